	.target	sm_80

	.elftype	@"ET_EXEC"


//--------------------- .note.nv.tkinfo           --------------------------
	.section	.note.nv.tkinfo,"",@"SHT_NOTE"
	.sectionflags	@"SHF_NOTE_NV_TKINFO"
	.tkinfo
        /*0018*/ 	.word	0x00000002
        /*0030*/ 	.string	""
        /*0030*/ 	.string	"ptxas"
        /*0030*/ 	.string	"Cuda compilation tools, release 13.0, V13.0.88"
        /*0030*/ 	.string	"Build cuda_13.0.r13.0/compiler.36424714_0"
        /*0030*/ 	.string	"-arch sm_80 -m 64 "



//--------------------- .note.nv.cuinfo           --------------------------
	.section	.note.nv.cuinfo,"",@"SHT_NOTE"
	.sectionflags	@"SHF_NOTE_NV_CUINFO"
        /*0018*/ 	.short	0x0002
        /*001a*/ 	.short	0x0050
        /*001c*/ 	.short	0x0082
	.zero		2


//--------------------- .nv.info                  --------------------------
	.section	.nv.info,"",@"SHT_CUDA_INFO"
	.align	4


	//----- nvinfo : EIATTR_REGCOUNT
	.align		4
        /*0000*/ 	.byte	0x04, 0x2f
        /*0002*/ 	.short	(.L_12 - .L_11)
	.align		4
.L_11:
        /*0004*/ 	.word	index@(_ZN5flash16flash_fwd_kernelI23Flash_fwd_kernel_traitsILi256ELi128ELi64ELi8ELb0ELb0EN7cutlass10bfloat16_tE19Flash_kernel_traitsILi256ELi128ELi64ELi8ES3_EELb0ELb1ELb0ELb1ELb0ELb0ELb1ELb0EEEvNS_16Flash_fwd_paramsE)
        /*0008*/ 	.word	0x000000ff


	//----- nvinfo : EIATTR_FRAME_SIZE
	.align		4
.L_12:
        /*000c*/ 	.byte	0x04, 0x11
        /*000e*/ 	.short	(.L_14 - .L_13)
	.align		4
.L_13:
        /*0010*/ 	.word	index@(_ZN5flash16flash_fwd_kernelI23Flash_fwd_kernel_traitsILi256ELi128ELi64ELi8ELb0ELb0EN7cutlass10bfloat16_tE19Flash_kernel_traitsILi256ELi128ELi64ELi8ES3_EELb0ELb1ELb0ELb1ELb0ELb0ELb1ELb0EEEvNS_16Flash_fwd_paramsE)
        /*0014*/ 	.word	0x00000020


	//----- nvinfo : EIATTR_REGCOUNT
	.align		4
.L_14:
        /*0018*/ 	.byte	0x04, 0x2f
        /*001a*/ 	.short	(.L_16 - .L_15)
	.align		4
.L_15:
        /*001c*/ 	.word	index@(_ZN5flash16flash_fwd_kernelI23Flash_fwd_kernel_traitsILi256ELi128ELi64ELi8ELb0ELb0EN7cutlass10bfloat16_tE19Flash_kernel_traitsILi256ELi128ELi64ELi8ES3_EELb1ELb1ELb0ELb1ELb0ELb0ELb0ELb1EEEvNS_16Flash_fwd_paramsE)
        /*0020*/ 	.word	0x000000ff


	//----- nvinfo : EIATTR_FRAME_SIZE
	.align		4
.L_16:
        /*0024*/ 	.byte	0x04, 0x11
        /*0026*/ 	.short	(.L_18 - .L_17)
	.align		4
.L_17:
        /*0028*/ 	.word	index@(_ZN5flash16flash_fwd_kernelI23Flash_fwd_kernel_traitsILi256ELi128ELi64ELi8ELb0ELb0EN7cutlass10bfloat16_tE19Flash_kernel_traitsILi256ELi128ELi64ELi8ES3_EELb1ELb1ELb0ELb1ELb0ELb0ELb0ELb1EEEvNS_16Flash_fwd_paramsE)
        /*002c*/ 	.word	0x00000080


	//----- nvinfo : EIATTR_REGCOUNT
	.align		4
.L_18:
        /*0030*/ 	.byte	0x04, 0x2f
        /*0032*/ 	.short	(.L_20 - .L_19)
	.align		4
.L_19:
        /*0034*/ 	.word	index@(_ZN5flash16flash_fwd_kernelI23Flash_fwd_kernel_traitsILi256ELi128ELi64ELi8ELb0ELb0EN7cutlass10bfloat16_tE19Flash_kernel_traitsILi256ELi128ELi64ELi8ES3_EELb0ELb1ELb0ELb0ELb0ELb0ELb1ELb0EEEvNS_16Flash_fwd_paramsE)
        /*0038*/ 	.word	0x000000ff


	//----- nvinfo : EIATTR_FRAME_SIZE
	.align		4
.L_20:
        /*003c*/ 	.byte	0x04, 0x11
        /*003e*/ 	.short	(.L_22 - .L_21)
	.align		4
.L_21:
        /*0040*/ 	.word	index@(_ZN5flash16flash_fwd_kernelI23Flash_fwd_kernel_traitsILi256ELi128ELi64ELi8ELb0ELb0EN7cutlass10bfloat16_tE19Flash_kernel_traitsILi256ELi128ELi64ELi8ES3_EELb0ELb1ELb0ELb0ELb0ELb0ELb1ELb0EEEvNS_16Flash_fwd_paramsE)
        /*0044*/ 	.word	0x00000020


	//----- nvinfo : EIATTR_REGCOUNT
	.align		4
.L_22:
        /*0048*/ 	.byte	0x04, 0x2f
        /*004a*/ 	.short	(.L_24 - .L_23)
	.align		4
.L_23:
        /*004c*/ 	.word	index@(_ZN5flash16flash_fwd_kernelI23Flash_fwd_kernel_traitsILi256ELi128ELi64ELi8ELb0ELb0EN7cutlass10bfloat16_tE19Flash_kernel_traitsILi256ELi128ELi64ELi8ES3_EELb1ELb1ELb0ELb0ELb0ELb0ELb0ELb1EEEvNS_16Flash_fwd_paramsE)
        /*0050*/ 	.word	0x000000ff


	//----- nvinfo : EIATTR_FRAME_SIZE
	.align		4
.L_24:
        /*0054*/ 	.byte	0x04, 0x11
        /*0056*/ 	.short	(.L_26 - .L_25)
	.align		4
.L_25:
        /*0058*/ 	.word	index@(_ZN5flash16flash_fwd_kernelI23Flash_fwd_kernel_traitsILi256ELi128ELi64ELi8ELb0ELb0EN7cutlass10bfloat16_tE19Flash_kernel_traitsILi256ELi128ELi64ELi8ES3_EELb1ELb1ELb0ELb0ELb0ELb0ELb0ELb1EEEvNS_16Flash_fwd_paramsE)
        /*005c*/ 	.word	0x00000088


	//----- nvinfo : EIATTR_REGCOUNT
	.align		4
.L_26:
        /*0060*/ 	.byte	0x04, 0x2f
        /*0062*/ 	.short	(.L_28 - .L_27)
	.align		4
.L_27:
        /*0064*/ 	.word	index@(_ZN5flash16flash_fwd_kernelI23Flash_fwd_kernel_traitsILi256ELi128ELi64ELi8ELb0ELb0EN7cutlass10bfloat16_tE19Flash_kernel_traitsILi256ELi128ELi64ELi8ES3_EELb1ELb1ELb0ELb1ELb0ELb0ELb0ELb0EEEvNS_16Flash_fwd_paramsE)
        /*0068*/ 	.word	0x000000ff


	//----- nvinfo : EIATTR_FRAME_SIZE
	.align		4
.L_28:
        /*006c*/ 	.byte	0x04, 0x11
        /*006e*/ 	.short	(.L_30 - .L_29)
	.align		4
.L_29:
        /*0070*/ 	.word	index@(_ZN5flash16flash_fwd_kernelI23Flash_fwd_kernel_traitsILi256ELi128ELi64ELi8ELb0ELb0EN7cutlass10bfloat16_tE19Flash_kernel_traitsILi256ELi128ELi64ELi8ES3_EELb1ELb1ELb0ELb1ELb0ELb0ELb0ELb0EEEvNS_16Flash_fwd_paramsE)
        /*0074*/ 	.word	0x00000080


	//----- nvinfo : EIATTR_REGCOUNT
	.align		4
.L_30:
        /*0078*/ 	.byte	0x04, 0x2f
        /*007a*/ 	.short	(.L_32 - .L_31)
	.align		4
.L_31:
        /*007c*/ 	.word	index@(_ZN5flash16flash_fwd_kernelI23Flash_fwd_kernel_traitsILi256ELi128ELi64ELi8ELb0ELb0EN7cutlass10bfloat16_tE19Flash_kernel_traitsILi256ELi128ELi64ELi8ES3_EELb0ELb1ELb0ELb0ELb0ELb1ELb1ELb0EEEvNS_16Flash_fwd_paramsE)
        /*0080*/ 	.word	0x000000ff


	//----- nvinfo : EIATTR_FRAME_SIZE
	.align		4
.L_32:
        /*0084*/ 	.byte	0x04, 0x11
        /*0086*/ 	.short	(.L_34 - .L_33)
	.align		4
.L_33:
        /*0088*/ 	.word	index@(_ZN5flash16flash_fwd_kernelI23Flash_fwd_kernel_traitsILi256ELi128ELi64ELi8ELb0ELb0EN7cutlass10bfloat16_tE19Flash_kernel_traitsILi256ELi128ELi64ELi8ES3_EELb0ELb1ELb0ELb0ELb0ELb1ELb1ELb0EEEvNS_16Flash_fwd_paramsE)
        /*008c*/ 	.word	0x00000008


	//----- nvinfo : EIATTR_REGCOUNT
	.align		4
.L_34:
        /*0090*/ 	.byte	0x04, 0x2f
        /*0092*/ 	.short	(.L_36 - .L_35)
	.align		4
.L_35:
        /*0094*/ 	.word	index@(_ZN5flash16flash_fwd_kernelI23Flash_fwd_kernel_traitsILi256ELi128ELi64ELi8ELb0ELb0EN7cutlass10bfloat16_tE19Flash_kernel_traitsILi256ELi128ELi64ELi8ES3_EELb1ELb1ELb0ELb0ELb0ELb1ELb0ELb0EEEvNS_16Flash_fwd_paramsE)
        /*0098*/ 	.word	0x000000ff


	//----- nvinfo : EIATTR_FRAME_SIZE
	.align		4
.L_36:
        /*009c*/ 	.byte	0x04, 0x11
        /*009e*/ 	.short	(.L_38 - .L_37)
	.align		4
.L_37:
        /*00a0*/ 	.word	index@(_ZN5flash16flash_fwd_kernelI23Flash_fwd_kernel_traitsILi256ELi128ELi64ELi8ELb0ELb0EN7cutlass10bfloat16_tE19Flash_kernel_traitsILi256ELi128ELi64ELi8ES3_EELb1ELb1ELb0ELb0ELb0ELb1ELb0ELb0EEEvNS_16Flash_fwd_paramsE)
        /*00a4*/ 	.word	0x00000058


	//----- nvinfo : EIATTR_REGCOUNT
	.align		4
.L_38:
        /*00a8*/ 	.byte	0x04, 0x2f
        /*00aa*/ 	.short	(.L_40 - .L_39)
	.align		4
.L_39:
        /*00ac*/ 	.word	index@(_ZN5flash16flash_fwd_kernelI23Flash_fwd_kernel_traitsILi256ELi128ELi64ELi8ELb0ELb0EN7cutlass10bfloat16_tE19Flash_kernel_traitsILi256ELi128ELi64ELi8ES3_EELb1ELb1ELb0ELb0ELb0ELb0ELb0ELb0EEEvNS_16Flash_fwd_paramsE)
        /*00b0*/ 	.word	0x000000ff


	//----- nvinfo : EIATTR_FRAME_SIZE
	.align		4
.L_40:
        /*00b4*/ 	.byte	0x04, 0x11
        /*00b6*/ 	.short	(.L_42 - .L_41)
	.align		4
.L_41:
        /*00b8*/ 	.word	index@(_ZN5flash16flash_fwd_kernelI23Flash_fwd_kernel_traitsILi256ELi128ELi64ELi8ELb0ELb0EN7cutlass10bfloat16_tE19Flash_kernel_traitsILi256ELi128ELi64ELi8ES3_EELb1ELb1ELb0ELb0ELb0ELb0ELb0ELb0EEEvNS_16Flash_fwd_paramsE)
        /*00bc*/ 	.word	0x00000060


	//----- nvinfo : EIATTR_REGCOUNT
	.align		4
.L_42:
        /*00c0*/ 	.byte	0x04, 0x2f
        /*00c2*/ 	.short	(.L_44 - .L_43)
	.align		4
.L_43:
        /*00c4*/ 	.word	index@(_ZN5flash16flash_fwd_kernelI23Flash_fwd_kernel_traitsILi256ELi64ELi64ELi4ELb0ELb0EN7cutlass10bfloat16_tE19Flash_kernel_traitsILi256ELi64ELi64ELi4ES3_EELb0ELb1ELb0ELb1ELb0ELb0ELb1ELb0EEEvNS_16Flash_fwd_paramsE)
        /*00c8*/ 	.word	0x000000ff


	//----- nvinfo : EIATTR_FRAME_SIZE
	.align		4
.L_44:
        /*00cc*/ 	.byte	0x04, 0x11
        /*00ce*/ 	.short	(.L_46 - .L_45)
	.align		4
.L_45:
        /*00d0*/ 	.word	index@(_ZN5flash16flash_fwd_kernelI23Flash_fwd_kernel_traitsILi256ELi64ELi64ELi4ELb0ELb0EN7cutlass10bfloat16_tE19Flash_kernel_traitsILi256ELi64ELi64ELi4ES3_EELb0ELb1ELb0ELb1ELb0ELb0ELb1ELb0EEEvNS_16Flash_fwd_paramsE)
        /*00d4*/ 	.word	0x00000060


	//----- nvinfo : EIATTR_REGCOUNT
	.align		4
.L_46:
        /*00d8*/ 	.byte	0x04, 0x2f
        /*00da*/ 	.short	(.L_48 - .L_47)
	.align		4
.L_47:
        /*00dc*/ 	.word	index@(_ZN5flash16flash_fwd_kernelI23Flash_fwd_kernel_traitsILi256ELi64ELi64ELi4ELb0ELb0EN7cutlass10bfloat16_tE19Flash_kernel_traitsILi256ELi64ELi64ELi4ES3_EELb1ELb1ELb0ELb1ELb0ELb0ELb0ELb1EEEvNS_16Flash_fwd_paramsE)
        /*00e0*/ 	.word	0x000000ff


	//----- nvinfo : EIATTR_FRAME_SIZE
	.align		4
.L_48:
        /*00e4*/ 	.byte	0x04, 0x11
        /*00e6*/ 	.short	(.L_50 - .L_49)
	.align		4
.L_49:
        /*00e8*/ 	.word	index@(_ZN5flash16flash_fwd_kernelI23Flash_fwd_kernel_traitsILi256ELi64ELi64ELi4ELb0ELb0EN7cutlass10bfloat16_tE19Flash_kernel_traitsILi256ELi64ELi64ELi4ES3_EELb1ELb1ELb0ELb1ELb0ELb0ELb0ELb1EEEvNS_16Flash_fwd_paramsE)
        /*00ec*/ 	.word	0x00000180


	//----- nvinfo : EIATTR_REGCOUNT
	.align		4
.L_50:
        /*00f0*/ 	.byte	0x04, 0x2f
        /*00f2*/ 	.short	(.L_52 - .L_51)
	.align		4
.L_51:
        /*00f4*/ 	.word	index@(_ZN5flash16flash_fwd_kernelI23Flash_fwd_kernel_traitsILi256ELi64ELi64ELi4ELb0ELb0EN7cutlass10bfloat16_tE19Flash_kernel_traitsILi256ELi64ELi64ELi4ES3_EELb0ELb1ELb0ELb0ELb0ELb0ELb1ELb0EEEvNS_16Flash_fwd_paramsE)
        /*00f8*/ 	.word	0x000000ff


	//----- nvinfo : EIATTR_FRAME_SIZE
	.align		4
.L_52:
        /*00fc*/ 	.byte	0x04, 0x11
        /*00fe*/ 	.short	(.L_54 - .L_53)
	.align		4
.L_53:
        /*0100*/ 	.word	index@(_ZN5flash16flash_fwd_kernelI23Flash_fwd_kernel_traitsILi256ELi64ELi64ELi4ELb0ELb0EN7cutlass10bfloat16_tE19Flash_kernel_traitsILi256ELi64ELi64ELi4ES3_EELb0ELb1ELb0ELb0ELb0ELb0ELb1ELb0EEEvNS_16Flash_fwd_paramsE)
        /*0104*/ 	.word	0x00000030


	//----- nvinfo : EIATTR_REGCOUNT
	.align		4
.L_54:
        /*0108*/ 	.byte	0x04, 0x2f
        /*010a*/ 	.short	(.L_56 - .L_55)
	.align		4
.L_55:
        /*010c*/ 	.word	index@(_ZN5flash16flash_fwd_kernelI23Flash_fwd_kernel_traitsILi256ELi64ELi64ELi4ELb0ELb0EN7cutlass10bfloat16_tE19Flash_kernel_traitsILi256ELi64ELi64ELi4ES3_EELb1ELb1ELb0ELb0ELb0ELb0ELb0ELb1EEEvNS_16Flash_fwd_paramsE)
        /*0110*/ 	.word	0x000000ff


	//----- nvinfo : EIATTR_FRAME_SIZE
	.align		4
.L_56:
        /*0114*/ 	.byte	0x04, 0x11
        /*0116*/ 	.short	(.L_58 - .L_57)
	.align		4
.L_57:
        /*0118*/ 	.word	index@(_ZN5flash16flash_fwd_kernelI23Flash_fwd_kernel_traitsILi256ELi64ELi64ELi4ELb0ELb0EN7cutlass10bfloat16_tE19Flash_kernel_traitsILi256ELi64ELi64ELi4ES3_EELb1ELb1ELb0ELb0ELb0ELb0ELb0ELb1EEEvNS_16Flash_fwd_paramsE)
        /*011c*/ 	.word	0x000000a0


	//----- nvinfo : EIATTR_REGCOUNT
	.align		4
.L_58:
        /*0120*/ 	.byte	0x04, 0x2f
        /*0122*/ 	.short	(.L_60 - .L_59)
	.align		4
.L_59:
        /*0124*/ 	.word	index@(_ZN5flash16flash_fwd_kernelI23Flash_fwd_kernel_traitsILi256ELi64ELi64ELi4ELb0ELb0EN7cutlass10bfloat16_tE19Flash_kernel_traitsILi256ELi64ELi64ELi4ES3_EELb1ELb1ELb0ELb1ELb0ELb0ELb0ELb0EEEvNS_16Flash_fwd_paramsE)
        /*0128*/ 	.word	0x000000ff


	//----- nvinfo : EIATTR_FRAME_SIZE
	.align		4
.L_60:
        /*012c*/ 	.byte	0x04, 0x11
        /*012e*/ 	.short	(.L_62 - .L_61)
	.align		4
.L_61:
        /*0130*/ 	.word	index@(_ZN5flash16flash_fwd_kernelI23Flash_fwd_kernel_traitsILi256ELi64ELi64ELi4ELb0ELb0EN7cutlass10bfloat16_tE19Flash_kernel_traitsILi256ELi64ELi64ELi4ES3_EELb1ELb1ELb0ELb1ELb0ELb0ELb0ELb0EEEvNS_16Flash_fwd_paramsE)
        /*0134*/ 	.word	0x00000088


	//----- nvinfo : EIATTR_REGCOUNT
	.align		4
.L_62:
        /*0138*/ 	.byte	0x04, 0x2f
        /*013a*/ 	.short	(.L_64 - .L_63)
	.align		4
.L_63:
        /*013c*/ 	.word	index@(_ZN5flash16flash_fwd_kernelI23Flash_fwd_kernel_traitsILi256ELi64ELi64ELi4ELb0ELb0EN7cutlass10bfloat16_tE19Flash_kernel_traitsILi256ELi64ELi64ELi4ES3_EELb0ELb1ELb0ELb0ELb0ELb1ELb1ELb0EEEvNS_16Flash_fwd_paramsE)
        /*0140*/ 	.word	0x000000ff


	//----- nvinfo : EIATTR_FRAME_SIZE
	.align		4
.L_64:
        /*0144*/ 	.byte	0x04, 0x11
        /*0146*/ 	.short	(.L_66 - .L_65)
	.align		4
.L_65:
        /*0148*/ 	.word	index@(_ZN5flash16flash_fwd_kernelI23Flash_fwd_kernel_traitsILi256ELi64ELi64ELi4ELb0ELb0EN7cutlass10bfloat16_tE19Flash_kernel_traitsILi256ELi64ELi64ELi4ES3_EELb0ELb1ELb0ELb0ELb0ELb1ELb1ELb0EEEvNS_16Flash_fwd_paramsE)
        /*014c*/ 	.word	0x00000008


	//----- nvinfo : EIATTR_REGCOUNT
	.align		4
.L_66:
        /*0150*/ 	.byte	0x04, 0x2f
        /*0152*/ 	.short	(.L_68 - .L_67)
	.align		4
.L_67:
        /*0154*/ 	.word	index@(_ZN5flash16flash_fwd_kernelI23Flash_fwd_kernel_traitsILi256ELi64ELi64ELi4ELb0ELb0EN7cutlass10bfloat16_tE19Flash_kernel_traitsILi256ELi64ELi64ELi4ES3_EELb1ELb1ELb0ELb0ELb0ELb1ELb0ELb0EEEvNS_16Flash_fwd_paramsE)
        /*0158*/ 	.word	0x000000ff


	//----- nvinfo : EIATTR_FRAME_SIZE
	.align		4
.L_68:
        /*015c*/ 	.byte	0x04, 0x11
        /*015e*/ 	.short	(.L_70 - .L_69)
	.align		4
.L_69:
        /*0160*/ 	.word	index@(_ZN5flash16flash_fwd_kernelI23Flash_fwd_kernel_traitsILi256ELi64ELi64ELi4ELb0ELb0EN7cutlass10bfloat16_tE19Flash_kernel_traitsILi256ELi64ELi64ELi4ES3_EELb1ELb1ELb0ELb0ELb0ELb1ELb0ELb0EEEvNS_16Flash_fwd_paramsE)
        /*0164*/ 	.word	0x00000058


	//----- nvinfo : EIATTR_REGCOUNT
	.align		4
.L_70:
        /*0168*/ 	.byte	0x04, 0x2f
        /*016a*/ 	.short	(.L_72 - .L_71)
	.align		4
.L_71:
        /*016c*/ 	.word	index@(_ZN5flash16flash_fwd_kernelI23Flash_fwd_kernel_traitsILi256ELi64ELi64ELi4ELb0ELb0EN7cutlass10bfloat16_tE19Flash_kernel_traitsILi256ELi64ELi64ELi4ES3_EELb1ELb1ELb0ELb0ELb0ELb0ELb0ELb0EEEvNS_16Flash_fwd_paramsE)
        /*0170*/ 	.word	0x000000ff


	//----- nvinfo : EIATTR_FRAME_SIZE
	.align		4
.L_72:
        /*0174*/ 	.byte	0x04, 0x11
        /*0176*/ 	.short	(.L_74 - .L_73)
	.align		4
.L_73:
        /*0178*/ 	.word	index@(_ZN5flash16flash_fwd_kernelI23Flash_fwd_kernel_traitsILi256ELi64ELi64ELi4ELb0ELb0EN7cutlass10bfloat16_tE19Flash_kernel_traitsILi256ELi64ELi64ELi4ES3_EELb1ELb1ELb0ELb0ELb0ELb0ELb0ELb0EEEvNS_16Flash_fwd_paramsE)
        /*017c*/ 	.word	0x00000010


	//----- nvinfo : EIATTR_REGCOUNT
	.align		4
.L_74:
        /*0180*/ 	.byte	0x04, 0x2f
        /*0182*/ 	.short	(.L_76 - .L_75)
	.align		4
.L_75:
        /*0184*/ 	.word	index@(_ZN5flash16flash_fwd_kernelI23Flash_fwd_kernel_traitsILi256ELi128ELi64ELi8ELb0ELb0EN7cutlass10bfloat16_tE19Flash_kernel_traitsILi256ELi128ELi64ELi8ES3_EELb0ELb1ELb0ELb1ELb0ELb0ELb0ELb0EEEvNS_16Flash_fwd_paramsE)
        /*0188*/ 	.word	0x000000fd


	//----- nvinfo : EIATTR_FRAME_SIZE
	.align		4
.L_76:
        /*018c*/ 	.byte	0x04, 0x11
        /*018e*/ 	.short	(.L_78 - .L_77)
	.align		4
.L_77:
        /*0190*/ 	.word	index@(_ZN5flash16flash_fwd_kernelI23Flash_fwd_kernel_traitsILi256ELi128ELi64ELi8ELb0ELb0EN7cutlass10bfloat16_tE19Flash_kernel_traitsILi256ELi128ELi64ELi8ES3_EELb0ELb1ELb0ELb1ELb0ELb0ELb0ELb0EEEvNS_16Flash_fwd_paramsE)
        /*0194*/ 	.word	0x00000018


	//----- nvinfo : EIATTR_REGCOUNT
	.align		4
.L_78:
        /*0198*/ 	.byte	0x04, 0x2f
        /*019a*/ 	.short	(.L_80 - .L_79)
	.align		4
.L_79:
        /*019c*/ 	.word	index@(_ZN5flash16flash_fwd_kernelI23Flash_fwd_kernel_traitsILi256ELi128ELi64ELi8ELb0ELb0EN7cutlass10bfloat16_tE19Flash_kernel_traitsILi256ELi128ELi64ELi8ES3_EELb0ELb1ELb0ELb0ELb0ELb0ELb0ELb0EEEvNS_16Flash_fwd_paramsE)
        /*01a0*/ 	.word	0x000000fe


	//----- nvinfo : EIATTR_FRAME_SIZE
	.align		4
.L_80:
        /*01a4*/ 	.byte	0x04, 0x11
        /*01a6*/ 	.short	(.L_82 - .L_81)
	.align		4
.L_81:
        /*01a8*/ 	.word	index@(_ZN5flash16flash_fwd_kernelI23Flash_fwd_kernel_traitsILi256ELi128ELi64ELi8ELb0ELb0EN7cutlass10bfloat16_tE19Flash_kernel_traitsILi256ELi128ELi64ELi8ES3_EELb0ELb1ELb0ELb0ELb0ELb0ELb0ELb0EEEvNS_16Flash_fwd_paramsE)
        /*01ac*/ 	.word	0x00000010


	//----- nvinfo : EIATTR_REGCOUNT
	.align		4
.L_82:
        /*01b0*/ 	.byte	0x04, 0x2f
        /*01b2*/ 	.short	(.L_84 - .L_83)
	.align		4
.L_83:
        /*01b4*/ 	.word	index@(_ZN5flash16flash_fwd_kernelI23Flash_fwd_kernel_traitsILi256ELi128ELi64ELi8ELb0ELb0EN7cutlass10bfloat16_tE19Flash_kernel_traitsILi256ELi128ELi64ELi8ES3_EELb0ELb1ELb0ELb0ELb0ELb1ELb0ELb0EEEvNS_16Flash_fwd_paramsE)
        /*01b8*/ 	.word	0x000000fe


	//----- nvinfo : EIATTR_FRAME_SIZE
	.align		4
.L_84:
        /*01bc*/ 	.byte	0x04, 0x11
        /*01be*/ 	.short	(.L_86 - .L_85)
	.align		4
.L_85:
        /*01c0*/ 	.word	index@(_ZN5flash16flash_fwd_kernelI23Flash_fwd_kernel_traitsILi256ELi128ELi64ELi8ELb0ELb0EN7cutlass10bfloat16_tE19Flash_kernel_traitsILi256ELi128ELi64ELi8ES3_EELb0ELb1ELb0ELb0ELb0ELb1ELb0ELb0EEEvNS_16Flash_fwd_paramsE)
        /*01c4*/ 	.word	0x00000000


	//----- nvinfo : EIATTR_REGCOUNT
	.align		4
.L_86:
        /*01c8*/ 	.byte	0x04, 0x2f
        /*01ca*/ 	.short	(.L_88 - .L_87)
	.align		4
.L_87:
        /*01cc*/ 	.word	index@(_ZN5flash16flash_fwd_kernelI23Flash_fwd_kernel_traitsILi256ELi64ELi64ELi4ELb0ELb0EN7cutlass10bfloat16_tE19Flash_kernel_traitsILi256ELi64ELi64ELi4ES3_EELb0ELb1ELb0ELb1ELb0ELb0ELb0ELb0EEEvNS_16Flash_fwd_paramsE)
        /*01d0*/ 	.word	0x000000ff


	//----- nvinfo : EIATTR_FRAME_SIZE
	.align		4
.L_88:
        /*01d4*/ 	.byte	0x04, 0x11
        /*01d6*/ 	.short	(.L_90 - .L_89)
	.align		4
.L_89:
        /*01d8*/ 	.word	index@(_ZN5flash16flash_fwd_kernelI23Flash_fwd_kernel_traitsILi256ELi64ELi64ELi4ELb0ELb0EN7cutlass10bfloat16_tE19Flash_kernel_traitsILi256ELi64ELi64ELi4ES3_EELb0ELb1ELb0ELb1ELb0ELb0ELb0ELb0EEEvNS_16Flash_fwd_paramsE)
        /*01dc*/ 	.word	0x00000018


	//----- nvinfo : EIATTR_REGCOUNT
	.align		4
.L_90:
        /*01e0*/ 	.byte	0x04, 0x2f
        /*01e2*/ 	.short	(.L_92 - .L_91)
	.align		4
.L_91:
        /*01e4*/ 	.word	index@(_ZN5flash16flash_fwd_kernelI23Flash_fwd_kernel_traitsILi256ELi64ELi64ELi4ELb0ELb0EN7cutlass10bfloat16_tE19Flash_kernel_traitsILi256ELi64ELi64ELi4ES3_EELb0ELb1ELb0ELb0ELb0ELb0ELb0ELb0EEEvNS_16Flash_fwd_paramsE)
        /*01e8*/ 	.word	0x000000fe


	//----- nvinfo : EIATTR_FRAME_SIZE
	.align		4
.L_92:
        /*01ec*/ 	.byte	0x04, 0x11
        /*01ee*/ 	.short	(.L_94 - .L_93)
	.align		4
.L_93:
        /*01f0*/ 	.word	index@(_ZN5flash16flash_fwd_kernelI23Flash_fwd_kernel_traitsILi256ELi64ELi64ELi4ELb0ELb0EN7cutlass10bfloat16_tE19Flash_kernel_traitsILi256ELi64ELi64ELi4ES3_EELb0ELb1ELb0ELb0ELb0ELb0ELb0ELb0EEEvNS_16Flash_fwd_paramsE)
        /*01f4*/ 	.word	0x00000010


	//----- nvinfo : EIATTR_REGCOUNT
	.align		4
.L_94:
        /*01f8*/ 	.byte	0x04, 0x2f
        /*01fa*/ 	.short	(.L_96 - .L_95)
	.align		4
.L_95:
        /*01fc*/ 	.word	index@(_ZN5flash16flash_fwd_kernelI23Flash_fwd_kernel_traitsILi256ELi64ELi64ELi4ELb0ELb0EN7cutlass10bfloat16_tE19Flash_kernel_traitsILi256ELi64ELi64ELi4ES3_EELb0ELb1ELb0ELb0ELb0ELb1ELb0ELb0EEEvNS_16Flash_fwd_paramsE)
        /*0200*/ 	.word	0x000000fe


	//----- nvinfo : EIATTR_FRAME_SIZE
	.align		4
.L_96:
        /*0204*/ 	.byte	0x04, 0x11
        /*0206*/ 	.short	(.L_98 - .L_97)
	.align		4
.L_97:
        /*0208*/ 	.word	index@(_ZN5flash16flash_fwd_kernelI23Flash_fwd_kernel_traitsILi256ELi64ELi64ELi4ELb0ELb0EN7cutlass10bfloat16_tE19Flash_kernel_traitsILi256ELi64ELi64ELi4ES3_EELb0ELb1ELb0ELb0ELb0ELb1ELb0ELb0EEEvNS_16Flash_fwd_paramsE)
        /*020c*/ 	.word	0x00000000


	//----- nvinfo : EIATTR_MIN_STACK_SIZE
	.align		4
.L_98:
        /*0210*/ 	.byte	0x04, 0x12
        /*0212*/ 	.short	(.L_100 - .L_99)
	.align		4
.L_99:
        /*0214*/ 	.word	index@(_ZN5flash16flash_fwd_kernelI23Flash_fwd_kernel_traitsILi256ELi64ELi64ELi4ELb0ELb0EN7cutlass10bfloat16_tE19Flash_kernel_traitsILi256ELi64ELi64ELi4ES3_EELb0ELb1ELb0ELb0ELb0ELb1ELb0ELb0EEEvNS_16Flash_fwd_paramsE)
        /*0218*/ 	.word	0x00000000


	//----- nvinfo : EIATTR_MIN_STACK_SIZE
	.align		4
.L_100:
        /*021c*/ 	.byte	0x04, 0x12
        /*021e*/ 	.short	(.L_102 - .L_101)
	.align		4
.L_101:
        /*0220*/ 	.word	index@(_ZN5flash16flash_fwd_kernelI23Flash_fwd_kernel_traitsILi256ELi64ELi64ELi4ELb0ELb0EN7cutlass10bfloat16_tE19Flash_kernel_traitsILi256ELi64ELi64ELi4ES3_EELb0ELb1ELb0ELb0ELb0ELb0ELb0ELb0EEEvNS_16Flash_fwd_paramsE)
        /*0224*/ 	.word	0x00000010


	//----- nvinfo : EIATTR_MIN_STACK_SIZE
	.align		4
.L_102:
        /*0228*/ 	.byte	0x04, 0x12
        /*022a*/ 	.short	(.L_104 - .L_103)
	.align		4
.L_103:
        /*022c*/ 	.word	index@(_ZN5flash16flash_fwd_kernelI23Flash_fwd_kernel_traitsILi256ELi64ELi64ELi4ELb0ELb0EN7cutlass10bfloat16_tE19Flash_kernel_traitsILi256ELi64ELi64ELi4ES3_EELb0ELb1ELb0ELb1ELb0ELb0ELb0ELb0EEEvNS_16Flash_fwd_paramsE)
        /*0230*/ 	.word	0x00000018


	//----- nvinfo : EIATTR_MIN_STACK_SIZE
	.align		4
.L_104:
        /*0234*/ 	.byte	0x04, 0x12
        /*0236*/ 	.short	(.L_106 - .L_105)
	.align		4
.L_105:
        /*0238*/ 	.word	index@(_ZN5flash16flash_fwd_kernelI23Flash_fwd_kernel_traitsILi256ELi128ELi64ELi8ELb0ELb0EN7cutlass10bfloat16_tE19Flash_kernel_traitsILi256ELi128ELi64ELi8ES3_EELb0ELb1ELb0ELb0ELb0ELb1ELb0ELb0EEEvNS_16Flash_fwd_paramsE)
        /*023c*/ 	.word	0x00000000


	//----- nvinfo : EIATTR_MIN_STACK_SIZE
	.align		4
.L_106:
        /*0240*/ 	.byte	0x04, 0x12
        /*0242*/ 	.short	(.L_108 - .L_107)
	.align		4
.L_107:
        /*0244*/ 	.word	index@(_ZN5flash16flash_fwd_kernelI23Flash_fwd_kernel_traitsILi256ELi128ELi64ELi8ELb0ELb0EN7cutlass10bfloat16_tE19Flash_kernel_traitsILi256ELi128ELi64ELi8ES3_EELb0ELb1ELb0ELb0ELb0ELb0ELb0ELb0EEEvNS_16Flash_fwd_paramsE)
        /*0248*/ 	.word	0x00000010


	//----- nvinfo : EIATTR_MIN_STACK_SIZE
	.align		4
.L_108:
        /*024c*/ 	.byte	0x04, 0x12
        /*024e*/ 	.short	(.L_110 - .L_109)
	.align		4
.L_109:
        /*0250*/ 	.word	index@(_ZN5flash16flash_fwd_kernelI23Flash_fwd_kernel_traitsILi256ELi128ELi64ELi8ELb0ELb0EN7cutlass10bfloat16_tE19Flash_kernel_traitsILi256ELi128ELi64ELi8ES3_EELb0ELb1ELb0ELb1ELb0ELb0ELb0ELb0EEEvNS_16Flash_fwd_paramsE)
        /*0254*/ 	.word	0x00000018


	//----- nvinfo : EIATTR_MIN_STACK_SIZE
	.align		4
.L_110:
        /*0258*/ 	.byte	0x04, 0x12
        /*025a*/ 	.short	(.L_112 - .L_111)
	.align		4
.L_111:
        /*025c*/ 	.word	index@(_ZN5flash16flash_fwd_kernelI23Flash_fwd_kernel_traitsILi256ELi64ELi64ELi4ELb0ELb0EN7cutlass10bfloat16_tE19Flash_kernel_traitsILi256ELi64ELi64ELi4ES3_EELb1ELb1ELb0ELb0ELb0ELb0ELb0ELb0EEEvNS_16Flash_fwd_paramsE)
        /*0260*/ 	.word	0x00000010


	//----- nvinfo : EIATTR_MIN_STACK_SIZE
	.align		4
.L_112:
        /*0264*/ 	.byte	0x04, 0x12
        /*0266*/ 	.short	(.L_114 - .L_113)
	.align		4
.L_113:
        /*0268*/ 	.word	index@(_ZN5flash16flash_fwd_kernelI23Flash_fwd_kernel_traitsILi256ELi64ELi64ELi4ELb0ELb0EN7cutlass10bfloat16_tE19Flash_kernel_traitsILi256ELi64ELi64ELi4ES3_EELb1ELb1ELb0ELb0ELb0ELb1ELb0ELb0EEEvNS_16Flash_fwd_paramsE)
        /*026c*/ 	.word	0x00000058


	//----- nvinfo : EIATTR_MIN_STACK_SIZE
	.align		4
.L_114:
        /*0270*/ 	.byte	0x04, 0x12
        /*0272*/ 	.short	(.L_116 - .L_115)
	.align		4
.L_115:
        /*0274*/ 	.word	index@(_ZN5flash16flash_fwd_kernelI23Flash_fwd_kernel_traitsILi256ELi64ELi64ELi4ELb0ELb0EN7cutlass10bfloat16_tE19Flash_kernel_traitsILi256ELi64ELi64ELi4ES3_EELb0ELb1ELb0ELb0ELb0ELb1ELb1ELb0EEEvNS_16Flash_fwd_paramsE)
        /*0278*/ 	.word	0x00000008


	//----- nvinfo : EIATTR_MIN_STACK_SIZE
	.align		4
.L_116:
        /*027c*/ 	.byte	0x04, 0x12
        /*027e*/ 	.short	(.L_118 - .L_117)
	.align		4
.L_117:
        /*0280*/ 	.word	index@(_ZN5flash16flash_fwd_kernelI23Flash_fwd_kernel_traitsILi256ELi64ELi64ELi4ELb0ELb0EN7cutlass10bfloat16_tE19Flash_kernel_traitsILi256ELi64ELi64ELi4ES3_EELb1ELb1ELb0ELb1ELb0ELb0ELb0ELb0EEEvNS_16Flash_fwd_paramsE)
        /*0284*/ 	.word	0x00000088


	//----- nvinfo : EIATTR_MIN_STACK_SIZE
	.align		4
.L_118:
        /*0288*/ 	.byte	0x04, 0x12
        /*028a*/ 	.short	(.L_120 - .L_119)
	.align		4
.L_119:
        /*028c*/ 	.word	index@(_ZN5flash16flash_fwd_kernelI23Flash_fwd_kernel_traitsILi256ELi64ELi64ELi4ELb0ELb0EN7cutlass10bfloat16_tE19Flash_kernel_traitsILi256ELi64ELi64ELi4ES3_EELb1ELb1ELb0ELb0ELb0ELb0ELb0ELb1EEEvNS_16Flash_fwd_paramsE)
        /*0290*/ 	.word	0x000000a0


	//----- nvinfo : EIATTR_MIN_STACK_SIZE
	.align		4
.L_120:
        /*0294*/ 	.byte	0x04, 0x12
        /*0296*/ 	.short	(.L_122 - .L_121)
	.align		4
.L_121:
        /*0298*/ 	.word	index@(_ZN5flash16flash_fwd_kernelI23Flash_fwd_kernel_traitsILi256ELi64ELi64ELi4ELb0ELb0EN7cutlass10bfloat16_tE19Flash_kernel_traitsILi256ELi64ELi64ELi4ES3_EELb0ELb1ELb0ELb0ELb0ELb0ELb1ELb0EEEvNS_16Flash_fwd_paramsE)
        /*029c*/ 	.word	0x00000030


	//----- nvinfo : EIATTR_MIN_STACK_SIZE
	.align		4
.L_122:
        /*02a0*/ 	.byte	0x04, 0x12
        /*02a2*/ 	.short	(.L_124 - .L_123)
	.align		4
.L_123:
        /*02a4*/ 	.word	index@(_ZN5flash16flash_fwd_kernelI23Flash_fwd_kernel_traitsILi256ELi64ELi64ELi4ELb0ELb0EN7cutlass10bfloat16_tE19Flash_kernel_traitsILi256ELi64ELi64ELi4ES3_EELb1ELb1ELb0ELb1ELb0ELb0ELb0ELb1EEEvNS_16Flash_fwd_paramsE)
        /*02a8*/ 	.word	0x00000180


	//----- nvinfo : EIATTR_MIN_STACK_SIZE
	.align		4
.L_124:
        /*02ac*/ 	.byte	0x04, 0x12
        /*02ae*/ 	.short	(.L_126 - .L_125)
	.align		4
.L_125:
        /*02b0*/ 	.word	index@(_ZN5flash16flash_fwd_kernelI23Flash_fwd_kernel_traitsILi256ELi64ELi64ELi4ELb0ELb0EN7cutlass10bfloat16_tE19Flash_kernel_traitsILi256ELi64ELi64ELi4ES3_EELb0ELb1ELb0ELb1ELb0ELb0ELb1ELb0EEEvNS_16Flash_fwd_paramsE)
        /*02b4*/ 	.word	0x00000060


	//----- nvinfo : EIATTR_MIN_STACK_SIZE
	.align		4
.L_126:
        /*02b8*/ 	.byte	0x04, 0x12
        /*02ba*/ 	.short	(.L_128 - .L_127)
	.align		4
.L_127:
        /*02bc*/ 	.word	index@(_ZN5flash16flash_fwd_kernelI23Flash_fwd_kernel_traitsILi256ELi128ELi64ELi8ELb0ELb0EN7cutlass10bfloat16_tE19Flash_kernel_traitsILi256ELi128ELi64ELi8ES3_EELb1ELb1ELb0ELb0ELb0ELb0ELb0ELb0EEEvNS_16Flash_fwd_paramsE)
        /*02c0*/ 	.word	0x00000060


	//----- nvinfo : EIATTR_MIN_STACK_SIZE
	.align		4
.L_128:
        /*02c4*/ 	.byte	0x04, 0x12
        /*02c6*/ 	.short	(.L_130 - .L_129)
	.align		4
.L_129:
        /*02c8*/ 	.word	index@(_ZN5flash16flash_fwd_kernelI23Flash_fwd_kernel_traitsILi256ELi128ELi64ELi8ELb0ELb0EN7cutlass10bfloat16_tE19Flash_kernel_traitsILi256ELi128ELi64ELi8ES3_EELb1ELb1ELb0ELb0ELb0ELb1ELb0ELb0EEEvNS_16Flash_fwd_paramsE)
        /*02cc*/ 	.word	0x00000058


	//----- nvinfo : EIATTR_MIN_STACK_SIZE
	.align		4
.L_130:
        /*02d0*/ 	.byte	0x04, 0x12
        /*02d2*/ 	.short	(.L_132 - .L_131)
	.align		4
.L_131:
        /*02d4*/ 	.word	index@(_ZN5flash16flash_fwd_kernelI23Flash_fwd_kernel_traitsILi256ELi128ELi64ELi8ELb0ELb0EN7cutlass10bfloat16_tE19Flash_kernel_traitsILi256ELi128ELi64ELi8ES3_EELb0ELb1ELb0ELb0ELb0ELb1ELb1ELb0EEEvNS_16Flash_fwd_paramsE)
        /*02d8*/ 	.word	0x00000008


	//----- nvinfo : EIATTR_MIN_STACK_SIZE
	.align		4
.L_132:
        /*02dc*/ 	.byte	0x04, 0x12
        /*02de*/ 	.short	(.L_134 - .L_133)
	.align		4
.L_133:
        /*02e0*/ 	.word	index@(_ZN5flash16flash_fwd_kernelI23Flash_fwd_kernel_traitsILi256ELi128ELi64ELi8ELb0ELb0EN7cutlass10bfloat16_tE19Flash_kernel_traitsILi256ELi128ELi64ELi8ES3_EELb1ELb1ELb0ELb1ELb0ELb0ELb0ELb0EEEvNS_16Flash_fwd_paramsE)
        /*02e4*/ 	.word	0x00000080


	//----- nvinfo : EIATTR_MIN_STACK_SIZE
	.align		4
.L_134:
        /*02e8*/ 	.byte	0x04, 0x12
        /*02ea*/ 	.short	(.L_136 - .L_135)
	.align		4
.L_135:
        /*02ec*/ 	.word	index@(_ZN5flash16flash_fwd_kernelI23Flash_fwd_kernel_traitsILi256ELi128ELi64ELi8ELb0ELb0EN7cutlass10bfloat16_tE19Flash_kernel_traitsILi256ELi128ELi64ELi8ES3_EELb1ELb1ELb0ELb0ELb0ELb0ELb0ELb1EEEvNS_16Flash_fwd_paramsE)
        /*02f0*/ 	.word	0x00000088


	//----- nvinfo : EIATTR_MIN_STACK_SIZE
	.align		4
.L_136:
        /*02f4*/ 	.byte	0x04, 0x12
        /*02f6*/ 	.short	(.L_138 - .L_137)
	.align		4
.L_137:
        /*02f8*/ 	.word	index@(_ZN5flash16flash_fwd_kernelI23Flash_fwd_kernel_traitsILi256ELi128ELi64ELi8ELb0ELb0EN7cutlass10bfloat16_tE19Flash_kernel_traitsILi256ELi128ELi64ELi8ES3_EELb0ELb1ELb0ELb0ELb0ELb0ELb1ELb0EEEvNS_16Flash_fwd_paramsE)
        /*02fc*/ 	.word	0x00000020


	//----- nvinfo : EIATTR_MIN_STACK_SIZE
	.align		4
.L_138:
        /*0300*/ 	.byte	0x04, 0x12
        /*0302*/ 	.short	(.L_140 - .L_139)
	.align		4
.L_139:
        /*0304*/ 	.word	index@(_ZN5flash16flash_fwd_kernelI23Flash_fwd_kernel_traitsILi256ELi128ELi64ELi8ELb0ELb0EN7cutlass10bfloat16_tE19Flash_kernel_traitsILi256ELi128ELi64ELi8ES3_EELb1ELb1ELb0ELb1ELb0ELb0ELb0ELb1EEEvNS_16Flash_fwd_paramsE)
        /*0308*/ 	.word	0x00000080


	//----- nvinfo : EIATTR_MIN_STACK_SIZE
	.align		4
.L_140:
        /*030c*/ 	.byte	0x04, 0x12
        /*030e*/ 	.short	(.L_142 - .L_141)
	.align		4
.L_141:
        /*0310*/ 	.word	index@(_ZN5flash16flash_fwd_kernelI23Flash_fwd_kernel_traitsILi256ELi128ELi64ELi8ELb0ELb0EN7cutlass10bfloat16_tE19Flash_kernel_traitsILi256ELi128ELi64ELi8ES3_EELb0ELb1ELb0ELb1ELb0ELb0ELb1ELb0EEEvNS_16Flash_fwd_paramsE)
        /*0314*/ 	.word	0x00000020
.L_142:


//--------------------- .nv.info._ZN5flash16flash_fwd_kernelI23Flash_fwd_kernel_traitsILi256ELi64ELi64ELi4ELb0ELb0EN7cutlass10bfloat16_tE19Flash_kernel_traitsILi256ELi64ELi64ELi4ES3_EELb0ELb1ELb0ELb0ELb0ELb1ELb0ELb0EEEvNS_16Flash_fwd_paramsE --------------------------
	.section	.nv.info._ZN5flash16flash_fwd_kernelI23Flash_fwd_kernel_traitsILi256ELi64ELi64ELi4ELb0ELb0EN7cutlass10bfloat16_tE19Flash_kernel_traitsILi256ELi64ELi64ELi4ES3_EELb0ELb1ELb0ELb0ELb0ELb1ELb0ELb0EEEvNS_16Flash_fwd_paramsE,"",@"SHT_CUDA_INFO"
	.sectionflags	@""
	.align	4


	//----- nvinfo : EIATTR_CUDA_API_VERSION
	.align		4
        /*0000*/ 	.byte	0x04, 0x37
        /*0002*/ 	.short	(.L_144 - .L_143)
.L_143:
        /*0004*/ 	.word	0x00000082


	//----- nvinfo : EIATTR_SW2861232_WAR
	.align		4
.L_144:
        /*0008*/ 	.byte	0x01, 0x35
	.zero		2


	//----- nvinfo : EIATTR_PARAM_CBANK
	.align		4
        /*000c*/ 	.byte	0x04, 0x0a
        /*000e*/ 	.short	(.L_146 - .L_145)
	.align		4
.L_145:
        /*0010*/ 	.word	index@(.nv.constant0._ZN5flash16flash_fwd_kernelI23Flash_fwd_kernel_traitsILi256ELi64ELi64ELi4ELb0ELb0EN7cutlass10bfloat16_tE19Flash_kernel_traitsILi256ELi64ELi64ELi4ES3_EELb0ELb1ELb0ELb0ELb0ELb1ELb0ELb0EEEvNS_16Flash_fwd_paramsE)
        /*0014*/ 	.short	0x0160
        /*0016*/ 	.short	0x01d0


	//----- nvinfo : EIATTR_CBANK_PARAM_SIZE
	.align		4
.L_146:
        /*0018*/ 	.byte	0x03, 0x19
        /*001a*/ 	.short	0x01d0


	//----- nvinfo : EIATTR_KPARAM_INFO
	.align		4
        /*001c*/ 	.byte	0x04, 0x17
        /*001e*/ 	.short	(.L_148 - .L_147)
.L_147:
        /*0020*/ 	.word	0x00000000
        /*0024*/ 	.short	0x0000
        /*0026*/ 	.short	0x0000
        /*0028*/ 	.byte	0x00, 0xf0, 0x41, 0x07


	//----- nvinfo : EIATTR_MAXREG_COUNT
	.align		4
.L_148:
        /*002c*/ 	.byte	0x03, 0x1b
        /*002e*/ 	.short	0x00ff


	//----- nvinfo : EIATTR_NUM_BARRIERS
	.align		4
        /*0030*/ 	.byte	0x02, 0x4c
        /*0032*/ 	.byte	0x01
	.zero		1


	//----- nvinfo : EIATTR_MERCURY_ISA_VERSION
	.align		4
        /*0034*/ 	.byte	0x03, 0x5f
        /*0036*/ 	.short	0x0000


	//----- nvinfo : EIATTR_INT_WARP_WIDE_INSTR_OFFSETS
	.align		4
        /*0038*/ 	.byte	0x04, 0x31
        /*003a*/ 	.short	(.L_150 - .L_149)


	//   ....[0]....
.L_149:
        /*003c*/ 	.word	0x000012e0


	//   ....[1]....
        /*0040*/ 	.word	0x00001720


	//----- nvinfo : EIATTR_COOP_GROUP_MASK_REGIDS
	.align		4
.L_150:
        /*0044*/ 	.byte	0x04, 0x29
        /*0046*/ 	.short	(.L_152 - .L_151)


	//   ....[0]....
.L_151:
        /*0048*/ 	.word	0xffffffff


	//   ....[1]....
        /*004c*/ 	.word	0xffffffff


	//   ....[2]....
        /*0050*/ 	.word	0xffffffff


	//   ....[3]....
        /*0054*/ 	.word	0xffffffff


	//   ....[4]....
        /*0058*/ 	.word	0xffffffff


	//   ....[5]....
        /*005c*/ 	.word	0xffffffff


	//   ....[6]....
        /*0060*/ 	.word	0xffffffff


	//   ....[7]....
        /*0064*/ 	.word	0xffffffff


	//   ....[8]....
        /*0068*/ 	.word	0xffffffff


	//   ....[9]....
        /*006c*/ 	.word	0xffffffff


	//   ....[10]....
        /*0070*/ 	.word	0xffffffff


	//   ....[11]....
        /*0074*/ 	.word	0xffffffff


	//   ....[12]....
        /*0078*/ 	.word	0xffffffff


	//   ....[13]....
        /*007c*/ 	.word	0xffffffff


	//   ....[14]....
        /*0080*/ 	.word	0xffffffff


	//   ....[15]....
        /*0084*/ 	.word	0xffffffff


	//----- nvinfo : EIATTR_COOP_GROUP_INSTR_OFFSETS
	.align		4
.L_152:
        /*0088*/ 	.byte	0x04, 0x28
        /*008a*/ 	.short	(.L_154 - .L_153)


	//   ....[0]....
.L_153:
        /*008c*/ 	.word	0x000035a0


	//   ....[1]....
        /*0090*/ 	.word	0x000035c0


	//   ....[2]....
        /*0094*/ 	.word	0x00003660


	//   ....[3]....
        /*0098*/ 	.word	0x00003670


	//   ....[4]....
        /*009c*/ 	.word	0x000063b0


	//   ....[5]....
        /*00a0*/ 	.word	0x000063c0


	//   ....[6]....
        /*00a4*/ 	.word	0x000063f0


	//   ....[7]....
        /*00a8*/ 	.word	0x00006400


	//   ....[8]....
        /*00ac*/ 	.word	0x00009580


	//   ....[9]....
        /*00b0*/ 	.word	0x000095a0


	//   ....[10]....
        /*00b4*/ 	.word	0x000095d0


	//   ....[11]....
        /*00b8*/ 	.word	0x000095e0


	//   ....[12]....
        /*00bc*/ 	.word	0x0000b1b0


	//   ....[13]....
        /*00c0*/ 	.word	0x0000b1f0


	//   ....[14]....
        /*00c4*/ 	.word	0x0000b2e0


	//   ....[15]....
        /*00c8*/ 	.word	0x0000b310


	//----- nvinfo : EIATTR_EXIT_INSTR_OFFSETS
	.align		4
.L_154:
        /*00cc*/ 	.byte	0x04, 0x1c
        /*00ce*/ 	.short	(.L_156 - .L_155)


	//   ....[0]....
.L_155:
        /*00d0*/ 	.word	0x000004d0


	//   ....[1]....
        /*00d4*/ 	.word	0x0000ced0


	//   ....[2]....
        /*00d8*/ 	.word	0x0000cfb0


	//   ....[3]....
        /*00dc*/ 	.word	0x0000d980


	//   ....[4]....
        /*00e0*/ 	.word	0x0000da00


	//----- nvinfo : EIATTR_CTAIDZ_USED
	.align		4
.L_156:
        /*00e4*/ 	.byte	0x01, 0x04
	.zero		2


	//----- nvinfo : EIATTR_CRS_STACK_SIZE
	.align		4
        /*00e8*/ 	.byte	0x04, 0x1e
        /*00ea*/ 	.short	(.L_158 - .L_157)
.L_157:
        /*00ec*/ 	.word	0x00000000
.L_158:


//--------------------- .nv.info._ZN5flash16flash_fwd_kernelI23Flash_fwd_kernel_traitsILi256ELi64ELi64ELi4ELb0ELb0EN7cutlass10bfloat16_tE19Flash_kernel_traitsILi256ELi64ELi64ELi4ES3_EELb0ELb1ELb0ELb0ELb0ELb0ELb0ELb0EEEvNS_16Flash_fwd_paramsE --------------------------
	.section	.nv.info._ZN5flash16flash_fwd_kernelI23Flash_fwd_kernel_traitsILi256ELi64ELi64ELi4ELb0ELb0EN7cutlass10bfloat16_tE19Flash_kernel_traitsILi256ELi64ELi64ELi4ES3_EELb0ELb1ELb0ELb0ELb0ELb0ELb0ELb0EEEvNS_16Flash_fwd_paramsE,"",@"SHT_CUDA_INFO"
	.sectionflags	@""
	.align	4


	//----- nvinfo : EIATTR_CUDA_API_VERSION
	.align		4
        /*0000*/ 	.byte	0x04, 0x37
        /*0002*/ 	.short	(.L_160 - .L_159)
.L_159:
        /*0004*/ 	.word	0x00000082


	//----- nvinfo : EIATTR_SW2861232_WAR
	.align		4
.L_160:
        /*0008*/ 	.byte	0x01, 0x35
	.zero		2


	//----- nvinfo : EIATTR_PARAM_CBANK
	.align		4
        /*000c*/ 	.byte	0x04, 0x0a
        /*000e*/ 	.short	(.L_162 - .L_161)
	.align		4
.L_161:
        /*0010*/ 	.word	index@(.nv.constant0._ZN5flash16flash_fwd_kernelI23Flash_fwd_kernel_traitsILi256ELi64ELi64ELi4ELb0ELb0EN7cutlass10bfloat16_tE19Flash_kernel_traitsILi256ELi64ELi64ELi4ES3_EELb0ELb1ELb0ELb0ELb0ELb0ELb0ELb0EEEvNS_16Flash_fwd_paramsE)
        /*0014*/ 	.short	0x0160
        /*0016*/ 	.short	0x01d0


	//----- nvinfo : EIATTR_CBANK_PARAM_SIZE
	.align		4
.L_162:
        /*0018*/ 	.byte	0x03, 0x19
        /*001a*/ 	.short	0x01d0


	//----- nvinfo : EIATTR_KPARAM_INFO
	.align		4
        /*001c*/ 	.byte	0x04, 0x17
        /*001e*/ 	.short	(.L_164 - .L_163)
.L_163:
        /*0020*/ 	.word	0x00000000
        /*0024*/ 	.short	0x0000
        /*0026*/ 	.short	0x0000
        /*0028*/ 	.byte	0x00, 0xf0, 0x41, 0x07


	//----- nvinfo : EIATTR_MAXREG_COUNT
	.align		4
.L_164:
        /*002c*/ 	.byte	0x03, 0x1b
        /*002e*/ 	.short	0x00ff


	//----- nvinfo : EIATTR_NUM_BARRIERS
	.align		4
        /*0030*/ 	.byte	0x02, 0x4c
        /*0032*/ 	.byte	0x01
	.zero		1


	//----- nvinfo : EIATTR_ANNOTATIONS
	.align		4
        /*0034*/ 	.byte	0x04, 0x55
        /*0036*/ 	.short	(.L_166 - .L_165)


	//   ....[0]....
.L_165:
        /*0038*/ 	.word	0x00000001
        /*003c*/ 	.byte	0x00, 0xaa, 0x00, 0x00, 0x01, 0x00, 0x00, 0x00, 0xe0, 0xb0, 0x00, 0x00, 0x01, 0x00, 0x00, 0x00
        /*004c*/ 	.byte	0x30, 0xb2, 0x00, 0x00, 0x01, 0x00, 0x00, 0x00, 0x80, 0xc8, 0x00, 0x00


	//----- nvinfo : EIATTR_MERCURY_ISA_VERSION
	.align		4
.L_166:
        /*0058*/ 	.byte	0x03, 0x5f
        /*005a*/ 	.short	0x0000


	//----- nvinfo : EIATTR_COOP_GROUP_MASK_REGIDS
	.align		4
        /*005c*/ 	.byte	0x04, 0x29
        /*005e*/ 	.short	(.L_168 - .L_167)


	//   ....[0]....
.L_167:
        /*0060*/ 	.word	0xffffffff


	//   ....[1]....
        /*0064*/ 	.word	0xffffffff


	//   ....[2]....
        /*0068*/ 	.word	0xffffffff


	//   ....[3]....
        /*006c*/ 	.word	0xffffffff


	//   ....[4]....
        /*0070*/ 	.word	0xffffffff


	//   ....[5]....
        /*0074*/ 	.word	0xffffffff


	//   ....[6]....
        /*0078*/ 	.word	0xffffffff


	//   ....[7]....
        /*007c*/ 	.word	0xffffffff


	//   ....[8]....
        /*0080*/ 	.word	0xffffffff


	//   ....[9]....
        /*0084*/ 	.word	0xffffffff


	//   ....[10]....
        /*0088*/ 	.word	0xffffffff


	//   ....[11]....
        /*008c*/ 	.word	0xffffffff


	//   ....[12]....
        /*0090*/ 	.word	0xffffffff


	//   ....[13]....
        /*0094*/ 	.word	0xffffffff


	//   ....[14]....
        /*0098*/ 	.word	0xffffffff


	//   ....[15]....
        /*009c*/ 	.word	0xffffffff


	//----- nvinfo : EIATTR_COOP_GROUP_INSTR_OFFSETS
	.align		4
.L_168:
        /*00a0*/ 	.byte	0x04, 0x28
        /*00a2*/ 	.short	(.L_170 - .L_169)


	//   ....[0]....
.L_169:
        /*00a4*/ 	.word	0x000051f0


	//   ....[1]....
        /*00a8*/ 	.word	0x00005210


	//   ....[2]....
        /*00ac*/ 	.word	0x000052b0


	//   ....[3]....
        /*00b0*/ 	.word	0x000052c0


	//   ....[4]....
        /*00b4*/ 	.word	0x00008b50


	//   ....[5]....
        /*00b8*/ 	.word	0x00008b60


	//   ....[6]....
        /*00bc*/ 	.word	0x00008b90


	//   ....[7]....
        /*00c0*/ 	.word	0x00008ba0


	//   ....[8]....
        /*00c4*/ 	.word	0x0000cc10


	//   ....[9]....
        /*00c8*/ 	.word	0x0000cc20


	//   ....[10]....
        /*00cc*/ 	.word	0x0000cc50


	//   ....[11]....
        /*00d0*/ 	.word	0x0000cc60


	//   ....[12]....
        /*00d4*/ 	.word	0x0000e840


	//   ....[13]....
        /*00d8*/ 	.word	0x0000e880


	//   ....[14]....
        /*00dc*/ 	.word	0x0000e980


	//   ....[15]....
        /*00e0*/ 	.word	0x0000e9b0


	//----- nvinfo : EIATTR_EXIT_INSTR_OFFSETS
	.align		4
.L_170:
        /*00e4*/ 	.byte	0x04, 0x1c
        /*00e6*/ 	.short	(.L_172 - .L_171)


	//   ....[0]....
.L_171:
        /*00e8*/ 	.word	0x000004d0


	//   ....[1]....
        /*00ec*/ 	.word	0x00010700


	//   ....[2]....
        /*00f0*/ 	.word	0x00010820


	//   ....[3]....
        /*00f4*/ 	.word	0x00010840


	//   ....[4]....
        /*00f8*/ 	.word	0x00011340


	//   ....[5]....
        /*00fc*/ 	.word	0x000113c0


	//----- nvinfo : EIATTR_CTAIDZ_USED
	.align		4
.L_172:
        /*0100*/ 	.byte	0x01, 0x04
	.zero		2


	//----- nvinfo : EIATTR_CRS_STACK_SIZE
	.align		4
        /*0104*/ 	.byte	0x04, 0x1e
        /*0106*/ 	.short	(.L_174 - .L_173)
.L_173:
        /*0108*/ 	.word	0x00000000
.L_174:


//--------------------- .nv.info._ZN5flash16flash_fwd_kernelI23Flash_fwd_kernel_traitsILi256ELi64ELi64ELi4ELb0ELb0EN7cutlass10bfloat16_tE19Flash_kernel_traitsILi256ELi64ELi64ELi4ES3_EELb0ELb1ELb0ELb1ELb0ELb0ELb0ELb0EEEvNS_16Flash_fwd_paramsE --------------------------
	.section	.nv.info._ZN5flash16flash_fwd_kernelI23Flash_fwd_kernel_traitsILi256ELi64ELi64ELi4ELb0ELb0EN7cutlass10bfloat16_tE19Flash_kernel_traitsILi256ELi64ELi64ELi4ES3_EELb0ELb1ELb0ELb1ELb0ELb0ELb0ELb0EEEvNS_16Flash_fwd_paramsE,"",@"SHT_CUDA_INFO"
	.sectionflags	@""
	.align	4


	//----- nvinfo : EIATTR_CUDA_API_VERSION
	.align		4
        /*0000*/ 	.byte	0x04, 0x37
        /*0002*/ 	.short	(.L_176 - .L_175)
.L_175:
        /*0004*/ 	.word	0x00000082


	//----- nvinfo : EIATTR_SW2861232_WAR
	.align		4
.L_176:
        /*0008*/ 	.byte	0x01, 0x35
	.zero		2


	//----- nvinfo : EIATTR_PARAM_CBANK
	.align		4
        /*000c*/ 	.byte	0x04, 0x0a
        /*000e*/ 	.short	(.L_178 - .L_177)
	.align		4
.L_177:
        /*0010*/ 	.word	index@(.nv.constant0._ZN5flash16flash_fwd_kernelI23Flash_fwd_kernel_traitsILi256ELi64ELi64ELi4ELb0ELb0EN7cutlass10bfloat16_tE19Flash_kernel_traitsILi256ELi64ELi64ELi4ES3_EELb0ELb1ELb0ELb1ELb0ELb0ELb0ELb0EEEvNS_16Flash_fwd_paramsE)
        /*0014*/ 	.short	0x0160
        /*0016*/ 	.short	0x01d0


	//----- nvinfo : EIATTR_CBANK_PARAM_SIZE
	.align		4
.L_178:
        /*0018*/ 	.byte	0x03, 0x19
        /*001a*/ 	.short	0x01d0


	//----- nvinfo : EIATTR_KPARAM_INFO
	.align		4
        /*001c*/ 	.byte	0x04, 0x17
        /*001e*/ 	.short	(.L_180 - .L_179)
.L_179:
        /*0020*/ 	.word	0x00000000
        /*0024*/ 	.short	0x0000
        /*0026*/ 	.short	0x0000
        /*0028*/ 	.byte	0x00, 0xf0, 0x41, 0x07


	//----- nvinfo : EIATTR_MAXREG_COUNT
	.align		4
.L_180:
        /*002c*/ 	.byte	0x03, 0x1b
        /*002e*/ 	.short	0x00ff


	//----- nvinfo : EIATTR_NUM_BARRIERS
	.align		4
        /*0030*/ 	.byte	0x02, 0x4c
        /*0032*/ 	.byte	0x01
	.zero		1


	//----- nvinfo : EIATTR_ANNOTATIONS
	.align		4
        /*0034*/ 	.byte	0x04, 0x55
        /*0036*/ 	.short	(.L_182 - .L_181)


	//   ....[0]....
.L_181:
        /*0038*/ 	.word	0x00000001
        /*003c*/ 	.byte	0xf0, 0x0f, 0x00, 0x00, 0x01, 0x00, 0x00, 0x00, 0x80, 0x28, 0x00, 0x00, 0x01, 0x00, 0x00, 0x00
        /*004c*/ 	.byte	0xb0, 0xb1, 0x00, 0x00, 0x01, 0x00, 0x00, 0x00, 0xd0, 0xb1, 0x00, 0x00, 0x01, 0x00, 0x00, 0x00
        /*005c*/ 	.byte	0xe0, 0xb8, 0x00, 0x00, 0x01, 0x00, 0x00, 0x00, 0x30, 0xba, 0x00, 0x00, 0x01, 0x00, 0x00, 0x00
        /*006c*/ 	.byte	0x80, 0xd0, 0x00, 0x00


	//----- nvinfo : EIATTR_MERCURY_ISA_VERSION
	.align		4
.L_182:
        /*0070*/ 	.byte	0x03, 0x5f
        /*0072*/ 	.short	0x0000


	//----- nvinfo : EIATTR_COOP_GROUP_MASK_REGIDS
	.align		4
        /*0074*/ 	.byte	0x04, 0x29
        /*0076*/ 	.short	(.L_184 - .L_183)


	//   ....[0]....
.L_183:
        /*0078*/ 	.word	0xffffffff


	//   ....[1]....
        /*007c*/ 	.word	0xffffffff


	//   ....[2]....
        /*0080*/ 	.word	0xffffffff


	//   ....[3]....
        /*0084*/ 	.word	0xffffffff


	//   ....[4]....
        /*0088*/ 	.word	0xffffffff


	//   ....[5]....
        /*008c*/ 	.word	0xffffffff


	//   ....[6]....
        /*0090*/ 	.word	0xffffffff


	//   ....[7]....
        /*0094*/ 	.word	0xffffffff


	//   ....[8]....
        /*0098*/ 	.word	0xffffffff


	//   ....[9]....
        /*009c*/ 	.word	0xffffffff


	//   ....[10]....
        /*00a0*/ 	.word	0xffffffff


	//   ....[11]....
        /*00a4*/ 	.word	0xffffffff


	//   ....[12]....
        /*00a8*/ 	.word	0xffffffff


	//   ....[13]....
        /*00ac*/ 	.word	0xffffffff


	//   ....[14]....
        /*00b0*/ 	.word	0xffffffff


	//   ....[15]....
        /*00b4*/ 	.word	0xffffffff


	//----- nvinfo : EIATTR_COOP_GROUP_INSTR_OFFSETS
	.align		4
.L_184:
        /*00b8*/ 	.byte	0x04, 0x28
        /*00ba*/ 	.short	(.L_186 - .L_185)


	//   ....[0]....
.L_185:
        /*00bc*/ 	.word	0x000056d0


	//   ....[1]....
        /*00c0*/ 	.word	0x000056f0


	//   ....[2]....
        /*00c4*/ 	.word	0x00005790


	//   ....[3]....
        /*00c8*/ 	.word	0x000057a0


	//   ....[4]....
        /*00cc*/ 	.word	0x00009310


	//   ....[5]....
        /*00d0*/ 	.word	0x00009320


	//   ....[6]....
        /*00d4*/ 	.word	0x00009350


	//   ....[7]....
        /*00d8*/ 	.word	0x00009360


	//   ....[8]....
        /*00dc*/ 	.word	0x0000d820


	//   ....[9]....
        /*00e0*/ 	.word	0x0000d830


	//   ....[10]....
        /*00e4*/ 	.word	0x0000d850


	//   ....[11]....
        /*00e8*/ 	.word	0x0000d870


	//   ....[12]....
        /*00ec*/ 	.word	0x0000f4d0


	//   ....[13]....
        /*00f0*/ 	.word	0x0000f510


	//   ....[14]....
        /*00f4*/ 	.word	0x0000f610


	//   ....[15]....
        /*00f8*/ 	.word	0x0000f640


	//----- nvinfo : EIATTR_EXIT_INSTR_OFFSETS
	.align		4
.L_186:
        /*00fc*/ 	.byte	0x04, 0x1c
        /*00fe*/ 	.short	(.L_188 - .L_187)


	//   ....[0]....
.L_187:
        /*0100*/ 	.word	0x000004d0


	//   ....[1]....
        /*0104*/ 	.word	0x00011390


	//   ....[2]....
        /*0108*/ 	.word	0x000114b0


	//   ....[3]....
        /*010c*/ 	.word	0x000114d0


	//   ....[4]....
        /*0110*/ 	.word	0x00011fd0


	//   ....[5]....
        /*0114*/ 	.word	0x00012050


	//----- nvinfo : EIATTR_CTAIDZ_USED
	.align		4
.L_188:
        /*0118*/ 	.byte	0x01, 0x04
	.zero		2


	//----- nvinfo : EIATTR_CRS_STACK_SIZE
	.align		4
        /*011c*/ 	.byte	0x04, 0x1e
        /*011e*/ 	.short	(.L_190 - .L_189)
.L_189:
        /*0120*/ 	.word	0x00000000
.L_190:


//--------------------- .nv.info._ZN5flash16flash_fwd_kernelI23Flash_fwd_kernel_traitsILi256ELi128ELi64ELi8ELb0ELb0EN7cutlass10bfloat16_tE19Flash_kernel_traitsILi256ELi128ELi64ELi8ES3_EELb0ELb1ELb0ELb0ELb0ELb1ELb0ELb0EEEvNS_16Flash_fwd_paramsE --------------------------
	.section	.nv.info._ZN5flash16flash_fwd_kernelI23Flash_fwd_kernel_traitsILi256ELi128ELi64ELi8ELb0ELb0EN7cutlass10bfloat16_tE19Flash_kernel_traitsILi256ELi128ELi64ELi8ES3_EELb0ELb1ELb0ELb0ELb0ELb1ELb0ELb0EEEvNS_16Flash_fwd_paramsE,"",@"SHT_CUDA_INFO"
	.sectionflags	@""
	.align	4


	//----- nvinfo : EIATTR_CUDA_API_VERSION
	.align		4
        /*0000*/ 	.byte	0x04, 0x37
        /*0002*/ 	.short	(.L_192 - .L_191)
.L_191:
        /*0004*/ 	.word	0x00000082


	//----- nvinfo : EIATTR_SW2861232_WAR
	.align		4
.L_192:
        /*0008*/ 	.byte	0x01, 0x35
	.zero		2


	//----- nvinfo : EIATTR_PARAM_CBANK
	.align		4
        /*000c*/ 	.byte	0x04, 0x0a
        /*000e*/ 	.short	(.L_194 - .L_193)
	.align		4
.L_193:
        /*0010*/ 	.word	index@(.nv.constant0._ZN5flash16flash_fwd_kernelI23Flash_fwd_kernel_traitsILi256ELi128ELi64ELi8ELb0ELb0EN7cutlass10bfloat16_tE19Flash_kernel_traitsILi256ELi128ELi64ELi8ES3_EELb0ELb1ELb0ELb0ELb0ELb1ELb0ELb0EEEvNS_16Flash_fwd_paramsE)
        /*0014*/ 	.short	0x0160
        /*0016*/ 	.short	0x01d0


	//----- nvinfo : EIATTR_CBANK_PARAM_SIZE
	.align		4
.L_194:
        /*0018*/ 	.byte	0x03, 0x19
        /*001a*/ 	.short	0x01d0


	//----- nvinfo : EIATTR_KPARAM_INFO
	.align		4
        /*001c*/ 	.byte	0x04, 0x17
        /*001e*/ 	.short	(.L_196 - .L_195)
.L_195:
        /*0020*/ 	.word	0x00000000
        /*0024*/ 	.short	0x0000
        /*0026*/ 	.short	0x0000
        /*0028*/ 	.byte	0x00, 0xf0, 0x41, 0x07


	//----- nvinfo : EIATTR_MAXREG_COUNT
	.align		4
.L_196:
        /*002c*/ 	.byte	0x03, 0x1b
        /*002e*/ 	.short	0x00ff


	//----- nvinfo : EIATTR_NUM_BARRIERS
	.align		4
        /*0030*/ 	.byte	0x02, 0x4c
        /*0032*/ 	.byte	0x01
	.zero		1


	//----- nvinfo : EIATTR_MERCURY_ISA_VERSION
	.align		4
        /*0034*/ 	.byte	0x03, 0x5f
        /*0036*/ 	.short	0x0000


	//----- nvinfo : EIATTR_COOP_GROUP_MASK_REGIDS
	.align		4
        /*0038*/ 	.byte	0x04, 0x29
        /*003a*/ 	.short	(.L_198 - .L_197)


	//   ....[0]....
.L_197:
        /*003c*/ 	.word	0xffffffff


	//   ....[1]....
        /*0040*/ 	.word	0xffffffff


	//   ....[2]....
        /*0044*/ 	.word	0xffffffff


	//   ....[3]....
        /*0048*/ 	.word	0xffffffff


	//   ....[4]....
        /*004c*/ 	.word	0xffffffff


	//   ....[5]....
        /*0050*/ 	.word	0xffffffff


	//   ....[6]....
        /*0054*/ 	.word	0xffffffff


	//   ....[7]....
        /*0058*/ 	.word	0xffffffff


	//   ....[8]....
        /*005c*/ 	.word	0xffffffff


	//   ....[9]....
        /*0060*/ 	.word	0xffffffff


	//   ....[10]....
        /*0064*/ 	.word	0xffffffff


	//   ....[11]....
        /*0068*/ 	.word	0xffffffff


	//   ....[12]....
        /*006c*/ 	.word	0xffffffff


	//   ....[13]....
        /*0070*/ 	.word	0xffffffff


	//   ....[14]....
        /*0074*/ 	.word	0xffffffff


	//   ....[15]....
        /*0078*/ 	.word	0xffffffff


	//   ....[16]....
        /*007c*/ 	.word	0xffffffff


	//   ....[17]....
        /*0080*/ 	.word	0xffffffff


	//   ....[18]....
        /*0084*/ 	.word	0xffffffff


	//   ....[19]....
        /*0088*/ 	.word	0xffffffff


	//----- nvinfo : EIATTR_COOP_GROUP_INSTR_OFFSETS
	.align		4
.L_198:
        /*008c*/ 	.byte	0x04, 0x28
        /*008e*/ 	.short	(.L_200 - .L_199)


	//   ....[0]....
.L_199:
        /*0090*/ 	.word	0x00003100


	//   ....[1]....
        /*0094*/ 	.word	0x00003120


	//   ....[2]....
        /*0098*/ 	.word	0x000031c0


	//   ....[3]....
        /*009c*/ 	.word	0x000031d0


	//   ....[4]....
        /*00a0*/ 	.word	0x00005d60


	//   ....[5]....
        /*00a4*/ 	.word	0x00005d70


	//   ....[6]....
        /*00a8*/ 	.word	0x00005da0


	//   ....[7]....
        /*00ac*/ 	.word	0x00005db0


	//   ....[8]....
        /*00b0*/ 	.word	0x00009250


	//   ....[9]....
        /*00b4*/ 	.word	0x00009260


	//   ....[10]....
        /*00b8*/ 	.word	0x00009290


	//   ....[11]....
        /*00bc*/ 	.word	0x000092a0


	//   ....[12]....
        /*00c0*/ 	.word	0x0000c250


	//   ....[13]....
        /*00c4*/ 	.word	0x0000c270


	//   ....[14]....
        /*00c8*/ 	.word	0x0000c2a0


	//   ....[15]....
        /*00cc*/ 	.word	0x0000c2b0


	//   ....[16]....
        /*00d0*/ 	.word	0x0000de80


	//   ....[17]....
        /*00d4*/ 	.word	0x0000dec0


	//   ....[18]....
        /*00d8*/ 	.word	0x0000dfb0


	//   ....[19]....
        /*00dc*/ 	.word	0x0000dfe0


	//----- nvinfo : EIATTR_EXIT_INSTR_OFFSETS
	.align		4
.L_200:
        /*00e0*/ 	.byte	0x04, 0x1c
        /*00e2*/ 	.short	(.L_202 - .L_201)


	//   ....[0]....
.L_201:
        /*00e4*/ 	.word	0x000004d0


	//   ....[1]....
        /*00e8*/ 	.word	0x0000fba0


	//   ....[2]....
        /*00ec*/ 	.word	0x0000fc80


	//   ....[3]....
        /*00f0*/ 	.word	0x00010650


	//   ....[4]....
        /*00f4*/ 	.word	0x000106d0


	//----- nvinfo : EIATTR_CTAIDZ_USED
	.align		4
.L_202:
        /*00f8*/ 	.byte	0x01, 0x04
	.zero		2


	//----- nvinfo : EIATTR_CRS_STACK_SIZE
	.align		4
        /*00fc*/ 	.byte	0x04, 0x1e
        /*00fe*/ 	.short	(.L_204 - .L_203)
.L_203:
        /*0100*/ 	.word	0x00000000
.L_204:


//--------------------- .nv.info._ZN5flash16flash_fwd_kernelI23Flash_fwd_kernel_traitsILi256ELi128ELi64ELi8ELb0ELb0EN7cutlass10bfloat16_tE19Flash_kernel_traitsILi256ELi128ELi64ELi8ES3_EELb0ELb1ELb0ELb0ELb0ELb0ELb0ELb0EEEvNS_16Flash_fwd_paramsE --------------------------
	.section	.nv.info._ZN5flash16flash_fwd_kernelI23Flash_fwd_kernel_traitsILi256ELi128ELi64ELi8ELb0ELb0EN7cutlass10bfloat16_tE19Flash_kernel_traitsILi256ELi128ELi64ELi8ES3_EELb0ELb1ELb0ELb0ELb0ELb0ELb0ELb0EEEvNS_16Flash_fwd_paramsE,"",@"SHT_CUDA_INFO"
	.sectionflags	@""
	.align	4


	//----- nvinfo : EIATTR_CUDA_API_VERSION
	.align		4
        /*0000*/ 	.byte	0x04, 0x37
        /*0002*/ 	.short	(.L_206 - .L_205)
.L_205:
        /*0004*/ 	.word	0x00000082


	//----- nvinfo : EIATTR_SW2861232_WAR
	.align		4
.L_206:
        /*0008*/ 	.byte	0x01, 0x35
	.zero		2


	//----- nvinfo : EIATTR_PARAM_CBANK
	.align		4
        /*000c*/ 	.byte	0x04, 0x0a
        /*000e*/ 	.short	(.L_208 - .L_207)
	.align		4
.L_207:
        /*0010*/ 	.word	index@(.nv.constant0._ZN5flash16flash_fwd_kernelI23Flash_fwd_kernel_traitsILi256ELi128ELi64ELi8ELb0ELb0EN7cutlass10bfloat16_tE19Flash_kernel_traitsILi256ELi128ELi64ELi8ES3_EELb0ELb1ELb0ELb0ELb0ELb0ELb0ELb0EEEvNS_16Flash_fwd_paramsE)
        /*0014*/ 	.short	0x0160
        /*0016*/ 	.short	0x01d0


	//----- nvinfo : EIATTR_CBANK_PARAM_SIZE
	.align		4
.L_208:
        /*0018*/ 	.byte	0x03, 0x19
        /*001a*/ 	.short	0x01d0


	//----- nvinfo : EIATTR_KPARAM_INFO
	.align		4
        /*001c*/ 	.byte	0x04, 0x17
        /*001e*/ 	.short	(.L_210 - .L_209)
.L_209:
        /*0020*/ 	.word	0x00000000
        /*0024*/ 	.short	0x0000
        /*0026*/ 	.short	0x0000
        /*0028*/ 	.byte	0x00, 0xf0, 0x41, 0x07


	//----- nvinfo : EIATTR_MAXREG_COUNT
	.align		4
.L_210:
        /*002c*/ 	.byte	0x03, 0x1b
        /*002e*/ 	.short	0x00ff


	//----- nvinfo : EIATTR_NUM_BARRIERS
	.align		4
        /*0030*/ 	.byte	0x02, 0x4c
        /*0032*/ 	.byte	0x01
	.zero		1


	//----- nvinfo : EIATTR_ANNOTATIONS
	.align		4
        /*0034*/ 	.byte	0x04, 0x55
        /*0036*/ 	.short	(.L_212 - .L_211)


	//   ....[0]....
.L_211:
        /*0038*/ 	.word	0x00000001
        /*003c*/ 	.byte	0x70, 0xce, 0x00, 0x00, 0x01, 0x00, 0x00, 0x00, 0x50, 0xd2, 0x00, 0x00, 0x01, 0x00, 0x00, 0x00
        /*004c*/ 	.byte	0xb0, 0xd3, 0x00, 0x00, 0x01, 0x00, 0x00, 0x00, 0xd0, 0xe4, 0x00, 0x00


	//----- nvinfo : EIATTR_MERCURY_ISA_VERSION
	.align		4
.L_212:
        /*0058*/ 	.byte	0x03, 0x5f
        /*005a*/ 	.short	0x0000


	//----- nvinfo : EIATTR_COOP_GROUP_MASK_REGIDS
	.align		4
        /*005c*/ 	.byte	0x04, 0x29
        /*005e*/ 	.short	(.L_214 - .L_213)


	//   ....[0]....
.L_213:
        /*0060*/ 	.word	0xffffffff


	//   ....[1]....
        /*0064*/ 	.word	0xffffffff


	//   ....[2]....
        /*0068*/ 	.word	0xffffffff


	//   ....[3]....
        /*006c*/ 	.word	0xffffffff


	//   ....[4]....
        /*0070*/ 	.word	0xffffffff


	//   ....[5]....
        /*0074*/ 	.word	0xffffffff


	//   ....[6]....
        /*0078*/ 	.word	0xffffffff


	//   ....[7]....
        /*007c*/ 	.word	0xffffffff


	//   ....[8]....
        /*0080*/ 	.word	0xffffffff


	//   ....[9]....
        /*0084*/ 	.word	0xffffffff


	//   ....[10]....
        /*0088*/ 	.word	0xffffffff


	//   ....[11]....
        /*008c*/ 	.word	0xffffffff


	//   ....[12]....
        /*0090*/ 	.word	0xffffffff


	//   ....[13]....
        /*0094*/ 	.word	0xffffffff


	//   ....[14]....
        /*0098*/ 	.word	0xffffffff


	//   ....[15]....
        /*009c*/ 	.word	0xffffffff


	//   ....[16]....
        /*00a0*/ 	.word	0xffffffff


	//   ....[17]....
        /*00a4*/ 	.word	0xffffffff


	//   ....[18]....
        /*00a8*/ 	.word	0xffffffff


	//   ....[19]....
        /*00ac*/ 	.word	0xffffffff


	//----- nvinfo : EIATTR_COOP_GROUP_INSTR_OFFSETS
	.align		4
.L_214:
        /*00b0*/ 	.byte	0x04, 0x28
        /*00b2*/ 	.short	(.L_216 - .L_215)


	//   ....[0]....
.L_215:
        /*00b4*/ 	.word	0x00004380


	//   ....[1]....
        /*00b8*/ 	.word	0x000043a0


	//   ....[2]....
        /*00bc*/ 	.word	0x00004440


	//   ....[3]....
        /*00c0*/ 	.word	0x00004450


	//   ....[4]....
        /*00c4*/ 	.word	0x00007550


	//   ....[5]....
        /*00c8*/ 	.word	0x00007560


	//   ....[6]....
        /*00cc*/ 	.word	0x00007590


	//   ....[7]....
        /*00d0*/ 	.word	0x000075a0


	//   ....[8]....
        /*00d4*/ 	.word	0x0000afb0


	//   ....[9]....
        /*00d8*/ 	.word	0x0000afc0


	//   ....[10]....
        /*00dc*/ 	.word	0x0000aff0


	//   ....[11]....
        /*00e0*/ 	.word	0x0000b000


	//   ....[12]....
        /*00e4*/ 	.word	0x0000e820


	//   ....[13]....
        /*00e8*/ 	.word	0x0000e830


	//   ....[14]....
        /*00ec*/ 	.word	0x0000e860


	//   ....[15]....
        /*00f0*/ 	.word	0x0000e870


	//   ....[16]....
        /*00f4*/ 	.word	0x00010440


	//   ....[17]....
        /*00f8*/ 	.word	0x00010480


	//   ....[18]....
        /*00fc*/ 	.word	0x00010580


	//   ....[19]....
        /*0100*/ 	.word	0x000105b0


	//----- nvinfo : EIATTR_EXIT_INSTR_OFFSETS
	.align		4
.L_216:
        /*0104*/ 	.byte	0x04, 0x1c
        /*0106*/ 	.short	(.L_218 - .L_217)


	//   ....[0]....
.L_217:
        /*0108*/ 	.word	0x000004d0


	//   ....[1]....
        /*010c*/ 	.word	0x00012300


	//   ....[2]....
        /*0110*/ 	.word	0x00012420


	//   ....[3]....
        /*0114*/ 	.word	0x00012440


	//   ....[4]....
        /*0118*/ 	.word	0x00012f40


	//   ....[5]....
        /*011c*/ 	.word	0x00012fc0


	//----- nvinfo : EIATTR_CTAIDZ_USED
	.align		4
.L_218:
        /*0120*/ 	.byte	0x01, 0x04
	.zero		2


	//----- nvinfo : EIATTR_CRS_STACK_SIZE
	.align		4
        /*0124*/ 	.byte	0x04, 0x1e
        /*0126*/ 	.short	(.L_220 - .L_219)
.L_219:
        /*0128*/ 	.word	0x00000000
.L_220:


//--------------------- .nv.info._ZN5flash16flash_fwd_kernelI23Flash_fwd_kernel_traitsILi256ELi128ELi64ELi8ELb0ELb0EN7cutlass10bfloat16_tE19Flash_kernel_traitsILi256ELi128ELi64ELi8ES3_EELb0ELb1ELb0ELb1ELb0ELb0ELb0ELb0EEEvNS_16Flash_fwd_paramsE --------------------------
	.section	.nv.info._ZN5flash16flash_fwd_kernelI23Flash_fwd_kernel_traitsILi256ELi128ELi64ELi8ELb0ELb0EN7cutlass10bfloat16_tE19Flash_kernel_traitsILi256ELi128ELi64ELi8ES3_EELb0ELb1ELb0ELb1ELb0ELb0ELb0ELb0EEEvNS_16Flash_fwd_paramsE,"",@"SHT_CUDA_INFO"
	.sectionflags	@""
	.align	4


	//----- nvinfo : EIATTR_CUDA_API_VERSION
	.align		4
        /*0000*/ 	.byte	0x04, 0x37
        /*0002*/ 	.short	(.L_222 - .L_221)
.L_221:
        /*0004*/ 	.word	0x00000082


	//----- nvinfo : EIATTR_SW2861232_WAR
	.align		4
.L_222:
        /*0008*/ 	.byte	0x01, 0x35
	.zero		2


	//----- nvinfo : EIATTR_PARAM_CBANK
	.align		4
        /*000c*/ 	.byte	0x04, 0x0a
        /*000e*/ 	.short	(.L_224 - .L_223)
	.align		4
.L_223:
        /*0010*/ 	.word	index@(.nv.constant0._ZN5flash16flash_fwd_kernelI23Flash_fwd_kernel_traitsILi256ELi128ELi64ELi8ELb0ELb0EN7cutlass10bfloat16_tE19Flash_kernel_traitsILi256ELi128ELi64ELi8ES3_EELb0ELb1ELb0ELb1ELb0ELb0ELb0ELb0EEEvNS_16Flash_fwd_paramsE)
        /*0014*/ 	.short	0x0160
        /*0016*/ 	.short	0x01d0


	//----- nvinfo : EIATTR_CBANK_PARAM_SIZE
	.align		4
.L_224:
        /*0018*/ 	.byte	0x03, 0x19
        /*001a*/ 	.short	0x01d0


	//----- nvinfo : EIATTR_KPARAM_INFO
	.align		4
        /*001c*/ 	.byte	0x04, 0x17
        /*001e*/ 	.short	(.L_226 - .L_225)
.L_225:
        /*0020*/ 	.word	0x00000000
        /*0024*/ 	.short	0x0000
        /*0026*/ 	.short	0x0000
        /*0028*/ 	.byte	0x00, 0xf0, 0x41, 0x07


	//----- nvinfo : EIATTR_MAXREG_COUNT
	.align		4
.L_226:
        /*002c*/ 	.byte	0x03, 0x1b
        /*002e*/ 	.short	0x00ff


	//----- nvinfo : EIATTR_NUM_BARRIERS
	.align		4
        /*0030*/ 	.byte	0x02, 0x4c
        /*0032*/ 	.byte	0x01
	.zero		1


	//----- nvinfo : EIATTR_ANNOTATIONS
	.align		4
        /*0034*/ 	.byte	0x04, 0x55
        /*0036*/ 	.short	(.L_228 - .L_227)


	//   ....[0]....
.L_227:
        /*0038*/ 	.word	0x00000001
        /*003c*/ 	.byte	0xb0, 0xd8, 0x00, 0x00, 0x01, 0x00, 0x00, 0x00, 0xd0, 0xd8, 0x00, 0x00, 0x01, 0x00, 0x00, 0x00
        /*004c*/ 	.byte	0xa0, 0xdc, 0x00, 0x00, 0x01, 0x00, 0x00, 0x00, 0xd0, 0xdc, 0x00, 0x00, 0x01, 0x00, 0x00, 0x00
        /*005c*/ 	.byte	0x00, 0xde, 0x00, 0x00, 0x01, 0x00, 0x00, 0x00, 0x30, 0xef, 0x00, 0x00


	//----- nvinfo : EIATTR_MERCURY_ISA_VERSION
	.align		4
.L_228:
        /*0068*/ 	.byte	0x03, 0x5f
        /*006a*/ 	.short	0x0000


	//----- nvinfo : EIATTR_COOP_GROUP_MASK_REGIDS
	.align		4
        /*006c*/ 	.byte	0x04, 0x29
        /*006e*/ 	.short	(.L_230 - .L_229)


	//   ....[0]....
.L_229:
        /*0070*/ 	.word	0xffffffff


	//   ....[1]....
        /*0074*/ 	.word	0xffffffff


	//   ....[2]....
        /*0078*/ 	.word	0xffffffff


	//   ....[3]....
        /*007c*/ 	.word	0xffffffff


	//   ....[4]....
        /*0080*/ 	.word	0xffffffff


	//   ....[5]....
        /*0084*/ 	.word	0xffffffff


	//   ....[6]....
        /*0088*/ 	.word	0xffffffff


	//   ....[7]....
        /*008c*/ 	.word	0xffffffff


	//   ....[8]....
        /*0090*/ 	.word	0xffffffff


	//   ....[9]....
        /*0094*/ 	.word	0xffffffff


	//   ....[10]....
        /*0098*/ 	.word	0xffffffff


	//   ....[11]....
        /*009c*/ 	.word	0xffffffff


	//   ....[12]....
        /*00a0*/ 	.word	0xffffffff


	//   ....[13]....
        /*00a4*/ 	.word	0xffffffff


	//   ....[14]....
        /*00a8*/ 	.word	0xffffffff


	//   ....[15]....
        /*00ac*/ 	.word	0xffffffff


	//   ....[16]....
        /*00b0*/ 	.word	0xffffffff


	//   ....[17]....
        /*00b4*/ 	.word	0xffffffff


	//   ....[18]....
        /*00b8*/ 	.word	0xffffffff


	//   ....[19]....
        /*00bc*/ 	.word	0xffffffff


	//----- nvinfo : EIATTR_COOP_GROUP_INSTR_OFFSETS
	.align		4
.L_230:
        /*00c0*/ 	.byte	0x04, 0x28
        /*00c2*/ 	.short	(.L_232 - .L_231)


	//   ....[0]....
.L_231:
        /*00c4*/ 	.word	0x000047f0


	//   ....[1]....
        /*00c8*/ 	.word	0x00004810


	//   ....[2]....
        /*00cc*/ 	.word	0x000048b0


	//   ....[3]....
        /*00d0*/ 	.word	0x000048c0


	//   ....[4]....
        /*00d4*/ 	.word	0x00007cc0


	//   ....[5]....
        /*00d8*/ 	.word	0x00007cd0


	//   ....[6]....
        /*00dc*/ 	.word	0x00007d00


	//   ....[7]....
        /*00e0*/ 	.word	0x00007d10


	//   ....[8]....
        /*00e4*/ 	.word	0x0000b9e0


	//   ....[9]....
        /*00e8*/ 	.word	0x0000b9f0


	//   ....[10]....
        /*00ec*/ 	.word	0x0000ba30


	//   ....[11]....
        /*00f0*/ 	.word	0x0000ba40


	//   ....[12]....
        /*00f4*/ 	.word	0x0000f690


	//   ....[13]....
        /*00f8*/ 	.word	0x0000f6a0


	//   ....[14]....
        /*00fc*/ 	.word	0x0000f6c0


	//   ....[15]....
        /*0100*/ 	.word	0x0000f6e0


	//   ....[16]....
        /*0104*/ 	.word	0x000112b0


	//   ....[17]....
        /*0108*/ 	.word	0x000112f0


	//   ....[18]....
        /*010c*/ 	.word	0x000113f0


	//   ....[19]....
        /*0110*/ 	.word	0x00011420


	//----- nvinfo : EIATTR_EXIT_INSTR_OFFSETS
	.align		4
.L_232:
        /*0114*/ 	.byte	0x04, 0x1c
        /*0116*/ 	.short	(.L_234 - .L_233)


	//   ....[0]....
.L_233:
        /*0118*/ 	.word	0x000004d0


	//   ....[1]....
        /*011c*/ 	.word	0x00013170


	//   ....[2]....
        /*0120*/ 	.word	0x00013290


	//   ....[3]....
        /*0124*/ 	.word	0x000132b0


	//   ....[4]....
        /*0128*/ 	.word	0x00013db0


	//   ....[5]....
        /*012c*/ 	.word	0x00013e30


	//----- nvinfo : EIATTR_CTAIDZ_USED
	.align		4
.L_234:
        /*0130*/ 	.byte	0x01, 0x04
	.zero		2


	//----- nvinfo : EIATTR_CRS_STACK_SIZE
	.align		4
        /*0134*/ 	.byte	0x04, 0x1e
        /*0136*/ 	.short	(.L_236 - .L_235)
.L_235:
        /*0138*/ 	.word	0x00000000
.L_236:


//--------------------- .nv.info._ZN5flash16flash_fwd_kernelI23Flash_fwd_kernel_traitsILi256ELi64ELi64ELi4ELb0ELb0EN7cutlass10bfloat16_tE19Flash_kernel_traitsILi256ELi64ELi64ELi4ES3_EELb1ELb1ELb0ELb0ELb0ELb0ELb0ELb0EEEvNS_16Flash_fwd_paramsE --------------------------
	.section	.nv.info._ZN5flash16flash_fwd_kernelI23Flash_fwd_kernel_traitsILi256ELi64ELi64ELi4ELb0ELb0EN7cutlass10bfloat16_tE19Flash_kernel_traitsILi256ELi64ELi64ELi4ES3_EELb1ELb1ELb0ELb0ELb0ELb0ELb0ELb0EEEvNS_16Flash_fwd_paramsE,"",@"SHT_CUDA_INFO"
	.sectionflags	@""
	.align	4


	//----- nvinfo : EIATTR_CUDA_API_VERSION
	.align		4
        /*0000*/ 	.byte	0x04, 0x37
        /*0002*/ 	.short	(.L_238 - .L_237)
.L_237:
        /*0004*/ 	.word	0x00000082


	//----- nvinfo : EIATTR_SW2861232_WAR
	.align		4
.L_238:
        /*0008*/ 	.byte	0x01, 0x35
	.zero		2


	//----- nvinfo : EIATTR_PARAM_CBANK
	.align		4
        /*000c*/ 	.byte	0x04, 0x0a
        /*000e*/ 	.short	(.L_240 - .L_239)
	.align		4
.L_239:
        /*0010*/ 	.word	index@(.nv.constant0._ZN5flash16flash_fwd_kernelI23Flash_fwd_kernel_traitsILi256ELi64ELi64ELi4ELb0ELb0EN7cutlass10bfloat16_tE19Flash_kernel_traitsILi256ELi64ELi64ELi4ES3_EELb1ELb1ELb0ELb0ELb0ELb0ELb0ELb0EEEvNS_16Flash_fwd_paramsE)
        /*0014*/ 	.short	0x0160
        /*0016*/ 	.short	0x01d0


	//----- nvinfo : EIATTR_CBANK_PARAM_SIZE
	.align		4
.L_240:
        /*0018*/ 	.byte	0x03, 0x19
        /*001a*/ 	.short	0x01d0


	//----- nvinfo : EIATTR_KPARAM_INFO
	.align		4
        /*001c*/ 	.byte	0x04, 0x17
        /*001e*/ 	.short	(.L_242 - .L_241)
.L_241:
        /*0020*/ 	.word	0x00000000
        /*0024*/ 	.short	0x0000
        /*0026*/ 	.short	0x0000
        /*0028*/ 	.byte	0x00, 0xf0, 0x41, 0x07


	//----- nvinfo : EIATTR_MAXREG_COUNT
	.align		4
.L_242:
        /*002c*/ 	.byte	0x03, 0x1b
        /*002e*/ 	.short	0x00ff


	//----- nvinfo : EIATTR_NUM_BARRIERS
	.align		4
        /*0030*/ 	.byte	0x02, 0x4c
        /*0032*/ 	.byte	0x01
	.zero		1


	//----- nvinfo : EIATTR_ANNOTATIONS
	.align		4
        /*0034*/ 	.byte	0x04, 0x55
        /*0036*/ 	.short	(.L_244 - .L_243)


	//   ....[0]....
.L_243:
        /*0038*/ 	.word	0x00000001
        /*003c*/ 	.byte	0x30, 0x11, 0x00, 0x00, 0x01, 0x00, 0x00, 0x00, 0x10, 0x29, 0x00, 0x00, 0x01, 0x00, 0x00, 0x00
        /*004c*/ 	.byte	0x50, 0xbe, 0x00, 0x00, 0x01, 0x00, 0x00, 0x00, 0xc0, 0xe0, 0x00, 0x00, 0x01, 0x00, 0x00, 0x00
        /*005c*/ 	.byte	0xb0, 0x00, 0x01, 0x00


	//----- nvinfo : EIATTR_MERCURY_ISA_VERSION
	.align		4
.L_244:
        /*0060*/ 	.byte	0x03, 0x5f
        /*0062*/ 	.short	0x0000


	//----- nvinfo : EIATTR_COOP_GROUP_MASK_REGIDS
	.align		4
        /*0064*/ 	.byte	0x04, 0x29
        /*0066*/ 	.short	(.L_246 - .L_245)


	//   ....[0]....
.L_245:
        /*0068*/ 	.word	0xffffffff


	//   ....[1]....
        /*006c*/ 	.word	0xffffffff


	//   ....[2]....
        /*0070*/ 	.word	0xffffffff


	//   ....[3]....
        /*0074*/ 	.word	0xffffffff


	//   ....[4]....
        /*0078*/ 	.word	0xffffffff


	//   ....[5]....
        /*007c*/ 	.word	0xffffffff


	//   ....[6]....
        /*0080*/ 	.word	0xffffffff


	//   ....[7]....
        /*0084*/ 	.word	0xffffffff


	//   ....[8]....
        /*0088*/ 	.word	0xffffffff


	//   ....[9]....
        /*008c*/ 	.word	0xffffffff


	//   ....[10]....
        /*0090*/ 	.word	0xffffffff


	//   ....[11]....
        /*0094*/ 	.word	0xffffffff


	//   ....[12]....
        /*0098*/ 	.word	0xffffffff


	//   ....[13]....
        /*009c*/ 	.word	0xffffffff


	//   ....[14]....
        /*00a0*/ 	.word	0xffffffff


	//   ....[15]....
        /*00a4*/ 	.word	0xffffffff


	//----- nvinfo : EIATTR_COOP_GROUP_INSTR_OFFSETS
	.align		4
.L_246:
        /*00a8*/ 	.byte	0x04, 0x28
        /*00aa*/ 	.short	(.L_248 - .L_247)


	//   ....[0]....
.L_247:
        /*00ac*/ 	.word	0x00005590


	//   ....[1]....
        /*00b0*/ 	.word	0x000056c0


	//   ....[2]....
        /*00b4*/ 	.word	0x000056f0


	//   ....[3]....
        /*00b8*/ 	.word	0x000057b0


	//   ....[4]....
        /*00bc*/ 	.word	0x00009820


	//   ....[5]....
        /*00c0*/ 	.word	0x00009850


	//   ....[6]....
        /*00c4*/ 	.word	0x00009940


	//   ....[7]....
        /*00c8*/ 	.word	0x00009a00


	//   ....[8]....
        /*00cc*/ 	.word	0x0000e330


	//   ....[9]....
        /*00d0*/ 	.word	0x0000e340


	//   ....[10]....
        /*00d4*/ 	.word	0x0000e370


	//   ....[11]....
        /*00d8*/ 	.word	0x0000e380


	//   ....[12]....
        /*00dc*/ 	.word	0x00010c80


	//   ....[13]....
        /*00e0*/ 	.word	0x00010cc0


	//   ....[14]....
        /*00e4*/ 	.word	0x00010dd0


	//   ....[15]....
        /*00e8*/ 	.word	0x00010df0


	//----- nvinfo : EIATTR_EXIT_INSTR_OFFSETS
	.align		4
.L_248:
        /*00ec*/ 	.byte	0x04, 0x1c
        /*00ee*/ 	.short	(.L_250 - .L_249)


	//   ....[0]....
.L_249:
        /*00f0*/ 	.word	0x00000710


	//   ....[1]....
        /*00f4*/ 	.word	0x00012b70


	//   ....[2]....
        /*00f8*/ 	.word	0x00012c90


	//   ....[3]....
        /*00fc*/ 	.word	0x00012cb0


	//   ....[4]....
        /*0100*/ 	.word	0x000137c0


	//   ....[5]....
        /*0104*/ 	.word	0x00013840


	//----- nvinfo : EIATTR_CTAIDZ_USED
	.align		4
.L_250:
        /*0108*/ 	.byte	0x01, 0x04
	.zero		2


	//----- nvinfo : EIATTR_CRS_STACK_SIZE
	.align		4
        /*010c*/ 	.byte	0x04, 0x1e
        /*010e*/ 	.short	(.L_252 - .L_251)
.L_251:
        /*0110*/ 	.word	0x00000000
.L_252:


//--------------------- .nv.info._ZN5flash16flash_fwd_kernelI23Flash_fwd_kernel_traitsILi256ELi64ELi64ELi4ELb0ELb0EN7cutlass10bfloat16_tE19Flash_kernel_traitsILi256ELi64ELi64ELi4ES3_EELb1ELb1ELb0ELb0ELb0ELb1ELb0ELb0EEEvNS_16Flash_fwd_paramsE --------------------------
	.section	.nv.info._ZN5flash16flash_fwd_kernelI23Flash_fwd_kernel_traitsILi256ELi64ELi64ELi4ELb0ELb0EN7cutlass10bfloat16_tE19Flash_kernel_traitsILi256ELi64ELi64ELi4ES3_EELb1ELb1ELb0ELb0ELb0ELb1ELb0ELb0EEEvNS_16Flash_fwd_paramsE,"",@"SHT_CUDA_INFO"
	.sectionflags	@""
	.align	4


	//----- nvinfo : EIATTR_CUDA_API_VERSION
	.align		4
        /*0000*/ 	.byte	0x04, 0x37
        /*0002*/ 	.short	(.L_254 - .L_253)
.L_253:
        /*0004*/ 	.word	0x00000082


	//----- nvinfo : EIATTR_SW2861232_WAR
	.align		4
.L_254:
        /*0008*/ 	.byte	0x01, 0x35
	.zero		2


	//----- nvinfo : EIATTR_PARAM_CBANK
	.align		4
        /*000c*/ 	.byte	0x04, 0x0a
        /*000e*/ 	.short	(.L_256 - .L_255)
	.align		4
.L_255:
        /*0010*/ 	.word	index@(.nv.constant0._ZN5flash16flash_fwd_kernelI23Flash_fwd_kernel_traitsILi256ELi64ELi64ELi4ELb0ELb0EN7cutlass10bfloat16_tE19Flash_kernel_traitsILi256ELi64ELi64ELi4ES3_EELb1ELb1ELb0ELb0ELb0ELb1ELb0ELb0EEEvNS_16Flash_fwd_paramsE)
        /*0014*/ 	.short	0x0160
        /*0016*/ 	.short	0x01d0


	//----- nvinfo : EIATTR_CBANK_PARAM_SIZE
	.align		4
.L_256:
        /*0018*/ 	.byte	0x03, 0x19
        /*001a*/ 	.short	0x01d0


	//----- nvinfo : EIATTR_KPARAM_INFO
	.align		4
        /*001c*/ 	.byte	0x04, 0x17
        /*001e*/ 	.short	(.L_258 - .L_257)
.L_257:
        /*0020*/ 	.word	0x00000000
        /*0024*/ 	.short	0x0000
        /*0026*/ 	.short	0x0000
        /*0028*/ 	.byte	0x00, 0xf0, 0x41, 0x07


	//----- nvinfo : EIATTR_MAXREG_COUNT
	.align		4
.L_258:
        /*002c*/ 	.byte	0x03, 0x1b
        /*002e*/ 	.short	0x00ff


	//----- nvinfo : EIATTR_NUM_BARRIERS
	.align		4
        /*0030*/ 	.byte	0x02, 0x4c
        /*0032*/ 	.byte	0x01
	.zero		1


	//----- nvinfo : EIATTR_ANNOTATIONS
	.align		4
        /*0034*/ 	.byte	0x04, 0x55
        /*0036*/ 	.short	(.L_260 - .L_259)


	//   ....[0]....
.L_259:
        /*0038*/ 	.word	0x00000001
        /*003c*/ 	.byte	0x40, 0x05, 0x00, 0x00, 0x01, 0x00, 0x00, 0x00, 0xa0, 0x0e, 0x00, 0x00, 0x01, 0x00, 0x00, 0x00
        /* <DEDUP_REMOVED lines=15> */
        /*013c*/ 	.byte	0x80, 0x01, 0x01, 0x00, 0x01, 0x00, 0x00, 0x00, 0x70, 0x05, 0x01, 0x00


	//----- nvinfo : EIATTR_MERCURY_ISA_VERSION
	.align		4
.L_260:
        /*0148*/ 	.byte	0x03, 0x5f
        /*014a*/ 	.short	0x0000


	//----- nvinfo : EIATTR_COOP_GROUP_MASK_REGIDS
	.align		4
        /*014c*/ 	.byte	0x04, 0x29
        /*014e*/ 	.short	(.L_262 - .L_261)


	//   ....[0]....
.L_261:
        /*0150*/ 	.word	0xffffffff


	//   ....[1]....
        /*0154*/ 	.word	0xffffffff


	//   ....[2]....
        /*0158*/ 	.word	0xffffffff


	//   ....[3]....
        /*015c*/ 	.word	0xffffffff


	//   ....[4]....
        /*0160*/ 	.word	0xffffffff


	//   ....[5]....
        /*0164*/ 	.word	0xffffffff


	//   ....[6]....
        /*0168*/ 	.word	0xffffffff


	//   ....[7]....
        /*016c*/ 	.word	0xffffffff


	//   ....[8]....
        /*0170*/ 	.word	0xffffffff


	//   ....[9]....
        /*0174*/ 	.word	0xffffffff


	//   ....[10]....
        /*0178*/ 	.word	0xffffffff


	//   ....[11]....
        /*017c*/ 	.word	0xffffffff


	//   ....[12]....
        /*0180*/ 	.word	0xffffffff


	//   ....[13]....
        /*0184*/ 	.word	0xffffffff


	//   ....[14]....
        /*0188*/ 	.word	0xffffffff


	//   ....[15]....
        /*018c*/ 	.word	0xffffffff


	//----- nvinfo : EIATTR_COOP_GROUP_INSTR_OFFSETS
	.align		4
.L_262:
        /*0190*/ 	.byte	0x04, 0x28
        /*0192*/ 	.short	(.L_264 - .L_263)


	//   ....[0]....
.L_263:
        /*0194*/ 	.word	0x00003930


	//   ....[1]....
        /*0198*/ 	.word	0x000039d0


	//   ....[2]....
        /*019c*/ 	.word	0x000039f0


	//   ....[3]....
        /*01a0*/ 	.word	0x00003ab0


	//   ....[4]....
        /*01a4*/ 	.word	0x00007bd0


	//   ....[5]....
        /*01a8*/ 	.word	0x00007c50


	//   ....[6]....
        /*01ac*/ 	.word	0x00007c60


	//   ....[7]....
        /*01b0*/ 	.word	0x00007cb0


	//   ....[8]....
        /*01b4*/ 	.word	0x0000c260


	//   ....[9]....
        /*01b8*/ 	.word	0x0000c2b0


	//   ....[10]....
        /*01bc*/ 	.word	0x0000c2e0


	//   ....[11]....
        /*01c0*/ 	.word	0x0000c2f0


	//   ....[12]....
        /*01c4*/ 	.word	0x0000e840


	//   ....[13]....
        /*01c8*/ 	.word	0x0000e870


	//   ....[14]....
        /*01cc*/ 	.word	0x0000e940


	//   ....[15]....
        /*01d0*/ 	.word	0x0000e970


	//----- nvinfo : EIATTR_EXIT_INSTR_OFFSETS
	.align		4
.L_264:
        /*01d4*/ 	.byte	0x04, 0x1c
        /*01d6*/ 	.short	(.L_266 - .L_265)


	//   ....[0]....
.L_265:
        /*01d8*/ 	.word	0x00000730


	//   ....[1]....
        /*01dc*/ 	.word	0x00010590


	//   ....[2]....
        /*01e0*/ 	.word	0x00010680


	//   ....[3]....
        /*01e4*/ 	.word	0x00011050


	//   ....[4]....
        /*01e8*/ 	.word	0x000110d0


	//----- nvinfo : EIATTR_CTAIDZ_USED
	.align		4
.L_266:
        /*01ec*/ 	.byte	0x01, 0x04
	.zero		2


	//----- nvinfo : EIATTR_CRS_STACK_SIZE
	.align		4
        /*01f0*/ 	.byte	0x04, 0x1e
        /*01f2*/ 	.short	(.L_268 - .L_267)
.L_267:
        /*01f4*/ 	.word	0x00000000
.L_268:


//--------------------- .nv.info._ZN5flash16flash_fwd_kernelI23Flash_fwd_kernel_traitsILi256ELi64ELi64ELi4ELb0ELb0EN7cutlass10bfloat16_tE19Flash_kernel_traitsILi256ELi64ELi64ELi4ES3_EELb0ELb1ELb0ELb0ELb0ELb1ELb1ELb0EEEvNS_16Flash_fwd_paramsE --------------------------
	.section	.nv.info._ZN5flash16flash_fwd_kernelI23Flash_fwd_kernel_traitsILi256ELi64ELi64ELi4ELb0ELb0EN7cutlass10bfloat16_tE19Flash_kernel_traitsILi256ELi64ELi64ELi4ES3_EELb0ELb1ELb0ELb0ELb0ELb1ELb1ELb0EEEvNS_16Flash_fwd_paramsE,"",@"SHT_CUDA_INFO"
	.sectionflags	@""
	.align	4


	//----- nvinfo : EIATTR_CUDA_API_VERSION
	.align		4
        /*0000*/ 	.byte	0x04, 0x37
        /*0002*/ 	.short	(.L_270 - .L_269)
.L_269:
        /*0004*/ 	.word	0x00000082


	//----- nvinfo : EIATTR_SW2861232_WAR
	.align		4
.L_270:
        /*0008*/ 	.byte	0x01, 0x35
	.zero		2


	//----- nvinfo : EIATTR_PARAM_CBANK
	.align		4
        /*000c*/ 	.byte	0x04, 0x0a
        /*000e*/ 	.short	(.L_272 - .L_271)
	.align		4
.L_271:
        /*0010*/ 	.word	index@(.nv.constant0._ZN5flash16flash_fwd_kernelI23Flash_fwd_kernel_traitsILi256ELi64ELi64ELi4ELb0ELb0EN7cutlass10bfloat16_tE19Flash_kernel_traitsILi256ELi64ELi64ELi4ES3_EELb0ELb1ELb0ELb0ELb0ELb1ELb1ELb0EEEvNS_16Flash_fwd_paramsE)
        /*0014*/ 	.short	0x0160
        /*0016*/ 	.short	0x01d0


	//----- nvinfo : EIATTR_CBANK_PARAM_SIZE
	.align		4
.L_272:
        /*0018*/ 	.byte	0x03, 0x19
        /*001a*/ 	.short	0x01d0


	//----- nvinfo : EIATTR_KPARAM_INFO
	.align		4
        /*001c*/ 	.byte	0x04, 0x17
        /*001e*/ 	.short	(.L_274 - .L_273)
.L_273:
        /*0020*/ 	.word	0x00000000
        /*0024*/ 	.short	0x0000
        /*0026*/ 	.short	0x0000
        /*0028*/ 	.byte	0x00, 0xf0, 0x41, 0x07


	//----- nvinfo : EIATTR_MAXREG_COUNT
	.align		4
.L_274:
        /*002c*/ 	.byte	0x03, 0x1b
        /*002e*/ 	.short	0x00ff


	//----- nvinfo : EIATTR_NUM_BARRIERS
	.align		4
        /*0030*/ 	.byte	0x02, 0x4c
        /*0032*/ 	.byte	0x01
	.zero		1


	//----- nvinfo : EIATTR_ANNOTATIONS
	.align		4
        /*0034*/ 	.byte	0x04, 0x55
        /*0036*/ 	.short	(.L_276 - .L_275)


	//   ....[0]....
.L_275:
        /*0038*/ 	.word	0x00000001
        /*003c*/ 	.byte	0x20, 0x48, 0x00, 0x00, 0x01, 0x00, 0x00, 0x00, 0xb0, 0x82, 0x00, 0x00, 0x01, 0x00, 0x00, 0x00
        /*004c*/ 	.byte	0x70, 0xa0, 0x00, 0x00, 0x01, 0x00, 0x00, 0x00, 0x90, 0xb8, 0x00, 0x00, 0x01, 0x00, 0x00, 0x00
        /*005c*/ 	.byte	0x00, 0xbe, 0x00, 0x00


	//----- nvinfo : EIATTR_MERCURY_ISA_VERSION
	.align		4
.L_276:
        /*0060*/ 	.byte	0x03, 0x5f
        /*0062*/ 	.short	0x0000


	//----- nvinfo : EIATTR_INT_WARP_WIDE_INSTR_OFFSETS
	.align		4
        /*0064*/ 	.byte	0x04, 0x31
        /*0066*/ 	.short	(.L_278 - .L_277)


	//   ....[0]....
.L_277:
        /*0068*/ 	.word	0x00001360


	//   ....[1]....
        /*006c*/ 	.word	0x00001740


	//----- nvinfo : EIATTR_COOP_GROUP_MASK_REGIDS
	.align		4
.L_278:
        /*0070*/ 	.byte	0x04, 0x29
        /*0072*/ 	.short	(.L_280 - .L_279)


	//   ....[0]....
.L_279:
        /*0074*/ 	.word	0xffffffff


	//   ....[1]....
        /*0078*/ 	.word	0xffffffff


	//   ....[2]....
        /*007c*/ 	.word	0xffffffff


	//   ....[3]....
        /*0080*/ 	.word	0xffffffff


	//   ....[4]....
        /*0084*/ 	.word	0xffffffff


	//   ....[5]....
        /*0088*/ 	.word	0xffffffff


	//   ....[6]....
        /*008c*/ 	.word	0xffffffff


	//   ....[7]....
        /*0090*/ 	.word	0xffffffff


	//   ....[8]....
        /*0094*/ 	.word	0xffffffff


	//   ....[9]....
        /*0098*/ 	.word	0xffffffff


	//   ....[10]....
        /*009c*/ 	.word	0xffffffff


	//   ....[11]....
        /*00a0*/ 	.word	0xffffffff


	//   ....[12]....
        /*00a4*/ 	.word	0xffffffff


	//   ....[13]....
        /*00a8*/ 	.word	0xffffffff


	//   ....[14]....
        /*00ac*/ 	.word	0xffffffff


	//   ....[15]....
        /*00b0*/ 	.word	0xffffffff


	//----- nvinfo : EIATTR_COOP_GROUP_INSTR_OFFSETS
	.align		4
.L_280:
        /*00b4*/ 	.byte	0x04, 0x28
        /*00b6*/ 	.short	(.L_282 - .L_281)


	//   ....[0]....
.L_281:
        /*00b8*/ 	.word	0x000039b0


	//   ....[1]....
        /*00bc*/ 	.word	0x000039d0


	//   ....[2]....
        /*00c0*/ 	.word	0x00003a70


	//   ....[3]....
        /*00c4*/ 	.word	0x00003a80


	//   ....[4]....
        /*00c8*/ 	.word	0x00006bc0


	//   ....[5]....
        /*00cc*/ 	.word	0x00006bd0


	//   ....[6]....
        /*00d0*/ 	.word	0x00006c00


	//   ....[7]....
        /*00d4*/ 	.word	0x00006c10


	//   ....[8]....
        /*00d8*/ 	.word	0x0000a1b0


	//   ....[9]....
        /*00dc*/ 	.word	0x0000a1c0


	//   ....[10]....
        /*00e0*/ 	.word	0x0000a1e0


	//   ....[11]....
        /*00e4*/ 	.word	0x0000a200


	//   ....[12]....
        /*00e8*/ 	.word	0x0000be40


	//   ....[13]....
        /*00ec*/ 	.word	0x0000bf40


	//   ....[14]....
        /*00f0*/ 	.word	0x0000c2d0


	//   ....[15]....
        /*00f4*/ 	.word	0x0000c300


	//----- nvinfo : EIATTR_EXIT_INSTR_OFFSETS
	.align		4
.L_282:
        /*00f8*/ 	.byte	0x04, 0x1c
        /*00fa*/ 	.short	(.L_284 - .L_283)


	//   ....[0]....
.L_283:
        /*00fc*/ 	.word	0x000004e0


	//   ....[1]....
        /*0100*/ 	.word	0x0000db30


	//   ....[2]....
        /*0104*/ 	.word	0x0000dc20


	//   ....[3]....
        /*0108*/ 	.word	0x0000e5f0


	//   ....[4]....
        /*010c*/ 	.word	0x0000e670


	//----- nvinfo : EIATTR_CTAIDZ_USED
	.align		4
.L_284:
        /*0110*/ 	.byte	0x01, 0x04
	.zero		2


	//----- nvinfo : EIATTR_CRS_STACK_SIZE
	.align		4
        /*0114*/ 	.byte	0x04, 0x1e
        /*0116*/ 	.short	(.L_286 - .L_285)
.L_285:
        /*0118*/ 	.word	0x00000000
.L_286:


//--------------------- .nv.info._ZN5flash16flash_fwd_kernelI23Flash_fwd_kernel_traitsILi256ELi64ELi64ELi4ELb0ELb0EN7cutlass10bfloat16_tE19Flash_kernel_traitsILi256ELi64ELi64ELi4ES3_EELb1ELb1ELb0ELb1ELb0ELb0ELb0ELb0EEEvNS_16Flash_fwd_paramsE --------------------------
	.section	.nv.info._ZN5flash16flash_fwd_kernelI23Flash_fwd_kernel_traitsILi256ELi64ELi64ELi4ELb0ELb0EN7cutlass10bfloat16_tE19Flash_kernel_traitsILi256ELi64ELi64ELi4ES3_EELb1ELb1ELb0ELb1ELb0ELb0ELb0ELb0EEEvNS_16Flash_fwd_paramsE,"",@"SHT_CUDA_INFO"
	.sectionflags	@""
	.align	4


	//----- nvinfo : EIATTR_CUDA_API_VERSION
	.align		4
        /*0000*/ 	.byte	0x04, 0x37
        /*0002*/ 	.short	(.L_288 - .L_287)
.L_287:
        /*0004*/ 	.word	0x00000082


	//----- nvinfo : EIATTR_SW2861232_WAR
	.align		4
.L_288:
        /*0008*/ 	.byte	0x01, 0x35
	.zero		2


	//----- nvinfo : EIATTR_PARAM_CBANK
	.align		4
        /*000c*/ 	.byte	0x04, 0x0a
        /*000e*/ 	.short	(.L_290 - .L_289)
	.align		4
.L_289:
        /*0010*/ 	.word	index@(.nv.constant0._ZN5flash16flash_fwd_kernelI23Flash_fwd_kernel_traitsILi256ELi64ELi64ELi4ELb0ELb0EN7cutlass10bfloat16_tE19Flash_kernel_traitsILi256ELi64ELi64ELi4ES3_EELb1ELb1ELb0ELb1ELb0ELb0ELb0ELb0EEEvNS_16Flash_fwd_paramsE)
        /*0014*/ 	.short	0x0160
        /*0016*/ 	.short	0x01d0


	//----- nvinfo : EIATTR_CBANK_PARAM_SIZE
	.align		4
.L_290:
        /*0018*/ 	.byte	0x03, 0x19
        /*001a*/ 	.short	0x01d0


	//----- nvinfo : EIATTR_KPARAM_INFO
	.align		4
        /*001c*/ 	.byte	0x04, 0x17
        /*001e*/ 	.short	(.L_292 - .L_291)
.L_291:
        /*0020*/ 	.word	0x00000000
        /*0024*/ 	.short	0x0000
        /*0026*/ 	.short	0x0000
        /*0028*/ 	.byte	0x00, 0xf0, 0x41, 0x07


	//----- nvinfo : EIATTR_MAXREG_COUNT
	.align		4
.L_292:
        /*002c*/ 	.byte	0x03, 0x1b
        /*002e*/ 	.short	0x00ff


	//----- nvinfo : EIATTR_NUM_BARRIERS
	.align		4
        /*0030*/ 	.byte	0x02, 0x4c
        /*0032*/ 	.byte	0x01
	.zero		1


	//----- nvinfo : EIATTR_ANNOTATIONS
	.align		4
        /*0034*/ 	.byte	0x04, 0x55
        /*0036*/ 	.short	(.L_294 - .L_293)


	//   ....[0]....
.L_293:
        /* <DEDUP_REMOVED lines=42> */
        /*02cc*/ 	.byte	0xc0, 0x4b, 0x01, 0x00


	//----- nvinfo : EIATTR_MERCURY_ISA_VERSION
	.align		4
.L_294:
        /*02d0*/ 	.byte	0x03, 0x5f
        /*02d2*/ 	.short	0x0000


	//----- nvinfo : EIATTR_COOP_GROUP_MASK_REGIDS
	.align		4
        /*02d4*/ 	.byte	0x04, 0x29
        /*02d6*/ 	.short	(.L_296 - .L_295)


	//   ....[0]....
.L_295:
        /*02d8*/ 	.word	0xffffffff


	//   ....[1]....
        /*02dc*/ 	.word	0xffffffff


	//   ....[2]....
        /*02e0*/ 	.word	0xffffffff


	//   ....[3]....
        /*02e4*/ 	.word	0xffffffff


	//   ....[4]....
        /*02e8*/ 	.word	0xffffffff


	//   ....[5]....
        /*02ec*/ 	.word	0xffffffff


	//   ....[6]....
        /*02f0*/ 	.word	0xffffffff


	//   ....[7]....
        /*02f4*/ 	.word	0xffffffff


	//   ....[8]....
        /*02f8*/ 	.word	0xffffffff


	//   ....[9]....
        /*02fc*/ 	.word	0xffffffff


	//   ....[10]....
        /*0300*/ 	.word	0xffffffff


	//   ....[11]....
        /*0304*/ 	.word	0xffffffff


	//   ....[12]....
        /*0308*/ 	.word	0xffffffff


	//   ....[13]....
        /*030c*/ 	.word	0xffffffff


	//   ....[14]....
        /*0310*/ 	.word	0xffffffff


	//   ....[15]....
        /*0314*/ 	.word	0xffffffff


	//----- nvinfo : EIATTR_COOP_GROUP_INSTR_OFFSETS
	.align		4
.L_296:
        /*0318*/ 	.byte	0x04, 0x28
        /*031a*/ 	.short	(.L_298 - .L_297)


	//   ....[0]....
.L_297:
        /*031c*/ 	.word	0x00005c00


	//   ....[1]....
        /*0320*/ 	.word	0x00005c60


	//   ....[2]....
        /*0324*/ 	.word	0x00005d90


	//   ....[3]....
        /*0328*/ 	.word	0x00005dd0


	//   ....[4]....
        /*032c*/ 	.word	0x0000af00


	//   ....[5]....
        /*0330*/ 	.word	0x0000af80


	//   ....[6]....
        /*0334*/ 	.word	0x0000afa0


	//   ....[7]....
        /*0338*/ 	.word	0x0000b0f0


	//   ....[8]....
        /*033c*/ 	.word	0x00010c80


	//   ....[9]....
        /*0340*/ 	.word	0x00010c90


	//   ....[10]....
        /*0344*/ 	.word	0x00010cb0


	//   ....[11]....
        /*0348*/ 	.word	0x00010cd0


	//   ....[12]....
        /*034c*/ 	.word	0x000131f0


	//   ....[13]....
        /*0350*/ 	.word	0x00013230


	//   ....[14]....
        /*0354*/ 	.word	0x00013310


	//   ....[15]....
        /*0358*/ 	.word	0x00013340


	//----- nvinfo : EIATTR_EXIT_INSTR_OFFSETS
	.align		4
.L_298:
        /*035c*/ 	.byte	0x04, 0x1c
        /*035e*/ 	.short	(.L_300 - .L_299)


	//   ....[0]....
.L_299:
        /*0360*/ 	.word	0x00000730


	//   ....[1]....
        /*0364*/ 	.word	0x00015120


	//   ....[2]....
        /*0368*/ 	.word	0x00015240


	//   ....[3]....
        /*036c*/ 	.word	0x00015260


	//   ....[4]....
        /*0370*/ 	.word	0x00015d70


	//   ....[5]....
        /*0374*/ 	.word	0x00015df0


	//----- nvinfo : EIATTR_CTAIDZ_USED
	.align		4
.L_300:
        /*0378*/ 	.byte	0x01, 0x04
	.zero		2


	//----- nvinfo : EIATTR_CRS_STACK_SIZE
	.align		4
        /*037c*/ 	.byte	0x04, 0x1e
        /*037e*/ 	.short	(.L_302 - .L_301)
.L_301:
        /*0380*/ 	.word	0x00000000
.L_302:


//--------------------- .nv.info._ZN5flash16flash_fwd_kernelI23Flash_fwd_kernel_traitsILi256ELi64ELi64ELi4ELb0ELb0EN7cutlass10bfloat16_tE19Flash_kernel_traitsILi256ELi64ELi64ELi4ES3_EELb1ELb1ELb0ELb0ELb0ELb0ELb0ELb1EEEvNS_16Flash_fwd_paramsE --------------------------
	.section	.nv.info._ZN5flash16flash_fwd_kernelI23Flash_fwd_kernel_traitsILi256ELi64ELi64ELi4ELb0ELb0EN7cutlass10bfloat16_tE19Flash_kernel_traitsILi256ELi64ELi64ELi4ES3_EELb1ELb1ELb0ELb0ELb0ELb0ELb0ELb1EEEvNS_16Flash_fwd_paramsE,"",@"SHT_CUDA_INFO"
	.sectionflags	@""
	.align	4


	//----- nvinfo : EIATTR_CUDA_API_VERSION
	.align		4
        /*0000*/ 	.byte	0x04, 0x37
        /*0002*/ 	.short	(.L_304 - .L_303)
.L_303:
        /*0004*/ 	.word	0x00000082


	//----- nvinfo : EIATTR_SW2861232_WAR
	.align		4
.L_304:
        /*0008*/ 	.byte	0x01, 0x35
	.zero		2


	//----- nvinfo : EIATTR_PARAM_CBANK
	.align		4
        /*000c*/ 	.byte	0x04, 0x0a
        /*000e*/ 	.short	(.L_306 - .L_305)
	.align		4
.L_305:
        /*0010*/ 	.word	index@(.nv.constant0._ZN5flash16flash_fwd_kernelI23Flash_fwd_kernel_traitsILi256ELi64ELi64ELi4ELb0ELb0EN7cutlass10bfloat16_tE19Flash_kernel_traitsILi256ELi64ELi64ELi4ES3_EELb1ELb1ELb0ELb0ELb0ELb0ELb0ELb1EEEvNS_16Flash_fwd_paramsE)
        /*0014*/ 	.short	0x0160
        /*0016*/ 	.short	0x01d0


	//----- nvinfo : EIATTR_CBANK_PARAM_SIZE
	.align		4
.L_306:
        /*0018*/ 	.byte	0x03, 0x19
        /*001a*/ 	.short	0x01d0


	//----- nvinfo : EIATTR_KPARAM_INFO
	.align		4
        /*001c*/ 	.byte	0x04, 0x17
        /*001e*/ 	.short	(.L_308 - .L_307)
.L_307:
        /*0020*/ 	.word	0x00000000
        /*0024*/ 	.short	0x0000
        /*0026*/ 	.short	0x0000
        /*0028*/ 	.byte	0x00, 0xf0, 0x41, 0x07


	//----- nvinfo : EIATTR_MAXREG_COUNT
	.align		4
.L_308:
        /*002c*/ 	.byte	0x03, 0x1b
        /*002e*/ 	.short	0x00ff


	//----- nvinfo : EIATTR_NUM_BARRIERS
	.align		4
        /*0030*/ 	.byte	0x02, 0x4c
        /*0032*/ 	.byte	0x01
	.zero		1


	//----- nvinfo : EIATTR_ANNOTATIONS
	.align		4
        /*0034*/ 	.byte	0x04, 0x55
        /*0036*/ 	.short	(.L_310 - .L_309)


	//   ....[0]....
.L_309:
        /* <DEDUP_REMOVED lines=34> */


	//----- nvinfo : EIATTR_MERCURY_ISA_VERSION
	.align		4
.L_310:
        /*0248*/ 	.byte	0x03, 0x5f
        /*024a*/ 	.short	0x0000


	//----- nvinfo : EIATTR_COOP_GROUP_MASK_REGIDS
	.align		4
        /*024c*/ 	.byte	0x04, 0x29
        /*024e*/ 	.short	(.L_312 - .L_311)


	//   ....[0]....
.L_311:
        /*0250*/ 	.word	0xffffffff


	//   ....[1]....
        /*0254*/ 	.word	0xffffffff


	//   ....[2]....
        /*0258*/ 	.word	0xffffffff


	//   ....[3]....
        /*025c*/ 	.word	0xffffffff


	//   ....[4]....
        /*0260*/ 	.word	0xffffffff


	//   ....[5]....
        /*0264*/ 	.word	0xffffffff


	//   ....[6]....
        /*0268*/ 	.word	0xffffffff


	//   ....[7]....
        /*026c*/ 	.word	0xffffffff


	//   ....[8]....
        /*0270*/ 	.word	0xffffffff


	//   ....[9]....
        /*0274*/ 	.word	0xffffffff


	//   ....[10]....
        /*0278*/ 	.word	0xffffffff


	//   ....[11]....
        /*027c*/ 	.word	0xffffffff


	//   ....[12]....
        /*0280*/ 	.word	0xffffffff


	//   ....[13]....
        /*0284*/ 	.word	0xffffffff


	//   ....[14]....
        /*0288*/ 	.word	0xffffffff


	//   ....[15]....
        /*028c*/ 	.word	0xffffffff


	//----- nvinfo : EIATTR_COOP_GROUP_INSTR_OFFSETS
	.align		4
.L_312:
        /*0290*/ 	.byte	0x04, 0x28
        /*0292*/ 	.short	(.L_314 - .L_313)


	//   ....[0]....
.L_313:
        /*0294*/ 	.word	0x00005730


	//   ....[1]....
        /*0298*/ 	.word	0x00005750


	//   ....[2]....
        /*029c*/ 	.word	0x00005840


	//   ....[3]....
        /*02a0*/ 	.word	0x00005880


	//   ....[4]....
        /*02a4*/ 	.word	0x0000aa10


	//   ....[5]....
        /*02a8*/ 	.word	0x0000ab30


	//   ....[6]....
        /*02ac*/ 	.word	0x0000ab50


	//   ....[7]....
        /*02b0*/ 	.word	0x0000ac00


	//   ....[8]....
        /*02b4*/ 	.word	0x00010940


	//   ....[9]....
        /*02b8*/ 	.word	0x00010950


	//   ....[10]....
        /*02bc*/ 	.word	0x000109b0


	//   ....[11]....
        /*02c0*/ 	.word	0x000109e0


	//   ....[12]....
        /*02c4*/ 	.word	0x00014220


	//   ....[13]....
        /*02c8*/ 	.word	0x00014260


	//   ....[14]....
        /*02cc*/ 	.word	0x00014380


	//   ....[15]....
        /*02d0*/ 	.word	0x000143b0


	//----- nvinfo : EIATTR_EXIT_INSTR_OFFSETS
	.align		4
.L_314:
        /*02d4*/ 	.byte	0x04, 0x1c
        /*02d6*/ 	.short	(.L_316 - .L_315)


	//   ....[0]....
.L_315:
        /*02d8*/ 	.word	0x00000660


	//   ....[1]....
        /*02dc*/ 	.word	0x00016060


	//   ....[2]....
        /*02e0*/ 	.word	0x00016180


	//   ....[3]....
        /*02e4*/ 	.word	0x000161a0


	//   ....[4]....
        /*02e8*/ 	.word	0x00016cb0


	//   ....[5]....
        /*02ec*/ 	.word	0x00016d30


	//----- nvinfo : EIATTR_CTAIDZ_USED
	.align		4
.L_316:
        /*02f0*/ 	.byte	0x01, 0x04
	.zero		2


	//----- nvinfo : EIATTR_CRS_STACK_SIZE
	.align		4
        /*02f4*/ 	.byte	0x04, 0x1e
        /*02f6*/ 	.short	(.L_318 - .L_317)
.L_317:
        /*02f8*/ 	.word	0x00000000
.L_318:


//--------------------- .nv.info._ZN5flash16flash_fwd_kernelI23Flash_fwd_kernel_traitsILi256ELi64ELi64ELi4ELb0ELb0EN7cutlass10bfloat16_tE19Flash_kernel_traitsILi256ELi64ELi64ELi4ES3_EELb0ELb1ELb0ELb0ELb0ELb0ELb1ELb0EEEvNS_16Flash_fwd_paramsE --------------------------
	.section	.nv.info._ZN5flash16flash_fwd_kernelI23Flash_fwd_kernel_traitsILi256ELi64ELi64ELi4ELb0ELb0EN7cutlass10bfloat16_tE19Flash_kernel_traitsILi256ELi64ELi64ELi4ES3_EELb0ELb1ELb0ELb0ELb0ELb0ELb1ELb0EEEvNS_16Flash_fwd_paramsE,"",@"SHT_CUDA_INFO"
	.sectionflags	@""
	.align	4


	//----- nvinfo : EIATTR_CUDA_API_VERSION
	.align		4
        /*0000*/ 	.byte	0x04, 0x37
        /*0002*/ 	.short	(.L_320 - .L_319)
.L_319:
        /*0004*/ 	.word	0x00000082


	//----- nvinfo : EIATTR_SW2861232_WAR
	.align		4
.L_320:
        /*0008*/ 	.byte	0x01, 0x35
	.zero		2


	//----- nvinfo : EIATTR_PARAM_CBANK
	.align		4
        /*000c*/ 	.byte	0x04, 0x0a
        /*000e*/ 	.short	(.L_322 - .L_321)
	.align		4
.L_321:
        /*0010*/ 	.word	index@(.nv.constant0._ZN5flash16flash_fwd_kernelI23Flash_fwd_kernel_traitsILi256ELi64ELi64ELi4ELb0ELb0EN7cutlass10bfloat16_tE19Flash_kernel_traitsILi256ELi64ELi64ELi4ES3_EELb0ELb1ELb0ELb0ELb0ELb0ELb1ELb0EEEvNS_16Flash_fwd_paramsE)
        /*0014*/ 	.short	0x0160
        /*0016*/ 	.short	0x01d0


	//----- nvinfo : EIATTR_CBANK_PARAM_SIZE
	.align		4
.L_322:
        /*0018*/ 	.byte	0x03, 0x19
        /*001a*/ 	.short	0x01d0


	//----- nvinfo : EIATTR_KPARAM_INFO
	.align		4
        /*001c*/ 	.byte	0x04, 0x17
        /*001e*/ 	.short	(.L_324 - .L_323)
.L_323:
        /*0020*/ 	.word	0x00000000
        /*0024*/ 	.short	0x0000
        /*0026*/ 	.short	0x0000
        /*0028*/ 	.byte	0x00, 0xf0, 0x41, 0x07


	//----- nvinfo : EIATTR_MAXREG_COUNT
	.align		4
.L_324:
        /*002c*/ 	.byte	0x03, 0x1b
        /*002e*/ 	.short	0x00ff


	//----- nvinfo : EIATTR_NUM_BARRIERS
	.align		4
        /*0030*/ 	.byte	0x02, 0x4c
        /*0032*/ 	.byte	0x01
	.zero		1


	//----- nvinfo : EIATTR_ANNOTATIONS
	.align		4
        /*0034*/ 	.byte	0x04, 0x55
        /*0036*/ 	.short	(.L_326 - .L_325)


	//   ....[0]....
.L_325:
        /*0038*/ 	.word	0x00000001
        /*003c*/ 	.byte	0xa0, 0xb1, 0x00, 0x00, 0x01, 0x00, 0x00, 0x00, 0x10, 0xb2, 0x00, 0x00, 0x01, 0x00, 0x00, 0x00
        /*004c*/ 	.byte	0x40, 0xb2, 0x00, 0x00, 0x01, 0x00, 0x00, 0x00, 0x50, 0xb2, 0x00, 0x00, 0x01, 0x00, 0x00, 0x00
        /*005c*/ 	.byte	0x60, 0xb2, 0x00, 0x00, 0x01, 0x00, 0x00, 0x00, 0x30, 0xb9, 0x00, 0x00, 0x01, 0x00, 0x00, 0x00
        /*006c*/ 	.byte	0x50, 0xb9, 0x00, 0x00, 0x01, 0x00, 0x00, 0x00, 0x70, 0xb9, 0x00, 0x00, 0x01, 0x00, 0x00, 0x00
        /*007c*/ 	.byte	0xc0, 0xb9, 0x00, 0x00, 0x01, 0x00, 0x00, 0x00, 0xe0, 0xb9, 0x00, 0x00, 0x01, 0x00, 0x00, 0x00
        /*008c*/ 	.byte	0x30, 0xba, 0x00, 0x00, 0x01, 0x00, 0x00, 0x00, 0x50, 0xd3, 0x00, 0x00


	//----- nvinfo : EIATTR_MERCURY_ISA_VERSION
	.align		4
.L_326:
        /*0098*/ 	.byte	0x03, 0x5f
        /*009a*/ 	.short	0x0000


	//----- nvinfo : EIATTR_COOP_GROUP_MASK_REGIDS
	.align		4
        /*009c*/ 	.byte	0x04, 0x29
        /*009e*/ 	.short	(.L_328 - .L_327)


	//   ....[0]....
.L_327:
        /*00a0*/ 	.word	0xffffffff


	//   ....[1]....
        /*00a4*/ 	.word	0xffffffff


	//   ....[2]....
        /*00a8*/ 	.word	0xffffffff


	//   ....[3]....
        /*00ac*/ 	.word	0xffffffff


	//   ....[4]....
        /*00b0*/ 	.word	0xffffffff


	//   ....[5]....
        /*00b4*/ 	.word	0xffffffff


	//   ....[6]....
        /*00b8*/ 	.word	0xffffffff


	//   ....[7]....
        /*00bc*/ 	.word	0xffffffff


	//   ....[8]....
        /*00c0*/ 	.word	0xffffffff


	//   ....[9]....
        /*00c4*/ 	.word	0xffffffff


	//   ....[10]....
        /*00c8*/ 	.word	0xffffffff


	//   ....[11]....
        /*00cc*/ 	.word	0xffffffff


	//   ....[12]....
        /*00d0*/ 	.word	0xffffffff


	//   ....[13]....
        /*00d4*/ 	.word	0xffffffff


	//   ....[14]....
        /*00d8*/ 	.word	0xffffffff


	//   ....[15]....
        /*00dc*/ 	.word	0xffffffff


	//----- nvinfo : EIATTR_COOP_GROUP_INSTR_OFFSETS
	.align		4
.L_328:
        /*00e0*/ 	.byte	0x04, 0x28
        /*00e2*/ 	.short	(.L_330 - .L_329)


	//   ....[0]....
.L_329:
        /*00e4*/ 	.word	0x000055f0


	//   ....[1]....
        /*00e8*/ 	.word	0x00005610


	//   ....[2]....
        /*00ec*/ 	.word	0x000056b0


	//   ....[3]....
        /*00f0*/ 	.word	0x000056c0


	//   ....[4]....
        /*00f4*/ 	.word	0x00009310


	//   ....[5]....
        /*00f8*/ 	.word	0x00009320


	//   ....[6]....
        /*00fc*/ 	.word	0x00009350


	//   ....[7]....
        /*0100*/ 	.word	0x00009360


	//   ....[8]....
        /*0104*/ 	.word	0x0000d9e0


	//   ....[9]....
        /*0108*/ 	.word	0x0000d9f0


	//   ....[10]....
        /*010c*/ 	.word	0x0000da20


	//   ....[11]....
        /*0110*/ 	.word	0x0000da30


	//   ....[12]....
        /*0114*/ 	.word	0x0000f690


	//   ....[13]....
        /*0118*/ 	.word	0x0000f6d0


	//   ....[14]....
        /*011c*/ 	.word	0x0000f7c0


	//   ....[15]....
        /*0120*/ 	.word	0x0000f7f0


	//----- nvinfo : EIATTR_EXIT_INSTR_OFFSETS
	.align		4
.L_330:
        /*0124*/ 	.byte	0x04, 0x1c
        /*0126*/ 	.short	(.L_332 - .L_331)


	//   ....[0]....
.L_331:
        /*0128*/ 	.word	0x000004d0


	//   ....[1]....
        /*012c*/ 	.word	0x00011550


	//   ....[2]....
        /*0130*/ 	.word	0x00011670


	//   ....[3]....
        /*0134*/ 	.word	0x00011690


	//   ....[4]....
        /*0138*/ 	.word	0x00012190


	//   ....[5]....
        /*013c*/ 	.word	0x00012210


	//----- nvinfo : EIATTR_CTAIDZ_USED
	.align		4
.L_332:
        /*0140*/ 	.byte	0x01, 0x04
	.zero		2


	//----- nvinfo : EIATTR_CRS_STACK_SIZE
	.align		4
        /*0144*/ 	.byte	0x04, 0x1e
        /*0146*/ 	.short	(.L_334 - .L_333)
.L_333:
        /*0148*/ 	.word	0x00000000
.L_334:


//--------------------- .nv.info._ZN5flash16flash_fwd_kernelI23Flash_fwd_kernel_traitsILi256ELi64ELi64ELi4ELb0ELb0EN7cutlass10bfloat16_tE19Flash_kernel_traitsILi256ELi64ELi64ELi4ES3_EELb1ELb1ELb0ELb1ELb0ELb0ELb0ELb1EEEvNS_16Flash_fwd_paramsE --------------------------
	.section	.nv.info._ZN5flash16flash_fwd_kernelI23Flash_fwd_kernel_traitsILi256ELi64ELi64ELi4ELb0ELb0EN7cutlass10bfloat16_tE19Flash_kernel_traitsILi256ELi64ELi64ELi4ES3_EELb1ELb1ELb0ELb1ELb0ELb0ELb0ELb1EEEvNS_16Flash_fwd_paramsE,"",@"SHT_CUDA_INFO"
	.sectionflags	@""
	.align	4


	//----- nvinfo : EIATTR_CUDA_API_VERSION
	.align		4
        /*0000*/ 	.byte	0x04, 0x37
        /*0002*/ 	.short	(.L_336 - .L_335)
.L_335:
        /*0004*/ 	.word	0x00000082


	//----- nvinfo : EIATTR_SW2861232_WAR
	.align		4
.L_336:
        /*0008*/ 	.byte	0x01, 0x35
	.zero		2


	//----- nvinfo : EIATTR_PARAM_CBANK
	.align		4
        /*000c*/ 	.byte	0x04, 0x0a
        /*000e*/ 	.short	(.L_338 - .L_337)
	.align		4
.L_337:
        /*0010*/ 	.word	index@(.nv.constant0._ZN5flash16flash_fwd_kernelI23Flash_fwd_kernel_traitsILi256ELi64ELi64ELi4ELb0ELb0EN7cutlass10bfloat16_tE19Flash_kernel_traitsILi256ELi64ELi64ELi4ES3_EELb1ELb1ELb0ELb1ELb0ELb0ELb0ELb1EEEvNS_16Flash_fwd_paramsE)
        /*0014*/ 	.short	0x0160
        /*0016*/ 	.short	0x01d0


	//----- nvinfo : EIATTR_CBANK_PARAM_SIZE
	.align		4
.L_338:
        /*0018*/ 	.byte	0x03, 0x19
        /*001a*/ 	.short	0x01d0


	//----- nvinfo : EIATTR_KPARAM_INFO
	.align		4
        /*001c*/ 	.byte	0x04, 0x17
        /*001e*/ 	.short	(.L_340 - .L_339)
.L_339:
        /*0020*/ 	.word	0x00000000
        /*0024*/ 	.short	0x0000
        /*0026*/ 	.short	0x0000
        /*0028*/ 	.byte	0x00, 0xf0, 0x41, 0x07


	//----- nvinfo : EIATTR_MAXREG_COUNT
	.align		4
.L_340:
        /*002c*/ 	.byte	0x03, 0x1b
        /*002e*/ 	.short	0x00ff


	//----- nvinfo : EIATTR_NUM_BARRIERS
	.align		4
        /*0030*/ 	.byte	0x02, 0x4c
        /*0032*/ 	.byte	0x01
	.zero		1


	//----- nvinfo : EIATTR_ANNOTATIONS
	.align		4
        /*0034*/ 	.byte	0x04, 0x55
        /*0036*/ 	.short	(.L_342 - .L_341)


	//   ....[0]....
.L_341:
        /* <DEDUP_REMOVED lines=107> */


	//----- nvinfo : EIATTR_MERCURY_ISA_VERSION
	.align		4
.L_342:
        /*06d8*/ 	.byte	0x03, 0x5f
        /*06da*/ 	.short	0x0000


	//----- nvinfo : EIATTR_COOP_GROUP_MASK_REGIDS
	.align		4
        /*06dc*/ 	.byte	0x04, 0x29
        /*06de*/ 	.short	(.L_344 - .L_343)


	//   ....[0]....
.L_343:
        /*06e0*/ 	.word	0xffffffff


	//   ....[1]....
        /*06e4*/ 	.word	0xffffffff


	//   ....[2]....
        /*06e8*/ 	.word	0xffffffff


	//   ....[3]....
        /*06ec*/ 	.word	0xffffffff


	//   ....[4]....
        /*06f0*/ 	.word	0xffffffff


	//   ....[5]....
        /*06f4*/ 	.word	0xffffffff


	//   ....[6]....
        /*06f8*/ 	.word	0xffffffff


	//   ....[7]....
        /*06fc*/ 	.word	0xffffffff


	//   ....[8]....
        /*0700*/ 	.word	0xffffffff


	//   ....[9]....
        /*0704*/ 	.word	0xffffffff


	//   ....[10]....
        /*0708*/ 	.word	0xffffffff


	//   ....[11]....
        /*070c*/ 	.word	0xffffffff


	//   ....[12]....
        /*0710*/ 	.word	0xffffffff


	//   ....[13]....
        /*0714*/ 	.word	0xffffffff


	//   ....[14]....
        /*0718*/ 	.word	0xffffffff


	//   ....[15]....
        /*071c*/ 	.word	0xffffffff


	//----- nvinfo : EIATTR_COOP_GROUP_INSTR_OFFSETS
	.align		4
.L_344:
        /*0720*/ 	.byte	0x04, 0x28
        /*0722*/ 	.short	(.L_346 - .L_345)


	//   ....[0]....
.L_345:
        /*0724*/ 	.word	0x00005bb0


	//   ....[1]....
        /*0728*/ 	.word	0x00005bf0


	//   ....[2]....
        /*072c*/ 	.word	0x00005c40


	//   ....[3]....
        /*0730*/ 	.word	0x00005cd0


	//   ....[4]....
        /*0734*/ 	.word	0x0000bdc0


	//   ....[5]....
        /*0738*/ 	.word	0x0000bec0


	//   ....[6]....
        /*073c*/ 	.word	0x0000bed0


	//   ....[7]....
        /*0740*/ 	.word	0x0000bfb0


	//   ....[8]....
        /*0744*/ 	.word	0x00014220


	//   ....[9]....
        /*0748*/ 	.word	0x00014250


	//   ....[10]....
        /*074c*/ 	.word	0x00014280


	//   ....[11]....
        /*0750*/ 	.word	0x000142a0


	//   ....[12]....
        /*0754*/ 	.word	0x00017b60


	//   ....[13]....
        /*0758*/ 	.word	0x00017ba0


	//   ....[14]....
        /*075c*/ 	.word	0x00017cb0


	//   ....[15]....
        /*0760*/ 	.word	0x00017cf0


	//----- nvinfo : EIATTR_EXIT_INSTR_OFFSETS
	.align		4
.L_346:
        /*0764*/ 	.byte	0x04, 0x1c
        /*0766*/ 	.short	(.L_348 - .L_347)


	//   ....[0]....
.L_347:
        /*0768*/ 	.word	0x000006a0


	//   ....[1]....
        /*076c*/ 	.word	0x000199e0


	//   ....[2]....
        /*0770*/ 	.word	0x00019b00


	//   ....[3]....
        /*0774*/ 	.word	0x00019b20


	//   ....[4]....
        /*0778*/ 	.word	0x0001a630


	//   ....[5]....
        /*077c*/ 	.word	0x0001a6b0


	//----- nvinfo : EIATTR_CTAIDZ_USED
	.align		4
.L_348:
        /*0780*/ 	.byte	0x01, 0x04
	.zero		2


	//----- nvinfo : EIATTR_CRS_STACK_SIZE
	.align		4
        /*0784*/ 	.byte	0x04, 0x1e
        /*0786*/ 	.short	(.L_350 - .L_349)
.L_349:
        /*0788*/ 	.word	0x00000000
.L_350:


//--------------------- .nv.info._ZN5flash16flash_fwd_kernelI23Flash_fwd_kernel_traitsILi256ELi64ELi64ELi4ELb0ELb0EN7cutlass10bfloat16_tE19Flash_kernel_traitsILi256ELi64ELi64ELi4ES3_EELb0ELb1ELb0ELb1ELb0ELb0ELb1ELb0EEEvNS_16Flash_fwd_paramsE --------------------------
	.section	.nv.info._ZN5flash16flash_fwd_kernelI23Flash_fwd_kernel_traitsILi256ELi64ELi64ELi4ELb0ELb0EN7cutlass10bfloat16_tE19Flash_kernel_traitsILi256ELi64ELi64ELi4ES3_EELb0ELb1ELb0ELb1ELb0ELb0ELb1ELb0EEEvNS_16Flash_fwd_paramsE,"",@"SHT_CUDA_INFO"
	.sectionflags	@""
	.align	4


	//----- nvinfo : EIATTR_CUDA_API_VERSION
	.align		4
        /*0000*/ 	.byte	0x04, 0x37
        /*0002*/ 	.short	(.L_352 - .L_351)
.L_351:
        /*0004*/ 	.word	0x00000082


	//----- nvinfo : EIATTR_SW2861232_WAR
	.align		4
.L_352:
        /*0008*/ 	.byte	0x01, 0x35
	.zero		2


	//----- nvinfo : EIATTR_PARAM_CBANK
	.align		4
        /*000c*/ 	.byte	0x04, 0x0a
        /*000e*/ 	.short	(.L_354 - .L_353)
	.align		4
.L_353:
        /*0010*/ 	.word	index@(.nv.constant0._ZN5flash16flash_fwd_kernelI23Flash_fwd_kernel_traitsILi256ELi64ELi64ELi4ELb0ELb0EN7cutlass10bfloat16_tE19Flash_kernel_traitsILi256ELi64ELi64ELi4ES3_EELb0ELb1ELb0ELb1ELb0ELb0ELb1ELb0EEEvNS_16Flash_fwd_paramsE)
        /*0014*/ 	.short	0x0160
        /*0016*/ 	.short	0x01d0


	//----- nvinfo : EIATTR_CBANK_PARAM_SIZE
	.align		4
.L_354:
        /*0018*/ 	.byte	0x03, 0x19
        /*001a*/ 	.short	0x01d0


	//----- nvinfo : EIATTR_KPARAM_INFO
	.align		4
        /*001c*/ 	.byte	0x04, 0x17
        /*001e*/ 	.short	(.L_356 - .L_355)
.L_355:
        /*0020*/ 	.word	0x00000000
        /*0024*/ 	.short	0x0000
        /*0026*/ 	.short	0x0000
        /*0028*/ 	.byte	0x00, 0xf0, 0x41, 0x07


	//----- nvinfo : EIATTR_MAXREG_COUNT
	.align		4
.L_356:
        /*002c*/ 	.byte	0x03, 0x1b
        /*002e*/ 	.short	0x00ff


	//----- nvinfo : EIATTR_NUM_BARRIERS
	.align		4
        /*0030*/ 	.byte	0x02, 0x4c
        /*0032*/ 	.byte	0x01
	.zero		1


	//----- nvinfo : EIATTR_ANNOTATIONS
	.align		4
        /*0034*/ 	.byte	0x04, 0x55
        /*0036*/ 	.short	(.L_358 - .L_357)


	//   ....[0]....
.L_357:
        /* <DEDUP_REMOVED lines=29> */


	//----- nvinfo : EIATTR_MERCURY_ISA_VERSION
	.align		4
.L_358:
        /*01f0*/ 	.byte	0x03, 0x5f
        /*01f2*/ 	.short	0x0000


	//----- nvinfo : EIATTR_COOP_GROUP_MASK_REGIDS
	.align		4
        /*01f4*/ 	.byte	0x04, 0x29
        /*01f6*/ 	.short	(.L_360 - .L_359)


	//   ....[0]....
.L_359:
        /*01f8*/ 	.word	0xffffffff


	//   ....[1]....
        /*01fc*/ 	.word	0xffffffff


	//   ....[2]....
        /*0200*/ 	.word	0xffffffff


	//   ....[3]....
        /*0204*/ 	.word	0xffffffff


	//   ....[4]....
        /*0208*/ 	.word	0xffffffff


	//   ....[5]....
        /*020c*/ 	.word	0xffffffff


	//   ....[6]....
        /*0210*/ 	.word	0xffffffff


	//   ....[7]....
        /*0214*/ 	.word	0xffffffff


	//   ....[8]....
        /*0218*/ 	.word	0xffffffff


	//   ....[9]....
        /*021c*/ 	.word	0xffffffff


	//   ....[10]....
        /*0220*/ 	.word	0xffffffff


	//   ....[11]....
        /*0224*/ 	.word	0xffffffff


	//   ....[12]....
        /*0228*/ 	.word	0xffffffff


	//   ....[13]....
        /*022c*/ 	.word	0xffffffff


	//   ....[14]....
        /*0230*/ 	.word	0xffffffff


	//   ....[15]....
        /*0234*/ 	.word	0xffffffff


	//----- nvinfo : EIATTR_COOP_GROUP_INSTR_OFFSETS
	.align		4
.L_360:
        /*0238*/ 	.byte	0x04, 0x28
        /*023a*/ 	.short	(.L_362 - .L_361)


	//   ....[0]....
.L_361:
        /*023c*/ 	.word	0x00005c80


	//   ....[1]....
        /*0240*/ 	.word	0x00005c90


	//   ....[2]....
        /*0244*/ 	.word	0x00005cc0


	//   ....[3]....
        /*0248*/ 	.word	0x00005cd0


	//   ....[4]....
        /*024c*/ 	.word	0x0000a8b0


	//   ....[5]....
        /*0250*/ 	.word	0x0000a900


	//   ....[6]....
        /*0254*/ 	.word	0x0000a920


	//   ....[7]....
        /*0258*/ 	.word	0x0000a940


	//   ....[8]....
        /*025c*/ 	.word	0x000103c0


	//   ....[9]....
        /*0260*/ 	.word	0x000103d0


	//   ....[10]....
        /*0264*/ 	.word	0x000103f0


	//   ....[11]....
        /*0268*/ 	.word	0x00010410


	//   ....[12]....
        /*026c*/ 	.word	0x00012340


	//   ....[13]....
        /*0270*/ 	.word	0x00012350


	//   ....[14]....
        /*0274*/ 	.word	0x00012380


	//   ....[15]....
        /*0278*/ 	.word	0x00012390


	//----- nvinfo : EIATTR_EXIT_INSTR_OFFSETS
	.align		4
.L_362:
        /*027c*/ 	.byte	0x04, 0x1c
        /*027e*/ 	.short	(.L_364 - .L_363)


	//   ....[0]....
.L_363:
        /*0280*/ 	.word	0x000004d0


	//   ....[1]....
        /*0284*/ 	.word	0x00013f70


	//   ....[2]....
        /*0288*/ 	.word	0x00014090


	//   ....[3]....
        /*028c*/ 	.word	0x000140b0


	//   ....[4]....
        /*0290*/ 	.word	0x00014bb0


	//   ....[5]....
        /*0294*/ 	.word	0x00014c30


	//----- nvinfo : EIATTR_CTAIDZ_USED
	.align		4
.L_364:
        /*0298*/ 	.byte	0x01, 0x04
	.zero		2


	//----- nvinfo : EIATTR_CRS_STACK_SIZE
	.align		4
        /*029c*/ 	.byte	0x04, 0x1e
        /*029e*/ 	.short	(.L_366 - .L_365)
.L_365:
        /*02a0*/ 	.word	0x00000000
.L_366:


//--------------------- .nv.info._ZN5flash16flash_fwd_kernelI23Flash_fwd_kernel_traitsILi256ELi128ELi64ELi8ELb0ELb0EN7cutlass10bfloat16_tE19Flash_kernel_traitsILi256ELi128ELi64ELi8ES3_EELb1ELb1ELb0ELb0ELb0ELb0ELb0ELb0EEEvNS_16Flash_fwd_paramsE --------------------------
	.section	.nv.info._ZN5flash16flash_fwd_kernelI23Flash_fwd_kernel_traitsILi256ELi128ELi64ELi8ELb0ELb0EN7cutlass10bfloat16_tE19Flash_kernel_traitsILi256ELi128ELi64ELi8ES3_EELb1ELb1ELb0ELb0ELb0ELb0ELb0ELb0EEEvNS_16Flash_fwd_paramsE,"",@"SHT_CUDA_INFO"
	.sectionflags	@""
	.align	4


	//----- nvinfo : EIATTR_CUDA_API_VERSION
	.align		4
        /*0000*/ 	.byte	0x04, 0x37
        /*0002*/ 	.short	(.L_368 - .L_367)
.L_367:
        /*0004*/ 	.word	0x00000082


	//----- nvinfo : EIATTR_SW2861232_WAR
	.align		4
.L_368:
        /*0008*/ 	.byte	0x01, 0x35
	.zero		2


	//----- nvinfo : EIATTR_PARAM_CBANK
	.align		4
        /*000c*/ 	.byte	0x04, 0x0a
        /*000e*/ 	.short	(.L_370 - .L_369)
	.align		4
.L_369:
        /*0010*/ 	.word	index@(.nv.constant0._ZN5flash16flash_fwd_kernelI23Flash_fwd_kernel_traitsILi256ELi128ELi64ELi8ELb0ELb0EN7cutlass10bfloat16_tE19Flash_kernel_traitsILi256ELi128ELi64ELi8ES3_EELb1ELb1ELb0ELb0ELb0ELb0ELb0ELb0EEEvNS_16Flash_fwd_paramsE)
        /*0014*/ 	.short	0x0160
        /*0016*/ 	.short	0x01d0


	//----- nvinfo : EIATTR_CBANK_PARAM_SIZE
	.align		4
.L_370:
        /*0018*/ 	.byte	0x03, 0x19
        /*001a*/ 	.short	0x01d0


	//----- nvinfo : EIATTR_KPARAM_INFO
	.align		4
        /*001c*/ 	.byte	0x04, 0x17
        /*001e*/ 	.short	(.L_372 - .L_371)
.L_371:
        /*0020*/ 	.word	0x00000000
        /*0024*/ 	.short	0x0000
        /*0026*/ 	.short	0x0000
        /*0028*/ 	.byte	0x00, 0xf0, 0x41, 0x07


	//----- nvinfo : EIATTR_MAXREG_COUNT
	.align		4
.L_372:
        /*002c*/ 	.byte	0x03, 0x1b
        /*002e*/ 	.short	0x00ff


	//----- nvinfo : EIATTR_NUM_BARRIERS
	.align		4
        /*0030*/ 	.byte	0x02, 0x4c
        /*0032*/ 	.byte	0x01
	.zero		1


	//----- nvinfo : EIATTR_ANNOTATIONS
	.align		4
        /*0034*/ 	.byte	0x04, 0x55
        /*0036*/ 	.short	(.L_374 - .L_373)


	//   ....[0]....
.L_373:
        /* <DEDUP_REMOVED lines=30> */


	//----- nvinfo : EIATTR_MERCURY_ISA_VERSION
	.align		4
.L_374:
        /*0208*/ 	.byte	0x03, 0x5f
        /*020a*/ 	.short	0x0000


	//----- nvinfo : EIATTR_COOP_GROUP_MASK_REGIDS
	.align		4
        /*020c*/ 	.byte	0x04, 0x29
        /*020e*/ 	.short	(.L_376 - .L_375)


	//   ....[0]....
.L_375:
        /*0210*/ 	.word	0xffffffff


	//   ....[1]....
        /*0214*/ 	.word	0xffffffff


	//   ....[2]....
        /*0218*/ 	.word	0xffffffff


	//   ....[3]....
        /*021c*/ 	.word	0xffffffff


	//   ....[4]....
        /*0220*/ 	.word	0xffffffff


	//   ....[5]....
        /*0224*/ 	.word	0xffffffff


	//   ....[6]....
        /*0228*/ 	.word	0xffffffff


	//   ....[7]....
        /*022c*/ 	.word	0xffffffff


	//   ....[8]....
        /*0230*/ 	.word	0xffffffff


	//   ....[9]....
        /*0234*/ 	.word	0xffffffff


	//   ....[10]....
        /*0238*/ 	.word	0xffffffff


	//   ....[11]....
        /*023c*/ 	.word	0xffffffff


	//   ....[12]....
        /*0240*/ 	.word	0xffffffff


	//   ....[13]....
        /*0244*/ 	.word	0xffffffff


	//   ....[14]....
        /*0248*/ 	.word	0xffffffff


	//   ....[15]....
        /*024c*/ 	.word	0xffffffff


	//   ....[16]....
        /*0250*/ 	.word	0xffffffff


	//   ....[17]....
        /*0254*/ 	.word	0xffffffff


	//   ....[18]....
        /*0258*/ 	.word	0xffffffff


	//   ....[19]....
        /*025c*/ 	.word	0xffffffff


	//----- nvinfo : EIATTR_COOP_GROUP_INSTR_OFFSETS
	.align		4
.L_376:
        /*0260*/ 	.byte	0x04, 0x28
        /*0262*/ 	.short	(.L_378 - .L_377)


	//   ....[0]....
.L_377:
        /*0264*/ 	.word	0x000046f0


	//   ....[1]....
        /*0268*/ 	.word	0x00004830


	//   ....[2]....
        /*026c*/ 	.word	0x00004860


	//   ....[3]....
        /*0270*/ 	.word	0x00004950


	//   ....[4]....
        /*0274*/ 	.word	0x00009580


	//   ....[5]....
        /*0278*/ 	.word	0x00009600


	//   ....[6]....
        /*027c*/ 	.word	0x00009630


	//   ....[7]....
        /*0280*/ 	.word	0x00009660


	//   ....[8]....
        /*0284*/ 	.word	0x0000e4c0


	//   ....[9]....
        /*0288*/ 	.word	0x0000e540


	//   ....[10]....
        /*028c*/ 	.word	0x0000e550


	//   ....[11]....
        /*0290*/ 	.word	0x0000e590


	//   ....[12]....
        /*0294*/ 	.word	0x00013200


	//   ....[13]....
        /*0298*/ 	.word	0x00013250


	//   ....[14]....
        /*029c*/ 	.word	0x00013280


	//   ....[15]....
        /*02a0*/ 	.word	0x00013290


	//   ....[16]....
        /*02a4*/ 	.word	0x000157a0


	//   ....[17]....
        /*02a8*/ 	.word	0x000157e0


	//   ....[18]....
        /*02ac*/ 	.word	0x000158c0


	//   ....[19]....
        /*02b0*/ 	.word	0x000158f0


	//----- nvinfo : EIATTR_EXIT_INSTR_OFFSETS
	.align		4
.L_378:
        /*02b4*/ 	.byte	0x04, 0x1c
        /*02b6*/ 	.short	(.L_380 - .L_379)


	//   ....[0]....
.L_379:
        /*02b8*/ 	.word	0x00000730


	//   ....[1]....
        /*02bc*/ 	.word	0x000176d0


	//   ....[2]....
        /*02c0*/ 	.word	0x000177f0


	//   ....[3]....
        /*02c4*/ 	.word	0x00017810


	//   ....[4]....
        /*02c8*/ 	.word	0x00018310


	//   ....[5]....
        /*02cc*/ 	.word	0x00018390


	//----- nvinfo : EIATTR_CTAIDZ_USED
	.align		4
.L_380:
        /*02d0*/ 	.byte	0x01, 0x04
	.zero		2


	//----- nvinfo : EIATTR_CRS_STACK_SIZE
	.align		4
        /*02d4*/ 	.byte	0x04, 0x1e
        /*02d6*/ 	.short	(.L_382 - .L_381)
.L_381:
        /*02d8*/ 	.word	0x00000000
.L_382:


//--------------------- .nv.info._ZN5flash16flash_fwd_kernelI23Flash_fwd_kernel_traitsILi256ELi128ELi64ELi8ELb0ELb0EN7cutlass10bfloat16_tE19Flash_kernel_traitsILi256ELi128ELi64ELi8ES3_EELb1ELb1ELb0ELb0ELb0ELb1ELb0ELb0EEEvNS_16Flash_fwd_paramsE --------------------------
	.section	.nv.info._ZN5flash16flash_fwd_kernelI23Flash_fwd_kernel_traitsILi256ELi128ELi64ELi8ELb0ELb0EN7cutlass10bfloat16_tE19Flash_kernel_traitsILi256ELi128ELi64ELi8ES3_EELb1ELb1ELb0ELb0ELb0ELb1ELb0ELb0EEEvNS_16Flash_fwd_paramsE,"",@"SHT_CUDA_INFO"
	.sectionflags	@""
	.align	4


	//----- nvinfo : EIATTR_CUDA_API_VERSION
	.align		4
        /*0000*/ 	.byte	0x04, 0x37
        /*0002*/ 	.short	(.L_384 - .L_383)
.L_383:
        /*0004*/ 	.word	0x00000082


	//----- nvinfo : EIATTR_SW2861232_WAR
	.align		4
.L_384:
        /*0008*/ 	.byte	0x01, 0x35
	.zero		2


	//----- nvinfo : EIATTR_PARAM_CBANK
	.align		4
        /*000c*/ 	.byte	0x04, 0x0a
        /*000e*/ 	.short	(.L_386 - .L_385)
	.align		4
.L_385:
        /*0010*/ 	.word	index@(.nv.constant0._ZN5flash16flash_fwd_kernelI23Flash_fwd_kernel_traitsILi256ELi128ELi64ELi8ELb0ELb0EN7cutlass10bfloat16_tE19Flash_kernel_traitsILi256ELi128ELi64ELi8ES3_EELb1ELb1ELb0ELb0ELb0ELb1ELb0ELb0EEEvNS_16Flash_fwd_paramsE)
        /*0014*/ 	.short	0x0160
        /*0016*/ 	.short	0x01d0


	//----- nvinfo : EIATTR_CBANK_PARAM_SIZE
	.align		4
.L_386:
        /*0018*/ 	.byte	0x03, 0x19
        /*001a*/ 	.short	0x01d0


	//----- nvinfo : EIATTR_KPARAM_INFO
	.align		4
        /*001c*/ 	.byte	0x04, 0x17
        /*001e*/ 	.short	(.L_388 - .L_387)
.L_387:
        /*0020*/ 	.word	0x00000000
        /*0024*/ 	.short	0x0000
        /*0026*/ 	.short	0x0000
        /*0028*/ 	.byte	0x00, 0xf0, 0x41, 0x07


	//----- nvinfo : EIATTR_MAXREG_COUNT
	.align		4
.L_388:
        /*002c*/ 	.byte	0x03, 0x1b
        /*002e*/ 	.short	0x00ff


	//----- nvinfo : EIATTR_NUM_BARRIERS
	.align		4
        /*0030*/ 	.byte	0x02, 0x4c
        /*0032*/ 	.byte	0x01
	.zero		1


	//----- nvinfo : EIATTR_ANNOTATIONS
	.align		4
        /*0034*/ 	.byte	0x04, 0x55
        /*0036*/ 	.short	(.L_390 - .L_389)


	//   ....[0]....
.L_389:
        /* <DEDUP_REMOVED lines=23> */


	//----- nvinfo : EIATTR_MERCURY_ISA_VERSION
	.align		4
.L_390:
        /*0198*/ 	.byte	0x03, 0x5f
        /*019a*/ 	.short	0x0000


	//----- nvinfo : EIATTR_COOP_GROUP_MASK_REGIDS
	.align		4
        /*019c*/ 	.byte	0x04, 0x29
        /*019e*/ 	.short	(.L_392 - .L_391)


	//   ....[0]....
.L_391:
        /*01a0*/ 	.word	0xffffffff


	//   ....[1]....
        /*01a4*/ 	.word	0xffffffff


	//   ....[2]....
        /*01a8*/ 	.word	0xffffffff


	//   ....[3]....
        /*01ac*/ 	.word	0xffffffff


	//   ....[4]....
        /*01b0*/ 	.word	0xffffffff


	//   ....[5]....
        /*01b4*/ 	.word	0xffffffff


	//   ....[6]....
        /*01b8*/ 	.word	0xffffffff


	//   ....[7]....
        /*01bc*/ 	.word	0xffffffff


	//   ....[8]....
        /*01c0*/ 	.word	0xffffffff


	//   ....[9]....
        /*01c4*/ 	.word	0xffffffff


	//   ....[10]....
        /*01c8*/ 	.word	0xffffffff


	//   ....[11]....
        /*01cc*/ 	.word	0xffffffff


	//   ....[12]....
        /*01d0*/ 	.word	0xffffffff


	//   ....[13]....
        /*01d4*/ 	.word	0xffffffff


	//   ....[14]....
        /*01d8*/ 	.word	0xffffffff


	//   ....[15]....
        /*01dc*/ 	.word	0xffffffff


	//   ....[16]....
        /*01e0*/ 	.word	0xffffffff


	//   ....[17]....
        /*01e4*/ 	.word	0xffffffff


	//   ....[18]....
        /*01e8*/ 	.word	0xffffffff


	//   ....[19]....
        /*01ec*/ 	.word	0xffffffff


	//----- nvinfo : EIATTR_COOP_GROUP_INSTR_OFFSETS
	.align		4
.L_392:
        /*01f0*/ 	.byte	0x04, 0x28
        /*01f2*/ 	.short	(.L_394 - .L_393)


	//   ....[0]....
.L_393:
        /*01f4*/ 	.word	0x00003550


	//   ....[1]....
        /*01f8*/ 	.word	0x000035f0


	//   ....[2]....
        /*01fc*/ 	.word	0x00003610


	//   ....[3]....
        /*0200*/ 	.word	0x000036c0


	//   ....[4]....
        /*0204*/ 	.word	0x00007960


	//   ....[5]....
        /*0208*/ 	.word	0x000079e0


	//   ....[6]....
        /*020c*/ 	.word	0x000079f0


	//   ....[7]....
        /*0210*/ 	.word	0x00007b50


	//   ....[8]....
        /*0214*/ 	.word	0x0000c4b0


	//   ....[9]....
        /*0218*/ 	.word	0x0000c530


	//   ....[10]....
        /*021c*/ 	.word	0x0000c540


	//   ....[11]....
        /*0220*/ 	.word	0x0000c620


	//   ....[12]....
        /*0224*/ 	.word	0x00010bd0


	//   ....[13]....
        /*0228*/ 	.word	0x00010c20


	//   ....[14]....
        /*022c*/ 	.word	0x00010c50


	//   ....[15]....
        /*0230*/ 	.word	0x00010c60


	//   ....[16]....
        /*0234*/ 	.word	0x000131b0


	//   ....[17]....
        /*0238*/ 	.word	0x000131e0


	//   ....[18]....
        /*023c*/ 	.word	0x000132b0


	//   ....[19]....
        /*0240*/ 	.word	0x000132e0


	//----- nvinfo : EIATTR_EXIT_INSTR_OFFSETS
	.align		4
.L_394:
        /*0244*/ 	.byte	0x04, 0x1c
        /*0246*/ 	.short	(.L_396 - .L_395)


	//   ....[0]....
.L_395:
        /*0248*/ 	.word	0x00000730


	//   ....[1]....
        /*024c*/ 	.word	0x00014f00


	//   ....[2]....
        /*0250*/ 	.word	0x00014ff0


	//   ....[3]....
        /*0254*/ 	.word	0x000159d0


	//   ....[4]....
        /*0258*/ 	.word	0x00015a50


	//----- nvinfo : EIATTR_CTAIDZ_USED
	.align		4
.L_396:
        /*025c*/ 	.byte	0x01, 0x04
	.zero		2


	//----- nvinfo : EIATTR_CRS_STACK_SIZE
	.align		4
        /*0260*/ 	.byte	0x04, 0x1e
        /*0262*/ 	.short	(.L_398 - .L_397)
.L_397:
        /*0264*/ 	.word	0x00000000
.L_398:


//--------------------- .nv.info._ZN5flash16flash_fwd_kernelI23Flash_fwd_kernel_traitsILi256ELi128ELi64ELi8ELb0ELb0EN7cutlass10bfloat16_tE19Flash_kernel_traitsILi256ELi128ELi64ELi8ES3_EELb0ELb1ELb0ELb0ELb0ELb1ELb1ELb0EEEvNS_16Flash_fwd_paramsE --------------------------
	.section	.nv.info._ZN5flash16flash_fwd_kernelI23Flash_fwd_kernel_traitsILi256ELi128ELi64ELi8ELb0ELb0EN7cutlass10bfloat16_tE19Flash_kernel_traitsILi256ELi128ELi64ELi8ES3_EELb0ELb1ELb0ELb0ELb0ELb1ELb1ELb0EEEvNS_16Flash_fwd_paramsE,"",@"SHT_CUDA_INFO"
	.sectionflags	@""
	.align	4


	//----- nvinfo : EIATTR_CUDA_API_VERSION
	.align		4
        /*0000*/ 	.byte	0x04, 0x37
        /*0002*/ 	.short	(.L_400 - .L_399)
.L_399:
        /*0004*/ 	.word	0x00000082


	//----- nvinfo : EIATTR_SW2861232_WAR
	.align		4
.L_400:
        /*0008*/ 	.byte	0x01, 0x35
	.zero		2


	//----- nvinfo : EIATTR_PARAM_CBANK
	.align		4
        /*000c*/ 	.byte	0x04, 0x0a
        /*000e*/ 	.short	(.L_402 - .L_401)
	.align		4
.L_401:
        /*0010*/ 	.word	index@(.nv.constant0._ZN5flash16flash_fwd_kernelI23Flash_fwd_kernel_traitsILi256ELi128ELi64ELi8ELb0ELb0EN7cutlass10bfloat16_tE19Flash_kernel_traitsILi256ELi128ELi64ELi8ES3_EELb0ELb1ELb0ELb0ELb0ELb1ELb1ELb0EEEvNS_16Flash_fwd_paramsE)
        /*0014*/ 	.short	0x0160
        /*0016*/ 	.short	0x01d0


	//----- nvinfo : EIATTR_CBANK_PARAM_SIZE
	.align		4
.L_402:
        /*0018*/ 	.byte	0x03, 0x19
        /*001a*/ 	.short	0x01d0


	//----- nvinfo : EIATTR_KPARAM_INFO
	.align		4
        /*001c*/ 	.byte	0x04, 0x17
        /*001e*/ 	.short	(.L_404 - .L_403)
.L_403:
        /*0020*/ 	.word	0x00000000
        /*0024*/ 	.short	0x0000
        /*0026*/ 	.short	0x0000
        /*0028*/ 	.byte	0x00, 0xf0, 0x41, 0x07


	//----- nvinfo : EIATTR_MAXREG_COUNT
	.align		4
.L_404:
        /*002c*/ 	.byte	0x03, 0x1b
        /*002e*/ 	.short	0x00ff


	//----- nvinfo : EIATTR_NUM_BARRIERS
	.align		4
        /*0030*/ 	.byte	0x02, 0x4c
        /*0032*/ 	.byte	0x01
	.zero		1


	//----- nvinfo : EIATTR_ANNOTATIONS
	.align		4
        /*0034*/ 	.byte	0x04, 0x55
        /*0036*/ 	.short	(.L_406 - .L_405)


	//   ....[0]....
.L_405:
        /*0038*/ 	.word	0x00000001
        /*003c*/ 	.byte	0x80, 0x43, 0x00, 0x00, 0x01, 0x00, 0x00, 0x00, 0x40, 0x7c, 0x00, 0x00, 0x01, 0x00, 0x00, 0x00
        /*004c*/ 	.byte	0x10, 0xb5, 0x00, 0x00, 0x01, 0x00, 0x00, 0x00, 0x50, 0xd1, 0x00, 0x00, 0x01, 0x00, 0x00, 0x00
        /*005c*/ 	.byte	0x70, 0xe9, 0x00, 0x00, 0x01, 0x00, 0x00, 0x00, 0xe0, 0xee, 0x00, 0x00


	//----- nvinfo : EIATTR_MERCURY_ISA_VERSION
	.align		4
.L_406:
        /*0068*/ 	.byte	0x03, 0x5f
        /*006a*/ 	.short	0x0000


	//----- nvinfo : EIATTR_COOP_GROUP_MASK_REGIDS
	.align		4
        /*006c*/ 	.byte	0x04, 0x29
        /*006e*/ 	.short	(.L_408 - .L_407)


	//   ....[0]....
.L_407:
        /*0070*/ 	.word	0xffffffff


	//   ....[1]....
        /*0074*/ 	.word	0xffffffff


	//   ....[2]....
        /*0078*/ 	.word	0xffffffff


	//   ....[3]....
        /*007c*/ 	.word	0xffffffff


	//   ....[4]....
        /*0080*/ 	.word	0xffffffff


	//   ....[5]....
        /*0084*/ 	.word	0xffffffff


	//   ....[6]....
        /*0088*/ 	.word	0xffffffff


	//   ....[7]....
        /*008c*/ 	.word	0xffffffff


	//   ....[8]....
        /*0090*/ 	.word	0xffffffff


	//   ....[9]....
        /*0094*/ 	.word	0xffffffff


	//   ....[10]....
        /*0098*/ 	.word	0xffffffff


	//   ....[11]....
        /*009c*/ 	.word	0xffffffff


	//   ....[12]....
        /*00a0*/ 	.word	0xffffffff


	//   ....[13]....
        /*00a4*/ 	.word	0xffffffff


	//   ....[14]....
        /*00a8*/ 	.word	0xffffffff


	//   ....[15]....
        /*00ac*/ 	.word	0xffffffff


	//   ....[16]....
        /*00b0*/ 	.word	0xffffffff


	//   ....[17]....
        /*00b4*/ 	.word	0xffffffff


	//   ....[18]....
        /*00b8*/ 	.word	0xffffffff


	//   ....[19]....
        /*00bc*/ 	.word	0xffffffff


	//----- nvinfo : EIATTR_COOP_GROUP_INSTR_OFFSETS
	.align		4
.L_408:
        /*00c0*/ 	.byte	0x04, 0x28
        /*00c2*/ 	.short	(.L_410 - .L_409)


	//   ....[0]....
.L_409:
        /*00c4*/ 	.word	0x00003510


	//   ....[1]....
        /*00c8*/ 	.word	0x00003530


	//   ....[2]....
        /*00cc*/ 	.word	0x000035d0


	//   ....[3]....
        /*00d0*/ 	.word	0x000035e0


	//   ....[4]....
        /*00d4*/ 	.word	0x00006570


	//   ....[5]....
        /*00d8*/ 	.word	0x00006580


	//   ....[6]....
        /*00dc*/ 	.word	0x000065b0


	//   ....[7]....
        /*00e0*/ 	.word	0x000065c0


	//   ....[8]....
        /*00e4*/ 	.word	0x00009e60


	//   ....[9]....
        /*00e8*/ 	.word	0x00009e70


	//   ....[10]....
        /*00ec*/ 	.word	0x00009ea0


	//   ....[11]....
        /*00f0*/ 	.word	0x00009eb0


	//   ....[12]....
        /*00f4*/ 	.word	0x0000d290


	//   ....[13]....
        /*00f8*/ 	.word	0x0000d2a0


	//   ....[14]....
        /*00fc*/ 	.word	0x0000d2c0


	//   ....[15]....
        /*0100*/ 	.word	0x0000d2e0


	//   ....[16]....
        /*0104*/ 	.word	0x0000ef20


	//   ....[17]....
        /*0108*/ 	.word	0x0000f020


	//   ....[18]....
        /*010c*/ 	.word	0x0000f3b0


	//   ....[19]....
        /*0110*/ 	.word	0x0000f3e0


	//----- nvinfo : EIATTR_EXIT_INSTR_OFFSETS
	.align		4
.L_410:
        /*0114*/ 	.byte	0x04, 0x1c
        /*0116*/ 	.short	(.L_412 - .L_411)


	//   ....[0]....
.L_411:
        /*0118*/ 	.word	0x000004e0


	//   ....[1]....
        /*011c*/ 	.word	0x00010c10


	//   ....[2]....
        /*0120*/ 	.word	0x00010d00


	//   ....[3]....
        /*0124*/ 	.word	0x000116d0


	//   ....[4]....
        /*0128*/ 	.word	0x00011750


	//----- nvinfo : EIATTR_CTAIDZ_USED
	.align		4
.L_412:
        /*012c*/ 	.byte	0x01, 0x04
	.zero		2


	//----- nvinfo : EIATTR_CRS_STACK_SIZE
	.align		4
        /*0130*/ 	.byte	0x04, 0x1e
        /*0132*/ 	.short	(.L_414 - .L_413)
.L_413:
        /*0134*/ 	.word	0x00000000
.L_414:


//--------------------- .nv.info._ZN5flash16flash_fwd_kernelI23Flash_fwd_kernel_traitsILi256ELi128ELi64ELi8ELb0ELb0EN7cutlass10bfloat16_tE19Flash_kernel_traitsILi256ELi128ELi64ELi8ES3_EELb1ELb1ELb0ELb1ELb0ELb0ELb0ELb0EEEvNS_16Flash_fwd_paramsE --------------------------
	.section	.nv.info._ZN5flash16flash_fwd_kernelI23Flash_fwd_kernel_traitsILi256ELi128ELi64ELi8ELb0ELb0EN7cutlass10bfloat16_tE19Flash_kernel_traitsILi256ELi128ELi64ELi8ES3_EELb1ELb1ELb0ELb1ELb0ELb0ELb0ELb0EEEvNS_16Flash_fwd_paramsE,"",@"SHT_CUDA_INFO"
	.sectionflags	@""
	.align	4


	//----- nvinfo : EIATTR_CUDA_API_VERSION
	.align		4
        /*0000*/ 	.byte	0x04, 0x37
        /*0002*/ 	.short	(.L_416 - .L_415)
.L_415:
        /*0004*/ 	.word	0x00000082


	//----- nvinfo : EIATTR_SW2861232_WAR
	.align		4
.L_416:
        /*0008*/ 	.byte	0x01, 0x35
	.zero		2


	//----- nvinfo : EIATTR_PARAM_CBANK
	.align		4
        /*000c*/ 	.byte	0x04, 0x0a
        /*000e*/ 	.short	(.L_418 - .L_417)
	.align		4
.L_417:
        /*0010*/ 	.word	index@(.nv.constant0._ZN5flash16flash_fwd_kernelI23Flash_fwd_kernel_traitsILi256ELi128ELi64ELi8ELb0ELb0EN7cutlass10bfloat16_tE19Flash_kernel_traitsILi256ELi128ELi64ELi8ES3_EELb1ELb1ELb0ELb1ELb0ELb0ELb0ELb0EEEvNS_16Flash_fwd_paramsE)
        /*0014*/ 	.short	0x0160
        /*0016*/ 	.short	0x01d0


	//----- nvinfo : EIATTR_CBANK_PARAM_SIZE
	.align		4
.L_418:
        /*0018*/ 	.byte	0x03, 0x19
        /*001a*/ 	.short	0x01d0


	//----- nvinfo : EIATTR_KPARAM_INFO
	.align		4
        /*001c*/ 	.byte	0x04, 0x17
        /*001e*/ 	.short	(.L_420 - .L_419)
.L_419:
        /*0020*/ 	.word	0x00000000
        /*0024*/ 	.short	0x0000
        /*0026*/ 	.short	0x0000
        /*0028*/ 	.byte	0x00, 0xf0, 0x41, 0x07


	//----- nvinfo : EIATTR_MAXREG_COUNT
	.align		4
.L_420:
        /*002c*/ 	.byte	0x03, 0x1b
        /*002e*/ 	.short	0x00ff


	//----- nvinfo : EIATTR_NUM_BARRIERS
	.align		4
        /*0030*/ 	.byte	0x02, 0x4c
        /*0032*/ 	.byte	0x01
	.zero		1


	//----- nvinfo : EIATTR_ANNOTATIONS
	.align		4
        /*0034*/ 	.byte	0x04, 0x55
        /*0036*/ 	.short	(.L_422 - .L_421)


	//   ....[0]....
.L_421:
        /* <DEDUP_REMOVED lines=39> */


	//----- nvinfo : EIATTR_MERCURY_ISA_VERSION
	.align		4
.L_422:
        /*0298*/ 	.byte	0x03, 0x5f
        /*029a*/ 	.short	0x0000


	//----- nvinfo : EIATTR_COOP_GROUP_MASK_REGIDS
	.align		4
        /*029c*/ 	.byte	0x04, 0x29
        /*029e*/ 	.short	(.L_424 - .L_423)


	//   ....[0]....
.L_423:
        /*02a0*/ 	.word	0xffffffff


	//   ....[1]....
        /*02a4*/ 	.word	0xffffffff


	//   ....[2]....
        /*02a8*/ 	.word	0xffffffff


	//   ....[3]....
        /*02ac*/ 	.word	0xffffffff


	//   ....[4]....
        /*02b0*/ 	.word	0xffffffff


	//   ....[5]....
        /*02b4*/ 	.word	0xffffffff


	//   ....[6]....
        /*02b8*/ 	.word	0xffffffff


	//   ....[7]....
        /*02bc*/ 	.word	0xffffffff


	//   ....[8]....
        /*02c0*/ 	.word	0xffffffff


	//   ....[9]....
        /*02c4*/ 	.word	0xffffffff


	//   ....[10]....
        /*02c8*/ 	.word	0xffffffff


	//   ....[11]....
        /*02cc*/ 	.word	0xffffffff


	//   ....[12]....
        /*02d0*/ 	.word	0xffffffff


	//   ....[13]....
        /*02d4*/ 	.word	0xffffffff


	//   ....[14]....
        /*02d8*/ 	.word	0xffffffff


	//   ....[15]....
        /*02dc*/ 	.word	0xffffffff


	//   ....[16]....
        /*02e0*/ 	.word	0xffffffff


	//   ....[17]....
        /*02e4*/ 	.word	0xffffffff


	//   ....[18]....
        /*02e8*/ 	.word	0xffffffff


	//   ....[19]....
        /*02ec*/ 	.word	0xffffffff


	//----- nvinfo : EIATTR_COOP_GROUP_INSTR_OFFSETS
	.align		4
.L_424:
        /*02f0*/ 	.byte	0x04, 0x28
        /*02f2*/ 	.short	(.L_426 - .L_425)


	//   ....[0]....
.L_425:
        /*02f4*/ 	.word	0x00004cf0


	//   ....[1]....
        /*02f8*/ 	.word	0x00004d60


	//   ....[2]....
        /*02fc*/ 	.word	0x00004d80


	//   ....[3]....
        /*0300*/ 	.word	0x00004e30


	//   ....[4]....
        /*0304*/ 	.word	0x000097f0


	//   ....[5]....
        /*0308*/ 	.word	0x00009880


	//   ....[6]....
        /*030c*/ 	.word	0x000098b0


	//   ....[7]....
        /*0310*/ 	.word	0x000098e0


	//   ....[8]....
        /*0314*/ 	.word	0x0000f1c0


	//   ....[9]....
        /*0318*/ 	.word	0x0000f1f0


	//   ....[10]....
        /*031c*/ 	.word	0x0000f310


	//   ....[11]....
        /*0320*/ 	.word	0x0000f380


	//   ....[12]....
        /*0324*/ 	.word	0x000147c0


	//   ....[13]....
        /*0328*/ 	.word	0x000147d0


	//   ....[14]....
        /*032c*/ 	.word	0x000147f0


	//   ....[15]....
        /*0330*/ 	.word	0x00014810


	//   ....[16]....
        /*0334*/ 	.word	0x00016d20


	//   ....[17]....
        /*0338*/ 	.word	0x00016d60


	//   ....[18]....
        /*033c*/ 	.word	0x00016e40


	//   ....[19]....
        /*0340*/ 	.word	0x00016e70


	//----- nvinfo : EIATTR_EXIT_INSTR_OFFSETS
	.align		4
.L_426:
        /*0344*/ 	.byte	0x04, 0x1c
        /*0346*/ 	.short	(.L_428 - .L_427)


	//   ....[0]....
.L_427:
        /*0348*/ 	.word	0x00000730


	//   ....[1]....
        /*034c*/ 	.word	0x00018c50


	//   ....[2]....
        /*0350*/ 	.word	0x00018d70


	//   ....[3]....
        /*0354*/ 	.word	0x00018d90


	//   ....[4]....
        /*0358*/ 	.word	0x00019890


	//   ....[5]....
        /*035c*/ 	.word	0x00019910


	//----- nvinfo : EIATTR_CTAIDZ_USED
	.align		4
.L_428:
        /*0360*/ 	.byte	0x01, 0x04
	.zero		2


	//----- nvinfo : EIATTR_CRS_STACK_SIZE
	.align		4
        /*0364*/ 	.byte	0x04, 0x1e
        /*0366*/ 	.short	(.L_430 - .L_429)
.L_429:
        /*0368*/ 	.word	0x00000000
.L_430:


//--------------------- .nv.info._ZN5flash16flash_fwd_kernelI23Flash_fwd_kernel_traitsILi256ELi128ELi64ELi8ELb0ELb0EN7cutlass10bfloat16_tE19Flash_kernel_traitsILi256ELi128ELi64ELi8ES3_EELb1ELb1ELb0ELb0ELb0ELb0ELb0ELb1EEEvNS_16Flash_fwd_paramsE --------------------------
	.section	.nv.info._ZN5flash16flash_fwd_kernelI23Flash_fwd_kernel_traitsILi256ELi128ELi64ELi8ELb0ELb0EN7cutlass10bfloat16_tE19Flash_kernel_traitsILi256ELi128ELi64ELi8ES3_EELb1ELb1ELb0ELb0ELb0ELb0ELb0ELb1EEEvNS_16Flash_fwd_paramsE,"",@"SHT_CUDA_INFO"
	.sectionflags	@""
	.align	4


	//----- nvinfo : EIATTR_CUDA_API_VERSION
	.align		4
        /*0000*/ 	.byte	0x04, 0x37
        /*0002*/ 	.short	(.L_432 - .L_431)
.L_431:
        /*0004*/ 	.word	0x00000082


	//----- nvinfo : EIATTR_SW2861232_WAR
	.align		4
.L_432:
        /*0008*/ 	.byte	0x01, 0x35
	.zero		2


	//----- nvinfo : EIATTR_PARAM_CBANK
	.align		4
        /*000c*/ 	.byte	0x04, 0x0a
        /*000e*/ 	.short	(.L_434 - .L_433)
	.align		4
.L_433:
        /*0010*/ 	.word	index@(.nv.constant0._ZN5flash16flash_fwd_kernelI23Flash_fwd_kernel_traitsILi256ELi128ELi64ELi8ELb0ELb0EN7cutlass10bfloat16_tE19Flash_kernel_traitsILi256ELi128ELi64ELi8ES3_EELb1ELb1ELb0ELb0ELb0ELb0ELb0ELb1EEEvNS_16Flash_fwd_paramsE)
        /*0014*/ 	.short	0x0160
        /*0016*/ 	.short	0x01d0


	//----- nvinfo : EIATTR_CBANK_PARAM_SIZE
	.align		4
.L_434:
        /*0018*/ 	.byte	0x03, 0x19
        /*001a*/ 	.short	0x01d0


	//----- nvinfo : EIATTR_KPARAM_INFO
	.align		4
        /*001c*/ 	.byte	0x04, 0x17
        /*001e*/ 	.short	(.L_436 - .L_435)
.L_435:
        /*0020*/ 	.word	0x00000000
        /*0024*/ 	.short	0x0000
        /*0026*/ 	.short	0x0000
        /*0028*/ 	.byte	0x00, 0xf0, 0x41, 0x07


	//----- nvinfo : EIATTR_MAXREG_COUNT
	.align		4
.L_436:
        /*002c*/ 	.byte	0x03, 0x1b
        /*002e*/ 	.short	0x00ff


	//----- nvinfo : EIATTR_NUM_BARRIERS
	.align		4
        /*0030*/ 	.byte	0x02, 0x4c
        /*0032*/ 	.byte	0x01
	.zero		1


	//----- nvinfo : EIATTR_ANNOTATIONS
	.align		4
        /*0034*/ 	.byte	0x04, 0x55
        /*0036*/ 	.short	(.L_438 - .L_437)


	//   ....[0]....
.L_437:
        /* <DEDUP_REMOVED lines=43> */


	//----- nvinfo : EIATTR_MERCURY_ISA_VERSION
	.align		4
.L_438:
        /*02d0*/ 	.byte	0x03, 0x5f
        /*02d2*/ 	.short	0x0000


	//----- nvinfo : EIATTR_COOP_GROUP_MASK_REGIDS
	.align		4
        /*02d4*/ 	.byte	0x04, 0x29
        /*02d6*/ 	.short	(.L_440 - .L_439)


	//   ....[0]....
.L_439:
        /*02d8*/ 	.word	0xffffffff


	//   ....[1]....
        /*02dc*/ 	.word	0xffffffff


	//   ....[2]....
        /*02e0*/ 	.word	0xffffffff


	//   ....[3]....
        /*02e4*/ 	.word	0xffffffff


	//   ....[4]....
        /*02e8*/ 	.word	0xffffffff


	//   ....[5]....
        /*02ec*/ 	.word	0xffffffff


	//   ....[6]....
        /*02f0*/ 	.word	0xffffffff


	//   ....[7]....
        /*02f4*/ 	.word	0xffffffff


	//   ....[8]....
        /*02f8*/ 	.word	0xffffffff


	//   ....[9]....
        /*02fc*/ 	.word	0xffffffff


	//   ....[10]....
        /*0300*/ 	.word	0xffffffff


	//   ....[11]....
        /*0304*/ 	.word	0xffffffff


	//   ....[12]....
        /*0308*/ 	.word	0xffffffff


	//   ....[13]....
        /*030c*/ 	.word	0xffffffff


	//   ....[14]....
        /*0310*/ 	.word	0xffffffff


	//   ....[15]....
        /*0314*/ 	.word	0xffffffff


	//   ....[16]....
        /*0318*/ 	.word	0xffffffff


	//   ....[17]....
        /*031c*/ 	.word	0xffffffff


	//   ....[18]....
        /*0320*/ 	.word	0xffffffff


	//   ....[19]....
        /*0324*/ 	.word	0xffffffff


	//----- nvinfo : EIATTR_COOP_GROUP_INSTR_OFFSETS
	.align		4
.L_440:
        /*0328*/ 	.byte	0x04, 0x28
        /*032a*/ 	.short	(.L_442 - .L_441)


	//   ....[0]....
.L_441:
        /*032c*/ 	.word	0x00004860


	//   ....[1]....
        /*0330*/ 	.word	0x000048a0


	//   ....[2]....
        /*0334*/ 	.word	0x00004960


	//   ....[3]....
        /*0338*/ 	.word	0x00004980


	//   ....[4]....
        /*033c*/ 	.word	0x00009380


	//   ....[5]....
        /*0340*/ 	.word	0x00009390


	//   ....[6]....
        /*0344*/ 	.word	0x000093c0


	//   ....[7]....
        /*0348*/ 	.word	0x000093d0


	//   ....[8]....
        /*034c*/ 	.word	0x0000e990


	//   ....[9]....
        /*0350*/ 	.word	0x0000ea20


	//   ....[10]....
        /*0354*/ 	.word	0x0000eac0


	//   ....[11]....
        /*0358*/ 	.word	0x0000eb10


	//   ....[12]....
        /*035c*/ 	.word	0x00013ed0


	//   ....[13]....
        /*0360*/ 	.word	0x00013ee0


	//   ....[14]....
        /*0364*/ 	.word	0x00013ff0


	//   ....[15]....
        /*0368*/ 	.word	0x00014030


	//   ....[16]....
        /*036c*/ 	.word	0x00017b80


	//   ....[17]....
        /*0370*/ 	.word	0x00017bc0


	//   ....[18]....
        /*0374*/ 	.word	0x00017ce0


	//   ....[19]....
        /*0378*/ 	.word	0x00017d10


	//----- nvinfo : EIATTR_EXIT_INSTR_OFFSETS
	.align		4
.L_442:
        /*037c*/ 	.byte	0x04, 0x1c
        /*037e*/ 	.short	(.L_444 - .L_443)


	//   ....[0]....
.L_443:
        /*0380*/ 	.word	0x000006a0


	//   ....[1]....
        /*0384*/ 	.word	0x00019aa0


	//   ....[2]....
        /*0388*/ 	.word	0x00019bc0


	//   ....[3]....
        /*038c*/ 	.word	0x00019be0


	//   ....[4]....
        /*0390*/ 	.word	0x0001a6f0


	//   ....[5]....
        /*0394*/ 	.word	0x0001a770


	//----- nvinfo : EIATTR_CTAIDZ_USED
	.align		4
.L_444:
        /*0398*/ 	.byte	0x01, 0x04
	.zero		2


	//----- nvinfo : EIATTR_CRS_STACK_SIZE
	.align		4
        /*039c*/ 	.byte	0x04, 0x1e
        /*039e*/ 	.short	(.L_446 - .L_445)
.L_445:
        /*03a0*/ 	.word	0x00000000
.L_446:


//--------------------- .nv.info._ZN5flash16flash_fwd_kernelI23Flash_fwd_kernel_traitsILi256ELi128ELi64ELi8ELb0ELb0EN7cutlass10bfloat16_tE19Flash_kernel_traitsILi256ELi128ELi64ELi8ES3_EELb0ELb1ELb0ELb0ELb0ELb0ELb1ELb0EEEvNS_16Flash_fwd_paramsE --------------------------
	.section	.nv.info._ZN5flash16flash_fwd_kernelI23Flash_fwd_kernel_traitsILi256ELi128ELi64ELi8ELb0ELb0EN7cutlass10bfloat16_tE19Flash_kernel_traitsILi256ELi128ELi64ELi8ES3_EELb0ELb1ELb0ELb0ELb0ELb0ELb1ELb0EEEvNS_16Flash_fwd_paramsE,"",@"SHT_CUDA_INFO"
	.sectionflags	@""
	.align	4


	//----- nvinfo : EIATTR_CUDA_API_VERSION
	.align		4
        /*0000*/ 	.byte	0x04, 0x37
        /*0002*/ 	.short	(.L_448 - .L_447)
.L_447:
        /*0004*/ 	.word	0x00000082


	//----- nvinfo : EIATTR_SW2861232_WAR
	.align		4
.L_448:
        /*0008*/ 	.byte	0x01, 0x35
	.zero		2


	//----- nvinfo : EIATTR_PARAM_CBANK
	.align		4
        /*000c*/ 	.byte	0x04, 0x0a
        /*000e*/ 	.short	(.L_450 - .L_449)
	.align		4
.L_449:
        /*0010*/ 	.word	index@(.nv.constant0._ZN5flash16flash_fwd_kernelI23Flash_fwd_kernel_traitsILi256ELi128ELi64ELi8ELb0ELb0EN7cutlass10bfloat16_tE19Flash_kernel_traitsILi256ELi128ELi64ELi8ES3_EELb0ELb1ELb0ELb0ELb0ELb0ELb1ELb0EEEvNS_16Flash_fwd_paramsE)
        /*0014*/ 	.short	0x0160
        /*0016*/ 	.short	0x01d0


	//----- nvinfo : EIATTR_CBANK_PARAM_SIZE
	.align		4
.L_450:
        /*0018*/ 	.byte	0x03, 0x19
        /*001a*/ 	.short	0x01d0


	//----- nvinfo : EIATTR_KPARAM_INFO
	.align		4
        /*001c*/ 	.byte	0x04, 0x17
        /*001e*/ 	.short	(.L_452 - .L_451)
.L_451:
        /*0020*/ 	.word	0x00000000
        /*0024*/ 	.short	0x0000
        /*0026*/ 	.short	0x0000
        /*0028*/ 	.byte	0x00, 0xf0, 0x41, 0x07


	//----- nvinfo : EIATTR_MAXREG_COUNT
	.align		4
.L_452:
        /*002c*/ 	.byte	0x03, 0x1b
        /*002e*/ 	.short	0x00ff


	//----- nvinfo : EIATTR_NUM_BARRIERS
	.align		4
        /*0030*/ 	.byte	0x02, 0x4c
        /*0032*/ 	.byte	0x01
	.zero		1


	//----- nvinfo : EIATTR_ANNOTATIONS
	.align		4
        /*0034*/ 	.byte	0x04, 0x55
        /*0036*/ 	.short	(.L_454 - .L_453)


	//   ....[0]....
.L_453:
        /*0038*/ 	.word	0x00000001
        /*003c*/ 	.byte	0xf0, 0x58, 0x00, 0x00, 0x01, 0x00, 0x00, 0x00, 0x10, 0x99, 0x00, 0x00, 0x01, 0x00, 0x00, 0x00
        /*004c*/ 	.byte	0x50, 0xd7, 0x00, 0x00, 0x01, 0x00, 0x00, 0x00, 0xa0, 0xda, 0x00, 0x00, 0x01, 0x00, 0x00, 0x00
        /*005c*/ 	.byte	0xc0, 0xda, 0x00, 0x00, 0x01, 0x00, 0x00, 0x00, 0x90, 0xde, 0x00, 0x00, 0x01, 0x00, 0x00, 0x00
        /*006c*/ 	.byte	0xc0, 0xde, 0x00, 0x00, 0x01, 0x00, 0x00, 0x00, 0x90, 0xdf, 0x00, 0x00, 0x01, 0x00, 0x00, 0x00
        /*007c*/ 	.byte	0x30, 0xf3, 0x00, 0x00, 0x01, 0x00, 0x00, 0x00, 0x60, 0x11, 0x01, 0x00, 0x01, 0x00, 0x00, 0x00
        /*008c*/ 	.byte	0x50, 0x15, 0x01, 0x00, 0x01, 0x00, 0x00, 0x00, 0x80, 0x15, 0x01, 0x00


	//----- nvinfo : EIATTR_MERCURY_ISA_VERSION
	.align		4
.L_454:
        /*0098*/ 	.byte	0x03, 0x5f
        /*009a*/ 	.short	0x0000


	//----- nvinfo : EIATTR_COOP_GROUP_MASK_REGIDS
	.align		4
        /*009c*/ 	.byte	0x04, 0x29
        /*009e*/ 	.short	(.L_456 - .L_455)


	//   ....[0]....
.L_455:
        /*00a0*/ 	.word	0xffffffff


	//   ....[1]....
        /*00a4*/ 	.word	0xffffffff


	//   ....[2]....
        /*00a8*/ 	.word	0xffffffff


	//   ....[3]....
        /*00ac*/ 	.word	0xffffffff


	//   ....[4]....
        /*00b0*/ 	.word	0xffffffff


	//   ....[5]....
        /*00b4*/ 	.word	0xffffffff


	//   ....[6]....
        /*00b8*/ 	.word	0xffffffff


	//   ....[7]....
        /*00bc*/ 	.word	0xffffffff


	//   ....[8]....
        /*00c0*/ 	.word	0xffffffff


	//   ....[9]....
        /*00c4*/ 	.word	0xffffffff


	//   ....[10]....
        /*00c8*/ 	.word	0xffffffff


	//   ....[11]....
        /*00cc*/ 	.word	0xffffffff


	//   ....[12]....
        /*00d0*/ 	.word	0xffffffff


	//   ....[13]....
        /*00d4*/ 	.word	0xffffffff


	//   ....[14]....
        /*00d8*/ 	.word	0xffffffff


	//   ....[15]....
        /*00dc*/ 	.word	0xffffffff


	//   ....[16]....
        /*00e0*/ 	.word	0xffffffff


	//   ....[17]....
        /*00e4*/ 	.word	0xffffffff


	//   ....[18]....
        /*00e8*/ 	.word	0xffffffff


	//   ....[19]....
        /*00ec*/ 	.word	0xffffffff


	//----- nvinfo : EIATTR_COOP_GROUP_INSTR_OFFSETS
	.align		4
.L_456:
        /*00f0*/ 	.byte	0x04, 0x28
        /*00f2*/ 	.short	(.L_458 - .L_457)


	//   ....[0]....
.L_457:
        /*00f4*/ 	.word	0x00004780


	//   ....[1]....
        /*00f8*/ 	.word	0x000047a0


	//   ....[2]....
        /*00fc*/ 	.word	0x00004840


	//   ....[3]....
        /*0100*/ 	.word	0x00004850


	//   ....[4]....
        /*0104*/ 	.word	0x00007d40


	//   ....[5]....
        /*0108*/ 	.word	0x00007d50


	//   ....[6]....
        /*010c*/ 	.word	0x00007d80


	//   ....[7]....
        /*0110*/ 	.word	0x00007d90


	//   ....[8]....
        /*0114*/ 	.word	0x0000bbb0


	//   ....[9]....
        /*0118*/ 	.word	0x0000bbc0


	//   ....[10]....
        /*011c*/ 	.word	0x0000bbf0


	//   ....[11]....
        /*0120*/ 	.word	0x0000bc00


	//   ....[12]....
        /*0124*/ 	.word	0x0000f850


	//   ....[13]....
        /*0128*/ 	.word	0x0000f870


	//   ....[14]....
        /*012c*/ 	.word	0x0000f8a0


	//   ....[15]....
        /*0130*/ 	.word	0x0000f8b0


	//   ....[16]....
        /*0134*/ 	.word	0x000115c0


	//   ....[17]....
        /*0138*/ 	.word	0x000116c0


	//   ....[18]....
        /*013c*/ 	.word	0x00011f00


	//   ....[19]....
        /*0140*/ 	.word	0x00011f20


	//----- nvinfo : EIATTR_EXIT_INSTR_OFFSETS
	.align		4
.L_458:
        /*0144*/ 	.byte	0x04, 0x1c
        /*0146*/ 	.short	(.L_460 - .L_459)


	//   ....[0]....
.L_459:
        /*0148*/ 	.word	0x000004d0


	//   ....[1]....
        /*014c*/ 	.word	0x00013450


	//   ....[2]....
        /*0150*/ 	.word	0x00013570


	//   ....[3]....
        /*0154*/ 	.word	0x00013590


	//   ....[4]....
        /*0158*/ 	.word	0x00014090


	//   ....[5]....
        /*015c*/ 	.word	0x00014110


	//----- nvinfo : EIATTR_CTAIDZ_USED
	.align		4
.L_460:
        /*0160*/ 	.byte	0x01, 0x04
	.zero		2


	//----- nvinfo : EIATTR_CRS_STACK_SIZE
	.align		4
        /*0164*/ 	.byte	0x04, 0x1e
        /*0166*/ 	.short	(.L_462 - .L_461)
.L_461:
        /*0168*/ 	.word	0x00000000
.L_462:


//--------------------- .nv.info._ZN5flash16flash_fwd_kernelI23Flash_fwd_kernel_traitsILi256ELi128ELi64ELi8ELb0ELb0EN7cutlass10bfloat16_tE19Flash_kernel_traitsILi256ELi128ELi64ELi8ES3_EELb1ELb1ELb0ELb1ELb0ELb0ELb0ELb1EEEvNS_16Flash_fwd_paramsE --------------------------
	.section	.nv.info._ZN5flash16flash_fwd_kernelI23Flash_fwd_kernel_traitsILi256ELi128ELi64ELi8ELb0ELb0EN7cutlass10bfloat16_tE19Flash_kernel_traitsILi256ELi128ELi64ELi8ES3_EELb1ELb1ELb0ELb1ELb0ELb0ELb0ELb1EEEvNS_16Flash_fwd_paramsE,"",@"SHT_CUDA_INFO"
	.sectionflags	@""
	.align	4


	//----- nvinfo : EIATTR_CUDA_API_VERSION
	.align		4
        /*0000*/ 	.byte	0x04, 0x37
        /*0002*/ 	.short	(.L_464 - .L_463)
.L_463:
        /*0004*/ 	.word	0x00000082


	//----- nvinfo : EIATTR_SW2861232_WAR
	.align		4
.L_464:
        /*0008*/ 	.byte	0x01, 0x35
	.zero		2


	//----- nvinfo : EIATTR_PARAM_CBANK
	.align		4
        /*000c*/ 	.byte	0x04, 0x0a
        /*000e*/ 	.short	(.L_466 - .L_465)
	.align		4
.L_465:
        /*0010*/ 	.word	index@(.nv.constant0._ZN5flash16flash_fwd_kernelI23Flash_fwd_kernel_traitsILi256ELi128ELi64ELi8ELb0ELb0EN7cutlass10bfloat16_tE19Flash_kernel_traitsILi256ELi128ELi64ELi8ES3_EELb1ELb1ELb0ELb1ELb0ELb0ELb0ELb1EEEvNS_16Flash_fwd_paramsE)
        /*0014*/ 	.short	0x0160
        /*0016*/ 	.short	0x01d0


	//----- nvinfo : EIATTR_CBANK_PARAM_SIZE
	.align		4
.L_466:
        /*0018*/ 	.byte	0x03, 0x19
        /*001a*/ 	.short	0x01d0


	//----- nvinfo : EIATTR_KPARAM_INFO
	.align		4
        /*001c*/ 	.byte	0x04, 0x17
        /*001e*/ 	.short	(.L_468 - .L_467)
.L_467:
        /*0020*/ 	.word	0x00000000
        /*0024*/ 	.short	0x0000
        /*0026*/ 	.short	0x0000
        /*0028*/ 	.byte	0x00, 0xf0, 0x41, 0x07


	//----- nvinfo : EIATTR_MAXREG_COUNT
	.align		4
.L_468:
        /*002c*/ 	.byte	0x03, 0x1b
        /*002e*/ 	.short	0x00ff


	//----- nvinfo : EIATTR_NUM_BARRIERS
	.align		4
        /*0030*/ 	.byte	0x02, 0x4c
        /*0032*/ 	.byte	0x01
	.zero		1


	//----- nvinfo : EIATTR_ANNOTATIONS
	.align		4
        /*0034*/ 	.byte	0x04, 0x55
        /*0036*/ 	.short	(.L_470 - .L_469)


	//   ....[0]....
.L_469:
        /* <DEDUP_REMOVED lines=33> */


	//----- nvinfo : EIATTR_MERCURY_ISA_VERSION
	.align		4
.L_470:
        /*0238*/ 	.byte	0x03, 0x5f
        /*023a*/ 	.short	0x0000


	//----- nvinfo : EIATTR_COOP_GROUP_MASK_REGIDS
	.align		4
        /*023c*/ 	.byte	0x04, 0x29
        /*023e*/ 	.short	(.L_472 - .L_471)


	//   ....[0]....
.L_471:
        /*0240*/ 	.word	0xffffffff


	//   ....[1]....
        /*0244*/ 	.word	0xffffffff


	//   ....[2]....
        /*0248*/ 	.word	0xffffffff


	//   ....[3]....
        /*024c*/ 	.word	0xffffffff


	//   ....[4]....
        /*0250*/ 	.word	0xffffffff


	//   ....[5]....
        /*0254*/ 	.word	0xffffffff


	//   ....[6]....
        /*0258*/ 	.word	0xffffffff


	//   ....[7]....
        /*025c*/ 	.word	0xffffffff


	//   ....[8]....
        /*0260*/ 	.word	0xffffffff


	//   ....[9]....
        /*0264*/ 	.word	0xffffffff


	//   ....[10]....
        /*0268*/ 	.word	0xffffffff


	//   ....[11]....
        /*026c*/ 	.word	0xffffffff


	//   ....[12]....
        /*0270*/ 	.word	0xffffffff


	//   ....[13]....
        /*0274*/ 	.word	0xffffffff


	//   ....[14]....
        /*0278*/ 	.word	0xffffffff


	//   ....[15]....
        /*027c*/ 	.word	0xffffffff


	//   ....[16]....
        /*0280*/ 	.word	0xffffffff


	//   ....[17]....
        /*0284*/ 	.word	0xffffffff


	//   ....[18]....
        /*0288*/ 	.word	0xffffffff


	//   ....[19]....
        /*028c*/ 	.word	0xffffffff


	//----- nvinfo : EIATTR_COOP_GROUP_INSTR_OFFSETS
	.align		4
.L_472:
        /*0290*/ 	.byte	0x04, 0x28
        /*0292*/ 	.short	(.L_474 - .L_473)


	//   ....[0]....
.L_473:
        /*0294*/ 	.word	0x00004c70


	//   ....[1]....
        /*0298*/ 	.word	0x00004ca0


	//   ....[2]....
        /*029c*/ 	.word	0x00004dd0


	//   ....[3]....
        /*02a0*/ 	.word	0x00004df0


	//   ....[4]....
        /*02a4*/ 	.word	0x000099a0


	//   ....[5]....
        /*02a8*/ 	.word	0x00009a80


	//   ....[6]....
        /*02ac*/ 	.word	0x00009aa0


	//   ....[7]....
        /*02b0*/ 	.word	0x00009b20


	//   ....[8]....
        /*02b4*/ 	.word	0x0000f090


	//   ....[9]....
        /*02b8*/ 	.word	0x0000f110


	//   ....[10]....
        /*02bc*/ 	.word	0x0000f1b0


	//   ....[11]....
        /*02c0*/ 	.word	0x0000f210


	//   ....[12]....
        /*02c4*/ 	.word	0x00014a50


	//   ....[13]....
        /*02c8*/ 	.word	0x00014a60


	//   ....[14]....
        /*02cc*/ 	.word	0x00014aa0


	//   ....[15]....
        /*02d0*/ 	.word	0x00014ae0


	//   ....[16]....
        /*02d4*/ 	.word	0x00018450


	//   ....[17]....
        /*02d8*/ 	.word	0x00018460


	//   ....[18]....
        /*02dc*/ 	.word	0x000184a0


	//   ....[19]....
        /*02e0*/ 	.word	0x000184c0


	//----- nvinfo : EIATTR_EXIT_INSTR_OFFSETS
	.align		4
.L_474:
        /*02e4*/ 	.byte	0x04, 0x1c
        /*02e6*/ 	.short	(.L_476 - .L_475)


	//   ....[0]....
.L_475:
        /*02e8*/ 	.word	0x00000660


	//   ....[1]....
        /*02ec*/ 	.word	0x0001a0c0


	//   ....[2]....
        /*02f0*/ 	.word	0x0001a1e0


	//   ....[3]....
        /*02f4*/ 	.word	0x0001a200


	//   ....[4]....
        /*02f8*/ 	.word	0x0001ad10


	//   ....[5]....
        /*02fc*/ 	.word	0x0001ad90


	//----- nvinfo : EIATTR_CTAIDZ_USED
	.align		4
.L_476:
        /*0300*/ 	.byte	0x01, 0x04
	.zero		2


	//----- nvinfo : EIATTR_CRS_STACK_SIZE
	.align		4
        /*0304*/ 	.byte	0x04, 0x1e
        /*0306*/ 	.short	(.L_478 - .L_477)
.L_477:
        /*0308*/ 	.word	0x00000000
.L_478:


//--------------------- .nv.info._ZN5flash16flash_fwd_kernelI23Flash_fwd_kernel_traitsILi256ELi128ELi64ELi8ELb0ELb0EN7cutlass10bfloat16_tE19Flash_kernel_traitsILi256ELi128ELi64ELi8ES3_EELb0ELb1ELb0ELb1ELb0ELb0ELb1ELb0EEEvNS_16Flash_fwd_paramsE --------------------------
	.section	.nv.info._ZN5flash16flash_fwd_kernelI23Flash_fwd_kernel_traitsILi256ELi128ELi64ELi8ELb0ELb0EN7cutlass10bfloat16_tE19Flash_kernel_traitsILi256ELi128ELi64ELi8ES3_EELb0ELb1ELb0ELb1ELb0ELb0ELb1ELb0EEEvNS_16Flash_fwd_paramsE,"",@"SHT_CUDA_INFO"
	.sectionflags	@""
	.align	4


	//----- nvinfo : EIATTR_CUDA_API_VERSION
	.align		4
        /*0000*/ 	.byte	0x04, 0x37
        /*0002*/ 	.short	(.L_480 - .L_479)
.L_479:
        /*0004*/ 	.word	0x00000082


	//----- nvinfo : EIATTR_SW2861232_WAR
	.align		4
.L_480:
        /*0008*/ 	.byte	0x01, 0x35
	.zero		2


	//----- nvinfo : EIATTR_PARAM_CBANK
	.align		4
        /*000c*/ 	.byte	0x04, 0x0a
        /*000e*/ 	.short	(.L_482 - .L_481)
	.align		4
.L_481:
        /*0010*/ 	.word	index@(.nv.constant0._ZN5flash16flash_fwd_kernelI23Flash_fwd_kernel_traitsILi256ELi128ELi64ELi8ELb0ELb0EN7cutlass10bfloat16_tE19Flash_kernel_traitsILi256ELi128ELi64ELi8ES3_EELb0ELb1ELb0ELb1ELb0ELb0ELb1ELb0EEEvNS_16Flash_fwd_paramsE)
        /*0014*/ 	.short	0x0160
        /*0016*/ 	.short	0x01d0


	//----- nvinfo : EIATTR_CBANK_PARAM_SIZE
	.align		4
.L_482:
        /*0018*/ 	.byte	0x03, 0x19
        /*001a*/ 	.short	0x01d0


	//----- nvinfo : EIATTR_KPARAM_INFO
	.align		4
        /*001c*/ 	.byte	0x04, 0x17
        /*001e*/ 	.short	(.L_484 - .L_483)
.L_483:
        /*0020*/ 	.word	0x00000000
        /*0024*/ 	.short	0x0000
        /*0026*/ 	.short	0x0000
        /*0028*/ 	.byte	0x00, 0xf0, 0x41, 0x07


	//----- nvinfo : EIATTR_MAXREG_COUNT
	.align		4
.L_484:
        /*002c*/ 	.byte	0x03, 0x1b
        /*002e*/ 	.short	0x00ff


	//----- nvinfo : EIATTR_NUM_BARRIERS
	.align		4
        /*0030*/ 	.byte	0x02, 0x4c
        /*0032*/ 	.byte	0x01
	.zero		1


	//----- nvinfo : EIATTR_ANNOTATIONS
	.align		4
        /*0034*/ 	.byte	0x04, 0x55
        /*0036*/ 	.short	(.L_486 - .L_485)


	//   ....[0]....
.L_485:
        /* <DEDUP_REMOVED lines=10> */


	//----- nvinfo : EIATTR_MERCURY_ISA_VERSION
	.align		4
.L_486:
        /*00c8*/ 	.byte	0x03, 0x5f
        /*00ca*/ 	.short	0x0000


	//----- nvinfo : EIATTR_COOP_GROUP_MASK_REGIDS
	.align		4
        /*00cc*/ 	.byte	0x04, 0x29
        /*00ce*/ 	.short	(.L_488 - .L_487)


	//   ....[0]....
.L_487:
        /*00d0*/ 	.word	0xffffffff


	//   ....[1]....
        /*00d4*/ 	.word	0xffffffff


	//   ....[2]....
        /*00d8*/ 	.word	0xffffffff


	//   ....[3]....
        /*00dc*/ 	.word	0xffffffff


	//   ....[4]....
        /*00e0*/ 	.word	0xffffffff


	//   ....[5]....
        /*00e4*/ 	.word	0xffffffff


	//   ....[6]....
        /*00e8*/ 	.word	0xffffffff


	//   ....[7]....
        /*00ec*/ 	.word	0xffffffff


	//   ....[8]....
        /*00f0*/ 	.word	0xffffffff


	//   ....[9]....
        /*00f4*/ 	.word	0xffffffff


	//   ....[10]....
        /*00f8*/ 	.word	0xffffffff


	//   ....[11]....
        /*00fc*/ 	.word	0xffffffff


	//   ....[12]....
        /*0100*/ 	.word	0xffffffff


	//   ....[13]....
        /*0104*/ 	.word	0xffffffff


	//   ....[14]....
        /*0108*/ 	.word	0xffffffff


	//   ....[15]....
        /*010c*/ 	.word	0xffffffff


	//   ....[16]....
        /*0110*/ 	.word	0xffffffff


	//   ....[17]....
        /*0114*/ 	.word	0xffffffff


	//   ....[18]....
        /*0118*/ 	.word	0xffffffff


	//   ....[19]....
        /*011c*/ 	.word	0xffffffff


	//----- nvinfo : EIATTR_COOP_GROUP_INSTR_OFFSETS
	.align		4
.L_488:
        /*0120*/ 	.byte	0x04, 0x28
        /*0122*/ 	.short	(.L_490 - .L_489)


	//   ....[0]....
.L_489:
        /*0124*/ 	.word	0x00004bf0


	//   ....[1]....
        /*0128*/ 	.word	0x00004c10


	//   ....[2]....
        /*012c*/ 	.word	0x00004cb0


	//   ....[3]....
        /*0130*/ 	.word	0x00004cc0


	//   ....[4]....
        /*0134*/ 	.word	0x000084b0


	//   ....[5]....
        /*0138*/ 	.word	0x000084c0


	//   ....[6]....
        /*013c*/ 	.word	0x000084f0


	//   ....[7]....
        /*0140*/ 	.word	0x00008500


	//   ....[8]....
        /*0144*/ 	.word	0x0000c5e0


	//   ....[9]....
        /*0148*/ 	.word	0x0000c610


	//   ....[10]....
        /*014c*/ 	.word	0x0000c630


	//   ....[11]....
        /*0150*/ 	.word	0x0000c650


	//   ....[12]....
        /*0154*/ 	.word	0x000106b0


	//   ....[13]....
        /*0158*/ 	.word	0x000106c0


	//   ....[14]....
        /*015c*/ 	.word	0x000106e0


	//   ....[15]....
        /*0160*/ 	.word	0x00010700


	//   ....[16]....
        /*0164*/ 	.word	0x000126f0


	//   ....[17]....
        /*0168*/ 	.word	0x00012700


	//   ....[18]....
        /*016c*/ 	.word	0x00012730


	//   ....[19]....
        /*0170*/ 	.word	0x00012750


	//----- nvinfo : EIATTR_EXIT_INSTR_OFFSETS
	.align		4
.L_490:
        /*0174*/ 	.byte	0x04, 0x1c
        /*0176*/ 	.short	(.L_492 - .L_491)


	//   ....[0]....
.L_491:
        /*0178*/ 	.word	0x000004d0


	//   ....[1]....
        /*017c*/ 	.word	0x000142d0


	//   ....[2]....
        /*0180*/ 	.word	0x000143f0


	//   ....[3]....
        /*0184*/ 	.word	0x00014410


	//   ....[4]....
        /*0188*/ 	.word	0x00014f10


	//   ....[5]....
        /*018c*/ 	.word	0x00014f90


	//----- nvinfo : EIATTR_CTAIDZ_USED
	.align		4
.L_492:
        /*0190*/ 	.byte	0x01, 0x04
	.zero		2


	//----- nvinfo : EIATTR_CRS_STACK_SIZE
	.align		4
        /*0194*/ 	.byte	0x04, 0x1e
        /*0196*/ 	.short	(.L_494 - .L_493)
.L_493:
        /*0198*/ 	.word	0x00000000
.L_494:


//--------------------- .nv.callgraph             --------------------------
	.section	.nv.callgraph,"",@"SHT_CUDA_CALLGRAPH"
	.align	4
	.sectionentsize	8
	.align		4
        /*0000*/ 	.word	0x00000000
	.align		4
        /*0004*/ 	.word	0xffffffff
	.align		4
        /*0008*/ 	.word	0x00000000
	.align		4
        /*000c*/ 	.word	0xfffffffe
	.align		4
        /*0010*/ 	.word	0x00000000
	.align		4
        /*0014*/ 	.word	0xfffffffd
	.align		4
        /*0018*/ 	.word	0x00000000
	.align		4
        /*001c*/ 	.word	0xfffffffc


//--------------------- .nv.rel.action            --------------------------
	.section	.nv.rel.action,"",@"SHT_CUDA_RELOCINFO"
	.align	8
	.sectionentsize	8
        /*0000*/ 	.byte	0x73, 0x00, 0x00, 0x00, 0x00, 0x00, 0x00, 0x00, 0x00, 0x00, 0x00, 0x11, 0x25, 0x00, 0x05, 0x36


//--------------------- .nv.constant4             --------------------------
	.section	.nv.constant4,"a",@progbits
	.align	8
	.align		8
.nv.constant4:
        /*0000*/ 	.dword	_ZN73_INTERNAL_421c16ac_37_flash_fwd_hdim256_bf16_causal_sm80_cu_0106449f_28874cuda3std3__45__cpo5beginE
	.align		8
        /*0008*/ 	.dword	_ZN73_INTERNAL_421c16ac_37_flash_fwd_hdim256_bf16_causal_sm80_cu_0106449f_28874cuda3std3__45__cpo3endE
	.align		8
        /*0010*/ 	.dword	_ZN73_INTERNAL_421c16ac_37_flash_fwd_hdim256_bf16_causal_sm80_cu_0106449f_28874cuda3std3__45__cpo6cbeginE
	.align		8
        /*0018*/ 	.dword	_ZN73_INTERNAL_421c16ac_37_flash_fwd_hdim256_bf16_causal_sm80_cu_0106449f_28874cuda3std3__45__cpo4cendE
	.align		8
        /*0020*/ 	.dword	_ZN73_INTERNAL_421c16ac_37_flash_fwd_hdim256_bf16_causal_sm80_cu_0106449f_28874cuda3std3__475_GLOBAL__N__421c16ac_37_flash_fwd_hdim256_bf16_causal_sm80_cu_0106449f_28876ignoreE
	.align		8
        /*0028*/ 	.dword	_ZN73_INTERNAL_421c16ac_37_flash_fwd_hdim256_bf16_causal_sm80_cu_0106449f_28874cuda3std3__419piecewise_constructE
	.align		8
        /*0030*/ 	.dword	_ZN73_INTERNAL_421c16ac_37_flash_fwd_hdim256_bf16_causal_sm80_cu_0106449f_28874cuda3std3__48in_placeE
	.align		8
        /*0038*/ 	.dword	_ZN73_INTERNAL_421c16ac_37_flash_fwd_hdim256_bf16_causal_sm80_cu_0106449f_28874cuda3std6ranges3__45__cpo4swapE
	.align		8
        /*0040*/ 	.dword	_ZN73_INTERNAL_421c16ac_37_flash_fwd_hdim256_bf16_causal_sm80_cu_0106449f_28874cuda3std6ranges3__45__cpo9iter_moveE
	.align		8
        /*0048*/ 	.dword	_ZN73_INTERNAL_421c16ac_37_flash_fwd_hdim256_bf16_causal_sm80_cu_0106449f_28874cute7productE
	.align		8
        /*0050*/ 	.dword	_ZN73_INTERNAL_421c16ac_37_flash_fwd_hdim256_bf16_causal_sm80_cu_0106449f_28874cute1_E


//--------------------- .nv.constant0._ZN5flash16flash_fwd_kernelI23Flash_fwd_kernel_traitsILi256ELi64ELi64ELi4ELb0ELb0EN7cutlass10bfloat16_tE19Flash_kernel_traitsILi256ELi64ELi64ELi4ES3_EELb0ELb1ELb0ELb0ELb0ELb1ELb0ELb0EEEvNS_16Flash_fwd_paramsE --------------------------
	.section	.nv.constant0._ZN5flash16flash_fwd_kernelI23Flash_fwd_kernel_traitsILi256ELi64ELi64ELi4ELb0ELb0EN7cutlass10bfloat16_tE19Flash_kernel_traitsILi256ELi64ELi64ELi4ES3_EELb0ELb1ELb0ELb0ELb0ELb1ELb0ELb0EEEvNS_16Flash_fwd_paramsE,"a",@progbits
	.sectionflags	@""
	.align	4
.nv.constant0._ZN5flash16flash_fwd_kernelI23Flash_fwd_kernel_traitsILi256ELi64ELi64ELi4ELb0ELb0EN7cutlass10bfloat16_tE19Flash_kernel_traitsILi256ELi64ELi64ELi4ES3_EELb0ELb1ELb0ELb0ELb0ELb1ELb0ELb0EEEvNS_16Flash_fwd_paramsE:
	.zero		816


//--------------------- .nv.constant0._ZN5flash16flash_fwd_kernelI23Flash_fwd_kernel_traitsILi256ELi64ELi64ELi4ELb0ELb0EN7cutlass10bfloat16_tE19Flash_kernel_traitsILi256ELi64ELi64ELi4ES3_EELb0ELb1ELb0ELb0ELb0ELb0ELb0ELb0EEEvNS_16Flash_fwd_paramsE --------------------------
	.section	.nv.constant0._ZN5flash16flash_fwd_kernelI23Flash_fwd_kernel_traitsILi256ELi64ELi64ELi4ELb0ELb0EN7cutlass10bfloat16_tE19Flash_kernel_traitsILi256ELi64ELi64ELi4ES3_EELb0ELb1ELb0ELb0ELb0ELb0ELb0ELb0EEEvNS_16Flash_fwd_paramsE,"a",@progbits
	.sectionflags	@""
	.align	4
.nv.constant0._ZN5flash16flash_fwd_kernelI23Flash_fwd_kernel_traitsILi256ELi64ELi64ELi4ELb0ELb0EN7cutlass10bfloat16_tE19Flash_kernel_traitsILi256ELi64ELi64ELi4ES3_EELb0ELb1ELb0ELb0ELb0ELb0ELb0ELb0EEEvNS_16Flash_fwd_paramsE:
	.zero		816


//--------------------- .nv.constant0._ZN5flash16flash_fwd_kernelI23Flash_fwd_kernel_traitsILi256ELi64ELi64ELi4ELb0ELb0EN7cutlass10bfloat16_tE19Flash_kernel_traitsILi256ELi64ELi64ELi4ES3_EELb0ELb1ELb0ELb1ELb0ELb0ELb0ELb0EEEvNS_16Flash_fwd_paramsE --------------------------
	.section	.nv.constant0._ZN5flash16flash_fwd_kernelI23Flash_fwd_kernel_traitsILi256ELi64ELi64ELi4ELb0ELb0EN7cutlass10bfloat16_tE19Flash_kernel_traitsILi256ELi64ELi64ELi4ES3_EELb0ELb1ELb0ELb1ELb0ELb0ELb0ELb0EEEvNS_16Flash_fwd_paramsE,"a",@progbits
	.sectionflags	@""
	.align	4
.nv.constant0._ZN5flash16flash_fwd_kernelI23Flash_fwd_kernel_traitsILi256ELi64ELi64ELi4ELb0ELb0EN7cutlass10bfloat16_tE19Flash_kernel_traitsILi256ELi64ELi64ELi4ES3_EELb0ELb1ELb0ELb1ELb0ELb0ELb0ELb0EEEvNS_16Flash_fwd_paramsE:
	.zero		816


//--------------------- .nv.constant0._ZN5flash16flash_fwd_kernelI23Flash_fwd_kernel_traitsILi256ELi128ELi64ELi8ELb0ELb0EN7cutlass10bfloat16_tE19Flash_kernel_traitsILi256ELi128ELi64ELi8ES3_EELb0ELb1ELb0ELb0ELb0ELb1ELb0ELb0EEEvNS_16Flash_fwd_paramsE --------------------------
	.section	.nv.constant0._ZN5flash16flash_fwd_kernelI23Flash_fwd_kernel_traitsILi256ELi128ELi64ELi8ELb0ELb0EN7cutlass10bfloat16_tE19Flash_kernel_traitsILi256ELi128ELi64ELi8ES3_EELb0ELb1ELb0ELb0ELb0ELb1ELb0ELb0EEEvNS_16Flash_fwd_paramsE,"a",@progbits
	.sectionflags	@""
	.align	4
.nv.constant0._ZN5flash16flash_fwd_kernelI23Flash_fwd_kernel_traitsILi256ELi128ELi64ELi8ELb0ELb0EN7cutlass10bfloat16_tE19Flash_kernel_traitsILi256ELi128ELi64ELi8ES3_EELb0ELb1ELb0ELb0ELb0ELb1ELb0ELb0EEEvNS_16Flash_fwd_paramsE:
	.zero		816


//--------------------- .nv.constant0._ZN5flash16flash_fwd_kernelI23Flash_fwd_kernel_traitsILi256ELi128ELi64ELi8ELb0ELb0EN7cutlass10bfloat16_tE19Flash_kernel_traitsILi256ELi128ELi64ELi8ES3_EELb0ELb1ELb0ELb0ELb0ELb0ELb0ELb0EEEvNS_16Flash_fwd_paramsE --------------------------
	.section	.nv.constant0._ZN5flash16flash_fwd_kernelI23Flash_fwd_kernel_traitsILi256ELi128ELi64ELi8ELb0ELb0EN7cutlass10bfloat16_tE19Flash_kernel_traitsILi256ELi128ELi64ELi8ES3_EELb0ELb1ELb0ELb0ELb0ELb0ELb0ELb0EEEvNS_16Flash_fwd_paramsE,"a",@progbits
	.sectionflags	@""
	.align	4
.nv.constant0._ZN5flash16flash_fwd_kernelI23Flash_fwd_kernel_traitsILi256ELi128ELi64ELi8ELb0ELb0EN7cutlass10bfloat16_tE19Flash_kernel_traitsILi256ELi128ELi64ELi8ES3_EELb0ELb1ELb0ELb0ELb0ELb0ELb0ELb0EEEvNS_16Flash_fwd_paramsE:
	.zero		816


//--------------------- .nv.constant0._ZN5flash16flash_fwd_kernelI23Flash_fwd_kernel_traitsILi256ELi128ELi64ELi8ELb0ELb0EN7cutlass10bfloat16_tE19Flash_kernel_traitsILi256ELi128ELi64ELi8ES3_EELb0ELb1ELb0ELb1ELb0ELb0ELb0ELb0EEEvNS_16Flash_fwd_paramsE --------------------------
	.section	.nv.constant0._ZN5flash16flash_fwd_kernelI23Flash_fwd_kernel_traitsILi256ELi128ELi64ELi8ELb0ELb0EN7cutlass10bfloat16_tE19Flash_kernel_traitsILi256ELi128ELi64ELi8ES3_EELb0ELb1ELb0ELb1ELb0ELb0ELb0ELb0EEEvNS_16Flash_fwd_paramsE,"a",@progbits
	.sectionflags	@""
	.align	4
.nv.constant0._ZN5flash16flash_fwd_kernelI23Flash_fwd_kernel_traitsILi256ELi128ELi64ELi8ELb0ELb0EN7cutlass10bfloat16_tE19Flash_kernel_traitsILi256ELi128ELi64ELi8ES3_EELb0ELb1ELb0ELb1ELb0ELb0ELb0ELb0EEEvNS_16Flash_fwd_paramsE:
	.zero		816


//--------------------- .nv.constant0._ZN5flash16flash_fwd_kernelI23Flash_fwd_kernel_traitsILi256ELi64ELi64ELi4ELb0ELb0EN7cutlass10bfloat16_tE19Flash_kernel_traitsILi256ELi64ELi64ELi4ES3_EELb1ELb1ELb0ELb0ELb0ELb0ELb0ELb0EEEvNS_16Flash_fwd_paramsE --------------------------
	.section	.nv.constant0._ZN5flash16flash_fwd_kernelI23Flash_fwd_kernel_traitsILi256ELi64ELi64ELi4ELb0ELb0EN7cutlass10bfloat16_tE19Flash_kernel_traitsILi256ELi64ELi64ELi4ES3_EELb1ELb1ELb0ELb0ELb0ELb0ELb0ELb0EEEvNS_16Flash_fwd_paramsE,"a",@progbits
	.sectionflags	@""
	.align	4
.nv.constant0._ZN5flash16flash_fwd_kernelI23Flash_fwd_kernel_traitsILi256ELi64ELi64ELi4ELb0ELb0EN7cutlass10bfloat16_tE19Flash_kernel_traitsILi256ELi64ELi64ELi4ES3_EELb1ELb1ELb0ELb0ELb0ELb0ELb0ELb0EEEvNS_16Flash_fwd_paramsE:
	.zero		816


//--------------------- .nv.constant0._ZN5flash16flash_fwd_kernelI23Flash_fwd_kernel_traitsILi256ELi64ELi64ELi4ELb0ELb0EN7cutlass10bfloat16_tE19Flash_kernel_traitsILi256ELi64ELi64ELi4ES3_EELb1ELb1ELb0ELb0ELb0ELb1ELb0ELb0EEEvNS_16Flash_fwd_paramsE --------------------------
	.section	.nv.constant0._ZN5flash16flash_fwd_kernelI23Flash_fwd_kernel_traitsILi256ELi64ELi64ELi4ELb0ELb0EN7cutlass10bfloat16_tE19Flash_kernel_traitsILi256ELi64ELi64ELi4ES3_EELb1ELb1ELb0ELb0ELb0ELb1ELb0ELb0EEEvNS_16Flash_fwd_paramsE,"a",@progbits
	.sectionflags	@""
	.align	4
.nv.constant0._ZN5flash16flash_fwd_kernelI23Flash_fwd_kernel_traitsILi256ELi64ELi64ELi4ELb0ELb0EN7cutlass10bfloat16_tE19Flash_kernel_traitsILi256ELi64ELi64ELi4ES3_EELb1ELb1ELb0ELb0ELb0ELb1ELb0ELb0EEEvNS_16Flash_fwd_paramsE:
	.zero		816


//--------------------- .nv.constant0._ZN5flash16flash_fwd_kernelI23Flash_fwd_kernel_traitsILi256ELi64ELi64ELi4ELb0ELb0EN7cutlass10bfloat16_tE19Flash_kernel_traitsILi256ELi64ELi64ELi4ES3_EELb0ELb1ELb0ELb0ELb0ELb1ELb1ELb0EEEvNS_16Flash_fwd_paramsE --------------------------
	.section	.nv.constant0._ZN5flash16flash_fwd_kernelI23Flash_fwd_kernel_traitsILi256ELi64ELi64ELi4ELb0ELb0EN7cutlass10bfloat16_tE19Flash_kernel_traitsILi256ELi64ELi64ELi4ES3_EELb0ELb1ELb0ELb0ELb0ELb1ELb1ELb0EEEvNS_16Flash_fwd_paramsE,"a",@progbits
	.sectionflags	@""
	.align	4
.nv.constant0._ZN5flash16flash_fwd_kernelI23Flash_fwd_kernel_traitsILi256ELi64ELi64ELi4ELb0ELb0EN7cutlass10bfloat16_tE19Flash_kernel_traitsILi256ELi64ELi64ELi4ES3_EELb0ELb1ELb0ELb0ELb0ELb1ELb1ELb0EEEvNS_16Flash_fwd_paramsE:
	.zero		816


//--------------------- .nv.constant0._ZN5flash16flash_fwd_kernelI23Flash_fwd_kernel_traitsILi256ELi64ELi64ELi4ELb0ELb0EN7cutlass10bfloat16_tE19Flash_kernel_traitsILi256ELi64ELi64ELi4ES3_EELb1ELb1ELb0ELb1ELb0ELb0ELb0ELb0EEEvNS_16Flash_fwd_paramsE --------------------------
	.section	.nv.constant0._ZN5flash16flash_fwd_kernelI23Flash_fwd_kernel_traitsILi256ELi64ELi64ELi4ELb0ELb0EN7cutlass10bfloat16_tE19Flash_kernel_traitsILi256ELi64ELi64ELi4ES3_EELb1ELb1ELb0ELb1ELb0ELb0ELb0ELb0EEEvNS_16Flash_fwd_paramsE,"a",@progbits
	.sectionflags	@""
	.align	4
.nv.constant0._ZN5flash16flash_fwd_kernelI23Flash_fwd_kernel_traitsILi256ELi64ELi64ELi4ELb0ELb0EN7cutlass10bfloat16_tE19Flash_kernel_traitsILi256ELi64ELi64ELi4ES3_EELb1ELb1ELb0ELb1ELb0ELb0ELb0ELb0EEEvNS_16Flash_fwd_paramsE:
	.zero		816


//--------------------- .nv.constant0._ZN5flash16flash_fwd_kernelI23Flash_fwd_kernel_traitsILi256ELi64ELi64ELi4ELb0ELb0EN7cutlass10bfloat16_tE19Flash_kernel_traitsILi256ELi64ELi64ELi4ES3_EELb1ELb1ELb0ELb0ELb0ELb0ELb0ELb1EEEvNS_16Flash_fwd_paramsE --------------------------
	.section	.nv.constant0._ZN5flash16flash_fwd_kernelI23Flash_fwd_kernel_traitsILi256ELi64ELi64ELi4ELb0ELb0EN7cutlass10bfloat16_tE19Flash_kernel_traitsILi256ELi64ELi64ELi4ES3_EELb1ELb1ELb0ELb0ELb0ELb0ELb0ELb1EEEvNS_16Flash_fwd_paramsE,"a",@progbits
	.sectionflags	@""
	.align	4
.nv.constant0._ZN5flash16flash_fwd_kernelI23Flash_fwd_kernel_traitsILi256ELi64ELi64ELi4ELb0ELb0EN7cutlass10bfloat16_tE19Flash_kernel_traitsILi256ELi64ELi64ELi4ES3_EELb1ELb1ELb0ELb0ELb0ELb0ELb0ELb1EEEvNS_16Flash_fwd_paramsE:
	.zero		816


//--------------------- .nv.constant0._ZN5flash16flash_fwd_kernelI23Flash_fwd_kernel_traitsILi256ELi64ELi64ELi4ELb0ELb0EN7cutlass10bfloat16_tE19Flash_kernel_traitsILi256ELi64ELi64ELi4ES3_EELb0ELb1ELb0ELb0ELb0ELb0ELb1ELb0EEEvNS_16Flash_fwd_paramsE --------------------------
	.section	.nv.constant0._ZN5flash16flash_fwd_kernelI23Flash_fwd_kernel_traitsILi256ELi64ELi64ELi4ELb0ELb0EN7cutlass10bfloat16_tE19Flash_kernel_traitsILi256ELi64ELi64ELi4ES3_EELb0ELb1ELb0ELb0ELb0ELb0ELb1ELb0EEEvNS_16Flash_fwd_paramsE,"a",@progbits
	.sectionflags	@""
	.align	4
.nv.constant0._ZN5flash16flash_fwd_kernelI23Flash_fwd_kernel_traitsILi256ELi64ELi64ELi4ELb0ELb0EN7cutlass10bfloat16_tE19Flash_kernel_traitsILi256ELi64ELi64ELi4ES3_EELb0ELb1ELb0ELb0ELb0ELb0ELb1ELb0EEEvNS_16Flash_fwd_paramsE:
	.zero		816


//--------------------- .nv.constant0._ZN5flash16flash_fwd_kernelI23Flash_fwd_kernel_traitsILi256ELi64ELi64ELi4ELb0ELb0EN7cutlass10bfloat16_tE19Flash_kernel_traitsILi256ELi64ELi64ELi4ES3_EELb1ELb1ELb0ELb1ELb0ELb0ELb0ELb1EEEvNS_16Flash_fwd_paramsE --------------------------
	.section	.nv.constant0._ZN5flash16flash_fwd_kernelI23Flash_fwd_kernel_traitsILi256ELi64ELi64ELi4ELb0ELb0EN7cutlass10bfloat16_tE19Flash_kernel_traitsILi256ELi64ELi64ELi4ES3_EELb1ELb1ELb0ELb1ELb0ELb0ELb0ELb1EEEvNS_16Flash_fwd_paramsE,"a",@progbits
	.sectionflags	@""
	.align	4
.nv.constant0._ZN5flash16flash_fwd_kernelI23Flash_fwd_kernel_traitsILi256ELi64ELi64ELi4ELb0ELb0EN7cutlass10bfloat16_tE19Flash_kernel_traitsILi256ELi64ELi64ELi4ES3_EELb1ELb1ELb0ELb1ELb0ELb0ELb0ELb1EEEvNS_16Flash_fwd_paramsE:
	.zero		816


//--------------------- .nv.constant0._ZN5flash16flash_fwd_kernelI23Flash_fwd_kernel_traitsILi256ELi64ELi64ELi4ELb0ELb0EN7cutlass10bfloat16_tE19Flash_kernel_traitsILi256ELi64ELi64ELi4ES3_EELb0ELb1ELb0ELb1ELb0ELb0ELb1ELb0EEEvNS_16Flash_fwd_paramsE --------------------------
	.section	.nv.constant0._ZN5flash16flash_fwd_kernelI23Flash_fwd_kernel_traitsILi256ELi64ELi64ELi4ELb0ELb0EN7cutlass10bfloat16_tE19Flash_kernel_traitsILi256ELi64ELi64ELi4ES3_EELb0ELb1ELb0ELb1ELb0ELb0ELb1ELb0EEEvNS_16Flash_fwd_paramsE,"a",@progbits
	.sectionflags	@""
	.align	4
.nv.constant0._ZN5flash16flash_fwd_kernelI23Flash_fwd_kernel_traitsILi256ELi64ELi64ELi4ELb0ELb0EN7cutlass10bfloat16_tE19Flash_kernel_traitsILi256ELi64ELi64ELi4ES3_EELb0ELb1ELb0ELb1ELb0ELb0ELb1ELb0EEEvNS_16Flash_fwd_paramsE:
	.zero		816


//--------------------- .nv.constant0._ZN5flash16flash_fwd_kernelI23Flash_fwd_kernel_traitsILi256ELi128ELi64ELi8ELb0ELb0EN7cutlass10bfloat16_tE19Flash_kernel_traitsILi256ELi128ELi64ELi8ES3_EELb1ELb1ELb0ELb0ELb0ELb0ELb0ELb0EEEvNS_16Flash_fwd_paramsE --------------------------
	.section	.nv.constant0._ZN5flash16flash_fwd_kernelI23Flash_fwd_kernel_traitsILi256ELi128ELi64ELi8ELb0ELb0EN7cutlass10bfloat16_tE19Flash_kernel_traitsILi256ELi128ELi64ELi8ES3_EELb1ELb1ELb0ELb0ELb0ELb0ELb0ELb0EEEvNS_16Flash_fwd_paramsE,"a",@progbits
	.sectionflags	@""
	.align	4
.nv.constant0._ZN5flash16flash_fwd_kernelI23Flash_fwd_kernel_traitsILi256ELi128ELi64ELi8ELb0ELb0EN7cutlass10bfloat16_tE19Flash_kernel_traitsILi256ELi128ELi64ELi8ES3_EELb1ELb1ELb0ELb0ELb0ELb0ELb0ELb0EEEvNS_16Flash_fwd_paramsE:
	.zero		816


//--------------------- .nv.constant0._ZN5flash16flash_fwd_kernelI23Flash_fwd_kernel_traitsILi256ELi128ELi64ELi8ELb0ELb0EN7cutlass10bfloat16_tE19Flash_kernel_traitsILi256ELi128ELi64ELi8ES3_EELb1ELb1ELb0ELb0ELb0ELb1ELb0ELb0EEEvNS_16Flash_fwd_paramsE --------------------------
	.section	.nv.constant0._ZN5flash16flash_fwd_kernelI23Flash_fwd_kernel_traitsILi256ELi128ELi64ELi8ELb0ELb0EN7cutlass10bfloat16_tE19Flash_kernel_traitsILi256ELi128ELi64ELi8ES3_EELb1ELb1ELb0ELb0ELb0ELb1ELb0ELb0EEEvNS_16Flash_fwd_paramsE,"a",@progbits
	.sectionflags	@""
	.align	4
.nv.constant0._ZN5flash16flash_fwd_kernelI23Flash_fwd_kernel_traitsILi256ELi128ELi64ELi8ELb0ELb0EN7cutlass10bfloat16_tE19Flash_kernel_traitsILi256ELi128ELi64ELi8ES3_EELb1ELb1ELb0ELb0ELb0ELb1ELb0ELb0EEEvNS_16Flash_fwd_paramsE:
	.zero		816


//--------------------- .nv.constant0._ZN5flash16flash_fwd_kernelI23Flash_fwd_kernel_traitsILi256ELi128ELi64ELi8ELb0ELb0EN7cutlass10bfloat16_tE19Flash_kernel_traitsILi256ELi128ELi64ELi8ES3_EELb0ELb1ELb0ELb0ELb0ELb1ELb1ELb0EEEvNS_16Flash_fwd_paramsE --------------------------
	.section	.nv.constant0._ZN5flash16flash_fwd_kernelI23Flash_fwd_kernel_traitsILi256ELi128ELi64ELi8ELb0ELb0EN7cutlass10bfloat16_tE19Flash_kernel_traitsILi256ELi128ELi64ELi8ES3_EELb0ELb1ELb0ELb0ELb0ELb1ELb1ELb0EEEvNS_16Flash_fwd_paramsE,"a",@progbits
	.sectionflags	@""
	.align	4
.nv.constant0._ZN5flash16flash_fwd_kernelI23Flash_fwd_kernel_traitsILi256ELi128ELi64ELi8ELb0ELb0EN7cutlass10bfloat16_tE19Flash_kernel_traitsILi256ELi128ELi64ELi8ES3_EELb0ELb1ELb0ELb0ELb0ELb1ELb1ELb0EEEvNS_16Flash_fwd_paramsE:
	.zero		816


//--------------------- .nv.constant0._ZN5flash16flash_fwd_kernelI23Flash_fwd_kernel_traitsILi256ELi128ELi64ELi8ELb0ELb0EN7cutlass10bfloat16_tE19Flash_kernel_traitsILi256ELi128ELi64ELi8ES3_EELb1ELb1ELb0ELb1ELb0ELb0ELb0ELb0EEEvNS_16Flash_fwd_paramsE --------------------------
	.section	.nv.constant0._ZN5flash16flash_fwd_kernelI23Flash_fwd_kernel_traitsILi256ELi128ELi64ELi8ELb0ELb0EN7cutlass10bfloat16_tE19Flash_kernel_traitsILi256ELi128ELi64ELi8ES3_EELb1ELb1ELb0ELb1ELb0ELb0ELb0ELb0EEEvNS_16Flash_fwd_paramsE,"a",@progbits
	.sectionflags	@""
	.align	4
.nv.constant0._ZN5flash16flash_fwd_kernelI23Flash_fwd_kernel_traitsILi256ELi128ELi64ELi8ELb0ELb0EN7cutlass10bfloat16_tE19Flash_kernel_traitsILi256ELi128ELi64ELi8ES3_EELb1ELb1ELb0ELb1ELb0ELb0ELb0ELb0EEEvNS_16Flash_fwd_paramsE:
	.zero		816


//--------------------- .nv.constant0._ZN5flash16flash_fwd_kernelI23Flash_fwd_kernel_traitsILi256ELi128ELi64ELi8ELb0ELb0EN7cutlass10bfloat16_tE19Flash_kernel_traitsILi256ELi128ELi64ELi8ES3_EELb1ELb1ELb0ELb0ELb0ELb0ELb0ELb1EEEvNS_16Flash_fwd_paramsE --------------------------
	.section	.nv.constant0._ZN5flash16flash_fwd_kernelI23Flash_fwd_kernel_traitsILi256ELi128ELi64ELi8ELb0ELb0EN7cutlass10bfloat16_tE19Flash_kernel_traitsILi256ELi128ELi64ELi8ES3_EELb1ELb1ELb0ELb0ELb0ELb0ELb0ELb1EEEvNS_16Flash_fwd_paramsE,"a",@progbits
	.sectionflags	@""
	.align	4
.nv.constant0._ZN5flash16flash_fwd_kernelI23Flash_fwd_kernel_traitsILi256ELi128ELi64ELi8ELb0ELb0EN7cutlass10bfloat16_tE19Flash_kernel_traitsILi256ELi128ELi64ELi8ES3_EELb1ELb1ELb0ELb0ELb0ELb0ELb0ELb1EEEvNS_16Flash_fwd_paramsE:
	.zero		816


//--------------------- .nv.constant0._ZN5flash16flash_fwd_kernelI23Flash_fwd_kernel_traitsILi256ELi128ELi64ELi8ELb0ELb0EN7cutlass10bfloat16_tE19Flash_kernel_traitsILi256ELi128ELi64ELi8ES3_EELb0ELb1ELb0ELb0ELb0ELb0ELb1ELb0EEEvNS_16Flash_fwd_paramsE --------------------------
	.section	.nv.constant0._ZN5flash16flash_fwd_kernelI23Flash_fwd_kernel_traitsILi256ELi128ELi64ELi8ELb0ELb0EN7cutlass10bfloat16_tE19Flash_kernel_traitsILi256ELi128ELi64ELi8ES3_EELb0ELb1ELb0ELb0ELb0ELb0ELb1ELb0EEEvNS_16Flash_fwd_paramsE,"a",@progbits
	.sectionflags	@""
	.align	4
.nv.constant0._ZN5flash16flash_fwd_kernelI23Flash_fwd_kernel_traitsILi256ELi128ELi64ELi8ELb0ELb0EN7cutlass10bfloat16_tE19Flash_kernel_traitsILi256ELi128ELi64ELi8ES3_EELb0ELb1ELb0ELb0ELb0ELb0ELb1ELb0EEEvNS_16Flash_fwd_paramsE:
	.zero		816


//--------------------- .nv.constant0._ZN5flash16flash_fwd_kernelI23Flash_fwd_kernel_traitsILi256ELi128ELi64ELi8ELb0ELb0EN7cutlass10bfloat16_tE19Flash_kernel_traitsILi256ELi128ELi64ELi8ES3_EELb1ELb1ELb0ELb1ELb0ELb0ELb0ELb1EEEvNS_16Flash_fwd_paramsE --------------------------
	.section	.nv.constant0._ZN5flash16flash_fwd_kernelI23Flash_fwd_kernel_traitsILi256ELi128ELi64ELi8ELb0ELb0EN7cutlass10bfloat16_tE19Flash_kernel_traitsILi256ELi128ELi64ELi8ES3_EELb1ELb1ELb0ELb1ELb0ELb0ELb0ELb1EEEvNS_16Flash_fwd_paramsE,"a",@progbits
	.sectionflags	@""
	.align	4
.nv.constant0._ZN5flash16flash_fwd_kernelI23Flash_fwd_kernel_traitsILi256ELi128ELi64ELi8ELb0ELb0EN7cutlass10bfloat16_tE19Flash_kernel_traitsILi256ELi128ELi64ELi8ES3_EELb1ELb1ELb0ELb1ELb0ELb0ELb0ELb1EEEvNS_16Flash_fwd_paramsE:
	.zero		816


//--------------------- .nv.constant0._ZN5flash16flash_fwd_kernelI23Flash_fwd_kernel_traitsILi256ELi128ELi64ELi8ELb0ELb0EN7cutlass10bfloat16_tE19Flash_kernel_traitsILi256ELi128ELi64ELi8ES3_EELb0ELb1ELb0ELb1ELb0ELb0ELb1ELb0EEEvNS_16Flash_fwd_paramsE --------------------------
	.section	.nv.constant0._ZN5flash16flash_fwd_kernelI23Flash_fwd_kernel_traitsILi256ELi128ELi64ELi8ELb0ELb0EN7cutlass10bfloat16_tE19Flash_kernel_traitsILi256ELi128ELi64ELi8ES3_EELb0ELb1ELb0ELb1ELb0ELb0ELb1ELb0EEEvNS_16Flash_fwd_paramsE,"a",@progbits
	.sectionflags	@""
	.align	4
.nv.constant0._ZN5flash16flash_fwd_kernelI23Flash_fwd_kernel_traitsILi256ELi128ELi64ELi8ELb0ELb0EN7cutlass10bfloat16_tE19Flash_kernel_traitsILi256ELi128ELi64ELi8ES3_EELb0ELb1ELb0ELb1ELb0ELb0ELb1ELb0EEEvNS_16Flash_fwd_paramsE:
	.zero		816


//--------------------- .text._ZN5flash16flash_fwd_kernelI23Flash_fwd_kernel_traitsILi256ELi64ELi64ELi4ELb0ELb0EN7cutlass10bfloat16_tE19Flash_kernel_traitsILi256ELi64ELi64ELi4ES3_EELb0ELb1ELb0ELb0ELb0ELb1ELb0ELb0EEEvNS_16Flash_fwd_paramsE --------------------------
	.section	.text._ZN5flash16flash_fwd_kernelI23Flash_fwd_kernel_traitsILi256ELi64ELi64ELi4ELb0ELb0EN7cutlass10bfloat16_tE19Flash_kernel_traitsILi256ELi64ELi64ELi4ES3_EELb0ELb1ELb0ELb0ELb0ELb1ELb0ELb0EEEvNS_16Flash_fwd_paramsE,"ax",@progbits
	.sectioninfo	@"SHI_REGISTERS=254"
	.align	128
        .global         _ZN5flash16flash_fwd_kernelI23Flash_fwd_kernel_traitsILi256ELi64ELi64ELi4ELb0ELb0EN7cutlass10bfloat16_tE19Flash_kernel_traitsILi256ELi64ELi64ELi4ES3_EELb0ELb1ELb0ELb0ELb0ELb1ELb0ELb0EEEvNS_16Flash_fwd_paramsE
        .type           _ZN5flash16flash_fwd_kernelI23Flash_fwd_kernel_traitsILi256ELi64ELi64ELi4ELb0ELb0EN7cutlass10bfloat16_tE19Flash_kernel_traitsILi256ELi64ELi64ELi4ES3_EELb0ELb1ELb0ELb0ELb0ELb1ELb0ELb0EEEvNS_16Flash_fwd_paramsE,@function
        .size           _ZN5flash16flash_fwd_kernelI23Flash_fwd_kernel_traitsILi256ELi64ELi64ELi4ELb0ELb0EN7cutlass10bfloat16_tE19Flash_kernel_traitsILi256ELi64ELi64ELi4ES3_EELb0ELb1ELb0ELb0ELb0ELb1ELb0ELb0EEEvNS_16Flash_fwd_paramsE,(.L_x_1071 - _ZN5flash16flash_fwd_kernelI23Flash_fwd_kernel_traitsILi256ELi64ELi64ELi4ELb0ELb0EN7cutlass10bfloat16_tE19Flash_kernel_traitsILi256ELi64ELi64ELi4ES3_EELb0ELb1ELb0ELb0ELb0ELb1ELb0ELb0EEEvNS_16Flash_fwd_paramsE)
        .other          _ZN5flash16flash_fwd_kernelI23Flash_fwd_kernel_traitsILi256ELi64ELi64ELi4ELb0ELb0EN7cutlass10bfloat16_tE19Flash_kernel_traitsILi256ELi64ELi64ELi4ES3_EELb0ELb1ELb0ELb0ELb0ELb1ELb0ELb0EEEvNS_16Flash_fwd_paramsE,@"STO_CUDA_ENTRY STV_DEFAULT"
_ZN5flash16flash_fwd_kernelI23Flash_fwd_kernel_traitsILi256ELi64ELi64ELi4ELb0ELb0EN7cutlass10bfloat16_tE19Flash_kernel_traitsILi256ELi64ELi64ELi4ES3_EELb0ELb1ELb0ELb0ELb0ELb1ELb0ELb0EEEvNS_16Flash_fwd_paramsE:
.text._ZN5flash16flash_fwd_kernelI23Flash_fwd_kernel_traitsILi256ELi64ELi64ELi4ELb0ELb0EN7cutlass10bfloat16_tE19Flash_kernel_traitsILi256ELi64ELi64ELi4ES3_EELb0ELb1ELb0ELb0ELb0ELb1ELb0ELb0EEEvNS_16Flash_fwd_paramsE:
[----:B------:R-:W-:Y:S02]  /*0000*/  MOV R1, c[0x0][0x28] ;  /* 0x00000a0000017a02 */ /* 0x000fe40000000f00 */
[----:B------:R-:W1:Y:S01]  /*0010*/  S2UR UR10, SR_CTAID.Y ;  /* 0x00000000000a79c3 */ /* 0x000e620000002600 */
[----:B------:R-:W-:Y:S02]  /*0020*/  ULDC.64 UR4, c[0x0][0x240] ;  /* 0x0000900000047ab9 */ /* 0x000fe40000000a00 */
[----:B------:R-:W-:Y:S02]  /*0030*/  UISETP.NE.U32.AND UP2, UPT, URZ, UR4, UPT ;  /* 0x000000043f00728c */ /* 0x000fe4000bf45070 */
[----:B------:R-:W-:Y:S02]  /*0040*/  UMOV UR7, 0x4 ;  /* 0x0000000400077882 */ /* 0x000fe40000000000 */
[----:B------:R-:W-:Y:S02]  /*0050*/  UISETP.NE.AND.EX UP2, UPT, URZ, UR5, UPT, UP2 ;  /* 0x000000053f00728c */ /* 0x000fe4000bf45320 */
[----:B------:R-:W-:Y:S02]  /*0060*/  ULDC.64 UR12, c[0x0][0x240] ;  /* 0x00009000000c7ab9 */ /* 0x000fe40000000a00 */
[----:B------:R-:W-:-:S02]  /*0070*/  ULDC.64 UR4, c[0x0][0x250] ;  /* 0x0000940000047ab9 */ /* 0x000fc40000000a00 */
[----:B------:R-:W-:Y:S01]  /*0080*/  PLOP3.LUT P2, PT, PT, PT, UP2, 0x80, 0x0 ;  /* 0x000000000000781c */ /* 0x000fe20003f4f028 */
[----:B------:R-:W-:Y:S02]  /*0090*/  UISETP.NE.U32.AND UP0, UPT, URZ, UR4, UPT ;  /* 0x000000043f00728c */ /* 0x000fe4000bf05070 */
[----:B------:R-:W-:Y:S02]  /*00a0*/  ULDC.64 UR16, c[0x0][0x118] ;  /* 0x0000460000107ab9 */ /* 0x000fe40000000a00 */
[----:B------:R-:W-:Y:S02]  /*00b0*/  UISETP.NE.AND.EX UP0, UPT, URZ, UR5, UPT, UP0 ;  /* 0x000000053f00728c */ /* 0x000fe4000bf05300 */
[----:B------:R-:W-:Y:S02]  /*00c0*/  ULDC.U8 UR6, c[0x0][0x312] ;  /* 0x0000c48000067ab9 */ /* 0x000fe40000000000 */
[----:B------:R-:W-:Y:S02]  /*00d0*/  ULDC.64 UR8, c[0x0][0x248] ;  /* 0x0000920000087ab9 */ /* 0x000fe40000000a00 */
[----:B-1----:R-:W-:Y:S01]  /*00e0*/  UIMAD.WIDE UR12, UR10, UR7, UR12 ;  /* 0x000000070a0c72a5 */ /* 0x002fe2000f8e020c */
[----:B------:R-:W-:Y:S01]  /*00f0*/  PLOP3.LUT P0, PT, PT, PT, UP0, 0x80, 0x0 ;  /* 0x000000000000781c */ /* 0x000fe20003f0f008 */
[----:B------:R-:W-:-:S02]  /*0100*/  ULDC.64 UR4, c[0x0][0x250] ;  /* 0x0000940000047ab9 */ /* 0x000fc40000000a00 */
[----:B------:R-:W-:Y:S02]  /*0110*/  UISETP.NE.AND UP3, UPT, UR6, URZ, UPT ;  /* 0x0000003f0600728c */ /* 0x000fe4000bf65270 */
[----:B------:R-:W-:Y:S01]  /*0120*/  IMAD.U32 R8, RZ, RZ, UR12 ;  /* 0x0000000cff087e24 */ /* 0x000fe2000f8e00ff */
[----:B------:R-:W-:Y:S01]  /*0130*/  UISETP.EQ.U32.AND UP1, UPT, URZ, UR8, UPT ;  /* 0x000000083f00728c */ /* 0x000fe2000bf22070 */
[----:B------:R-:W-:Y:S01]  /*0140*/  IMAD.U32 R9, RZ, RZ, UR13 ;  /* 0x0000000dff097e24 */ /* 0x000fe2000f8e00ff */
[----:B------:R-:W-:Y:S02]  /*0150*/  @UP0 UIMAD.WIDE UR4, UR10, UR7, UR4 ;  /* 0x000000070a0402a5 */ /* 0x000fe4000f8e0204 */
[----:B------:R-:W-:Y:S02]  /*0160*/  UISETP.EQ.OR.EX UP1, UPT, URZ, UR9, !UP3, UP1 ;  /* 0x000000093f00728c */ /* 0x000fe4000df22710 */
[----:B------:R-:W2:Y:S01]  /*0170*/  @P2 LDG.E R7, [R8.64] ;  /* 0x0000001008072981 */ /* 0x000ea2000c1e1900 */
[----:B------:R-:W-:-:S03]  /*0180*/  ULDC.64 UR8, c[0x0][0x248] ;  /* 0x0000920000087ab9 */ /* 0x000fc60000000a00 */
[----:B------:R-:W3:Y:S01]  /*0190*/  @P2 LDG.E R0, [R8.64+0x4] ;  /* 0x0000041008002981 */ /* 0x000ee2000c1e1900 */
[----:B------:R-:W-:Y:S01]  /*01a0*/  MOV R3, UR5 ;  /* 0x0000000500037c02 */ /* 0x000fe20008000f00 */
[----:B------:R-:W-:Y:S01]  /*01b0*/  IMAD.U32 R2, RZ, RZ, UR4 ;  /* 0x00000004ff027e24 */ /* 0x000fe2000f8e00ff */
[----:B------:R-:W-:-:S04]  /*01c0*/  PLOP3.LUT P1, PT, PT, PT, UP1, 0x80, 0x0 ;  /* 0x000000000000781c */ /* 0x000fc80003f2f018 */
[----:B------:R1:W4:Y:S01]  /*01d0*/  @P0 LDG.E R3, [R2.64] ;  /* 0x0000001002030981 */ /* 0x000322000c1e1900 */
[----:B------:R-:W-:-:S06]  /*01e0*/  UIMAD.WIDE UR8, UR10, UR7, UR8 ;  /* 0x000000070a0872a5 */ /* 0x000fcc000f8e0208 */
[----:B------:R-:W-:Y:S01]  /*01f0*/  IMAD.U32 R4, RZ, RZ, UR8 ;  /* 0x00000008ff047e24 */ /* 0x000fe2000f8e00ff */
[----:B------:R-:W-:-:S05]  /*0200*/  MOV R5, UR9 ;  /* 0x0000000900057c02 */ /* 0x000fca0008000f00 */
[----:B------:R-:W5:Y:S01]  /*0210*/  @!P1 LDG.E R6, [R4.64] ;  /* 0x0000001004069981 */ /* 0x000f62000c1e1900 */
[----:B------:R-:W-:Y:S02]  /*0220*/  UMOV UR9, 0xffffffff ;  /* 0xffffffff00097882 */ /* 0x000fe40000000000 */
[----:B------:R-:W-:Y:S01]  /*0230*/  UMOV UR14, URZ ;  /* 0x0000003f000e7c82 */ /* 0x000fe20008000000 */
[----:B-1----:R-:W1:Y:S01]  /*0240*/  S2R R2, SR_TID.X ;  /* 0x0000000000027919 */ /* 0x002e620000002100 */
[----:B------:R-:W-:Y:S01]  /*0250*/  UMOV UR19, 0xffffffff ;  /* 0xffffffff00137882 */ /* 0x000fe20000000000 */
[----:B------:R-:W1:Y:S08]  /*0260*/  S2UR UR12, SR_CTAID.X ;  /* 0x00000000000c79c3 */ /* 0x000e700000002500 */
[----:B------:R-:W1:Y:S08]  /*0270*/  S2UR UR11, SR_CTAID.Z ;  /* 0x00000000000b79c3 */ /* 0x000e700000002700 */
[----:B--2---:R-:W2:Y:S08]  /*0280*/  @P2 R2UR UR9, R7 ;  /* 0x00000000070923c2 */ /* 0x004eb000000e0000 */
[----:B---3--:R-:W2:Y:S08]  /*0290*/  @P2 R2UR UR15, R0 ;  /* 0x00000000000f23c2 */ /* 0x008eb000000e0000 */
[----:B----4-:R3:W4:Y:S01]  /*02a0*/  @P0 R2UR UR14, R3 ;  /* 0x00000000030e03c2 */ /* 0x01072200000e0000 */
[----:B------:R-:W-:-:S04]  /*02b0*/  ISETP.NE.U32.AND P0, PT, RZ, c[0x0][0x248], PT ;  /* 0x00009200ff007a0c */ /* 0x000fc80003f05070 */
[----:B------:R-:W-:-:S03]  /*02c0*/  ISETP.NE.AND.EX P0, PT, RZ, c[0x0][0x24c], PT, P0 ;  /* 0x00009300ff007a0c */ /* 0x000fc60003f05300 */
[----:B-----5:R3:W1:Y:S01]  /*02d0*/  @!P1 R2UR UR19, R6 ;  /* 0x00000000061393c2 */ /* 0x02066200000e0000 */
[----:B--2---:R-:W-:-:S07]  /*02e0*/  @UP2 UIADD3 UR15, UR15, -UR9, URZ ;  /* 0x800000090f0f2290 */ /* 0x004fce000fffe03f */
[----:B------:R-:W-:Y:S02]  /*02f0*/  @!UP2 ULDC UR15, c[0x0][0x214] ;  /* 0x00008500000faab9 */ /* 0x000fe40000000800 */
[----:B-1-34-:R-:W-:Y:S05]  /*0300*/  @!P0 BRA `(.L_x_0) ;  /* 0x0000007000008947 */ /* 0x01afea0003800000 */
[----:B------:R-:W-:-:S13]  /*0310*/  PLOP3.LUT P0, PT, PT, PT, UP3, 0x80, 0x0 ;  /* 0x000000000000781c */ /* 0x000fda0003f0f038 */
[----:B------:R-:W2:Y:S04]  /*0320*/  @P0 LDG.E R0, [R4.64+0x4] ;  /* 0x0000041004000981 */ /* 0x000ea8000c1e1900 */
[----:B------:R-:W3:Y:S01]  /*0330*/  @!P0 LDG.E R3, [R4.64] ;  /* 0x0000001004038981 */ /* 0x000ee2000c1e1900 */
[----:B--2---:R-:W1:Y:S02]  /*0340*/  @P0 R2UR UR6, R0 ;  /* 0x00000000000603c2 */ /* 0x004e6400000e0000 */
[----:B-1----:R-:W-:-:S11]  /*0350*/  @UP3 UIADD3 UR6, UR6, -UR19, URZ ;  /* 0x8000001306063290 */ /* 0x002fd6000fffe03f */
[----:B---3--:R1:W2:Y:S02]  /*0360*/  @!P0 R2UR UR6, R3 ;  /* 0x00000000030683c2 */ /* 0x0082a400000e0000 */
[----:B-12---:R-:W-:Y:S05]  /*0370*/  BRA `(.L_x_1) ;  /* 0x0000001000007947 */ /* 0x006fea0003800000 */
.L_x_0:
[----:B------:R-:W-:Y:S02]  /*0380*/  ULDC UR6, c[0x0][0x218] ;  /* 0x0000860000067ab9 */ /* 0x000fe40000000800 */
.L_x_1:
[----:B------:R-:W-:Y:S02]  /*0390*/  ULDC.64 UR4, c[0x0][0x258] ;  /* 0x0000960000047ab9 */ /* 0x000fe40000000a00 */
[----:B------:R-:W-:-:S04]  /*03a0*/  UISETP.NE.U32.AND UP2, UPT, URZ, UR4, UPT ;  /* 0x000000043f00728c */ /* 0x000fc8000bf45070 */
[----:B------:R-:W-:-:S03]  /*03b0*/  UISETP.NE.AND.EX UP2, UPT, URZ, UR5, UPT, UP2 ;  /* 0x000000053f00728c */ /* 0x000fc6000bf45320 */
[----:B------:R-:W-:-:S03]  /*03c0*/  ULDC.64 UR4, c[0x0][0x258] ;  /* 0x0000960000047ab9 */ /* 0x000fc60000000a00 */
[----:B------:R-:W-:-:S05]  /*03d0*/  PLOP3.LUT P0, PT, PT, PT, UP2, 0x80, 0x0 ;  /* 0x000000000000781c */ /* 0x000fca0003f0f028 */
[----:B------:R-:W-:-:S06]  /*03e0*/  @UP2 UIMAD.WIDE UR4, UR10, UR7, UR4 ;  /* 0x000000070a0422a5 */ /* 0x000fcc000f8e0204 */
[----:B------:R-:W-:Y:S02]  /*03f0*/  IMAD.U32 R4, RZ, RZ, UR4 ;  /* 0x00000004ff047e24 */ /* 0x000fe4000f8e00ff */
[----:B------:R-:W-:Y:S01]  /*0400*/  IMAD.U32 R5, RZ, RZ, UR5 ;  /* 0x00000005ff057e24 */ /* 0x000fe2000f8e00ff */
[----:B------:R-:W-:Y:S02]  /*0410*/  USHF.L.U32 UR12, UR12, 0x6, URZ ;  /* 0x000000060c0c7899 */ /* 0x000fe4000800063f */
[----:B------:R-:W-:Y:S02]  /*0420*/  ULDC.64 UR4, c[0x0][0x268] ;  /* 0x00009a0000047ab9 */ /* 0x000fe40000000a00 */
[----:B------:R-:W2:Y:S01]  /*0430*/  @P0 LDG.E R0, [R4.64] ;  /* 0x0000001004000981 */ /* 0x000ea2000c1e1900 */
[----:B------:R-:W-:Y:S02]  /*0440*/  UISETP.GT.AND UP0, UPT, UR15, UR12, UPT ;  /* 0x0000000c0f00728c */ /* 0x000fe4000bf04270 */
[----:B------:R-:W-:-:S03]  /*0450*/  @!UP2 UISETP.NE.U32.AND UP1, UPT, URZ, UR4, UPT ;  /* 0x000000043f00a28c */ /* 0x000fc6000bf25070 */
[----:B------:R-:W-:Y:S02]  /*0460*/  ULDC UR4, c[0x0][0x21c] ;  /* 0x0000870000047ab9 */ /* 0x000fe40000000800 */
[----:B------:R-:W-:-:S04]  /*0470*/  @!UP2 UISETP.NE.AND.EX UP1, UPT, URZ, UR5, UPT, UP1 ;  /* 0x000000053f00a28c */ /* 0x000fc8000bf25310 */
[----:B------:R-:W-:Y:S01]  /*0480*/  @!UP2 USEL UR4, URZ, UR4, !UP1 ;  /* 0x000000043f04a287 */ /* 0x000fe2000c800000 */
[----:B--2---:R-:W1:Y:S01]  /*0490*/  @P0 R2UR UR13, R0 ;  /* 0x00000000000d03c2 */ /* 0x004e6200000e0000 */
[----:B------:R-:W-:Y:S01]  /*04a0*/  PLOP3.LUT P0, PT, PT, PT, UP0, 0x80, 0x0 ;  /* 0x000000000000781c */ /* 0x000fe20003f0f008 */
[----:B-1----:R-:W-:Y:S02]  /*04b0*/  @UP2 UIADD3 UR13, UR13, -UR14, URZ ;  /* 0x8000000e0d0d2290 */ /* 0x002fe4000fffe03f */
[----:B------:R-:W-:-:S10]  /*04c0*/  @!UP2 UIADD3 UR13, UR4, UR6, -UR14 ;  /* 0x00000006040da290 */ /* 0x000fd4000fffe80e */
[----:B------:R-:W-:Y:S05]  /*04d0*/  @!P0 EXIT ;  /* 0x000000000000894d */ /* 0x000fea0003800000 */
[----:B------:R-:W-:Y:S02]  /*04e0*/  UIADD3 UR4, -UR15, 0x7f, UR12 ;  /* 0x0000007f0f047890 */ /* 0x000fe4000fffe10c */
[----:B------:R-:W-:Y:S02]  /*04f0*/  ULDC UR5, c[0x0][0x2e8] ;  /* 0x0000ba0000057ab9 */ /* 0x000fe40000000800 */
[----:B------:R-:W-:Y:S02]  /*0500*/  UIADD3 UR7, UR13, 0x3f, URZ ;  /* 0x0000003f0d077890 */ /* 0x000fe4000fffe03f */
[----:B------:R-:W-:Y:S02]  /*0510*/  UIADD3 UR5, UR4, UR5, UR13 ;  /* 0x0000000504057290 */ /* 0x000fe4000fffe00d */
[----:B------:R-:W-:Y:S02]  /*0520*/  USHF.R.S32.HI UR6, URZ, 0x1f, UR7 ;  /* 0x0000001f3f067899 */ /* 0x000fe40008011407 */
[----:B------:R-:W-:-:S02]  /*0530*/  USHF.R.S32.HI UR4, URZ, 0x1f, UR5 ;  /* 0x0000001f3f047899 */ /* 0x000fc40008011405 */
[----:B------:R-:W-:Y:S02]  /*0540*/  ULEA.HI UR6, UR6, UR7, URZ, 0x6 ;  /* 0x0000000706067291 */ /* 0x000fe4000f8f303f */
[----:B------:R-:W-:Y:S02]  /*0550*/  ULEA.HI UR4, UR4, UR5, URZ, 0x6 ;  /* 0x0000000504047291 */ /* 0x000fe4000f8f303f */
[----:B------:R-:W-:Y:S02]  /*0560*/  USHF.R.S32.HI UR6, URZ, 0x6, UR6 ;  /* 0x000000063f067899 */ /* 0x000fe40008011406 */
[----:B------:R-:W-:-:S04]  /*0570*/  USHF.R.S32.HI UR4, URZ, 0x6, UR4 ;  /* 0x000000063f047899 */ /* 0x000fc80008011404 */
[----:B------:R-:W-:-:S04]  /*0580*/  UISETP.LT.AND UP0, UPT, UR6, UR4, UPT ;  /* 0x000000040600728c */ /* 0x000fc8000bf01270 */
[----:B------:R-:W-:-:S04]  /*0590*/  USEL UR8, UR6, UR4, UP0 ;  /* 0x0000000406087287 */ /* 0x000fc80008000000 */
[----:B------:R-:W-:-:S06]  /*05a0*/  UISETP.GE.AND UP0, UPT, UR8, 0x1, UPT ;  /* 0x000000010800788c */ /* 0x000fcc000bf06270 */
[----:B------:R-:W-:-:S13]  /*05b0*/  PLOP3.LUT P0, PT, PT, PT, UP0, 0x80, 0x0 ;  /* 0x000000000000781c */ /* 0x000fda0003f0f008 */
[----:B------:R-:W-:Y:S05]  /*05c0*/  @!P0 BRA `(.L_x_2) ;  /* 0x0000c9f000008947 */ /* 0x000fea0003800000 */
[----:B------:R-:W-:Y:S02]  /*05d0*/  UISETP.NE.AND UP1, UPT, UR9, -0x1, UPT ;  /* 0xffffffff0900788c */ /* 0x000fe4000bf25270 */
[----:B------:R-:W-:Y:S02]  /*05e0*/  UISETP.NE.AND UP0, UPT, UR19, -0x1, UPT ;  /* 0xffffffff1300788c */ /* 0x000fe4000bf05270 */
[----:B------:R-:W-:Y:S02]  /*05f0*/  ULDC.64 UR4, c[0x0][0x190] ;  /* 0x0000640000047ab9 */ /* 0x000fe40000000a00 */
[----:B------:R-:W-:Y:S02]  /*0600*/  ULDC.64 UR6, c[0x0][0x178] ;  /* 0x00005e0000067ab9 */ /* 0x000fe40000000a00 */
[----:B------:R-:W-:-:S03]  /*0610*/  PLOP3.LUT P0, PT, PT, PT, UP0, 0x80, 0x0 ;  /* 0x000000000000781c */ /* 0x000fc60003f0f008 */
[----:B------:R-:W-:Y:S02]  /*0620*/  @UP1 UIMAD.WIDE.U32 UR24, UR9, UR4, URZ ;  /* 0x00000004091812a5 */ /* 0x000fe4000f8e003f */
[----:B------:R-:W-:Y:S02]  /*0630*/  @!UP1 USHF.R.S32.HI UR22, URZ, 0x1f, UR10 ;  /* 0x0000001f3f169899 */ /* 0x000fe4000801140a */
[----:B------:R-:W-:Y:S02]  /*0640*/  @UP0 UIADD3 UR23, UR14, UR19, URZ ;  /* 0x000000130e170290 */ /* 0x000fe4000fffe03f */
[----:B------:R-:W-:Y:S02]  /*0650*/  @UP1 UIMAD UR18, UR9, UR5, UR25 ;  /* 0x00000005091212a4 */ /* 0x000fe4000f8e0219 */
[----:B------:R-:W-:Y:S02]  /*0660*/  @!UP1 UIMAD.WIDE.U32 UR20, UR10, UR6, URZ ;  /* 0x000000060a1492a5 */ /* 0x000fe4000f8e003f */
[----:B------:R-:W-:-:S02]  /*0670*/  ULDC.64 UR4, c[0x0][0x198] ;  /* 0x0000660000047ab9 */ /* 0x000fc40000000a00 */
[----:B------:R-:W-:Y:S02]  /*0680*/  @!UP1 UIMAD UR22, UR22, UR6, URZ ;  /* 0x00000006161692a4 */ /* 0x000fe4000f8e023f */
[----:B------:R-:W-:Y:S02]  /*0690*/  @UP0 UIMAD.WIDE.U32 UR26, UR23, UR4, URZ ;  /* 0x00000004171a02a5 */ /* 0x000fe4000f8e003f */
[----:B------:R-:W-:Y:S02]  /*06a0*/  @!UP1 UIMAD UR22, UR10, UR7, UR22 ;  /* 0x000000070a1692a4 */ /* 0x000fe4000f8e0216 */
[----:B------:R-:W-:Y:S02]  /*06b0*/  @UP1 UMOV UR6, UR24 ;  /* 0x0000001800061c82 */ /* 0x000fe40008000000 */
[----:B------:R-:W-:Y:S02]  /*06c0*/  @!UP1 UMOV UR6, UR20 ;  /* 0x0000001400069c82 */ /* 0x000fe40008000000 */
[----:B------:R-:W-:-:S02]  /*06d0*/  @UP0 UIMAD UR7, UR23, UR5, UR27 ;  /* 0x00000005170702a4 */ /* 0x000fc4000f8e021b */
[----:B------:R-:W-:Y:S02]  /*06e0*/  @!UP1 UIADD3 UR18, UR21, UR22, URZ ;  /* 0x0000001615129290 */ /* 0x000fe4000fffe03f */
[----:B------:R-:W-:Y:S01]  /*06f0*/  @UP0 UMOV UR20, UR26 ;  /* 0x0000001a00140c82 */ /* 0x000fe20008000000 */
[----:B------:R-:W-:Y:S05]  /*0700*/  @P0 BRA `(.L_x_3) ;  /* 0x000000d000000947 */ /* 0x000fea0003800000 */
[----:B------:R-:W-:Y:S02]  /*0710*/  USHF.R.S32.HI UR20, URZ, 0x1f, UR14 ;  /* 0x0000001f3f147899 */ /* 0x000fe4000801140e */
[----:B------:R-:W-:Y:S02]  /*0720*/  ULDC.64 UR4, c[0x0][0x198] ;  /* 0x0000660000047ab9 */ /* 0x000fe40000000a00 */
[----:B------:R-:W-:Y:S02]  /*0730*/  UIMAD UR20, UR20, UR4, URZ ;  /* 0x00000004141472a4 */ /* 0x000fe4000f8e023f */
[----:B------:R-:W-:Y:S02]  /*0740*/  UIMAD.WIDE.U32 UR22, UR14, UR4, URZ ;  /* 0x000000040e1672a5 */ /* 0x000fe4000f8e003f */
[----:B------:R-:W-:-:S02]  /*0750*/  UIMAD UR20, UR14, UR5, UR20 ;  /* 0x000000050e1472a4 */ /* 0x000fc4000f8e0214 */
[----:B------:R-:W-:Y:S02]  /*0760*/  USHF.R.S32.HI UR7, URZ, 0x1f, UR10 ;  /* 0x0000001f3f077899 */ /* 0x000fe4000801140a */
[----:B------:R-:W-:Y:S02]  /*0770*/  ULDC.64 UR4, c[0x0][0x180] ;  /* 0x0000600000047ab9 */ /* 0x000fe40000000a00 */
[----:B------:R-:W-:Y:S02]  /*0780*/  UIADD3 UR21, UR23, UR20, URZ ;  /* 0x0000001417157290 */ /* 0x000fe4000fffe03f */
[----:B------:R-:W-:Y:S02]  /*0790*/  UIMAD UR7, UR7, UR4, URZ ;  /* 0x00000004070772a4 */ /* 0x000fe4000f8e023f */
[----:B------:R-:W-:Y:S02]  /*07a0*/  UMOV UR20, UR22 ;  /* 0x0000001600147c82 */ /* 0x000fe40008000000 */
[----:B------:R-:W-:-:S02]  /*07b0*/  UIMAD UR7, UR10, UR5, UR7 ;  /* 0x000000050a0772a4 */ /* 0x000fc4000f8e0207 */
[----:B------:R-:W-:-:S04]  /*07c0*/  UIMAD.WIDE.U32 UR20, UR10, UR4, UR20 ;  /* 0x000000040a1472a5 */ /* 0x000fc8000f8e0014 */
[----:B------:R-:W-:Y:S02]  /*07d0*/  UIADD3 UR7, UR21, UR7, URZ ;  /* 0x0000000715077290 */ /* 0x000fe4000fffe03f */
.L_x_3:
[----:B------:R-:W-:Y:S01]  /*07e0*/  IABS R4, c[0x0][0x1c8] ;  /* 0x0000720000047a13 */ /* 0x000fe20000000000 */
[----:B------:R-:W1:Y:S01]  /*07f0*/  S2R R0, SR_CTAID.Z ;  /* 0x0000000000007919 */ /* 0x000e620000002700 */
[----:B------:R-:W-:Y:S02]  /*0800*/  ULDC UR4, c[0x0][0x1c8] ;  /* 0x0000720000047ab9 */ /* 0x000fe40000000800 */
[----:B------:R-:W2:Y:S01]  /*0810*/  I2F.RP R5, R4 ;  /* 0x0000000400057306 */ /* 0x000ea20000209400 */
[----:B------:R-:W-:Y:S02]  /*0820*/  ULOP3.LUT UR4, UR11, UR4, URZ, 0x3c, !UPT ;  /* 0x000000040b047292 */ /* 0x000fe4000f8e3c3f */
[----:B------:R-:W-:Y:S02]  /*0830*/  @UP0 UIADD3 UR19, UR14, UR19, URZ ;  /* 0x000000130e130290 */ /* 0x000fe4000fffe03f */
[----:B------:R-:W-:Y:S02]  /*0840*/  USHF.R.S32.HI UR21, URZ, 0x1f, UR11 ;  /* 0x0000001f3f157899 */ /* 0x000fe4000801140b */
[----:B------:R-:W-:Y:S01]  /*0850*/  ISETP.LE.AND P1, PT, RZ, UR4, PT ;  /* 0x00000004ff007c0c */ /* 0x000fe2000bf23270 */
[----:B------:R-:W-:-:S02]  /*0860*/  ULDC.64 UR4, c[0x0][0x1a0] ;  /* 0x0000680000047ab9 */ /* 0x000fc40000000a00 */
[----:B------:R-:W-:-:S04]  /*0870*/  @UP0 UIMAD.WIDE.U32 UR22, UR19, UR4, URZ ;  /* 0x00000004131602a5 */ /* 0x000fc8000f8e003f */
[----:B------:R-:W-:Y:S01]  /*0880*/  @UP0 UIMAD UR19, UR19, UR5, UR23 ;  /* 0x00000005131302a4 */ /* 0x000fe2000f8e0217 */
[----:B--2---:R-:W2:Y:S01]  /*0890*/  MUFU.RCP R6, R5 ;  /* 0x0000000500067308 */ /* 0x004ea20000001000 */
[----:B-1----:R-:W-:Y:S02]  /*08a0*/  IABS R0, R0 ;  /* 0x0000000000007213 */ /* 0x002fe40000000000 */
[----:B--2---:R-:W-:-:S05]  /*08b0*/  IADD3 R6, R6, 0xffffffe, RZ ;  /* 0x0ffffffe06067810 */ /* 0x004fca0007ffe0ff */
[----:B------:R-:W1:Y:S02]  /*08c0*/  F2I.FTZ.U32.TRUNC.NTZ R7, R6 ;  /* 0x0000000600077305 */ /* 0x000e64000021f000 */
[----:B-1----:R-:W-:Y:S02]  /*08d0*/  IMAD.MOV R3, RZ, RZ, -R7 ;  /* 0x000000ffff037224 */ /* 0x002fe400078e0a07 */
[----:B------:R-:W-:Y:S02]  /*08e0*/  IMAD.MOV.U32 R6, RZ, RZ, RZ ;  /* 0x000000ffff067224 */ /* 0x000fe400078e00ff */
[----:B------:R-:W-:-:S04]  /*08f0*/  IMAD R3, R3, R4, RZ ;  /* 0x0000000403037224 */ /* 0x000fc800078e02ff */
[----:B------:R-:W-:-:S06]  /*0900*/  IMAD.HI.U32 R3, R7, R3, R6 ;  /* 0x0000000307037227 */ /* 0x000fcc00078e0006 */
[----:B------:R-:W-:-:S04]  /*0910*/  IMAD.HI.U32 R166, R3, R0, RZ ;  /* 0x0000000003a67227 */ /* 0x000fc800078e00ff */
[----:B------:R-:W-:-:S04]  /*0920*/  IMAD.MOV R3, RZ, RZ, -R166 ;  /* 0x000000ffff037224 */ /* 0x000fc800078e0aa6 */
[----:B------:R-:W-:-:S05]  /*0930*/  IMAD R3, R4, R3, R0 ;  /* 0x0000000304037224 */ /* 0x000fca00078e0200 */
[----:B------:R-:W-:-:S13]  /*0940*/  ISETP.GT.U32.AND P2, PT, R4, R3, PT ;  /* 0x000000030400720c */ /* 0x000fda0003f44070 */
[----:B------:R-:W-:Y:S01]  /*0950*/  @!P2 IMAD.IADD R3, R3, 0x1, -R4 ;  /* 0x000000010303a824 */ /* 0x000fe200078e0a04 */
[----:B------:R-:W-:Y:S02]  /*0960*/  @!P2 IADD3 R166, R166, 0x1, RZ ;  /* 0x00000001a6a6a810 */ /* 0x000fe40007ffe0ff */
[----:B------:R-:W-:Y:S02]  /*0970*/  ISETP.NE.AND P2, PT, RZ, c[0x0][0x1c8], PT ;  /* 0x00007200ff007a0c */ /* 0x000fe40003f45270 */
[----:B------:R-:W-:-:S13]  /*0980*/  ISETP.GE.U32.AND P3, PT, R3, R4, PT ;  /* 0x000000040300720c */ /* 0x000fda0003f66070 */
[----:B------:R-:W-:-:S05]  /*0990*/  @P3 IADD3 R166, R166, 0x1, RZ ;  /* 0x00000001a6a63810 */ /* 0x000fca0007ffe0ff */
[----:B------:R-:W-:Y:S01]  /*09a0*/  @!P1 IMAD.MOV R166, RZ, RZ, -R166 ;  /* 0x000000ffffa69224 */ /* 0x000fe200078e0aa6 */
[----:B------:R-:W-:Y:S01]  /*09b0*/  @!P2 LOP3.LUT R166, RZ, c[0x0][0x1c8], RZ, 0x33, !PT ;  /* 0x00007200ffa6aa12 */ /* 0x000fe200078e33ff */
        /* <DEDUP_REMOVED lines=10> */
[----:B------:R-:W-:Y:S02]  /*0a60*/  UIMAD.WIDE.U32 UR22, UR10, UR4, UR22 ;  /* 0x000000040a1672a5 */ /* 0x000fe4000f8e0016 */
[----:B------:R-:W-:-:S04]  /*0a70*/  UIMAD UR5, UR10, UR5, UR14 ;  /* 0x000000050a0572a4 */ /* 0x000fc8000f8e020e */
[----:B------:R-:W-:Y:S02]  /*0a80*/  UIADD3 UR19, UR23, UR5, URZ ;  /* 0x0000000517137290 */ /* 0x000fe4000fffe03f */
.L_x_4:
[----:B------:R-:W-:Y:S01]  /*0a90*/  SHF.R.S32.HI R9, RZ, 0x1f, R2 ;  /* 0x0000001fff097819 */ /* 0x000fe20000011402 */
[----:B------:R-:W1:Y:S01]  /*0aa0*/  S2R R247, SR_CTAID.X ;  /* 0x0000000000f77919 */ /* 0x000e620000002500 */
[----:B------:R-:W-:Y:S01]  /*0ab0*/  UIADD3 UR10, -UR12, UR15, URZ ;  /* 0x0000000f0c0a7290 */ /* 0x000fe2000fffe13f */
[----:B------:R-:W-:Y:S01]  /*0ac0*/  IMAD.SHL.U32 R200, R2, 0x2, RZ ;  /* 0x0000000202c87824 */ /* 0x000fe200078e00ff */
[CC--:B------:R-:W-:Y:S01]  /*0ad0*/  LEA.HI R3, R9.reuse, R2.reuse, RZ, 0x3 ;  /* 0x0000000209037211 */ /* 0x0c0fe200078f18ff */
[----:B------:R-:W2:Y:S01]  /*0ae0*/  S2R R20, SR_CTAID.Z ;  /* 0x0000000000147919 */ /* 0x000ea20000002700 */
[----:B------:R-:W-:Y:S01]  /*0af0*/  ULDC.64 UR4, c[0x0][0x1a8] ;  /* 0x00006a0000047ab9 */ /* 0x000fe20000000a00 */
[----:B------:R-:W-:Y:S01]  /*0b00*/  LEA.HI R80, R9, R2, RZ, 0x5 ;  /* 0x0000000209507211 */ /* 0x000fe200078f28ff */
[----:B------:R-:W-:Y:S01]  /*0b10*/  UIMAD UR4, UR21, UR4, URZ ;  /* 0x00000004150472a4 */ /* 0x000fe2000f8e023f */
[----:B------:R-:W-:Y:S02]  /*0b20*/  SHF.R.S32.HI R14, RZ, 0x3, R3 ;  /* 0x00000003ff0e7819 */ /* 0x000fe40000011403 */
[----:B------:R-:W-:Y:S01]  /*0b30*/  LOP3.LUT R3, R3, 0xfffffff8, RZ, 0xc0, !PT ;  /* 0xfffffff803037812 */ /* 0x000fe200078ec0ff */
[----:B------:R-:W-:Y:S01]  /*0b40*/  UIMAD UR4, UR11, UR5, UR4 ;  /* 0x000000050b0472a4 */ /* 0x000fe2000f8e0204 */
[C---:B------:R-:W-:Y:S01]  /*0b50*/  IADD3 R8, R14.reuse, 0x10, RZ ;  /* 0x000000100e087810 */ /* 0x040fe20007ffe0ff */
[C---:B------:R-:W-:Y:S01]  /*0b60*/  IMAD.SHL.U32 R5, R14.reuse, 0x40, RZ ;  /* 0x000000400e057824 */ /* 0x040fe200078e00ff */
[----:B------:R-:W-:Y:S01]  /*0b70*/  IADD3 R7, R14, 0x20, RZ ;  /* 0x000000200e077810 */ /* 0x000fe20007ffe0ff */
[----:B------:R-:W-:Y:S01]  /*0b80*/  IMAD.IADD R0, R2, 0x1, -R3 ;  /* 0x0000000102007824 */ /* 0x000fe200078e0a03 */
[----:B------:R-:W-:-:S02]  /*0b90*/  SHF.R.S32.HI R15, RZ, 0x1f, R14 ;  /* 0x0000001fff0f7819 */ /* 0x000fc4000001140e */
[----:B------:R-:W-:Y:S01]  /*0ba0*/  ISETP.GE.AND P3, PT, R8, UR10, PT ;  /* 0x0000000a08007c0c */ /* 0x000fe2000bf66270 */
[----:B------:R-:W-:Y:S01]  /*0bb0*/  IMAD.SHL.U32 R244, R0, 0x8, RZ ;  /* 0x0000000800f47824 */ /* 0x000fe200078e00ff */
[----:B------:R-:W-:Y:S01]  /*0bc0*/  ISETP.GE.AND P1, PT, R7, UR10, PT ;  /* 0x0000000a07007c0c */ /* 0x000fe2000bf26270 */
[----:B------:R-:W-:Y:S01]  /*0bd0*/  IMAD R3, R15, c[0x0][0x198], RZ ;  /* 0x000066000f037a24 */ /* 0x000fe200078e02ff */
[C---:B------:R-:W-:Y:S02]  /*0be0*/  IADD3 R235, R14.reuse, 0x30, RZ ;  /* 0x000000300eeb7810 */ /* 0x040fe40007ffe0ff */
[----:B------:R-:W-:Y:S01]  /*0bf0*/  SHF.R.S32.HI R245, RZ, 0x1f, R244 ;  /* 0x0000001ffff57819 */ /* 0x000fe200000114f4 */
[----:B------:R-:W-:Y:S01]  /*0c00*/  IMAD R3, R14, c[0x0][0x19c], R3 ;  /* 0x000067000e037a24 */ /* 0x000fe200078e0203 */
[----:B------:R-:W-:Y:S01]  /*0c10*/  IADD3 R12, P2, R244, UR6, RZ ;  /* 0x00000006f40c7c10 */ /* 0x000fe2000ff5e0ff */
[----:B-1----:R-:W-:Y:S01]  /*0c20*/  IMAD.WIDE R246, R247, 0x40, R14 ;  /* 0x00000040f7f67825 */ /* 0x002fe200078e020e */
[----:B------:R-:W-:-:S02]  /*0c30*/  ISETP.GE.AND P4, PT, R14, UR10, PT ;  /* 0x0000000a0e007c0c */ /* 0x000fc4000bf86270 */
[----:B------:R-:W-:Y:S01]  /*0c40*/  IADD3.X R13, R245, UR18, RZ, P2, !PT ;  /* 0x00000012f50d7c10 */ /* 0x000fe200097fe4ff */
[----:B------:R-:W-:Y:S01]  /*0c50*/  IMAD.WIDE.U32 R10, R14, c[0x0][0x198], R244 ;  /* 0x000066000e0a7a25 */ /* 0x000fe200078e00f4 */
[----:B------:R-:W-:Y:S01]  /*0c60*/  LOP3.LUT R5, R5, 0x1c0, RZ, 0xc0, !PT ;  /* 0x000001c005057812 */ /* 0x000fe200078ec0ff */
[----:B------:R-:W-:Y:S01]  /*0c70*/  UIADD3 UR18, UR8, -0x1, URZ ;  /* 0xffffffff08127890 */ /* 0x000fe2000fffe03f */
[----:B------:R-:W-:Y:S01]  /*0c80*/  ISETP.GE.AND P0, PT, R235, UR10, PT ;  /* 0x0000000aeb007c0c */ /* 0x000fe2000bf06270 */
[----:B--2---:R-:W-:Y:S01]  /*0c90*/  IMAD.WIDE.U32 R20, R20, c[0x0][0x1a8], R12 ;  /* 0x00006a0014147a25 */ /* 0x004fe200078e000c */
[----:B------:R-:W-:Y:S01]  /*0ca0*/  IADD3 R238, P2, R10, UR20, RZ ;  /* 0x000000140aee7c10 */ /* 0x000fe2000ff5e0ff */
[----:B------:R-:W-:Y:S01]  /*0cb0*/  UIMAD UR11, UR18, -0x40, UR13 ;  /* 0xffffffc0120b78a4 */ /* 0x000fe2000f8e020d */
[----:B------:R-:W-:Y:S01]  /*0cc0*/  SHF.R.U32.HI R236, RZ, 0x3, R5 ;  /* 0x00000003ffec7819 */ /* 0x000fe20000011605 */
[--C-:B------:R-:W-:Y:S01]  /*0cd0*/  @!P3 IMAD.MOV.U32 R26, RZ, RZ, R20.reuse ;  /* 0x000000ffff1ab224 */ /* 0x100fe200078e0014 */
[----:B------:R-:W-:Y:S01]  /*0ce0*/  IADD3.X R239, R11, UR7, R3, P2, !PT ;  /* 0x000000070bef7c10 */ /* 0x000fe200097fe403 */
[----:B------:R-:W-:Y:S01]  /*0cf0*/  @!P1 IMAD.MOV.U32 R24, RZ, RZ, R20 ;  /* 0x000000ffff189224 */ /* 0x000fe200078e0014 */
[C---:B------:R-:W-:Y:S01]  /*0d00*/  @!P3 IADD3 R18, P2, R246.reuse, 0x10, RZ ;  /* 0x00000010f612b810 */ /* 0x040fe20007f5e0ff */
[----:B------:R-:W-:Y:S01]  /*0d10*/  ULDC.64 UR6, c[0x0][0x198] ;  /* 0x0000660000067ab9 */ /* 0x000fe20000000a00 */
[C---:B------:R-:W-:Y:S01]  /*0d20*/  @!P1 IADD3 R10, P5, R246.reuse, 0x20, RZ ;  /* 0x00000020f60a9810 */ /* 0x040fe20007fbe0ff */
[----:B------:R-:W-:Y:S01]  /*0d30*/  UMOV UR20, 0x6 ;  /* 0x0000000600147882 */ /* 0x000fe20000000000 */
[----:B------:R-:W-:Y:S01]  /*0d40*/  LOP3.LUT R5, R5, 0x38, R244, 0xf8, !PT ;  /* 0x0000003805057812 */ /* 0x000fe200078ef8f4 */
[--C-:B------:R-:W-:Y:S01]  /*0d50*/  @!P3 IMAD.X R11, RZ, RZ, R247.reuse, P2 ;  /* 0x000000ffff0bb224 */ /* 0x100fe200010e06f7 */
[----:B------:R-:W-:Y:S01]  /*0d60*/  IADD3 R21, R21, UR4, RZ ;  /* 0x0000000415157c10 */ /* 0x000fe2000fffe0ff */
[----:B------:R-:W-:Y:S01]  /*0d70*/  @!P1 IMAD.X R3, RZ, RZ, R247, P5 ;  /* 0x000000ffff039224 */ /* 0x000fe200028e06f7 */
[----:B------:R-:W-:Y:S01]  /*0d80*/  LOP3.LUT R236, R5, R236, RZ, 0x3c, !PT ;  /* 0x000000ec05ec7212 */ /* 0x000fe200078e3cff */
[----:B------:R-:W-:Y:S01]  /*0d90*/  @!P4 IMAD R5, R247, c[0x0][0x190], RZ ;  /* 0x00006400f705ca24 */ /* 0x000fe200078e02ff */
[----:B------:R-:W-:Y:S01]  /*0da0*/  @!P0 IADD3 R16, P2, R246, 0x30, RZ ;  /* 0x00000030f6108810 */ /* 0x000fe20007f5e0ff */
[--C-:B------:R-:W-:Y:S01]  /*0db0*/  @!P3 IMAD.MOV.U32 R27, RZ, RZ, R21.reuse ;  /* 0x000000ffff1bb224 */ /* 0x100fe200078e0015 */
[----:B------:R-:W-:Y:S01]  /*0dc0*/  USHF.L.U32 UR21, UR6, 0x6, URZ ;  /* 0x0000000606157899 */ /* 0x000fe2000800063f */
[--C-:B------:R-:W-:Y:S01]  /*0dd0*/  @!P1 IMAD.MOV.U32 R25, RZ, RZ, R21.reuse ;  /* 0x000000ffff199224 */ /* 0x100fe200078e0015 */
[----:B------:R-:W-:Y:S01]  /*0de0*/  USHF.L.U64.HI UR20, UR6, UR20, UR7 ;  /* 0x0000001406147299 */ /* 0x000fe20008010207 */
[--C-:B------:R-:W-:Y:S01]  /*0df0*/  @!P0 IMAD.MOV.U32 R22, RZ, RZ, R20.reuse ;  /* 0x000000ffff168224 */ /* 0x100fe200078e0014 */
[----:B------:R-:W-:Y:S01]  /*0e00*/  ISETP.GE.AND P5, PT, R8, UR11, PT ;  /* 0x0000000b08007c0c */ /* 0x000fe2000bfa6270 */
[----:B------:R-:W-:Y:S01]  /*0e10*/  @!P0 IMAD.MOV.U32 R23, RZ, RZ, R21 ;  /* 0x000000ffff178224 */ /* 0x000fe200078e0015 */
[----:B------:R-:W-:Y:S01]  /*0e20*/  USHF.R.S32.HI UR14, URZ, 0x1f, UR18 ;  /* 0x0000001f3f0e7899 */ /* 0x000fe20008011412 */
[----:B------:R-:W-:Y:S01]  /*0e30*/  @!P3 IMAD R11, R11, c[0x0][0x190], RZ ;  /* 0x000064000b0bba24 */ /* 0x000fe200078e02ff */
[----:B------:R-:W-:Y:S01]  /*0e40*/  UIMAD UR4, UR20, UR18, URZ ;  /* 0x00000012140472a4 */ /* 0x000fe2000f8e023f */
[----:B------:R-:W-:Y:S01]  /*0e50*/  @!P1 IMAD R3, R3, c[0x0][0x190], RZ ;  /* 0x0000640003039a24 */ /* 0x000fe200078e02ff */
[----:B------:R-:W-:Y:S01]  /*0e60*/  UIMAD.WIDE.U32 UR24, UR6, 0x20, URZ ;  /* 0x00000020061878a5 */ /* 0x000fe2000f8e003f */
[C---:B------:R-:W-:Y:S01]  /*0e70*/  @!P4 IMAD R5, R246.reuse, c[0x0][0x194], R5 ;  /* 0x00006500f605ca24 */ /* 0x040fe200078e0205 */
[----:B------:R-:W-:Y:S01]  /*0e80*/  UIMAD UR4, UR14, UR21, UR4 ;  /* 0x000000150e0472a4 */ /* 0x000fe2000f8e0204 */
[----:B------:R-:W-:Y:S01]  /*0e90*/  @!P4 IMAD.WIDE.U32 R20, R246, c[0x0][0x190], R20 ;  /* 0x00006400f614ca25 */ /* 0x000fe200078e0014 */
[----:B------:R-:W-:-:S03]  /*0ea0*/  LOP3.LUT R200, R200, 0x6, RZ, 0xc0, !PT ;  /* 0x00000006c8c87812 */ /* 0x000fc600078ec0ff */
[----:B------:R-:W-:Y:S02]  /*0eb0*/  @!P3 IMAD R4, R18, c[0x0][0x194], R11 ;  /* 0x000065001204ba24 */ /* 0x000fe400078e020b */
[C---:B------:R-:W-:Y:S02]  /*0ec0*/  @!P1 IMAD R3, R10.reuse, c[0x0][0x194], R3 ;  /* 0x000065000a039a24 */ /* 0x040fe400078e0203 */
[----:B------:R-:W-:Y:S02]  /*0ed0*/  @!P0 IMAD.X R13, RZ, RZ, R247, P2 ;  /* 0x000000ffff0d8224 */ /* 0x000fe400010e06f7 */
[----:B------:R-:W-:Y:S01]  /*0ee0*/  @!P1 IMAD.WIDE.U32 R10, R10, c[0x0][0x190], R24 ;  /* 0x000064000a0a9a25 */ /* 0x000fe200078e0018 */
[----:B------:R-:W-:-:S03]  /*0ef0*/  @!P4 LEA R24, P2, R20, c[0x0][0x160], 0x1 ;  /* 0x000058001418ca11 */ /* 0x000fc600078408ff */
[----:B------:R-:W-:Y:S02]  /*0f00*/  @!P4 IMAD.IADD R5, R21, 0x1, R5 ;  /* 0x000000011505c824 */ /* 0x000fe400078e0205 */
[----:B------:R-:W-:-:S03]  /*0f10*/  @!P3 IMAD.WIDE.U32 R18, R18, c[0x0][0x190], R26 ;  /* 0x000064001212ba25 */ /* 0x000fc600078e001a */
[----:B------:R-:W-:Y:S01]  /*0f20*/  @!P4 LEA.HI.X R25, R20, c[0x0][0x164], R5, 0x1, P2 ;  /* 0x000059001419ca11 */ /* 0x000fe200010f0c05 */
[----:B------:R-:W-:Y:S01]  /*0f30*/  @!P3 IMAD.IADD R4, R19, 0x1, R4 ;  /* 0x000000011304b824 */ /* 0x000fe200078e0204 */
[----:B------:R-:W-:Y:S01]  /*0f40*/  SHF.R.S32.HI R5, RZ, 0x1f, R166 ;  /* 0x0000001fff057819 */ /* 0x000fe200000114a6 */
[----:B------:R-:W-:Y:S01]  /*0f50*/  @!P1 IMAD.IADD R3, R11, 0x1, R3 ;  /* 0x000000010b039824 */ /* 0x000fe200078e0203 */
[C---:B------:R-:W-:Y:S01]  /*0f60*/  @!P3 LEA R26, P2, R18.reuse, c[0x0][0x160], 0x1 ;  /* 0x00005800121aba11 */ /* 0x040fe200078408ff */
[----:B------:R-:W-:Y:S02]  /*0f70*/  @!P0 IMAD R13, R13, c[0x0][0x190], RZ ;  /* 0x000064000d0d8a24 */ /* 0x000fe400078e02ff */
[----:B------:R-:W-:Y:S01]  /*0f80*/  IMAD R243, R5, c[0x0][0x1b0], RZ ;  /* 0x00006c0005f37a24 */ /* 0x000fe200078e02ff */
[----:B------:R-:W-:Y:S01]  /*0f90*/  @!P3 LEA.HI.X R27, R18, c[0x0][0x164], R4, 0x1, P2 ;  /* 0x00005900121bba11 */ /* 0x000fe200010f0c04 */
[----:B------:R-:W-:Y:S01]  /*0fa0*/  IMAD.WIDE.U32 R238, R166, c[0x0][0x1b0], R238 ;  /* 0x00006c00a6ee7a25 */ /* 0x000fe200078e00ee */
[----:B------:R-:W-:-:S03]  /*0fb0*/  @!P1 LEA R20, P2, R10, c[0x0][0x160], 0x1 ;  /* 0x000058000a149a11 */ /* 0x000fc600078408ff */
[----:B------:R-:W-:Y:S01]  /*0fc0*/  IMAD R243, R166, c[0x0][0x1b4], R243 ;  /* 0x00006d00a6f37a24 */ /* 0x000fe200078e02f3 */
[----:B------:R-:W-:Y:S01]  /*0fd0*/  @!P1 LEA.HI.X R21, R10, c[0x0][0x164], R3, 0x1, P2 ;  /* 0x000059000a159a11 */ /* 0x000fe200010f0c03 */
[C---:B------:R-:W-:Y:S01]  /*0fe0*/  @!P0 IMAD R6, R16.reuse, c[0x0][0x194], R13 ;  /* 0x0000650010068a24 */ /* 0x040fe200078e020d */
[----:B------:R-:W-:Y:S01]  /*0ff0*/  LEA.HI R13, R9, R2, RZ, 0x6 ;  /* 0x00000002090d7211 */ /* 0x000fe200078f30ff */
[----:B------:R-:W-:Y:S02]  /*1000*/  IMAD.IADD R243, R239, 0x1, R243 ;  /* 0x00000001eff37824 */ /* 0x000fe400078e02f3 */
[----:B------:R-:W-:Y:S02]  /*1010*/  IMAD.U32 R3, RZ, RZ, UR21 ;  /* 0x00000015ff037e24 */ /* 0x000fe4000f8e00ff */
[----:B------:R-:W-:Y:S02]  /*1020*/  IMAD.MOV.U32 R242, RZ, RZ, R238 ;  /* 0x000000fffff27224 */ /* 0x000fe400078e00ee */
[----:B------:R-:W-:-:S04]  /*1030*/  @!P0 IMAD.WIDE.U32 R16, R16, c[0x0][0x190], R22 ;  /* 0x0000640010108a25 */ /* 0x000fc800078e0016 */
[----:B------:R-:W-:Y:S01]  /*1040*/  IMAD.WIDE.U32 R10, R3, UR18, R242 ;  /* 0x00000012030a7c25 */ /* 0x000fe2000f8e00f2 */
[----:B------:R-:W-:-:S03]  /*1050*/  @!P0 LEA R12, P6, R16, c[0x0][0x160], 0x1 ;  /* 0x00005800100c8a11 */ /* 0x000fc600078c08ff */
[----:B------:R-:W-:Y:S02]  /*1060*/  IMAD.MOV.U32 R4, RZ, RZ, c[0x0][0x198] ;  /* 0x00006600ff047624 */ /* 0x000fe400078e00ff */
[----:B------:R-:W-:Y:S02]  /*1070*/  IMAD.SHL.U32 R13, R13, 0x8, RZ ;  /* 0x000000080d0d7824 */ /* 0x000fe400078e00ff */
[----:B------:R-:W-:Y:S01]  /*1080*/  @!P0 IMAD.IADD R6, R17, 0x1, R6 ;  /* 0x0000000111068824 */ /* 0x000fe200078e0206 */
[----:B------:R-:W-:Y:S01]  /*1090*/  IADD3 R17, R11, UR4, RZ ;  /* 0x000000040b117c10 */ /* 0x000fe2000fffe0ff */
[----:B------:R-:W-:Y:S01]  /*10a0*/  IMAD.U32 R19, RZ, RZ, UR7 ;  /* 0x00000007ff137e24 */ /* 0x000fe2000f8e00ff */
[----:B------:R-:W-:Y:S01]  /*10b0*/  @!P5 LEA R11, P2, R4, R10, 0x4 ;  /* 0x0000000a040bd211 */ /* 0x000fe200078420ff */
[----:B------:R-:W-:Y:S01]  /*10c0*/  ULDC.64 UR4, c[0x0][0x1a0] ;  /* 0x0000680000047ab9 */ /* 0x000fe20000000a00 */
[----:B------:R-:W-:Y:S01]  /*10d0*/  LOP3.LUT R236, R236, 0xfffffe00, R13, 0xf8, !PT ;  /* 0xfffffe00ecec7812 */ /* 0x000fe200078ef80d */
[----:B------:R-:W-:Y:S01]  /*10e0*/  UIMAD UR14, UR14, UR4, URZ ;  /* 0x000000040e0e72a4 */ /* 0x000fe2000f8e023f */
[----:B------:R-:W-:Y:S01]  /*10f0*/  @!P0 LEA.HI.X R13, R16, c[0x0][0x164], R6, 0x1, P6 ;  /* 0x00005900100d8a11 */ /* 0x000fe200030f0c06 */
[----:B------:R-:W-:Y:S01]  /*1100*/  IMAD R241, R5, c[0x0][0x1b8], RZ ;  /* 0x00006e0005f17a24 */ /* 0x000fe200078e02ff */
[----:B------:R-:W-:Y:S01]  /*1110*/  @!P5 LEA.HI.X R6, R4, R17, R19, 0x4, P2 ;  /* 0x000000110406d211 */ /* 0x000fe200010f2413 */
[----:B------:R-:W-:Y:S01]  /*1120*/  IMAD.SHL.U32 R236, R236, 0x2, RZ ;  /* 0x00000002ecec7824 */ /* 0x000fe200078e00ff */
[C---:B------:R-:W-:Y:S01]  /*1130*/  @!P5 LEA R22, P6, R11.reuse, c[0x0][0x168], 0x1 ;  /* 0x00005a000b16da11 */ /* 0x040fe200078c08ff */
[----:B------:R-:W-:Y:S01]  /*1140*/  IMAD.WIDE.U32 R18, R14, c[0x0][0x1a0], R244 ;  /* 0x000068000e127a25 */ /* 0x000fe200078e00f4 */
[----:B------:R-:W-:Y:S01]  /*1150*/  UIMAD.WIDE.U32 UR26, UR18, UR4, URZ ;  /* 0x00000004121a72a5 */ /* 0x000fe2000f8e003f */
[----:B------:R-:W-:Y:S01]  /*1160*/  ISETP.GE.AND P2, PT, R8, UR11, PT ;  /* 0x0000000b08007c0c */ /* 0x000fe2000bf46270 */
[----:B------:R-:W-:Y:S01]  /*1170*/  @!PT LDS RZ, [RZ] ;  /* 0x00000000fffff984 */ /* 0x000fe20000000800 */
[----:B------:R-:W-:Y:S01]  /*1180*/  @!PT LDS RZ, [RZ] ;  /* 0x00000000fffff984 */ /* 0x000fe20000000800 */
[----:B------:R-:W-:Y:S01]  /*1190*/  @!PT LDS RZ, [RZ] ;  /* 0x00000000fffff984 */ /* 0x000fe20000000800 */
[----:B------:R1:W-:Y:S01]  /*11a0*/  @!P4 LDGSTS.E.BYPASS.LTC128B.128 [R236], [R24.64] ;  /* 0x0000000018eccfae */ /* 0x0003e2000b901d50 */
[----:B------:R-:W-:Y:S01]  /*11b0*/  @!P5 LEA.HI.X R23, R11, c[0x0][0x16c], R6, 0x1, P6 ;  /* 0x00005b000b17da11 */ /* 0x000fe200030f0c06 */
[----:B------:R-:W-:Y:S01]  /*11c0*/  IMAD R11, R15, c[0x0][0x1a0], RZ ;  /* 0x000068000f0b7a24 */ /* 0x000fe200078e02ff */
[C---:B------:R-:W-:Y:S01]  /*11d0*/  ISETP.GE.AND P6, PT, R14.reuse, UR11, PT ;  /* 0x0000000b0e007c0c */ /* 0x040fe2000bfc6270 */
[----:B------:R1:W-:Y:S01]  /*11e0*/  @!P4 LDGSTS.E.BYPASS.LTC128B.128 [R236+0x2000], [R24.64+0x80] ;  /* 0x0200008018eccfae */ /* 0x0003e2000b901d50 */
[----:B------:R-:W-:Y:S01]  /*11f0*/  UIMAD UR14, UR18, UR5, UR14 ;  /* 0x00000005120e72a4 */ /* 0x000fe2000f8e020e */
[----:B------:R-:W-:-:S02]  /*1200*/  IMAD R6, R14, c[0x0][0x1a4], R11 ;  /* 0x000069000e067a24 */ /* 0x000fc400078e020b */
[----:B------:R1:W-:Y:S01]  /*1210*/  @!P4 LDGSTS.E.BYPASS.LTC128B.128 [R236+0x4000], [R24.64+0x100] ;  /* 0x0400010018eccfae */ /* 0x0003e2000b901d50 */
[----:B------:R-:W-:Y:S02]  /*1220*/  IMAD R241, R166, c[0x0][0x1bc], R241 ;  /* 0x00006f00a6f17a24 */ /* 0x000fe400078e02f1 */
[----:B------:R-:W-:Y:S01]  /*1230*/  IMAD.U32 R8, RZ, RZ, UR5 ;  /* 0x00000005ff087e24 */ /* 0x000fe2000f8e00ff */
[----:B------:R1:W-:Y:S01]  /*1240*/  @!P4 LDGSTS.E.BYPASS.LTC128B.128 [R236+0x6000], [R24.64+0x180] ;  /* 0x0600018018eccfae */ /* 0x0003e2000b901d50 */
[----:B------:R-:W-:-:S03]  /*1250*/  ISETP.GE.AND P4, PT, R7, UR11, PT ;  /* 0x0000000b07007c0c */ /* 0x000fc6000bf86270 */
[----:B------:R2:W-:Y:S04]  /*1260*/  @!P3 LDGSTS.E.BYPASS.LTC128B.128 [R236+0x800], [R26.64] ;  /* 0x008000001aecbfae */ /* 0x0005e8000b901d50 */
[----:B------:R2:W-:Y:S04]  /*1270*/  @!P3 LDGSTS.E.BYPASS.LTC128B.128 [R236+0x2800], [R26.64+0x80] ;  /* 0x028000801aecbfae */ /* 0x0005e8000b901d50 */
[----:B------:R2:W-:Y:S04]  /*1280*/  @!P3 LDGSTS.E.BYPASS.LTC128B.128 [R236+0x4800], [R26.64+0x100] ;  /* 0x048001001aecbfae */ /* 0x0005e8000b901d50 */
[----:B------:R2:W-:Y:S01]  /*1290*/  @!P3 LDGSTS.E.BYPASS.LTC128B.128 [R236+0x6800], [R26.64+0x180] ;  /* 0x068001801aecbfae */ /* 0x0005e2000b901d50 */
[----:B------:R-:W-:-:S03]  /*12a0*/  ISETP.GE.AND P3, PT, R235, UR11, PT ;  /* 0x0000000beb007c0c */ /* 0x000fc6000bf66270 */
[----:B------:R3:W-:Y:S04]  /*12b0*/  @!P1 LDGSTS.E.BYPASS.LTC128B.128 [R236+0x1000], [R20.64] ;  /* 0x0100000014ec9fae */ /* 0x0007e8000b901d50 */
[----:B------:R3:W-:Y:S04]  /*12c0*/  @!P1 LDGSTS.E.BYPASS.LTC128B.128 [R236+0x3000], [R20.64+0x80] ;  /* 0x0300008014ec9fae */ /* 0x0007e8000b901d50 */
[----:B------:R3:W-:Y:S02]  /*12d0*/  @!P1 LDGSTS.E.BYPASS.LTC128B.128 [R236+0x5000], [R20.64+0x100] ;  /* 0x0500010014ec9fae */ /* 0x0007e4000b901d50 */
[----:B------:R-:W-:Y:S01]  /*12e0*/  VOTEU.ALL UP0, P3 ;  /* 0x00000000003f7886 */ /* 0x000fe20001800000 */
[----:B------:R-:W-:Y:S01]  /*12f0*/  @!P3 IMAD.MOV.U32 R16, RZ, RZ, R10 ;  /* 0x000000ffff10b224 */ /* 0x000fe200078e000a */
[----:B------:R3:W-:Y:S01]  /*1300*/  @!P1 LDGSTS.E.BYPASS.LTC128B.128 [R236+0x7000], [R20.64+0x180] ;  /* 0x0700018014ec9fae */ /* 0x0007e2000b901d50 */
[----:B-1----:R-:W-:-:S03]  /*1310*/  @!P6 LEA R24, P1, R10, c[0x0][0x168], 0x1 ;  /* 0x00005a000a18ea11 */ /* 0x002fc600078208ff */
[----:B------:R1:W-:Y:S01]  /*1320*/  @!P0 LDGSTS.E.BYPASS.LTC128B.128 [R236+0x1800], [R12.64] ;  /* 0x018000000cec8fae */ /* 0x0003e2000b901d50 */
[--C-:B------:R-:W-:Y:S02]  /*1330*/  @!P6 LEA.HI.X R25, R10, c[0x0][0x16c], R17.reuse, 0x1, P1 ;  /* 0x00005b000a19ea11 */ /* 0x100fe400008f0c11 */
[----:B------:R-:W-:Y:S01]  /*1340*/  IADD3 R18, P1, R18, UR22, RZ ;  /* 0x0000001612127c10 */ /* 0x000fe2000ff3e0ff */
[----:B------:R-:W-:Y:S01]  /*1350*/  USHF.L.U32 UR22, UR7, 0x5, URZ ;  /* 0x0000000507167899 */ /* 0x000fe2000800063f */
[----:B------:R1:W-:Y:S02]  /*1360*/  @!P0 LDGSTS.E.BYPASS.LTC128B.128 [R236+0x3800], [R12.64+0x80] ;  /* 0x038000800cec8fae */ /* 0x0003e4000b901d50 */
[----:B------:R-:W-:Y:S01]  /*1370*/  IADD3.X R19, R19, UR19, R6, P1, !PT ;  /* 0x0000001313137c10 */ /* 0x000fe20008ffe406 */
[----:B------:R-:W-:Y:S01]  /*1380*/  UIADD3 UR19, UR27, UR14, URZ ;  /* 0x0000000e1b137290 */ /* 0x000fe2000fffe03f */
[----:B------:R-:W-:Y:S01]  /*1390*/  @!P4 IADD3 R6, P1, R10, UR24, RZ ;  /* 0x000000180a06cc10 */ /* 0x000fe2000ff3e0ff */
[----:B------:R-:W-:Y:S01]  /*13a0*/  IMAD.U32 R5, RZ, RZ, UR22 ;  /* 0x00000016ff057e24 */ /* 0x000fe2000f8e00ff */
[----:B------:R-:W-:Y:S01]  /*13b0*/  @!UP0 UIMAD UR14, UR7, 0x30, URZ ;  /* 0x00000030070e88a4 */ /* 0x000fe2000f8e023f */
[----:B------:R-:W-:Y:S01]  /*13c0*/  @!P3 IMAD.WIDE.U32 R10, R4, 0x30, R16 ;  /* 0x00000030040ab825 */ /* 0x000fe200078e0010 */
[----:B------:R1:W-:Y:S01]  /*13d0*/  @!P0 LDGSTS.E.BYPASS.LTC128B.128 [R236+0x5800], [R12.64+0x100] ;  /* 0x058001000cec8fae */ /* 0x0003e2000b901d50 */
[----:B------:R-:W-:Y:S01]  /*13e0*/  LEA.HI R4, R9, R2, RZ, 0x4 ;  /* 0x0000000209047211 */ /* 0x000fe200078f20ff */
[----:B------:R-:W-:Y:S01]  /*13f0*/  UIMAD.WIDE.U32 UR22, UR4, 0x20, URZ ;  /* 0x00000020041678a5 */ /* 0x000fe2000f8e003f */
[----:B------:R-:W-:Y:S01]  /*1400*/  @!P4 IADD3.X R5, R17, UR25, R5, P1, !PT ;  /* 0x000000191105cc10 */ /* 0x000fe20008ffe405 */
[----:B------:R1:W-:Y:S01]  /*1410*/  @!P0 LDGSTS.E.BYPASS.LTC128B.128 [R236+0x7800], [R12.64+0x180] ;  /* 0x078001800cec8fae */ /* 0x0003e2000b901d50 */
[----:B------:R-:W-:Y:S01]  /*1420*/  IMAD.WIDE.U32 R166, R166, c[0x0][0x1b8], R18 ;  /* 0x00006e00a6a67a25 */ /* 0x000fe200078e0012 */
[----:B------:R-:W-:-:S02]  /*1430*/  SHF.R.S32.HI R15, RZ, 0x4, R4 ;  /* 0x00000004ff0f7819 */ /* 0x000fc40000011404 */
[----:B------:R4:W-:Y:S01]  /*1440*/  @!P6 LDGSTS.E.BYPASS.LTC128B.128 [R236+0x8000], [R24.64] ;  /* 0x0800000018ecefae */ /* 0x0009e2000b901d50 */
[----:B--2---:R-:W-:Y:S01]  /*1450*/  IMAD.U32 R26, RZ, RZ, UR26 ;  /* 0x0000001aff1a7e24 */ /* 0x004fe2000f8e00ff */
[C---:B---3--:R-:W-:Y:S01]  /*1460*/  @!P4 LEA R20, P1, R6.reuse, c[0x0][0x168], 0x1 ;  /* 0x00005a000614ca11 */ /* 0x048fe200078208ff */
[----:B------:R-:W-:Y:S01]  /*1470*/  IMAD.IADD R241, R167, 0x1, R241 ;  /* 0x00000001a7f17824 */ /* 0x000fe200078e02f1 */
[----:B------:R4:W-:Y:S01]  /*1480*/  @!P6 LDGSTS.E.BYPASS.LTC128B.128 [R236+0xa000], [R24.64+0x80] ;  /* 0x0a00008018ecefae */ /* 0x0009e2000b901d50 */
[----:B------:R-:W-:Y:S01]  /*1490*/  IMAD.U32 R27, RZ, RZ, UR27 ;  /* 0x0000001bff1b7e24 */ /* 0x000fe2000f8e00ff */
[----:B------:R-:W-:Y:S01]  /*14a0*/  @!P4 LEA.HI.X R21, R6, c[0x0][0x16c], R5, 0x1, P1 ;  /* 0x00005b000615ca11 */ /* 0x000fe200008f0c05 */
[----:B------:R-:W-:Y:S01]  /*14b0*/  IMAD.U32 R5, RZ, RZ, UR19 ;  /* 0x00000013ff057e24 */ /* 0x000fe2000f8e00ff */
[----:B------:R4:W-:Y:S01]  /*14c0*/  @!P6 LDGSTS.E.BYPASS.LTC128B.128 [R236+0xc000], [R24.64+0x100] ;  /* 0x0c00010018ecefae */ /* 0x0009e2000b901d50 */
[----:B------:R-:W-:Y:S01]  /*14d0*/  @!P3 IADD3 R6, R11, UR14, RZ ;  /* 0x0000000e0b06bc10 */ /* 0x000fe2000fffe0ff */
[----:B------:R-:W-:Y:S01]  /*14e0*/  IMAD.U32 R11, RZ, RZ, UR4 ;  /* 0x00000004ff0b7e24 */ /* 0x000fe2000f8e00ff */
[----:B------:R-:W-:Y:S01]  /*14f0*/  @!P3 LEA R18, P1, R10, c[0x0][0x168], 0x1 ;  /* 0x00005a000a12ba11 */ /* 0x000fe200078208ff */
[----:B------:R4:W-:Y:S01]  /*1500*/  @!P6 LDGSTS.E.BYPASS.LTC128B.128 [R236+0xe000], [R24.64+0x180] ;  /* 0x0e00018018ecefae */ /* 0x0009e2000b901d50 */
[----:B------:R-:W-:-:S02]  /*1510*/  LEA R16, P0, R26, R166, 0x6 ;  /* 0x000000a61a107211 */ /* 0x000fc400078030ff */
[----:B------:R-:W-:Y:S01]  /*1520*/  @!P3 LEA.HI.X R19, R10, c[0x0][0x16c], R6, 0x1, P1 ;  /* 0x00005b000a13ba11 */ /* 0x000fe200008f0c06 */
[----:B------:R2:W-:Y:S01]  /*1530*/  @!P5 LDGSTS.E.BYPASS.LTC128B.128 [R236+0x8800], [R22.64] ;  /* 0x0880000016ecdfae */ /* 0x0005e2000b901d50 */
[----:B------:R-:W-:Y:S01]  /*1540*/  LEA.HI.X R17, R26, R241, R5, 0x6, P0 ;  /* 0x000000f11a117211 */ /* 0x000fe200000f3405 */
[----:B------:R-:W-:Y:S01]  /*1550*/  IMAD.SHL.U32 R10, R0, 0x40, RZ ;  /* 0x00000040000a7824 */ /* 0x000fe200078e00ff */
[----:B------:R-:W-:Y:S01]  /*1560*/  LOP3.LUT R5, R4, 0xfffffff0, RZ, 0xc0, !PT ;  /* 0xfffffff004057812 */ /* 0x000fe200078ec0ff */
[----:B------:R2:W-:Y:S01]  /*1570*/  @!P5 LDGSTS.E.BYPASS.LTC128B.128 [R236+0xa800], [R22.64+0x80] ;  /* 0x0a80008016ecdfae */ /* 0x0005e2000b901d50 */
[----:B------:R-:W-:Y:S01]  /*1580*/  ISETP.GE.AND P1, PT, R7, UR11, PT ;  /* 0x0000000b07007c0c */ /* 0x000fe2000bf26270 */
[----:B------:R-:W-:Y:S01]  /*1590*/  IMAD.U32 R7, RZ, RZ, UR4 ;  /* 0x00000004ff077e24 */ /* 0x000fe2000f8e00ff */
[----:B------:R-:W-:Y:S01]  /*15a0*/  LOP3.LUT R10, R10, 0x1c0, RZ, 0xc0, !PT ;  /* 0x000001c00a0a7812 */ /* 0x000fe200078ec0ff */
[----:B------:R2:W-:Y:S01]  /*15b0*/  @!P5 LDGSTS.E.BYPASS.LTC128B.128 [R236+0xc800], [R22.64+0x100] ;  /* 0x0c80010016ecdfae */ /* 0x0005e2000b901d50 */
[----:B-1----:R-:W-:Y:S01]  /*15c0*/  IMAD.IADD R12, R2, 0x1, -R5 ;  /* 0x00000001020c7824 */ /* 0x002fe200078e0a05 */
[----:B------:R-:W-:Y:S01]  /*15d0*/  LEA.HI R4, R4, R15, RZ, 0x1 ;  /* 0x0000000f04047211 */ /* 0x000fe200078f08ff */
[----:B------:R-:W-:Y:S01]  /*15e0*/  IMAD.SHL.U32 R13, R14, 0x8, RZ ;  /* 0x000000080e0d7824 */ /* 0x000fe200078e00ff */
[----:B------:R2:W-:Y:S01]  /*15f0*/  @!P5 LDGSTS.E.BYPASS.LTC128B.128 [R236+0xe800], [R22.64+0x180] ;  /* 0x0e80018016ecdfae */ /* 0x0005e2000b901d50 */
[----:B------:R-:W-:-:S02]  /*1600*/  @!P2 LEA R7, P0, R7, R16, 0x4 ;  /* 0x000000100707a211 */ /* 0x000fc400078020ff */
[----:B------:R-:W-:Y:S01]  /*1610*/  SHF.R.S32.HI R5, RZ, 0x1f, R12 ;  /* 0x0000001fff057819 */ /* 0x000fe2000001140c */
[----:B------:R1:W-:Y:S01]  /*1620*/  @!P4 LDGSTS.E.BYPASS.LTC128B.128 [R236+0x9000], [R20.64] ;  /* 0x0900000014eccfae */ /* 0x0003e2000b901d50 */
[----:B------:R-:W-:Y:S02]  /*1630*/  @!P2 LEA.HI.X R8, R11, R17, R8, 0x4, P0 ;  /* 0x000000110b08a211 */ /* 0x000fe400000f2408 */
[----:B------:R-:W-:Y:S01]  /*1640*/  LEA.HI R6, R5, R12, RZ, 0x3 ;  /* 0x0000000c05067211 */ /* 0x000fe200078f18ff */
[----:B------:R1:W-:Y:S01]  /*1650*/  @!P4 LDGSTS.E.BYPASS.LTC128B.128 [R236+0xb000], [R20.64+0x80] ;  /* 0x0b00008014eccfae */ /* 0x0003e2000b901d50 */
[----:B------:R-:W-:Y:S02]  /*1660*/  ISETP.GE.AND P0, PT, R235, UR11, PT ;  /* 0x0000000beb007c0c */ /* 0x000fe4000bf06270 */
[----:B------:R-:W-:Y:S01]  /*1670*/  LOP3.LUT R5, R6, 0xfffffff8, RZ, 0xc0, !PT ;  /* 0xfffffff806057812 */ /* 0x000fe200078ec0ff */
[----:B------:R1:W-:Y:S01]  /*1680*/  @!P4 LDGSTS.E.BYPASS.LTC128B.128 [R236+0xd000], [R20.64+0x100] ;  /* 0x0d00010014eccfae */ /* 0x0003e2000b901d50 */
[----:B------:R-:W-:Y:S01]  /*1690*/  ISETP.GE.AND P6, PT, R14, UR11, PT ;  /* 0x0000000b0e007c0c */ /* 0x000fe2000bfc6270 */
[----:B------:R-:W-:Y:S01]  /*16a0*/  USHF.L.U32 UR11, UR5, 0x5, URZ ;  /* 0x00000005050b7899 */ /* 0x000fe2000800063f */
[----:B------:R-:W-:Y:S01]  /*16b0*/  LOP3.LUT R13, R10, 0x8, R13, 0xf8, !PT ;  /* 0x000000080a0d7812 */ /* 0x000fe200078ef80d */
[----:B------:R1:W-:Y:S01]  /*16c0*/  @!P4 LDGSTS.E.BYPASS.LTC128B.128 [R236+0xf000], [R20.64+0x180] ;  /* 0x0f00018014eccfae */ /* 0x0003e2000b901d50 */
[----:B------:R-:W-:Y:S01]  /*16d0*/  LOP3.LUT R4, R4, 0xfffffffe, RZ, 0xc0, !PT ;  /* 0xfffffffe04047812 */ /* 0x000fe200078ec0ff */
[----:B------:R-:W-:Y:S01]  /*16e0*/  IMAD.IADD R5, R12, 0x1, -R5 ;  /* 0x000000010c057824 */ /* 0x000fe200078e0a05 */
[----:B------:R-:W-:Y:S01]  /*16f0*/  SHF.R.U32.HI R10, RZ, 0x3, R10 ;  /* 0x00000003ff0a7819 */ /* 0x000fe2000001160a */
[----:B------:R3:W-:Y:S01]  /*1700*/  @!P3 LDGSTS.E.BYPASS.LTC128B.128 [R236+0x9800], [R18.64] ;  /* 0x0980000012ecbfae */ /* 0x0007e2000b901d50 */
[----:B------:R-:W-:Y:S01]  /*1710*/  IMAD.U32 R11, RZ, RZ, UR11 ;  /* 0x0000000bff0b7e24 */ /* 0x000fe2000f8e00ff */
[----:B------:R-:W-:Y:S01]  /*1720*/  VOTEU.ALL UP0, P0 ;  /* 0x00000000003f7886 */ /* 0x000fe20000000000 */
[----:B------:R-:W-:Y:S01]  /*1730*/  LOP3.LUT R13, R13, R10, RZ, 0x3c, !PT ;  /* 0x0000000a0d0d7212 */ /* 0x000fe200078e3cff */
[----:B------:R3:W-:Y:S01]  /*1740*/  @!P3 LDGSTS.E.BYPASS.LTC128B.128 [R236+0xb800], [R18.64+0x80] ;  /* 0x0b80008012ecbfae */ /* 0x0007e2000b901d50 */
[----:B------:R-:W-:-:S02]  /*1750*/  IMAD.IADD R4, R15, 0x1, -R4 ;  /* 0x000000010f047824 */ /* 0x000fc400078e0a04 */
[----:B------:R-:W-:Y:S01]  /*1760*/  IMAD.SHL.U32 R10, R5, 0x40, RZ ;  /* 0x00000040050a7824 */ /* 0x000fe200078e00ff */
[----:B------:R3:W-:Y:S01]  /*1770*/  @!P3 LDGSTS.E.BYPASS.LTC128B.128 [R236+0xd800], [R18.64+0x100] ;  /* 0x0d80010012ecbfae */ /* 0x0007e2000b901d50 */
[C---:B------:R-:W-:Y:S01]  /*1780*/  IMAD R233, R4.reuse, 0x200, R13 ;  /* 0x0000020004e97824 */ /* 0x040fe200078e020d */
[----:B------:R-:W-:Y:S01]  /*1790*/  @!UP0 UIMAD UR11, UR5, 0x30, URZ ;  /* 0x00000030050b88a4 */ /* 0x000fe2000f8e023f */
[----:B------:R-:W-:Y:S01]  /*17a0*/  IMAD.SHL.U32 R13, R4, 0x8, RZ ;  /* 0x00000008040d7824 */ /* 0x000fe200078e00ff */
[----:B------:R3:W-:Y:S01]  /*17b0*/  @!P3 LDGSTS.E.BYPASS.LTC128B.128 [R236+0xf800], [R18.64+0x180] ;  /* 0x0f80018012ecbfae */ /* 0x0007e2000b901d50 */
[----:B------:R-:W-:Y:S01]  /*17c0*/  LOP3.LUT R10, R10, 0x1c0, RZ, 0xc0, !PT ;  /* 0x000001c00a0a7812 */ /* 0x000fe200078ec0ff */
[----:B------:R-:W-:Y:S01]  /*17d0*/  IMAD.U32 R15, RZ, RZ, UR4 ;  /* 0x00000004ff0f7e24 */ /* 0x000fe2000f8e00ff */
[----:B------:R-:W-:Y:S01]  /*17e0*/  UISETP.GE.AND UP0, UPT, UR8, 0x2, UPT ;  /* 0x000000020800788c */ /* 0x000fe2000bf06270 */
[----:B------:R-:W0:Y:S01]  /*17f0*/  LDGDEPBAR ;  /* 0x00000000000079af */ /* 0x000e220000000000 */
[----:B------:R-:W-:Y:S01]  /*1800*/  LOP3.LUT R13, R10, 0x8, R13, 0xf8, !PT ;  /* 0x000000080a0d7812 */ /* 0x000fe200078ef80d */
[----:B------:R-:W-:Y:S01]  /*1810*/  @!P0 IMAD.WIDE.U32 R14, R15, 0x30, R16 ;  /* 0x000000300f0e8825 */ /* 0x000fe200078e0010 */
[----:B------:R-:W-:-:S02]  /*1820*/  SHF.R.U32.HI R4, RZ, 0x3, R10 ;  /* 0x00000003ff047819 */ /* 0x000fc4000001160a */
[----:B------:R-:W-:Y:S01]  /*1830*/  @!P1 IADD3 R10, P3, R16, UR22, RZ ;  /* 0x00000016100a9c10 */ /* 0x000fe2000ff7e0ff */
[----:B------:R-:W-:Y:S01]  /*1840*/  IMAD.SHL.U32 R81, R6, 0x40, RZ ;  /* 0x0000004006517824 */ /* 0x000fe200078e00ff */
[C---:B-1----:R-:W-:Y:S01]  /*1850*/  @!P6 LEA R20, P4, R16.reuse, c[0x0][0x170], 0x1 ;  /* 0x00005c001014ea11 */ /* 0x042fe200078808ff */
[----:B------:R-:W-:Y:S01]  /*1860*/  IMAD.SHL.U32 R233, R233, 0x2, RZ ;  /* 0x00000002e9e97824 */ /* 0x000fe200078e00ff */
[----:B------:R-:W-:Y:S02]  /*1870*/  LOP3.LUT R4, R13, R4, RZ, 0x3c, !PT ;  /* 0x000000040d047212 */ /* 0x000fe400078e3cff */
[----:B------:R-:W-:Y:S02]  /*1880*/  @!P6 LEA.HI.X R21, R16, c[0x0][0x174], R17, 0x1, P4 ;  /* 0x00005d001015ea11 */ /* 0x000fe400020f0c11 */
[----:B------:R-:W-:Y:S02]  /*1890*/  @!P2 LEA R12, P4, R7, c[0x0][0x170], 0x1 ;  /* 0x00005c00070caa11 */ /* 0x000fe400078808ff */
[----:B------:R-:W-:-:S02]  /*18a0*/  @!P1 IADD3.X R11, R17, UR23, R11, P3, !PT ;  /* 0x00000017110b9c10 */ /* 0x000fc40009ffe40b */
[----:B------:R-:W-:Y:S02]  /*18b0*/  @!P2 LEA.HI.X R13, R7, c[0x0][0x174], R8, 0x1, P4 ;  /* 0x00005d00070daa11 */ /* 0x000fe400020f0c08 */
[----:B------:R-:W-:Y:S02]  /*18c0*/  @!P1 LEA R16, P4, R10, c[0x0][0x170], 0x1 ;  /* 0x00005c000a109a11 */ /* 0x000fe400078808ff */
[----:B------:R-:W-:Y:S02]  /*18d0*/  @!P0 IADD3 R7, R15, UR11, RZ ;  /* 0x0000000b0f078c10 */ /* 0x000fe4000fffe0ff */
[----:B------:R-:W-:Y:S01]  /*18e0*/  @!P0 LEA R8, P3, R14, c[0x0][0x170], 0x1 ;  /* 0x00005c000e088a11 */ /* 0x000fe200078608ff */
[----:B------:R-:W-:-:S04]  /*18f0*/  DEPBAR.LE SB0, 0x0 ;  /* 0x000080000000791a */ /* 0x000fc80000000000 */
[----:B------:R-:W-:Y:S01]  /*1900*/  BAR.SYNC.DEFER_BLOCKING 0x0 ;  /* 0x0000000000007b1d */ /* 0x000fe20000010000 */
[----:B------:R-:W-:Y:S02]  /*1910*/  SHF.R.S32.HI R6, RZ, 0x5, R80 ;  /* 0x00000005ff067819 */ /* 0x000fe40000011450 */
[----:B------:R-:W-:Y:S02]  /*1920*/  LOP3.LUT R81, R81, 0xfffffe00, RZ, 0xc0, !PT ;  /* 0xfffffe0051517812 */ /* 0x000fe400078ec0ff */
[----:B------:R-:W-:Y:S02]  /*1930*/  @!P1 LEA.HI.X R17, R10, c[0x0][0x174], R11, 0x1, P4 ;  /* 0x00005d000a119a11 */ /* 0x000fe400020f0c0b */
[----:B------:R-:W-:Y:S01]  /*1940*/  @!P0 LEA.HI.X R9, R14, c[0x0][0x174], R7, 0x1, P3 ;  /* 0x00005d000e098a11 */ /* 0x000fe200018f0c07 */
[C---:B------:R-:W-:Y:S01]  /*1950*/  IMAD R7, R6.reuse, 0x400, R81 ;  /* 0x0000040006077824 */ /* 0x040fe200078e0251 */
[----:B------:R-:W-:Y:S02]  /*1960*/  IADD3 R231, R233, 0x8020, RZ ;  /* 0x00008020e9e77810 */ /* 0x000fe40007ffe0ff */
[----:B------:R-:W-:Y:S01]  /*1970*/  LEA R6, R6, UR12, 0x4 ;  /* 0x0000000c06067c11 */ /* 0x000fe2000f8e20ff */
[----:B------:R-:W-:-:S02]  /*1980*/  IMAD.IADD R234, R4, 0x1, R7 ;  /* 0x0000000104ea7824 */ /* 0x000fc400078e0207 */
[----:B------:R-:W-:Y:S02]  /*1990*/  IMAD.MOV.U32 R7, RZ, RZ, 0x10 ;  /* 0x00000010ff077424 */ /* 0x000fe400078e00ff */
[----:B------:R-:W-:Y:S01]  /*19a0*/  IMAD.SHL.U32 R234, R234, 0x2, RZ ;  /* 0x00000002eaea7824 */ /* 0x000fe200078e00ff */
[----:B------:R-:W-:Y:S04]  /*19b0*/  @P6 STS.128 [R236+0x10000], RZ ;  /* 0x010000ffec006388 */ /* 0x000fe80000000c00 */
[----:B------:R-:W-:Y:S04]  /*19c0*/  @P6 STS.128 [R236+0x12000], RZ ;  /* 0x012000ffec006388 */ /* 0x000fe80000000c00 */
[----:B------:R-:W-:Y:S04]  /*19d0*/  @P6 STS.128 [R236+0x14000], RZ ;  /* 0x014000ffec006388 */ /* 0x000fe80000000c00 */
[----:B------:R-:W-:Y:S04]  /*19e0*/  @P6 STS.128 [R236+0x16000], RZ ;  /* 0x016000ffec006388 */ /* 0x000fe80000000c00 */
[----:B------:R-:W-:Y:S01]  /*19f0*/  @!PT LDS RZ, [RZ] ;  /* 0x00000000fffff984 */ /* 0x000fe20000000800 */
[----:B------:R-:W-:Y:S01]  /*1a00*/  @!PT LDS RZ, [RZ] ;  /* 0x00000000fffff984 */ /* 0x000fe20000000800 */
[----:B------:R-:W-:Y:S01]  /*1a10*/  @!PT LDS RZ, [RZ] ;  /* 0x00000000fffff984 */ /* 0x000fe20000000800 */
[----:B------:R2:W-:Y:S04]  /*1a20*/  @!P6 LDGSTS.E.BYPASS.LTC128B.128 [R236+0x10000], [R20.64] ;  /* 0x1000000014ecefae */ /* 0x0005e8000b901d50 */
[----:B------:R2:W-:Y:S04]  /*1a30*/  @!P6 LDGSTS.E.BYPASS.LTC128B.128 [R236+0x12000], [R20.64+0x80] ;  /* 0x1200008014ecefae */ /* 0x0005e8000b901d50 */
[----:B------:R2:W-:Y:S04]  /*1a40*/  @!P6 LDGSTS.E.BYPASS.LTC128B.128 [R236+0x14000], [R20.64+0x100] ;  /* 0x1400010014ecefae */ /* 0x0005e8000b901d50 */
[----:B------:R2:W-:Y:S04]  /*1a50*/  @!P6 LDGSTS.E.BYPASS.LTC128B.128 [R236+0x16000], [R20.64+0x180] ;  /* 0x1600018014ecefae */ /* 0x0005e8000b901d50 */
        /* <DEDUP_REMOVED lines=21> */
[----:B------:R3:W-:Y:S01]  /*1bb0*/  @!P1 LDGSTS.E.BYPASS.LTC128B.128 [R236+0x17000], [R16.64+0x180] ;  /* 0x1700018010ec9fae */ /* 0x0007e2000b901d50 */
[----:B------:R-:W-:Y:S01]  /*1bc0*/  R2P PR, R5, 0x6 ;  /* 0x0000000605007804 */ /* 0x000fe20000000000 */
[----:B------:R-:W-:-:S02]  /*1bd0*/  IMAD.MOV.U32 R5, RZ, RZ, 0x20 ;  /* 0x00000020ff057424 */ /* 0x000fc400078e00ff */
[----:B------:R-:W-:Y:S02]  /*1be0*/  @P0 STS.128 [R236+0x11800], RZ ;  /* 0x011800ffec000388 */ /* 0x000fe40000000c00 */
[----:B------:R-:W-:Y:S02]  /*1bf0*/  SEL R7, R7, 0xfffffff0, !P1 ;  /* 0xfffffff007077807 */ /* 0x000fe40004800000 */
[----:B------:R-:W-:Y:S01]  /*1c00*/  @P0 STS.128 [R236+0x13800], RZ ;  /* 0x013800ffec000388 */ /* 0x000fe20000000c00 */
[----:B------:R-:W-:Y:S02]  /*1c10*/  SEL R5, R5, 0xffffffe0, !P2 ;  /* 0xffffffe005057807 */ /* 0x000fe40005000000 */
[----:B------:R-:W-:Y:S01]  /*1c20*/  R2P PR, R0, 0x6 ;  /* 0x0000000600007804 */ /* 0x000fe20000000000 */
[----:B------:R-:W-:Y:S01]  /*1c30*/  @P0 STS.128 [R236+0x15800], RZ ;  /* 0x015800ffec000388 */ /* 0x000fe20000000c00 */
[----:B------:R-:W-:Y:S01]  /*1c40*/  IADD3 R0, R233, 0x8000, RZ ;  /* 0x00008000e9007810 */ /* 0x000fe20007ffe0ff */
[----:B------:R-:W-:-:S02]  /*1c50*/  IMAD R232, R7, 0x2, R234 ;  /* 0x0000000207e87824 */ /* 0x000fc400078e02ea */
[----:B------:R-:W-:Y:S01]  /*1c60*/  @P0 STS.128 [R236+0x17800], RZ ;  /* 0x017800ffec000388 */ /* 0x000fe20000000c00 */
[C---:B------:R-:W-:Y:S02]  /*1c70*/  IMAD R230, R5.reuse, 0x2, R234 ;  /* 0x0000000205e67824 */ /* 0x040fe400078e02ea */
[----:B------:R-:W-:Y:S01]  /*1c80*/  IMAD R229, R5, 0x2, R232 ;  /* 0x0000000205e57824 */ /* 0x000fe200078e02e8 */
[----:B------:R-:W-:Y:S01]  /*1c90*/  @!PT LDS RZ, [RZ] ;  /* 0x00000000fffff984 */ /* 0x000fe20000000800 */
[----:B------:R-:W-:Y:S01]  /*1ca0*/  @!PT LDS RZ, [RZ] ;  /* 0x00000000fffff984 */ /* 0x000fe20000000800 */
[----:B------:R-:W-:Y:S01]  /*1cb0*/  @!PT LDS RZ, [RZ] ;  /* 0x00000000fffff984 */ /* 0x000fe20000000800 */
[----:B------:R5:W-:Y:S04]  /*1cc0*/  @!P0 LDGSTS.E.BYPASS.LTC128B.128 [R236+0x11800], [R8.64] ;  /* 0x1180000008ec8fae */ /* 0x000be8000b901d50 */
[----:B------:R5:W-:Y:S01]  /*1cd0*/  @!P0 LDGSTS.E.BYPASS.LTC128B.128 [R236+0x13800], [R8.64+0x80] ;  /* 0x1380008008ec8fae */ /* 0x000be2000b901d50 */
[----:B------:R-:W-:Y:S01]  /*1ce0*/  @P1 IADD3 R231, R0, -0x20, RZ ;  /* 0xffffffe000e71810 */ /* 0x000fe20007ffe0ff */
[----:B------:R-:W-:-:S02]  /*1cf0*/  IMAD.MOV.U32 R0, RZ, RZ, 0x40 ;  /* 0x00000040ff007424 */ /* 0x000fc400078e00ff */
[----:B------:R5:W-:Y:S01]  /*1d00*/  @!P0 LDGSTS.E.BYPASS.LTC128B.128 [R236+0x15800], [R8.64+0x100] ;  /* 0x1580010008ec8fae */ /* 0x000be2000b901d50 */
[C---:B------:R-:W-:Y:S02]  /*1d10*/  IADD3 R223, R231.reuse, 0x800, RZ ;  /* 0x00000800e7df7810 */ /* 0x040fe40007ffe0ff */
[----:B------:R-:W-:Y:S01]  /*1d20*/  SEL R0, R0, 0xffffffc0, !P2 ;  /* 0xffffffc000007807 */ /* 0x000fe20005000000 */
[----:B------:R5:W-:Y:S01]  /*1d30*/  @!P0 LDGSTS.E.BYPASS.LTC128B.128 [R236+0x17800], [R8.64+0x180] ;  /* 0x1780018008ec8fae */ /* 0x000be2000b901d50 */
[C---:B------:R-:W-:Y:S02]  /*1d40*/  IADD3 R222, R231.reuse, 0x1000, RZ ;  /* 0x00001000e7de7810 */ /* 0x040fe40007ffe0ff */
[----:B------:R-:W-:Y:S01]  /*1d50*/  IADD3 R221, R231, 0x1800, RZ ;  /* 0x00001800e7dd7810 */ /* 0x000fe20007ffe0ff */
[----:B------:R-:W-:Y:S01]  /*1d60*/  LDSM.16.M88.4 R52, [R234] ;  /* 0x00000000ea34783b */ /* 0x000fe20000000200 */
[----:B------:R-:W-:Y:S01]  /*1d70*/  IMAD.IADD R227, R233, 0x1, R0 ;  /* 0x00000001e9e37824 */ /* 0x000fe200078e0200 */
[C---:B------:R-:W-:Y:S01]  /*1d80*/  IADD3 R219, R231.reuse, 0x2000, RZ ;  /* 0x00002000e7db7810 */ /* 0x040fe20007ffe0ff */
[----:B------:R-:W-:Y:S01]  /*1d90*/  IMAD.IADD R220, R0, 0x1, R231 ;  /* 0x0000000100dc7824 */ /* 0x000fe200078e02e7 */
[----:B---3--:R-:W2:Y:S01]  /*1da0*/  LDSM.16.M88.4 R16, [R233+0x8800] ;  /* 0x00880000e910783b */ /* 0x008ea20000000200 */
[----:B------:R-:W-:-:S02]  /*1db0*/  IADD3 R218, R231, 0x2800, RZ ;  /* 0x00002800e7da7810 */ /* 0x000fc40007ffe0ff */
[C---:B------:R-:W-:Y:S01]  /*1dc0*/  IADD3 R217, R231.reuse, 0x3000, RZ ;  /* 0x00003000e7d97810 */ /* 0x040fe20007ffe0ff */
[----:B----4-:R-:W3:Y:S01]  /*1dd0*/  LDSM.16.M88.4 R24, [R233+0x8000] ;  /* 0x00800000e918783b */ /* 0x010ee20000000200 */
[C---:B------:R-:W-:Y:S02]  /*1de0*/  IADD3 R216, R231.reuse, 0x3800, RZ ;  /* 0x00003800e7d87810 */ /* 0x040fe40007ffe0ff */
[C---:B------:R-:W-:Y:S01]  /*1df0*/  IADD3 R215, R231.reuse, 0x4000, RZ ;  /* 0x00004000e7d77810 */ /* 0x040fe20007ffe0ff */
[----:B------:R-:W4:Y:S01]  /*1e00*/  LDSM.16.M88.4 R60, [R233+0x9000] ;  /* 0x00900000e93c783b */ /* 0x000f220000000200 */
[C---:B------:R-:W-:Y:S02]  /*1e10*/  IADD3 R214, R231.reuse, 0x4800, RZ ;  /* 0x00004800e7d67810 */ /* 0x040fe40007ffe0ff */
[C---:B------:R-:W-:Y:S01]  /*1e20*/  IADD3 R213, R231.reuse, 0x5000, RZ ;  /* 0x00005000e7d57810 */ /* 0x040fe20007ffe0ff */
[----:B-1----:R-:W1:Y:S01]  /*1e30*/  LDSM.16.M88.4 R12, [R233+0x9800] ;  /* 0x00980000e90c783b */ /* 0x002e620000000200 */
[----:B------:R-:W-:-:S02]  /*1e40*/  IADD3 R212, R231, 0x5800, RZ ;  /* 0x00005800e7d47810 */ /* 0x000fc40007ffe0ff */
[C---:B------:R-:W-:Y:S01]  /*1e50*/  IADD3 R211, R231.reuse, 0x6000, RZ ;  /* 0x00006000e7d37810 */ /* 0x040fe20007ffe0ff */
[----:B------:R-:W-:Y:S01]  /*1e60*/  LDSM.16.M88.4 R40, [R231+0x800] ;  /* 0x00080000e728783b */ /* 0x000fe20000000200 */
[C---:B------:R-:W-:Y:S02]  /*1e70*/  IADD3 R210, R231.reuse, 0x6800, RZ ;  /* 0x00006800e7d27810 */ /* 0x040fe40007ffe0ff */
[C---:B------:R-:W-:Y:S01]  /*1e80*/  IADD3 R209, R231.reuse, 0x7000, RZ ;  /* 0x00007000e7d17810 */ /* 0x040fe20007ffe0ff */
[----:B-----5:R-:W5:Y:S01]  /*1e90*/  LDSM.16.M88.4 R8, [R232] ;  /* 0x00000000e808783b */ /* 0x020f620000000200 */
[----:B------:R-:W-:-:S03]  /*1ea0*/  IADD3 R208, R231, 0x7800, RZ ;  /* 0x00007800e7d07810 */ /* 0x000fc60007ffe0ff */
[----:B------:R-:W1:Y:S04]  /*1eb0*/  LDSM.16.M88.4 R44, [R231] ;  /* 0x00000000e72c783b */ /* 0x000e680000000200 */
[----:B------:R-:W1:Y:S04]  /*1ec0*/  LDSM.16.M88.4 R36, [R231+0x1000] ;  /* 0x00100000e724783b */ /* 0x000e680000000200 */
[----:B------:R-:W1:Y:S04]  /*1ed0*/  LDSM.16.M88.4 R32, [R231+0x1800] ;  /* 0x00180000e720783b */ /* 0x000e680000000200 */
[----:B------:R-:W-:Y:S01]  /*1ee0*/  LDSM.16.M88.4 R68, [R227+0x8000] ;  /* 0x00800000e344783b */ /* 0x000fe20000000200 */
[C---:B--2---:R-:W-:Y:S03]  /*1ef0*/  HMMA.16816.F32.BF16 R20, R52.reuse, R16, RZ ;  /* 0x000000103414723c */ /* 0x044fe600000418ff */
[----:B------:R-:W-:Y:S04]  /*1f00*/  LDSM.16.M88.4 R48, [R227+0x8800] ;  /* 0x00880000e330783b */ /* 0x000fe80000000200 */
[----:B------:R-:W-:Y:S01]  /*1f10*/  LDSM.16.M88.4 R76, [R220+0x1000] ;  /* 0x00100000dc4c783b */ /* 0x000fe20000000200 */
[C---:B------:R-:W-:Y:S03]  /*1f20*/  HMMA.16816.F32.BF16 R16, R52.reuse, R18, RZ ;  /* 0x000000123410723c */ /* 0x040fe600000418ff */
[----:B------:R-:W-:Y:S04]  /*1f30*/  LDSM.16.M88.4 R72, [R233+0xa000] ;  /* 0x00a00000e948783b */ /* 0x000fe80000000200 */
[----:B------:R-:W0:Y:S01]  /*1f40*/  LDGDEPBAR ;  /* 0x00000000000079af */ /* 0x000e220000000000 */
[C---:B---3--:R-:W-:Y:S08]  /*1f50*/  HMMA.16816.F32.BF16 R28, R52.reuse, R24, RZ ;  /* 0x00000018341c723c */ /* 0x048ff000000418ff */
[C---:B----4-:R-:W-:Y:S08]  /*1f60*/  HMMA.16816.F32.BF16 R64, R52.reuse, R60, RZ ;  /* 0x0000003c3440723c */ /* 0x050ff000000418ff */
[C---:B------:R-:W-:Y:S08]  /*1f70*/  HMMA.16816.F32.BF16 R24, R52.reuse, R26, RZ ;  /* 0x0000001a3418723c */ /* 0x040ff000000418ff */
[C---:B------:R-:W-:Y:S08]  /*1f80*/  HMMA.16816.F32.BF16 R60, R52.reuse, R62, RZ ;  /* 0x0000003e343c723c */ /* 0x040ff000000418ff */
[C---:B-1----:R-:W-:Y:S08]  /*1f90*/  HMMA.16816.F32.BF16 R56, R52.reuse, R12, RZ ;  /* 0x0000000c3438723c */ /* 0x042ff000000418ff */
[----:B------:R-:W-:Y:S01]  /*1fa0*/  HMMA.16816.F32.BF16 R52, R52, R14, RZ ;  /* 0x0000000e3434723c */ /* 0x000fe200000418ff */
[----:B------:R-:W1:Y:S07]  /*1fb0*/  LDSM.16.M88.4 R12, [R230] ;  /* 0x00000000e60c783b */ /* 0x000e6e0000000200 */
[C---:B-----5:R-:W-:Y:S08]  /*1fc0*/  HMMA.16816.F32.BF16 R20, R8.reuse, R40, R20 ;  /* 0x000000280814723c */ /* 0x060ff00000041814 */
[C---:B------:R-:W-:Y:S01]  /*1fd0*/  HMMA.16816.F32.BF16 R16, R8.reuse, R42, R16 ;  /* 0x0000002a0810723c */ /* 0x040fe20000041810 */
[----:B------:R-:W2:Y:S07]  /*1fe0*/  LDSM.16.M88.4 R40, [R227+0x9000] ;  /* 0x00900000e328783b */ /* 0x000eae0000000200 */
[C---:B------:R-:W-:Y:S08]  /*1ff0*/  HMMA.16816.F32.BF16 R28, R8.reuse, R44, R28 ;  /* 0x0000002c081c723c */ /* 0x040ff0000004181c */
[C---:B------:R-:W-:Y:S01]  /*2000*/  HMMA.16816.F32.BF16 R24, R8.reuse, R46, R24 ;  /* 0x0000002e0818723c */ /* 0x040fe20000041818 */
[----:B------:R-:W3:Y:S07]  /*2010*/  LDSM.16.M88.4 R44, [R227+0x9800] ;  /* 0x00980000e32c783b */ /* 0x000eee0000000200 */
[C---:B------:R-:W-:Y:S08]  /*2020*/  HMMA.16816.F32.BF16 R64, R8.reuse, R36, R64 ;  /* 0x000000240840723c */ /* 0x040ff00000041840 */
[C---:B------:R-:W-:Y:S01]  /*2030*/  HMMA.16816.F32.BF16 R60, R8.reuse, R38, R60 ;  /* 0x00000026083c723c */ /* 0x040fe2000004183c */
[----:B------:R-:W-:Y:S07]  /*2040*/  LDSM.16.M88.4 R36, [R220] ;  /* 0x00000000dc24783b */ /* 0x000fee0000000200 */
[C---:B------:R-:W-:Y:S08]  /*2050*/  HMMA.16816.F32.BF16 R56, R8.reuse, R32, R56 ;  /* 0x000000200838723c */ /* 0x040ff00000041838 */
[----:B------:R-:W-:Y:S01]  /*2060*/  HMMA.16816.F32.BF16 R52, R8, R34, R52 ;  /* 0x000000220834723c */ /* 0x000fe20000041834 */
[----:B------:R-:W4:Y:S04]  /*2070*/  LDSM.16.M88.4 R8, [R229] ;  /* 0x00000000e508783b */ /* 0x000f280000000200 */
[----:B------:R-:W5:Y:S03]  /*2080*/  LDSM.16.M88.4 R32, [R220+0x800] ;  /* 0x00080000dc20783b */ /* 0x000f660000000200 */
[C---:B-1----:R-:W-:Y:S08]  /*2090*/  HMMA.16816.F32.BF16 R28, R12.reuse, R68, R28 ;  /* 0x000000440c1c723c */ /* 0x042ff0000004181c */
[C---:B------:R-:W-:Y:S01]  /*20a0*/  HMMA.16816.F32.BF16 R24, R12.reuse, R70, R24 ;  /* 0x000000460c18723c */ /* 0x040fe20000041818 */
[----:B------:R-:W-:Y:S07]  /*20b0*/  LDSM.16.M88.4 R68, [R233+0xa800] ;  /* 0x00a80000e944783b */ /* 0x000fee0000000200 */
[C---:B--2---:R-:W-:Y:S08]  /*20c0*/  HMMA.16816.F32.BF16 R64, R12.reuse, R40, R64 ;  /* 0x000000280c40723c */ /* 0x044ff00000041840 */
[C---:B------:R-:W-:Y:S01]  /*20d0*/  HMMA.16816.F32.BF16 R60, R12.reuse, R42, R60 ;  /* 0x0000002a0c3c723c */ /* 0x040fe2000004183c */
[----:B------:R-:W1:Y:S07]  /*20e0*/  LDSM.16.M88.4 R40, [R220+0x1800] ;  /* 0x00180000dc28783b */ /* 0x000e6e0000000200 */
[C---:B------:R-:W-:Y:S08]  /*20f0*/  HMMA.16816.F32.BF16 R20, R12.reuse, R48, R20 ;  /* 0x000000300c14723c */ /* 0x040ff00000041814 */
[C---:B------:R-:W-:Y:S01]  /*2100*/  HMMA.16816.F32.BF16 R16, R12.reuse, R50, R16 ;  /* 0x000000320c10723c */ /* 0x040fe20000041810 */
[----:B------:R-:W-:Y:S07]  /*2110*/  LDSM.16.M88.4 R48, [R233+0xb800] ;  /* 0x00b80000e930783b */ /* 0x000fee0000000200 */
[C---:B---3--:R-:W-:Y:S08]  /*2120*/  HMMA.16816.F32.BF16 R56, R12.reuse, R44, R56 ;  /* 0x0000002c0c38723c */ /* 0x048ff00000041838 */
[----:B------:R-:W-:Y:S01]  /*2130*/  HMMA.16816.F32.BF16 R52, R12, R46, R52 ;  /* 0x0000002e0c34723c */ /* 0x000fe20000041834 */
[----:B------:R-:W2:Y:S04]  /*2140*/  LDSM.16.M88.4 R12, [R234+0x2000] ;  /* 0x00200000ea0c783b */ /* 0x000ea80000000200 */
[----:B------:R-:W-:Y:S03]  /*2150*/  LDSM.16.M88.4 R44, [R231+0x2000] ;  /* 0x00200000e72c783b */ /* 0x000fe60000000200 */
[C---:B----4-:R-:W-:Y:S08]  /*2160*/  HMMA.16816.F32.BF16 R28, R8.reuse, R36, R28 ;  /* 0x00000024081c723c */ /* 0x050ff0000004181c */
[C---:B------:R-:W-:Y:S01]  /*2170*/  HMMA.16816.F32.BF16 R24, R8.reuse, R38, R24 ;  /* 0x000000260818723c */ /* 0x040fe20000041818 */
[----:B------:R-:W3:Y:S07]  /*2180*/  LDSM.16.M88.4 R36, [R233+0xb000] ;  /* 0x00b00000e924783b */ /* 0x000eee0000000200 */
[C---:B-----5:R-:W-:Y:S08]  /*2190*/  HMMA.16816.F32.BF16 R20, R8.reuse, R32, R20 ;  /* 0x000000200814723c */ /* 0x060ff00000041814 */
[C---:B------:R-:W-:Y:S01]  /*21a0*/  HMMA.16816.F32.BF16 R16, R8.reuse, R34, R16 ;  /* 0x000000220810723c */ /* 0x040fe20000041810 */
[----:B------:R-:W-:Y:S07]  /*21b0*/  LDSM.16.M88.4 R32, [R232+0x2000] ;  /* 0x00200000e820783b */ /* 0x000fee0000000200 */
[C---:B------:R-:W-:Y:S08]  /*21c0*/  HMMA.16816.F32.BF16 R64, R8.reuse, R76, R64 ;  /* 0x0000004c0840723c */ /* 0x040ff00000041840 */
[C---:B------:R-:W-:Y:S01]  /*21d0*/  HMMA.16816.F32.BF16 R60, R8.reuse, R78, R60 ;  /* 0x0000004e083c723c */ /* 0x040fe2000004183c */
[----:B------:R-:W-:Y:S07]  /*21e0*/  LDSM.16.M88.4 R76, [R230+0x2000] ;  /* 0x00200000e64c783b */ /* 0x000fee0000000200 */
[C---:B-1----:R-:W-:Y:S08]  /*21f0*/  HMMA.16816.F32.BF16 R56, R8.reuse, R40, R56 ;  /* 0x000000280838723c */ /* 0x042ff00000041838 */
[----:B------:R-:W-:Y:S01]  /*2200*/  HMMA.16816.F32.BF16 R52, R8, R42, R52 ;  /* 0x0000002a0834723c */ /* 0x000fe20000041834 */
[----:B------:R-:W1:Y:S04]  /*2210*/  LDSM.16.M88.4 R8, [R231+0x2800] ;  /* 0x00280000e708783b */ /* 0x000e680000000200 */
[----:B------:R-:W4:Y:S03]  /*2220*/  LDSM.16.M88.4 R40, [R231+0x3000] ;  /* 0x00300000e728783b */ /* 0x000f260000000200 */
[C---:B--2---:R-:W-:Y:S08]  /*2230*/  HMMA.16816.F32.BF16 R20, R12.reuse, R68, R20 ;  /* 0x000000440c14723c */ /* 0x044ff00000041814 */
[C---:B------:R-:W-:Y:S01]  /*2240*/  HMMA.16816.F32.BF16 R16, R12.reuse, R70, R16 ;  /* 0x000000460c10723c */ /* 0x040fe20000041810 */
[----:B------:R-:W-:Y:S07]  /*2250*/  LDSM.16.M88.4 R68, [R227+0xb800] ;  /* 0x00b80000e344783b */ /* 0x000fee0000000200 */
[C---:B---3--:R-:W-:Y:S08]  /*2260*/  HMMA.16816.F32.BF16 R64, R12.reuse, R36, R64 ;  /* 0x000000240c40723c */ /* 0x048ff00000041840 */
[C---:B------:R-:W-:Y:S01]  /*2270*/  HMMA.16816.F32.BF16 R60, R12.reuse, R38, R60 ;  /* 0x000000260c3c723c */ /* 0x040fe2000004183c */
[----:B------:R-:W2:Y:S07]  /*2280*/  LDSM.16.M88.4 R36, [R231+0x3800] ;  /* 0x00380000e724783b */ /* 0x000eae0000000200 */
[C---:B------:R-:W-:Y:S08]  /*2290*/  HMMA.16816.F32.BF16 R28, R12.reuse, R72, R28 ;  /* 0x000000480c1c723c */ /* 0x040ff0000004181c */
[C---:B------:R-:W-:Y:S01]  /*22a0*/  HMMA.16816.F32.BF16 R24, R12.reuse, R74, R24 ;  /* 0x0000004a0c18723c */ /* 0x040fe20000041818 */
[----:B------:R-:W-:Y:S07]  /*22b0*/  LDSM.16.M88.4 R72, [R227+0xb000] ;  /* 0x00b00000e348783b */ /* 0x000fee0000000200 */
[C---:B------:R-:W-:Y:S08]  /*22c0*/  HMMA.16816.F32.BF16 R56, R12.reuse, R48, R56 ;  /* 0x000000300c38723c */ /* 0x040ff00000041838 */
[----:B------:R-:W-:Y:S01]  /*22d0*/  HMMA.16816.F32.BF16 R52, R12, R50, R52 ;  /* 0x000000320c34723c */ /* 0x000fe20000041834 */
[----:B------:R-:W3:Y:S04]  /*22e0*/  LDSM.16.M88.4 R12, [R227+0xa000] ;  /* 0x00a00000e30c783b */ /* 0x000ee80000000200 */
[----:B------:R-:W-:Y:S03]  /*22f0*/  LDSM.16.M88.4 R48, [R229+0x2000] ;  /* 0x00200000e530783b */ /* 0x000fe60000000200 */
[C---:B-1----:R-:W-:Y:S08]  /*2300*/  HMMA.16816.F32.BF16 R20, R32.reuse, R8, R20 ;  /* 0x000000082014723c */ /* 0x042ff00000041814 */
[C---:B------:R-:W-:Y:S01]  /*2310*/  HMMA.16816.F32.BF16 R16, R32.reuse, R10, R16 ;  /* 0x0000000a2010723c */ /* 0x040fe20000041810 */
[----:B------:R-:W1:Y:S07]  /*2320*/  LDSM.16.M88.4 R8, [R227+0xa800] ;  /* 0x00a80000e308783b */ /* 0x000e6e0000000200 */
[C---:B------:R-:W-:Y:S08]  /*2330*/  HMMA.16816.F32.BF16 R28, R32.reuse, R44, R28 ;  /* 0x0000002c201c723c */ /* 0x040ff0000004181c */
[C---:B------:R-:W-:Y:S01]  /*2340*/  HMMA.16816.F32.BF16 R24, R32.reuse, R46, R24 ;  /* 0x0000002e2018723c */ /* 0x040fe20000041818 */
[----:B------:R-:W5:Y:S07]  /*2350*/  LDSM.16.M88.4 R44, [R220+0x2000] ;  /* 0x00200000dc2c783b */ /* 0x000f6e0000000200 */
[C---:B----4-:R-:W-:Y:S08]  /*2360*/  HMMA.16816.F32.BF16 R64, R32.reuse, R40, R64 ;  /* 0x000000282040723c */ /* 0x050ff00000041840 */
[C---:B------:R-:W-:Y:S01]  /*2370*/  HMMA.16816.F32.BF16 R60, R32.reuse, R42, R60 ;  /* 0x0000002a203c723c */ /* 0x040fe2000004183c */
[----:B------:R-:W4:Y:S07]  /*2380*/  LDSM.16.M88.4 R40, [R220+0x2800] ;  /* 0x00280000dc28783b */ /* 0x000f2e0000000200 */
[C---:B--2---:R-:W-:Y:S08]  /*2390*/  HMMA.16816.F32.BF16 R56, R32.reuse, R36, R56 ;  /* 0x000000242038723c */ /* 0x044ff00000041838 */
[----:B------:R-:W-:Y:S01]  /*23a0*/  HMMA.16816.F32.BF16 R52, R32, R38, R52 ;  /* 0x000000262034723c */ /* 0x000fe20000041834 */
[----:B------:R-:W2:Y:S04]  /*23b0*/  LDSM.16.M88.4 R36, [R220+0x3000] ;  /* 0x00300000dc24783b */ /* 0x000ea80000000200 */
[----:B------:R-:W2:Y:S03]  /*23c0*/  LDSM.16.M88.4 R32, [R220+0x3800] ;  /* 0x00380000dc20783b */ /* 0x000ea60000000200 */
[C---:B---3--:R-:W-:Y:S08]  /*23d0*/  HMMA.16816.F32.BF16 R28, R76.reuse, R12, R28 ;  /* 0x0000000c4c1c723c */ /* 0x048ff0000004181c */
[C---:B------:R-:W-:Y:S01]  /*23e0*/  HMMA.16816.F32.BF16 R24, R76.reuse, R14, R24 ;  /* 0x0000000e4c18723c */ /* 0x040fe20000041818 */
[----:B------:R-:W-:Y:S07]  /*23f0*/  LDSM.16.M88.4 R12, [R234+0x4000] ;  /* 0x00400000ea0c783b */ /* 0x000fee0000000200 */
[C---:B-1----:R-:W-:Y:S08]  /*2400*/  HMMA.16816.F32.BF16 R20, R76.reuse, R8, R20 ;  /* 0x000000084c14723c */ /* 0x042ff00000041814 */
[C---:B------:R-:W-:Y:S01]  /*2410*/  HMMA.16816.F32.BF16 R16, R76.reuse, R10, R16 ;  /* 0x0000000a4c10723c */ /* 0x040fe20000041810 */
[----:B------:R-:W1:Y:S07]  /*2420*/  LDSM.16.M88.4 R8, [R233+0xc000] ;  /* 0x00c00000e908783b */ /* 0x000e6e0000000200 */
[C---:B------:R-:W-:Y:S08]  /*2430*/  HMMA.16816.F32.BF16 R64, R76.reuse, R72, R64 ;  /* 0x000000484c40723c */ /* 0x040ff00000041840 */
[C---:B------:R-:W-:Y:S01]  /*2440*/  HMMA.16816.F32.BF16 R60, R76.reuse, R74, R60 ;  /* 0x0000004a4c3c723c */ /* 0x040fe2000004183c */
[----:B------:R-:W-:Y:S07]  /*2450*/  LDSM.16.M88.4 R72, [R231+0x5800] ;  /* 0x00580000e748783b */ /* 0x000fee0000000200 */
[C---:B------:R-:W-:Y:S08]  /*2460*/  HMMA.16816.F32.BF16 R56, R76.reuse, R68, R56 ;  /* 0x000000444c38723c */ /* 0x040ff00000041838 */
[----:B------:R-:W-:Y:S01]  /*2470*/  HMMA.16816.F32.BF16 R52, R76, R70, R52 ;  /* 0x000000464c34723c */ /* 0x000fe20000041834 */
[----:B------:R-:W-:Y:S07]  /*2480*/  LDSM.16.M88.4 R68, [R233+0xd800] ;  /* 0x00d80000e944783b */ /* 0x000fee0000000200 */
[C---:B-----5:R-:W-:Y:S08]  /*2490*/  HMMA.16816.F32.BF16 R28, R48.reuse, R44, R28 ;  /* 0x0000002c301c723c */ /* 0x060ff0000004181c */
[C---:B------:R-:W-:Y:S01]  /*24a0*/  HMMA.16816.F32.BF16 R24, R48.reuse, R46, R24 ;  /* 0x0000002e3018723c */ /* 0x040fe20000041818 */
[----:B------:R-:W3:Y:S07]  /*24b0*/  LDSM.16.M88.4 R44, [R233+0xc800] ;  /* 0x00c80000e92c783b */ /* 0x000eee0000000200 */
[C---:B----4-:R-:W-:Y:S08]  /*24c0*/  HMMA.16816.F32.BF16 R20, R48.reuse, R40, R20 ;  /* 0x000000283014723c */ /* 0x050ff00000041814 */
[C---:B------:R-:W-:Y:S01]  /*24d0*/  HMMA.16816.F32.BF16 R16, R48.reuse, R42, R16 ;  /* 0x0000002a3010723c */ /* 0x040fe20000041810 */
[----:B------:R-:W4:Y:S07]  /*24e0*/  LDSM.16.M88.4 R40, [R233+0xd000] ;  /* 0x00d00000e928783b */ /* 0x000f2e0000000200 */
[C---:B--2---:R-:W-:Y:S08]  /*24f0*/  HMMA.16816.F32.BF16 R64, R48.reuse, R36, R64 ;  /* 0x000000243040723c */ /* 0x044ff00000041840 */
[C---:B------:R-:W-:Y:S01]  /*2500*/  HMMA.16816.F32.BF16 R60, R48.reuse, R38, R60 ;  /* 0x00000026303c723c */ /* 0x040fe2000004183c */
[----:B------:R-:W-:Y:S07]  /*2510*/  LDSM.16.M88.4 R36, [R232+0x4000] ;  /* 0x00400000e824783b */ /* 0x000fee0000000200 */
[C---:B------:R-:W-:Y:S08]  /*2520*/  HMMA.16816.F32.BF16 R56, R48.reuse, R32, R56 ;  /* 0x000000203038723c */ /* 0x040ff00000041838 */
[----:B------:R-:W-:Y:S01]  /*2530*/  HMMA.16816.F32.BF16 R52, R48, R34, R52 ;  /* 0x000000223034723c */ /* 0x000fe20000041834 */
[----:B------:R-:W2:Y:S04]  /*2540*/  LDSM.16.M88.4 R32, [R231+0x4000] ;  /* 0x00400000e720783b */ /* 0x000ea80000000200 */
[----:B------:R-:W-:Y:S03]  /*2550*/  LDSM.16.M88.4 R48, [R231+0x5000] ;  /* 0x00500000e730783b */ /* 0x000fe60000000200 */
[C---:B-1----:R-:W-:Y:S08]  /*2560*/  HMMA.16816.F32.BF16 R28, R12.reuse, R8, R28 ;  /* 0x000000080c1c723c */ /* 0x042ff0000004181c */
[C---:B------:R-:W-:Y:S01]  /*2570*/  HMMA.16816.F32.BF16 R24, R12.reuse, R10, R24 ;  /* 0x0000000a0c18723c */ /* 0x040fe20000041818 */
[----:B------:R-:W1:Y:S07]  /*2580*/  LDSM.16.M88.4 R8, [R231+0x4800] ;  /* 0x00480000e708783b */ /* 0x000e6e0000000200 */
[C---:B---3--:R-:W-:Y:S08]  /*2590*/  HMMA.16816.F32.BF16 R20, R12.reuse, R44, R20 ;  /* 0x0000002c0c14723c */ /* 0x048ff00000041814 */
[C---:B------:R-:W-:Y:S01]  /*25a0*/  HMMA.16816.F32.BF16 R16, R12.reuse, R46, R16 ;  /* 0x0000002e0c10723c */ /* 0x040fe20000041810 */
[----:B------:R-:W-:Y:S07]  /*25b0*/  LDSM.16.M88.4 R44, [R230+0x4000] ;  /* 0x00400000e62c783b */ /* 0x000fee0000000200 */
[C---:B----4-:R-:W-:Y:S08]  /*25c0*/  HMMA.16816.F32.BF16 R64, R12.reuse, R40, R64 ;  /* 0x000000280c40723c */ /* 0x050ff00000041840 */
[C---:B------:R-:W-:Y:S01]  /*25d0*/  HMMA.16816.F32.BF16 R60, R12.reuse, R42, R60 ;  /* 0x0000002a0c3c723c */ /* 0x040fe2000004183c */
[----:B------:R-:W3:Y:S07]  /*25e0*/  LDSM.16.M88.4 R40, [R227+0xc000] ;  /* 0x00c00000e328783b */ /* 0x000eee0000000200 */
[C---:B------:R-:W-:Y:S08]  /*25f0*/  HMMA.16816.F32.BF16 R56, R12.reuse, R68, R56 ;  /* 0x000000440c38723c */ /* 0x040ff00000041838 */
[----:B------:R-:W-:Y:S01]  /*2600*/  HMMA.16816.F32.BF16 R52, R12, R70, R52 ;  /* 0x000000460c34723c */ /* 0x000fe20000041834 */
[----:B------:R-:W4:Y:S04]  /*2610*/  LDSM.16.M88.4 R12, [R227+0xc800] ;  /* 0x00c80000e30c783b */ /* 0x000f280000000200 */
[----:B------:R-:W-:Y:S03]  /*2620*/  LDSM.16.M88.4 R68, [R227+0xd800] ;  /* 0x00d80000e344783b */ /* 0x000fe60000000200 */
[C---:B--2---:R-:W-:Y:S08]  /*2630*/  HMMA.16816.F32.BF16 R28, R36.reuse, R32, R28 ;  /* 0x00000020241c723c */ /* 0x044ff0000004181c */
[C---:B------:R-:W-:Y:S01]  /*2640*/  HMMA.16816.F32.BF16 R24, R36.reuse, R34, R24 ;  /* 0x000000222418723c */ /* 0x040fe20000041818 */
[----:B------:R-:W2:Y:S07]  /*2650*/  LDSM.16.M88.4 R32, [R227+0xd000] ;  /* 0x00d00000e320783b */ /* 0x000eae0000000200 */
[C---:B-1----:R-:W-:Y:S08]  /*2660*/  HMMA.16816.F32.BF16 R20, R36.reuse, R8, R20 ;  /* 0x000000082414723c */ /* 0x042ff00000041814 */
[C---:B------:R-:W-:Y:S01]  /*2670*/  HMMA.16816.F32.BF16 R16, R36.reuse, R10, R16 ;  /* 0x0000000a2410723c */ /* 0x040fe20000041810 */
[----:B------:R-:W-:Y:S07]  /*2680*/  LDSM.16.M88.4 R8, [R220+0x4000] ;  /* 0x00400000dc08783b */ /* 0x000fee0000000200 */
[C---:B------:R-:W-:Y:S08]  /*2690*/  HMMA.16816.F32.BF16 R64, R36.reuse, R48, R64 ;  /* 0x000000302440723c */ /* 0x040ff00000041840 */
[C---:B------:R-:W-:Y:S01]  /*26a0*/  HMMA.16816.F32.BF16 R60, R36.reuse, R50, R60 ;  /* 0x00000032243c723c */ /* 0x040fe2000004183c */
[----:B------:R-:W1:Y:S07]  /*26b0*/  LDSM.16.M88.4 R48, [R229+0x4000] ;  /* 0x00400000e530783b */ /* 0x000e6e0000000200 */
[C---:B------:R-:W-:Y:S08]  /*26c0*/  HMMA.16816.F32.BF16 R56, R36.reuse, R72, R56 ;  /* 0x000000482438723c */ /* 0x040ff00000041838 */
[----:B------:R-:W-:Y:S01]  /*26d0*/  HMMA.16816.F32.BF16 R52, R36, R74, R52 ;  /* 0x0000004a2434723c */ /* 0x000fe20000041834 */
[----:B------:R-:W-:Y:S04]  /*26e0*/  LDSM.16.M88.4 R36, [R220+0x4800] ;  /* 0x00480000dc24783b */ /* 0x000fe80000000200 */
[----:B------:R-:W-:Y:S03]  /*26f0*/  LDSM.16.M88.4 R72, [R233+0xf800] ;  /* 0x00f80000e948783b */ /* 0x000fe60000000200 */
[C---:B---3--:R-:W-:Y:S08]  /*2700*/  HMMA.16816.F32.BF16 R28, R44.reuse, R40, R28 ;  /* 0x000000282c1c723c */ /* 0x048ff0000004181c */
[C---:B------:R-:W-:Y:S01]  /*2710*/  HMMA.16816.F32.BF16 R24, R44.reuse, R42, R24 ;  /* 0x0000002a2c18723c */ /* 0x040fe20000041818 */
[----:B------:R-:W-:Y:S07]  /*2720*/  LDSM.16.M88.4 R40, [R233+0xe000] ;  /* 0x00e00000e928783b */ /* 0x000fee0000000200 */
[C---:B----4-:R-:W-:Y:S08]  /*2730*/  HMMA.16816.F32.BF16 R20, R44.reuse, R12, R20 ;  /* 0x0000000c2c14723c */ /* 0x050ff00000041814 */
[C---:B------:R-:W-:Y:S01]  /*2740*/  HMMA.16816.F32.BF16 R16, R44.reuse, R14, R16 ;  /* 0x0000000e2c10723c */ /* 0x040fe20000041810 */
[----:B------:R-:W3:Y:S07]  /*2750*/  LDSM.16.M88.4 R12, [R220+0x5000] ;  /* 0x00500000dc0c783b */ /* 0x000eee0000000200 */
[C---:B--2---:R-:W-:Y:S08]  /*2760*/  HMMA.16816.F32.BF16 R64, R44.reuse, R32, R64 ;  /* 0x000000202c40723c */ /* 0x044ff00000041840 */
[C---:B------:R-:W-:Y:S01]  /*2770*/  HMMA.16816.F32.BF16 R60, R44.reuse, R34, R60 ;  /* 0x000000222c3c723c */ /* 0x040fe2000004183c */
[----:B------:R-:W2:Y:S07]  /*2780*/  LDSM.16.M88.4 R32, [R220+0x5800] ;  /* 0x00580000dc20783b */ /* 0x000eae0000000200 */
[C---:B------:R-:W-:Y:S08]  /*2790*/  HMMA.16816.F32.BF16 R56, R44.reuse, R68, R56 ;  /* 0x000000442c38723c */ /* 0x040ff00000041838 */
[----:B------:R-:W-:Y:S01]  /*27a0*/  HMMA.16816.F32.BF16 R52, R44, R70, R52 ;  /* 0x000000462c34723c */ /* 0x000fe20000041834 */
[----:B------:R-:W-:Y:S04]  /*27b0*/  LDSM.16.M88.4 R44, [R234+0x6000] ;  /* 0x00600000ea2c783b */ /* 0x000fe80000000200 */
[----:B------:R-:W-:Y:S03]  /*27c0*/  LDSM.16.M88.4 R68, [R233+0xe800] ;  /* 0x00e80000e944783b */ /* 0x000fe60000000200 */
[C---:B-1----:R-:W-:Y:S08]  /*27d0*/  HMMA.16816.F32.BF16 R28, R48.reuse, R8, R28 ;  /* 0x00000008301c723c */ /* 0x042ff0000004181c */
[C---:B------:R-:W-:Y:S01]  /*27e0*/  HMMA.16816.F32.BF16 R24, R48.reuse, R10, R24 ;  /* 0x0000000a3018723c */ /* 0x040fe20000041818 */
[----:B------:R-:W1:Y:S07]  /*27f0*/  LDSM.16.M88.4 R8, [R233+0xf000] ;  /* 0x00f00000e908783b */ /* 0x000e6e0000000200 */
[C---:B---3--:R-:W-:Y:S08]  /*2800*/  HMMA.16816.F32.BF16 R64, R48.reuse, R12, R64 ;  /* 0x0000000c3040723c */ /* 0x048ff00000041840 */
[C---:B------:R-:W-:Y:S01]  /*2810*/  HMMA.16816.F32.BF16 R60, R48.reuse, R14, R60 ;  /* 0x0000000e303c723c */ /* 0x040fe2000004183c */
[----:B------:R-:W-:Y:S07]  /*2820*/  LDSM.16.M88.4 R12, [R231+0x6000] ;  /* 0x00600000e70c783b */ /* 0x000fee0000000200 */
[C---:B--2---:R-:W-:Y:S08]  /*2830*/  HMMA.16816.F32.BF16 R56, R48.reuse, R32, R56 ;  /* 0x000000203038723c */ /* 0x044ff00000041838 */
[C---:B------:R-:W-:Y:S08]  /*2840*/  HMMA.16816.F32.BF16 R20, R48.reuse, R36, R20 ;  /* 0x000000243014723c */ /* 0x040ff00000041814 */
[C---:B------:R-:W-:Y:S01]  /*2850*/  HMMA.16816.F32.BF16 R16, R48.reuse, R38, R16 ;  /* 0x000000263010723c */ /* 0x040fe20000041810 */
[----:B------:R-:W2:Y:S07]  /*2860*/  LDSM.16.M88.4 R36, [R232+0x6000] ;  /* 0x00600000e824783b */ /* 0x000eae0000000200 */
[----:B------:R-:W-:Y:S01]  /*2870*/  HMMA.16816.F32.BF16 R52, R48, R34, R52 ;  /* 0x000000223034723c */ /* 0x000fe20000041834 */
[----:B------:R-:W3:Y:S04]  /*2880*/  LDSM.16.M88.4 R32, [R231+0x7000] ;  /* 0x00700000e720783b */ /* 0x000ee80000000200 */
[----:B------:R-:W4:Y:S03]  /*2890*/  LDSM.16.M88.4 R48, [R231+0x6800] ;  /* 0x00680000e730783b */ /* 0x000f260000000200 */
[C---:B-1----:R-:W-:Y:S08]  /*28a0*/  HMMA.16816.F32.BF16 R64, R44.reuse, R8, R64 ;  /* 0x000000082c40723c */ /* 0x042ff00000041840 */
[C---:B------:R-:W-:Y:S01]  /*28b0*/  HMMA.16816.F32.BF16 R60, R44.reuse, R10, R60 ;  /* 0x0000000a2c3c723c */ /* 0x040fe2000004183c */
[----:B------:R-:W1:Y:S07]  /*28c0*/  LDSM.16.M88.4 R8, [R231+0x7800] ;  /* 0x00780000e708783b */ /* 0x000e6e0000000200 */
[C---:B------:R-:W-:Y:S08]  /*28d0*/  HMMA.16816.F32.BF16 R28, R44.reuse, R40, R28 ;  /* 0x000000282c1c723c */ /* 0x040ff0000004181c */
[C---:B------:R-:W-:Y:S08]  /*28e0*/  HMMA.16816.F32.BF16 R56, R44.reuse, R72, R56 ;  /* 0x000000482c38723c */ /* 0x040ff00000041838 */
[C---:B------:R-:W-:Y:S01]  /*28f0*/  HMMA.16816.F32.BF16 R24, R44.reuse, R42, R24 ;  /* 0x0000002a2c18723c */ /* 0x040fe20000041818 */
[----:B------:R-:W-:Y:S07]  /*2900*/  LDSM.16.M88.4 R40, [R230+0x6000] ;  /* 0x00600000e628783b */ /* 0x000fee0000000200 */
[C---:B------:R-:W-:Y:S01]  /*2910*/  HMMA.16816.F32.BF16 R72, R44.reuse, R74, R52 ;  /* 0x0000004a2c48723c */ /* 0x040fe20000041834 */
[----:B------:R-:W5:Y:S07]  /*2920*/  LDSM.16.M88.4 R52, [R227+0xe000] ;  /* 0x00e00000e334783b */ /* 0x000f6e0000000200 */
[C---:B------:R-:W-:Y:S08]  /*2930*/  HMMA.16816.F32.BF16 R20, R44.reuse, R68, R20 ;  /* 0x000000442c14723c */ /* 0x040ff00000041814 */
[----:B------:R-:W-:Y:S01]  /*2940*/  HMMA.16816.F32.BF16 R16, R44, R70, R16 ;  /* 0x000000462c10723c */ /* 0x000fe20000041810 */
[----:B------:R-:W1:Y:S04]  /*2950*/  LDSM.16.M88.4 R44, [R227+0xe800] ;  /* 0x00e80000e32c783b */ /* 0x000e680000000200 */
[----:B------:R-:W-:Y:S03]  /*2960*/  LDSM.16.M88.4 R68, [R227+0xf000] ;  /* 0x00f00000e344783b */ /* 0x000fe60000000200 */
[C---:B--2---:R-:W-:Y:S08]  /*2970*/  HMMA.16816.F32.BF16 R28, R36.reuse, R12, R28 ;  /* 0x0000000c241c723c */ /* 0x044ff0000004181c */
[C---:B------:R-:W-:Y:S01]  /*2980*/  HMMA.16816.F32.BF16 R24, R36.reuse, R14, R24 ;  /* 0x0000000e2418723c */ /* 0x040fe20000041818 */
[----:B------:R-:W-:Y:S07]  /*2990*/  LDSM.16.M88.4 R12, [R229+0x6000] ;  /* 0x00600000e50c783b */ /* 0x000fee0000000200 */
[C---:B---3--:R-:W-:Y:S08]  /*29a0*/  HMMA.16816.F32.BF16 R64, R36.reuse, R32, R64 ;  /* 0x000000202440723c */ /* 0x048ff00000041840 */
[C---:B------:R-:W-:Y:S01]  /*29b0*/  HMMA.16816.F32.BF16 R60, R36.reuse, R34, R60 ;  /* 0x00000022243c723c */ /* 0x040fe2000004183c */
[----:B------:R-:W2:Y:S07]  /*29c0*/  LDSM.16.M88.4 R32, [R220+0x6000] ;  /* 0x00600000dc20783b */ /* 0x000eae0000000200 */
[C---:B----4-:R-:W-:Y:S08]  /*29d0*/  HMMA.16816.F32.BF16 R20, R36.reuse, R48, R20 ;  /* 0x000000302414723c */ /* 0x050ff00000041814 */
[C---:B------:R-:W-:Y:S01]  /*29e0*/  HMMA.16816.F32.BF16 R16, R36.reuse, R50, R16 ;  /* 0x000000322410723c */ /* 0x040fe20000041810 */
[----:B------:R-:W3:Y:S07]  /*29f0*/  LDSM.16.M88.4 R48, [R227+0xf800] ;  /* 0x00f80000e330783b */ /* 0x000eee0000000200 */
[C---:B-1----:R-:W-:Y:S07]  /*2a00*/  HMMA.16816.F32.BF16 R56, R36.reuse, R8, R56 ;  /* 0x000000082438723c */ /* 0x042fee0000041838 */
[----:B------:R-:W-:Y:S01]  /*2a10*/  LOP3.LUT R9, R80, 0xffffffe0, RZ, 0xc0, !PT ;  /* 0xffffffe050097812 */ /* 0x000fe200078ec0ff */
[----:B------:R-:W-:Y:S04]  /*2a20*/  HMMA.16816.F32.BF16 R72, R36, R10, R72 ;  /* 0x0000000a2448723c */ /* 0x000fe80000041848 */
[----:B------:R-:W-:-:S02]  /*2a30*/  IMAD.IADD R0, R2, 0x1, -R9 ;  /* 0x0000000102007824 */ /* 0x000fc400078e0a09 */
[----:B------:R-:W1:Y:S02]  /*2a40*/  LDSM.16.M88.4 R8, [R220+0x6800] ;  /* 0x00680000dc08783b */ /* 0x000e640000000200 */
[----:B-----5:R-:W-:Y:S01]  /*2a50*/  HMMA.16816.F32.BF16 R28, R40, R52, R28 ;  /* 0x00000034281c723c */ /* 0x020fe2000004181c */
[----:B------:R-:W-:-:S04]  /*2a60*/  SHF.R.S32.HI R37, RZ, 0x1f, R0 ;  /* 0x0000001fff257819 */ /* 0x000fc80000011400 */
[----:B------:R-:W-:Y:S01]  /*2a70*/  LEA.HI R37, R37, R0, RZ, 0x2 ;  /* 0x0000000025257211 */ /* 0x000fe200078f10ff */
[----:B------:R-:W-:Y:S02]  /*2a80*/  IMAD.U32 R0, RZ, RZ, UR13 ;  /* 0x0000000dff007e24 */ /* 0x000fe4000f8e00ff */
[----:B------:R-:W-:Y:S01]  /*2a90*/  HMMA.16816.F32.BF16 R24, R40, R54, R24 ;  /* 0x000000362818723c */ /* 0x000fe20000041818 */
[----:B------:R-:W-:-:S04]  /*2aa0*/  SHF.R.S32.HI R237, RZ, 0x2, R37 ;  /* 0x00000002ffed7819 */ /* 0x000fc80000011425 */
[----:B------:R-:W-:-:S03]  /*2ab0*/  IADD3 R37, R6, 0x1, R237 ;  /* 0x0000000106257810 */ /* 0x000fc60007ffe0ed */
[----:B------:R-:W-:Y:S01]  /*2ac0*/  HMMA.16816.F32.BF16 R20, R40, R44, R20 ;  /* 0x0000002c2814723c */ /* 0x000fe20000041814 */
[----:B------:R-:W-:Y:S02]  /*2ad0*/  IADD3 R0, R0, -UR15, R37 ;  /* 0x8000000f00007c10 */ /* 0x000fe4000fffe025 */
[----:B------:R-:W4:Y:S02]  /*2ae0*/  LDSM.16.M88.4 R36, [R220+0x7000] ;  /* 0x00700000dc24783b */ /* 0x000f240000000200 */
[----:B------:R-:W-:-:S03]  /*2af0*/  IADD3 R0, R0, c[0x0][0x2e8], RZ ;  /* 0x0000ba0000007a10 */ /* 0x000fc60007ffe0ff */
[----:B--2---:R-:W-:Y:S01]  /*2b00*/  HMMA.16816.F32.BF16 R28, R12, R32, R28 ;  /* 0x000000200c1c723c */ /* 0x004fe2000004181c */
[C---:B------:R-:W-:Y:S02]  /*2b10*/  IADD3 R2, R0.reuse, 0x8, RZ ;  /* 0x0000000800027810 */ /* 0x040fe40007ffe0ff */
[----:B------:R-:W-:Y:S01]  /*2b20*/  IMNMX R165, R0, UR13, PT ;  /* 0x0000000d00a57c17 */ /* 0x000fe2000b800200 */
[----:B------:R-:W-:Y:S01]  /*2b30*/  IMAD.IADD R0, R81, 0x1, R4 ;  /* 0x0000000151007824 */ /* 0x000fe200078e0204 */
[----:B------:R-:W-:Y:S02]  /*2b40*/  IMNMX R2, R2, UR13, PT ;  /* 0x0000000d02027c17 */ /* 0x000fe4000b800200 */
[----:B------:R-:W-:Y:S01]  /*2b50*/  IMAD.U32 R33, RZ, RZ, UR18 ;  /* 0x00000012ff217e24 */ /* 0x000fe2000f8e00ff */
[C---:B------:R-:W-:Y:S08]  /*2b60*/  HMMA.16816.F32.BF16 R16, R40.reuse, R46, R16 ;  /* 0x0000002e2810723c */ /* 0x040ff00000041810 */
[C---:B------:R-:W-:Y:S08]  /*2b70*/  HMMA.16816.F32.BF16 R64, R40.reuse, R68, R64 ;  /* 0x000000442840723c */ /* 0x040ff00000041840 */
[C---:B------:R-:W-:Y:S08]  /*2b80*/  HMMA.16816.F32.BF16 R60, R40.reuse, R70, R60 ;  /* 0x00000046283c723c */ /* 0x040ff0000004183c */
[C---:B---3--:R-:W-:Y:S08]  /*2b90*/  HMMA.16816.F32.BF16 R56, R40.reuse, R48, R56 ;  /* 0x000000302838723c */ /* 0x048ff00000041838 */
[----:B------:R-:W-:Y:S07]  /*2ba0*/  HMMA.16816.F32.BF16 R72, R40, R50, R72 ;  /* 0x000000322848723c */ /* 0x000fee0000041848 */
[----:B------:R-:W-:Y:S01]  /*2bb0*/  IMAD R40, R33, 0x40, R200 ;  /* 0x0000004021287824 */ /* 0x000fe200078e02c8 */
[----:B------:R-:W-:Y:S04]  /*2bc0*/  HMMA.16816.F32.BF16 R24, R12, R34, R24 ;  /* 0x000000220c18723c */ /* 0x000fe80000041818 */
[----:B------:R-:W-:-:S02]  /*2bd0*/  IADD3 R32, R40, 0x8, RZ ;  /* 0x0000000828207810 */ /* 0x000fc40007ffe0ff */
[----:B------:R-:W-:Y:S02]  /*2be0*/  IADD3 R6, R40, 0x1, RZ ;  /* 0x0000000128067810 */ /* 0x000fe40007ffe0ff */
[CC--:B------:R-:W-:Y:S01]  /*2bf0*/  ISETP.GE.AND P4, PT, R32.reuse, R165.reuse, PT ;  /* 0x000000a52000720c */ /* 0x0c0fe20003f86270 */
[C---:B-1----:R-:W-:Y:S01]  /*2c00*/  HMMA.16816.F32.BF16 R16, R12.reuse, R10, R16 ;  /* 0x0000000a0c10723c */ /* 0x042fe20000041810 */
[-C--:B------:R-:W-:Y:S02]  /*2c10*/  ISETP.GE.AND P6, PT, R32, R2.reuse, PT ;  /* 0x000000022000720c */ /* 0x080fe40003fc6270 */
[----:B------:R-:W-:Y:S02]  /*2c20*/  IADD3 R4, R40, 0x9, RZ ;  /* 0x0000000928047810 */ /* 0x000fe40007ffe0ff */
[C---:B------:R-:W-:Y:S02]  /*2c30*/  ISETP.GE.AND P0, PT, R6.reuse, R165, PT ;  /* 0x000000a50600720c */ /* 0x040fe40003f06270 */
[----:B------:R-:W-:Y:S01]  /*2c40*/  ISETP.GE.AND P3, PT, R6, R2, PT ;  /* 0x000000020600720c */ /* 0x000fe20003f66270 */
[----:B------:R-:W-:Y:S01]  /*2c50*/  HMMA.16816.F32.BF16 R32, R12, R8, R20 ;  /* 0x000000080c20723c */ /* 0x000fe20000041814 */
[----:B------:R-:W1:Y:S01]  /*2c60*/  LDSM.16.M88.4 R20, [R220+0x7800] ;  /* 0x00780000dc14783b */ /* 0x000e620000000200 */
[----:B------:R-:W-:Y:S01]  /*2c70*/  IADD3 R6, R40, 0x10, RZ ;  /* 0x0000001028067810 */ /* 0x000fe20007ffe0ff */
[----:B------:R-:W-:-:S04]  /*2c80*/  DEPBAR.LE SB0, 0x0 ;  /* 0x000080000000791a */ /* 0x000fc80000000000 */
[-C--:B------:R-:W-:Y:S01]  /*2c90*/  ISETP.GE.AND P2, PT, R4, R165.reuse, PT ;  /* 0x000000a50400720c */ /* 0x080fe20003f46270 */
[C---:B----4-:R-:W-:Y:S01]  /*2ca0*/  HMMA.16816.F32.BF16 R64, R12.reuse, R36, R64 ;  /* 0x000000240c40723c */ /* 0x050fe20000041840 */
[----:B------:R-:W-:Y:S02]  /*2cb0*/  FSEL R29, R29, -INF , !P0 ;  /* 0xff8000001d1d7808 */ /* 0x000fe40004000000 */
[----:B------:R-:W-:Y:S02]  /*2cc0*/  IADD3 R8, R40, 0x18, RZ ;  /* 0x0000001828087810 */ /* 0x000fe40007ffe0ff */
[C---:B------:R-:W-:Y:S02]  /*2cd0*/  ISETP.GE.AND P1, PT, R6.reuse, R165, PT ;  /* 0x000000a50600720c */ /* 0x040fe40003f26270 */
[-C--:B------:R-:W-:Y:S01]  /*2ce0*/  ISETP.GE.AND P0, PT, R6, R2.reuse, PT ;  /* 0x000000020600720c */ /* 0x080fe20003f06270 */
[----:B------:R-:W-:Y:S01]  /*2cf0*/  HMMA.16816.F32.BF16 R60, R12, R38, R60 ;  /* 0x000000260c3c723c */ /* 0x000fe2000004183c */
[----:B------:R-:W-:-:S02]  /*2d00*/  ISETP.GE.AND P5, PT, R4, R2, PT ;  /* 0x000000020400720c */ /* 0x000fc40003fa6270 */
[----:B------:R-:W-:Y:S02]  /*2d10*/  FSEL R6, R31, -INF , !P3 ;  /* 0xff8000001f067808 */ /* 0x000fe40005800000 */
[----:B------:R-:W-:Y:S02]  /*2d20*/  IADD3 R4, R40, 0x11, RZ ;  /* 0x0000001128047810 */ /* 0x000fe40007ffe0ff */
[----:B------:R-:W-:Y:S02]  /*2d30*/  FSEL R26, R26, -INF , !P6 ;  /* 0xff8000001a1a7808 */ /* 0x000fe40007000000 */
[----:B------:R-:W-:Y:S02]  /*2d40*/  FSEL R31, R25, -INF , !P2 ;  /* 0xff800000191f7808 */ /* 0x000fe40005000000 */
[C---:B------:R-:W-:Y:S02]  /*2d50*/  ISETP.GE.AND P6, PT, R8.reuse, R165, PT ;  /* 0x000000a50800720c */ /* 0x040fe40003fc6270 */
[----:B------:R-:W-:-:S02]  /*2d60*/  ISETP.GE.AND P2, PT, R8, R2, PT ;  /* 0x000000020800720c */ /* 0x000fc40003f46270 */
[----:B------:R-:W-:Y:S02]  /*2d70*/  IADD3 R8, R40, 0x19, RZ ;  /* 0x0000001928087810 */ /* 0x000fe40007ffe0ff */
[----:B------:R-:W-:Y:S01]  /*2d80*/  FSEL R41, R24, -INF , !P4 ;  /* 0xff80000018297808 */ /* 0x000fe20006000000 */
[----:B------:R-:W-:Y:S01]  /*2d90*/  BAR.SYNC.DEFER_BLOCKING 0x0 ;  /* 0x0000000000007b1d */ /* 0x000fe20000010000 */
[CC--:B------:R-:W-:Y:S02]  /*2da0*/  ISETP.GE.AND P3, PT, R4.reuse, R165.reuse, PT ;  /* 0x000000a50400720c */ /* 0x0c0fe40003f66270 */
[----:B------:R-:W-:Y:S02]  /*2db0*/  ISETP.GE.AND P4, PT, R4, R2, PT ;  /* 0x000000020400720c */ /* 0x000fe40003f86270 */
[----:B------:R-:W-:Y:S02]  /*2dc0*/  FSEL R4, R27, -INF , !P5 ;  /* 0xff8000001b047808 */ /* 0x000fe40006800000 */
[----:B------:R-:W-:Y:S01]  /*2dd0*/  IADD3 R9, R40, 0x20, RZ ;  /* 0x0000002028097810 */ /* 0x000fe20007ffe0ff */
[----:B-1----:R-:W-:Y:S01]  /*2de0*/  HMMA.16816.F32.BF16 R72, R12, R22, R72 ;  /* 0x000000160c48723c */ /* 0x002fe20000041848 */
[----:B------:R-:W-:-:S02]  /*2df0*/  ISETP.GE.AND P5, PT, R8, R165, PT ;  /* 0x000000a50800720c */ /* 0x000fc40003fa6270 */
[----:B------:R-:W-:Y:S02]  /*2e00*/  FSEL R10, R34, -INF , !P0 ;  /* 0xff800000220a7808 */ /* 0x000fe40004000000 */
[----:B------:R-:W-:Y:S02]  /*2e10*/  FSEL R11, R33, -INF , !P3 ;  /* 0xff800000210b7808 */ /* 0x000fe40005800000 */
[----:B------:R-:W-:Y:S01]  /*2e20*/  FSEL R27, R32, -INF , !P1 ;  /* 0xff800000201b7808 */ /* 0x000fe20004800000 */
[----:B------:R-:W-:Y:S01]  /*2e30*/  HMMA.16816.F32.BF16 R56, R12, R20, R56 ;  /* 0x000000140c38723c */ /* 0x000fe20000041838 */
[C---:B------:R-:W-:Y:S02]  /*2e40*/  ISETP.GE.AND P0, PT, R9.reuse, R165, PT ;  /* 0x000000a50900720c */ /* 0x040fe40003f06270 */
[-C--:B------:R-:W-:Y:S02]  /*2e50*/  ISETP.GE.AND P3, PT, R9, R2.reuse, PT ;  /* 0x000000020900720c */ /* 0x080fe40003f66270 */
[----:B------:R-:W-:-:S02]  /*2e60*/  ISETP.GE.AND P1, PT, R8, R2, PT ;  /* 0x000000020800720c */ /* 0x000fc40003f26270 */
[----:B------:R-:W-:Y:S02]  /*2e70*/  FSEL R9, R17, -INF , !P5 ;  /* 0xff80000011097808 */ /* 0x000fe40006800000 */
[C---:B------:R-:W-:Y:S02]  /*2e80*/  IADD3 R32, R40.reuse, 0x28, RZ ;  /* 0x0000002828207810 */ /* 0x040fe40007ffe0ff */
[----:B------:R-:W-:Y:S02]  /*2e90*/  IADD3 R17, R40, 0x29, RZ ;  /* 0x0000002928117810 */ /* 0x000fe40007ffe0ff */
[----:B------:R-:W-:Y:S02]  /*2ea0*/  FSEL R25, R16, -INF , !P6 ;  /* 0xff80000010197808 */ /* 0x000fe40007000000 */
[----:B------:R-:W-:Y:S02]  /*2eb0*/  FSEL R16, R19, -INF , !P1 ;  /* 0xff80000013107808 */ /* 0x000fe40004800000 */
[----:B------:R-:W-:-:S02]  /*2ec0*/  FSEL R193, R64, -INF , !P0 ;  /* 0xff80000040c17808 */ /* 0x000fc40004000000 */
[-C--:B------:R-:W-:Y:S02]  /*2ed0*/  ISETP.GE.AND P5, PT, R32, R2.reuse, PT ;  /* 0x000000022000720c */ /* 0x080fe40003fa6270 */
[C---:B------:R-:W-:Y:S02]  /*2ee0*/  ISETP.GE.AND P1, PT, R17.reuse, R165, PT ;  /* 0x000000a51100720c */ /* 0x040fe40003f26270 */
[----:B------:R-:W-:Y:S02]  /*2ef0*/  ISETP.GE.AND P0, PT, R17, R2, PT ;  /* 0x000000021100720c */ /* 0x000fe40003f06270 */
[----:B------:R-:W-:Y:S02]  /*2f00*/  IADD3 R12, R40, 0x38, RZ ;  /* 0x00000038280c7810 */ /* 0x000fe40007ffe0ff */
[----:B------:R-:W-:Y:S02]  /*2f10*/  FSEL R196, R62, -INF , !P5 ;  /* 0xff8000003ec47808 */ /* 0x000fe40006800000 */
[----:B------:R-:W-:-:S02]  /*2f20*/  FSEL R187, R61, -INF , !P1 ;  /* 0xff8000003dbb7808 */ /* 0x000fc40004800000 */
[----:B------:R-:W-:Y:S02]  /*2f30*/  FSEL R194, R63, -INF , !P0 ;  /* 0xff8000003fc27808 */ /* 0x000fe40004000000 */
[CC--:B------:R-:W-:Y:S02]  /*2f40*/  ISETP.GE.AND P5, PT, R12.reuse, R165.reuse, PT ;  /* 0x000000a50c00720c */ /* 0x0c0fe40003fa6270 */
[----:B------:R-:W-:Y:S02]  /*2f50*/  ISETP.GE.AND P1, PT, R12, R2, PT ;  /* 0x000000020c00720c */ /* 0x000fe40003f26270 */
[C---:B------:R-:W-:Y:S02]  /*2f60*/  ISETP.GE.AND P0, PT, R40.reuse, R165, PT ;  /* 0x000000a52800720c */ /* 0x040fe40003f06270 */
[----:B------:R-:W-:Y:S02]  /*2f70*/  IADD3 R12, R40, 0x39, RZ ;  /* 0x00000039280c7810 */ /* 0x000fe40007ffe0ff */
[----:B------:R-:W-:-:S02]  /*2f80*/  FSEL R28, R28, -INF , !P0 ;  /* 0xff8000001c1c7808 */ /* 0x000fc40004000000 */
[-C--:B------:R-:W-:Y:S02]  /*2f90*/  ISETP.GE.AND P0, PT, R12, R2.reuse, PT ;  /* 0x000000020c00720c */ /* 0x080fe40003f06270 */
[----:B------:R-:W-:Y:S02]  /*2fa0*/  IADD3 R8, R40, 0x21, RZ ;  /* 0x0000002128087810 */ /* 0x000fe40007ffe0ff */
[----:B------:R-:W-:Y:S02]  /*2fb0*/  FSEL R24, R35, -INF , !P4 ;  /* 0xff80000023187808 */ /* 0x000fe40006000000 */
[----:B------:R-:W-:Y:S02]  /*2fc0*/  FSEL R186, R75, -INF , !P0 ;  /* 0xff8000004bba7808 */ /* 0x000fe40004000000 */
[C---:B------:R-:W-:Y:S02]  /*2fd0*/  ISETP.GE.AND P4, PT, R8.reuse, R165, PT ;  /* 0x000000a50800720c */ /* 0x040fe40003f86270 */
[----:B------:R-:W-:-:S02]  /*2fe0*/  ISETP.GE.AND P6, PT, R8, R2, PT ;  /* 0x000000020800720c */ /* 0x000fc40003fc6270 */
[----:B------:R-:W-:Y:S02]  /*2ff0*/  PLOP3.LUT P0, PT, PT, PT, UP0, 0x80, 0x0 ;  /* 0x000000000000781c */ /* 0x000fe40003f0f008 */
[----:B------:R-:W-:Y:S02]  /*3000*/  FSEL R8, R18, -INF , !P2 ;  /* 0xff80000012087808 */ /* 0x000fe40005000000 */
[----:B------:R-:W-:Y:S02]  /*3010*/  IADD3 R18, R40, 0x30, RZ ;  /* 0x0000003028127810 */ /* 0x000fe40007ffe0ff */
[----:B------:R-:W-:Y:S02]  /*3020*/  FSEL R198, R66, -INF , !P3 ;  /* 0xff80000042c67808 */ /* 0x000fe40005800000 */
[----:B------:R-:W-:Y:S02]  /*3030*/  FSEL R185, R65, -INF , !P4 ;  /* 0xff80000041b97808 */ /* 0x000fe40006000000 */
[----:B------:R-:W-:-:S02]  /*3040*/  ISETP.GE.AND P2, PT, R32, R165, PT ;  /* 0x000000a52000720c */ /* 0x000fc40003f46270 */
[C---:B------:R-:W-:Y:S02]  /*3050*/  ISETP.GE.AND P3, PT, R18.reuse, R165, PT ;  /* 0x000000a51200720c */ /* 0x040fe40003f66270 */
[----:B------:R-:W-:Y:S02]  /*3060*/  ISETP.GE.AND P4, PT, R18, R2, PT ;  /* 0x000000021200720c */ /* 0x000fe40003f86270 */
[----:B------:R-:W-:Y:S02]  /*3070*/  IADD3 R13, R40, 0x31, RZ ;  /* 0x00000031280d7810 */ /* 0x000fe40007ffe0ff */
[----:B------:R-:W-:Y:S02]  /*3080*/  FSEL R192, R67, -INF , !P6 ;  /* 0xff80000043c07808 */ /* 0x000fe40007000000 */
[----:B------:R-:W-:Y:S02]  /*3090*/  FSEL R191, R60, -INF , !P2 ;  /* 0xff8000003cbf7808 */ /* 0x000fe40005000000 */
[----:B------:R-:W-:-:S02]  /*30a0*/  FSEL R197, R56, -INF , !P3 ;  /* 0xff80000038c57808 */ /* 0x000fc40005800000 */
[----:B------:R-:W-:Y:S02]  /*30b0*/  FSEL R32, R58, -INF , !P4 ;  /* 0xff8000003a207808 */ /* 0x000fe40006000000 */
[CC--:B------:R-:W-:Y:S02]  /*30c0*/  ISETP.GE.AND P6, PT, R13.reuse, R165.reuse, PT ;  /* 0x000000a50d00720c */ /* 0x0c0fe40003fc6270 */
[-C--:B------:R-:W-:Y:S02]  /*30d0*/  ISETP.GE.AND P2, PT, R13, R2.reuse, PT ;  /* 0x000000020d00720c */ /* 0x080fe40003f46270 */
[----:B------:R-:W-:Y:S02]  /*30e0*/  ISETP.GE.AND P3, PT, R40, R2, PT ;  /* 0x000000022800720c */ /* 0x000fe40003f66270 */
[----:B------:R-:W-:Y:S02]  /*30f0*/  ISETP.GE.AND P4, PT, R12, R165, PT ;  /* 0x000000a50c00720c */ /* 0x000fe40003f86270 */
[----:B------:R-:W-:-:S02]  /*3100*/  FSEL R30, R30, -INF , !P3 ;  /* 0xff8000001e1e7808 */ /* 0x000fc40005800000 */
[----:B------:R-:W-:Y:S02]  /*3110*/  FSEL R195, R57, -INF , !P6 ;  /* 0xff80000039c37808 */ /* 0x000fe40007000000 */
[----:B------:R-:W-:Y:S02]  /*3120*/  FSEL R190, R59, -INF , !P2 ;  /* 0xff8000003bbe7808 */ /* 0x000fe40005000000 */
[----:B------:R-:W-:Y:S02]  /*3130*/  FSEL R35, R72, -INF , !P5 ;  /* 0xff80000048237808 */ /* 0x000fe40006800000 */
[----:B------:R-:W-:Y:S02]  /*3140*/  FSEL R188, R74, -INF , !P1 ;  /* 0xff8000004abc7808 */ /* 0x000fe40004800000 */
[----:B------:R-:W-:Y:S01]  /*3150*/  FSEL R33, R73, -INF , !P4 ;  /* 0xff80000049217808 */ /* 0x000fe20006000000 */
[----:B------:R-:W-:Y:S05]  /*3160*/  @!P0 BRA `(.L_x_5) ;  /* 0x0000024000008947 */ /* 0x000fea0003800000 */
[----:B------:R-:W-:-:S04]  /*3170*/  UIADD3 UR12, UR8, -0x2, URZ ;  /* 0xfffffffe080c7890 */ /* 0x000fc8000fffe03f */
[----:B------:R-:W-:Y:S02]  /*3180*/  USHF.R.S32.HI UR11, URZ, 0x1f, UR12 ;  /* 0x0000001f3f0b7899 */ /* 0x000fe4000801140c */
[----:B------:R-:W-:Y:S01]  /*3190*/  UIMAD UR20, UR20, UR12, URZ ;  /* 0x0000000c141472a4 */ /* 0x000fe2000f8e023f */
[----:B------:R-:W-:Y:S01]  /*31a0*/  IMAD.WIDE.U32 R12, R3, UR12, R242 ;  /* 0x0000000c030c7c25 */ /* 0x000fe2000f8e00f2 */
[----:B------:R-:W-:Y:S02]  /*31b0*/  USHF.L.U32 UR12, UR6, 0x5, URZ ;  /* 0x00000005060c7899 */ /* 0x000fe4000800063f */
[----:B------:R-:W-:Y:S02]  /*31c0*/  UIMAD UR11, UR11, UR21, UR20 ;  /* 0x000000150b0b72a4 */ /* 0x000fe4000f8e0214 */
[----:B------:R-:W-:Y:S01]  /*31d0*/  LEA R18, P2, R12, c[0x0][0x168], 0x1 ;  /* 0x00005a000c127a11 */ /* 0x000fe200078408ff */
[----:B------:R-:W-:-:S03]  /*31e0*/  USHF.L.U64.HI UR6, UR6, 0x5, UR7 ;  /* 0x0000000506067899 */ /* 0x000fc60008010207 */
[----:B------:R-:W-:Y:S02]  /*31f0*/  IADD3 R3, R13, UR11, RZ ;  /* 0x0000000b0d037c10 */ /* 0x000fe4000fffe0ff */
[----:B------:R-:W-:Y:S02]  /*3200*/  IADD3 R14, P1, R18, UR12, RZ ;  /* 0x0000000c120e7c10 */ /* 0x000fe4000ff3e0ff */
[----:B------:R-:W-:Y:S02]  /*3210*/  LEA.HI.X R19, R12, c[0x0][0x16c], R3, 0x1, P2 ;  /* 0x00005b000c137a11 */ /* 0x000fe400010f0c03 */
[----:B------:R-:W-:Y:S02]  /*3220*/  IADD3 R20, P2, R14, UR12, RZ ;  /* 0x0000000c0e147c10 */ /* 0x000fe4000ff5e0ff */
[----:B------:R-:W-:Y:S01]  /*3230*/  IADD3.X R15, R19, UR6, RZ, P1, !PT ;  /* 0x00000006130f7c10 */ /* 0x000fe20008ffe4ff */
[----:B------:R-:W-:Y:S01]  /*3240*/  @!PT LDS RZ, [RZ] ;  /* 0x00000000fffff984 */ /* 0x000fe20000000800 */
[----:B------:R-:W-:Y:S01]  /*3250*/  @!PT LDS RZ, [RZ] ;  /* 0x00000000fffff984 */ /* 0x000fe20000000800 */
[----:B------:R-:W-:Y:S01]  /*3260*/  @!PT LDS RZ, [RZ] ;  /* 0x00000000fffff984 */ /* 0x000fe20000000800 */
[----:B------:R1:W-:Y:S01]  /*3270*/  LDGSTS.E.BYPASS.LTC128B.128 [R236+0x8000], [R18.64] ;  /* 0x0800000012ec7fae */ /* 0x0003e2000b901d50 */
[----:B------:R-:W-:-:S02]  /*3280*/  IADD3 R12, P1, R20, UR12, RZ ;  /* 0x0000000c140c7c10 */ /* 0x000fc4000ff3e0ff */
[----:B------:R-:W-:Y:S01]  /*3290*/  IADD3.X R21, R15, UR6, RZ, P2, !PT ;  /* 0x000000060f157c10 */ /* 0x000fe200097fe4ff */
[----:B------:R1:W-:Y:S03]  /*32a0*/  LDGSTS.E.BYPASS.LTC128B.128 [R236+0xa000], [R18.64+0x80] ;  /* 0x0a00008012ec7fae */ /* 0x0003e6000b901d50 */
[----:B------:R-:W-:Y:S01]  /*32b0*/  IADD3.X R13, R21, UR6, RZ, P1, !PT ;  /* 0x00000006150d7c10 */ /* 0x000fe20008ffe4ff */
[----:B------:R1:W-:Y:S04]  /*32c0*/  LDGSTS.E.BYPASS.LTC128B.128 [R236+0xc000], [R18.64+0x100] ;  /* 0x0c00010012ec7fae */ /* 0x0003e8000b901d50 */
[----:B------:R1:W-:Y:S04]  /*32d0*/  LDGSTS.E.BYPASS.LTC128B.128 [R236+0xe000], [R18.64+0x180] ;  /* 0x0e00018012ec7fae */ /* 0x0003e8000b901d50 */
[----:B------:R1:W-:Y:S04]  /*32e0*/  LDGSTS.E.BYPASS.LTC128B.128 [R236+0x8800], [R14.64] ;  /* 0x088000000eec7fae */ /* 0x0003e8000b901d50 */
[----:B------:R1:W-:Y:S04]  /*32f0*/  LDGSTS.E.BYPASS.LTC128B.128 [R236+0xa800], [R14.64+0x80] ;  /* 0x0a8000800eec7fae */ /* 0x0003e8000b901d50 */
        /* <DEDUP_REMOVED lines=10> */
[----:B------:R-:W0:Y:S02]  /*33a0*/  LDGDEPBAR ;  /* 0x00000000000079af */ /* 0x000e240000000000 */
.L_x_5:
[----:B-1----:R-:W-:Y:S02]  /*33b0*/  FMNMX.FTZ R14, R28, R29, !PT ;  /* 0x0000001d1c0e7209 */ /* 0x002fe40007810000 */
[----:B------:R-:W-:-:S02]  /*33c0*/  FMNMX.FTZ R15, R30, R6, !PT ;  /* 0x000000061e0f7209 */ /* 0x000fc40007810000 */
[----:B------:R-:W-:Y:S02]  /*33d0*/  FMNMX.FTZ R14, R41, R14, !PT ;  /* 0x0000000e290e7209 */ /* 0x000fe40007810000 */
[----:B------:R-:W-:Y:S02]  /*33e0*/  FMNMX.FTZ R15, R26, R15, !PT ;  /* 0x0000000f1a0f7209 */ /* 0x000fe40007810000 */
[----:B------:R-:W-:Y:S02]  /*33f0*/  FMNMX.FTZ R14, R31, R14, !PT ;  /* 0x0000000e1f0e7209 */ /* 0x000fe40007810000 */
[----:B------:R-:W-:Y:S02]  /*3400*/  FMNMX.FTZ R15, R4, R15, !PT ;  /* 0x0000000f040f7209 */ /* 0x000fe40007810000 */
[----:B------:R-:W-:Y:S02]  /*3410*/  FMNMX.FTZ R14, R27, R14, !PT ;  /* 0x0000000e1b0e7209 */ /* 0x000fe40007810000 */
        /* <DEDUP_REMOVED lines=23> */
[----:B------:R-:W-:Y:S01]  /*3590*/  SHF.L.U32 R228, R0, 0x1, RZ ;  /* 0x0000000100e47819 */ /* 0x000fe200000006ff */
[----:B------:R-:W1:Y:S03]  /*35a0*/  SHFL.BFLY PT, R13, R14, 0x2, 0x1f ;  /* 0x0c401f000e0d7f89 */ /* 0x000e6600000e0000 */
[-C--:B------:R-:W-:Y:S01]  /*35b0*/  LEA R226, R7, R228.reuse, 0x1 ;  /* 0x000000e407e27211 */ /* 0x080fe200078e08ff */
[----:B------:R-:W2:Y:S01]  /*35c0*/  SHFL.BFLY PT, R12, R15, 0x2, 0x1f ;  /* 0x0c401f000f0c7f89 */ /* 0x000ea200000e0000 */
[----:B------:R-:W-:-:S02]  /*35d0*/  LEA R225, R5, R228, 0x1 ;  /* 0x000000e405e17211 */ /* 0x000fc400078e08ff */
[----:B------:R-:W-:Y:S01]  /*35e0*/  LEA R224, R5, R226, 0x1 ;  /* 0x000000e205e07211 */ /* 0x000fe200078e08ff */
[----:B------:R-:W-:Y:S04]  /*35f0*/  LDSM.16.MT88.4 R44, [R226+0x10000] ;  /* 0x01000000e22c783b */ /* 0x000fe80000004200 */
[----:B------:R-:W-:Y:S04]  /*3600*/  LDSM.16.MT88.4 R36, [R228+0x10000] ;  /* 0x01000000e424783b */ /* 0x000fe80000004200 */
[----:B------:R-:W-:Y:S04]  /*3610*/  LDSM.16.MT88.4 R52, [R225+0x10000] ;  /* 0x01000000e134783b */ /* 0x000fe80000004200 */
[----:B------:R-:W-:Y:S01]  /*3620*/  LDSM.16.MT88.4 R60, [R224+0x10000] ;  /* 0x01000000e03c783b */ /* 0x000fe20000004200 */
[----:B-1----:R-:W-:-:S03]  /*3630*/  FMNMX.FTZ R13, R14, R13, !PT ;  /* 0x0000000d0e0d7209 */ /* 0x002fc60007810000 */
[----:B------:R-:W-:Y:S01]  /*3640*/  LDSM.16.MT88.4 R68, [R228+0x12000] ;  /* 0x01200000e444783b */ /* 0x000fe20000004200 */
[----:B--2---:R-:W-:-:S03]  /*3650*/  FMNMX.FTZ R12, R15, R12, !PT ;  /* 0x0000000c0f0c7209 */ /* 0x004fc60007810000 */
[----:B------:R-:W1:Y:S04]  /*3660*/  SHFL.BFLY PT, R164, R13, 0x1, 0x1f ;  /* 0x0c201f000da47f89 */ /* 0x000e6800000e0000 */
[----:B------:R-:W2:Y:S04]  /*3670*/  SHFL.BFLY PT, R3, R12, 0x1, 0x1f ;  /* 0x0c201f000c037f89 */ /* 0x000ea800000e0000 */
[----:B------:R-:W3:Y:S04]  /*3680*/  LDSM.16.MT88.4 R76, [R226+0x12000] ;  /* 0x01200000e24c783b */ /* 0x000ee80000004200 */
[----:B------:R-:W4:Y:S04]  /*3690*/  LDSM.16.MT88.4 R84, [R225+0x12000] ;  /* 0x01200000e154783b */ /* 0x000f280000004200 */
[----:B------:R-:W5:Y:S04]  /*36a0*/  LDSM.16.MT88.4 R92, [R224+0x12000] ;  /* 0x01200000e05c783b */ /* 0x000f680000004200 */
[----:B------:R-:W3:Y:S01]  /*36b0*/  LDSM.16.MT88.4 R100, [R228+0x14000] ;  /* 0x01400000e464783b */ /* 0x000ee20000004200 */
[----:B-1----:R-:W-:-:S03]  /*36c0*/  FMNMX.FTZ R164, R13, R164, !PT ;  /* 0x000000a40da47209 */ /* 0x002fc60007810000 */
[----:B------:R-:W1:Y:S01]  /*36d0*/  LDSM.16.MT88.4 R108, [R226+0x14000] ;  /* 0x01400000e26c783b */ /* 0x000e620000004200 */
[----:B--2---:R-:W-:Y:S01]  /*36e0*/  FMNMX.FTZ R3, R12, R3, !PT ;  /* 0x000000030c037209 */ /* 0x004fe20007810000 */
[C---:B------:R-:W-:Y:S01]  /*36f0*/  FMUL.FTZ R34, R164.reuse, c[0x0][0x23c] ;  /* 0x00008f00a4227a20 */ /* 0x040fe20000410000 */
[----:B------:R-:W-:Y:S01]  /*3700*/  FSETP.NEU.FTZ.AND P1, PT, R164, -INF , PT ;  /* 0xff800000a400780b */ /* 0x000fe20003f3d000 */
[----:B------:R-:W2:Y:S02]  /*3710*/  LDSM.16.MT88.4 R116, [R225+0x14000] ;  /* 0x01400000e174783b */ /* 0x000ea40000004200 */
[C---:B------:R-:W-:Y:S01]  /*3720*/  FMUL.FTZ R189, R3.reuse, c[0x0][0x23c] ;  /* 0x00008f0003bd7a20 */ /* 0x040fe20000410000 */
[----:B------:R-:W-:Y:S01]  /*3730*/  FSEL R34, R34, RZ, P1 ;  /* 0x000000ff22227208 */ /* 0x000fe20000800000 */
[----:B------:R-:W1:Y:S01]  /*3740*/  LDSM.16.MT88.4 R124, [R224+0x14000] ;  /* 0x01400000e07c783b */ /* 0x000e620000004200 */
[----:B------:R-:W-:-:S03]  /*3750*/  FSETP.NEU.FTZ.AND P1, PT, R3, -INF , PT ;  /* 0xff8000000300780b */ /* 0x000fc60003f3d000 */
[--C-:B------:R-:W-:Y:S01]  /*3760*/  FFMA.FTZ R180, R28, c[0x0][0x23c], -R34.reuse ;  /* 0x00008f001cb47a23 */ /* 0x100fe20000010822 */
[----:B------:R-:W-:Y:S01]  /*3770*/  FSEL R189, R189, RZ, P1 ;  /* 0x000000ffbdbd7208 */ /* 0x000fe20000800000 */
[--C-:B------:R-:W-:Y:S01]  /*3780*/  FFMA.FTZ R179, R29, c[0x0][0x23c], -R34.reuse ;  /* 0x00008f001db37a23 */ /* 0x100fe20000010822 */
[----:B------:R-:W1:Y:S01]  /*3790*/  LDSM.16.MT88.4 R132, [R228+0x16000] ;  /* 0x01600000e484783b */ /* 0x000e620000004200 */
[--C-:B------:R-:W-:Y:S02]  /*37a0*/  FFMA.FTZ R178, R41, c[0x0][0x23c], -R34.reuse ;  /* 0x00008f0029b27a23 */ /* 0x100fe40000010822 */
[----:B------:R-:W-:Y:S01]  /*37b0*/  FFMA.FTZ R173, R31, c[0x0][0x23c], -R34 ;  /* 0x00008f001fad7a23 */ /* 0x000fe20000010822 */
[----:B------:R-:W1:Y:S01]  /*37c0*/  LDSM.16.MT88.4 R156, [R226+0x16000] ;  /* 0x01600000e29c783b */ /* 0x000e620000004200 */
[--C-:B------:R-:W-:Y:S01]  /*37d0*/  FFMA.FTZ R176, R30, c[0x0][0x23c], -R189.reuse ;  /* 0x00008f001eb07a23 */ /* 0x100fe200000108bd */
[----:B------:R-:W-:Y:S01]  /*37e0*/  MUFU.EX2 R180, R180 ;  /* 0x000000b400b47308 */ /* 0x000fe20000000800 */
[--C-:B------:R-:W-:Y:S01]  /*37f0*/  FFMA.FTZ R181, R6, c[0x0][0x23c], -R189.reuse ;  /* 0x00008f0006b57a23 */ /* 0x100fe200000108bd */
[----:B------:R-:W1:Y:S01]  /*3800*/  LDSM.16.MT88.4 R144, [R225+0x16000] ;  /* 0x01600000e190783b */ /* 0x000e620000004200 */
[----:B------:R-:W-:-:S02]  /*3810*/  FFMA.FTZ R183, R26, c[0x0][0x23c], -R189 ;  /* 0x00008f001ab77a23 */ /* 0x000fc400000108bd */
[--C-:B------:R-:W-:Y:S01]  /*3820*/  FFMA.FTZ R174, R4, c[0x0][0x23c], -R189.reuse ;  /* 0x00008f0004ae7a23 */ /* 0x100fe200000108bd */
[----:B------:R-:W-:Y:S01]  /*3830*/  LDSM.16.MT88.4 R12, [R226+0x12800] ;  /* 0x01280000e20c783b */ /* 0x000fe20000004200 */
[--C-:B------:R-:W-:Y:S01]  /*3840*/  FFMA.FTZ R172, R11, c[0x0][0x23c], -R34.reuse ;  /* 0x00008f000bac7a23 */ /* 0x100fe20000010822 */
[----:B------:R-:W2:Y:S01]  /*3850*/  MUFU.EX2 R179, R179 ;  /* 0x000000b300b37308 */ /* 0x000ea20000000800 */
[--C-:B------:R-:W-:Y:S01]  /*3860*/  FFMA.FTZ R168, R9, c[0x0][0x23c], -R34.reuse ;  /* 0x00008f0009a87a23 */ /* 0x100fe20000010822 */
[----:B------:R-:W1:Y:S01]  /*3870*/  LDSM.16.MT88.4 R4, [R224+0x16000] ;  /* 0x01600000e004783b */ /* 0x000e620000004200 */
[--C-:B------:R-:W-:Y:S02]  /*3880*/  FFMA.FTZ R175, R10, c[0x0][0x23c], -R189.reuse ;  /* 0x00008f000aaf7a23 */ /* 0x100fe400000108bd */
[--C-:B------:R-:W-:Y:S01]  /*3890*/  FFMA.FTZ R169, R8, c[0x0][0x23c], -R189.reuse ;  /* 0x00008f0008a97a23 */ /* 0x100fe200000108bd */
[----:B------:R-:W-:Y:S01]  /*38a0*/  LDSM.16.MT88.4 R28, [R228+0x10800] ;  /* 0x01080000e41c783b */ /* 0x000fe20000004200 */
[--C-:B------:R-:W-:Y:S01]  /*38b0*/  FFMA.FTZ R177, R27, c[0x0][0x23c], -R34.reuse ;  /* 0x00008f001bb17a23 */ /* 0x100fe20000010822 */
[----:B------:R-:W-:Y:S01]  /*38c0*/  MUFU.EX2 R178, R178 ;  /* 0x000000b200b27308 */ /* 0x000fe20000000800 */
[----:B------:R-:W-:Y:S01]  /*38d0*/  FFMA.FTZ R171, R25, c[0x0][0x23c], -R34 ;  /* 0x00008f0019ab7a23 */ /* 0x000fe20000010822 */
[----:B------:R-:W1:Y:S01]  /*38e0*/  LDSM.16.MT88.4 R8, [R226+0x10800] ;  /* 0x01080000e208783b */ /* 0x000e620000004200 */
[----:B------:R-:W-:-:S02]  /*38f0*/  FFMA.FTZ R170, R24, c[0x0][0x23c], -R189 ;  /* 0x00008f0018aa7a23 */ /* 0x000fc400000108bd */
[--C-:B------:R-:W-:Y:S01]  /*3900*/  FFMA.FTZ R0, R16, c[0x0][0x23c], -R189.reuse ;  /* 0x00008f0010007a23 */ /* 0x100fe200000108bd */
[----:B------:R-:W-:Y:S01]  /*3910*/  LDSM.16.MT88.4 R24, [R225+0x10800] ;  /* 0x01080000e118783b */ /* 0x000fe20000004200 */
[--C-:B------:R-:W-:Y:S01]  /*3920*/  FFMA.FTZ R182, R193, c[0x0][0x23c], -R34.reuse ;  /* 0x00008f00c1b67a23 */ /* 0x100fe20000010822 */
[----:B------:R-:W3:Y:S01]  /*3930*/  MUFU.EX2 R173, R173 ;  /* 0x000000ad00ad7308 */ /* 0x000ee20000000800 */
[----:B--2---:R-:W-:Y:S01]  /*3940*/  F2FP.BF16.PACK_AB R148, R179, R180 ;  /* 0x000000b4b394723e */ /* 0x004fe200000010ff */
[----:B------:R-:W2:Y:S01]  /*3950*/  LDSM.16.MT88.4 R16, [R224+0x10800] ;  /* 0x01080000e010783b */ /* 0x000ea20000004200 */
[--C-:B------:R-:W-:Y:S02]  /*3960*/  FFMA.FTZ R184, R191, c[0x0][0x23c], -R34.reuse ;  /* 0x00008f00bfb87a23 */ /* 0x100fe40000010822 */
[--C-:B------:R-:W-:Y:S01]  /*3970*/  FFMA.FTZ R185, R185, c[0x0][0x23c], -R34.reuse ;  /* 0x00008f00b9b97a23 */ /* 0x100fe20000010822 */
[----:B------:R-:W-:Y:S01]  /*3980*/  LDSM.16.MT88.4 R20, [R228+0x12800] ;  /* 0x01280000e414783b */ /* 0x000fe20000004200 */
[----:B------:R-:W-:Y:S01]  /*3990*/  FFMA.FTZ R187, R187, c[0x0][0x23c], -R34 ;  /* 0x00008f00bbbb7a23 */ /* 0x000fe20000010822 */
[----:B------:R-:W-:Y:S01]  /*39a0*/  MUFU.EX2 R176, R176 ;  /* 0x000000b000b07308 */ /* 0x000fe20000000800 */
[----:B------:R-:W-:-:S02]  /*39b0*/  FFMA.FTZ R191, R198, c[0x0][0x23c], -R189 ;  /* 0x00008f00c6bf7a23 */ /* 0x000fc400000108bd */
[--C-:B------:R-:W-:Y:S02]  /*39c0*/  FFMA.FTZ R192, R192, c[0x0][0x23c], -R189.reuse ;  /* 0x00008f00c0c07a23 */ /* 0x100fe400000108bd */
[--C-:B------:R-:W-:Y:S02]  /*39d0*/  FFMA.FTZ R193, R196, c[0x0][0x23c], -R189.reuse ;  /* 0x00008f00c4c17a23 */ /* 0x100fe400000108bd */
[----:B------:R-:W-:Y:S01]  /*39e0*/  FFMA.FTZ R194, R194, c[0x0][0x23c], -R189 ;  /* 0x00008f00c2c27a23 */ /* 0x000fe200000108bd */
[----:B------:R-:W4:Y:S01]  /*39f0*/  MUFU.EX2 R181, R181 ;  /* 0x000000b500b57308 */ /* 0x000f220000000800 */
[----:B---3--:R-:W-:Y:S01]  /*3a00*/  F2FP.BF16.PACK_AB R150, R173, R178 ;  /* 0x000000b2ad96723e */ /* 0x008fe200000010ff */
[--C-:B------:R-:W-:Y:S02]  /*3a10*/  FFMA.FTZ R196, R197, c[0x0][0x23c], -R34.reuse ;  /* 0x00008f00c5c47a23 */ /* 0x100fe40000010822 */
[--C-:B------:R-:W-:Y:S02]  /*3a20*/  FFMA.FTZ R195, R195, c[0x0][0x23c], -R34.reuse ;  /* 0x00008f00c3c37a23 */ /* 0x100fe40000010822 */
[----:B------:R-:W-:-:S02]  /*3a30*/  FFMA.FTZ R197, R35, c[0x0][0x23c], -R34 ;  /* 0x00008f0023c57a23 */ /* 0x000fc40000010822 */
[----:B------:R-:W-:Y:S01]  /*3a40*/  MUFU.EX2 R183, R183 ;  /* 0x000000b700b77308 */ /* 0x000fe20000000800 */
[----:B------:R-:W-:Y:S02]  /*3a50*/  FFMA.FTZ R198, R33, c[0x0][0x23c], -R34 ;  /* 0x00008f0021c67a23 */ /* 0x000fe40000010822 */
[--C-:B------:R-:W-:Y:S02]  /*3a60*/  FFMA.FTZ R199, R32, c[0x0][0x23c], -R189.reuse ;  /* 0x00008f0020c77a23 */ /* 0x100fe400000108bd */
[--C-:B------:R-:W-:Y:S01]  /*3a70*/  FFMA.FTZ R190, R190, c[0x0][0x23c], -R189.reuse ;  /* 0x00008f00bebe7a23 */ /* 0x100fe200000108bd */
[----:B------:R-:W-:Y:S01]  /*3a80*/  LDSM.16.MT88.4 R32, [R228+0x11800] ;  /* 0x01180000e420783b */ /* 0x000fe20000004200 */
[--C-:B------:R-:W-:Y:S01]  /*3a90*/  FFMA.FTZ R188, R188, c[0x0][0x23c], -R189.reuse ;  /* 0x00008f00bcbc7a23 */ /* 0x100fe200000108bd */
[----:B------:R-:W3:Y:S01]  /*3aa0*/  MUFU.EX2 R174, R174 ;  /* 0x000000ae00ae7308 */ /* 0x000ee20000000800 */
[----:B----4-:R-:W-:Y:S01]  /*3ab0*/  F2FP.BF16.PACK_AB R149, R181, R176 ;  /* 0x000000b0b595723e */ /* 0x010fe200000010ff */
[----:B------:R-:W-:-:S02]  /*3ac0*/  FFMA.FTZ R249, R186, c[0x0][0x23c], -R189 ;  /* 0x00008f00baf97a23 */ /* 0x000fc400000108bd */
[----:B------:R-:W-:Y:S02]  /*3ad0*/  FADD.FTZ R179, R180, R179 ;  /* 0x000000b3b4b37221 */ /* 0x000fe40000010000 */
[----:B------:R-:W-:Y:S02]  /*3ae0*/  FADD.FTZ R176, R176, R181 ;  /* 0x000000b5b0b07221 */ /* 0x000fe40000010000 */
[----:B------:R-:W-:Y:S01]  /*3af0*/  MUFU.EX2 R177, R177 ;  /* 0x000000b100b17308 */ /* 0x000fe20000000800 */
[----:B------:R-:W-:-:S04]  /*3b00*/  FADD.FTZ R178, R178, R179 ;  /* 0x000000b3b2b27221 */ /* 0x000fc80000010000 */
[----:B------:R-:W-:Y:S01]  /*3b10*/  FADD.FTZ R178, R173, R178 ;  /* 0x000000b2adb27221 */ /* 0x000fe20000010000 */
[----:B---3--:R-:W-:Y:S02]  /*3b20*/  F2FP.BF16.PACK_AB R151, R174, R183 ;  /* 0x000000b7ae97723e */ /* 0x008fe400000010ff */
[----:B------:R-:W3:Y:S01]  /*3b30*/  MUFU.EX2 R172, R172 ;  /* 0x000000ac00ac7308 */ /* 0x000ee20000000800 */
[----:B------:R-:W-:-:S04]  /*3b40*/  FADD.FTZ R183, R183, R176 ;  /* 0x000000b0b7b77221 */ /* 0x000fc80000010000 */
[----:B------:R-:W-:Y:S01]  /*3b50*/  FADD.FTZ R174, R174, R183 ;  /* 0x000000b7aeae7221 */ /* 0x000fe20000010000 */
[C---:B------:R-:W-:Y:S02]  /*3b60*/  HMMA.16816.F32.BF16 R40, R148.reuse, R44, RZ ;  /* 0x0000002c9428723c */ /* 0x040fe400000418ff */
[----:B------:R-:W-:Y:S06]  /*3b70*/  MUFU.EX2 R171, R171 ;  /* 0x000000ab00ab7308 */ /* 0x000fec0000000800 */
[C---:B------:R-:W-:Y:S02]  /*3b80*/  HMMA.16816.F32.BF16 R44, R148.reuse, R46, RZ ;  /* 0x0000002e942c723c */ /* 0x040fe400000418ff */
[----:B------:R-:W-:Y:S06]  /*3b90*/  MUFU.EX2 R168, R168 ;  /* 0x000000a800a87308 */ /* 0x000fec0000000800 */
[C---:B------:R-:W-:Y:S02]  /*3ba0*/  HMMA.16816.F32.BF16 R160, R148.reuse, R36, RZ ;  /* 0x0000002494a0723c */ /* 0x040fe400000418ff */
[----:B------:R-:W-:Y:S06]  /*3bb0*/  MUFU.EX2 R175, R175 ;  /* 0x000000af00af7308 */ /* 0x000fec0000000800 */
[C---:B------:R-:W-:Y:S02]  /*3bc0*/  HMMA.16816.F32.BF16 R48, R148.reuse, R52, RZ ;  /* 0x000000349430723c */ /* 0x040fe400000418ff */
[----:B------:R-:W4:Y:S06]  /*3bd0*/  MUFU.EX2 R170, R170 ;  /* 0x000000aa00aa7308 */ /* 0x000f2c0000000800 */
[C---:B------:R-:W-:Y:S02]  /*3be0*/  HMMA.16816.F32.BF16 R56, R148.reuse, R60, RZ ;  /* 0x0000003c9438723c */ /* 0x040fe400000418ff */
[----:B------:R-:W-:Y:S06]  /*3bf0*/  MUFU.EX2 R169, R169 ;  /* 0x000000a900a97308 */ /* 0x000fec0000000800 */
[C---:B------:R-:W-:Y:S02]  /*3c00*/  HMMA.16816.F32.BF16 R64, R148.reuse, R68, RZ ;  /* 0x000000449440723c */ /* 0x040fe400000418ff */
[----:B------:R-:W1:Y:S06]  /*3c10*/  MUFU.EX2 R0, R0 ;  /* 0x0000000000007308 */ /* 0x000e6c0000000800 */
[C---:B------:R-:W-:Y:S02]  /*3c20*/  HMMA.16816.F32.BF16 R72, R148.reuse, R76, RZ ;  /* 0x0000004c9448723c */ /* 0x040fe400000418ff */
[----:B------:R-:W-:Y:S06]  /*3c30*/  MUFU.EX2 R182, R182 ;  /* 0x000000b600b67308 */ /* 0x000fec0000000800 */
[C---:B------:R-:W-:Y:S02]  /*3c40*/  HMMA.16816.F32.BF16 R80, R148.reuse, R84, RZ ;  /* 0x000000549450723c */ /* 0x040fe400000418ff */
[----:B------:R-:W1:Y:S06]  /*3c50*/  MUFU.EX2 R185, R185 ;  /* 0x000000b900b97308 */ /* 0x000e6c0000000800 */
[C---:B-----5:R-:W-:Y:S02]  /*3c60*/  HMMA.16816.F32.BF16 R88, R148.reuse, R92, RZ ;  /* 0x0000005c9458723c */ /* 0x060fe400000418ff */
[----:B------:R-:W-:Y:S06]  /*3c70*/  MUFU.EX2 R184, R184 ;  /* 0x000000b800b87308 */ /* 0x000fec0000000800 */
[C---:B------:R-:W-:Y:S02]  /*3c80*/  HMMA.16816.F32.BF16 R96, R148.reuse, R100, RZ ;  /* 0x000000649460723c */ /* 0x040fe400000418ff */
[----:B------:R-:W-:Y:S06]  /*3c90*/  MUFU.EX2 R187, R187 ;  /* 0x000000bb00bb7308 */ /* 0x000fec0000000800 */
[C---:B-1----:R-:W-:Y:S02]  /*3ca0*/  HMMA.16816.F32.BF16 R104, R148.reuse, R108, RZ ;  /* 0x0000006c9468723c */ /* 0x042fe400000418ff */
[----:B------:R-:W-:Y:S06]  /*3cb0*/  MUFU.EX2 R191, R191 ;  /* 0x000000bf00bf7308 */ /* 0x000fec0000000800 */
[C---:B------:R-:W-:Y:S02]  /*3cc0*/  HMMA.16816.F32.BF16 R112, R148.reuse, R116, RZ ;  /* 0x000000749470723c */ /* 0x040fe400000418ff */
[----:B------:R-:W1:Y:S06]  /*3cd0*/  MUFU.EX2 R192, R192 ;  /* 0x000000c000c07308 */ /* 0x000e6c0000000800 */
[C---:B------:R-:W-:Y:S02]  /*3ce0*/  HMMA.16816.F32.BF16 R120, R148.reuse, R124, RZ ;  /* 0x0000007c9478723c */ /* 0x040fe400000418ff */
[----:B------:R-:W-:Y:S06]  /*3cf0*/  MUFU.EX2 R193, R193 ;  /* 0x000000c100c17308 */ /* 0x000fec0000000800 */
[C---:B------:R-:W-:Y:S02]  /*3d00*/  HMMA.16816.F32.BF16 R128, R148.reuse, R132, RZ ;  /* 0x000000849480723c */ /* 0x040fe400000418ff */
[----:B------:R-:W5:Y:S06]  /*3d10*/  MUFU.EX2 R194, R194 ;  /* 0x000000c200c27308 */ /* 0x000f6c0000000800 */
[C---:B------:R-:W-:Y:S02]  /*3d20*/  HMMA.16816.F32.BF16 R136, R148.reuse, R156, RZ ;  /* 0x0000009c9488723c */ /* 0x040fe400000418ff */
[----:B------:R-:W-:Y:S06]  /*3d30*/  MUFU.EX2 R196, R196 ;  /* 0x000000c400c47308 */ /* 0x000fec0000000800 */
[C---:B------:R-:W-:Y:S02]  /*3d40*/  HMMA.16816.F32.BF16 R140, R148.reuse, R144, RZ ;  /* 0x00000090948c723c */ /* 0x040fe400000418ff */
[----:B------:R-:W1:Y:S06]  /*3d50*/  MUFU.EX2 R195, R195 ;  /* 0x000000c300c37308 */ /* 0x000e6c0000000800 */
[C---:B------:R-:W-:Y:S02]  /*3d60*/  HMMA.16816.F32.BF16 R36, R148.reuse, R38, RZ ;  /* 0x000000269424723c */ /* 0x040fe400000418ff */
[----:B------:R-:W-:Y:S06]  /*3d70*/  MUFU.EX2 R197, R197 ;  /* 0x000000c500c57308 */ /* 0x000fec0000000800 */
[C---:B------:R-:W-:Y:S02]  /*3d80*/  HMMA.16816.F32.BF16 R52, R148.reuse, R54, RZ ;  /* 0x000000369434723c */ /* 0x040fe400000418ff */
[----:B------:R-:W-:Y:S06]  /*3d90*/  MUFU.EX2 R198, R198 ;  /* 0x000000c600c67308 */ /* 0x000fec0000000800 */
        /* <DEDUP_REMOVED lines=8> */
[C---:B------:R-:W-:Y:S08]  /*3e20*/  HMMA.16816.F32.BF16 R92, R148.reuse, R94, RZ ;  /* 0x0000005e945c723c */ /* 0x040ff000000418ff */
[C---:B------:R-:W-:Y:S08]  /*3e30*/  HMMA.16816.F32.BF16 R100, R148.reuse, R102, RZ ;  /* 0x000000669464723c */ /* 0x040ff000000418ff */
[C---:B------:R-:W-:Y:S08]  /*3e40*/  HMMA.16816.F32.BF16 R108, R148.reuse, R110, RZ ;  /* 0x0000006e946c723c */ /* 0x040ff000000418ff */
[C---:B------:R-:W-:Y:S08]  /*3e50*/  HMMA.16816.F32.BF16 R116, R148.reuse, R118, RZ ;  /* 0x000000769474723c */ /* 0x040ff000000418ff */
[C---:B------:R-:W-:Y:S08]  /*3e60*/  HMMA.16816.F32.BF16 R124, R148.reuse, R126, RZ ;  /* 0x0000007e947c723c */ /* 0x040ff000000418ff */
[C---:B------:R-:W-:Y:S08]  /*3e70*/  HMMA.16816.F32.BF16 R132, R148.reuse, R134, RZ ;  /* 0x000000869484723c */ /* 0x040ff000000418ff */
[C---:B------:R-:W-:Y:S08]  /*3e80*/  HMMA.16816.F32.BF16 R156, R148.reuse, R158, RZ ;  /* 0x0000009e949c723c */ /* 0x040ff000000418ff */
[C---:B------:R-:W-:Y:S08]  /*3e90*/  HMMA.16816.F32.BF16 R144, R148.reuse, R146, RZ ;  /* 0x000000929490723c */ /* 0x040ff000000418ff */
[C---:B------:R-:W-:Y:S07]  /*3ea0*/  HMMA.16816.F32.BF16 R152, R148.reuse, R4, RZ ;  /* 0x000000049498723c */ /* 0x040fee00000418ff */
[----:B---3--:R-:W-:Y:S01]  /*3eb0*/  F2FP.BF16.PACK_AB R4, R172, R177 ;  /* 0x000000b1ac04723e */ /* 0x008fe200000010ff */
[----:B------:R-:W-:Y:S01]  /*3ec0*/  HMMA.16816.F32.BF16 R148, R148, R6, RZ ;  /* 0x000000069494723c */ /* 0x000fe200000418ff */
[----:B----4-:R-:W-:Y:S01]  /*3ed0*/  F2FP.BF16.PACK_AB R5, R170, R175 ;  /* 0x000000afaa05723e */ /* 0x010fe200000010ff */
[----:B------:R-:W-:-:S02]  /*3ee0*/  FADD.FTZ R177, R177, R178 ;  /* 0x000000b2b1b17221 */ /* 0x000fc40000010000 */
[----:B------:R-:W-:Y:S02]  /*3ef0*/  FADD.FTZ R175, R175, R174 ;  /* 0x000000aeafaf7221 */ /* 0x000fe40000010000 */
[----:B------:R-:W-:Y:S01]  /*3f00*/  FADD.FTZ R172, R172, R177 ;  /* 0x000000b1acac7221 */ /* 0x000fe20000010000 */
[----:B------:R-:W-:Y:S01]  /*3f10*/  F2FP.BF16.PACK_AB R6, R168, R171 ;  /* 0x000000aba806723e */ /* 0x000fe200000010ff */
[----:B------:R-:W-:Y:S01]  /*3f20*/  FADD.FTZ R170, R170, R175 ;  /* 0x000000afaaaa7221 */ /* 0x000fe20000010000 */
[----:B------:R-:W-:Y:S01]  /*3f30*/  F2FP.BF16.PACK_AB R7, R0, R169 ;  /* 0x000000a90007723e */ /* 0x000fe200000010ff */
[----:B------:R-:W-:Y:S02]  /*3f40*/  FADD.FTZ R171, R171, R172 ;  /* 0x000000acabab7221 */ /* 0x000fe40000010000 */
[----:B------:R-:W-:Y:S02]  /*3f50*/  FADD.FTZ R169, R169, R170 ;  /* 0x000000aaa9a97221 */ /* 0x000fe40000010000 */
[----:B------:R-:W-:-:S02]  /*3f60*/  FADD.FTZ R171, R168, R171 ;  /* 0x000000aba8ab7221 */ /* 0x000fc40000010000 */
[----:B------:R-:W-:Y:S01]  /*3f70*/  HMMA.16816.F32.BF16 R40, R4, R8, R40 ;  /* 0x000000080428723c */ /* 0x000fe20000041828 */
[----:B------:R-:W-:-:S07]  /*3f80*/  FADD.FTZ R0, R0, R169 ;  /* 0x000000a900007221 */ /* 0x000fce0000010000 */
[C---:B------:R-:W-:Y:S01]  /*3f90*/  HMMA.16816.F32.BF16 R44, R4.reuse, R10, R44 ;  /* 0x0000000a042c723c */ /* 0x040fe2000004182c */
[----:B------:R-:W3:Y:S07]  /*3fa0*/  LDSM.16.MT88.4 R8, [R225+0x12800] ;  /* 0x01280000e108783b */ /* 0x000eee0000004200 */
[C---:B------:R-:W-:Y:S08]  /*3fb0*/  HMMA.16816.F32.BF16 R72, R4.reuse, R12, R72 ;  /* 0x0000000c0448723c */ /* 0x040ff00000041848 */
[C---:B------:R-:W-:Y:S01]  /*3fc0*/  HMMA.16816.F32.BF16 R76, R4.reuse, R14, R76 ;  /* 0x0000000e044c723c */ /* 0x040fe2000004184c */
[----:B------:R-:W4:Y:S07]  /*3fd0*/  LDSM.16.MT88.4 R12, [R225+0x14800] ;  /* 0x01480000e10c783b */ /* 0x000f2e0000004200 */
[C---:B--2---:R-:W-:Y:S08]  /*3fe0*/  HMMA.16816.F32.BF16 R56, R4.reuse, R16, R56 ;  /* 0x000000100438723c */ /* 0x044ff00000041838 */
[C---:B------:R-:W-:Y:S01]  /*3ff0*/  HMMA.16816.F32.BF16 R60, R4.reuse, R18, R60 ;  /* 0x00000012043c723c */ /* 0x040fe2000004183c */
[----:B------:R-:W-:Y:S07]  /*4000*/  LDSM.16.MT88.4 R16, [R228+0x14800] ;  /* 0x01480000e410783b */ /* 0x000fee0000004200 */
[C---:B------:R-:W-:Y:S08]  /*4010*/  HMMA.16816.F32.BF16 R160, R4.reuse, R28, R160 ;  /* 0x0000001c04a0723c */ /* 0x040ff000000418a0 */
[C---:B---3--:R-:W-:Y:S08]  /*4020*/  HMMA.16816.F32.BF16 R80, R4.reuse, R8, R80 ;  /* 0x000000080450723c */ /* 0x048ff00000041850 */
[C---:B------:R-:W-:Y:S01]  /*4030*/  HMMA.16816.F32.BF16 R84, R4.reuse, R10, R84 ;  /* 0x0000000a0454723c */ /* 0x040fe20000041854 */
[----:B------:R-:W2:Y:S07]  /*4040*/  LDSM.16.MT88.4 R8, [R224+0x14800] ;  /* 0x01480000e008783b */ /* 0x000eae0000004200 */
[C---:B----4-:R-:W-:Y:S08]  /*4050*/  HMMA.16816.F32.BF16 R112, R4.reuse, R12, R112 ;  /* 0x0000000c0470723c */ /* 0x050ff00000041870 */
[C---:B------:R-:W-:Y:S01]  /*4060*/  HMMA.16816.F32.BF16 R116, R4.reuse, R14, R116 ;  /* 0x0000000e0474723c */ /* 0x040fe20000041874 */
[----:B------:R-:W3:Y:S07]  /*4070*/  LDSM.16.MT88.4 R12, [R225+0x16800] ;  /* 0x01680000e10c783b */ /* 0x000eee0000004200 */
[C---:B------:R-:W-:Y:S01]  /*4080*/  HMMA.16816.F32.BF16 R36, R4.reuse, R30, R36 ;  /* 0x0000001e0424723c */ /* 0x040fe20000041824 */
[----:B------:R-:W-:Y:S07]  /*4090*/  LDSM.16.MT88.4 R28, [R224+0x12800] ;  /* 0x01280000e01c783b */ /* 0x000fee0000004200 */
[C---:B------:R-:W-:Y:S08]  /*40a0*/  HMMA.16816.F32.BF16 R48, R4.reuse, R24, R48 ;  /* 0x000000180430723c */ /* 0x040ff00000041830 */
[C---:B------:R-:W-:Y:S01]  /*40b0*/  HMMA.16816.F32.BF16 R52, R4.reuse, R26, R52 ;  /* 0x0000001a0434723c */ /* 0x040fe20000041834 */
[----:B------:R-:W-:Y:S07]  /*40c0*/  LDSM.16.MT88.4 R24, [R226+0x14800] ;  /* 0x01480000e218783b */ /* 0x000fee0000004200 */
[C---:B--2---:R-:W-:Y:S08]  /*40d0*/  HMMA.16816.F32.BF16 R120, R4.reuse, R8, R120 ;  /* 0x000000080478723c */ /* 0x044ff00000041878 */
[C---:B------:R-:W-:Y:S01]  /*40e0*/  HMMA.16816.F32.BF16 R124, R4.reuse, R10, R124 ;  /* 0x0000000a047c723c */ /* 0x040fe2000004187c */
[----:B------:R-:W2:Y:S07]  /*40f0*/  LDSM.16.MT88.4 R8, [R224+0x16800] ;  /* 0x01680000e008783b */ /* 0x000eae0000004200 */
[C---:B------:R-:W-:Y:S08]  /*4100*/  HMMA.16816.F32.BF16 R64, R4.reuse, R20, R64 ;  /* 0x000000140440723c */ /* 0x040ff00000041840 */
[C---:B------:R-:W-:Y:S01]  /*4110*/  HMMA.16816.F32.BF16 R68, R4.reuse, R22, R68 ;  /* 0x000000160444723c */ /* 0x040fe20000041844 */
[----:B------:R-:W4:Y:S07]  /*4120*/  LDSM.16.MT88.4 R20, [R228+0x16800] ;  /* 0x01680000e414783b */ /* 0x000f2e0000004200 */
[C---:B------:R-:W-:Y:S08]  /*4130*/  HMMA.16816.F32.BF16 R96, R4.reuse, R16, R96 ;  /* 0x000000100460723c */ /* 0x040ff00000041860 */
[C---:B------:R-:W-:Y:S01]  /*4140*/  HMMA.16816.F32.BF16 R100, R4.reuse, R18, R100 ;  /* 0x000000120464723c */ /* 0x040fe20000041864 */
[----:B------:R-:W1:Y:S07]  /*4150*/  LDSM.16.MT88.4 R16, [R226+0x16800] ;  /* 0x01680000e210783b */ /* 0x000e6e0000004200 */
[C---:B---3--:R-:W-:Y:S08]  /*4160*/  HMMA.16816.F32.BF16 R140, R4.reuse, R12, R140 ;  /* 0x0000000c048c723c */ /* 0x048ff0000004188c */
[C---:B------:R-:W-:Y:S01]  /*4170*/  HMMA.16816.F32.BF16 R144, R4.reuse, R14, R144 ;  /* 0x0000000e0490723c */ /* 0x040fe20000041890 */
[----:B------:R-:W3:Y:S07]  /*4180*/  LDSM.16.MT88.4 R12, [R228+0x13000] ;  /* 0x01300000e40c783b */ /* 0x000eee0000004200 */
[C---:B--2---:R-:W-:Y:S08]  /*4190*/  HMMA.16816.F32.BF16 R152, R4.reuse, R8, R152 ;  /* 0x000000080498723c */ /* 0x044ff00000041898 */
[C---:B------:R-:W-:Y:S01]  /*41a0*/  HMMA.16816.F32.BF16 R148, R4.reuse, R10, R148 ;  /* 0x0000000a0494723c */ /* 0x040fe20000041894 */
[----:B------:R-:W2:Y:S07]  /*41b0*/  LDSM.16.MT88.4 R8, [R226+0x13000] ;  /* 0x01300000e208783b */ /* 0x000eae0000004200 */
[C---:B------:R-:W-:Y:S08]  /*41c0*/  HMMA.16816.F32.BF16 R88, R4.reuse, R28, R88 ;  /* 0x0000001c0458723c */ /* 0x040ff00000041858 */
[C---:B------:R-:W-:Y:S01]  /*41d0*/  HMMA.16816.F32.BF16 R92, R4.reuse, R30, R92 ;  /* 0x0000001e045c723c */ /* 0x040fe2000004185c */
[----:B------:R-:W-:Y:S07]  /*41e0*/  LDSM.16.MT88.4 R28, [R225+0x11000] ;  /* 0x01100000e11c783b */ /* 0x000fee0000004200 */
[C---:B------:R-:W-:Y:S08]  /*41f0*/  HMMA.16816.F32.BF16 R104, R4.reuse, R24, R104 ;  /* 0x000000180468723c */ /* 0x040ff00000041868 */
[C---:B------:R-:W-:Y:S01]  /*4200*/  HMMA.16816.F32.BF16 R108, R4.reuse, R26, R108 ;  /* 0x0000001a046c723c */ /* 0x040fe2000004186c */
[----:B------:R-:W-:Y:S07]  /*4210*/  LDSM.16.MT88.4 R24, [R224+0x11000] ;  /* 0x01100000e018783b */ /* 0x000fee0000004200 */
[C---:B----4-:R-:W-:Y:S08]  /*4220*/  HMMA.16816.F32.BF16 R128, R4.reuse, R20, R128 ;  /* 0x000000140480723c */ /* 0x050ff00000041880 */
[C---:B------:R-:W-:Y:S01]  /*4230*/  HMMA.16816.F32.BF16 R132, R4.reuse, R22, R132 ;  /* 0x000000160484723c */ /* 0x040fe20000041884 */
[----:B------:R-:W4:Y:S07]  /*4240*/  LDSM.16.MT88.4 R20, [R228+0x11000] ;  /* 0x01100000e414783b */ /* 0x000f2e0000004200 */
[C---:B-1----:R-:W-:Y:S08]  /*4250*/  HMMA.16816.F32.BF16 R136, R4.reuse, R16, R136 ;  /* 0x000000100488723c */ /* 0x042ff00000041888 */
[----:B------:R-:W-:Y:S01]  /*4260*/  HMMA.16816.F32.BF16 R156, R4, R18, R156 ;  /* 0x00000012049c723c */ /* 0x000fe2000004189c */
[----:B------:R-:W1:Y:S06]  /*4270*/  LDSM.16.MT88.4 R16, [R226+0x11000] ;  /* 0x01100000e210783b */ /* 0x000e6c0000004200 */
[----:B------:R-:W-:Y:S01]  /*4280*/  F2FP.BF16.PACK_AB R4, R185, R182 ;  /* 0x000000b6b904723e */ /* 0x000fe200000010ff */
[----:B------:R-:W-:Y:S01]  /*4290*/  FADD.FTZ R182, R182, R171 ;  /* 0x000000abb6b67221 */ /* 0x000fe20000010000 */
[----:B------:R-:W-:Y:S01]  /*42a0*/  F2FP.BF16.PACK_AB R5, R192, R191 ;  /* 0x000000bfc005723e */ /* 0x000fe200000010ff */
[----:B------:R-:W-:Y:S01]  /*42b0*/  FADD.FTZ R191, R191, R0 ;  /* 0x00000000bfbf7221 */ /* 0x000fe20000010000 */
[----:B------:R-:W-:Y:S01]  /*42c0*/  F2FP.BF16.PACK_AB R6, R187, R184 ;  /* 0x000000b8bb06723e */ /* 0x000fe200000010ff */
[----:B------:R-:W-:Y:S01]  /*42d0*/  FADD.FTZ R185, R185, R182 ;  /* 0x000000b6b9b97221 */ /* 0x000fe20000010000 */
[----:B-----5:R-:W-:Y:S01]  /*42e0*/  F2FP.BF16.PACK_AB R7, R194, R193 ;  /* 0x000000c1c207723e */ /* 0x020fe200000010ff */
[----:B------:R-:W-:-:S02]  /*42f0*/  FADD.FTZ R192, R192, R191 ;  /* 0x000000bfc0c07221 */ /* 0x000fc40000010000 */
[----:B------:R-:W-:Y:S02]  /*4300*/  FADD.FTZ R184, R184, R185 ;  /* 0x000000b9b8b87221 */ /* 0x000fe40000010000 */
[----:B------:R-:W-:Y:S02]  /*4310*/  FADD.FTZ R193, R193, R192 ;  /* 0x000000c0c1c17221 */ /* 0x000fe40000010000 */
[----:B---3--:R-:W-:Y:S01]  /*4320*/  HMMA.16816.F32.BF16 R64, R4, R12, R64 ;  /* 0x0000000c0440723c */ /* 0x008fe20000041840 */
[----:B------:R-:W-:Y:S02]  /*4330*/  FADD.FTZ R187, R187, R184 ;  /* 0x000000b8bbbb7221 */ /* 0x000fe40000010000 */
[----:B------:R-:W-:-:S05]  /*4340*/  FADD.FTZ R194, R194, R193 ;  /* 0x000000c1c2c27221 */ /* 0x000fca0000010000 */
[C---:B------:R-:W-:Y:S01]  /*4350*/  HMMA.16816.F32.BF16 R68, R4.reuse, R14, R68 ;  /* 0x0000000e0444723c */ /* 0x040fe20000041844 */
[----:B------:R-:W3:Y:S07]  /*4360*/  LDSM.16.MT88.4 R12, [R225+0x15000] ;  /* 0x01500000e10c783b */ /* 0x000eee0000004200 */
[C---:B--2---:R-:W-:Y:S08]  /*4370*/  HMMA.16816.F32.BF16 R72, R4.reuse, R8, R72 ;  /* 0x000000080448723c */ /* 0x044ff00000041848 */
[C---:B------:R-:W-:Y:S01]  /*4380*/  HMMA.16816.F32.BF16 R76, R4.reuse, R10, R76 ;  /* 0x0000000a044c723c */ /* 0x040fe2000004184c */
[----:B------:R-:W2:Y:S07]  /*4390*/  LDSM.16.MT88.4 R8, [R224+0x15000] ;  /* 0x01500000e008783b */ /* 0x000eae0000004200 */
[C---:B----4-:R-:W-:Y:S08]  /*43a0*/  HMMA.16816.F32.BF16 R160, R4.reuse, R20, R160 ;  /* 0x0000001404a0723c */ /* 0x050ff000000418a0 */
[C---:B------:R-:W-:Y:S01]  /*43b0*/  HMMA.16816.F32.BF16 R36, R4.reuse, R22, R36 ;  /* 0x000000160424723c */ /* 0x040fe20000041824 */
[----:B------:R-:W4:Y:S07]  /*43c0*/  LDSM.16.MT88.4 R20, [R225+0x13000] ;  /* 0x01300000e114783b */ /* 0x000f2e0000004200 */
[C---:B-1----:R-:W-:Y:S08]  /*43d0*/  HMMA.16816.F32.BF16 R40, R4.reuse, R16, R40 ;  /* 0x000000100428723c */ /* 0x042ff00000041828 */
        /* <DEDUP_REMOVED lines=10> */
[----:B------:R-:W5:Y:S07]  /*4480*/  LDSM.16.MT88.4 R28, [R228+0x15000] ;  /* 0x01500000e41c783b */ /* 0x000f6e0000004200 */
[C---:B------:R-:W-:Y:S08]  /*4490*/  HMMA.16816.F32.BF16 R56, R4.reuse, R24, R56 ;  /* 0x000000180438723c */ /* 0x040ff00000041838 */
        /* <DEDUP_REMOVED lines=14> */
[C---:B-----5:R-:W-:Y:S08]  /*4580*/  HMMA.16816.F32.BF16 R96, R4.reuse, R28, R96 ;  /* 0x0000001c0460723c */ /* 0x060ff00000041860 */
        /* <DEDUP_REMOVED lines=17> */
[----:B------:R-:W-:Y:S01]  /*46a0*/  F2FP.BF16.PACK_AB R7, R249, R188 ;  /* 0x000000bcf907723e */ /* 0x000fe200000010ff */
        /* <DEDUP_REMOVED lines=11> */
[C---:B------:R-:W-:Y:S08]  /*4760*/  HMMA.16816.F32.BF16 R160, R4.reuse, R32, R160 ;  /* 0x0000002004a0723c */ /* 0x040ff000000418a0 */
[C---:B------:R-:W-:Y:S01]  /*4770*/  HMMA.16816.F32.BF16 R36, R4.reuse, R34, R36 ;  /* 0x000000220424723c */ /* 0x040fe20000041824 */
[----:B------:R-:W1:Y:S07]  /*4780*/  LDSM.16.MT88.4 R32, [R224+0x13800] ;  /* 0x01380000e020783b */ /* 0x000e6e0000004200 */
        /* <DEDUP_REMOVED lines=19> */
[C---:B------:R-:W-:Y:S08]  /*48c0*/  HMMA.16816.F32.BF16 R92, R4.reuse, R34, R92 ;  /* 0x00000022045c723c */ /* 0x040ff0000004185c */
[C---:B-----5:R-:W-:Y:S08]  /*48d0*/  HMMA.16816.F32.BF16 R104, R4.reuse, R28, R104 ;  /* 0x0000001c0468723c */ /* 0x060ff00000041868 */
[C---:B------:R-:W-:Y:S08]  /*48e0*/  HMMA.16816.F32.BF16 R108, R4.reuse, R30, R108 ;  /* 0x0000001e046c723c */ /* 0x040ff0000004186c */
[C---:B------:R-:W-:Y:S08]  /*48f0*/  HMMA.16816.F32.BF16 R112, R4.reuse, R24, R112 ;  /* 0x000000180470723c */ /* 0x040ff00000041870 */
[C---:B------:R-:W-:Y:S08]  /*4900*/  HMMA.16816.F32.BF16 R116, R4.reuse, R26, R116 ;  /* 0x0000001a0474723c */ /* 0x040ff00000041874 */
[C---:B----4-:R-:W-:Y:S08]  /*4910*/  HMMA.16816.F32.BF16 R120, R4.reuse, R20, R120 ;  /* 0x000000140478723c */ /* 0x050ff00000041878 */
[C---:B------:R-:W-:Y:S08]  /*4920*/  HMMA.16816.F32.BF16 R124, R4.reuse, R22, R124 ;  /* 0x00000016047c723c */ /* 0x040ff0000004187c */
[C---:B-1----:R-:W-:Y:S08]  /*4930*/  HMMA.16816.F32.BF16 R136, R4.reuse, R16, R136 ;  /* 0x000000100488723c */ /* 0x042ff00000041888 */
[C---:B------:R-:W-:Y:S08]  /*4940*/  HMMA.16816.F32.BF16 R156, R4.reuse, R18, R156 ;  /* 0x00000012049c723c */ /* 0x040ff0000004189c */
[C---:B---3--:R-:W-:Y:S08]  /*4950*/  HMMA.16816.F32.BF16 R140, R4.reuse, R12, R140 ;  /* 0x0000000c048c723c */ /* 0x048ff0000004188c */
[C---:B------:R-:W-:Y:S08]  /*4960*/  HMMA.16816.F32.BF16 R144, R4.reuse, R14, R144 ;  /* 0x0000000e0490723c */ /* 0x040ff00000041890 */
[C---:B--2---:R-:W-:Y:S08]  /*4970*/  HMMA.16816.F32.BF16 R152, R4.reuse, R8, R152 ;  /* 0x000000080498723c */ /* 0x044ff00000041898 */
[----:B------:R-:W-:Y:S01]  /*4980*/  HMMA.16816.F32.BF16 R148, R4, R10, R148 ;  /* 0x0000000a0494723c */ /* 0x000fe20000041894 */
[----:B------:R-:W-:Y:S11]  /*4990*/  @!P0 BRA `(.L_x_6) ;  /* 0x000036a000008947 */ /* 0x000ff60003800000 */
[----:B------:R-:W-:Y:S01]  /*49a0*/  UIADD3 UR18, UR8, -0x2, URZ ;  /* 0xfffffffe08127890 */ /* 0x000fe2000fffe03f */
[----:B------:R-:W-:-:S04]  /*49b0*/  DEPBAR.LE SB0, 0x0 ;  /* 0x000080000000791a */ /* 0x000fc80000000000 */
[----:B------:R-:W-:Y:S02]  /*49c0*/  USHF.R.S32.HI UR6, URZ, 0x1f, UR18 ;  /* 0x0000001f3f067899 */ /* 0x000fe40008011412 */
[----:B------:R-:W-:Y:S02]  /*49d0*/  ULDC.64 UR12, c[0x0][0x1a0] ;  /* 0x00006800000c7ab9 */ /* 0x000fe40000000a00 */
[----:B------:R-:W-:Y:S02]  /*49e0*/  UIMAD UR6, UR6, UR12, URZ ;  /* 0x0000000c060672a4 */ /* 0x000fe4000f8e023f */
[----:B------:R-:W-:Y:S02]  /*49f0*/  UIMAD.WIDE.U32 UR20, UR18, UR12, URZ ;  /* 0x0000000c121472a5 */ /* 0x000fe4000f8e003f */
[----:B------:R-:W-:Y:S02]  /*4a00*/  UIMAD UR6, UR18, UR13, UR6 ;  /* 0x0000000d120672a4 */ /* 0x000fe4000f8e0206 */
[----:B------:R-:W-:-:S02]  /*4a10*/  USHF.L.U32 UR11, UR4, 0x5, URZ ;  /* 0x00000005040b7899 */ /* 0x000fc4000800063f */
[----:B------:R-:W-:Y:S01]  /*4a20*/  UIADD3 UR6, UR21, UR6, URZ ;  /* 0x0000000615067290 */ /* 0x000fe2000fffe03f */
[----:B------:R-:W-:Y:S01]  /*4a30*/  IMAD.U32 R6, RZ, RZ, UR20 ;  /* 0x00000014ff067e24 */ /* 0x000fe2000f8e00ff */
[----:B------:R-:W-:Y:S01]  /*4a40*/  UISETP.NE.AND UP0, UPT, UR8, 0x2, UPT ;  /* 0x000000020800788c */ /* 0x000fe2000bf05270 */
[----:B------:R-:W-:-:S03]  /*4a50*/  IMAD.U32 R7, RZ, RZ, UR21 ;  /* 0x00000015ff077e24 */ /* 0x000fc6000f8e00ff */
[----:B------:R-:W-:Y:S01]  /*4a60*/  IMAD.U32 R5, RZ, RZ, UR6 ;  /* 0x00000006ff057e24 */ /* 0x000fe2000f8e00ff */
[----:B------:R-:W-:Y:S01]  /*4a70*/  BAR.SYNC.DEFER_BLOCKING 0x0 ;  /* 0x0000000000007b1d */ /* 0x000fe20000010000 */
[----:B------:R-:W-:Y:S01]  /*4a80*/  LEA R0, P0, R6, R166, 0x6 ;  /* 0x000000a606007211 */ /* 0x000fe200078030ff */
[----:B------:R-:W-:-:S03]  /*4a90*/  USHF.L.U64.HI UR6, UR4, 0x5, UR5 ;  /* 0x0000000504067899 */ /* 0x000fc60008010205 */
[----:B------:R-:W-:Y:S02]  /*4aa0*/  LEA R4, P1, R0, c[0x0][0x170], 0x1 ;  /* 0x00005c0000047a11 */ /* 0x000fe400078208ff */
[----:B------:R-:W-:Y:S02]  /*4ab0*/  LEA.HI.X R5, R6, R241, R5, 0x6, P0 ;  /* 0x000000f106057211 */ /* 0x000fe400000f3405 */
[----:B------:R-:W-:Y:S02]  /*4ac0*/  IADD3 R8, P0, R4, UR11, RZ ;  /* 0x0000000b04087c10 */ /* 0x000fe4000ff1e0ff */
[----:B------:R-:W-:Y:S02]  /*4ad0*/  LEA.HI.X R5, R0, c[0x0][0x174], R5, 0x1, P1 ;  /* 0x00005d0000057a11 */ /* 0x000fe400008f0c05 */
[----:B------:R-:W-:Y:S02]  /*4ae0*/  IADD3 R20, P1, R8, UR11, RZ ;  /* 0x0000000b08147c10 */ /* 0x000fe4000ff3e0ff */
[----:B------:R-:W-:-:S02]  /*4af0*/  IADD3.X R9, R5, UR6, RZ, P0, !PT ;  /* 0x0000000605097c10 */ /* 0x000fc400087fe4ff */
[----:B------:R-:W-:Y:S02]  /*4b00*/  IADD3 R10, P0, R20, UR11, RZ ;  /* 0x0000000b140a7c10 */ /* 0x000fe4000ff1e0ff */
[----:B------:R-:W-:-:S04]  /*4b10*/  IADD3.X R21, R9, UR6, RZ, P1, !PT ;  /* 0x0000000609157c10 */ /* 0x000fc80008ffe4ff */
[----:B------:R-:W-:Y:S01]  /*4b20*/  IADD3.X R11, R21, UR6, RZ, P0, !PT ;  /* 0x00000006150b7c10 */ /* 0x000fe200087fe4ff */
[----:B------:R-:W-:Y:S01]  /*4b30*/  @!PT LDS RZ, [RZ] ;  /* 0x00000000fffff984 */ /* 0x000fe20000000800 */
[----:B------:R-:W-:Y:S01]  /*4b40*/  @!PT LDS RZ, [RZ] ;  /* 0x00000000fffff984 */ /* 0x000fe20000000800 */
[----:B------:R-:W-:Y:S01]  /*4b50*/  @!PT LDS RZ, [RZ] ;  /* 0x00000000fffff984 */ /* 0x000fe20000000800 */
        /* <DEDUP_REMOVED lines=16> */
[----:B------:R-:W-:Y:S04]  /*4c60*/  LDSM.16.M88.4 R24, [R234] ;  /* 0x00000000ea18783b */ /* 0x000fe80000000200 */
[----:B-1----:R-:W2:Y:S04]  /*4c70*/  LDSM.16.M88.4 R4, [R233+0x8000] ;  /* 0x00800000e904783b */ /* 0x002ea80000000200 */
[----:B------:R-:W1:Y:S04]  /*4c80*/  LDSM.16.M88.4 R172, [R233+0x8800] ;  /* 0x00880000e9ac783b */ /* 0x000e680000000200 */
[----:B------:R-:W4:Y:S04]  /*4c90*/  LDSM.16.M88.4 R32, [R233+0x9000] ;  /* 0x00900000e920783b */ /* 0x000f280000000200 */
[----:B------:R-:W5:Y:S04]  /*4ca0*/  LDSM.16.M88.4 R16, [R233+0x9800] ;  /* 0x00980000e910783b */ /* 0x000f680000000200 */
[----:B------:R-:W-:Y:S04]  /*4cb0*/  LDSM.16.M88.4 R12, [R232] ;  /* 0x00000000e80c783b */ /* 0x000fe80000000200 */
[----:B------:R-:W4:Y:S04]  /*4cc0*/  LDSM.16.M88.4 R188, [R231] ;  /* 0x00000000e7bc783b */ /* 0x000f280000000200 */
[----:B------:R-:W4:Y:S04]  /*4cd0*/  LDSM.16.M88.4 R184, [R223] ;  /* 0x00000000dfb8783b */ /* 0x000f280000000200 */
[----:B------:R-:W4:Y:S04]  /*4ce0*/  LDSM.16.M88.4 R180, [R222] ;  /* 0x00000000deb4783b */ /* 0x000f280000000200 */
[----:B---3--:R-:W3:Y:S04]  /*4cf0*/  LDSM.16.M88.4 R20, [R221] ;  /* 0x00000000dd14783b */ /* 0x008ee80000000200 */
[----:B------:R-:W-:Y:S01]  /*4d00*/  LDSM.16.M88.4 R192, [R227+0x8000] ;  /* 0x00800000e3c0783b */ /* 0x000fe20000000200 */
[C---:B--2---:R-:W-:Y:S03]  /*4d10*/  HMMA.16816.F32.BF16 R8, R24.reuse, R4, RZ ;  /* 0x000000041808723c */ /* 0x044fe600000418ff */
[----:B------:R-:W-:Y:S04]  /*4d20*/  LDSM.16.M88.4 R196, [R233+0xb000] ;  /* 0x00b00000e9c4783b */ /* 0x000fe80000000200 */
[----:B------:R-:W0:Y:S01]  /*4d30*/  LDGDEPBAR ;  /* 0x00000000000079af */ /* 0x000e220000000000 */
[C---:B-1----:R-:W-:Y:S08]  /*4d40*/  HMMA.16816.F32.BF16 R176, R24.reuse, R172, RZ ;  /* 0x000000ac18b0723c */ /* 0x042ff000000418ff */
[C---:B------:R-:W-:Y:S08]  /*4d50*/  HMMA.16816.F32.BF16 R4, R24.reuse, R6, RZ ;  /* 0x000000061804723c */ /* 0x040ff000000418ff */
[C---:B------:R-:W-:Y:S08]  /*4d60*/  HMMA.16816.F32.BF16 R172, R24.reuse, R174, RZ ;  /* 0x000000ae18ac723c */ /* 0x040ff000000418ff */
[C---:B----4-:R-:W-:Y:S08]  /*4d70*/  HMMA.16816.F32.BF16 R168, R24.reuse, R32, RZ ;  /* 0x0000002018a8723c */ /* 0x050ff000000418ff */
[C---:B------:R-:W-:Y:S08]  /*4d80*/  HMMA.16816.F32.BF16 R32, R24.reuse, R34, RZ ;  /* 0x000000221820723c */ /* 0x040ff000000418ff */
[C---:B-----5:R-:W-:Y:S08]  /*4d90*/  HMMA.16816.F32.BF16 R28, R24.reuse, R16, RZ ;  /* 0x00000010181c723c */ /* 0x060ff000000418ff */
[----:B------:R-:W-:Y:S01]  /*4da0*/  HMMA.16816.F32.BF16 R24, R24, R18, RZ ;  /* 0x000000121818723c */ /* 0x000fe200000418ff */
[----:B------:R-:W1:Y:S07]  /*4db0*/  LDSM.16.M88.4 R16, [R230] ;  /* 0x00000000e610783b */ /* 0x000e6e0000000200 */
[C---:B------:R-:W-:Y:S08]  /*4dc0*/  HMMA.16816.F32.BF16 R8, R12.reuse, R188, R8 ;  /* 0x000000bc0c08723c */ /* 0x040ff00000041808 */
[C---:B------:R-:W-:Y:S01]  /*4dd0*/  HMMA.16816.F32.BF16 R4, R12.reuse, R190, R4 ;  /* 0x000000be0c04723c */ /* 0x040fe20000041804 */
[----:B------:R-:W2:Y:S07]  /*4de0*/  LDSM.16.M88.4 R188, [R227+0x8800] ;  /* 0x00880000e3bc783b */ /* 0x000eae0000000200 */
[C---:B------:R-:W-:Y:S08]  /*4df0*/  HMMA.16816.F32.BF16 R176, R12.reuse, R184, R176 ;  /* 0x000000b80cb0723c */ /* 0x040ff000000418b0 */
[C---:B------:R-:W-:Y:S01]  /*4e00*/  HMMA.16816.F32.BF16 R172, R12.reuse, R186, R172 ;  /* 0x000000ba0cac723c */ /* 0x040fe200000418ac */
[----:B------:R-:W4:Y:S07]  /*4e10*/  LDSM.16.M88.4 R184, [R227+0x9000] ;  /* 0x00900000e3b8783b */ /* 0x000f2e0000000200 */
[C---:B------:R-:W-:Y:S08]  /*4e20*/  HMMA.16816.F32.BF16 R168, R12.reuse, R180, R168 ;  /* 0x000000b40ca8723c */ /* 0x040ff000000418a8 */
[C---:B------:R-:W-:Y:S01]  /*4e30*/  HMMA.16816.F32.BF16 R32, R12.reuse, R182, R32 ;  /* 0x000000b60c20723c */ /* 0x040fe20000041820 */
[----:B------:R-:W5:Y:S07]  /*4e40*/  LDSM.16.M88.4 R180, [R227+0x9800] ;  /* 0x00980000e3b4783b */ /* 0x000f6e0000000200 */
[C---:B---3--:R-:W-:Y:S08]  /*4e50*/  HMMA.16816.F32.BF16 R28, R12.reuse, R20, R28 ;  /* 0x000000140c1c723c */ /* 0x048ff0000004181c */
[----:B------:R-:W-:Y:S01]  /*4e60*/  HMMA.16816.F32.BF16 R24, R12, R22, R24 ;  /* 0x000000160c18723c */ /* 0x000fe20000041818 */
[----:B------:R-:W-:Y:S04]  /*4e70*/  LDSM.16.M88.4 R12, [R229] ;  /* 0x00000000e50c783b */ /* 0x000fe80000000200 */
[----:B------:R-:W3:Y:S03]  /*4e80*/  LDSM.16.M88.4 R20, [R220] ;  /* 0x00000000dc14783b */ /* 0x000ee60000000200 */
[C---:B-1----:R-:W-:Y:S08]  /*4e90*/  HMMA.16816.F32.BF16 R8, R16.reuse, R192, R8 ;  /* 0x000000c01008723c */ /* 0x042ff00000041808 */
[C---:B------:R-:W-:Y:S01]  /*4ea0*/  HMMA.16816.F32.BF16 R4, R16.reuse, R194, R4 ;  /* 0x000000c21004723c */ /* 0x040fe20000041804 */
[----:B------:R-:W1:Y:S07]  /*4eb0*/  LDSM.16.M88.4 R192, [R220+0x800] ;  /* 0x00080000dcc0783b */ /* 0x000e6e0000000200 */
[C---:B--2---:R-:W-:Y:S08]  /*4ec0*/  HMMA.16816.F32.BF16 R176, R16.reuse, R188, R176 ;  /* 0x000000bc10b0723c */ /* 0x044ff000000418b0 */
[C---:B------:R-:W-:Y:S01]  /*4ed0*/  HMMA.16816.F32.BF16 R172, R16.reuse, R190, R172 ;  /* 0x000000be10ac723c */ /* 0x040fe200000418ac */
[----:B------:R-:W2:Y:S07]  /*4ee0*/  LDSM.16.M88.4 R188, [R220+0x1000] ;  /* 0x00100000dcbc783b */ /* 0x000eae0000000200 */
[C---:B----4-:R-:W-:Y:S08]  /*4ef0*/  HMMA.16816.F32.BF16 R168, R16.reuse, R184, R168 ;  /* 0x000000b810a8723c */ /* 0x050ff000000418a8 */
[C---:B------:R-:W-:Y:S01]  /*4f00*/  HMMA.16816.F32.BF16 R32, R16.reuse, R186, R32 ;  /* 0x000000ba1020723c */ /* 0x040fe20000041820 */
[----:B------:R-:W4:Y:S07]  /*4f10*/  LDSM.16.M88.4 R184, [R220+0x1800] ;  /* 0x00180000dcb8783b */ /* 0x000f2e0000000200 */
[C---:B-----5:R-:W-:Y:S08]  /*4f20*/  HMMA.16816.F32.BF16 R28, R16.reuse, R180, R28 ;  /* 0x000000b4101c723c */ /* 0x060ff0000004181c */
[----:B------:R-:W-:Y:S01]  /*4f30*/  HMMA.16816.F32.BF16 R24, R16, R182, R24 ;  /* 0x000000b61018723c */ /* 0x000fe20000041818 */
[----:B------:R-:W-:Y:S04]  /*4f40*/  LDSM.16.M88.4 R16, [R234+0x2000] ;  /* 0x00200000ea10783b */ /* 0x000fe80000000200 */
[----:B------:R-:W5:Y:S03]  /*4f50*/  LDSM.16.M88.4 R180, [R233+0xa000] ;  /* 0x00a00000e9b4783b */ /* 0x000f660000000200 */
[C---:B---3--:R-:W-:Y:S08]  /*4f60*/  HMMA.16816.F32.BF16 R8, R12.reuse, R20, R8 ;  /* 0x000000140c08723c */ /* 0x048ff00000041808 */
[C---:B------:R-:W-:Y:S01]  /*4f70*/  HMMA.16816.F32.BF16 R4, R12.reuse, R22, R4 ;  /* 0x000000160c04723c */ /* 0x040fe20000041804 */
[----:B------:R-:W3:Y:S07]  /*4f80*/  LDSM.16.M88.4 R20, [R233+0xa800] ;  /* 0x00a80000e914783b */ /* 0x000eee0000000200 */
[C---:B-1----:R-:W-:Y:S08]  /*4f90*/  HMMA.16816.F32.BF16 R176, R12.reuse, R192, R176 ;  /* 0x000000c00cb0723c */ /* 0x042ff000000418b0 */
[C---:B------:R-:W-:Y:S01]  /*4fa0*/  HMMA.16816.F32.BF16 R172, R12.reuse, R194, R172 ;  /* 0x000000c20cac723c */ /* 0x040fe200000418ac */
[----:B------:R-:W1:Y:S07]  /*4fb0*/  LDSM.16.M88.4 R192, [R233+0xb800] ;  /* 0x00b80000e9c0783b */ /* 0x000e6e0000000200 */
[C---:B--2---:R-:W-:Y:S08]  /*4fc0*/  HMMA.16816.F32.BF16 R168, R12.reuse, R188, R168 ;  /* 0x000000bc0ca8723c */ /* 0x044ff000000418a8 */
[C---:B------:R-:W-:Y:S01]  /*4fd0*/  HMMA.16816.F32.BF16 R32, R12.reuse, R190, R32 ;  /* 0x000000be0c20723c */ /* 0x040fe20000041820 */
[----:B------:R-:W-:Y:S07]  /*4fe0*/  LDSM.16.M88.4 R188, [R219] ;  /* 0x00000000dbbc783b */ /* 0x000fee0000000200 */
[C---:B----4-:R-:W-:Y:S08]  /*4ff0*/  HMMA.16816.F32.BF16 R28, R12.reuse, R184, R28 ;  /* 0x000000b80c1c723c */ /* 0x050ff0000004181c */
[----:B------:R-:W-:Y:S01]  /*5000*/  HMMA.16816.F32.BF16 R24, R12, R186, R24 ;  /* 0x000000ba0c18723c */ /* 0x000fe20000041818 */
[----:B------:R-:W2:Y:S04]  /*5010*/  LDSM.16.M88.4 R12, [R232+0x2000] ;  /* 0x00200000e80c783b */ /* 0x000ea80000000200 */
[----:B------:R-:W-:Y:S03]  /*5020*/  LDSM.16.M88.4 R184, [R216] ;  /* 0x00000000d8b8783b */ /* 0x000fe60000000200 */
[C---:B-----5:R-:W-:Y:S08]  /*5030*/  HMMA.16816.F32.BF16 R8, R16.reuse, R180, R8 ;  /* 0x000000b41008723c */ /* 0x060ff00000041808 */
[C---:B------:R-:W-:Y:S01]  /*5040*/  HMMA.16816.F32.BF16 R4, R16.reuse, R182, R4 ;  /* 0x000000b61004723c */ /* 0x040fe20000041804 */
[----:B------:R-:W4:Y:S07]  /*5050*/  LDSM.16.M88.4 R180, [R218] ;  /* 0x00000000dab4783b */ /* 0x000f2e0000000200 */
[C---:B---3--:R-:W-:Y:S08]  /*5060*/  HMMA.16816.F32.BF16 R176, R16.reuse, R20, R176 ;  /* 0x0000001410b0723c */ /* 0x048ff000000418b0 */
[C---:B------:R-:W-:Y:S01]  /*5070*/  HMMA.16816.F32.BF16 R172, R16.reuse, R22, R172 ;  /* 0x0000001610ac723c */ /* 0x040fe200000418ac */
[----:B------:R-:W3:Y:S07]  /*5080*/  LDSM.16.M88.4 R20, [R217] ;  /* 0x00000000d914783b */ /* 0x000eee0000000200 */
[C---:B------:R-:W-:Y:S08]  /*5090*/  HMMA.16816.F32.BF16 R168, R16.reuse, R196, R168 ;  /* 0x000000c410a8723c */ /* 0x040ff000000418a8 */
[C---:B------:R-:W-:Y:S01]  /*50a0*/  HMMA.16816.F32.BF16 R32, R16.reuse, R198, R32 ;  /* 0x000000c61020723c */ /* 0x040fe20000041820 */
[----:B------:R-:W-:Y:S07]  /*50b0*/  LDSM.16.M88.4 R196, [R220+0x2800] ;  /* 0x00280000dcc4783b */ /* 0x000fee0000000200 */
[C---:B-1----:R-:W-:Y:S08]  /*50c0*/  HMMA.16816.F32.BF16 R28, R16.reuse, R192, R28 ;  /* 0x000000c0101c723c */ /* 0x042ff0000004181c */
[----:B------:R-:W-:Y:S01]  /*50d0*/  HMMA.16816.F32.BF16 R24, R16, R194, R24 ;  /* 0x000000c21018723c */ /* 0x000fe20000041818 */
[----:B------:R-:W-:Y:S04]  /*50e0*/  LDSM.16.M88.4 R16, [R230+0x2000] ;  /* 0x00200000e610783b */ /* 0x000fe80000000200 */
[----:B------:R-:W1:Y:S03]  /*50f0*/  LDSM.16.M88.4 R192, [R227+0xa000] ;  /* 0x00a00000e3c0783b */ /* 0x000e660000000200 */
[C---:B--2---:R-:W-:Y:S08]  /*5100*/  HMMA.16816.F32.BF16 R8, R12.reuse, R188, R8 ;  /* 0x000000bc0c08723c */ /* 0x044ff00000041808 */
[C---:B------:R-:W-:Y:S01]  /*5110*/  HMMA.16816.F32.BF16 R4, R12.reuse, R190, R4 ;  /* 0x000000be0c04723c */ /* 0x040fe20000041804 */
[----:B------:R-:W2:Y:S07]  /*5120*/  LDSM.16.M88.4 R188, [R227+0xa800] ;  /* 0x00a80000e3bc783b */ /* 0x000eae0000000200 */
[C---:B----4-:R-:W-:Y:S08]  /*5130*/  HMMA.16816.F32.BF16 R176, R12.reuse, R180, R176 ;  /* 0x000000b40cb0723c */ /* 0x050ff000000418b0 */
[C---:B------:R-:W-:Y:S01]  /*5140*/  HMMA.16816.F32.BF16 R172, R12.reuse, R182, R172 ;  /* 0x000000b60cac723c */ /* 0x040fe200000418ac */
[----:B------:R-:W4:Y:S07]  /*5150*/  LDSM.16.M88.4 R180, [R227+0xb000] ;  /* 0x00b00000e3b4783b */ /* 0x000f2e0000000200 */
[C---:B---3--:R-:W-:Y:S08]  /*5160*/  HMMA.16816.F32.BF16 R168, R12.reuse, R20, R168 ;  /* 0x000000140ca8723c */ /* 0x048ff000000418a8 */
[C---:B------:R-:W-:Y:S01]  /*5170*/  HMMA.16816.F32.BF16 R32, R12.reuse, R22, R32 ;  /* 0x000000160c20723c */ /* 0x040fe20000041820 */
[----:B------:R-:W3:Y:S07]  /*5180*/  LDSM.16.M88.4 R20, [R227+0xb800] ;  /* 0x00b80000e314783b */ /* 0x000eee0000000200 */
[C---:B------:R-:W-:Y:S08]  /*5190*/  HMMA.16816.F32.BF16 R28, R12.reuse, R184, R28 ;  /* 0x000000b80c1c723c */ /* 0x040ff0000004181c */
[----:B------:R-:W-:Y:S01]  /*51a0*/  HMMA.16816.F32.BF16 R24, R12, R186, R24 ;  /* 0x000000ba0c18723c */ /* 0x000fe20000041818 */
[----:B------:R-:W-:Y:S04]  /*51b0*/  LDSM.16.M88.4 R184, [R229+0x2000] ;  /* 0x00200000e5b8783b */ /* 0x000fe80000000200 */
[----:B------:R-:W5:Y:S03]  /*51c0*/  LDSM.16.M88.4 R12, [R220+0x2000] ;  /* 0x00200000dc0c783b */ /* 0x000f660000000200 */
        /* <DEDUP_REMOVED lines=8> */
[----:B------:R-:W-:Y:S07]  /*5250*/  LDSM.16.M88.4 R180, [R233+0xc000] ;  /* 0x00c00000e9b4783b */ /* 0x000fee0000000200 */
[C---:B---3--:R-:W-:Y:S08]  /*5260*/  HMMA.16816.F32.BF16 R28, R16.reuse, R20, R28 ;  /* 0x00000014101c723c */ /* 0x048ff0000004181c */
[----:B------:R-:W-:Y:S01]  /*5270*/  HMMA.16816.F32.BF16 R24, R16, R22, R24 ;  /* 0x000000161018723c */ /* 0x000fe20000041818 */
[----:B------:R-:W-:Y:S04]  /*5280*/  LDSM.16.M88.4 R16, [R234+0x4000] ;  /* 0x00400000ea10783b */ /* 0x000fe80000000200 */
[----:B------:R-:W-:Y:S03]  /*5290*/  LDSM.16.M88.4 R20, [R233+0xd000] ;  /* 0x00d00000e914783b */ /* 0x000fe60000000200 */
[C---:B-----5:R-:W-:Y:S08]  /*52a0*/  HMMA.16816.F32.BF16 R8, R184.reuse, R12, R8 ;  /* 0x0000000cb808723c */ /* 0x060ff00000041808 */
[C---:B------:R-:W-:Y:S01]  /*52b0*/  HMMA.16816.F32.BF16 R4, R184.reuse, R14, R4 ;  /* 0x0000000eb804723c */ /* 0x040fe20000041804 */
[----:B------:R-:W3:Y:S07]  /*52c0*/  LDSM.16.M88.4 R12, [R233+0xc800] ;  /* 0x00c80000e90c783b */ /* 0x000eee0000000200 */
[C---:B------:R-:W-:Y:S08]  /*52d0*/  HMMA.16816.F32.BF16 R176, R184.reuse, R196, R176 ;  /* 0x000000c4b8b0723c */ /* 0x040ff000000418b0 */
[C---:B------:R-:W-:Y:S01]  /*52e0*/  HMMA.16816.F32.BF16 R172, R184.reuse, R198, R172 ;  /* 0x000000c6b8ac723c */ /* 0x040fe200000418ac */
[----:B------:R-:W-:Y:S07]  /*52f0*/  LDSM.16.M88.4 R196, [R227+0xc000] ;  /* 0x00c00000e3c4783b */ /* 0x000fee0000000200 */
[C---:B-1----:R-:W-:Y:S08]  /*5300*/  HMMA.16816.F32.BF16 R168, R184.reuse, R192, R168 ;  /* 0x000000c0b8a8723c */ /* 0x042ff000000418a8 */
[C---:B------:R-:W-:Y:S01]  /*5310*/  HMMA.16816.F32.BF16 R32, R184.reuse, R194, R32 ;  /* 0x000000c2b820723c */ /* 0x040fe20000041820 */
[----:B------:R-:W1:Y:S07]  /*5320*/  LDSM.16.M88.4 R192, [R233+0xd800] ;  /* 0x00d80000e9c0783b */ /* 0x000e6e0000000200 */
[C---:B--2---:R-:W-:Y:S08]  /*5330*/  HMMA.16816.F32.BF16 R28, R184.reuse, R188, R28 ;  /* 0x000000bcb81c723c */ /* 0x044ff0000004181c */
[----:B------:R-:W-:Y:S01]  /*5340*/  HMMA.16816.F32.BF16 R24, R184, R190, R24 ;  /* 0x000000beb818723c */ /* 0x000fe20000041818 */
[----:B------:R-:W-:Y:S04]  /*5350*/  LDSM.16.M88.4 R188, [R215] ;  /* 0x00000000d7bc783b */ /* 0x000fe80000000200 */
[----:B------:R-:W-:Y:S03]  /*5360*/  LDSM.16.M88.4 R184, [R214] ;  /* 0x00000000d6b8783b */ /* 0x000fe60000000200 */
[C---:B---3--:R-:W-:Y:S08]  /*5370*/  HMMA.16816.F32.BF16 R176, R16.reuse, R12, R176 ;  /* 0x0000000c10b0723c */ /* 0x048ff000000418b0 */
[C---:B------:R-:W-:Y:S01]  /*5380*/  HMMA.16816.F32.BF16 R172, R16.reuse, R14, R172 ;  /* 0x0000000e10ac723c */ /* 0x040fe200000418ac */
[----:B------:R-:W2:Y:S07]  /*5390*/  LDSM.16.M88.4 R12, [R232+0x4000] ;  /* 0x00400000e80c783b */ /* 0x000eae0000000200 */
[C---:B------:R-:W-:Y:S08]  /*53a0*/  HMMA.16816.F32.BF16 R8, R16.reuse, R180, R8 ;  /* 0x000000b41008723c */ /* 0x040ff00000041808 */
[C---:B------:R-:W-:Y:S01]  /*53b0*/  HMMA.16816.F32.BF16 R4, R16.reuse, R182, R4 ;  /* 0x000000b61004723c */ /* 0x040fe20000041804 */
[----:B------:R-:W3:Y:S07]  /*53c0*/  LDSM.16.M88.4 R180, [R213] ;  /* 0x00000000d5b4783b */ /* 0x000eee0000000200 */
[C---:B------:R-:W-:Y:S08]  /*53d0*/  HMMA.16816.F32.BF16 R168, R16.reuse, R20, R168 ;  /* 0x0000001410a8723c */ /* 0x040ff000000418a8 */
[C---:B------:R-:W-:Y:S01]  /*53e0*/  HMMA.16816.F32.BF16 R32, R16.reuse, R22, R32 ;  /* 0x000000161020723c */ /* 0x040fe20000041820 */
[----:B------:R-:W4:Y:S07]  /*53f0*/  LDSM.16.M88.4 R20, [R212] ;  /* 0x00000000d414783b */ /* 0x000f2e0000000200 */
[C---:B-1----:R-:W-:Y:S08]  /*5400*/  HMMA.16816.F32.BF16 R28, R16.reuse, R192, R28 ;  /* 0x000000c0101c723c */ /* 0x042ff0000004181c */
[----:B------:R-:W-:Y:S01]  /*5410*/  HMMA.16816.F32.BF16 R24, R16, R194, R24 ;  /* 0x000000c21018723c */ /* 0x000fe20000041818 */
[----:B------:R-:W1:Y:S04]  /*5420*/  LDSM.16.M88.4 R16, [R230+0x4000] ;  /* 0x00400000e610783b */ /* 0x000e680000000200 */
[----:B------:R-:W-:Y:S03]  /*5430*/  LDSM.16.M88.4 R192, [R220+0x4800] ;  /* 0x00480000dcc0783b */ /* 0x000fe60000000200 */
[C---:B--2---:R-:W-:Y:S08]  /*5440*/  HMMA.16816.F32.BF16 R8, R12.reuse, R188, R8 ;  /* 0x000000bc0c08723c */ /* 0x044ff00000041808 */
[C---:B------:R-:W-:Y:S01]  /*5450*/  HMMA.16816.F32.BF16 R4, R12.reuse, R190, R4 ;  /* 0x000000be0c04723c */ /* 0x040fe20000041804 */
[----:B------:R-:W2:Y:S07]  /*5460*/  LDSM.16.M88.4 R188, [R227+0xc800] ;  /* 0x00c80000e3bc783b */ /* 0x000eae0000000200 */
[C---:B------:R-:W-:Y:S08]  /*5470*/  HMMA.16816.F32.BF16 R176, R12.reuse, R184, R176 ;  /* 0x000000b80cb0723c */ /* 0x040ff000000418b0 */
[C---:B------:R-:W-:Y:S01]  /*5480*/  HMMA.16816.F32.BF16 R172, R12.reuse, R186, R172 ;  /* 0x000000ba0cac723c */ /* 0x040fe200000418ac */
[----:B------:R-:W5:Y:S07]  /*5490*/  LDSM.16.M88.4 R184, [R227+0xd000] ;  /* 0x00d00000e3b8783b */ /* 0x000f6e0000000200 */
[C---:B---3--:R-:W-:Y:S08]  /*54a0*/  HMMA.16816.F32.BF16 R168, R12.reuse, R180, R168 ;  /* 0x000000b40ca8723c */ /* 0x048ff000000418a8 */
[C---:B------:R-:W-:Y:S01]  /*54b0*/  HMMA.16816.F32.BF16 R32, R12.reuse, R182, R32 ;  /* 0x000000b60c20723c */ /* 0x040fe20000041820 */
[----:B------:R-:W3:Y:S07]  /*54c0*/  LDSM.16.M88.4 R180, [R227+0xd800] ;  /* 0x00d80000e3b4783b */ /* 0x000eee0000000200 */
[C---:B----4-:R-:W-:Y:S08]  /*54d0*/  HMMA.16816.F32.BF16 R28, R12.reuse, R20, R28 ;  /* 0x000000140c1c723c */ /* 0x050ff0000004181c */
[----:B------:R-:W-:Y:S01]  /*54e0*/  HMMA.16816.F32.BF16 R24, R12, R22, R24 ;  /* 0x000000160c18723c */ /* 0x000fe20000041818 */
[----:B------:R-:W-:Y:S04]  /*54f0*/  LDSM.16.M88.4 R20, [R229+0x4000] ;  /* 0x00400000e514783b */ /* 0x000fe80000000200 */
[----:B------:R-:W4:Y:S03]  /*5500*/  LDSM.16.M88.4 R12, [R220+0x4000] ;  /* 0x00400000dc0c783b */ /* 0x000f260000000200 */
[C---:B-1----:R-:W-:Y:S08]  /*5510*/  HMMA.16816.F32.BF16 R8, R16.reuse, R196, R8 ;  /* 0x000000c41008723c */ /* 0x042ff00000041808 */
[C---:B------:R-:W-:Y:S01]  /*5520*/  HMMA.16816.F32.BF16 R4, R16.reuse, R198, R4 ;  /* 0x000000c61004723c */ /* 0x040fe20000041804 */
[----:B------:R-:W-:Y:S07]  /*5530*/  LDSM.16.M88.4 R196, [R233+0xf000] ;  /* 0x00f00000e9c4783b */ /* 0x000fee0000000200 */
[C---:B--2---:R-:W-:Y:S08]  /*5540*/  HMMA.16816.F32.BF16 R176, R16.reuse, R188, R176 ;  /* 0x000000bc10b0723c */ /* 0x044ff000000418b0 */
[C---:B------:R-:W-:Y:S01]  /*5550*/  HMMA.16816.F32.BF16 R172, R16.reuse, R190, R172 ;  /* 0x000000be10ac723c */ /* 0x040fe200000418ac */
[----:B------:R-:W-:Y:S07]  /*5560*/  LDSM.16.M88.4 R188, [R234+0x6000] ;  /* 0x00600000eabc783b */ /* 0x000fee0000000200 */
[C---:B-----5:R-:W-:Y:S08]  /*5570*/  HMMA.16816.F32.BF16 R168, R16.reuse, R184, R168 ;  /* 0x000000b810a8723c */ /* 0x060ff000000418a8 */
[C---:B------:R-:W-:Y:S01]  /*5580*/  HMMA.16816.F32.BF16 R32, R16.reuse, R186, R32 ;  /* 0x000000ba1020723c */ /* 0x040fe20000041820 */
[----:B------:R-:W1:Y:S07]  /*5590*/  LDSM.16.M88.4 R184, [R220+0x5000] ;  /* 0x00500000dcb8783b */ /* 0x000e6e0000000200 */
[C---:B---3--:R-:W-:Y:S08]  /*55a0*/  HMMA.16816.F32.BF16 R28, R16.reuse, R180, R28 ;  /* 0x000000b4101c723c */ /* 0x048ff0000004181c */
[----:B------:R-:W-:Y:S01]  /*55b0*/  HMMA.16816.F32.BF16 R24, R16, R182, R24 ;  /* 0x000000b61018723c */ /* 0x000fe20000041818 */
[----:B------:R-:W2:Y:S04]  /*55c0*/  LDSM.16.M88.4 R180, [R220+0x5800] ;  /* 0x00580000dcb4783b */ /* 0x000ea80000000200 */
[----:B------:R-:W-:Y:S03]  /*55d0*/  LDSM.16.M88.4 R16, [R233+0xe000] ;  /* 0x00e00000e910783b */ /* 0x000fe60000000200 */
[C---:B----4-:R-:W-:Y:S08]  /*55e0*/  HMMA.16816.F32.BF16 R8, R20.reuse, R12, R8 ;  /* 0x0000000c1408723c */ /* 0x050ff00000041808 */
[C---:B------:R-:W-:Y:S01]  /*55f0*/  HMMA.16816.F32.BF16 R4, R20.reuse, R14, R4 ;  /* 0x0000000e1404723c */ /* 0x040fe20000041804 */
[----:B------:R-:W3:Y:S07]  /*5600*/  LDSM.16.M88.4 R12, [R233+0xe800] ;  /* 0x00e80000e90c783b */ /* 0x000eee0000000200 */
[C---:B------:R-:W-:Y:S08]  /*5610*/  HMMA.16816.F32.BF16 R176, R20.reuse, R192, R176 ;  /* 0x000000c014b0723c */ /* 0x040ff000000418b0 */
[C---:B------:R-:W-:Y:S01]  /*5620*/  HMMA.16816.F32.BF16 R172, R20.reuse, R194, R172 ;  /* 0x000000c214ac723c */ /* 0x040fe200000418ac */
[----:B------:R-:W4:Y:S07]  /*5630*/  LDSM.16.M88.4 R192, [R233+0xf800] ;  /* 0x00f80000e9c0783b */ /* 0x000f2e0000000200 */
[C---:B-1----:R-:W-:Y:S08]  /*5640*/  HMMA.16816.F32.BF16 R168, R20.reuse, R184, R168 ;  /* 0x000000b814a8723c */ /* 0x042ff000000418a8 */
[C---:B------:R-:W-:Y:S01]  /*5650*/  HMMA.16816.F32.BF16 R32, R20.reuse, R186, R32 ;  /* 0x000000ba1420723c */ /* 0x040fe20000041820 */
[----:B------:R-:W-:Y:S07]  /*5660*/  LDSM.16.M88.4 R184, [R211] ;  /* 0x00000000d3b8783b */ /* 0x000fee0000000200 */
[C---:B--2---:R-:W-:Y:S08]  /*5670*/  HMMA.16816.F32.BF16 R28, R20.reuse, R180, R28 ;  /* 0x000000b4141c723c */ /* 0x044ff0000004181c */
[----:B------:R-:W-:Y:S01]  /*5680*/  HMMA.16816.F32.BF16 R24, R20, R182, R24 ;  /* 0x000000b61418723c */ /* 0x000fe20000041818 */
[----:B------:R-:W-:Y:S04]  /*5690*/  LDSM.16.M88.4 R20, [R209] ;  /* 0x00000000d114783b */ /* 0x000fe80000000200 */
[----:B------:R-:W-:Y:S03]  /*56a0*/  LDSM.16.M88.4 R180, [R210] ;  /* 0x00000000d2b4783b */ /* 0x000fe60000000200 */
[C---:B---3--:R-:W-:Y:S08]  /*56b0*/  HMMA.16816.F32.BF16 R176, R188.reuse, R12, R176 ;  /* 0x0000000cbcb0723c */ /* 0x048ff000000418b0 */
[C---:B------:R-:W-:Y:S01]  /*56c0*/  HMMA.16816.F32.BF16 R172, R188.reuse, R14, R172 ;  /* 0x0000000ebcac723c */ /* 0x040fe200000418ac */
[----:B------:R-:W1:Y:S07]  /*56d0*/  LDSM.16.M88.4 R12, [R232+0x6000] ;  /* 0x00600000e80c783b */ /* 0x000e6e0000000200 */
[C---:B------:R-:W-:Y:S08]  /*56e0*/  HMMA.16816.F32.BF16 R8, R188.reuse, R16, R8 ;  /* 0x00000010bc08723c */ /* 0x040ff00000041808 */
[C---:B------:R-:W-:Y:S01]  /*56f0*/  HMMA.16816.F32.BF16 R4, R188.reuse, R18, R4 ;  /* 0x00000012bc04723c */ /* 0x040fe20000041804 */
[----:B------:R-:W2:Y:S07]  /*5700*/  LDSM.16.M88.4 R16, [R208] ;  /* 0x00000000d010783b */ /* 0x000eae0000000200 */
[C---:B------:R-:W-:Y:S08]  /*5710*/  HMMA.16816.F32.BF16 R168, R188.reuse, R196, R168 ;  /* 0x000000c4bca8723c */ /* 0x040ff000000418a8 */
[C---:B------:R-:W-:Y:S01]  /*5720*/  HMMA.16816.F32.BF16 R32, R188.reuse, R198, R32 ;  /* 0x000000c6bc20723c */ /* 0x040fe20000041820 */
[----:B------:R-:W-:Y:S07]  /*5730*/  LDSM.16.M88.4 R196, [R227+0xe000] ;  /* 0x00e00000e3c4783b */ /* 0x000fee0000000200 */
[C---:B----4-:R-:W-:Y:S08]  /*5740*/  HMMA.16816.F32.BF16 R28, R188.reuse, R192, R28 ;  /* 0x000000c0bc1c723c */ /* 0x050ff0000004181c */
[----:B------:R-:W-:Y:S01]  /*5750*/  HMMA.16816.F32.BF16 R24, R188, R194, R24 ;  /* 0x000000c2bc18723c */ /* 0x000fe20000041818 */
[----:B------:R-:W3:Y:S04]  /*5760*/  LDSM.16.M88.4 R192, [R230+0x6000] ;  /* 0x00600000e6c0783b */ /* 0x000ee80000000200 */
[----:B------:R-:W4:Y:S03]  /*5770*/  LDSM.16.M88.4 R188, [R227+0xe800] ;  /* 0x00e80000e3bc783b */ /* 0x000f260000000200 */
[C---:B-1----:R-:W-:Y:S08]  /*5780*/  HMMA.16816.F32.BF16 R4, R12.reuse, R186, R4 ;  /* 0x000000ba0c04723c */ /* 0x042ff00000041804 */
[C---:B------:R-:W-:Y:S08]  /*5790*/  HMMA.16816.F32.BF16 R168, R12.reuse, R20, R168 ;  /* 0x000000140ca8723c */ /* 0x040ff000000418a8 */
[C---:B------:R-:W-:Y:S01]  /*57a0*/  HMMA.16816.F32.BF16 R32, R12.reuse, R22, R32 ;  /* 0x000000160c20723c */ /* 0x040fe20000041820 */
[----:B------:R-:W-:Y:S07]  /*57b0*/  LDSM.16.M88.4 R20, [R229+0x6000] ;  /* 0x00600000e514783b */ /* 0x000fee0000000200 */
[C---:B--2---:R-:W-:Y:S08]  /*57c0*/  HMMA.16816.F32.BF16 R28, R12.reuse, R16, R28 ;  /* 0x000000100c1c723c */ /* 0x044ff0000004181c */
[C---:B------:R-:W-:Y:S01]  /*57d0*/  HMMA.16816.F32.BF16 R24, R12.reuse, R18, R24 ;  /* 0x000000120c18723c */ /* 0x040fe20000041818 */
[----:B------:R-:W1:Y:S07]  /*57e0*/  LDSM.16.M88.4 R16, [R220+0x6000] ;  /* 0x00600000dc10783b */ /* 0x000e6e0000000200 */
[C---:B------:R-:W-:Y:S01]  /*57f0*/  HMMA.16816.F32.BF16 R8, R12.reuse, R184, R8 ;  /* 0x000000b80c08723c */ /* 0x040fe20000041808 */
[----:B------:R-:W2:Y:S07]  /*5800*/  LDSM.16.M88.4 R184, [R227+0xf000] ;  /* 0x00f00000e3b8783b */ /* 0x000eae0000000200 */
[C---:B------:R-:W-:Y:S08]  /*5810*/  HMMA.16816.F32.BF16 R176, R12.reuse, R180, R176 ;  /* 0x000000b40cb0723c */ /* 0x040ff000000418b0 */
[----:B------:R-:W-:Y:S01]  /*5820*/  HMMA.16816.F32.BF16 R172, R12, R182, R172 ;  /* 0x000000b60cac723c */ /* 0x000fe200000418ac */
[----:B------:R-:W5:Y:S04]  /*5830*/  LDSM.16.M88.4 R12, [R220+0x6800] ;  /* 0x00680000dc0c783b */ /* 0x000f680000000200 */
[----:B------:R-:W5:Y:S03]  /*5840*/  LDSM.16.M88.4 R180, [R227+0xf800] ;  /* 0x00f80000e3b4783b */ /* 0x000f660000000200 */
[C---:B---3--:R-:W-:Y:S08]  /*5850*/  HMMA.16816.F32.BF16 R4, R192.reuse, R198, R4 ;  /* 0x000000c6c004723c */ /* 0x048ff00000041804 */
[C---:B----4-:R-:W-:Y:S08]  /*5860*/  HMMA.16816.F32.BF16 R176, R192.reuse, R188, R176 ;  /* 0x000000bcc0b0723c */ /* 0x050ff000000418b0 */
[----:B------:R-:W-:Y:S08]  /*5870*/  HMMA.16816.F32.BF16 R172, R192, R190, R172 ;  /* 0x000000bec0ac723c */ /* 0x000ff000000418ac */
[----:B-1----:R-:W-:Y:S07]  /*5880*/  HMMA.16816.F32.BF16 R4, R20, R18, R4 ;  /* 0x000000121404723c */ /* 0x002fee0000041804 */
[----:B------:R-:W-:Y:S01]  /*5890*/  IMAD.U32 R19, RZ, RZ, UR18 ;  /* 0x00000012ff137e24 */ /* 0x000fe2000f8e00ff */
[----:B--2---:R-:W-:Y:S03]  /*58a0*/  HMMA.16816.F32.BF16 R168, R192, R184, R168 ;  /* 0x000000b8c0a8723c */ /* 0x004fe600000418a8 */
[----:B------:R-:W-:-:S05]  /*58b0*/  IMAD R200, R19, 0x40, R200 ;  /* 0x0000004013c87824 */ /* 0x000fca00078e02c8 */
[----:B------:R-:W-:Y:S01]  /*58c0*/  HMMA.16816.F32.BF16 R32, R192, R186, R32 ;  /* 0x000000bac020723c */ /* 0x000fe20000041820 */
[----:B------:R-:W1:Y:S01]  /*58d0*/  LDSM.16.M88.4 R184, [R220+0x7000] ;  /* 0x00700000dcb8783b */ /* 0x000e620000000200 */
[----:B------:R-:W-:-:S04]  /*58e0*/  IADD3 R0, R200, 0x1, RZ ;  /* 0x00000001c8007810 */ /* 0x000fc80007ffe0ff */
[C---:B------:R-:W-:Y:S02]  /*58f0*/  ISETP.GE.AND P6, PT, R0.reuse, R165, PT ;  /* 0x000000a50000720c */ /* 0x040fe40003fc6270 */
[----:B-----5:R-:W-:Y:S01]  /*5900*/  HMMA.16816.F32.BF16 R176, R20, R12, R176 ;  /* 0x0000000c14b0723c */ /* 0x020fe200000418b0 */
[----:B------:R-:W-:Y:S02]  /*5910*/  ISETP.GE.AND P4, PT, R0, R2, PT ;  /* 0x000000020000720c */ /* 0x000fe40003f86270 */
[----:B------:R-:W-:-:S04]  /*5920*/  IADD3 R0, R200, 0x9, RZ ;  /* 0x00000009c8007810 */ /* 0x000fc80007ffe0ff */
[----:B------:R-:W-:Y:S01]  /*5930*/  IADD3 R12, R200, 0x8, RZ ;  /* 0x00000008c80c7810 */ /* 0x000fe20007ffe0ff */
[----:B------:R-:W-:Y:S01]  /*5940*/  HMMA.16816.F32.BF16 R172, R20, R14, R172 ;  /* 0x0000000e14ac723c */ /* 0x000fe200000418ac */
[-C--:B------:R-:W-:Y:S02]  /*5950*/  ISETP.GE.AND P1, PT, R0, R165.reuse, PT ;  /* 0x000000a50000720c */ /* 0x080fe40003f26270 */
[C---:B------:R-:W-:Y:S02]  /*5960*/  ISETP.GE.AND P2, PT, R12.reuse, R165, PT ;  /* 0x000000a50c00720c */ /* 0x040fe40003f46270 */
[----:B------:R-:W-:Y:S02]  /*5970*/  ISETP.GE.AND P5, PT, R12, R2, PT ;  /* 0x000000020c00720c */ /* 0x000fe40003fa6270 */
[----:B------:R-:W-:Y:S01]  /*5980*/  IADD3 R12, R200, 0x10, RZ ;  /* 0x00000010c80c7810 */ /* 0x000fe20007ffe0ff */
[----:B------:R-:W-:Y:S01]  /*5990*/  HMMA.16816.F32.BF16 R8, R192, R196, R8 ;  /* 0x000000c4c008723c */ /* 0x000fe20000041808 */
[----:B------:R-:W-:-:S02]  /*59a0*/  FSEL R18, R4, -INF , !P2 ;  /* 0xff80000004127808 */ /* 0x000fc40005000000 */
[C---:B------:R-:W-:Y:S02]  /*59b0*/  ISETP.GE.AND P0, PT, R12.reuse, R165, PT ;  /* 0x000000a50c00720c */ /* 0x040fe40003f06270 */
[-C--:B------:R-:W-:Y:S02]  /*59c0*/  ISETP.GE.AND P2, PT, R12, R2.reuse, PT ;  /* 0x000000020c00720c */ /* 0x080fe40003f46270 */
[----:B------:R-:W2:Y:S01]  /*59d0*/  LDSM.16.M88.4 R12, [R220+0x7800] ;  /* 0x00780000dc0c783b */ /* 0x000ea20000000200 */
[----:B------:R-:W-:Y:S01]  /*59e0*/  HMMA.16816.F32.BF16 R28, R192, R180, R28 ;  /* 0x000000b4c01c723c */ /* 0x000fe2000004181c */
[----:B------:R-:W-:Y:S01]  /*59f0*/  ISETP.GE.AND P3, PT, R0, R2, PT ;  /* 0x000000020000720c */ /* 0x000fe20003f66270 */
[----:B------:R-:W-:-:S04]  /*5a00*/  DEPBAR.LE SB0, 0x0 ;  /* 0x000080000000791a */ /* 0x000fc80000000000 */
[----:B------:R-:W-:Y:S02]  /*5a10*/  IADD3 R0, R200, 0x11, RZ ;  /* 0x00000011c8007810 */ /* 0x000fe40007ffe0ff */
[----:B------:R-:W-:Y:S01]  /*5a20*/  HMMA.16816.F32.BF16 R24, R192, R182, R24 ;  /* 0x000000b6c018723c */ /* 0x000fe20000041818 */
[----:B------:R-:W-:Y:S02]  /*5a30*/  FSEL R19, R6, -INF , !P5 ;  /* 0xff80000006137808 */ /* 0x000fe40006800000 */
[----:B------:R-:W-:Y:S02]  /*5a40*/  FSEL R4, R5, -INF , !P1 ;  /* 0xff80000005047808 */ /* 0x000fe40004800000 */
[C---:B------:R-:W-:Y:S02]  /*5a50*/  ISETP.GE.AND P5, PT, R0.reuse, R165, PT ;  /* 0x000000a50000720c */ /* 0x040fe40003fa6270 */
[----:B------:R-:W-:Y:S01]  /*5a60*/  ISETP.GE.AND P1, PT, R0, R2, PT ;  /* 0x000000020000720c */ /* 0x000fe20003f26270 */
[----:B-1----:R-:W-:Y:S01]  /*5a70*/  HMMA.16816.F32.BF16 R168, R20, R184, R168 ;  /* 0x000000b814a8723c */ /* 0x002fe200000418a8 */
[----:B------:R-:W-:-:S02]  /*5a80*/  IADD3 R0, R200, 0x18, RZ ;  /* 0x00000018c8007810 */ /* 0x000fc40007ffe0ff */
[----:B------:R-:W-:Y:S02]  /*5a90*/  IADD3 R5, R200, 0x19, RZ ;  /* 0x00000019c8057810 */ /* 0x000fe40007ffe0ff */
[----:B------:R-:W-:Y:S02]  /*5aa0*/  FSEL R190, R176, -INF , !P0 ;  /* 0xff800000b0be7808 */ /* 0x000fe40004000000 */
[----:B------:R-:W-:Y:S01]  /*5ab0*/  FSEL R183, R178, -INF , !P2 ;  /* 0xff800000b2b77808 */ /* 0x000fe20005000000 */
[----:B------:R-:W-:Y:S01]  /*5ac0*/  HMMA.16816.F32.BF16 R32, R20, R186, R32 ;  /* 0x000000ba1420723c */ /* 0x000fe20000041820 */
[----:B------:R-:W-:Y:S02]  /*5ad0*/  FSEL R184, R177, -INF , !P5 ;  /* 0xff800000b1b87808 */ /* 0x000fe40006800000 */
[----:B------:R-:W-:Y:S02]  /*5ae0*/  ISETP.GE.AND P0, PT, R0, R2, PT ;  /* 0x000000020000720c */ /* 0x000fe40003f06270 */
[----:B------:R-:W-:-:S02]  /*5af0*/  ISETP.GE.AND P2, PT, R5, R165, PT ;  /* 0x000000a50500720c */ /* 0x000fc40003f46270 */
[-C--:B------:R-:W-:Y:S01]  /*5b00*/  ISETP.GE.AND P5, PT, R5, R2.reuse, PT ;  /* 0x000000020500720c */ /* 0x080fe20003fa6270 */
[C---:B------:R-:W-:Y:S01]  /*5b10*/  HMMA.16816.F32.BF16 R8, R20.reuse, R16, R8 ;  /* 0x000000101408723c */ /* 0x040fe20000041808 */
[----:B------:R-:W-:Y:S02]  /*5b20*/  IADD3 R5, R200, 0x21, RZ ;  /* 0x00000021c8057810 */ /* 0x000fe40007ffe0ff */
[----:B------:R-:W-:Y:S02]  /*5b30*/  FSEL R185, R174, -INF , !P0 ;  /* 0xff800000aeb97808 */ /* 0x000fe40004000000 */
[----:B------:R-:W-:Y:S02]  /*5b40*/  FSEL R186, R173, -INF , !P2 ;  /* 0xff800000adba7808 */ /* 0x000fe40005000000 */
[C---:B------:R-:W-:Y:S01]  /*5b50*/  ISETP.GE.AND P0, PT, R5.reuse, R165, PT ;  /* 0x000000a50500720c */ /* 0x040fe20003f06270 */
[----:B--2---:R-:W-:Y:S01]  /*5b60*/  HMMA.16816.F32.BF16 R28, R20, R12, R28 ;  /* 0x0000000c141c723c */ /* 0x004fe2000004181c */
[----:B------:R-:W-:-:S02]  /*5b70*/  ISETP.GE.AND P2, PT, R5, R2, PT ;  /* 0x000000020500720c */ /* 0x000fc40003f46270 */
[----:B------:R-:W-:Y:S02]  /*5b80*/  IADD3 R5, R200, 0x29, RZ ;  /* 0x00000029c8057810 */ /* 0x000fe40007ffe0ff */
[----:B------:R-:W-:Y:S02]  /*5b90*/  FSEL R7, R7, -INF , !P3 ;  /* 0xff80000007077808 */ /* 0x000fe40005800000 */
[----:B------:R-:W-:Y:S01]  /*5ba0*/  FSEL R192, R169, -INF , !P0 ;  /* 0xff800000a9c07808 */ /* 0x000fe20004000000 */
[----:B------:R-:W-:Y:S01]  /*5bb0*/  HMMA.16816.F32.BF16 R24, R20, R14, R24 ;  /* 0x0000000e1418723c */ /* 0x000fe20000041818 */
[----:B------:R-:W-:Y:S01]  /*5bc0*/  BAR.SYNC.DEFER_BLOCKING 0x0 ;  /* 0x0000000000007b1d */ /* 0x000fe20000010000 */
[----:B------:R-:W-:Y:S02]  /*5bd0*/  ISETP.GE.AND P3, PT, R0, R165, PT ;  /* 0x000000a50000720c */ /* 0x000fe40003f66270 */
[----:B------:R-:W-:Y:S02]  /*5be0*/  ISETP.GE.AND P0, PT, R5, R2, PT ;  /* 0x000000020500720c */ /* 0x000fe40003f06270 */
[----:B------:R-:W-:-:S02]  /*5bf0*/  IADD3 R0, R200, 0x20, RZ ;  /* 0x00000020c8007810 */ /* 0x000fc40007ffe0ff */
[----:B------:R-:W-:Y:S02]  /*5c00*/  FSEL R197, R179, -INF , !P1 ;  /* 0xff800000b3c57808 */ /* 0x000fe40004800000 */
[----:B------:R-:W-:Y:S02]  /*5c10*/  FSEL R188, R172, -INF , !P3 ;  /* 0xff800000acbc7808 */ /* 0x000fe40005800000 */
[----:B------:R-:W-:Y:S02]  /*5c20*/  FSEL R193, R35, -INF , !P0 ;  /* 0xff80000023c17808 */ /* 0x000fe40004000000 */
[CC--:B------:R-:W-:Y:S02]  /*5c30*/  ISETP.GE.AND P1, PT, R0.reuse, R165.reuse, PT ;  /* 0x000000a50000720c */ /* 0x0c0fe40003f26270 */
[----:B------:R-:W-:Y:S02]  /*5c40*/  ISETP.GE.AND P3, PT, R0, R2, PT ;  /* 0x000000020000720c */ /* 0x000fe40003f66270 */
[----:B------:R-:W-:-:S02]  /*5c50*/  ISETP.GE.AND P0, PT, R200, R165, PT ;  /* 0x000000a5c800720c */ /* 0x000fc40003f06270 */
[----:B------:R-:W-:Y:S02]  /*5c60*/  IADD3 R0, R200, 0x28, RZ ;  /* 0x00000028c8007810 */ /* 0x000fe40007ffe0ff */
[----:B------:R-:W-:Y:S02]  /*5c70*/  FSEL R195, R175, -INF , !P5 ;  /* 0xff800000afc37808 */ /* 0x000fe40006800000 */
[----:B------:R-:W-:Y:S02]  /*5c80*/  FSEL R198, R168, -INF , !P1 ;  /* 0xff800000a8c67808 */ /* 0x000fe40004800000 */
[----:B------:R-:W-:Y:S02]  /*5c90*/  FSEL R8, R8, -INF , !P0 ;  /* 0xff80000008087808 */ /* 0x000fe40004000000 */
[C---:B------:R-:W-:Y:S02]  /*5ca0*/  ISETP.GE.AND P5, PT, R0.reuse, R165, PT ;  /* 0x000000a50000720c */ /* 0x040fe40003fa6270 */
[----:B------:R-:W-:-:S02]  /*5cb0*/  ISETP.GE.AND P1, PT, R0, R2, PT ;  /* 0x000000020000720c */ /* 0x000fc40003f26270 */
[----:B------:R-:W-:Y:S02]  /*5cc0*/  FSEL R191, R170, -INF , !P3 ;  /* 0xff800000aabf7808 */ /* 0x000fe40005800000 */
[----:B------:R-:W-:Y:S02]  /*5cd0*/  PLOP3.LUT P0, PT, PT, PT, UP0, 0x80, 0x0 ;  /* 0x000000000000781c */ /* 0x000fe40003f0f008 */
[----:B------:R-:W-:Y:S02]  /*5ce0*/  ISETP.GE.AND P3, PT, R5, R165, PT ;  /* 0x000000a50500720c */ /* 0x000fe40003f66270 */
[C---:B------:R-:W-:Y:S02]  /*5cf0*/  IADD3 R0, R200.reuse, 0x30, RZ ;  /* 0x00000030c8007810 */ /* 0x040fe40007ffe0ff */
[----:B------:R-:W-:Y:S02]  /*5d00*/  IADD3 R5, R200, 0x31, RZ ;  /* 0x00000031c8057810 */ /* 0x000fe40007ffe0ff */
[----:B------:R-:W-:-:S02]  /*5d10*/  FSEL R189, R171, -INF , !P2 ;  /* 0xff800000abbd7808 */ /* 0x000fc40005000000 */
[----:B------:R-:W-:Y:S02]  /*5d20*/  FSEL R196, R32, -INF , !P5 ;  /* 0xff80000020c47808 */ /* 0x000fe40006800000 */
[CC--:B------:R-:W-:Y:S02]  /*5d30*/  ISETP.GE.AND P2, PT, R0.reuse, R165.reuse, PT ;  /* 0x000000a50000720c */ /* 0x0c0fe40003f46270 */
[----:B------:R-:W-:Y:S02]  /*5d40*/  ISETP.GE.AND P5, PT, R0, R2, PT ;  /* 0x000000020000720c */ /* 0x000fe40003fa6270 */
[----:B------:R-:W-:Y:S02]  /*5d50*/  FSEL R187, R34, -INF , !P1 ;  /* 0xff80000022bb7808 */ /* 0x000fe40004800000 */
[----:B------:R-:W-:Y:S02]  /*5d60*/  FSEL R11, R11, -INF , !P4 ;  /* 0xff8000000b0b7808 */ /* 0x000fe40006000000 */
[----:B------:R-:W-:-:S02]  /*5d70*/  ISETP.GE.AND P1, PT, R5, R165, PT ;  /* 0x000000a50500720c */ /* 0x000fc40003f26270 */
[C---:B------:R-:W-:Y:S02]  /*5d80*/  ISETP.GE.AND P4, PT, R200.reuse, R2, PT ;  /* 0x00000002c800720c */ /* 0x040fe40003f86270 */
[C---:B------:R-:W-:Y:S02]  /*5d90*/  IADD3 R0, R200.reuse, 0x38, RZ ;  /* 0x00000038c8007810 */ /* 0x040fe40007ffe0ff */
[----:B------:R-:W-:Y:S02]  /*5da0*/  IADD3 R200, R200, 0x39, RZ ;  /* 0x00000039c8c87810 */ /* 0x000fe40007ffe0ff */
[----:B------:R-:W-:Y:S02]  /*5db0*/  FSEL R194, R33, -INF , !P3 ;  /* 0xff80000021c27808 */ /* 0x000fe40005800000 */
[----:B------:R-:W-:Y:S02]  /*5dc0*/  FSEL R6, R9, -INF , !P6 ;  /* 0xff80000009067808 */ /* 0x000fe40007000000 */
[----:B------:R-:W-:-:S02]  /*5dd0*/  FSEL R182, R28, -INF , !P2 ;  /* 0xff8000001cb67808 */ /* 0x000fc40005000000 */
[----:B------:R-:W-:Y:S02]  /*5de0*/  FSEL R33, R30, -INF , !P5 ;  /* 0xff8000001e217808 */ /* 0x000fe40006800000 */
[----:B------:R-:W-:Y:S02]  /*5df0*/  FSEL R180, R29, -INF , !P1 ;  /* 0xff8000001db47808 */ /* 0x000fe40004800000 */
[-C--:B------:R-:W-:Y:S02]  /*5e00*/  ISETP.GE.AND P3, PT, R5, R2.reuse, PT ;  /* 0x000000020500720c */ /* 0x080fe40003f66270 */
[CC--:B------:R-:W-:Y:S02]  /*5e10*/  ISETP.GE.AND P6, PT, R0.reuse, R165.reuse, PT ;  /* 0x000000a50000720c */ /* 0x0c0fe40003fc6270 */
[----:B------:R-:W-:Y:S02]  /*5e20*/  ISETP.GE.AND P2, PT, R0, R2, PT ;  /* 0x000000020000720c */ /* 0x000fe40003f46270 */
[----:B------:R-:W-:-:S02]  /*5e30*/  ISETP.GE.AND P5, PT, R200, R165, PT ;  /* 0x000000a5c800720c */ /* 0x000fc40003fa6270 */
[----:B------:R-:W-:Y:S02]  /*5e40*/  ISETP.GE.AND P1, PT, R200, R2, PT ;  /* 0x00000002c800720c */ /* 0x000fe40003f26270 */
[----:B------:R-:W-:Y:S02]  /*5e50*/  FSEL R10, R10, -INF , !P4 ;  /* 0xff8000000a0a7808 */ /* 0x000fe40006000000 */
[----:B------:R-:W-:Y:S02]  /*5e60*/  FSEL R179, R31, -INF , !P3 ;  /* 0xff8000001fb37808 */ /* 0x000fe40005800000 */
[----:B------:R-:W-:Y:S02]  /*5e70*/  FSEL R34, R24, -INF , !P6 ;  /* 0xff80000018227808 */ /* 0x000fe40007000000 */
[----:B------:R-:W-:Y:S02]  /*5e80*/  FSEL R32, R25, -INF , !P5 ;  /* 0xff80000019207808 */ /* 0x000fe40006800000 */
[----:B------:R-:W-:-:S02]  /*5e90*/  FSEL R177, R26, -INF , !P2 ;  /* 0xff8000001ab17808 */ /* 0x000fc40005000000 */
[----:B------:R-:W-:Y:S01]  /*5ea0*/  FSEL R175, R27, -INF , !P1 ;  /* 0xff8000001baf7808 */ /* 0x000fe20004800000 */
[----:B------:R-:W-:Y:S05]  /*5eb0*/  @!P0 BRA `(.L_x_7) ;  /* 0x000002a000008947 */ /* 0x000fea0003800000 */
[----:B------:R-:W-:Y:S02]  /*5ec0*/  UIADD3 UR11, UR8, -0x3, URZ ;  /* 0xfffffffd080b7890 */ /* 0x000fe4000fffe03f */
[----:B------:R-:W-:Y:S02]  /*5ed0*/  ULDC.64 UR12, c[0x0][0x198] ;  /* 0x00006600000c7ab9 */ /* 0x000fe40000000a00 */
[----:B------:R-:W-:Y:S02]  /*5ee0*/  USHF.R.S32.HI UR6, URZ, 0x1f, UR11 ;  /* 0x0000001f3f067899 */ /* 0x000fe4000801140b */
[----:B------:R-:W-:Y:S02]  /*5ef0*/  UIMAD.WIDE.U32 UR20, UR11, UR12, URZ ;  /* 0x0000000c0b1472a5 */ /* 0x000fe4000f8e003f */
[----:B------:R-:W-:-:S04]  /*5f00*/  UIMAD UR6, UR6, UR12, URZ ;  /* 0x0000000c060672a4 */ /* 0x000fc8000f8e023f */
[----:B------:R-:W-:Y:S01]  /*5f10*/  UIMAD UR6, UR11, UR13, UR6 ;  /* 0x0000000d0b0672a4 */ /* 0x000fe2000f8e0206 */
[----:B------:R-:W-:Y:S02]  /*5f20*/  IMAD.U32 R14, RZ, RZ, UR20 ;  /* 0x00000014ff0e7e24 */ /* 0x000fe4000f8e00ff */
[----:B------:R-:W-:Y:S01]  /*5f30*/  IMAD.U32 R15, RZ, RZ, UR21 ;  /* 0x00000015ff0f7e24 */ /* 0x000fe2000f8e00ff */
[----:B------:R-:W-:Y:S02]  /*5f40*/  UIADD3 UR6, UR21, UR6, URZ ;  /* 0x0000000615067290 */ /* 0x000fe4000fffe03f */
[----:B------:R-:W-:-:S04]  /*5f50*/  LEA R0, P0, R14, R238, 0x6 ;  /* 0x000000ee0e007211 */ /* 0x000fc800078030ff */
[----:B------:R-:W-:Y:S01]  /*5f60*/  IMAD.U32 R5, RZ, RZ, UR6 ;  /* 0x00000006ff057e24 */ /* 0x000fe2000f8e00ff */
[----:B------:R-:W-:Y:S01]  /*5f70*/  USHF.L.U32 UR6, UR12, 0x5, URZ ;  /* 0x000000050c067899 */ /* 0x000fe2000800063f */
[----:B------:R-:W-:Y:S01]  /*5f80*/  LEA R12, P1, R0, c[0x0][0x168], 0x1 ;  /* 0x00005a00000c7a11 */ /* 0x000fe200078208ff */
[----:B------:R-:W-:Y:S02]  /*5f90*/  USHF.L.U64.HI UR12, UR12, 0x5, UR7 ;  /* 0x000000050c0c7899 */ /* 0x000fe40008010207 */
[----:B------:R-:W-:Y:S02]  /*5fa0*/  LEA.HI.X R5, R14, R243, R5, 0x6, P0 ;  /* 0x000000f30e057211 */ /* 0x000fe400000f3405 */
[----:B------:R-:W-:Y:S02]  /*5fb0*/  IADD3 R14, P0, R12, UR6, RZ ;  /* 0x000000060c0e7c10 */ /* 0x000fe4000ff1e0ff */
[----:B------:R-:W-:Y:S02]  /*5fc0*/  LEA.HI.X R13, R0, c[0x0][0x16c], R5, 0x1, P1 ;  /* 0x00005b00000d7a11 */ /* 0x000fe400008f0c05 */
[----:B------:R-:W-:-:S02]  /*5fd0*/  IADD3 R20, P1, R14, UR6, RZ ;  /* 0x000000060e147c10 */ /* 0x000fc4000ff3e0ff */
[----:B------:R-:W-:Y:S01]  /*5fe0*/  IADD3.X R15, R13, UR12, RZ, P0, !PT ;  /* 0x0000000c0d0f7c10 */ /* 0x000fe200087fe4ff */
[----:B------:R-:W-:Y:S01]  /*5ff0*/  @!PT LDS RZ, [RZ] ;  /* 0x00000000fffff984 */ /* 0x000fe20000000800 */
[----:B------:R-:W-:Y:S01]  /*6000*/  @!PT LDS RZ, [RZ] ;  /* 0x00000000fffff984 */ /* 0x000fe20000000800 */
[----:B------:R-:W-:Y:S01]  /*6010*/  @!PT LDS RZ, [RZ] ;  /* 0x00000000fffff984 */ /* 0x000fe20000000800 */
[----:B------:R1:W-:Y:S01]  /*6020*/  LDGSTS.E.BYPASS.LTC128B.128 [R236+0x8000], [R12.64] ;  /* 0x080000000cec7fae */ /* 0x0003e2000b901d50 */
[----:B------:R-:W-:Y:S02]  /*6030*/  IADD3 R16, P0, R20, UR6, RZ ;  /* 0x0000000614107c10 */ /* 0x000fe4000ff1e0ff */
        /* <DEDUP_REMOVED lines=18> */
.L_x_7:
[----:B------:R-:W-:Y:S01]  /*6160*/  FMNMX.FTZ R5, R164, R8, !PT ;  /* 0x00000008a4057209 */ /* 0x000fe20007810000 */
[----:B-1----:R-:W-:Y:S01]  /*6170*/  LDSM.16.MT88.4 R20, [R224+0x16000] ;  /* 0x01600000e014783b */ /* 0x002fe20000004200 */
[----:B------:R-:W-:Y:S01]  /*6180*/  FMNMX.FTZ R12, R3, R10, !PT ;  /* 0x0000000a030c7209 */ /* 0x000fe20007810000 */
[----:B------:R-:W-:Y:S01]  /*6190*/  UISETP.GE.AND UP0, UPT, UR8, 0x3, UPT ;  /* 0x000000030800788c */ /* 0x000fe2000bf06270 */
[----:B------:R-:W-:Y:S01]  /*61a0*/  FMNMX.FTZ R5, R6, R5, !PT ;  /* 0x0000000506057209 */ /* 0x000fe20007810000 */
[----:B------:R-:W-:Y:S01]  /*61b0*/  LDSM.16.MT88.4 R24, [R224+0x10800] ;  /* 0x01080000e018783b */ /* 0x000fe20000004200 */
[----:B------:R-:W-:-:S02]  /*61c0*/  FMNMX.FTZ R12, R11, R12, !PT ;  /* 0x0000000c0b0c7209 */ /* 0x000fc40007810000 */
[----:B------:R-:W-:Y:S01]  /*61d0*/  FMNMX.FTZ R5, R18, R5, !PT ;  /* 0x0000000512057209 */ /* 0x000fe20007810000 */
[----:B------:R-:W-:Y:S01]  /*61e0*/  LDSM.16.MT88.4 R28, [R228+0x14800] ;  /* 0x01480000e41c783b */ /* 0x000fe20000004200 */
[----:B------:R-:W-:Y:S02]  /*61f0*/  FMNMX.FTZ R12, R19, R12, !PT ;  /* 0x0000000c130c7209 */ /* 0x000fe40007810000 */
[----:B------:R-:W-:Y:S02]  /*6200*/  FMNMX.FTZ R5, R4, R5, !PT ;  /* 0x0000000504057209 */ /* 0x000fe40007810000 */
[----:B------:R-:W-:Y:S01]  /*6210*/  FMNMX.FTZ R12, R7, R12, !PT ;  /* 0x0000000c070c7209 */ /* 0x000fe20007810000 */
[----:B------:R-:W-:Y:S01]  /*6220*/  @UP0 UIADD3 UR11, UR8, -0x3, URZ ;  /* 0xfffffffd080b0890 */ /* 0x000fe2000fffe03f */
        /* <DEDUP_REMOVED lines=23> */
[----:B------:R-:W-:-:S03]  /*63a0*/  FMNMX.FTZ R12, R175, R12, !PT ;  /* 0x0000000caf0c7209 */ /* 0x000fc60007810000 */
[----:B------:R-:W1:Y:S04]  /*63b0*/  SHFL.BFLY PT, R9, R14, 0x2, 0x1f ;  /* 0x0c401f000e097f89 */ /* 0x000e6800000e0000 */
[----:B------:R-:W2:Y:S01]  /*63c0*/  SHFL.BFLY PT, R5, R12, 0x2, 0x1f ;  /* 0x0c401f000c057f89 */ /* 0x000ea200000e0000 */
[----:B-1----:R-:W-:Y:S02]  /*63d0*/  FMNMX.FTZ R9, R14, R9, !PT ;  /* 0x000000090e097209 */ /* 0x002fe40007810000 */
[----:B--2---:R-:W-:-:S03]  /*63e0*/  FMNMX.FTZ R5, R12, R5, !PT ;  /* 0x000000050c057209 */ /* 0x004fc60007810000 */
[----:B------:R-:W1:Y:S04]  /*63f0*/  SHFL.BFLY PT, R2, R9, 0x1, 0x1f ;  /* 0x0c201f0009027f89 */ /* 0x000e6800000e0000 */
[----:B------:R-:W2:Y:S04]  /*6400*/  SHFL.BFLY PT, R0, R5, 0x1, 0x1f ;  /* 0x0c201f0005007f89 */ /* 0x000ea800000e0000 */
[----:B------:R-:W-:Y:S01]  /*6410*/  LDSM.16.MT88.4 R12, [R226+0x10000] ;  /* 0x01000000e20c783b */ /* 0x000fe20000004200 */
[----:B-1----:R-:W-:Y:S02]  /*6420*/  FMNMX.FTZ R2, R9, R2, !PT ;  /* 0x0000000209027209 */ /* 0x002fe40007810000 */
[----:B--2---:R-:W-:-:S03]  /*6430*/  FMNMX.FTZ R0, R5, R0, !PT ;  /* 0x0000000005007209 */ /* 0x004fc60007810000 */
[C---:B------:R-:W-:Y:S01]  /*6440*/  FMUL.FTZ R35, R2.reuse, c[0x0][0x23c] ;  /* 0x00008f0002237a20 */ /* 0x040fe20000410000 */
[----:B------:R-:W-:Y:S02]  /*6450*/  FSETP.NEU.FTZ.AND P1, PT, R2, -INF , PT ;  /* 0xff8000000200780b */ /* 0x000fe40003f3d000 */
[C---:B------:R-:W-:Y:S01]  /*6460*/  FSETP.NEU.FTZ.AND P0, PT, R0.reuse, -INF , PT ;  /* 0xff8000000000780b */ /* 0x040fe20003f1d000 */
[----:B------:R-:W-:Y:S01]  /*6470*/  FMUL.FTZ R178, R0, c[0x0][0x23c] ;  /* 0x00008f0000b27a20 */ /* 0x000fe20000410000 */
[----:B------:R-:W-:Y:S02]  /*6480*/  FSEL R35, R35, RZ, P1 ;  /* 0x000000ff23237208 */ /* 0x000fe40000800000 */
[----:B------:R-:W-:Y:S02]  /*6490*/  FSEL R5, R2, RZ, P1 ;  /* 0x000000ff02057208 */ /* 0x000fe40000800000 */
[----:B------:R-:W-:Y:S01]  /*64a0*/  FSEL R178, R178, RZ, P0 ;  /* 0x000000ffb2b27208 */ /* 0x000fe20000000000 */
[----:B------:R-:W-:-:S02]  /*64b0*/  FFMA.FTZ R171, R18, c[0x0][0x23c], -R35 ;  /* 0x00008f0012ab7a23 */ /* 0x000fc40000010823 */
[--C-:B------:R-:W-:Y:S01]  /*64c0*/  FFMA.FTZ R172, R6, c[0x0][0x23c], -R35.reuse ;  /* 0x00008f0006ac7a23 */ /* 0x100fe20000010823 */
[----:B------:R-:W-:Y:S01]  /*64d0*/  FSEL R6, R0, RZ, P0 ;  /* 0x000000ff00067208 */ /* 0x000fe20000000000 */
[----:B------:R-:W-:Y:S01]  /*64e0*/  FFMA.FTZ R165, R19, c[0x0][0x23c], -R178 ;  /* 0x00008f0013a57a23 */ /* 0x000fe200000108b2 */
[----:B------:R-:W-:Y:S01]  /*64f0*/  PLOP3.LUT P0, PT, PT, PT, UP0, 0x80, 0x0 ;  /* 0x000000000000781c */ /* 0x000fe20003f0f008 */
[----:B------:R-:W1:Y:S01]  /*6500*/  LDSM.16.MT88.4 R16, [R228+0x10000] ;  /* 0x01000000e410783b */ /* 0x000e620000004200 */
[----:B------:R-:W-:Y:S01]  /*6510*/  FFMA.FTZ R170, R4, c[0x0][0x23c], -R35 ;  /* 0x00008f0004aa7a23 */ /* 0x000fe20000010823 */
[----:B------:R-:W-:Y:S01]  /*6520*/  MUFU.EX2 R172, R172 ;  /* 0x000000ac00ac7308 */ /* 0x000fe20000000800 */
[----:B------:R-:W-:Y:S02]  /*6530*/  FADD.FTZ R4, R164, -R5 ;  /* 0x80000005a4047221 */ /* 0x000fe40000010000 */
[----:B------:R-:W-:Y:S02]  /*6540*/  FADD.FTZ R6, R3, -R6 ;  /* 0x8000000603067221 */ /* 0x000fe40000010000 */
[----:B------:R-:W-:-:S02]  /*6550*/  FFMA.FTZ R173, R8, c[0x0][0x23c], -R35 ;  /* 0x00008f0008ad7a23 */ /* 0x000fc40000010823 */
[--C-:B------:R-:W-:Y:S01]  /*6560*/  FFMA.FTZ R169, R10, c[0x0][0x23c], -R178.reuse ;  /* 0x00008f000aa97a23 */ /* 0x100fe200000108b2 */
[----:B------:R-:W-:Y:S01]  /*6570*/  MUFU.EX2 R171, R171 ;  /* 0x000000ab00ab7308 */ /* 0x000fe20000000800 */
[--C-:B------:R-:W-:Y:S02]  /*6580*/  FFMA.FTZ R168, R11, c[0x0][0x23c], -R178.reuse ;  /* 0x00008f000ba87a23 */ /* 0x100fe400000108b2 */
[----:B------:R-:W-:Y:S01]  /*6590*/  FFMA.FTZ R164, R7, c[0x0][0x23c], -R178 ;  /* 0x00008f0007a47a23 */ /* 0x000fe200000108b2 */
[----:B------:R-:W2:Y:S01]  /*65a0*/  LDSM.16.MT88.4 R8, [R225+0x10000] ;  /* 0x01000000e108783b */ /* 0x000ea20000004200 */
[----:B------:R-:W-:Y:S02]  /*65b0*/  FMUL.FTZ R176, R4, c[0x0][0x23c] ;  /* 0x00008f0004b07a20 */ /* 0x000fe40000410000 */
[----:B------:R-:W-:Y:S01]  /*65c0*/  FMUL.FTZ R174, R6, c[0x0][0x23c] ;  /* 0x00008f0006ae7a20 */ /* 0x000fe20000410000 */
[----:B------:R-:W3:Y:S01]  /*65d0*/  MUFU.EX2 R173, R173 ;  /* 0x000000ad00ad7308 */ /* 0x000ee20000000800 */
[----:B------:R-:W-:-:S02]  /*65e0*/  FFMA.FTZ R3, R190, c[0x0][0x23c], -R35 ;  /* 0x00008f00be037a23 */ /* 0x000fc40000010823 */
[--C-:B------:R-:W-:Y:S02]  /*65f0*/  FFMA.FTZ R181, R188, c[0x0][0x23c], -R35.reuse ;  /* 0x00008f00bcb57a23 */ /* 0x100fe40000010823 */
[--C-:B------:R-:W-:Y:S02]  /*6600*/  FFMA.FTZ R184, R184, c[0x0][0x23c], -R35.reuse ;  /* 0x00008f00b8b87a23 */ /* 0x100fe40000010823 */
[----:B------:R-:W-:Y:S01]  /*6610*/  FFMA.FTZ R186, R186, c[0x0][0x23c], -R35 ;  /* 0x00008f00baba7a23 */ /* 0x000fe20000010823 */
[----:B------:R-:W4:Y:S01]  /*6620*/  MUFU.EX2 R170, R170 ;  /* 0x000000aa00aa7308 */ /* 0x000f220000000800 */
[--C-:B------:R-:W-:Y:S02]  /*6630*/  FFMA.FTZ R183, R183, c[0x0][0x23c], -R178.reuse ;  /* 0x00008f00b7b77a23 */ /* 0x100fe400000108b2 */
[--C-:B------:R-:W-:Y:S02]  /*6640*/  FFMA.FTZ R188, R197, c[0x0][0x23c], -R178.reuse ;  /* 0x00008f00c5bc7a23 */ /* 0x100fe400000108b2 */
[----:B------:R-:W-:-:S02]  /*6650*/  FFMA.FTZ R185, R185, c[0x0][0x23c], -R178 ;  /* 0x00008f00b9b97a23 */ /* 0x000fc400000108b2 */
[----:B------:R-:W-:Y:S01]  /*6660*/  FFMA.FTZ R190, R195, c[0x0][0x23c], -R178 ;  /* 0x00008f00c3be7a23 */ /* 0x000fe200000108b2 */
[----:B------:R-:W-:Y:S01]  /*6670*/  MUFU.EX2 R169, R169 ;  /* 0x000000a900a97308 */ /* 0x000fe20000000800 */
[----:B---3--:R-:W-:Y:S01]  /*6680*/  F2FP.BF16.PACK_AB R4, R172, R173 ;  /* 0x000000adac04723e */ /* 0x008fe200000010ff */
[--C-:B------:R-:W-:Y:S02]  /*6690*/  FFMA.FTZ R195, R198, c[0x0][0x23c], -R35.reuse ;  /* 0x00008f00c6c37a23 */ /* 0x100fe40000010823 */
[--C-:B------:R-:W-:Y:S02]  /*66a0*/  FFMA.FTZ R197, R194, c[0x0][0x23c], -R35.reuse ;  /* 0x00008f00c2c57a23 */ /* 0x100fe40000010823 */
[--C-:B------:R-:W-:Y:S02]  /*66b0*/  FFMA.FTZ R192, R192, c[0x0][0x23c], -R35.reuse ;  /* 0x00008f00c0c07a23 */ /* 0x100fe40000010823 */
[----:B------:R-:W3:Y:S01]  /*66c0*/  MUFU.EX2 R168, R168 ;  /* 0x000000a800a87308 */ /* 0x000ee20000000800 */
[----:B----4-:R-:W-:Y:S01]  /*66d0*/  F2FP.BF16.PACK_AB R6, R170, R171 ;  /* 0x000000abaa06723e */ /* 0x010fe200000010ff */
[----:B------:R-:W-:-:S02]  /*66e0*/  FFMA.FTZ R196, R196, c[0x0][0x23c], -R35 ;  /* 0x00008f00c4c47a23 */ /* 0x000fc40000010823 */
[--C-:B------:R-:W-:Y:S02]  /*66f0*/  FFMA.FTZ R191, R191, c[0x0][0x23c], -R178.reuse ;  /* 0x00008f00bfbf7a23 */ /* 0x100fe400000108b2 */
[--C-:B------:R-:W-:Y:S02]  /*6700*/  FFMA.FTZ R194, R189, c[0x0][0x23c], -R178.reuse ;  /* 0x00008f00bdc27a23 */ /* 0x100fe400000108b2 */
[----:B------:R-:W-:Y:S01]  /*6710*/  MUFU.EX2 R165, R165 ;  /* 0x000000a500a57308 */ /* 0x000fe20000000800 */
[--C-:B------:R-:W-:Y:S02]  /*6720*/  FFMA.FTZ R187, R187, c[0x0][0x23c], -R178.reuse ;  /* 0x00008f00bbbb7a23 */ /* 0x100fe400000108b2 */
[--C-:B------:R-:W-:Y:S02]  /*6730*/  FFMA.FTZ R198, R193, c[0x0][0x23c], -R178.reuse ;  /* 0x00008f00c1c67a23 */ /* 0x100fe400000108b2 */
[----:B------:R-:W-:Y:S02]  /*6740*/  FFMA.FTZ R189, R180, c[0x0][0x23c], -R35 ;  /* 0x00008f00b4bd7a23 */ /* 0x000fe40000010823 */
[--C-:B------:R-:W-:Y:S01]  /*6750*/  FFMA.FTZ R199, R33, c[0x0][0x23c], -R178.reuse ;  /* 0x00008f0021c77a23 */ /* 0x100fe200000108b2 */
[----:B------:R-:W4:Y:S01]  /*6760*/  MUFU.EX2 R164, R164 ;  /* 0x000000a400a47308 */ /* 0x000f220000000800 */
[----:B---3--:R-:W-:Y:S01]  /*6770*/  F2FP.BF16.PACK_AB R5, R168, R169 ;  /* 0x000000a9a805723e */ /* 0x008fe200000010ff */
[----:B------:R-:W-:-:S02]  /*6780*/  FFMA.FTZ R200, R179, c[0x0][0x23c], -R178 ;  /* 0x00008f00b3c87a23 */ /* 0x000fc400000108b2 */
[--C-:B------:R-:W-:Y:S02]  /*6790*/  FFMA.FTZ R177, R177, c[0x0][0x23c], -R178.reuse ;  /* 0x00008f00b1b17a23 */ /* 0x100fe400000108b2 */
[--C-:B------:R-:W-:Y:S02]  /*67a0*/  FFMA.FTZ R182, R182, c[0x0][0x23c], -R35.reuse ;  /* 0x00008f00b6b67a23 */ /* 0x100fe40000010823 */
[----:B------:R-:W3:Y:S01]  /*67b0*/  MUFU.EX2 R176, R176 ;  /* 0x000000b000b07308 */ /* 0x000ee20000000800 */
[--C-:B------:R-:W-:Y:S02]  /*67c0*/  FFMA.FTZ R180, R34, c[0x0][0x23c], -R35.reuse ;  /* 0x00008f0022b47a23 */ /* 0x100fe40000010823 */
[----:B------:R-:W-:Y:S02]  /*67d0*/  FFMA.FTZ R193, R32, c[0x0][0x23c], -R35 ;  /* 0x00008f0020c17a23 */ /* 0x000fe40000010823 */
[----:B------:R-:W-:Y:S01]  /*67e0*/  FFMA.FTZ R178, R175, c[0x0][0x23c], -R178 ;  /* 0x00008f00afb27a23 */ /* 0x000fe200000108b2 */
[----:B------:R-:W-:Y:S02]  /*67f0*/  LDSM.16.MT88.4 R32, [R228+0x11800] ;  /* 0x01180000e420783b */ /* 0x000fe40000004200 */
[----:B------:R-:W5:Y:S01]  /*6800*/  MUFU.EX2 R174, R174 ;  /* 0x000000ae00ae7308 */ /* 0x000f620000000800 */
[----:B----4-:R-:W-:Y:S01]  /*6810*/  F2FP.BF16.PACK_AB R7, R164, R165 ;  /* 0x000000a5a407723e */ /* 0x010fe200000010ff */
[----:B---3--:R-:W-:-:S06]  /*6820*/  FMUL.FTZ R160, R160, R176 ;  /* 0x000000b0a0a07220 */ /* 0x008fcc0000410000 */
[----:B------:R-:W-:Y:S01]  /*6830*/  MUFU.EX2 R3, R3 ;  /* 0x0000000300037308 */ /* 0x000fe20000000800 */
[-C--:B------:R-:W-:Y:S02]  /*6840*/  FMUL.FTZ R161, R161, R176.reuse ;  /* 0x000000b0a1a17220 */ /* 0x080fe40000410000 */
[-C--:B------:R-:W-:Y:S02]  /*6850*/  FMUL.FTZ R36, R36, R176.reuse ;  /* 0x000000b024247220 */ /* 0x080fe40000410000 */
[----:B------:R-:W-:Y:S02]  /*6860*/  FMUL.FTZ R37, R37, R176 ;  /* 0x000000b025257220 */ /* 0x000fe40000410000 */
[-C--:B-----5:R-:W-:Y:S01]  /*6870*/  FMUL.FTZ R162, R162, R174.reuse ;  /* 0x000000aea2a27220 */ /* 0x0a0fe20000410000 */
[----:B------:R-:W3:Y:S01]  /*6880*/  MUFU.EX2 R184, R184 ;  /* 0x000000b800b87308 */ /* 0x000ee20000000800 */
[-C--:B------:R-:W-:Y:S02]  /*6890*/  FMUL.FTZ R163, R163, R174.reuse ;  /* 0x000000aea3a37220 */ /* 0x080fe40000410000 */
[----:B------:R-:W-:-:S02]  /*68a0*/  FMUL.FTZ R38, R38, R174 ;  /* 0x000000ae26267220 */ /* 0x000fc40000410000 */
[----:B------:R-:W-:Y:S02]  /*68b0*/  FMUL.FTZ R39, R39, R174 ;  /* 0x000000ae27277220 */ /* 0x000fe40000410000 */
[-C--:B------:R-:W-:Y:S01]  /*68c0*/  FMUL.FTZ R40, R40, R176.reuse ;  /* 0x000000b028287220 */ /* 0x080fe20000410000 */
[C---:B-1----:R-:W-:Y:S01]  /*68d0*/  HMMA.16816.F32.BF16 R160, R4.reuse, R16, R160 ;  /* 0x0000001004a0723c */ /* 0x042fe200000418a0 */
[----:B------:R-:W-:Y:S01]  /*68e0*/  FMUL.FTZ R41, R41, R176 ;  /* 0x000000b029297220 */ /* 0x000fe20000410000 */
[----:B------:R-:W-:Y:S01]  /*68f0*/  MUFU.EX2 R181, R181 ;  /* 0x000000b500b57308 */ /* 0x000fe20000000800 */
[-C--:B------:R-:W-:Y:S02]  /*6900*/  FMUL.FTZ R42, R42, R174.reuse ;  /* 0x000000ae2a2a7220 */ /* 0x080fe40000410000 */
[----:B------:R-:W-:Y:S02]  /*6910*/  FMUL.FTZ R43, R43, R174 ;  /* 0x000000ae2b2b7220 */ /* 0x000fe40000410000 */
[-C--:B------:R-:W-:Y:S01]  /*6920*/  FMUL.FTZ R44, R44, R176.reuse ;  /* 0x000000b02c2c7220 */ /* 0x080fe20000410000 */
[----:B------:R-:W-:Y:S01]  /*6930*/  HMMA.16816.F32.BF16 R36, R4, R18, R36 ;  /* 0x000000120424723c */ /* 0x000fe20000041824 */
[----:B------:R-:W1:Y:S01]  /*6940*/  LDSM.16.MT88.4 R16, [R224+0x10000] ;  /* 0x01000000e010783b */ /* 0x000e620000004200 */
[----:B------:R-:W-:Y:S01]  /*6950*/  FMUL.FTZ R45, R45, R176 ;  /* 0x000000b02d2d7220 */ /* 0x000fe20000410000 */
[----:B------:R-:W-:Y:S01]  /*6960*/  MUFU.EX2 R186, R186 ;  /* 0x000000ba00ba7308 */ /* 0x000fe20000000800 */
[----:B------:R-:W-:-:S02]  /*6970*/  FMUL.FTZ R46, R46, R174 ;  /* 0x000000ae2e2e7220 */ /* 0x000fc40000410000 */
[----:B------:R-:W-:Y:S02]  /*6980*/  FMUL.FTZ R47, R47, R174 ;  /* 0x000000ae2f2f7220 */ /* 0x000fe40000410000 */
[-C--:B------:R-:W-:Y:S01]  /*6990*/  FMUL.FTZ R48, R48, R176.reuse ;  /* 0x000000b030307220 */ /* 0x080fe20000410000 */
[C---:B------:R-:W-:Y:S01]  /*69a0*/  HMMA.16816.F32.BF16 R40, R4.reuse, R12, R40 ;  /* 0x0000000c0428723c */ /* 0x040fe20000041828 */
[----:B------:R-:W-:Y:S01]  /*69b0*/  FMUL.FTZ R49, R49, R176 ;  /* 0x000000b031317220 */ /* 0x000fe20000410000 */
[----:B------:R-:W-:Y:S01]  /*69c0*/  MUFU.EX2 R183, R183 ;  /* 0x000000b700b77308 */ /* 0x000fe20000000800 */
[-C--:B------:R-:W-:Y:S02]  /*69d0*/  FMUL.FTZ R50, R50, R174.reuse ;  /* 0x000000ae32327220 */ /* 0x080fe40000410000 */
[----:B------:R-:W-:Y:S02]  /*69e0*/  FMUL.FTZ R51, R51, R174 ;  /* 0x000000ae33337220 */ /* 0x000fe40000410000 */
[-C--:B------:R-:W-:Y:S01]  /*69f0*/  FMUL.FTZ R52, R52, R176.reuse ;  /* 0x000000b034347220 */ /* 0x080fe20000410000 */
[----:B------:R-:W-:Y:S01]  /*6a00*/  HMMA.16816.F32.BF16 R44, R4, R14, R44 ;  /* 0x0000000e042c723c */ /* 0x000fe2000004182c */
[----:B------:R-:W-:Y:S01]  /*6a10*/  FMUL.FTZ R53, R53, R176 ;  /* 0x000000b035357220 */ /* 0x000fe20000410000 */
[----:B------:R-:W4:Y:S01]  /*6a20*/  LDSM.16.MT88.4 R12, [R228+0x12000] ;  /* 0x01200000e40c783b */ /* 0x000f220000004200 */
[-C--:B------:R-:W-:Y:S01]  /*6a30*/  FMUL.FTZ R54, R54, R174.reuse ;  /* 0x000000ae36367220 */ /* 0x080fe20000410000 */
[----:B------:R-:W5:Y:S01]  /*6a40*/  MUFU.EX2 R188, R188 ;  /* 0x000000bc00bc7308 */ /* 0x000f620000000800 */
[----:B------:R-:W-:-:S02]  /*6a50*/  FMUL.FTZ R55, R55, R174 ;  /* 0x000000ae37377220 */ /* 0x000fc40000410000 */
[-C--:B------:R-:W-:Y:S01]  /*6a60*/  FMUL.FTZ R56, R56, R176.reuse ;  /* 0x000000b038387220 */ /* 0x080fe20000410000 */
[C---:B--2---:R-:W-:Y:S01]  /*6a70*/  HMMA.16816.F32.BF16 R48, R4.reuse, R8, R48 ;  /* 0x000000080430723c */ /* 0x044fe20000041830 */
[----:B------:R-:W-:Y:S02]  /*6a80*/  FMUL.FTZ R57, R57, R176 ;  /* 0x000000b039397220 */ /* 0x000fe40000410000 */
[-C--:B------:R-:W-:Y:S01]  /*6a90*/  FMUL.FTZ R58, R58, R174.reuse ;  /* 0x000000ae3a3a7220 */ /* 0x080fe20000410000 */
[----:B------:R-:W-:Y:S01]  /*6aa0*/  MUFU.EX2 R185, R185 ;  /* 0x000000b900b97308 */ /* 0x000fe20000000800 */
[----:B------:R-:W-:Y:S02]  /*6ab0*/  FMUL.FTZ R59, R59, R174 ;  /* 0x000000ae3b3b7220 */ /* 0x000fe40000410000 */
[-C--:B------:R-:W-:Y:S01]  /*6ac0*/  FMUL.FTZ R60, R60, R176.reuse ;  /* 0x000000b03c3c7220 */ /* 0x080fe20000410000 */
[----:B------:R-:W-:Y:S01]  /*6ad0*/  HMMA.16816.F32.BF16 R52, R4, R10, R52 ;  /* 0x0000000a0434723c */ /* 0x000fe20000041834 */
[----:B------:R-:W2:Y:S01]  /*6ae0*/  LDSM.16.MT88.4 R8, [R226+0x12000] ;  /* 0x01200000e208783b */ /* 0x000ea20000004200 */
[----:B------:R-:W-:-:S02]  /*6af0*/  FMUL.FTZ R61, R61, R176 ;  /* 0x000000b03d3d7220 */ /* 0x000fc40000410000 */
[-C--:B------:R-:W-:Y:S01]  /*6b00*/  FMUL.FTZ R62, R62, R174.reuse ;  /* 0x000000ae3e3e7220 */ /* 0x080fe20000410000 */
[----:B------:R-:W2:Y:S01]  /*6b10*/  MUFU.EX2 R190, R190 ;  /* 0x000000be00be7308 */ /* 0x000ea20000000800 */
[----:B------:R-:W-:Y:S02]  /*6b20*/  FMUL.FTZ R63, R63, R174 ;  /* 0x000000ae3f3f7220 */ /* 0x000fe40000410000 */
[C---:B-1----:R-:W-:Y:S01]  /*6b30*/  HMMA.16816.F32.BF16 R56, R4.reuse, R16, R56 ;  /* 0x000000100438723c */ /* 0x042fe20000041838 */
[-C--:B------:R-:W-:Y:S02]  /*6b40*/  FMUL.FTZ R64, R64, R176.reuse ;  /* 0x000000b040407220 */ /* 0x080fe40000410000 */
[----:B------:R-:W-:Y:S02]  /*6b50*/  FMUL.FTZ R65, R65, R176 ;  /* 0x000000b041417220 */ /* 0x000fe40000410000 */
[-C--:B------:R-:W-:Y:S01]  /*6b60*/  FMUL.FTZ R66, R66, R174.reuse ;  /* 0x000000ae42427220 */ /* 0x080fe20000410000 */
[----:B------:R-:W1:Y:S01]  /*6b70*/  MUFU.EX2 R195, R195 ;  /* 0x000000c300c37308 */ /* 0x000e620000000800 */
[----:B------:R-:W-:Y:S01]  /*6b80*/  FMUL.FTZ R67, R67, R174 ;  /* 0x000000ae43437220 */ /* 0x000fe20000410000 */
[----:B------:R-:W-:Y:S01]  /*6b90*/  HMMA.16816.F32.BF16 R60, R4, R18, R60 ;  /* 0x00000012043c723c */ /* 0x000fe2000004183c */
[----:B------:R-:W1:Y:S01]  /*6ba0*/  LDSM.16.MT88.4 R16, [R225+0x12000] ;  /* 0x01200000e110783b */ /* 0x000e620000004200 */
[----:B------:R-:W-:-:S02]  /*6bb0*/  FMUL.FTZ R68, R68, R176 ;  /* 0x000000b044447220 */ /* 0x000fc40000410000 */
[----:B------:R-:W-:Y:S02]  /*6bc0*/  FMUL.FTZ R69, R69, R176 ;  /* 0x000000b045457220 */ /* 0x000fe40000410000 */
[-C--:B------:R-:W-:Y:S01]  /*6bd0*/  FMUL.FTZ R70, R70, R174.reuse ;  /* 0x000000ae46467220 */ /* 0x080fe20000410000 */
[----:B------:R-:W1:Y:S01]  /*6be0*/  MUFU.EX2 R192, R192 ;  /* 0x000000c000c07308 */ /* 0x000e620000000800 */
[----:B------:R-:W-:Y:S02]  /*6bf0*/  FMUL.FTZ R71, R71, R174 ;  /* 0x000000ae47477220 */ /* 0x000fe40000410000 */
[-C--:B------:R-:W-:Y:S01]  /*6c00*/  FMUL.FTZ R72, R72, R176.reuse ;  /* 0x000000b048487220 */ /* 0x080fe20000410000 */
[----:B----4-:R-:W-:Y:S01]  /*6c10*/  HMMA.16816.F32.BF16 R64, R4, R12, R64 ;  /* 0x0000000c0440723c */ /* 0x010fe20000041840 */
[----:B------:R-:W-:Y:S02]  /*6c20*/  FMUL.FTZ R73, R73, R176 ;  /* 0x000000b049497220 */ /* 0x000fe40000410000 */
[-C--:B------:R-:W-:Y:S01]  /*6c30*/  FMUL.FTZ R74, R74, R174.reuse ;  /* 0x000000ae4a4a7220 */ /* 0x080fe20000410000 */
[----:B------:R-:W-:Y:S01]  /*6c40*/  MUFU.EX2 R196, R196 ;  /* 0x000000c400c47308 */ /* 0x000fe20000000800 */
[----:B------:R-:W-:-:S02]  /*6c50*/  FMUL.FTZ R75, R75, R174 ;  /* 0x000000ae4b4b7220 */ /* 0x000fc40000410000 */
[-C--:B------:R-:W-:Y:S01]  /*6c60*/  FMUL.FTZ R76, R76, R176.reuse ;  /* 0x000000b04c4c7220 */ /* 0x080fe20000410000 */
[C---:B------:R-:W-:Y:S01]  /*6c70*/  HMMA.16816.F32.BF16 R68, R4.reuse, R14, R68 ;  /* 0x0000000e0444723c */ /* 0x040fe20000041844 */
[----:B------:R-:W-:Y:S01]  /*6c80*/  FMUL.FTZ R77, R77, R176 ;  /* 0x000000b04d4d7220 */ /* 0x000fe20000410000 */
[----:B------:R-:W4:Y:S01]  /*6c90*/  LDSM.16.MT88.4 R12, [R224+0x12000] ;  /* 0x01200000e00c783b */ /* 0x000f220000004200 */
[-C--:B------:R-:W-:Y:S01]  /*6ca0*/  FMUL.FTZ R78, R78, R174.reuse ;  /* 0x000000ae4e4e7220 */ /* 0x080fe20000410000 */
[----:B------:R-:W-:Y:S01]  /*6cb0*/  MUFU.EX2 R197, R197 ;  /* 0x000000c500c57308 */ /* 0x000fe20000000800 */
[----:B------:R-:W-:Y:S02]  /*6cc0*/  FMUL.FTZ R79, R79, R174 ;  /* 0x000000ae4f4f7220 */ /* 0x000fe40000410000 */
[-C--:B------:R-:W-:Y:S01]  /*6cd0*/  FMUL.FTZ R80, R80, R176.reuse ;  /* 0x000000b050507220 */ /* 0x080fe20000410000 */
[----:B--2---:R-:W-:Y:S01]  /*6ce0*/  HMMA.16816.F32.BF16 R72, R4, R8, R72 ;  /* 0x000000080448723c */ /* 0x004fe20000041848 */
[----:B------:R-:W-:-:S02]  /*6cf0*/  FMUL.FTZ R81, R81, R176 ;  /* 0x000000b051517220 */ /* 0x000fc40000410000 */
[-C--:B------:R-:W-:Y:S01]  /*6d00*/  FMUL.FTZ R82, R82, R174.reuse ;  /* 0x000000ae52527220 */ /* 0x080fe20000410000 */
[----:B------:R-:W-:Y:S01]  /*6d10*/  MUFU.EX2 R191, R191 ;  /* 0x000000bf00bf7308 */ /* 0x000fe20000000800 */
[----:B------:R-:W-:Y:S02]  /*6d20*/  FMUL.FTZ R83, R83, R174 ;  /* 0x000000ae53537220 */ /* 0x000fe40000410000 */
[-C--:B------:R-:W-:Y:S01]  /*6d30*/  FMUL.FTZ R84, R84, R176.reuse ;  /* 0x000000b054547220 */ /* 0x080fe20000410000 */
[----:B------:R-:W-:Y:S01]  /*6d40*/  HMMA.16816.F32.BF16 R76, R4, R10, R76 ;  /* 0x0000000a044c723c */ /* 0x000fe2000004184c */
[----:B------:R-:W-:Y:S01]  /*6d50*/  FMUL.FTZ R85, R85, R176 ;  /* 0x000000b055557220 */ /* 0x000fe20000410000 */
[----:B------:R-:W2:Y:S01]  /*6d60*/  LDSM.16.MT88.4 R8, [R228+0x14000] ;  /* 0x01400000e408783b */ /* 0x000ea20000004200 */
[-C--:B------:R-:W-:Y:S01]  /*6d70*/  FMUL.FTZ R86, R86, R174.reuse ;  /* 0x000000ae56567220 */ /* 0x080fe20000410000 */
[----:B------:R-:W2:Y:S01]  /*6d80*/  MUFU.EX2 R194, R194 ;  /* 0x000000c200c27308 */ /* 0x000ea20000000800 */
[----:B------:R-:W-:-:S02]  /*6d90*/  FMUL.FTZ R87, R87, R174 ;  /* 0x000000ae57577220 */ /* 0x000fc40000410000 */
[-C--:B------:R-:W-:Y:S01]  /*6da0*/  FMUL.FTZ R88, R88, R176.reuse ;  /* 0x000000b058587220 */ /* 0x080fe20000410000 */
[C---:B-1----:R-:W-:Y:S01]  /*6db0*/  HMMA.16816.F32.BF16 R80, R4.reuse, R16, R80 ;  /* 0x000000100450723c */ /* 0x042fe20000041850 */
[----:B------:R-:W-:Y:S02]  /*6dc0*/  FMUL.FTZ R89, R89, R176 ;  /* 0x000000b059597220 */ /* 0x000fe40000410000 */
[-C--:B------:R-:W-:Y:S01]  /*6dd0*/  FMUL.FTZ R90, R90, R174.reuse ;  /* 0x000000ae5a5a7220 */ /* 0x080fe20000410000 */
[----:B------:R-:W-:Y:S01]  /*6de0*/  MUFU.EX2 R187, R187 ;  /* 0x000000bb00bb7308 */ /* 0x000fe20000000800 */
[----:B------:R-:W-:Y:S02]  /*6df0*/  FMUL.FTZ R91, R91, R174 ;  /* 0x000000ae5b5b7220 */ /* 0x000fe40000410000 */
[-C--:B------:R-:W-:Y:S01]  /*6e00*/  FMUL.FTZ R92, R92, R176.reuse ;  /* 0x000000b05c5c7220 */ /* 0x080fe20000410000 */
[----:B------:R-:W-:Y:S01]  /*6e10*/  HMMA.16816.F32.BF16 R84, R4, R18, R84 ;  /* 0x000000120454723c */ /* 0x000fe20000041854 */
[----:B------:R-:W1:Y:S01]  /*6e20*/  LDSM.16.MT88.4 R16, [R226+0x14000] ;  /* 0x01400000e210783b */ /* 0x000e620000004200 */
[----:B------:R-:W-:-:S02]  /*6e30*/  FMUL.FTZ R93, R93, R176 ;  /* 0x000000b05d5d7220 */ /* 0x000fc40000410000 */
[-C--:B------:R-:W-:Y:S01]  /*6e40*/  FMUL.FTZ R94, R94, R174.reuse ;  /* 0x000000ae5e5e7220 */ /* 0x080fe20000410000 */
[----:B------:R-:W1:Y:S01]  /*6e50*/  MUFU.EX2 R198, R198 ;  /* 0x000000c600c67308 */ /* 0x000e620000000800 */
[----:B------:R-:W-:Y:S02]  /*6e60*/  FMUL.FTZ R95, R95, R174 ;  /* 0x000000ae5f5f7220 */ /* 0x000fe40000410000 */
[-C--:B------:R-:W-:Y:S02]  /*6e70*/  FMUL.FTZ R96, R96, R176.reuse ;  /* 0x000000b060607220 */ /* 0x080fe40000410000 */
[----:B------:R-:W-:Y:S01]  /*6e80*/  FMUL.FTZ R97, R97, R176 ;  /* 0x000000b061617220 */ /* 0x000fe20000410000 */
[----:B----4-:R-:W-:Y:S01]  /*6e90*/  HMMA.16816.F32.BF16 R88, R4, R12, R88 ;  /* 0x0000000c0458723c */ /* 0x010fe20000041858 */
[-C--:B------:R-:W-:Y:S01]  /*6ea0*/  FMUL.FTZ R98, R98, R174.reuse ;  /* 0x000000ae62627220 */ /* 0x080fe20000410000 */
[----:B------:R-:W-:Y:S01]  /*6eb0*/  MUFU.EX2 R182, R182 ;  /* 0x000000b600b67308 */ /* 0x000fe20000000800 */
[----:B------:R-:W-:-:S02]  /*6ec0*/  FMUL.FTZ R99, R99, R174 ;  /* 0x000000ae63637220 */ /* 0x000fc40000410000 */
[-C--:B------:R-:W-:Y:S02]  /*6ed0*/  FMUL.FTZ R100, R100, R176.reuse ;  /* 0x000000b064647220 */ /* 0x080fe40000410000 */
[----:B------:R-:W-:Y:S01]  /*6ee0*/  FMUL.FTZ R101, R101, R176 ;  /* 0x000000b065657220 */ /* 0x000fe20000410000 */
[C---:B------:R-:W-:Y:S01]  /*6ef0*/  HMMA.16816.F32.BF16 R92, R4.reuse, R14, R92 ;  /* 0x0000000e045c723c */ /* 0x040fe2000004185c */
[-C--:B------:R-:W-:Y:S01]  /*6f00*/  FMUL.FTZ R102, R102, R174.reuse ;  /* 0x000000ae66667220 */ /* 0x080fe20000410000 */
[----:B------:R-:W4:Y:S01]  /*6f10*/  LDSM.16.MT88.4 R12, [R225+0x14000] ;  /* 0x01400000e10c783b */ /* 0x000f220000004200 */
[----:B------:R-:W-:Y:S01]  /*6f20*/  FMUL.FTZ R103, R103, R174 ;  /* 0x000000ae67677220 */ /* 0x000fe20000410000 */
[----:B------:R-:W1:Y:S01]  /*6f30*/  MUFU.EX2 R189, R189 ;  /* 0x000000bd00bd7308 */ /* 0x000e620000000800 */
[-C--:B------:R-:W-:Y:S02]  /*6f40*/  FMUL.FTZ R104, R104, R176.reuse ;  /* 0x000000b068687220 */ /* 0x080fe40000410000 */
[----:B------:R-:W-:Y:S01]  /*6f50*/  FMUL.FTZ R105, R105, R176 ;  /* 0x000000b069697220 */ /* 0x000fe20000410000 */
[----:B--2---:R-:W-:Y:S01]  /*6f60*/  HMMA.16816.F32.BF16 R96, R4, R8, R96 ;  /* 0x000000080460723c */ /* 0x004fe20000041860 */
[----:B------:R-:W-:-:S02]  /*6f70*/  FMUL.FTZ R106, R106, R174 ;  /* 0x000000ae6a6a7220 */ /* 0x000fc40000410000 */
[----:B------:R-:W-:Y:S01]  /*6f80*/  FMUL.FTZ R107, R107, R174 ;  /* 0x000000ae6b6b7220 */ /* 0x000fe20000410000 */
[----:B------:R-:W-:Y:S01]  /*6f90*/  MUFU.EX2 R180, R180 ;  /* 0x000000b400b47308 */ /* 0x000fe20000000800 */
[-C--:B------:R-:W-:Y:S02]  /*6fa0*/  FMUL.FTZ R108, R108, R176.reuse ;  /* 0x000000b06c6c7220 */ /* 0x080fe40000410000 */
[----:B------:R-:W-:Y:S01]  /*6fb0*/  FMUL.FTZ R109, R109, R176 ;  /* 0x000000b06d6d7220 */ /* 0x000fe20000410000 */
[----:B------:R-:W-:Y:S01]  /*6fc0*/  HMMA.16816.F32.BF16 R100, R4, R10, R100 ;  /* 0x0000000a0464723c */ /* 0x000fe20000041864 */
[----:B------:R-:W2:Y:S01]  /*6fd0*/  LDSM.16.MT88.4 R8, [R224+0x14000] ;  /* 0x01400000e008783b */ /* 0x000ea20000004200 */
[-C--:B------:R-:W-:Y:S02]  /*6fe0*/  FMUL.FTZ R110, R110, R174.reuse ;  /* 0x000000ae6e6e7220 */ /* 0x080fe40000410000 */
[----:B------:R-:W-:Y:S01]  /*6ff0*/  FMUL.FTZ R111, R111, R174 ;  /* 0x000000ae6f6f7220 */ /* 0x000fe20000410000 */
[----:B------:R-:W-:Y:S01]  /*7000*/  MUFU.EX2 R193, R193 ;  /* 0x000000c100c17308 */ /* 0x000fe20000000800 */
[----:B------:R-:W-:-:S02]  /*7010*/  FMUL.FTZ R112, R112, R176 ;  /* 0x000000b070707220 */ /* 0x000fc40000410000 */
[C---:B-1----:R-:W-:Y:S01]  /*7020*/  HMMA.16816.F32.BF16 R104, R4.reuse, R16, R104 ;  /* 0x000000100468723c */ /* 0x042fe20000041868 */
[----:B------:R-:W-:Y:S02]  /*7030*/  FMUL.FTZ R113, R113, R176 ;  /* 0x000000b071717220 */ /* 0x000fe40000410000 */
[-C--:B------:R-:W-:Y:S02]  /*7040*/  FMUL.FTZ R114, R114, R174.reuse ;  /* 0x000000ae72727220 */ /* 0x080fe40000410000 */
[----:B------:R-:W-:Y:S01]  /*7050*/  FMUL.FTZ R115, R115, R174 ;  /* 0x000000ae73737220 */ /* 0x000fe20000410000 */
[----:B------:R-:W-:Y:S01]  /*7060*/  MUFU.EX2 R199, R199 ;  /* 0x000000c700c77308 */ /* 0x000fe20000000800 */
[-C--:B------:R-:W-:Y:S01]  /*7070*/  FMUL.FTZ R116, R116, R176.reuse ;  /* 0x000000b074747220 */ /* 0x080fe20000410000 */
[----:B------:R-:W-:Y:S01]  /*7080*/  HMMA.16816.F32.BF16 R108, R4, R18, R108 ;  /* 0x00000012046c723c */ /* 0x000fe2000004186c */
[----:B------:R-:W1:Y:S01]  /*7090*/  LDSM.16.MT88.4 R16, [R228+0x16000] ;  /* 0x01600000e410783b */ /* 0x000e620000004200 */
[----:B------:R-:W-:-:S02]  /*70a0*/  FMUL.FTZ R117, R117, R176 ;  /* 0x000000b075757220 */ /* 0x000fc40000410000 */
[-C--:B------:R-:W-:Y:S02]  /*70b0*/  FMUL.FTZ R118, R118, R174.reuse ;  /* 0x000000ae76767220 */ /* 0x080fe40000410000 */
[----:B------:R-:W-:Y:S01]  /*70c0*/  FMUL.FTZ R119, R119, R174 ;  /* 0x000000ae77777220 */ /* 0x000fe20000410000 */
[----:B------:R-:W1:Y:S01]  /*70d0*/  MUFU.EX2 R200, R200 ;  /* 0x000000c800c87308 */ /* 0x000e620000000800 */
[-C--:B------:R-:W-:Y:S02]  /*70e0*/  FMUL.FTZ R120, R120, R176.reuse ;  /* 0x000000b078787220 */ /* 0x080fe40000410000 */
[----:B------:R-:W-:Y:S01]  /*70f0*/  FMUL.FTZ R121, R121, R176 ;  /* 0x000000b079797220 */ /* 0x000fe20000410000 */
[----:B----4-:R-:W-:Y:S01]  /*7100*/  HMMA.16816.F32.BF16 R112, R4, R12, R112 ;  /* 0x0000000c0470723c */ /* 0x010fe20000041870 */
[-C--:B------:R-:W-:Y:S02]  /*7110*/  FMUL.FTZ R122, R122, R174.reuse ;  /* 0x000000ae7a7a7220 */ /* 0x080fe40000410000 */
[----:B------:R-:W-:Y:S01]  /*7120*/  FMUL.FTZ R123, R123, R174 ;  /* 0x000000ae7b7b7220 */ /* 0x000fe20000410000 */
[----:B------:R-:W-:Y:S01]  /*7130*/  MUFU.EX2 R177, R177 ;  /* 0x000000b100b17308 */ /* 0x000fe20000000800 */
[----:B------:R-:W-:-:S02]  /*7140*/  FMUL.FTZ R124, R124, R176 ;  /* 0x000000b07c7c7220 */ /* 0x000fc40000410000 */
        /* <DEDUP_REMOVED lines=10> */
[----:B------:R-:W-:Y:S02]  /*71f0*/  FMUL.FTZ R131, R131, R174 ;  /* 0x000000ae83837220 */ /* 0x000fe40000410000 */
[-C--:B------:R-:W-:Y:S02]  /*7200*/  FMUL.FTZ R132, R132, R176.reuse ;  /* 0x000000b084847220 */ /* 0x080fe40000410000 */
[----:B------:R-:W-:Y:S01]  /*7210*/  FMUL.FTZ R133, R133, R176 ;  /* 0x000000b085857220 */ /* 0x000fe20000410000 */
[----:B------:R-:W-:Y:S01]  /*7220*/  HMMA.16816.F32.BF16 R124, R4, R10, R124 ;  /* 0x0000000a047c723c */ /* 0x000fe2000004187c */
[-C--:B------:R-:W-:Y:S01]  /*7230*/  FMUL.FTZ R134, R134, R174.reuse ;  /* 0x000000ae86867220 */ /* 0x080fe20000410000 */
[----:B------:R-:W2:Y:S01]  /*7240*/  LDSM.16.MT88.4 R8, [R225+0x16000] ;  /* 0x01600000e108783b */ /* 0x000ea20000004200 */
[----:B------:R-:W-:Y:S02]  /*7250*/  FMUL.FTZ R135, R135, R174 ;  /* 0x000000ae87877220 */ /* 0x000fe40000410000 */
[----:B------:R-:W-:-:S02]  /*7260*/  FMUL.FTZ R136, R136, R176 ;  /* 0x000000b088887220 */ /* 0x000fc40000410000 */
[----:B------:R-:W-:Y:S01]  /*7270*/  FMUL.FTZ R137, R137, R176 ;  /* 0x000000b089897220 */ /* 0x000fe20000410000 */
[C---:B-1----:R-:W-:Y:S01]  /*7280*/  HMMA.16816.F32.BF16 R128, R4.reuse, R16, R128 ;  /* 0x000000100480723c */ /* 0x042fe20000041880 */
[-C--:B------:R-:W-:Y:S02]  /*7290*/  FMUL.FTZ R138, R138, R174.reuse ;  /* 0x000000ae8a8a7220 */ /* 0x080fe40000410000 */
[----:B------:R-:W-:Y:S02]  /*72a0*/  FMUL.FTZ R139, R139, R174 ;  /* 0x000000ae8b8b7220 */ /* 0x000fe40000410000 */
[-C--:B------:R-:W-:Y:S02]  /*72b0*/  FMUL.FTZ R156, R156, R176.reuse ;  /* 0x000000b09c9c7220 */ /* 0x080fe40000410000 */
[----:B------:R-:W-:Y:S01]  /*72c0*/  FMUL.FTZ R157, R157, R176 ;  /* 0x000000b09d9d7220 */ /* 0x000fe20000410000 */
[----:B------:R-:W-:Y:S01]  /*72d0*/  HMMA.16816.F32.BF16 R132, R4, R18, R132 ;  /* 0x000000120484723c */ /* 0x000fe20000041884 */
[----:B------:R-:W1:Y:S01]  /*72e0*/  LDSM.16.MT88.4 R16, [R228+0x10800] ;  /* 0x01080000e410783b */ /* 0x000e620000004200 */
[----:B------:R-:W-:-:S02]  /*72f0*/  FMUL.FTZ R158, R158, R174 ;  /* 0x000000ae9e9e7220 */ /* 0x000fc40000410000 */
[----:B------:R-:W-:Y:S02]  /*7300*/  FMUL.FTZ R159, R159, R174 ;  /* 0x000000ae9f9f7220 */ /* 0x000fe40000410000 */
[-C--:B------:R-:W-:Y:S02]  /*7310*/  FMUL.FTZ R140, R140, R176.reuse ;  /* 0x000000b08c8c7220 */ /* 0x080fe40000410000 */
[----:B------:R-:W-:Y:S02]  /*7320*/  FMUL.FTZ R141, R141, R176 ;  /* 0x000000b08d8d7220 */ /* 0x000fe40000410000 */
[-C--:B------:R-:W-:Y:S01]  /*7330*/  FMUL.FTZ R142, R142, R174.reuse ;  /* 0x000000ae8e8e7220 */ /* 0x080fe20000410000 */
[----:B----4-:R-:W-:Y:S01]  /*7340*/  HMMA.16816.F32.BF16 R136, R4, R12, R136 ;  /* 0x0000000c0488723c */ /* 0x010fe20000041888 */
[----:B------:R-:W-:Y:S02]  /*7350*/  FMUL.FTZ R143, R143, R174 ;  /* 0x000000ae8f8f7220 */ /* 0x000fe40000410000 */
[----:B------:R-:W-:-:S02]  /*7360*/  FMUL.FTZ R144, R144, R176 ;  /* 0x000000b090907220 */ /* 0x000fc40000410000 */
[----:B------:R-:W-:Y:S02]  /*7370*/  FMUL.FTZ R145, R145, R176 ;  /* 0x000000b091917220 */ /* 0x000fe40000410000 */
[-C--:B------:R-:W-:Y:S01]  /*7380*/  FMUL.FTZ R146, R146, R174.reuse ;  /* 0x000000ae92927220 */ /* 0x080fe20000410000 */
[C---:B------:R-:W-:Y:S01]  /*7390*/  HMMA.16816.F32.BF16 R156, R4.reuse, R14, R156 ;  /* 0x0000000e049c723c */ /* 0x040fe2000004189c */
[----:B------:R-:W-:Y:S01]  /*73a0*/  FMUL.FTZ R147, R147, R174 ;  /* 0x000000ae93937220 */ /* 0x000fe20000410000 */
[----:B------:R-:W4:Y:S01]  /*73b0*/  LDSM.16.MT88.4 R12, [R225+0x10800] ;  /* 0x01080000e10c783b */ /* 0x000f220000004200 */
[-C--:B------:R-:W-:Y:S02]  /*73c0*/  FMUL.FTZ R152, R152, R176.reuse ;  /* 0x000000b098987220 */ /* 0x080fe40000410000 */
[----:B------:R-:W-:Y:S02]  /*73d0*/  FMUL.FTZ R153, R153, R176 ;  /* 0x000000b099997220 */ /* 0x000fe40000410000 */
[-C--:B------:R-:W-:Y:S01]  /*73e0*/  FMUL.FTZ R154, R154, R174.reuse ;  /* 0x000000ae9a9a7220 */ /* 0x080fe20000410000 */
[----:B--2---:R-:W-:Y:S01]  /*73f0*/  HMMA.16816.F32.BF16 R140, R4, R8, R140 ;  /* 0x00000008048c723c */ /* 0x004fe2000004188c */
[----:B------:R-:W-:-:S02]  /*7400*/  FMUL.FTZ R155, R155, R174 ;  /* 0x000000ae9b9b7220 */ /* 0x000fc40000410000 */
[-C--:B------:R-:W-:Y:S02]  /*7410*/  FMUL.FTZ R148, R148, R176.reuse ;  /* 0x000000b094947220 */ /* 0x080fe40000410000 */
[----:B------:R-:W-:Y:S02]  /*7420*/  FMUL.FTZ R149, R149, R176 ;  /* 0x000000b095957220 */ /* 0x000fe40000410000 */
[-C--:B------:R-:W-:Y:S01]  /*7430*/  FMUL.FTZ R150, R150, R174.reuse ;  /* 0x000000ae96967220 */ /* 0x080fe20000410000 */
[----:B------:R-:W-:Y:S01]  /*7440*/  HMMA.16816.F32.BF16 R144, R4, R10, R144 ;  /* 0x0000000a0490723c */ /* 0x000fe20000041890 */
[----:B------:R-:W-:Y:S01]  /*7450*/  FMUL.FTZ R151, R151, R174 ;  /* 0x000000ae97977220 */ /* 0x000fe20000410000 */
[----:B------:R-:W2:Y:S01]  /*7460*/  LDSM.16.MT88.4 R8, [R226+0x10800] ;  /* 0x01080000e208783b */ /* 0x000ea20000004200 */
[----:B------:R-:W-:Y:S02]  /*7470*/  FFMA.FTZ R173, R251, R176, R173 ;  /* 0x000000b0fbad7223 */ /* 0x000fe400000100ad */
[----:B------:R-:W-:-:S02]  /*7480*/  FFMA.FTZ R169, R249, R174, R169 ;  /* 0x000000aef9a97223 */ /* 0x000fc400000100a9 */
[----:B------:R-:W-:Y:S01]  /*7490*/  FADD.FTZ R172, R172, R173 ;  /* 0x000000adacac7221 */ /* 0x000fe20000010000 */
[C---:B------:R-:W-:Y:S01]  /*74a0*/  HMMA.16816.F32.BF16 R152, R4.reuse, R20, R152 ;  /* 0x000000140498723c */ /* 0x040fe20000041898 */
[----:B------:R-:W-:Y:S02]  /*74b0*/  FADD.FTZ R168, R168, R169 ;  /* 0x000000a9a8a87221 */ /* 0x000fe40000010000 */
[----:B------:R-:W-:Y:S02]  /*74c0*/  FADD.FTZ R171, R171, R172 ;  /* 0x000000acabab7221 */ /* 0x000fe40000010000 */
[----:B------:R-:W-:Y:S02]  /*74d0*/  FADD.FTZ R165, R165, R168 ;  /* 0x000000a8a5a57221 */ /* 0x000fe40000010000 */
[----:B------:R-:W-:Y:S01]  /*74e0*/  FADD.FTZ R170, R170, R171 ;  /* 0x000000abaaaa7221 */ /* 0x000fe20000010000 */
[----:B------:R-:W-:Y:S01]  /*74f0*/  HMMA.16816.F32.BF16 R148, R4, R22, R148 ;  /* 0x000000160494723c */ /* 0x000fe20000041894 */
[----:B------:R-:W2:Y:S01]  /*7500*/  LDSM.16.MT88.4 R20, [R228+0x12800] ;  /* 0x01280000e414783b */ /* 0x000ea20000004200 */
[----:B------:R-:W-:-:S05]  /*7510*/  FADD.FTZ R164, R164, R165 ;  /* 0x000000a5a4a47221 */ /* 0x000fca0000010000 */
[----:B---3--:R-:W-:Y:S01]  /*7520*/  F2FP.BF16.PACK_AB R4, R184, R3 ;  /* 0x00000003b804723e */ /* 0x008fe200000010ff */
[----:B------:R-:W-:Y:S01]  /*7530*/  FADD.FTZ R3, R3, R170 ;  /* 0x000000aa03037221 */ /* 0x000fe20000010000 */
[----:B-----5:R-:W-:Y:S01]  /*7540*/  F2FP.BF16.PACK_AB R5, R188, R183 ;  /* 0x000000b7bc05723e */ /* 0x020fe200000010ff */
[----:B------:R-:W-:Y:S01]  /*7550*/  FADD.FTZ R183, R183, R164 ;  /* 0x000000a4b7b77221 */ /* 0x000fe20000010000 */
[----:B------:R-:W-:Y:S01]  /*7560*/  F2FP.BF16.PACK_AB R6, R186, R181 ;  /* 0x000000b5ba06723e */ /* 0x000fe200000010ff */
[----:B------:R-:W-:Y:S01]  /*7570*/  FADD.FTZ R184, R184, R3 ;  /* 0x00000003b8b87221 */ /* 0x000fe20000010000 */
[----:B------:R-:W-:Y:S01]  /*7580*/  F2FP.BF16.PACK_AB R7, R190, R185 ;  /* 0x000000b9be07723e */ /* 0x000fe200000010ff */
[----:B------:R-:W-:Y:S01]  /*7590*/  FADD.FTZ R188, R188, R183 ;  /* 0x000000b7bcbc7221 */ /* 0x000fe20000010000 */
[-C--:B------:R-:W-:Y:S01]  /*75a0*/  MOV R164, R2.reuse ;  /* 0x0000000200a47202 */ /* 0x080fe20000000f00 */
[----:B------:R-:W-:Y:S01]  /*75b0*/  FADD.FTZ R181, R181, R184 ;  /* 0x000000b8b5b57221 */ /* 0x000fe20000010000 */
[----:B------:R-:W-:Y:S01]  /*75c0*/  @P0 MOV R164, R2 ;  /* 0x0000000200a40202 */ /* 0x000fe20000000f00 */
[----:B------:R-:W-:-:S02]  /*75d0*/  FADD.FTZ R185, R185, R188 ;  /* 0x000000bcb9b97221 */ /* 0x000fc40000010000 */
[----:B-1----:R-:W-:Y:S01]  /*75e0*/  HMMA.16816.F32.BF16 R160, R4, R16, R160 ;  /* 0x0000001004a0723c */ /* 0x002fe200000418a0 */
[----:B------:R-:W-:Y:S02]  /*75f0*/  FADD.FTZ R186, R186, R181 ;  /* 0x000000b5baba7221 */ /* 0x000fe40000010000 */
[----:B------:R-:W-:Y:S02]  /*7600*/  FADD.FTZ R190, R190, R185 ;  /* 0x000000b9bebe7221 */ /* 0x000fe40000010000 */
[----:B------:R-:W-:-:S03]  /*7610*/  FADD.FTZ R3, R195, R186 ;  /* 0x000000bac3037221 */ /* 0x000fc60000010000 */
[----:B------:R-:W-:Y:S01]  /*7620*/  HMMA.16816.F32.BF16 R36, R4, R18, R36 ;  /* 0x000000120424723c */ /* 0x000fe20000041824 */
[----:B------:R-:W1:Y:S01]  /*7630*/  LDSM.16.MT88.4 R16, [R226+0x12800] ;  /* 0x01280000e210783b */ /* 0x000e620000004200 */
[----:B------:R-:W-:-:S06]  /*7640*/  FADD.FTZ R3, R192, R3 ;  /* 0x00000003c0037221 */ /* 0x000fcc0000010000 */
[C---:B----4-:R-:W-:Y:S08]  /*7650*/  HMMA.16816.F32.BF16 R48, R4.reuse, R12, R48 ;  /* 0x0000000c0430723c */ /* 0x050ff00000041830 */
[C---:B------:R-:W-:Y:S01]  /*7660*/  HMMA.16816.F32.BF16 R52, R4.reuse, R14, R52 ;  /* 0x0000000e0434723c */ /* 0x040fe20000041834 */
[----:B------:R-:W3:Y:S07]  /*7670*/  LDSM.16.MT88.4 R12, [R224+0x12800] ;  /* 0x01280000e00c783b */ /* 0x000eee0000004200 */
[C---:B--2---:R-:W-:Y:S08]  /*7680*/  HMMA.16816.F32.BF16 R40, R4.reuse, R8, R40 ;  /* 0x000000080428723c */ /* 0x044ff00000041828 */
[C---:B------:R-:W-:Y:S01]  /*7690*/  HMMA.16816.F32.BF16 R44, R4.reuse, R10, R44 ;  /* 0x0000000a042c723c */ /* 0x040fe2000004182c */
[----:B------:R-:W-:Y:S07]  /*76a0*/  LDSM.16.MT88.4 R8, [R225+0x12800] ;  /* 0x01280000e108783b */ /* 0x000fee0000004200 */
[C---:B------:R-:W-:Y:S08]  /*76b0*/  HMMA.16816.F32.BF16 R64, R4.reuse, R20, R64 ;  /* 0x000000140440723c */ /* 0x040ff00000041840 */
[C---:B-1----:R-:W-:Y:S08]  /*76c0*/  HMMA.16816.F32.BF16 R72, R4.reuse, R16, R72 ;  /* 0x000000100448723c */ /* 0x042ff00000041848 */
[C---:B------:R-:W-:Y:S01]  /*76d0*/  HMMA.16816.F32.BF16 R76, R4.reuse, R18, R76 ;  /* 0x00000012044c723c */ /* 0x040fe2000004184c */
[----:B------:R-:W1:Y:S07]  /*76e0*/  LDSM.16.MT88.4 R16, [R224+0x14800] ;  /* 0x01480000e010783b */ /* 0x000e6e0000004200 */
[C---:B------:R-:W-:Y:S01]  /*76f0*/  HMMA.16816.F32.BF16 R68, R4.reuse, R22, R68 ;  /* 0x000000160444723c */ /* 0x040fe20000041844 */
[----:B------:R-:W2:Y:S07]  /*7700*/  LDSM.16.MT88.4 R20, [R225+0x14800] ;  /* 0x01480000e114783b */ /* 0x000eae0000004200 */
[C---:B---3--:R-:W-:Y:S08]  /*7710*/  HMMA.16816.F32.BF16 R88, R4.reuse, R12, R88 ;  /* 0x0000000c0458723c */ /* 0x048ff00000041858 */
[C---:B------:R-:W-:Y:S01]  /*7720*/  HMMA.16816.F32.BF16 R92, R4.reuse, R14, R92 ;  /* 0x0000000e045c723c */ /* 0x040fe2000004185c */
[----:B------:R-:W3:Y:S07]  /*7730*/  LDSM.16.MT88.4 R12, [R226+0x16800] ;  /* 0x01680000e20c783b */ /* 0x000eee0000004200 */
[C---:B------:R-:W-:Y:S08]  /*7740*/  HMMA.16816.F32.BF16 R56, R4.reuse, R24, R56 ;  /* 0x000000180438723c */ /* 0x040ff00000041838 */
[C---:B------:R-:W-:Y:S01]  /*7750*/  HMMA.16816.F32.BF16 R60, R4.reuse, R26, R60 ;  /* 0x0000001a043c723c */ /* 0x040fe2000004183c */
[----:B------:R-:W-:Y:S07]  /*7760*/  LDSM.16.MT88.4 R24, [R226+0x14800] ;  /* 0x01480000e218783b */ /* 0x000fee0000004200 */
[C---:B-1----:R-:W-:Y:S08]  /*7770*/  HMMA.16816.F32.BF16 R120, R4.reuse, R16, R120 ;  /* 0x000000100478723c */ /* 0x042ff00000041878 */
[C---:B------:R-:W-:Y:S01]  /*7780*/  HMMA.16816.F32.BF16 R124, R4.reuse, R18, R124 ;  /* 0x00000012047c723c */ /* 0x040fe2000004187c */
[----:B------:R-:W1:Y:S07]  /*7790*/  LDSM.16.MT88.4 R16, [R224+0x16800] ;  /* 0x01680000e010783b */ /* 0x000e6e0000004200 */
[C---:B------:R-:W-:Y:S08]  /*77a0*/  HMMA.16816.F32.BF16 R80, R4.reuse, R8, R80 ;  /* 0x000000080450723c */ /* 0x040ff00000041850 */
[C---:B------:R-:W-:Y:S01]  /*77b0*/  HMMA.16816.F32.BF16 R84, R4.reuse, R10, R84 ;  /* 0x0000000a0454723c */ /* 0x040fe20000041854 */
[----:B------:R-:W4:Y:S07]  /*77c0*/  LDSM.16.MT88.4 R8, [R228+0x16800] ;  /* 0x01680000e408783b */ /* 0x000f2e0000004200 */
[C---:B--2---:R-:W-:Y:S08]  /*77d0*/  HMMA.16816.F32.BF16 R112, R4.reuse, R20, R112 ;  /* 0x000000140470723c */ /* 0x044ff00000041870 */
[C---:B------:R-:W-:Y:S01]  /*77e0*/  HMMA.16816.F32.BF16 R116, R4.reuse, R22, R116 ;  /* 0x000000160474723c */ /* 0x040fe20000041874 */
[----:B------:R-:W2:Y:S07]  /*77f0*/  LDSM.16.MT88.4 R20, [R225+0x16800] ;  /* 0x01680000e114783b */ /* 0x000eae0000004200 */
[C---:B---3--:R-:W-:Y:S08]  /*7800*/  HMMA.16816.F32.BF16 R136, R4.reuse, R12, R136 ;  /* 0x0000000c0488723c */ /* 0x048ff00000041888 */
[C---:B------:R-:W-:Y:S01]  /*7810*/  HMMA.16816.F32.BF16 R156, R4.reuse, R14, R156 ;  /* 0x0000000e049c723c */ /* 0x040fe2000004189c */
[----:B------:R-:W3:Y:S07]  /*7820*/  LDSM.16.MT88.4 R12, [R226+0x11000] ;  /* 0x01100000e20c783b */ /* 0x000eee0000004200 */
[C---:B-1----:R-:W-:Y:S08]  /*7830*/  HMMA.16816.F32.BF16 R152, R4.reuse, R16, R152 ;  /* 0x000000100498723c */ /* 0x042ff00000041898 */
[C---:B------:R-:W-:Y:S01]  /*7840*/  HMMA.16816.F32.BF16 R148, R4.reuse, R18, R148 ;  /* 0x000000120494723c */ /* 0x040fe20000041894 */
[----:B------:R-:W1:Y:S07]  /*7850*/  LDSM.16.MT88.4 R16, [R228+0x13000] ;  /* 0x01300000e410783b */ /* 0x000e6e0000004200 */
        /* <DEDUP_REMOVED lines=8> */
[----:B------:R-:W-:Y:S07]  /*78e0*/  LDSM.16.MT88.4 R8, [R226+0x13000] ;  /* 0x01300000e208783b */ /* 0x000fee0000004200 */
[C---:B--2---:R-:W-:Y:S08]  /*78f0*/  HMMA.16816.F32.BF16 R140, R4.reuse, R20, R140 ;  /* 0x00000014048c723c */ /* 0x044ff0000004188c */
[----:B------:R-:W-:Y:S01]  /*7900*/  HMMA.16816.F32.BF16 R144, R4, R22, R144 ;  /* 0x000000160490723c */ /* 0x000fe20000041890 */
[----:B------:R-:W2:Y:S06]  /*7910*/  LDSM.16.MT88.4 R20, [R224+0x11000] ;  /* 0x01100000e014783b */ /* 0x000eac0000004200 */
[----:B------:R-:W-:-:S02]  /*7920*/  F2FP.BF16.PACK_AB R4, R192, R195 ;  /* 0x000000c3c004723e */ /* 0x000fc400000010ff */
[----:B------:R-:W-:Y:S01]  /*7930*/  F2FP.BF16.PACK_AB R5, R194, R191 ;  /* 0x000000bfc205723e */ /* 0x000fe200000010ff */
[----:B------:R-:W-:Y:S01]  /*7940*/  FADD.FTZ R191, R191, R190 ;  /* 0x000000bebfbf7221 */ /* 0x000fe20000010000 */
[C---:B------:R-:W-:Y:S01]  /*7950*/  F2FP.BF16.PACK_AB R6, R197.reuse, R196 ;  /* 0x000000c4c506723e */ /* 0x040fe200000010ff */
[----:B------:R-:W-:Y:S01]  /*7960*/  FADD.FTZ R196, R196, R3 ;  /* 0x00000003c4c47221 */ /* 0x000fe20000010000 */
[----:B------:R-:W-:Y:S01]  /*7970*/  F2FP.BF16.PACK_AB R7, R198, R187 ;  /* 0x000000bbc607723e */ /* 0x000fe200000010ff */
[----:B------:R-:W-:Y:S01]  /*7980*/  FADD.FTZ R194, R194, R191 ;  /* 0x000000bfc2c27221 */ /* 0x000fe20000010000 */
[-C--:B------:R-:W-:Y:S01]  /*7990*/  MOV R3, R0.reuse ;  /* 0x0000000000037202 */ /* 0x080fe20000000f00 */
[----:B------:R-:W-:Y:S01]  /*79a0*/  FADD.FTZ R197, R197, R196 ;  /* 0x000000c4c5c57221 */ /* 0x000fe20000010000 */
[----:B------:R-:W-:Y:S01]  /*79b0*/  @P0 MOV R3, R0 ;  /* 0x0000000000030202 */ /* 0x000fe20000000f00 */
[----:B------:R-:W-:Y:S02]  /*79c0*/  FADD.FTZ R187, R187, R194 ;  /* 0x000000c2bbbb7221 */ /* 0x000fe40000010000 */
[----:B---3--:R-:W-:Y:S02]  /*79d0*/  HMMA.16816.F32.BF16 R40, R4, R12, R40 ;  /* 0x0000000c0428723c */ /* 0x008fe40000041828 */
[----:B------:R-:W-:-:S06]  /*79e0*/  FADD.FTZ R198, R198, R187 ;  /* 0x000000bbc6c67221 */ /* 0x000fcc0000010000 */
[C---:B------:R-:W-:Y:S01]  /*79f0*/  HMMA.16816.F32.BF16 R44, R4.reuse, R14, R44 ;  /* 0x0000000e042c723c */ /* 0x040fe2000004182c */
[----:B------:R-:W3:Y:S07]  /*7a00*/  LDSM.16.MT88.4 R12, [R225+0x13000] ;  /* 0x01300000e10c783b */ /* 0x000eee0000004200 */
[C---:B-1----:R-:W-:Y:S08]  /*7a10*/  HMMA.16816.F32.BF16 R64, R4.reuse, R16, R64 ;  /* 0x000000100440723c */ /* 0x042ff00000041840 */
[C---:B------:R-:W-:Y:S01]  /*7a20*/  HMMA.16816.F32.BF16 R68, R4.reuse, R18, R68 ;  /* 0x000000120444723c */ /* 0x040fe20000041844 */
[----:B------:R-:W1:Y:S07]  /*7a30*/  LDSM.16.MT88.4 R16, [R225+0x15000] ;  /* 0x01500000e110783b */ /* 0x000e6e0000004200 */
[C---:B--2---:R-:W-:Y:S08]  /*7a40*/  HMMA.16816.F32.BF16 R56, R4.reuse, R20, R56 ;  /* 0x000000140438723c */ /* 0x044ff00000041838 */
[C---:B------:R-:W-:Y:S01]  /*7a50*/  HMMA.16816.F32.BF16 R60, R4.reuse, R22, R60 ;  /* 0x00000016043c723c */ /* 0x040fe2000004183c */
[----:B------:R-:W2:Y:S07]  /*7a60*/  LDSM.16.MT88.4 R20, [R228+0x15000] ;  /* 0x01500000e414783b */ /* 0x000eae0000004200 */
[C---:B------:R-:W-:Y:S08]  /*7a70*/  HMMA.16816.F32.BF16 R72, R4.reuse, R8, R72 ;  /* 0x000000080448723c */ /* 0x040ff00000041848 */
[C---:B------:R-:W-:Y:S01]  /*7a80*/  HMMA.16816.F32.BF16 R76, R4.reuse, R10, R76 ;  /* 0x0000000a044c723c */ /* 0x040fe2000004184c */
[----:B------:R-:W4:Y:S07]  /*7a90*/  LDSM.16.MT88.4 R8, [R224+0x15000] ;  /* 0x01500000e008783b */ /* 0x000f2e0000004200 */
        /* <DEDUP_REMOVED lines=11> */
[----:B------:R-:W5:Y:S07]  /*7b50*/  LDSM.16.MT88.4 R24, [R224+0x13000] ;  /* 0x01300000e018783b */ /* 0x000f6e0000004200 */
[C---:B--2---:R-:W-:Y:S08]  /*7b60*/  HMMA.16816.F32.BF16 R96, R4.reuse, R20, R96 ;  /* 0x000000140460723c */ /* 0x044ff00000041860 */
[C---:B------:R-:W-:Y:S01]  /*7b70*/  HMMA.16816.F32.BF16 R100, R4.reuse, R22, R100 ;  /* 0x000000160464723c */ /* 0x040fe20000041864 */
[----:B------:R-:W2:Y:S07]  /*7b80*/  LDSM.16.MT88.4 R20, [R226+0x17000] ;  /* 0x01700000e214783b */ /* 0x000eae0000004200 */
[C---:B----4-:R-:W-:Y:S08]  /*7b90*/  HMMA.16816.F32.BF16 R120, R4.reuse, R8, R120 ;  /* 0x000000080478723c */ /* 0x050ff00000041878 */
        /* <DEDUP_REMOVED lines=8> */
[C---:B-----5:R-:W-:Y:S08]  /*7c20*/  HMMA.16816.F32.BF16 R88, R4.reuse, R24, R88 ;  /* 0x000000180458723c */ /* 0x060ff00000041858 */
        /* <DEDUP_REMOVED lines=9> */
[----:B------:R-:W-:Y:S01]  /*7cc0*/  HMMA.16816.F32.BF16 R148, R4, R10, R148 ;  /* 0x0000000a0494723c */ /* 0x000fe20000041894 */
[----:B------:R-:W4:Y:S06]  /*7cd0*/  LDSM.16.MT88.4 R8, [R225+0x13800] ;  /* 0x01380000e108783b */ /* 0x000f2c0000004200 */
        /* <DEDUP_REMOVED lines=15> */
[C---:B-1----:R-:W-:Y:S08]  /*7dd0*/  HMMA.16816.F32.BF16 R72, R4.reuse, R16, R72 ;  /* 0x000000100448723c */ /* 0x042ff00000041848 */
[C---:B------:R-:W-:Y:S01]  /*7de0*/  HMMA.16816.F32.BF16 R76, R4.reuse, R18, R76 ;  /* 0x00000012044c723c */ /* 0x040fe2000004184c */
[----:B------:R-:W1:Y:S07]  /*7df0*/  LDSM.16.MT88.4 R16, [R228+0x17800] ;  /* 0x01780000e410783b */ /* 0x000e6e0000004200 */
        /* <DEDUP_REMOVED lines=8> */
[----:B------:R-:W1:Y:S07]  /*7e80*/  LDSM.16.MT88.4 R24, [R225+0x15800] ;  /* 0x01580000e118783b */ /* 0x000e6e0000004200 */
        /* <DEDUP_REMOVED lines=13> */
[C---:B------:R-:W-:Y:S08]  /*7f60*/  HMMA.16816.F32.BF16 R100, R4.reuse, R34, R100 ;  /* 0x000000220464723c */ /* 0x040ff00000041864 */
[C---:B-----5:R-:W-:Y:S08]  /*7f70*/  HMMA.16816.F32.BF16 R104, R4.reuse, R28, R104 ;  /* 0x0000001c0468723c */ /* 0x060ff00000041868 */
[C---:B------:R-:W-:Y:S08]  /*7f80*/  HMMA.16816.F32.BF16 R108, R4.reuse, R30, R108 ;  /* 0x0000001e046c723c */ /* 0x040ff0000004186c */
[C---:B------:R-:W-:Y:S08]  /*7f90*/  HMMA.16816.F32.BF16 R112, R4.reuse, R24, R112 ;  /* 0x000000180470723c */ /* 0x040ff00000041870 */
[C---:B------:R-:W-:Y:S08]  /*7fa0*/  HMMA.16816.F32.BF16 R116, R4.reuse, R26, R116 ;  /* 0x0000001a0474723c */ /* 0x040ff00000041874 */
[C---:B--2---:R-:W-:Y:S08]  /*7fb0*/  HMMA.16816.F32.BF16 R120, R4.reuse, R20, R120 ;  /* 0x000000140478723c */ /* 0x044ff00000041878 */
[C---:B------:R-:W-:Y:S08]  /*7fc0*/  HMMA.16816.F32.BF16 R124, R4.reuse, R22, R124 ;  /* 0x00000016047c723c */ /* 0x040ff0000004187c */
[C---:B----4-:R-:W-:Y:S08]  /*7fd0*/  HMMA.16816.F32.BF16 R136, R4.reuse, R8, R136 ;  /* 0x000000080488723c */ /* 0x050ff00000041888 */
[C---:B------:R-:W-:Y:S08]  /*7fe0*/  HMMA.16816.F32.BF16 R156, R4.reuse, R10, R156 ;  /* 0x0000000a049c723c */ /* 0x040ff0000004189c */
[C---:B---3--:R-:W-:Y:S08]  /*7ff0*/  HMMA.16816.F32.BF16 R140, R4.reuse, R12, R140 ;  /* 0x0000000c048c723c */ /* 0x048ff0000004188c */
[C---:B------:R-:W-:Y:S08]  /*8000*/  HMMA.16816.F32.BF16 R144, R4.reuse, R14, R144 ;  /* 0x0000000e0490723c */ /* 0x040ff00000041890 */
[C---:B-1----:R-:W-:Y:S08]  /*8010*/  HMMA.16816.F32.BF16 R152, R4.reuse, R16, R152 ;  /* 0x000000100498723c */ /* 0x042ff00000041898 */
[----:B------:R-:W-:Y:S01]  /*8020*/  HMMA.16816.F32.BF16 R148, R4, R18, R148 ;  /* 0x000000120494723c */ /* 0x000fe20000041894 */
[----:B------:R-:W-:Y:S11]  /*8030*/  @P0 BRA `(.L_x_8) ;  /* 0x0000001000000947 */ /* 0x000ff60003800000 */
.L_x_6:
[----:B------:R-:W-:-:S12]  /*8040*/  UIADD3 UR11, UR18, -0x1, URZ ;  /* 0xffffffff120b7890 */ /* 0x000fd8000fffe03f */
.L_x_8:
[----:B------:R-:W-:-:S13]  /*8050*/  ISETP.LE.AND P0, PT, RZ, UR11, PT ;  /* 0x0000000bff007c0c */ /* 0x000fda000bf03270 */
[----:B------:R-:W-:Y:S05]  /*8060*/  @!P0 BRA `(.L_x_9) ;  /* 0x0000314000008947 */ /* 0x000fea0003800000 */
[----:B------:R-:W-:Y:S01]  /*8070*/  USHF.L.U64.HI UR8, UR4, 0x5, UR5 ;  /* 0x0000000504087899 */ /* 0x000fe20008010205 */
[----:B------:R-:W-:Y:S01]  /*8080*/  MOV R0, R3 ;  /* 0x0000000300007202 */ /* 0x000fe20000000f00 */
[----:B------:R-:W-:Y:S01]  /*8090*/  USHF.L.U32 UR6, UR4, 0x5, URZ ;  /* 0x0000000504067899 */ /* 0x000fe2000800063f */
[----:B------:R-:W-:Y:S01]  /*80a0*/  MOV R165, R164 ;  /* 0x000000a400a57202 */ /* 0x000fe20000000f00 */
[----:B------:R-:W-:Y:S01]  /*80b0*/  USHF.L.U64.HI UR12, UR4, 0x6, UR5 ;  /* 0x00000006040c7899 */ /* 0x000fe20008010205 */
[----:B------:R-:W-:Y:S01]  /*80c0*/  MOV R240, R166 ;  /* 0x000000a600f07202 */ /* 0x000fe20000000f00 */
[----:B------:R-:W-:-:S03]  /*80d0*/  USHF.L.U32 UR13, UR4, 0x6, URZ ;  /* 0x00000006040d7899 */ /* 0x000fc6000800063f */
[----:B------:R-:W-:Y:S02]  /*80e0*/  ULDC UR4, c[0x0][0x198] ;  /* 0x0000660000047ab9 */ /* 0x000fe40000000800 */
[----:B------:R-:W-:Y:S02]  /*80f0*/  USHF.L.U64.HI UR14, UR4, 0x5, UR7 ;  /* 0x00000005040e7899 */ /* 0x000fe40008010207 */
[----:B------:R-:W-:Y:S01]  /*8100*/  USHF.L.U32 UR7, UR4, 0x5, URZ ;  /* 0x0000000504077899 */ /* 0x000fe2000800063f */
[----:B------:R-:W-:Y:S05]  /*8110*/  BRA `(.L_x_10) ;  /* 0x0000029000007947 */ /* 0x000fea0003800000 */
.L_x_12:
[----:B------:R-:W-:Y:S02]  /*8120*/  UIADD3 UR19, UR11, -0x1, URZ ;  /* 0xffffffff0b137890 */ /* 0x000fe4000fffe03f */
[----:B------:R-:W-:Y:S02]  /*8130*/  ULDC.64 UR4, c[0x0][0x198] ;  /* 0x0000660000047ab9 */ /* 0x000fe40000000a00 */
[----:B------:R-:W-:Y:S02]  /*8140*/  USHF.R.S32.HI UR18, URZ, 0x1f, UR19 ;  /* 0x0000001f3f127899 */ /* 0x000fe40008011413 */
[----:B------:R-:W-:Y:S02]  /*8150*/  UIMAD.WIDE.U32 UR20, UR19, UR4, URZ ;  /* 0x00000004131472a5 */ /* 0x000fe4000f8e003f */
[----:B------:R-:W-:Y:S04]  /*8160*/  UIMAD UR18, UR18, UR4, URZ ;  /* 0x00000004121272a4 */ /* 0x000fe8000f8e023f */
[----:B------:R-:W-:Y:S01]  /*8170*/  UIMAD UR18, UR19, UR5, UR18 ;  /* 0x00000005131272a4 */ /* 0x000fe2000f8e0212 */
[----:B------:R-:W-:Y:S02]  /*8180*/  IMAD.U32 R168, RZ, RZ, UR20 ;  /* 0x00000014ffa87e24 */ /* 0x000fe4000f8e00ff */
[----:B------:R-:W-:Y:S01]  /*8190*/  IMAD.U32 R169, RZ, RZ, UR21 ;  /* 0x00000015ffa97e24 */ /* 0x000fe2000f8e00ff */
[----:B------:R-:W-:Y:S02]  /*81a0*/  UIADD3 UR18, UR21, UR18, URZ ;  /* 0x0000001215127290 */ /* 0x000fe4000fffe03f */
[----:B------:R-:W-:Y:S04]  /*81b0*/  LEA R2, P1, R168, R238, 0x6 ;  /* 0x000000eea8027211 */ /* 0x000fe800078230ff */
[----:B------:R-:W-:Y:S01]  /*81c0*/  IMAD.U32 R3, RZ, RZ, UR18 ;  /* 0x00000012ff037e24 */ /* 0x000fe2000f8e00ff */
[----:B------:R-:W-:Y:S04]  /*81d0*/  LEA R166, P2, R2, c[0x0][0x168], 0x1 ;  /* 0x00005a0002a67a11 */ /* 0x000fe800078408ff */
[----:B------:R-:W-:Y:S02]  /*81e0*/  LEA.HI.X R3, R168, R243, R3, 0x6, P1 ;  /* 0x000000f3a8037211 */ /* 0x000fe400008f3403 */
        /* <DEDUP_REMOVED lines=26> */
[----:B------:R-:W0:Y:S01]  /*8390*/  LDGDEPBAR ;  /* 0x00000000000079af */ /* 0x000e220000000000 */
[----:B------:R-:W-:-:S05]  /*83a0*/  BRA `(.L_x_11) ;  /* 0x00000f8000007947 */ /* 0x000fca0003800000 */
.L_x_10:
[----:B------:R-:W-:Y:S04]  /*83b0*/  DEPBAR.LE SB0, 0x0 ;  /* 0x000080000000791a */ /* 0x000fe80000000000 */
[----:B------:R-:W-:Y:S01]  /*83c0*/  BAR.SYNC.DEFER_BLOCKING 0x0 ;  /* 0x0000000000007b1d */ /* 0x000fe20000010000 */
[----:B------:R-:W-:Y:S01]  /*83d0*/  USHF.R.S32.HI UR5, URZ, 0x1f, UR11 ;  /* 0x0000001f3f057899 */ /* 0x000fe2000801140b */
[----:B------:R-:W-:Y:S01]  /*83e0*/  IMAD.U32 R3, RZ, RZ, UR11 ;  /* 0x0000000bff037e24 */ /* 0x000fe2000f8e00ff */
[----:B------:R-:W-:Y:S03]  /*83f0*/  UIMAD UR4, UR12, UR11, URZ ;  /* 0x0000000b0c0472a4 */ /* 0x000fe6000f8e023f */
[----:B------:R-:W-:Y:S01]  /*8400*/  IMAD.WIDE.U32 R22, R3, UR13, R240 ;  /* 0x0000000d03167c25 */ /* 0x000fe2000f8e00f0 */
[----:B------:R-:W-:Y:S04]  /*8410*/  UIMAD UR4, UR5, UR13, UR4 ;  /* 0x0000000d050472a4 */ /* 0x000fe8000f8e0204 */
[C---:B------:R-:W-:Y:S02]  /*8420*/  LEA R166, P0, R22.reuse, c[0x0][0x170], 0x1 ;  /* 0x00005c0016a67a11 */ /* 0x040fe400078008ff */
[----:B------:R-:W-:Y:S04]  /*8430*/  IADD3 R2, R23, UR4, RZ ;  /* 0x0000000417027c10 */ /* 0x000fe8000fffe0ff */
[----:B------:R-:W-:Y:S02]  /*8440*/  LEA.HI.X R167, R22, c[0x0][0x174], R2, 0x1, P0 ;  /* 0x00005d0016a77a11 */ /* 0x000fe400000f0c02 */
[----:B------:R-:W-:Y:S04]  /*8450*/  IADD3 R26, P0, R166, UR6, RZ ;  /* 0x00000006a61a7c10 */ /* 0x000fe8000ff1e0ff */
[----:B------:R-:W-:Y:S01]  /*8460*/  IADD3.X R27, R167, UR8, RZ, P0, !PT ;  /* 0x00000008a71b7c10 */ /* 0x000fe200087fe4ff */
[----:B------:R-:W-:Y:S01]  /*8470*/  @!PT LDS RZ, [RZ] ;  /* 0x00000000fffff984 */ /* 0x000fe20000000800 */
[----:B------:R-:W-:Y:S01]  /*8480*/  @!PT LDS RZ, [RZ] ;  /* 0x00000000fffff984 */ /* 0x000fe20000000800 */
[----:B------:R-:W-:Y:S01]  /*8490*/  @!PT LDS RZ, [RZ] ;  /* 0x00000000fffff984 */ /* 0x000fe20000000800 */
[----:B------:R1:W-:Y:S01]  /*84a0*/  LDGSTS.E.BYPASS.LTC128B.128 [R236+0x10000], [R166.64] ;  /* 0x10000000a6ec7fae */ /* 0x0003e2000b901d50 */
[----:B------:R-:W-:Y:S03]  /*84b0*/  IADD3 R22, P0, R26, UR6, RZ ;  /* 0x000000061a167c10 */ /* 0x000fe6000ff1e0ff */
[----:B------:R1:W-:Y:S01]  /*84c0*/  LDGSTS.E.BYPASS.LTC128B.128 [R236+0x12000], [R166.64+0x80] ;  /* 0x12000080a6ec7fae */ /* 0x0003e2000b901d50 */
[----:B------:R-:W-:Y:S02]  /*84d0*/  IADD3.X R23, R27, UR8, RZ, P0, !PT ;  /* 0x000000081b177c10 */ /* 0x000fe400087fe4ff */
[----:B------:R-:W-:Y:S01]  /*84e0*/  IADD3 R2, P0, R22, UR6, RZ ;  /* 0x0000000616027c10 */ /* 0x000fe2000ff1e0ff */
[----:B------:R1:W-:Y:S03]  /*84f0*/  LDGSTS.E.BYPASS.LTC128B.128 [R236+0x14000], [R166.64+0x100] ;  /* 0x14000100a6ec7fae */ /* 0x0003e6000b901d50 */
[----:B------:R-:W-:Y:S01]  /*8500*/  IADD3.X R3, R23, UR8, RZ, P0, !PT ;  /* 0x0000000817037c10 */ /* 0x000fe200087fe4ff */
[----:B------:R1:W-:Y:S01]  /*8510*/  LDGSTS.E.BYPASS.LTC128B.128 [R236+0x16000], [R166.64+0x180] ;  /* 0x16000180a6ec7fae */ /* 0x0003e2000b901d50 */
[----:B------:R-:W-:Y:S03]  /*8520*/  ISETP.LT.AND P0, PT, RZ, UR11, PT ;  /* 0x0000000bff007c0c */ /* 0x000fe6000bf01270 */
        /* <DEDUP_REMOVED lines=13> */
[----:B------:R-:W4:Y:S04]  /*8600*/  LDSM.16.M88.4 R172, [R233+0x8000] ;  /* 0x00800000e9ac783b */ /* 0x000f280000000200 */
[----:B------:R-:W5:Y:S04]  /*8610*/  LDSM.16.M88.4 R176, [R233+0x8800] ;  /* 0x00880000e9b0783b */ /* 0x000f680000000200 */
[----:B------:R-:W3:Y:S04]  /*8620*/  LDSM.16.M88.4 R180, [R233+0x9000] ;  /* 0x00900000e9b4783b */ /* 0x000ee80000000200 */
[----:B------:R-:W0:Y:S04]  /*8630*/  LDGDEPBAR ;  /* 0x00000000000079af */ /* 0x000e280000000000 */
[----:B------:R-:W1:Y:S04]  /*8640*/  LDSM.16.M88.4 R184, [R233+0x9800] ;  /* 0x00980000e9b8783b */ /* 0x000e680000000200 */
[----:B------:R-:W-:Y:S04]  /*8650*/  LDSM.16.M88.4 R188, [R232] ;  /* 0x00000000e8bc783b */ /* 0x000fe80000000200 */
[----:B------:R-:W1:Y:S04]  /*8660*/  LDSM.16.M88.4 R192, [R231] ;  /* 0x00000000e7c0783b */ /* 0x000e680000000200 */
[----:B------:R-:W1:Y:S04]  /*8670*/  LDSM.16.M88.4 R196, [R223] ;  /* 0x00000000dfc4783b */ /* 0x000e680000000200 */
[----:B------:R-:W1:Y:S04]  /*8680*/  LDSM.16.M88.4 R200, [R222] ;  /* 0x00000000dec8783b */ /* 0x000e680000000200 */
[----:B------:R-:W1:Y:S01]  /*8690*/  LDSM.16.M88.4 R204, [R221] ;  /* 0x00000000ddcc783b */ /* 0x000e620000000200 */
[C---:B----4-:R-:W-:Y:S08]  /*86a0*/  HMMA.16816.F32.BF16 R4, R168.reuse, R172, RZ ;  /* 0x000000aca804723c */ /* 0x050ff000000418ff */
[C---:B------:R-:W-:Y:S01]  /*86b0*/  HMMA.16816.F32.BF16 R8, R168.reuse, R174, RZ ;  /* 0x000000aea808723c */ /* 0x040fe200000418ff */
[----:B------:R-:W-:Y:S07]  /*86c0*/  LDSM.16.M88.4 R172, [R230] ;  /* 0x00000000e6ac783b */ /* 0x000fee0000000200 */
[C---:B-----5:R-:W-:Y:S08]  /*86d0*/  HMMA.16816.F32.BF16 R12, R168.reuse, R176, RZ ;  /* 0x000000b0a80c723c */ /* 0x060ff000000418ff */
[C---:B------:R-:W-:Y:S01]  /*86e0*/  HMMA.16816.F32.BF16 R16, R168.reuse, R178, RZ ;  /* 0x000000b2a810723c */ /* 0x040fe200000418ff */
[----:B------:R-:W4:Y:S07]  /*86f0*/  LDSM.16.M88.4 R176, [R227+0x8000] ;  /* 0x00800000e3b0783b */ /* 0x000f2e0000000200 */
[C---:B---3--:R-:W-:Y:S08]  /*8700*/  HMMA.16816.F32.BF16 R20, R168.reuse, R180, RZ ;  /* 0x000000b4a814723c */ /* 0x048ff000000418ff */
[C---:B--2---:R-:W-:Y:S01]  /*8710*/  HMMA.16816.F32.BF16 R24, R168.reuse, R182, RZ ;  /* 0x000000b6a818723c */ /* 0x044fe200000418ff */
[----:B------:R-:W2:Y:S07]  /*8720*/  LDSM.16.M88.4 R180, [R227+0x8800] ;  /* 0x00880000e3b4783b */ /* 0x000eae0000000200 */
[C---:B-1----:R-:W-:Y:S08]  /*8730*/  HMMA.16816.F32.BF16 R28, R168.reuse, R184, RZ ;  /* 0x000000b8a81c723c */ /* 0x042ff000000418ff */
[----:B------:R-:W-:Y:S01]  /*8740*/  HMMA.16816.F32.BF16 R32, R168, R186, RZ ;  /* 0x000000baa820723c */ /* 0x000fe200000418ff */
[----:B------:R-:W1:Y:S04]  /*8750*/  LDSM.16.M88.4 R168, [R227+0x9000] ;  /* 0x00900000e3a8783b */ /* 0x000e680000000200 */
[----:B------:R-:W3:Y:S03]  /*8760*/  LDSM.16.M88.4 R184, [R227+0x9800] ;  /* 0x00980000e3b8783b */ /* 0x000ee60000000200 */
[C---:B------:R-:W-:Y:S08]  /*8770*/  HMMA.16816.F32.BF16 R4, R188.reuse, R192, R4 ;  /* 0x000000c0bc04723c */ /* 0x040ff00000041804 */
[C---:B------:R-:W-:Y:S01]  /*8780*/  HMMA.16816.F32.BF16 R8, R188.reuse, R194, R8 ;  /* 0x000000c2bc08723c */ /* 0x040fe20000041808 */
[----:B------:R-:W-:Y:S07]  /*8790*/  LDSM.16.M88.4 R192, [R229] ;  /* 0x00000000e5c0783b */ /* 0x000fee0000000200 */
[C---:B------:R-:W-:Y:S08]  /*87a0*/  HMMA.16816.F32.BF16 R12, R188.reuse, R196, R12 ;  /* 0x000000c4bc0c723c */ /* 0x040ff0000004180c */
[C---:B------:R-:W-:Y:S01]  /*87b0*/  HMMA.16816.F32.BF16 R16, R188.reuse, R198, R16 ;  /* 0x000000c6bc10723c */ /* 0x040fe20000041810 */
[----:B------:R-:W5:Y:S07]  /*87c0*/  LDSM.16.M88.4 R196, [R220] ;  /* 0x00000000dcc4783b */ /* 0x000f6e0000000200 */
[C---:B------:R-:W-:Y:S08]  /*87d0*/  HMMA.16816.F32.BF16 R20, R188.reuse, R200, R20 ;  /* 0x000000c8bc14723c */ /* 0x040ff00000041814 */
[C---:B------:R-:W-:Y:S01]  /*87e0*/  HMMA.16816.F32.BF16 R24, R188.reuse, R202, R24 ;  /* 0x000000cabc18723c */ /* 0x040fe20000041818 */
[----:B------:R-:W1:Y:S07]  /*87f0*/  LDSM.16.M88.4 R200, [R220+0x800] ;  /* 0x00080000dcc8783b */ /* 0x000e6e0000000200 */
[C---:B------:R-:W-:Y:S08]  /*8800*/  HMMA.16816.F32.BF16 R28, R188.reuse, R204, R28 ;  /* 0x000000ccbc1c723c */ /* 0x040ff0000004181c */
[----:B------:R-:W-:Y:S01]  /*8810*/  HMMA.16816.F32.BF16 R32, R188, R206, R32 ;  /* 0x000000cebc20723c */ /* 0x000fe20000041820 */
[----:B------:R-:W3:Y:S04]  /*8820*/  LDSM.16.M88.4 R188, [R220+0x1000] ;  /* 0x00100000dcbc783b */ /* 0x000ee80000000200 */
[----:B------:R-:W3:Y:S03]  /*8830*/  LDSM.16.M88.4 R204, [R220+0x1800] ;  /* 0x00180000dccc783b */ /* 0x000ee60000000200 */
[C---:B----4-:R-:W-:Y:S08]  /*8840*/  HMMA.16816.F32.BF16 R4, R172.reuse, R176, R4 ;  /* 0x000000b0ac04723c */ /* 0x050ff00000041804 */
[C---:B------:R-:W-:Y:S01]  /*8850*/  HMMA.16816.F32.BF16 R8, R172.reuse, R178, R8 ;  /* 0x000000b2ac08723c */ /* 0x040fe20000041808 */
[----:B------:R-:W-:Y:S07]  /*8860*/  LDSM.16.M88.4 R176, [R233+0xa000] ;  /* 0x00a00000e9b0783b */ /* 0x000fee0000000200 */
[C---:B--2---:R-:W-:Y:S08]  /*8870*/  HMMA.16816.F32.BF16 R12, R172.reuse, R180, R12 ;  /* 0x000000b4ac0c723c */ /* 0x044ff0000004180c */
[C---:B------:R-:W-:Y:S01]  /*8880*/  HMMA.16816.F32.BF16 R16, R172.reuse, R182, R16 ;  /* 0x000000b6ac10723c */ /* 0x040fe20000041810 */
[----:B------:R-:W-:Y:S07]  /*8890*/  LDSM.16.M88.4 R180, [R233+0xa800] ;  /* 0x00a80000e9b4783b */ /* 0x000fee0000000200 */
[C---:B-1----:R-:W-:Y:S08]  /*88a0*/  HMMA.16816.F32.BF16 R20, R172.reuse, R168, R20 ;  /* 0x000000a8ac14723c */ /* 0x042ff00000041814 */
[C---:B------:R-:W-:Y:S01]  /*88b0*/  HMMA.16816.F32.BF16 R24, R172.reuse, R170, R24 ;  /* 0x000000aaac18723c */ /* 0x040fe20000041818 */
[----:B------:R-:W1:Y:S07]  /*88c0*/  LDSM.16.M88.4 R168, [R234+0x2000] ;  /* 0x00200000eaa8783b */ /* 0x000e6e0000000200 */
[C---:B---3--:R-:W-:Y:S08]  /*88d0*/  HMMA.16816.F32.BF16 R28, R172.reuse, R184, R28 ;  /* 0x000000b8ac1c723c */ /* 0x048ff0000004181c */
[----:B------:R-:W-:Y:S01]  /*88e0*/  HMMA.16816.F32.BF16 R32, R172, R186, R32 ;  /* 0x000000baac20723c */ /* 0x000fe20000041820 */
[----:B------:R-:W2:Y:S04]  /*88f0*/  LDSM.16.M88.4 R172, [R233+0xb000] ;  /* 0x00b00000e9ac783b */ /* 0x000ea80000000200 */
[----:B------:R-:W3:Y:S03]  /*8900*/  LDSM.16.M88.4 R184, [R233+0xb800] ;  /* 0x00b80000e9b8783b */ /* 0x000ee60000000200 */
[C---:B-----5:R-:W-:Y:S08]  /*8910*/  HMMA.16816.F32.BF16 R4, R192.reuse, R196, R4 ;  /* 0x000000c4c004723c */ /* 0x060ff00000041804 */
[C---:B------:R-:W-:Y:S01]  /*8920*/  HMMA.16816.F32.BF16 R8, R192.reuse, R198, R8 ;  /* 0x000000c6c008723c */ /* 0x040fe20000041808 */
[----:B------:R-:W-:Y:S07]  /*8930*/  LDSM.16.M88.4 R196, [R219] ;  /* 0x00000000dbc4783b */ /* 0x000fee0000000200 */
[C---:B------:R-:W-:Y:S08]  /*8940*/  HMMA.16816.F32.BF16 R12, R192.reuse, R200, R12 ;  /* 0x000000c8c00c723c */ /* 0x040ff0000004180c */
[C---:B------:R-:W-:Y:S01]  /*8950*/  HMMA.16816.F32.BF16 R16, R192.reuse, R202, R16 ;  /* 0x000000cac010723c */ /* 0x040fe20000041810 */
[----:B------:R-:W-:Y:S07]  /*8960*/  LDSM.16.M88.4 R200, [R218] ;  /* 0x00000000dac8783b */ /* 0x000fee0000000200 */
[C---:B------:R-:W-:Y:S08]  /*8970*/  HMMA.16816.F32.BF16 R20, R192.reuse, R188, R20 ;  /* 0x000000bcc014723c */ /* 0x040ff00000041814 */
[C---:B------:R-:W-:Y:S01]  /*8980*/  HMMA.16816.F32.BF16 R24, R192.reuse, R190, R24 ;  /* 0x000000bec018723c */ /* 0x040fe20000041818 */
[----:B------:R-:W4:Y:S07]  /*8990*/  LDSM.16.M88.4 R188, [R232+0x2000] ;  /* 0x00200000e8bc783b */ /* 0x000f2e0000000200 */
[C---:B------:R-:W-:Y:S08]  /*89a0*/  HMMA.16816.F32.BF16 R28, R192.reuse, R204, R28 ;  /* 0x000000ccc01c723c */ /* 0x040ff0000004181c */
[----:B------:R-:W-:Y:S01]  /*89b0*/  HMMA.16816.F32.BF16 R32, R192, R206, R32 ;  /* 0x000000cec020723c */ /* 0x000fe20000041820 */
[----:B------:R-:W5:Y:S04]  /*89c0*/  LDSM.16.M88.4 R192, [R217] ;  /* 0x00000000d9c0783b */ /* 0x000f680000000200 */
[----:B------:R-:W3:Y:S03]  /*89d0*/  LDSM.16.M88.4 R204, [R216] ;  /* 0x00000000d8cc783b */ /* 0x000ee60000000200 */
[C---:B-1----:R-:W-:Y:S08]  /*89e0*/  HMMA.16816.F32.BF16 R4, R168.reuse, R176, R4 ;  /* 0x000000b0a804723c */ /* 0x042ff00000041804 */
[C---:B------:R-:W-:Y:S01]  /*89f0*/  HMMA.16816.F32.BF16 R8, R168.reuse, R178, R8 ;  /* 0x000000b2a808723c */ /* 0x040fe20000041808 */
[----:B------:R-:W-:Y:S07]  /*8a00*/  LDSM.16.M88.4 R176, [R227+0xa000] ;  /* 0x00a00000e3b0783b */ /* 0x000fee0000000200 */
[C---:B------:R-:W-:Y:S08]  /*8a10*/  HMMA.16816.F32.BF16 R12, R168.reuse, R180, R12 ;  /* 0x000000b4a80c723c */ /* 0x040ff0000004180c */
[C---:B------:R-:W-:Y:S01]  /*8a20*/  HMMA.16816.F32.BF16 R16, R168.reuse, R182, R16 ;  /* 0x000000b6a810723c */ /* 0x040fe20000041810 */
[----:B------:R-:W-:Y:S07]  /*8a30*/  LDSM.16.M88.4 R180, [R227+0xa800] ;  /* 0x00a80000e3b4783b */ /* 0x000fee0000000200 */
[C---:B--2---:R-:W-:Y:S08]  /*8a40*/  HMMA.16816.F32.BF16 R20, R168.reuse, R172, R20 ;  /* 0x000000aca814723c */ /* 0x044ff00000041814 */
[C---:B------:R-:W-:Y:S01]  /*8a50*/  HMMA.16816.F32.BF16 R24, R168.reuse, R174, R24 ;  /* 0x000000aea818723c */ /* 0x040fe20000041818 */
[----:B------:R-:W1:Y:S07]  /*8a60*/  LDSM.16.M88.4 R172, [R230+0x2000] ;  /* 0x00200000e6ac783b */ /* 0x000e6e0000000200 */
[C---:B---3--:R-:W-:Y:S08]  /*8a70*/  HMMA.16816.F32.BF16 R28, R168.reuse, R184, R28 ;  /* 0x000000b8a81c723c */ /* 0x048ff0000004181c */
[----:B------:R-:W-:Y:S01]  /*8a80*/  HMMA.16816.F32.BF16 R32, R168, R186, R32 ;  /* 0x000000baa820723c */ /* 0x000fe20000041820 */
[----:B------:R-:W2:Y:S04]  /*8a90*/  LDSM.16.M88.4 R168, [R227+0xb000] ;  /* 0x00b00000e3a8783b */ /* 0x000ea80000000200 */
[----:B------:R-:W3:Y:S03]  /*8aa0*/  LDSM.16.M88.4 R184, [R227+0xb800] ;  /* 0x00b80000e3b8783b */ /* 0x000ee60000000200 */
[C---:B----4-:R-:W-:Y:S08]  /*8ab0*/  HMMA.16816.F32.BF16 R4, R188.reuse, R196, R4 ;  /* 0x000000c4bc04723c */ /* 0x050ff00000041804 */
[C---:B------:R-:W-:Y:S01]  /*8ac0*/  HMMA.16816.F32.BF16 R8, R188.reuse, R198, R8 ;  /* 0x000000c6bc08723c */ /* 0x040fe20000041808 */
[----:B------:R-:W-:Y:S07]  /*8ad0*/  LDSM.16.M88.4 R196, [R220+0x2000] ;  /* 0x00200000dcc4783b */ /* 0x000fee0000000200 */
[C---:B------:R-:W-:Y:S08]  /*8ae0*/  HMMA.16816.F32.BF16 R12, R188.reuse, R200, R12 ;  /* 0x000000c8bc0c723c */ /* 0x040ff0000004180c */
[C---:B------:R-:W-:Y:S01]  /*8af0*/  HMMA.16816.F32.BF16 R16, R188.reuse, R202, R16 ;  /* 0x000000cabc10723c */ /* 0x040fe20000041810 */
[----:B------:R-:W-:Y:S07]  /*8b00*/  LDSM.16.M88.4 R200, [R220+0x2800] ;  /* 0x00280000dcc8783b */ /* 0x000fee0000000200 */
[C---:B-----5:R-:W-:Y:S08]  /*8b10*/  HMMA.16816.F32.BF16 R20, R188.reuse, R192, R20 ;  /* 0x000000c0bc14723c */ /* 0x060ff00000041814 */
[C---:B------:R-:W-:Y:S01]  /*8b20*/  HMMA.16816.F32.BF16 R24, R188.reuse, R194, R24 ;  /* 0x000000c2bc18723c */ /* 0x040fe20000041818 */
[----:B------:R-:W4:Y:S07]  /*8b30*/  LDSM.16.M88.4 R192, [R229+0x2000] ;  /* 0x00200000e5c0783b */ /* 0x000f2e0000000200 */
[C---:B------:R-:W-:Y:S08]  /*8b40*/  HMMA.16816.F32.BF16 R28, R188.reuse, R204, R28 ;  /* 0x000000ccbc1c723c */ /* 0x040ff0000004181c */
[----:B------:R-:W-:Y:S01]  /*8b50*/  HMMA.16816.F32.BF16 R32, R188, R206, R32 ;  /* 0x000000cebc20723c */ /* 0x000fe20000041820 */
[----:B------:R-:W5:Y:S04]  /*8b60*/  LDSM.16.M88.4 R188, [R220+0x3000] ;  /* 0x00300000dcbc783b */ /* 0x000f680000000200 */
[----:B------:R-:W3:Y:S03]  /*8b70*/  LDSM.16.M88.4 R204, [R220+0x3800] ;  /* 0x00380000dccc783b */ /* 0x000ee60000000200 */
        /* <DEDUP_REMOVED lines=15> */
[----:B------:R-:W-:Y:S07]  /*8c70*/  LDSM.16.M88.4 R196, [R215] ;  /* 0x00000000d7c4783b */ /* 0x000fee0000000200 */
[C---:B------:R-:W-:Y:S08]  /*8c80*/  HMMA.16816.F32.BF16 R12, R192.reuse, R200, R12 ;  /* 0x000000c8c00c723c */ /* 0x040ff0000004180c */
[C---:B------:R-:W-:Y:S01]  /*8c90*/  HMMA.16816.F32.BF16 R16, R192.reuse, R202, R16 ;  /* 0x000000cac010723c */ /* 0x040fe20000041810 */
[----:B------:R-:W-:Y:S07]  /*8ca0*/  LDSM.16.M88.4 R200, [R214] ;  /* 0x00000000d6c8783b */ /* 0x000fee0000000200 */
[C---:B-----5:R-:W-:Y:S08]  /*8cb0*/  HMMA.16816.F32.BF16 R20, R192.reuse, R188, R20 ;  /* 0x000000bcc014723c */ /* 0x060ff00000041814 */
        /* <DEDUP_REMOVED lines=84> */
[C---:B-1----:R-:W-:Y:S01]  /*9200*/  HMMA.16816.F32.BF16 R4, R172.reuse, R176, R4 ;  /* 0x000000b0ac04723c */ /* 0x042fe20000041804 */
[----:B------:R-:W-:Y:S04]  /*9210*/  DEPBAR.LE SB0, 0x0 ;  /* 0x000080000000791a */ /* 0x000fe80000000000 */
[----:B------:R-:W-:Y:S03]  /*9220*/  BAR.SYNC.DEFER_BLOCKING 0x0 ;  /* 0x0000000000007b1d */ /* 0x000fe60000010000 */
[C---:B------:R-:W-:Y:S08]  /*9230*/  HMMA.16816.F32.BF16 R8, R172.reuse, R178, R8 ;  /* 0x000000b2ac08723c */ /* 0x040ff00000041808 */
[C---:B------:R-:W-:Y:S08]  /*9240*/  HMMA.16816.F32.BF16 R12, R172.reuse, R180, R12 ;  /* 0x000000b4ac0c723c */ /* 0x040ff0000004180c */
[C---:B------:R-:W-:Y:S08]  /*9250*/  HMMA.16816.F32.BF16 R16, R172.reuse, R182, R16 ;  /* 0x000000b6ac10723c */ /* 0x040ff00000041810 */
[C---:B--2---:R-:W-:Y:S08]  /*9260*/  HMMA.16816.F32.BF16 R20, R172.reuse, R168, R20 ;  /* 0x000000a8ac14723c */ /* 0x044ff00000041814 */
[C---:B------:R-:W-:Y:S08]  /*9270*/  HMMA.16816.F32.BF16 R24, R172.reuse, R170, R24 ;  /* 0x000000aaac18723c */ /* 0x040ff00000041818 */
[C---:B---3--:R-:W-:Y:S08]  /*9280*/  HMMA.16816.F32.BF16 R28, R172.reuse, R184, R28 ;  /* 0x000000b8ac1c723c */ /* 0x048ff0000004181c */
[----:B------:R-:W-:Y:S08]  /*9290*/  HMMA.16816.F32.BF16 R32, R172, R186, R32 ;  /* 0x000000baac20723c */ /* 0x000ff00000041820 */
[C---:B----4-:R-:W-:Y:S08]  /*92a0*/  HMMA.16816.F32.BF16 R4, R192.reuse, R196, R4 ;  /* 0x000000c4c004723c */ /* 0x050ff00000041804 */
[C---:B------:R-:W-:Y:S08]  /*92b0*/  HMMA.16816.F32.BF16 R8, R192.reuse, R198, R8 ;  /* 0x000000c6c008723c */ /* 0x040ff00000041808 */
[C---:B------:R-:W-:Y:S08]  /*92c0*/  HMMA.16816.F32.BF16 R12, R192.reuse, R200, R12 ;  /* 0x000000c8c00c723c */ /* 0x040ff0000004180c */
[C---:B------:R-:W-:Y:S08]  /*92d0*/  HMMA.16816.F32.BF16 R16, R192.reuse, R202, R16 ;  /* 0x000000cac010723c */ /* 0x040ff00000041810 */
[C---:B-----5:R-:W-:Y:S08]  /*92e0*/  HMMA.16816.F32.BF16 R20, R192.reuse, R188, R20 ;  /* 0x000000bcc014723c */ /* 0x060ff00000041814 */
[C---:B------:R-:W-:Y:S08]  /*92f0*/  HMMA.16816.F32.BF16 R24, R192.reuse, R190, R24 ;  /* 0x000000bec018723c */ /* 0x040ff00000041818 */
[C---:B------:R-:W-:Y:S08]  /*9300*/  HMMA.16816.F32.BF16 R28, R192.reuse, R204, R28 ;  /* 0x000000ccc01c723c */ /* 0x040ff0000004181c */
[----:B------:R-:W-:Y:S01]  /*9310*/  HMMA.16816.F32.BF16 R32, R192, R206, R32 ;  /* 0x000000cec020723c */ /* 0x000fe20000041820 */
[----:B------:R-:W-:-:S07]  /*9320*/  @P0 BRA `(.L_x_12) ;  /* 0xffffedf000000947 */ /* 0x000fce000383ffff */
.L_x_11:
[----:B-1----:R-:W-:Y:S01]  /*9330*/  FMNMX.FTZ R2, R4, R165, !PT ;  /* 0x000000a504027209 */ /* 0x002fe20007810000 */
[----:B------:R-:W-:Y:S01]  /*9340*/  LDSM.16.MT88.4 R172, [R226+0x10000] ;  /* 0x01000000e2ac783b */ /* 0x000fe20000004200 */
[----:B------:R-:W-:Y:S01]  /*9350*/  FMNMX.FTZ R164, R6, R0, !PT ;  /* 0x0000000006a47209 */ /* 0x000fe20007810000 */
[----:B------:R-:W-:Y:S01]  /*9360*/  UIADD3 UR11, UR11, -0x1, URZ ;  /* 0xffffffff0b0b7890 */ /* 0x000fe2000fffe03f */
[----:B------:R-:W-:Y:S02]  /*9370*/  FMNMX.FTZ R3, R5, R2, !PT ;  /* 0x0000000205037209 */ /* 0x000fe40007810000 */
[----:B------:R-:W-:Y:S02]  /*9380*/  FMNMX.FTZ R167, R7, R164, !PT ;  /* 0x000000a407a77209 */ /* 0x000fe40007810000 */
[----:B------:R-:W-:Y:S01]  /*9390*/  FMNMX.FTZ R2, R8, R3, !PT ;  /* 0x0000000308027209 */ /* 0x000fe20007810000 */
[----:B------:R-:W-:Y:S01]  /*93a0*/  LDSM.16.MT88.4 R176, [R225+0x10000] ;  /* 0x01000000e1b0783b */ /* 0x000fe20000004200 */
[----:B------:R-:W-:Y:S02]  /*93b0*/  FMNMX.FTZ R164, R10, R167, !PT ;  /* 0x000000a70aa47209 */ /* 0x000fe40007810000 */
        /* <DEDUP_REMOVED lines=23> */
[----:B------:R-:W-:Y:S04]  /*9530*/  FMNMX.FTZ R3, R29, R2, !PT ;  /* 0x000000021d037209 */ /* 0x000fe80007810000 */
[----:B------:R-:W-:Y:S02]  /*9540*/  FMNMX.FTZ R2, R32, R3, !PT ;  /* 0x0000000320027209 */ /* 0x000fe40007810000 */
[----:B------:R-:W-:Y:S02]  /*9550*/  FMNMX.FTZ R3, R31, R164, !PT ;  /* 0x000000a41f037209 */ /* 0x000fe40007810000 */
[----:B------:R-:W-:Y:S02]  /*9560*/  FMNMX.FTZ R168, R33, R2, !PT ;  /* 0x0000000221a87209 */ /* 0x000fe40007810000 */
[----:B------:R-:W-:Y:S03]  /*9570*/  FMNMX.FTZ R2, R34, R3, !PT ;  /* 0x0000000322027209 */ /* 0x000fe60007810000 */
[----:B------:R-:W-:Y:S01]  /*9580*/  SHFL.BFLY PT, R3, R168, 0x2, 0x1f ;  /* 0x0c401f00a8037f89 */ /* 0x000fe200000e0000 */
[----:B------:R-:W-:Y:S07]  /*9590*/  FMNMX.FTZ R169, R35, R2, !PT ;  /* 0x0000000223a97209 */ /* 0x000fee0007810000 */
[----:B------:R-:W1:Y:S02]  /*95a0*/  SHFL.BFLY PT, R2, R169, 0x2, 0x1f ;  /* 0x0c401f00a9027f89 */ /* 0x000e6400000e0000 */
[----:B-1----:R-:W-:Y:S02]  /*95b0*/  FMNMX.FTZ R166, R169, R2, !PT ;  /* 0x00000002a9a67209 */ /* 0x002fe40007810000 */
[----:B------:R-:W-:Y:S04]  /*95c0*/  FMNMX.FTZ R171, R168, R3, !PT ;  /* 0x00000003a8ab7209 */ /* 0x000fe80007810000 */
[----:B------:R-:W1:Y:S08]  /*95d0*/  SHFL.BFLY PT, R3, R166, 0x1, 0x1f ;  /* 0x0c201f00a6037f89 */ /* 0x000e7000000e0000 */
[----:B------:R-:W2:Y:S01]  /*95e0*/  SHFL.BFLY PT, R164, R171, 0x1, 0x1f ;  /* 0x0c201f00aba47f89 */ /* 0x000ea200000e0000 */
[----:B-1----:R-:W-:Y:S05]  /*95f0*/  FMNMX.FTZ R3, R166, R3, !PT ;  /* 0x00000003a6037209 */ /* 0x002fea0007810000 */
[----:B------:R-:W-:Y:S01]  /*9600*/  FMUL.FTZ R195, R3, c[0x0][0x23c] ;  /* 0x00008f0003c37a20 */ /* 0x000fe20000410000 */
[----:B--2---:R-:W-:Y:S02]  /*9610*/  FMNMX.FTZ R164, R171, R164, !PT ;  /* 0x000000a4aba47209 */ /* 0x004fe40007810000 */
[----:B------:R-:W1:Y:S02]  /*9620*/  LDSM.16.MT88.4 R168, [R228+0x10000] ;  /* 0x01000000e4a8783b */ /* 0x000e640000004200 */
[C---:B------:R-:W-:Y:S01]  /*9630*/  FSETP.NEU.FTZ.AND P1, PT, R164.reuse, -INF , PT ;  /* 0xff800000a400780b */ /* 0x040fe20003f3d000 */
[C---:B------:R-:W-:Y:S02]  /*9640*/  FADD.FTZ R2, -R164.reuse, R165 ;  /* 0x000000a5a4027221 */ /* 0x040fe40000010100 */
[----:B------:R-:W-:Y:S02]  /*9650*/  FMUL.FTZ R196, R164, c[0x0][0x23c] ;  /* 0x00008f00a4c47a20 */ /* 0x000fe40000410000 */
[----:B------:R-:W-:Y:S02]  /*9660*/  FMUL.FTZ R167, R2, c[0x0][0x23c] ;  /* 0x00008f0002a77a20 */ /* 0x000fe40000410000 */
[C---:B------:R-:W-:Y:S01]  /*9670*/  FADD.FTZ R165, -R3.reuse, R0 ;  /* 0x0000000003a57221 */ /* 0x040fe20000010100 */
[----:B------:R-:W-:Y:S01]  /*9680*/  FSEL R196, R196, RZ, P1 ;  /* 0x000000ffc4c47208 */ /* 0x000fe20000800000 */
[----:B------:R2:W3:Y:S01]  /*9690*/  MUFU.EX2 R2, R167 ;  /* 0x000000a700027308 */ /* 0x0004e20000000800 */
[----:B------:R-:W-:Y:S01]  /*96a0*/  FSETP.NEU.FTZ.AND P1, PT, R3, -INF , PT ;  /* 0xff8000000300780b */ /* 0x000fe20003f3d000 */
[----:B------:R-:W-:Y:S01]  /*96b0*/  FMUL.FTZ R0, R165, c[0x0][0x23c] ;  /* 0x00008f00a5007a20 */ /* 0x000fe20000410000 */
[----:B------:R-:W-:Y:S01]  /*96c0*/  MOV R165, R164 ;  /* 0x000000a400a57202 */ /* 0x000fe20000000f00 */
[--C-:B------:R-:W-:Y:S01]  /*96d0*/  FFMA.FTZ R166, R4, c[0x0][0x23c], -R196.reuse ;  /* 0x00008f0004a67a23 */ /* 0x100fe200000108c4 */
[----:B------:R-:W-:Y:S01]  /*96e0*/  FSEL R195, R195, RZ, P1 ;  /* 0x000000ffc3c37208 */ /* 0x000fe20000800000 */
[--C-:B------:R-:W-:Y:S02]  /*96f0*/  FFMA.FTZ R5, R5, c[0x0][0x23c], -R196.reuse ;  /* 0x00008f0005057a23 */ /* 0x100fe400000108c4 */
[--C-:B------:R-:W-:Y:S02]  /*9700*/  FFMA.FTZ R192, R9, c[0x0][0x23c], -R196.reuse ;  /* 0x00008f0009c07a23 */ /* 0x100fe400000108c4 */
[--C-:B------:R-:W-:Y:S01]  /*9710*/  FFMA.FTZ R6, R6, c[0x0][0x23c], -R195.reuse ;  /* 0x00008f0006067a23 */ /* 0x100fe200000108c3 */
[----:B------:R-:W4:Y:S01]  /*9720*/  MUFU.EX2 R0, R0 ;  /* 0x0000000000007308 */ /* 0x000f220000000800 */
[--C-:B------:R-:W-:Y:S02]  /*9730*/  FFMA.FTZ R7, R7, c[0x0][0x23c], -R195.reuse ;  /* 0x00008f0007077a23 */ /* 0x100fe400000108c3 */
[--C-:B------:R-:W-:Y:S02]  /*9740*/  FFMA.FTZ R193, R10, c[0x0][0x23c], -R195.reuse ;  /* 0x00008f000ac17a23 */ /* 0x100fe400000108c3 */
[--C-:B------:R-:W-:Y:S02]  /*9750*/  FFMA.FTZ R194, R11, c[0x0][0x23c], -R195.reuse ;  /* 0x00008f000bc27a23 */ /* 0x100fe400000108c3 */
[--C-:B------:R-:W-:Y:S02]  /*9760*/  FFMA.FTZ R205, R32, c[0x0][0x23c], -R196.reuse ;  /* 0x00008f0020cd7a23 */ /* 0x100fe400000108c4 */
[--C-:B------:R-:W-:Y:S01]  /*9770*/  FFMA.FTZ R206, R34, c[0x0][0x23c], -R195.reuse ;  /* 0x00008f0022ce7a23 */ /* 0x100fe200000108c3 */
[----:B------:R-:W-:Y:S01]  /*9780*/  MUFU.EX2 R166, R166 ;  /* 0x000000a600a67308 */ /* 0x000fe20000000800 */
[--C-:B------:R-:W-:Y:S02]  /*9790*/  FFMA.FTZ R197, R12, c[0x0][0x23c], -R196.reuse ;  /* 0x00008f000cc57a23 */ /* 0x100fe400000108c4 */
[--C-:B--2---:R-:W-:Y:S02]  /*97a0*/  FFMA.FTZ R167, R8, c[0x0][0x23c], -R196.reuse ;  /* 0x00008f0008a77a23 */ /* 0x104fe400000108c4 */
[C---:B---3--:R-:W-:Y:S02]  /*97b0*/  FMUL.FTZ R8, R2.reuse, R160 ;  /* 0x000000a002087220 */ /* 0x048fe40000410000 */
[C---:B------:R-:W-:Y:S02]  /*97c0*/  FMUL.FTZ R9, R2.reuse, R161 ;  /* 0x000000a102097220 */ /* 0x040fe40000410000 */
[C---:B------:R-:W-:Y:S01]  /*97d0*/  FMUL.FTZ R36, R2.reuse, R36 ;  /* 0x0000002402247220 */ /* 0x040fe20000410000 */
[----:B------:R-:W2:Y:S01]  /*97e0*/  MUFU.EX2 R5, R5 ;  /* 0x0000000500057308 */ /* 0x000ea20000000800 */
[C---:B------:R-:W-:Y:S02]  /*97f0*/  FMUL.FTZ R37, R2.reuse, R37 ;  /* 0x0000002502257220 */ /* 0x040fe40000410000 */
[----:B------:R-:W-:Y:S02]  /*9800*/  FMUL.FTZ R40, R2, R40 ;  /* 0x0000002802287220 */ /* 0x000fe40000410000 */
[C---:B----4-:R-:W-:Y:S02]  /*9810*/  FMUL.FTZ R10, R0.reuse, R162 ;  /* 0x000000a2000a7220 */ /* 0x050fe40000410000 */
[C---:B------:R-:W-:Y:S02]  /*9820*/  FMUL.FTZ R11, R0.reuse, R163 ;  /* 0x000000a3000b7220 */ /* 0x040fe40000410000 */
[C---:B------:R-:W-:Y:S01]  /*9830*/  FMUL.FTZ R38, R0.reuse, R38 ;  /* 0x0000002600267220 */ /* 0x040fe20000410000 */
[----:B------:R-:W-:Y:S01]  /*9840*/  MUFU.EX2 R6, R6 ;  /* 0x0000000600067308 */ /* 0x000fe20000000800 */
[----:B------:R-:W-:Y:S02]  /*9850*/  FMUL.FTZ R39, R0, R39 ;  /* 0x0000002700277220 */ /* 0x000fe40000410000 */
[----:B------:R-:W-:Y:S02]  /*9860*/  FMUL.FTZ R41, R2, R41 ;  /* 0x0000002902297220 */ /* 0x000fe40000410000 */
[C---:B------:R-:W-:Y:S02]  /*9870*/  FMUL.FTZ R42, R0.reuse, R42 ;  /* 0x0000002a002a7220 */ /* 0x040fe40000410000 */
[----:B------:R-:W-:Y:S02]  /*9880*/  FMUL.FTZ R43, R0, R43 ;  /* 0x0000002b002b7220 */ /* 0x000fe40000410000 */
[C---:B------:R-:W-:Y:S01]  /*9890*/  FMUL.FTZ R44, R2.reuse, R44 ;  /* 0x0000002c022c7220 */ /* 0x040fe20000410000 */
[----:B------:R-:W3:Y:S01]  /*98a0*/  MUFU.EX2 R7, R7 ;  /* 0x0000000700077308 */ /* 0x000ee20000000800 */
[----:B------:R-:W-:Y:S02]  /*98b0*/  FMUL.FTZ R45, R2, R45 ;  /* 0x0000002d022d7220 */ /* 0x000fe40000410000 */
[C---:B------:R-:W-:Y:S01]  /*98c0*/  FMUL.FTZ R46, R0.reuse, R46 ;  /* 0x0000002e002e7220 */ /* 0x040fe20000410000 */
[----:B--2---:R-:W-:Y:S01]  /*98d0*/  F2FP.BF16.PACK_AB R160, R5, R166 ;  /* 0x000000a605a0723e */ /* 0x004fe200000010ff */
[----:B------:R-:W-:Y:S02]  /*98e0*/  FMUL.FTZ R47, R0, R47 ;  /* 0x0000002f002f7220 */ /* 0x000fe40000410000 */
[C---:B------:R-:W-:Y:S02]  /*98f0*/  FMUL.FTZ R12, R2.reuse, R156 ;  /* 0x0000009c020c7220 */ /* 0x040fe40000410000 */
[C---:B------:R-:W-:Y:S01]  /*9900*/  FMUL.FTZ R48, R2.reuse, R48 ;  /* 0x0000003002307220 */ /* 0x040fe20000410000 */
[----:B------:R-:W-:Y:S01]  /*9910*/  MUFU.EX2 R167, R167 ;  /* 0x000000a700a77308 */ /* 0x000fe20000000800 */
[----:B------:R-:W-:Y:S02]  /*9920*/  FMUL.FTZ R49, R2, R49 ;  /* 0x0000003102317220 */ /* 0x000fe40000410000 */
[C---:B------:R-:W-:Y:S02]  /*9930*/  FMUL.FTZ R50, R0.reuse, R50 ;  /* 0x0000003200327220 */ /* 0x040fe40000410000 */
[----:B------:R-:W-:Y:S02]  /*9940*/  FMUL.FTZ R51, R0, R51 ;  /* 0x0000003300337220 */ /* 0x000fe40000410000 */
[C---:B------:R-:W-:Y:S02]  /*9950*/  FMUL.FTZ R52, R2.reuse, R52 ;  /* 0x0000003402347220 */ /* 0x040fe40000410000 */
[----:B------:R-:W-:Y:S01]  /*9960*/  FMUL.FTZ R53, R2, R53 ;  /* 0x0000003502357220 */ /* 0x000fe20000410000 */
[----:B------:R-:W2:Y:S01]  /*9970*/  MUFU.EX2 R192, R192 ;  /* 0x000000c000c07308 */ /* 0x000ea20000000800 */
[C---:B------:R-:W-:Y:S02]  /*9980*/  FMUL.FTZ R54, R0.reuse, R54 ;  /* 0x0000003600367220 */ /* 0x040fe40000410000 */
[----:B------:R-:W-:Y:S01]  /*9990*/  FMUL.FTZ R55, R0, R55 ;  /* 0x0000003700377220 */ /* 0x000fe20000410000 */
[----:B---3--:R-:W-:Y:S01]  /*99a0*/  F2FP.BF16.PACK_AB R161, R7, R6 ;  /* 0x0000000607a1723e */ /* 0x008fe200000010ff */
[C---:B------:R-:W-:Y:S02]  /*99b0*/  FMUL.FTZ R56, R2.reuse, R56 ;  /* 0x0000003802387220 */ /* 0x040fe40000410000 */
[----:B------:R-:W-:Y:S02]  /*99c0*/  FMUL.FTZ R57, R2, R57 ;  /* 0x0000003902397220 */ /* 0x000fe40000410000 */
[C---:B------:R-:W-:Y:S01]  /*99d0*/  FMUL.FTZ R58, R0.reuse, R58 ;  /* 0x0000003a003a7220 */ /* 0x040fe20000410000 */
[----:B------:R-:W-:Y:S01]  /*99e0*/  MUFU.EX2 R193, R193 ;  /* 0x000000c100c17308 */ /* 0x000fe20000000800 */
[----:B------:R-:W-:Y:S02]  /*99f0*/  FMUL.FTZ R59, R0, R59 ;  /* 0x0000003b003b7220 */ /* 0x000fe40000410000 */
[C---:B------:R-:W-:Y:S02]  /*9a00*/  FMUL.FTZ R60, R2.reuse, R60 ;  /* 0x0000003c023c7220 */ /* 0x040fe40000410000 */
[----:B------:R-:W-:Y:S02]  /*9a10*/  FMUL.FTZ R61, R2, R61 ;  /* 0x0000003d023d7220 */ /* 0x000fe40000410000 */
[C---:B------:R-:W-:Y:S02]  /*9a20*/  FMUL.FTZ R62, R0.reuse, R62 ;  /* 0x0000003e003e7220 */ /* 0x040fe40000410000 */
[----:B------:R-:W-:Y:S01]  /*9a30*/  FMUL.FTZ R63, R0, R63 ;  /* 0x0000003f003f7220 */ /* 0x000fe20000410000 */
[----:B------:R-:W3:Y:S01]  /*9a40*/  MUFU.EX2 R194, R194 ;  /* 0x000000c200c27308 */ /* 0x000ee20000000800 */
[C---:B------:R-:W-:Y:S02]  /*9a50*/  FMUL.FTZ R64, R2.reuse, R64 ;  /* 0x0000004002407220 */ /* 0x040fe40000410000 */
[----:B------:R-:W-:Y:S01]  /*9a60*/  FMUL.FTZ R65, R2, R65 ;  /* 0x0000004102417220 */ /* 0x000fe20000410000 */
[----:B--2---:R-:W-:Y:S01]  /*9a70*/  F2FP.BF16.PACK_AB R162, R192, R167 ;  /* 0x000000a7c0a2723e */ /* 0x004fe200000010ff */
        /* <DEDUP_REMOVED lines=9> */
[----:B------:R-:W-:Y:S01]  /*9b10*/  MUFU.EX2 R205, R205 ;  /* 0x000000cd00cd7308 */ /* 0x000fe20000000800 */
[C---:B------:R-:W-:Y:S02]  /*9b20*/  FMUL.FTZ R74, R0.reuse, R74 ;  /* 0x0000004a004a7220 */ /* 0x040fe40000410000 */
[----:B------:R-:W-:Y:S01]  /*9b30*/  FMUL.FTZ R75, R0, R75 ;  /* 0x0000004b004b7220 */ /* 0x000fe20000410000 */
[----:B---3--:R-:W-:Y:S01]  /*9b40*/  F2FP.BF16.PACK_AB R163, R194, R193 ;  /* 0x000000c1c2a3723e */ /* 0x008fe200000010ff */
[C---:B------:R-:W-:Y:S02]  /*9b50*/  FMUL.FTZ R76, R2.reuse, R76 ;  /* 0x0000004c024c7220 */ /* 0x040fe40000410000 */
[----:B------:R-:W-:Y:S02]  /*9b60*/  FMUL.FTZ R77, R2, R77 ;  /* 0x0000004d024d7220 */ /* 0x000fe40000410000 */
[C---:B------:R-:W-:Y:S01]  /*9b70*/  FMUL.FTZ R78, R0.reuse, R78 ;  /* 0x0000004e004e7220 */ /* 0x040fe20000410000 */
[----:B------:R-:W-:Y:S01]  /*9b80*/  MUFU.EX2 R206, R206 ;  /* 0x000000ce00ce7308 */ /* 0x000fe20000000800 */
[C---:B-1----:R-:W-:Y:S05]  /*9b90*/  HMMA.16816.F32.BF16 R8, R160.reuse, R168, R8 ;  /* 0x000000a8a008723c */ /* 0x042fea0000041808 */
[----:B------:R-:W-:Y:S02]  /*9ba0*/  FMUL.FTZ R79, R0, R79 ;  /* 0x0000004f004f7220 */ /* 0x000fe40000410000 */
[C---:B------:R-:W-:Y:S01]  /*9bb0*/  FMUL.FTZ R80, R2.reuse, R80 ;  /* 0x0000005002507220 */ /* 0x040fe20000410000 */
[C---:B------:R-:W-:Y:S01]  /*9bc0*/  HMMA.16816.F32.BF16 R36, R160.reuse, R170, R36 ;  /* 0x000000aaa024723c */ /* 0x040fe20000041824 */
[----:B------:R-:W1:Y:S03]  /*9bd0*/  LDSM.16.MT88.4 R168, [R224+0x10000] ;  /* 0x01000000e0a8783b */ /* 0x000e660000004200 */
[----:B------:R-:W-:Y:S02]  /*9be0*/  FMUL.FTZ R81, R2, R81 ;  /* 0x0000005102517220 */ /* 0x000fe40000410000 */
[C---:B------:R-:W-:Y:S02]  /*9bf0*/  FMUL.FTZ R82, R0.reuse, R82 ;  /* 0x0000005200527220 */ /* 0x040fe40000410000 */
[C---:B------:R-:W-:Y:S04]  /*9c00*/  HMMA.16816.F32.BF16 R40, R160.reuse, R172, R40 ;  /* 0x000000aca028723c */ /* 0x040fe80000041828 */
[----:B------:R-:W-:Y:S02]  /*9c10*/  FMUL.FTZ R83, R0, R83 ;  /* 0x0000005300537220 */ /* 0x000fe40000410000 */
[C---:B------:R-:W-:Y:S02]  /*9c20*/  FMUL.FTZ R84, R2.reuse, R84 ;  /* 0x0000005402547220 */ /* 0x040fe40000410000 */
[C---:B------:R-:W-:Y:S01]  /*9c30*/  HMMA.16816.F32.BF16 R44, R160.reuse, R174, R44 ;  /* 0x000000aea02c723c */ /* 0x040fe2000004182c */
[----:B------:R-:W2:Y:S03]  /*9c40*/  LDSM.16.MT88.4 R172, [R228+0x12000] ;  /* 0x01200000e4ac783b */ /* 0x000ea60000004200 */
[----:B------:R-:W-:Y:S02]  /*9c50*/  FMUL.FTZ R85, R2, R85 ;  /* 0x0000005502557220 */ /* 0x000fe40000410000 */
[C---:B------:R-:W-:Y:S02]  /*9c60*/  FMUL.FTZ R86, R0.reuse, R86 ;  /* 0x0000005600567220 */ /* 0x040fe40000410000 */
[C---:B------:R-:W-:Y:S04]  /*9c70*/  HMMA.16816.F32.BF16 R48, R160.reuse, R176, R48 ;  /* 0x000000b0a030723c */ /* 0x040fe80000041830 */
[----:B------:R-:W-:Y:S02]  /*9c80*/  FMUL.FTZ R87, R0, R87 ;  /* 0x0000005700577220 */ /* 0x000fe40000410000 */
[C---:B------:R-:W-:Y:S02]  /*9c90*/  FMUL.FTZ R88, R2.reuse, R88 ;  /* 0x0000005802587220 */ /* 0x040fe40000410000 */
[C---:B------:R-:W-:Y:S01]  /*9ca0*/  HMMA.16816.F32.BF16 R52, R160.reuse, R178, R52 ;  /* 0x000000b2a034723c */ /* 0x040fe20000041834 */
[----:B------:R-:W3:Y:S03]  /*9cb0*/  LDSM.16.MT88.4 R176, [R226+0x12000] ;  /* 0x01200000e2b0783b */ /* 0x000ee60000004200 */
[----:B------:R-:W-:Y:S02]  /*9cc0*/  FMUL.FTZ R89, R2, R89 ;  /* 0x0000005902597220 */ /* 0x000fe40000410000 */
[C---:B------:R-:W-:Y:S02]  /*9cd0*/  FMUL.FTZ R90, R0.reuse, R90 ;  /* 0x0000005a005a7220 */ /* 0x040fe40000410000 */
[----:B------:R-:W-:Y:S01]  /*9ce0*/  FMUL.FTZ R91, R0, R91 ;  /* 0x0000005b005b7220 */ /* 0x000fe20000410000 */
[C---:B-1----:R-:W-:Y:S03]  /*9cf0*/  HMMA.16816.F32.BF16 R56, R160.reuse, R168, R56 ;  /* 0x000000a8a038723c */ /* 0x042fe60000041838 */
[C---:B------:R-:W-:Y:S02]  /*9d00*/  FMUL.FTZ R92, R2.reuse, R92 ;  /* 0x0000005c025c7220 */ /* 0x040fe40000410000 */
[----:B------:R-:W-:Y:S02]  /*9d10*/  FMUL.FTZ R93, R2, R93 ;  /* 0x0000005d025d7220 */ /* 0x000fe40000410000 */
[C---:B------:R-:W-:Y:S01]  /*9d20*/  FMUL.FTZ R94, R0.reuse, R94 ;  /* 0x0000005e005e7220 */ /* 0x040fe20000410000 */
[C---:B------:R-:W-:Y:S01]  /*9d30*/  HMMA.16816.F32.BF16 R60, R160.reuse, R170, R60 ;  /* 0x000000aaa03c723c */ /* 0x040fe2000004183c */
[----:B------:R-:W1:Y:S03]  /*9d40*/  LDSM.16.MT88.4 R168, [R225+0x12000] ;  /* 0x01200000e1a8783b */ /* 0x000e660000004200 */
[----:B------:R-:W-:Y:S02]  /*9d50*/  FMUL.FTZ R95, R0, R95 ;  /* 0x0000005f005f7220 */ /* 0x000fe40000410000 */
[C---:B------:R-:W-:Y:S02]  /*9d60*/  FMUL.FTZ R96, R2.reuse, R96 ;  /* 0x0000006002607220 */ /* 0x040fe40000410000 */
[C---:B--2---:R-:W-:Y:S04]  /*9d70*/  HMMA.16816.F32.BF16 R64, R160.reuse, R172, R64 ;  /* 0x000000aca040723c */ /* 0x044fe80000041840 */
[----:B------:R-:W-:Y:S02]  /*9d80*/  FMUL.FTZ R97, R2, R97 ;  /* 0x0000006102617220 */ /* 0x000fe40000410000 */
[C---:B------:R-:W-:Y:S02]  /*9d90*/  FMUL.FTZ R98, R0.reuse, R98 ;  /* 0x0000006200627220 */ /* 0x040fe40000410000 */
[C---:B------:R-:W-:Y:S01]  /*9da0*/  HMMA.16816.F32.BF16 R68, R160.reuse, R174, R68 ;  /* 0x000000aea044723c */ /* 0x040fe20000041844 */
[----:B------:R-:W2:Y:S03]  /*9db0*/  LDSM.16.MT88.4 R172, [R224+0x12000] ;  /* 0x01200000e0ac783b */ /* 0x000ea60000004200 */
[----:B------:R-:W-:Y:S02]  /*9dc0*/  FMUL.FTZ R99, R0, R99 ;  /* 0x0000006300637220 */ /* 0x000fe40000410000 */
[C---:B------:R-:W-:Y:S02]  /*9dd0*/  FMUL.FTZ R100, R2.reuse, R100 ;  /* 0x0000006402647220 */ /* 0x040fe40000410000 */
[C---:B---3--:R-:W-:Y:S04]  /*9de0*/  HMMA.16816.F32.BF16 R72, R160.reuse, R176, R72 ;  /* 0x000000b0a048723c */ /* 0x048fe80000041848 */
        /* <DEDUP_REMOVED lines=52> */
[----:B------:R-:W-:Y:S03]  /*a130*/  FMUL.FTZ R133, R2, R133 ;  /* 0x0000008502857220 */ /* 0x000fe60000410000 */
[C---:B-1----:R-:W-:Y:S03]  /*a140*/  HMMA.16816.F32.BF16 R128, R160.reuse, R168, R128 ;  /* 0x000000a8a080723c */ /* 0x042fe60000041880 */
[C---:B------:R-:W-:Y:S02]  /*a150*/  FMUL.FTZ R134, R0.reuse, R134 ;  /* 0x0000008600867220 */ /* 0x040fe40000410000 */
[----:B------:R-:W-:Y:S02]  /*a160*/  FMUL.FTZ R135, R0, R135 ;  /* 0x0000008700877220 */ /* 0x000fe40000410000 */
[--C-:B------:R-:W-:Y:S02]  /*a170*/  FFMA.FTZ R198, R13, c[0x0][0x23c], -R196.reuse ;  /* 0x00008f000dc67a23 */ /* 0x100fe400000108c4 */
[----:B------:R-:W-:Y:S03]  /*a180*/  FMUL.FTZ R13, R2, R157 ;  /* 0x0000009d020d7220 */ /* 0x000fe60000410000 */
[C---:B------:R-:W-:Y:S01]  /*a190*/  HMMA.16816.F32.BF16 R132, R160.reuse, R170, R132 ;  /* 0x000000aaa084723c */ /* 0x040fe20000041884 */
[----:B------:R-:W-:Y:S01]  /*a1a0*/  LDSM.16.MT88.4 R168, [R228+0x10800] ;  /* 0x01080000e4a8783b */ /* 0x000fe20000004200 */
[----:B------:R-:W1:Y:S01]  /*a1b0*/  MUFU.EX2 R198, R198 ;  /* 0x000000c600c67308 */ /* 0x000e620000000800 */
[--C-:B------:R-:W-:Y:S02]  /*a1c0*/  FFMA.FTZ R199, R14, c[0x0][0x23c], -R195.reuse ;  /* 0x00008f000ec77a23 */ /* 0x100fe400000108c3 */
[C---:B------:R-:W-:Y:S02]  /*a1d0*/  FMUL.FTZ R14, R0.reuse, R158 ;  /* 0x0000009e000e7220 */ /* 0x040fe40000410000 */
[--C-:B------:R-:W-:Y:S02]  /*a1e0*/  FFMA.FTZ R200, R15, c[0x0][0x23c], -R195.reuse ;  /* 0x00008f000fc87a23 */ /* 0x100fe400000108c3 */
[----:B------:R-:W-:Y:S02]  /*a1f0*/  FMUL.FTZ R15, R0, R159 ;  /* 0x0000009f000f7220 */ /* 0x000fe40000410000 */
[----:B------:R-:W4:Y:S01]  /*a200*/  LDSM.16.MT88.4 R156, [R224+0x16000] ;  /* 0x01600000e09c783b */ /* 0x000f220000004200 */
[C---:B------:R-:W-:Y:S01]  /*a210*/  FMUL.FTZ R136, R2.reuse, R136 ;  /* 0x0000008802887220 */ /* 0x040fe20000410000 */
[----:B------:R-:W-:Y:S01]  /*a220*/  MUFU.EX2 R199, R199 ;  /* 0x000000c700c77308 */ /* 0x000fe20000000800 */
[----:B------:R-:W-:Y:S02]  /*a230*/  FMUL.FTZ R137, R2, R137 ;  /* 0x0000008902897220 */ /* 0x000fe40000410000 */
[C---:B------:R-:W-:Y:S02]  /*a240*/  FMUL.FTZ R138, R0.reuse, R138 ;  /* 0x0000008a008a7220 */ /* 0x040fe40000410000 */
[----:B------:R-:W-:Y:S02]  /*a250*/  FMUL.FTZ R139, R0, R139 ;  /* 0x0000008b008b7220 */ /* 0x000fe40000410000 */
[C---:B------:R-:W-:Y:S02]  /*a260*/  FMUL.FTZ R140, R2.reuse, R140 ;  /* 0x0000008c028c7220 */ /* 0x040fe40000410000 */
[----:B------:R-:W-:Y:S01]  /*a270*/  FMUL.FTZ R141, R2, R141 ;  /* 0x0000008d028d7220 */ /* 0x000fe20000410000 */
[----:B------:R-:W5:Y:S01]  /*a280*/  MUFU.EX2 R200, R200 ;  /* 0x000000c800c87308 */ /* 0x000f620000000800 */
[C---:B------:R-:W-:Y:S01]  /*a290*/  FMUL.FTZ R142, R0.reuse, R142 ;  /* 0x0000008e008e7220 */ /* 0x040fe20000410000 */
[C---:B--2---:R-:W-:Y:S03]  /*a2a0*/  HMMA.16816.F32.BF16 R136, R160.reuse, R172, R136 ;  /* 0x000000aca088723c */ /* 0x044fe60000041888 */
[----:B------:R-:W-:Y:S02]  /*a2b0*/  FMUL.FTZ R143, R0, R143 ;  /* 0x0000008f008f7220 */ /* 0x000fe40000410000 */
[--C-:B------:R-:W-:Y:S02]  /*a2c0*/  FFMA.FTZ R201, R16, c[0x0][0x23c], -R196.reuse ;  /* 0x00008f0010c97a23 */ /* 0x100fe400000108c4 */
[----:B------:R-:W-:Y:S01]  /*a2d0*/  FFMA.FTZ R202, R17, c[0x0][0x23c], -R196 ;  /* 0x00008f0011ca7a23 */ /* 0x000fe200000108c4 */
[C---:B------:R-:W-:Y:S01]  /*a2e0*/  HMMA.16816.F32.BF16 R12, R160.reuse, R174, R12 ;  /* 0x000000aea00c723c */ /* 0x040fe2000004180c */
[----:B------:R-:W2:Y:S02]  /*a2f0*/  LDSM.16.MT88.4 R172, [R226+0x10800] ;  /* 0x01080000e2ac783b */ /* 0x000ea40000004200 */
[----:B------:R-:W-:Y:S01]  /*a300*/  MUFU.EX2 R201, R201 ;  /* 0x000000c900c97308 */ /* 0x000fe20000000800 */
[--C-:B------:R-:W-:Y:S02]  /*a310*/  FFMA.FTZ R203, R18, c[0x0][0x23c], -R195.reuse ;  /* 0x00008f0012cb7a23 */ /* 0x100fe400000108c3 */
[----:B------:R-:W-:Y:S02]  /*a320*/  FFMA.FTZ R204, R19, c[0x0][0x23c], -R195 ;  /* 0x00008f0013cc7a23 */ /* 0x000fe400000108c3 */
[C---:B---3--:R-:W-:Y:S04]  /*a330*/  HMMA.16816.F32.BF16 R140, R160.reuse, R176, R140 ;  /* 0x000000b0a08c723c */ /* 0x048fe8000004188c */
[C---:B------:R-:W-:Y:S01]  /*a340*/  FMUL.FTZ R144, R2.reuse, R144 ;  /* 0x0000009002907220 */ /* 0x040fe20000410000 */
[----:B------:R-:W3:Y:S01]  /*a350*/  MUFU.EX2 R202, R202 ;  /* 0x000000ca00ca7308 */ /* 0x000ee20000000800 */
[----:B------:R-:W-:Y:S02]  /*a360*/  FMUL.FTZ R145, R2, R145 ;  /* 0x0000009102917220 */ /* 0x000fe40000410000 */
[C---:B------:R-:W-:Y:S04]  /*a370*/  FMUL.FTZ R146, R0.reuse, R146 ;  /* 0x0000009200927220 */ /* 0x040fe80000410000 */
[----:B------:R-:W-:Y:S02]  /*a380*/  FMUL.FTZ R147, R0, R147 ;  /* 0x0000009300937220 */ /* 0x000fe40000410000 */
[----:B------:R-:W-:Y:S01]  /*a390*/  FMUL.FTZ R16, R2, R152 ;  /* 0x0000009802107220 */ /* 0x000fe20000410000 */
[----:B------:R-:W-:Y:S01]  /*a3a0*/  MUFU.EX2 R203, R203 ;  /* 0x000000cb00cb7308 */ /* 0x000fe20000000800 */
[----:B-1----:R-:W-:Y:S01]  /*a3b0*/  F2FP.BF16.PACK_AB R152, R198, R197 ;  /* 0x000000c5c698723e */ /* 0x002fe200000010ff */
[----:B------:R-:W-:Y:S01]  /*a3c0*/  FMUL.FTZ R17, R2, R153 ;  /* 0x0000009902117220 */ /* 0x000fe20000410000 */
[----:B-----5:R-:W-:Y:S01]  /*a3d0*/  F2FP.BF16.PACK_AB R153, R200, R199 ;  /* 0x000000c7c899723e */ /* 0x020fe200000010ff */
[C---:B------:R-:W-:Y:S01]  /*a3e0*/  HMMA.16816.F32.BF16 R144, R160.reuse, R178, R144 ;  /* 0x000000b2a090723c */ /* 0x040fe20000041890 */
[----:B------:R-:W1:Y:S02]  /*a3f0*/  LDSM.16.MT88.4 R176, [R225+0x10800] ;  /* 0x01080000e1b0783b */ /* 0x000e640000004200 */
[C---:B------:R-:W-:Y:S02]  /*a400*/  FMUL.FTZ R18, R0.reuse, R154 ;  /* 0x0000009a00127220 */ /* 0x040fe40000410000 */
[----:B------:R-:W-:Y:S01]  /*a410*/  FMUL.FTZ R19, R0, R155 ;  /* 0x0000009b00137220 */ /* 0x000fe20000410000 */
[----:B------:R-:W5:Y:S01]  /*a420*/  MUFU.EX2 R204, R204 ;  /* 0x000000cc00cc7308 */ /* 0x000f620000000800 */
[C---:B------:R-:W-:Y:S02]  /*a430*/  FMUL.FTZ R148, R2.reuse, R148 ;  /* 0x0000009402947220 */ /* 0x040fe40000410000 */
[----:B------:R-:W-:Y:S03]  /*a440*/  FMUL.FTZ R149, R2, R149 ;  /* 0x0000009502957220 */ /* 0x000fe60000410000 */
[C---:B----4-:R-:W-:Y:S03]  /*a450*/  HMMA.16816.F32.BF16 R16, R160.reuse, R156, R16 ;  /* 0x0000009ca010723c */ /* 0x050fe60000041810 */
[----:B------:R-:W-:Y:S01]  /*a460*/  FMUL.FTZ R150, R0, R150 ;  /* 0x0000009600967220 */ /* 0x000fe20000410000 */
[----:B---3--:R-:W-:Y:S01]  /*a470*/  F2FP.BF16.PACK_AB R154, R202, R201 ;  /* 0x000000c9ca9a723e */ /* 0x008fe200000010ff */
[----:B------:R-:W-:Y:S02]  /*a480*/  FMUL.FTZ R151, R0, R151 ;  /* 0x0000009700977220 */ /* 0x000fe40000410000 */
[----:B------:R-:W-:Y:S02]  /*a490*/  FFMA.FTZ R166, R2, R251, R166 ;  /* 0x000000fb02a67223 */ /* 0x000fe400000100a6 */
[----:B------:R-:W-:Y:S03]  /*a4a0*/  FFMA.FTZ R6, R0, R249, R6 ;  /* 0x000000f900067223 */ /* 0x000fe60000010006 */
[----:B------:R-:W-:Y:S01]  /*a4b0*/  HMMA.16816.F32.BF16 R148, R160, R158, R148 ;  /* 0x0000009ea094723c */ /* 0x000fe20000041894 */
[----:B------:R-:W3:Y:S02]  /*a4c0*/  LDSM.16.MT88.4 R156, [R224+0x10800] ;  /* 0x01080000e09c783b */ /* 0x000ee40000004200 */
[----:B------:R-:W-:Y:S01]  /*a4d0*/  MOV R0, R3 ;  /* 0x0000000300007202 */ /* 0x000fe20000000f00 */
[----:B------:R-:W-:Y:S01]  /*a4e0*/  FADD.FTZ R166, R5, R166 ;  /* 0x000000a605a67221 */ /* 0x000fe20000010000 */
[----:B-----5:R-:W-:Y:S01]  /*a4f0*/  F2FP.BF16.PACK_AB R155, R204, R203 ;  /* 0x000000cbcc9b723e */ /* 0x020fe200000010ff */
[----:B------:R-:W-:Y:S03]  /*a500*/  FADD.FTZ R6, R7, R6 ;  /* 0x0000000607067221 */ /* 0x000fe60000010000 */
[----:B------:R-:W4:Y:S03]  /*a510*/  LDSM.16.MT88.4 R160, [R228+0x12800] ;  /* 0x01280000e4a0783b */ /* 0x000f260000004200 */
[----:B------:R-:W-:Y:S01]  /*a520*/  FADD.FTZ R167, R167, R166 ;  /* 0x000000a6a7a77221 */ /* 0x000fe20000010000 */
[C---:B------:R-:W-:Y:S05]  /*a530*/  HMMA.16816.F32.BF16 R8, R152.reuse, R168, R8 ;  /* 0x000000a89808723c */ /* 0x040fea0000041808 */
[----:B------:R-:W-:Y:S02]  /*a540*/  FADD.FTZ R193, R193, R6 ;  /* 0x00000006c1c17221 */ /* 0x000fe40000010000 */
[----:B------:R-:W-:Y:S01]  /*a550*/  FADD.FTZ R192, R192, R167 ;  /* 0x000000a7c0c07221 */ /* 0x000fe20000010000 */
[C---:B------:R-:W-:Y:S01]  /*a560*/  HMMA.16816.F32.BF16 R36, R152.reuse, R170, R36 ;  /* 0x000000aa9824723c */ /* 0x040fe20000041824 */
[----:B------:R-:W5:Y:S03]  /*a570*/  LDSM.16.MT88.4 R168, [R224+0x12800] ;  /* 0x01280000e0a8783b */ /* 0x000f660000004200 */
[----:B------:R-:W-:Y:S02]  /*a580*/  FADD.FTZ R194, R194, R193 ;  /* 0x000000c1c2c27221 */ /* 0x000fe40000010000 */
[----:B------:R-:W-:Y:S02]  /*a590*/  FADD.FTZ R197, R197, R192 ;  /* 0x000000c0c5c57221 */ /* 0x000fe40000010000 */
[C---:B--2---:R-:W-:Y:S04]  /*a5a0*/  HMMA.16816.F32.BF16 R40, R152.reuse, R172, R40 ;  /* 0x000000ac9828723c */ /* 0x044fe80000041828 */
[----:B------:R-:W-:Y:S02]  /*a5b0*/  FADD.FTZ R199, R199, R194 ;  /* 0x000000c2c7c77221 */ /* 0x000fe40000010000 */
[----:B------:R-:W-:Y:S02]  /*a5c0*/  FADD.FTZ R198, R198, R197 ;  /* 0x000000c5c6c67221 */ /* 0x000fe40000010000 */
[C---:B------:R-:W-:Y:S01]  /*a5d0*/  HMMA.16816.F32.BF16 R44, R152.reuse, R174, R44 ;  /* 0x000000ae982c723c */ /* 0x040fe2000004182c */
[----:B------:R-:W2:Y:S03]  /*a5e0*/  LDSM.16.MT88.4 R172, [R228+0x14800] ;  /* 0x01480000e4ac783b */ /* 0x000ea60000004200 */
[----:B------:R-:W-:Y:S02]  /*a5f0*/  FADD.FTZ R200, R200, R199 ;  /* 0x000000c7c8c87221 */ /* 0x000fe40000010000 */
[----:B------:R-:W-:Y:S02]  /*a600*/  FADD.FTZ R5, R201, R198 ;  /* 0x000000c6c9057221 */ /* 0x000fe40000010000 */
[C---:B-1----:R-:W-:Y:S04]  /*a610*/  HMMA.16816.F32.BF16 R48, R152.reuse, R176, R48 ;  /* 0x000000b09830723c */ /* 0x042fe80000041830 */
[----:B------:R-:W-:Y:S02]  /*a620*/  FADD.FTZ R7, R203, R200 ;  /* 0x000000c8cb077221 */ /* 0x000fe40000010000 */
[----:B------:R-:W-:Y:S02]  /*a630*/  FADD.FTZ R5, R202, R5 ;  /* 0x00000005ca057221 */ /* 0x000fe40000010000 */
[C---:B------:R-:W-:Y:S01]  /*a640*/  HMMA.16816.F32.BF16 R52, R152.reuse, R178, R52 ;  /* 0x000000b29834723c */ /* 0x040fe20000041834 */
[----:B------:R-:W-:Y:S03]  /*a650*/  LDSM.16.MT88.4 R176, [R224+0x15800] ;  /* 0x01580000e0b0783b */ /* 0x000fe60000004200 */
[----:B------:R-:W-:Y:S04]  /*a660*/  FADD.FTZ R7, R204, R7 ;  /* 0x00000007cc077221 */ /* 0x000fe80000010000 */
[C---:B---3--:R-:W-:Y:S08]  /*a670*/  HMMA.16816.F32.BF16 R56, R152.reuse, R156, R56 ;  /* 0x0000009c9838723c */ /* 0x048ff00000041838 */
[C---:B------:R-:W-:Y:S01]  /*a680*/  HMMA.16816.F32.BF16 R60, R152.reuse, R158, R60 ;  /* 0x0000009e983c723c */ /* 0x040fe2000004183c */
[----:B------:R-:W1:Y:S07]  /*a690*/  LDSM.16.MT88.4 R156, [R225+0x14800] ;  /* 0x01480000e19c783b */ /* 0x000e6e0000004200 */
[C---:B----4-:R-:W-:Y:S08]  /*a6a0*/  HMMA.16816.F32.BF16 R64, R152.reuse, R160, R64 ;  /* 0x000000a09840723c */ /* 0x050ff00000041840 */
[C---:B------:R-:W-:Y:S01]  /*a6b0*/  HMMA.16816.F32.BF16 R68, R152.reuse, R162, R68 ;  /* 0x000000a29844723c */ /* 0x040fe20000041844 */
[----:B------:R-:W3:Y:S07]  /*a6c0*/  LDSM.16.MT88.4 R160, [R224+0x14800] ;  /* 0x01480000e0a0783b */ /* 0x000eee0000004200 */
[C---:B------:R-:W-:Y:S07]  /*a6d0*/  HMMA.16816.F32.BF16 R72, R152.reuse, R180, R72 ;  /* 0x000000b49848723c */ /* 0x040fee0000041848 */
[--C-:B------:R-:W-:Y:S01]  /*a6e0*/  FFMA.FTZ R180, R20, c[0x0][0x23c], -R196.reuse ;  /* 0x00008f0014b47a23 */ /* 0x100fe200000108c4 */
[C---:B------:R-:W-:Y:S04]  /*a6f0*/  HMMA.16816.F32.BF16 R76, R152.reuse, R182, R76 ;  /* 0x000000b6984c723c */ /* 0x040fe8000004184c */
[--C-:B------:R-:W-:Y:S01]  /*a700*/  FFMA.FTZ R181, R21, c[0x0][0x23c], -R196.reuse ;  /* 0x00008f0015b57a23 */ /* 0x100fe200000108c4 */
[----:B------:R-:W-:Y:S02]  /*a710*/  MUFU.EX2 R180, R180 ;  /* 0x000000b400b47308 */ /* 0x000fe40000000800 */
[--C-:B------:R-:W-:Y:S01]  /*a720*/  FFMA.FTZ R182, R22, c[0x0][0x23c], -R195.reuse ;  /* 0x00008f0016b67a23 */ /* 0x100fe200000108c3 */
[C---:B------:R-:W-:Y:S04]  /*a730*/  HMMA.16816.F32.BF16 R80, R152.reuse, R184, R80 ;  /* 0x000000b89850723c */ /* 0x040fe80000041850 */
[--C-:B------:R-:W-:Y:S02]  /*a740*/  FFMA.FTZ R183, R23, c[0x0][0x23c], -R195.reuse ;  /* 0x00008f0017b77a23 */ /* 0x100fe400000108c3 */
[----:B------:R-:W-:Y:S01]  /*a750*/  LDSM.16.MT88.4 R20, [R225+0x16800] ;  /* 0x01680000e114783b */ /* 0x000fe20000004200 */
[--C-:B------:R-:W-:Y:S01]  /*a760*/  FFMA.FTZ R184, R24, c[0x0][0x23c], -R196.reuse ;  /* 0x00008f0018b87a23 */ /* 0x100fe200000108c4 */
[C---:B------:R-:W-:Y:S01]  /*a770*/  HMMA.16816.F32.BF16 R84, R152.reuse, R186, R84 ;  /* 0x000000ba9854723c */ /* 0x040fe20000041854 */
[----:B------:R-:W4:Y:S03]  /*a780*/  MUFU.EX2 R181, R181 ;  /* 0x000000b500b57308 */ /* 0x000f260000000800 */
[--C-:B------:R-:W-:Y:S03]  /*a790*/  FFMA.FTZ R185, R25, c[0x0][0x23c], -R196.reuse ;  /* 0x00008f0019b97a23 */ /* 0x100fe600000108c4 */
[--C-:B------:R-:W-:Y:S01]  /*a7a0*/  FFMA.FTZ R186, R26, c[0x0][0x23c], -R195.reuse ;  /* 0x00008f001aba7a23 */ /* 0x100fe200000108c3 */
[C---:B-----5:R-:W-:Y:S03]  /*a7b0*/  HMMA.16816.F32.BF16 R88, R152.reuse, R168, R88 ;  /* 0x000000a89858723c */ /* 0x060fe60000041858 */
[----:B------:R-:W-:Y:S01]  /*a7c0*/  MUFU.EX2 R182, R182 ;  /* 0x000000b600b67308 */ /* 0x000fe20000000800 */
[--C-:B------:R-:W-:Y:S02]  /*a7d0*/  FFMA.FTZ R187, R27, c[0x0][0x23c], -R195.reuse ;  /* 0x00008f001bbb7a23 */ /* 0x100fe400000108c3 */
[----:B------:R-:W-:Y:S02]  /*a7e0*/  LDSM.16.MT88.4 R24, [R226+0x11000] ;  /* 0x01100000e218783b */ /* 0x000fe40000004200 */
[C---:B------:R-:W-:Y:S05]  /*a7f0*/  HMMA.16816.F32.BF16 R92, R152.reuse, R170, R92 ;  /* 0x000000aa985c723c */ /* 0x040fea000004185c */
[----:B------:R-:W5:Y:S01]  /*a800*/  MUFU.EX2 R183, R183 ;  /* 0x000000b700b77308 */ /* 0x000f620000000800 */
[----:B------:R-:W3:Y:S02]  /*a810*/  LDSM.16.MT88.4 R168, [R228+0x16800] ;  /* 0x01680000e4a8783b */ /* 0x000ee40000004200 */
[C---:B--2---:R-:W-:Y:S07]  /*a820*/  HMMA.16816.F32.BF16 R96, R152.reuse, R172, R96 ;  /* 0x000000ac9860723c */ /* 0x044fee0000041860 */
[----:B------:R-:W-:Y:S01]  /*a830*/  MUFU.EX2 R184, R184 ;  /* 0x000000b800b87308 */ /* 0x000fe20000000800 */
[C---:B------:R-:W-:Y:S01]  /*a840*/  HMMA.16816.F32.BF16 R100, R152.reuse, R174, R100 ;  /* 0x000000ae9864723c */ /* 0x040fe20000041864 */
[----:B------:R-:W2:Y:S07]  /*a850*/  LDSM.16.MT88.4 R172, [R226+0x16800] ;  /* 0x01680000e2ac783b */ /* 0x000eae0000004200 */
[C---:B------:R-:W-:Y:S01]  /*a860*/  HMMA.16816.F32.BF16 R104, R152.reuse, R188, R104 ;  /* 0x000000bc9868723c */ /* 0x040fe20000041868 */
[----:B------:R-:W2:Y:S06]  /*a870*/  MUFU.EX2 R185, R185 ;  /* 0x000000b900b97308 */ /* 0x000eac0000000800 */
[--C-:B------:R-:W-:Y:S01]  /*a880*/  FFMA.FTZ R188, R28, c[0x0][0x23c], -R196.reuse ;  /* 0x00008f001cbc7a23 */ /* 0x100fe200000108c4 */
[C---:B------:R-:W-:Y:S03]  /*a890*/  HMMA.16816.F32.BF16 R108, R152.reuse, R190, R108 ;  /* 0x000000be986c723c */ /* 0x040fe6000004186c */
[----:B------:R-:W-:Y:S01]  /*a8a0*/  MUFU.EX2 R186, R186 ;  /* 0x000000ba00ba7308 */ /* 0x000fe20000000800 */
[--C-:B------:R-:W-:Y:S02]  /*a8b0*/  FFMA.FTZ R189, R29, c[0x0][0x23c], -R196.reuse ;  /* 0x00008f001dbd7a23 */ /* 0x100fe400000108c4 */
[----:B------:R-:W-:Y:S02]  /*a8c0*/  FFMA.FTZ R196, R33, c[0x0][0x23c], -R196 ;  /* 0x00008f0021c47a23 */ /* 0x000fe400000108c4 */
[C---:B-1----:R-:W-:Y:S04]  /*a8d0*/  HMMA.16816.F32.BF16 R112, R152.reuse, R156, R112 ;  /* 0x0000009c9870723c */ /* 0x042fe80000041870 */
[--C-:B------:R-:W-:Y:S01]  /*a8e0*/  FFMA.FTZ R190, R30, c[0x0][0x23c], -R195.reuse ;  /* 0x00008f001ebe7a23 */ /* 0x100fe200000108c3 */
[----:B------:R-:W1:Y:S01]  /*a8f0*/  MUFU.EX2 R187, R187 ;  /* 0x000000bb00bb7308 */ /* 0x000e620000000800 */
[--C-:B------:R-:W-:Y:S02]  /*a900*/  FFMA.FTZ R191, R31, c[0x0][0x23c], -R195.reuse ;  /* 0x00008f001fbf7a23 */ /* 0x100fe400000108c3 */
[C---:B------:R-:W-:Y:S01]  /*a910*/  HMMA.16816.F32.BF16 R116, R152.reuse, R158, R116 ;  /* 0x0000009e9874723c */ /* 0x040fe20000041874 */
[----:B------:R-:W1:Y:S03]  /*a920*/  LDSM.16.MT88.4 R156, [R224+0x16800] ;  /* 0x01680000e09c783b */ /* 0x000e660000004200 */
[----:B------:R-:W-:Y:S03]  /*a930*/  FFMA.FTZ R195, R35, c[0x0][0x23c], -R195 ;  /* 0x00008f0023c37a23 */ /* 0x000fe600000108c3 */
[----:B------:R-:W-:Y:S01]  /*a940*/  MUFU.EX2 R188, R188 ;  /* 0x000000bc00bc7308 */ /* 0x000fe20000000800 */
[C---:B---3--:R-:W-:Y:S01]  /*a950*/  HMMA.16816.F32.BF16 R120, R152.reuse, R160, R120 ;  /* 0x000000a09878723c */ /* 0x048fe20000041878 */
[----:B------:R-:W-:Y:S07]  /*a960*/  LDSM.16.MT88.4 R28, [R225+0x17000] ;  /* 0x01700000e11c783b */ /* 0x000fee0000004200 */
[C---:B------:R-:W-:Y:S01]  /*a970*/  HMMA.16816.F32.BF16 R124, R152.reuse, R162, R124 ;  /* 0x000000a2987c723c */ /* 0x040fe2000004187c */
[----:B------:R-:W3:Y:S01]  /*a980*/  LDSM.16.MT88.4 R160, [R228+0x11000] ;  /* 0x01100000e4a0783b */ /* 0x000ee20000004200 */
[----:B------:R-:W1:Y:S06]  /*a990*/  MUFU.EX2 R189, R189 ;  /* 0x000000bd00bd7308 */ /* 0x000e6c0000000800 */
[C---:B------:R-:W-:Y:S01]  /*a9a0*/  HMMA.16816.F32.BF16 R128, R152.reuse, R168, R128 ;  /* 0x000000a89880723c */ /* 0x040fe20000041880 */
[----:B------:R-:W-:Y:S03]  /*a9b0*/  LDSM.16.MT88.4 R32, [R226+0x11800] ;  /* 0x01180000e220783b */ /* 0x000fe60000004200 */
[----:B------:R-:W-:Y:S04]  /*a9c0*/  MUFU.EX2 R190, R190 ;  /* 0x000000be00be7308 */ /* 0x000fe80000000800 */
[C---:B------:R-:W-:Y:S01]  /*a9d0*/  HMMA.16816.F32.BF16 R132, R152.reuse, R170, R132 ;  /* 0x000000aa9884723c */ /* 0x040fe20000041884 */
[----:B------:R-:W3:Y:S05]  /*a9e0*/  LDSM.16.MT88.4 R168, [R225+0x11000] ;  /* 0x01100000e1a8783b */ /* 0x000eea0000004200 */
[----:B------:R-:W1:Y:S02]  /*a9f0*/  MUFU.EX2 R191, R191 ;  /* 0x000000bf00bf7308 */ /* 0x000e640000000800 */
[C---:B--2---:R-:W-:Y:S08]  /*aa00*/  HMMA.16816.F32.BF16 R136, R152.reuse, R172, R136 ;  /* 0x000000ac9888723c */ /* 0x044ff00000041888 */
[C---:B------:R-:W-:Y:S01]  /*aa10*/  HMMA.16816.F32.BF16 R12, R152.reuse, R174, R12 ;  /* 0x000000ae980c723c */ /* 0x040fe2000004180c */
[----:B------:R-:W2:Y:S01]  /*aa20*/  LDSM.16.MT88.4 R172, [R224+0x11000] ;  /* 0x01100000e0ac783b */ /* 0x000ea20000004200 */
[----:B------:R-:W2:Y:S06]  /*aa30*/  MUFU.EX2 R196, R196 ;  /* 0x000000c400c47308 */ /* 0x000eac0000000800 */
[C---:B------:R-:W-:Y:S04]  /*aa40*/  HMMA.16816.F32.BF16 R140, R152.reuse, R20, R140 ;  /* 0x00000014988c723c */ /* 0x040fe8000004188c */
[----:B------:R-:W2:Y:S03]  /*aa50*/  MUFU.EX2 R195, R195 ;  /* 0x000000c300c37308 */ /* 0x000ea60000000800 */
[----:B----4-:R-:W-:Y:S01]  /*aa60*/  F2FP.BF16.PACK_AB R20, R181, R180 ;  /* 0x000000b4b514723e */ /* 0x010fe200000010ff */
[C---:B------:R-:W-:Y:S04]  /*aa70*/  HMMA.16816.F32.BF16 R144, R152.reuse, R22, R144 ;  /* 0x000000169890723c */ /* 0x040fe80000041890 */
[----:B-----5:R-:W-:Y:S01]  /*aa80*/  F2FP.BF16.PACK_AB R21, R183, R182 ;  /* 0x000000b6b715723e */ /* 0x020fe200000010ff */
[----:B------:R-:W-:Y:S02]  /*aa90*/  FADD.FTZ R180, R180, R5 ;  /* 0x00000005b4b47221 */ /* 0x000fe40000010000 */
[----:B------:R-:W-:Y:S01]  /*aaa0*/  F2FP.BF16.PACK_AB R22, R185, R184 ;  /* 0x000000b8b916723e */ /* 0x000fe200000010ff */
[C---:B-1----:R-:W-:Y:S04]  /*aab0*/  HMMA.16816.F32.BF16 R16, R152.reuse, R156, R16 ;  /* 0x0000009c9810723c */ /* 0x042fe80000041810 */
[----:B------:R-:W-:Y:S01]  /*aac0*/  F2FP.BF16.PACK_AB R23, R187, R186 ;  /* 0x000000babb17723e */ /* 0x000fe200000010ff */
[----:B------:R-:W-:Y:S02]  /*aad0*/  FADD.FTZ R182, R182, R7 ;  /* 0x00000007b6b67221 */ /* 0x000fe40000010000 */
[----:B------:R-:W-:Y:S01]  /*aae0*/  FADD.FTZ R181, R181, R180 ;  /* 0x000000b4b5b57221 */ /* 0x000fe20000010000 */
[----:B------:R-:W-:Y:S01]  /*aaf0*/  HMMA.16816.F32.BF16 R148, R152, R158, R148 ;  /* 0x0000009e9894723c */ /* 0x000fe20000041894 */
[----:B------:R-:W1:Y:S03]  /*ab00*/  LDSM.16.MT88.4 R152, [R228+0x13000] ;  /* 0x01300000e498783b */ /* 0x000e660000004200 */
[----:B------:R-:W-:Y:S02]  /*ab10*/  FADD.FTZ R183, R183, R182 ;  /* 0x000000b6b7b77221 */ /* 0x000fe40000010000 */
[----:B------:R-:W-:Y:S02]  /*ab20*/  FADD.FTZ R184, R184, R181 ;  /* 0x000000b5b8b87221 */ /* 0x000fe40000010000 */
[C---:B---3--:R-:W-:Y:S01]  /*ab30*/  HMMA.16816.F32.BF16 R8, R20.reuse, R160, R8 ;  /* 0x000000a01408723c */ /* 0x048fe20000041808 */
[----:B------:R-:W3:Y:S04]  /*ab40*/  LDSM.16.MT88.4 R156, [R226+0x13000] ;  /* 0x01300000e29c783b */ /* 0x000ee80000004200 */
[----:B------:R-:W-:Y:S02]  /*ab50*/  FADD.FTZ R186, R186, R183 ;  /* 0x000000b7baba7221 */ /* 0x000fe40000010000 */
[----:B------:R-:W-:Y:S01]  /*ab60*/  FADD.FTZ R185, R185, R184 ;  /* 0x000000b8b9b97221 */ /* 0x000fe20000010000 */
[C---:B------:R-:W-:Y:S01]  /*ab70*/  HMMA.16816.F32.BF16 R36, R20.reuse, R162, R36 ;  /* 0x000000a21424723c */ /* 0x040fe20000041824 */
[----:B------:R-:W4:Y:S03]  /*ab80*/  LDSM.16.MT88.4 R160, [R225+0x13000] ;  /* 0x01300000e1a0783b */ /* 0x000f260000004200 */
[----:B------:R-:W-:Y:S04]  /*ab90*/  FADD.FTZ R187, R187, R186 ;  /* 0x000000babbbb7221 */ /* 0x000fe80000010000 */
[C---:B------:R-:W-:Y:S08]  /*aba0*/  HMMA.16816.F32.BF16 R40, R20.reuse, R24, R40 ;  /* 0x000000181428723c */ /* 0x040ff00000041828 */
[C---:B------:R-:W-:Y:S01]  /*abb0*/  HMMA.16816.F32.BF16 R44, R20.reuse, R26, R44 ;  /* 0x0000001a142c723c */ /* 0x040fe2000004182c */
[----:B------:R-:W5:Y:S07]  /*abc0*/  LDSM.16.MT88.4 R24, [R224+0x13000] ;  /* 0x01300000e018783b */ /* 0x000f6e0000004200 */
[C---:B------:R-:W-:Y:S08]  /*abd0*/  HMMA.16816.F32.BF16 R48, R20.reuse, R168, R48 ;  /* 0x000000a81430723c */ /* 0x040ff00000041830 */
[C---:B------:R-:W-:Y:S01]  /*abe0*/  HMMA.16816.F32.BF16 R52, R20.reuse, R170, R52 ;  /* 0x000000aa1434723c */ /* 0x040fe20000041834 */
[----:B------:R-:W4:Y:S07]  /*abf0*/  LDSM.16.MT88.4 R168, [R228+0x15000] ;  /* 0x01500000e4a8783b */ /* 0x000f2e0000004200 */
[C---:B--2---:R-:W-:Y:S08]  /*ac00*/  HMMA.16816.F32.BF16 R56, R20.reuse, R172, R56 ;  /* 0x000000ac1438723c */ /* 0x044ff00000041838 */
[C---:B------:R-:W-:Y:S01]  /*ac10*/  HMMA.16816.F32.BF16 R60, R20.reuse, R174, R60 ;  /* 0x000000ae143c723c */ /* 0x040fe2000004183c */
[----:B------:R-:W2:Y:S07]  /*ac20*/  LDSM.16.MT88.4 R172, [R226+0x15000] ;  /* 0x01500000e2ac783b */ /* 0x000eae0000004200 */
[C---:B-1----:R-:W-:Y:S08]  /*ac30*/  HMMA.16816.F32.BF16 R64, R20.reuse, R152, R64 ;  /* 0x000000981440723c */ /* 0x042ff00000041840 */
[C---:B------:R-:W-:Y:S01]  /*ac40*/  HMMA.16816.F32.BF16 R68, R20.reuse, R154, R68 ;  /* 0x0000009a1444723c */ /* 0x040fe20000041844 */
[----:B------:R-:W1:Y:S07]  /*ac50*/  LDSM.16.MT88.4 R152, [R225+0x15000] ;  /* 0x01500000e198783b */ /* 0x000e6e0000004200 */
[C---:B---3--:R-:W-:Y:S08]  /*ac60*/  HMMA.16816.F32.BF16 R72, R20.reuse, R156, R72 ;  /* 0x0000009c1448723c */ /* 0x048ff00000041848 */
[C---:B------:R-:W-:Y:S01]  /*ac70*/  HMMA.16816.F32.BF16 R76, R20.reuse, R158, R76 ;  /* 0x0000009e144c723c */ /* 0x040fe2000004184c */
[----:B------:R-:W3:Y:S07]  /*ac80*/  LDSM.16.MT88.4 R156, [R224+0x15000] ;  /* 0x01500000e09c783b */ /* 0x000eee0000004200 */
[C---:B----4-:R-:W-:Y:S08]  /*ac90*/  HMMA.16816.F32.BF16 R80, R20.reuse, R160, R80 ;  /* 0x000000a01450723c */ /* 0x050ff00000041850 */
[C---:B------:R-:W-:Y:S01]  /*aca0*/  HMMA.16816.F32.BF16 R84, R20.reuse, R162, R84 ;  /* 0x000000a21454723c */ /* 0x040fe20000041854 */
[----:B------:R-:W-:Y:S07]  /*acb0*/  LDSM.16.MT88.4 R160, [R226+0x17000] ;  /* 0x01700000e2a0783b */ /* 0x000fee0000004200 */
[C---:B-----5:R-:W-:Y:S08]  /*acc0*/  HMMA.16816.F32.BF16 R88, R20.reuse, R24, R88 ;  /* 0x000000181458723c */ /* 0x060ff00000041858 */
[C---:B------:R-:W-:Y:S01]  /*acd0*/  HMMA.16816.F32.BF16 R92, R20.reuse, R26, R92 ;  /* 0x0000001a145c723c */ /* 0x040fe2000004185c */
[----:B------:R-:W4:Y:S07]  /*ace0*/  LDSM.16.MT88.4 R24, [R228+0x17000] ;  /* 0x01700000e418783b */ /* 0x000f2e0000004200 */
[C---:B------:R-:W-:Y:S08]  /*acf0*/  HMMA.16816.F32.BF16 R96, R20.reuse, R168, R96 ;  /* 0x000000a81460723c */ /* 0x040ff00000041860 */
[C---:B------:R-:W-:Y:S01]  /*ad00*/  HMMA.16816.F32.BF16 R100, R20.reuse, R170, R100 ;  /* 0x000000aa1464723c */ /* 0x040fe20000041864 */
[----:B------:R-:W-:Y:S07]  /*ad10*/  LDSM.16.MT88.4 R168, [R228+0x15800] ;  /* 0x01580000e4a8783b */ /* 0x000fee0000004200 */
[C---:B--2---:R-:W-:Y:S08]  /*ad20*/  HMMA.16816.F32.BF16 R104, R20.reuse, R172, R104 ;  /* 0x000000ac1468723c */ /* 0x044ff00000041868 */
[C---:B------:R-:W-:Y:S01]  /*ad30*/  HMMA.16816.F32.BF16 R108, R20.reuse, R174, R108 ;  /* 0x000000ae146c723c */ /* 0x040fe2000004186c */
[----:B------:R-:W-:Y:S07]  /*ad40*/  LDSM.16.MT88.4 R172, [R225+0x15800] ;  /* 0x01580000e1ac783b */ /* 0x000fee0000004200 */
[C---:B-1----:R-:W-:Y:S08]  /*ad50*/  HMMA.16816.F32.BF16 R112, R20.reuse, R152, R112 ;  /* 0x000000981470723c */ /* 0x042ff00000041870 */
[C---:B------:R-:W-:Y:S01]  /*ad60*/  HMMA.16816.F32.BF16 R116, R20.reuse, R154, R116 ;  /* 0x0000009a1474723c */ /* 0x040fe20000041874 */
[----:B------:R-:W1:Y:S07]  /*ad70*/  LDSM.16.MT88.4 R152, [R224+0x17000] ;  /* 0x01700000e098783b */ /* 0x000e6e0000004200 */
[C---:B---3--:R-:W-:Y:S08]  /*ad80*/  HMMA.16816.F32.BF16 R120, R20.reuse, R156, R120 ;  /* 0x0000009c1478723c */ /* 0x048ff00000041878 */
[C---:B------:R-:W-:Y:S01]  /*ad90*/  HMMA.16816.F32.BF16 R124, R20.reuse, R158, R124 ;  /* 0x0000009e147c723c */ /* 0x040fe2000004187c */
[----:B------:R-:W-:Y:S07]  /*ada0*/  LDSM.16.MT88.4 R156, [R225+0x11800] ;  /* 0x01180000e19c783b */ /* 0x000fee0000004200 */
[C---:B----4-:R-:W-:Y:S08]  /*adb0*/  HMMA.16816.F32.BF16 R128, R20.reuse, R24, R128 ;  /* 0x000000181480723c */ /* 0x050ff00000041880 */
[C---:B------:R-:W-:Y:S01]  /*adc0*/  HMMA.16816.F32.BF16 R132, R20.reuse, R26, R132 ;  /* 0x0000001a1484723c */ /* 0x040fe20000041884 */
[----:B------:R-:W2:Y:S07]  /*add0*/  LDSM.16.MT88.4 R24, [R228+0x11800] ;  /* 0x01180000e418783b */ /* 0x000eae0000004200 */
[C---:B------:R-:W-:Y:S08]  /*ade0*/  HMMA.16816.F32.BF16 R136, R20.reuse, R160, R136 ;  /* 0x000000a01488723c */ /* 0x040ff00000041888 */
[C---:B------:R-:W-:Y:S08]  /*adf0*/  HMMA.16816.F32.BF16 R12, R20.reuse, R162, R12 ;  /* 0x000000a2140c723c */ /* 0x040ff0000004180c */
[C---:B------:R-:W-:Y:S08]  /*ae00*/  HMMA.16816.F32.BF16 R140, R20.reuse, R28, R140 ;  /* 0x0000001c148c723c */ /* 0x040ff0000004188c */
[C---:B------:R-:W-:Y:S01]  /*ae10*/  HMMA.16816.F32.BF16 R144, R20.reuse, R30, R144 ;  /* 0x0000001e1490723c */ /* 0x040fe20000041890 */
[----:B------:R-:W3:Y:S07]  /*ae20*/  LDSM.16.MT88.4 R28, [R224+0x11800] ;  /* 0x01180000e01c783b */ /* 0x000eee0000004200 */
[C---:B-1----:R-:W-:Y:S08]  /*ae30*/  HMMA.16816.F32.BF16 R16, R20.reuse, R152, R16 ;  /* 0x000000981410723c */ /* 0x042ff00000041810 */
[----:B------:R-:W-:Y:S01]  /*ae40*/  HMMA.16816.F32.BF16 R148, R20, R154, R148 ;  /* 0x0000009a1494723c */ /* 0x000fe20000041894 */
[----:B------:R-:W-:Y:S06]  /*ae50*/  LDSM.16.MT88.4 R152, [R224+0x13800] ;  /* 0x01380000e098783b */ /* 0x000fec0000004200 */
[----:B------:R-:W-:Y:S01]  /*ae60*/  F2FP.BF16.PACK_AB R20, R189, R188 ;  /* 0x000000bcbd14723e */ /* 0x000fe200000010ff */
[----:B------:R-:W-:Y:S01]  /*ae70*/  FADD.FTZ R188, R188, R185 ;  /* 0x000000b9bcbc7221 */ /* 0x000fe20000010000 */
[----:B------:R-:W-:Y:S03]  /*ae80*/  F2FP.BF16.PACK_AB R21, R191, R190 ;  /* 0x000000bebf15723e */ /* 0x000fe600000010ff */
[----:B------:R-:W-:Y:S01]  /*ae90*/  F2FP.BF16.PACK_AB R22, R196, R205 ;  /* 0x000000cdc416723e */ /* 0x000fe200000010ff */
[----:B------:R-:W-:Y:S01]  /*aea0*/  FADD.FTZ R190, R190, R187 ;  /* 0x000000bbbebe7221 */ /* 0x000fe20000010000 */
[----:B------:R-:W-:Y:S01]  /*aeb0*/  F2FP.BF16.PACK_AB R23, R195, R206 ;  /* 0x000000cec317723e */ /* 0x000fe200000010ff */
[----:B------:R-:W-:Y:S02]  /*aec0*/  FADD.FTZ R188, R189, R188 ;  /* 0x000000bcbdbc7221 */ /* 0x000fe40000010000 */
[----:B------:R-:W-:Y:S02]  /*aed0*/  FADD.FTZ R191, R191, R190 ;  /* 0x000000bebfbf7221 */ /* 0x000fe40000010000 */
[----:B------:R-:W-:Y:S02]  /*aee0*/  FADD.FTZ R205, R205, R188 ;  /* 0x000000bccdcd7221 */ /* 0x000fe40000010000 */
[C---:B--2---:R-:W-:Y:S01]  /*aef0*/  HMMA.16816.F32.BF16 R160, R20.reuse, R24, R8 ;  /* 0x0000001814a0723c */ /* 0x044fe20000041808 */
[----:B------:R-:W1:Y:S02]  /*af00*/  LDSM.16.MT88.4 R8, [R228+0x13800] ;  /* 0x01380000e408783b */ /* 0x000e640000004200 */
[----:B------:R-:W-:Y:S02]  /*af10*/  FADD.FTZ R206, R206, R191 ;  /* 0x000000bfcece7221 */ /* 0x000fe40000010000 */
[----:B------:R-:W-:Y:S02]  /*af20*/  FADD.FTZ R251, R196, R205 ;  /* 0x000000cdc4fb7221 */ /* 0x000fe40000010000 */
[----:B------:R-:W-:Y:S01]  /*af30*/  FADD.FTZ R249, R195, R206 ;  /* 0x000000cec3f97221 */ /* 0x000fe20000010000 */
[C---:B------:R-:W-:Y:S01]  /*af40*/  HMMA.16816.F32.BF16 R36, R20.reuse, R26, R36 ;  /* 0x0000001a1424723c */ /* 0x040fe20000041824 */
[----:B------:R-:W2:Y:S07]  /*af50*/  LDSM.16.MT88.4 R24, [R226+0x13800] ;  /* 0x01380000e218783b */ /* 0x000eae0000004200 */
[C---:B------:R-:W-:Y:S08]  /*af60*/  HMMA.16816.F32.BF16 R40, R20.reuse, R32, R40 ;  /* 0x000000201428723c */ /* 0x040ff00000041828 */
[C---:B------:R-:W-:Y:S01]  /*af70*/  HMMA.16816.F32.BF16 R44, R20.reuse, R34, R44 ;  /* 0x00000022142c723c */ /* 0x040fe2000004182c */
[----:B------:R-:W4:Y:S07]  /*af80*/  LDSM.16.MT88.4 R32, [R225+0x13800] ;  /* 0x01380000e120783b */ /* 0x000f2e0000004200 */
[C---:B------:R-:W-:Y:S08]  /*af90*/  HMMA.16816.F32.BF16 R48, R20.reuse, R156, R48 ;  /* 0x0000009c1430723c */ /* 0x040ff00000041830 */
[C---:B------:R-:W-:Y:S01]  /*afa0*/  HMMA.16816.F32.BF16 R52, R20.reuse, R158, R52 ;  /* 0x0000009e1434723c */ /* 0x040fe20000041834 */
[----:B------:R-:W5:Y:S07]  /*afb0*/  LDSM.16.MT88.4 R156, [R226+0x15800] ;  /* 0x01580000e29c783b */ /* 0x000f6e0000004200 */
[C---:B---3--:R-:W-:Y:S08]  /*afc0*/  HMMA.16816.F32.BF16 R56, R20.reuse, R28, R56 ;  /* 0x0000001c1438723c */ /* 0x048ff00000041838 */
        /* <DEDUP_REMOVED lines=8> */
[C---:B----4-:R-:W-:Y:S08]  /*b050*/  HMMA.16816.F32.BF16 R80, R20.reuse, R32, R80 ;  /* 0x000000201450723c */ /* 0x050ff00000041850 */
[C---:B------:R-:W-:Y:S08]  /*b060*/  HMMA.16816.F32.BF16 R84, R20.reuse, R34, R84 ;  /* 0x000000221454723c */ /* 0x040ff00000041854 */
[C---:B------:R-:W-:Y:S08]  /*b070*/  HMMA.16816.F32.BF16 R88, R20.reuse, R152, R88 ;  /* 0x000000981458723c */ /* 0x040ff00000041858 */
[C---:B------:R-:W-:Y:S08]  /*b080*/  HMMA.16816.F32.BF16 R92, R20.reuse, R154, R92 ;  /* 0x0000009a145c723c */ /* 0x040ff0000004185c */
[C---:B------:R-:W-:Y:S08]  /*b090*/  HMMA.16816.F32.BF16 R96, R20.reuse, R168, R96 ;  /* 0x000000a81460723c */ /* 0x040ff00000041860 */
[C---:B------:R-:W-:Y:S08]  /*b0a0*/  HMMA.16816.F32.BF16 R100, R20.reuse, R170, R100 ;  /* 0x000000aa1464723c */ /* 0x040ff00000041864 */
[C---:B-----5:R-:W-:Y:S08]  /*b0b0*/  HMMA.16816.F32.BF16 R104, R20.reuse, R156, R104 ;  /* 0x0000009c1468723c */ /* 0x060ff00000041868 */
[C---:B------:R-:W-:Y:S08]  /*b0c0*/  HMMA.16816.F32.BF16 R108, R20.reuse, R158, R108 ;  /* 0x0000009e146c723c */ /* 0x040ff0000004186c */
[C---:B------:R-:W-:Y:S08]  /*b0d0*/  HMMA.16816.F32.BF16 R112, R20.reuse, R172, R112 ;  /* 0x000000ac1470723c */ /* 0x040ff00000041870 */
[C---:B------:R-:W-:Y:S08]  /*b0e0*/  HMMA.16816.F32.BF16 R116, R20.reuse, R174, R116 ;  /* 0x000000ae1474723c */ /* 0x040ff00000041874 */
[C---:B------:R-:W-:Y:S08]  /*b0f0*/  HMMA.16816.F32.BF16 R120, R20.reuse, R176, R120 ;  /* 0x000000b01478723c */ /* 0x040ff00000041878 */
[C---:B------:R-:W-:Y:S08]  /*b100*/  HMMA.16816.F32.BF16 R124, R20.reuse, R178, R124 ;  /* 0x000000b2147c723c */ /* 0x040ff0000004187c */
[C---:B---3--:R-:W-:Y:S08]  /*b110*/  HMMA.16816.F32.BF16 R128, R20.reuse, R28, R128 ;  /* 0x0000001c1480723c */ /* 0x048ff00000041880 */
[C---:B------:R-:W-:Y:S01]  /*b120*/  HMMA.16816.F32.BF16 R132, R20.reuse, R30, R132 ;  /* 0x0000001e1484723c */ /* 0x040fe20000041884 */
[----:B------:R-:W3:Y:S07]  /*b130*/  LDSM.16.MT88.4 R28, [R224+0x17800] ;  /* 0x01780000e01c783b */ /* 0x000eee0000004200 */
[C---:B-1----:R-:W-:Y:S08]  /*b140*/  HMMA.16816.F32.BF16 R136, R20.reuse, R8, R136 ;  /* 0x000000081488723c */ /* 0x042ff00000041888 */
[C---:B------:R-:W-:Y:S08]  /*b150*/  HMMA.16816.F32.BF16 R156, R20.reuse, R10, R12 ;  /* 0x0000000a149c723c */ /* 0x040ff0000004180c */
[C---:B--2---:R-:W-:Y:S08]  /*b160*/  HMMA.16816.F32.BF16 R140, R20.reuse, R24, R140 ;  /* 0x00000018148c723c */ /* 0x044ff0000004188c */
[C---:B------:R-:W-:Y:S08]  /*b170*/  HMMA.16816.F32.BF16 R144, R20.reuse, R26, R144 ;  /* 0x0000001a1490723c */ /* 0x040ff00000041890 */
[C---:B---3--:R-:W-:Y:S08]  /*b180*/  HMMA.16816.F32.BF16 R152, R20.reuse, R28, R16 ;  /* 0x0000001c1498723c */ /* 0x048ff00000041810 */
[----:B------:R-:W-:Y:S01]  /*b190*/  HMMA.16816.F32.BF16 R148, R20, R30, R148 ;  /* 0x0000001e1494723c */ /* 0x000fe20000041894 */
[----:B------:R-:W-:-:S07]  /*b1a0*/  @P0 BRA `(.L_x_10) ;  /* 0xffffd20000000947 */ /* 0x000fce000383ffff */
.L_x_9:
[----:B------:R-:W1:Y:S01]  /*b1b0*/  SHFL.BFLY PT, R2, R251, 0x2, 0x1f ;  /* 0x0c401f00fb027f89 */ /* 0x000e6200000e0000 */
[----:B------:R-:W-:Y:S01]  /*b1c0*/  MOV R4, 0x3f800000 ;  /* 0x3f80000000047802 */ /* 0x000fe20000000f00 */
[----:B------:R-:W2:Y:S01]  /*b1d0*/  S2UR UR6, SR_CTAID.Y ;  /* 0x00000000000679c3 */ /* 0x000ea20000002600 */
[----:B------:R-:W-:Y:S01]  /*b1e0*/  MOV R5, 0x3f800000 ;  /* 0x3f80000000057802 */ /* 0x000fe20000000f00 */
[----:B------:R-:W3:Y:S01]  /*b1f0*/  SHFL.BFLY PT, R0, R249, 0x2, 0x1f ;  /* 0x0c401f00f9007f89 */ /* 0x000ee200000e0000 */
[----:B------:R-:W-:Y:S01]  /*b200*/  UISETP.NE.AND UP0, UPT, UR9, -0x1, UPT ;  /* 0xffffffff0900788c */ /* 0x000fe2000bf05270 */
[----:B------:R-:W-:Y:S01]  /*b210*/  BSSY B0, `(.L_x_13) ;  /* 0x0000188000007945 */ /* 0x000fe20003800000 */
[----:B------:R-:W-:-:S02]  /*b220*/  ULDC.64 UR4, c[0x0][0x1e8] ;  /* 0x00007a0000047ab9 */ /* 0x000fc40000000a00 */
[----:B------:R-:W-:Y:S01]  /*b230*/  ULDC UR8, c[0x0][0x214] ;  /* 0x0000850000087ab9 */ /* 0x000fe20000000800 */
[----:B------:R-:W4:Y:S01]  /*b240*/  S2UR UR11, SR_CTAID.X ;  /* 0x00000000000b79c3 */ /* 0x000f220000002500 */
[----:B------:R-:W-:Y:S02]  /*b250*/  UMOV UR24, URZ ;  /* 0x0000003f00187c82 */ /* 0x000fe40008000000 */
[----:B------:R-:W-:-:S03]  /*b260*/  UMOV UR25, URZ ;  /* 0x0000003f00197c82 */ /* 0x000fc60008000000 */
[----:B------:R-:W-:Y:S02]  /*b270*/  @UP0 UIMAD.WIDE.U32 UR18, UR9, UR4, URZ ;  /* 0x00000004091202a5 */ /* 0x000fe4000f8e003f */
[----:B------:R-:W5:Y:S02]  /*b280*/  S2UR UR12, SR_CTAID.Z ;  /* 0x00000000000c79c3 */ /* 0x000f640000002700 */
[----:B------:R-:W-:-:S03]  /*b290*/  @UP0 UIMAD UR7, UR9, UR5, UR19 ;  /* 0x00000005090702a4 */ /* 0x000fc6000f8e0213 */
[----:B------:R-:W-:Y:S01]  /*b2a0*/  ULDC.64 UR4, c[0x0][0x1e0] ;  /* 0x0000780000047ab9 */ /* 0x000fe20000000a00 */
[----:B-1----:R-:W-:Y:S01]  /*b2b0*/  FADD.FTZ R9, R2, R251 ;  /* 0x000000fb02097221 */ /* 0x002fe20000010000 */
[----:B--2---:R-:W-:Y:S01]  /*b2c0*/  @!UP0 USHF.R.S32.HI UR13, URZ, 0x1f, UR6 ;  /* 0x0000001f3f0d8899 */ /* 0x004fe20008011406 */
[----:B---3--:R-:W-:-:S03]  /*b2d0*/  FADD.FTZ R7, R0, R249 ;  /* 0x000000f900077221 */ /* 0x008fc60000010000 */
[----:B------:R-:W1:Y:S01]  /*b2e0*/  SHFL.BFLY PT, R2, R9, 0x1, 0x1f ;  /* 0x0c201f0009027f89 */ /* 0x000e6200000e0000 */
[----:B------:R-:W-:Y:S02]  /*b2f0*/  @!UP0 UIMAD UR13, UR13, UR4, URZ ;  /* 0x000000040d0d82a4 */ /* 0x000fe4000f8e023f */
[----:B------:R-:W-:Y:S01]  /*b300*/  @!UP0 UIMAD.WIDE.U32 UR22, UR6, UR4, URZ ;  /* 0x00000004061682a5 */ /* 0x000fe2000f8e003f */
[----:B------:R-:W2:Y:S01]  /*b310*/  SHFL.BFLY PT, R0, R7, 0x1, 0x1f ;  /* 0x0c201f0007007f89 */ /* 0x000ea200000e0000 */
[----:B------:R-:W-:Y:S02]  /*b320*/  @!UP0 UIMAD UR13, UR6, UR5, UR13 ;  /* 0x00000005060d82a4 */ /* 0x000fe4000f8e020d */
[----:B------:R-:W-:Y:S02]  /*b330*/  ULDC.U8 UR4, c[0x0][0x329] ;  /* 0x0000ca4000047ab9 */ /* 0x000fe40000000000 */
[----:B------:R-:W-:Y:S02]  /*b340*/  UISETP.NE.AND UP1, UPT, UR4, URZ, UPT ;  /* 0x0000003f0400728c */ /* 0x000fe4000bf25270 */
[----:B------:R-:W-:-:S02]  /*b350*/  ULDC.U8 UR5, c[0x0][0x328] ;  /* 0x0000ca0000057ab9 */ /* 0x000fc40000000000 */
[----:B------:R-:W-:Y:S02]  /*b360*/  UISETP.NE.AND UP2, UPT, UR5, URZ, UPT ;  /* 0x0000003f0500728c */ /* 0x000fe4000bf45270 */
[----:B------:R-:W-:Y:S02]  /*b370*/  @!UP0 UIADD3 UR7, UR23, UR13, URZ ;  /* 0x0000000d17078290 */ /* 0x000fe4000fffe03f */
[----:B------:R-:W-:Y:S02]  /*b380*/  UISETP.NE.OR UP3, UPT, UR4, URZ, !UP2 ;  /* 0x0000003f0400728c */ /* 0x000fe4000d765670 */
[----:B------:R-:W-:Y:S02]  /*b390*/  ULDC UR5, c[0x0][0x234] ;  /* 0x00008d0000057ab9 */ /* 0x000fe40000000800 */
[----:B------:R-:W-:Y:S02]  /*b3a0*/  @UP1 ULDC UR14, c[0x0][0x210] ;  /* 0x00008400000e1ab9 */ /* 0x000fe40000000800 */
[----:B------:R-:W-:Y:S01]  /*b3b0*/  @UP1 UIMAD UR14, UR14, UR8, URZ ;  /* 0x000000080e0e12a4 */ /* 0x000fe2000f8e023f */
[----:B-1----:R-:W-:Y:S01]  /*b3c0*/  FADD.FTZ R2, R9, R2 ;  /* 0x0000000209027221 */ /* 0x002fe20000010000 */
[----:B------:R-:W-:-:S02]  /*b3d0*/  @!UP1 USEL UR14, UR8, UR5, !UP2 ;  /* 0x00000005080e9287 */ /* 0x000fc4000d000000 */
[----:B------:R-:W-:Y:S01]  /*b3e0*/  ULDC UR4, c[0x0][0x1c0] ;  /* 0x0000700000047ab9 */ /* 0x000fe20000000800 */
[----:B--2---:R-:W-:Y:S01]  /*b3f0*/  FADD.FTZ R0, R7, R0 ;  /* 0x0000000007007221 */ /* 0x004fe20000010000 */
[----:B------:R-:W-:Y:S01]  /*b400*/  FSETP.NE.FTZ.AND P4, PT, R2, RZ, PT ;  /* 0x000000ff0200720b */ /* 0x000fe20003f95000 */
[----:B------:R-:W-:Y:S02]  /*b410*/  @UP1 UMOV UR19, 0x1 ;  /* 0x0000000100131882 */ /* 0x000fe40000000000 */
[----:B------:R-:W-:Y:S01]  /*b420*/  @!UP1 UIMAD UR19, UR14, UR4, URZ ;  /* 0x000000040e1392a4 */ /* 0x000fe2000f8e023f */
[----:B------:R-:W-:Y:S01]  /*b430*/  FSETP.NE.FTZ.AND P3, PT, R0, RZ, PT ;  /* 0x000000ff0000720b */ /* 0x000fe20003f75000 */
[----:B------:R-:W-:Y:S02]  /*b440*/  @!UP3 UIMAD UR21, UR6, UR8, URZ ;  /* 0x000000080615b2a4 */ /* 0x000fe4000f8e023f */
[----:B------:R-:W-:Y:S02]  /*b450*/  @UP1 ULDC UR20, c[0x0][0x210] ;  /* 0x0000840000141ab9 */ /* 0x000fe40000000800 */
[----:B------:R-:W-:-:S02]  /*b460*/  UIMAD UR5, UR6, UR19, URZ ;  /* 0x00000013060572a4 */ /* 0x000fc4000f8e023f */
[----:B------:R-:W-:Y:S02]  /*b470*/  @!UP1 UMOV UR20, 0x1 ;  /* 0x0000000100149882 */ /* 0x000fe40000000000 */
[----:B------:R-:W1:Y:S01]  /*b480*/  @P4 MUFU.RCP R4, R2 ;  /* 0x0000000200044308 */ /* 0x000e620000001000 */
[----:B------:R-:W-:Y:S02]  /*b490*/  @!UP3 USEL UR21, UR21, UR9, !UP0 ;  /* 0x000000091515b287 */ /* 0x000fe4000c000000 */
[----:B----4-:R-:W-:Y:S02]  /*b4a0*/  UIMAD UR4, UR11, UR20, URZ ;  /* 0x000000140b0472a4 */ /* 0x010fe4000f8e023f */
[----:B------:R-:W-:Y:S02]  /*b4b0*/  USEL UR5, UR5, URZ, UP3 ;  /* 0x0000003f05057287 */ /* 0x000fe40009800000 */
[----:B------:R-:W-:Y:S01]  /*b4c0*/  USHF.L.U32 UR4, UR4, 0x6, URZ ;  /* 0x0000000604047899 */ /* 0x000fe2000800063f */
[----:B------:R-:W2:Y:S01]  /*b4d0*/  @P3 MUFU.RCP R5, R0 ;  /* 0x0000000000053308 */ /* 0x000ea20000001000 */
[----:B-----5:R-:W-:-:S02]  /*b4e0*/  UIMAD UR14, UR12, UR14, UR5 ;  /* 0x0000000e0c0e72a4 */ /* 0x020fc4000f8e0205 */
[----:B------:R-:W-:Y:S02]  /*b4f0*/  @!UP3 UMOV UR24, UR21 ;  /* 0x000000150018bc82 */ /* 0x000fe40008000000 */
[----:B------:R-:W-:Y:S02]  /*b500*/  USHF.R.S32.HI UR5, URZ, 0x1f, UR4 ;  /* 0x0000001f3f057899 */ /* 0x000fe40008011404 */
[----:B------:R-:W-:Y:S01]  /*b510*/  @!UP3 USHF.R.S32.HI UR25, URZ, 0x1f, UR21 ;  /* 0x0000001f3f19b899 */ /* 0x000fe20008011415 */
[C---:B-1----:R-:W-:Y:S01]  /*b520*/  FMUL.FTZ R160, R4.reuse, R160 ;  /* 0x000000a004a07220 */ /* 0x042fe20000410000 */
[----:B------:R-:W-:Y:S01]  /*b530*/  @P4 MUFU.LG2 R2, R2 ;  /* 0x0000000200024308 */ /* 0x000fe20000000c00 */
[C---:B------:R-:W-:Y:S01]  /*b540*/  FMUL.FTZ R161, R4.reuse, R161 ;  /* 0x000000a104a17220 */ /* 0x040fe20000410000 */
[----:B------:R-:W-:Y:S01]  /*b550*/  USHF.R.S32.HI UR6, URZ, 0x1f, UR14 ;  /* 0x0000001f3f067899 */ /* 0x000fe2000801140e */
[C---:B------:R-:W-:Y:S01]  /*b560*/  FMUL.FTZ R36, R4.reuse, R36 ;  /* 0x0000002404247220 */ /* 0x040fe20000410000 */
[----:B------:R-:W-:Y:S01]  /*b570*/  UIADD3 UR4, UP2, UP1, UR4, UR24, UR14 ;  /* 0x0000001804047290 */ /* 0x000fe2000f95e00e */
[C---:B------:R-:W-:Y:S01]  /*b580*/  FMUL.FTZ R37, R4.reuse, R37 ;  /* 0x0000002504257220 */ /* 0x040fe20000410000 */
[----:B------:R-:W-:Y:S01]  /*b590*/  F2FP.BF16.PACK_AB R160, R161, R160 ;  /* 0x000000a0a1a0723e */ /* 0x000fe200000010ff */
[C---:B------:R-:W-:Y:S01]  /*b5a0*/  FMUL.FTZ R40, R4.reuse, R40 ;  /* 0x0000002804287220 */ /* 0x040fe20000410000 */
[----:B------:R-:W1:Y:S01]  /*b5b0*/  @P3 MUFU.LG2 R0, R0 ;  /* 0x0000000000003308 */ /* 0x000e620000000c00 */
[C---:B------:R-:W-:Y:S01]  /*b5c0*/  FMUL.FTZ R41, R4.reuse, R41 ;  /* 0x0000002904297220 */ /* 0x040fe20000410000 */
[----:B------:R-:W-:Y:S01]  /*b5d0*/  F2FP.BF16.PACK_AB R36, R37, R36 ;  /* 0x000000242524723e */ /* 0x000fe200000010ff */
[C---:B------:R-:W-:Y:S01]  /*b5e0*/  FMUL.FTZ R44, R4.reuse, R44 ;  /* 0x0000002c042c7220 */ /* 0x040fe20000410000 */
[----:B------:R-:W-:Y:S01]  /*b5f0*/  UIADD3.X UR5, UR5, UR25, UR6, UP2, UP1 ;  /* 0x0000001905057290 */ /* 0x000fe200097e2406 */
[C---:B------:R-:W-:Y:S01]  /*b600*/  FMUL.FTZ R45, R4.reuse, R45 ;  /* 0x0000002d042d7220 */ /* 0x040fe20000410000 */
[----:B------:R-:W-:Y:S01]  /*b610*/  F2FP.BF16.PACK_AB R40, R41, R40 ;  /* 0x000000282928723e */ /* 0x000fe200000010ff */
[C---:B------:R-:W-:Y:S01]  /*b620*/  FMUL.FTZ R48, R4.reuse, R48 ;  /* 0x0000003004307220 */ /* 0x040fe20000410000 */
[----:B------:R-:W-:Y:S01]  /*b630*/  @!UP0 UMOV UR18, UR22 ;  /* 0x0000001600128c82 */ /* 0x000fe20008000000 */
[C---:B------:R-:W-:Y:S01]  /*b640*/  FMUL.FTZ R49, R4.reuse, R49 ;  /* 0x0000003104317220 */ /* 0x040fe20000410000 */
[----:B------:R-:W-:Y:S01]  /*b650*/  F2FP.BF16.PACK_AB R44, R45, R44 ;  /* 0x0000002c2d2c723e */ /* 0x000fe200000010ff */
[----:B------:R-:W-:-:S02]  /*b660*/  FMUL.FTZ R52, R4, R52 ;  /* 0x0000003404347220 */ /* 0x000fc40000410000 */
[C---:B------:R-:W-:Y:S01]  /*b670*/  FMUL.FTZ R53, R4.reuse, R53 ;  /* 0x0000003504357220 */ /* 0x040fe20000410000 */
[----:B------:R-:W-:Y:S01]  /*b680*/  F2FP.BF16.PACK_AB R48, R49, R48 ;  /* 0x000000303130723e */ /* 0x000fe200000010ff */
[C---:B------:R-:W-:Y:S02]  /*b690*/  FMUL.FTZ R56, R4.reuse, R56 ;  /* 0x0000003804387220 */ /* 0x040fe40000410000 */
[C---:B------:R-:W-:Y:S01]  /*b6a0*/  FMUL.FTZ R57, R4.reuse, R57 ;  /* 0x0000003904397220 */ /* 0x040fe20000410000 */
[----:B------:R-:W-:Y:S01]  /*b6b0*/  F2FP.BF16.PACK_AB R52, R53, R52 ;  /* 0x000000343534723e */ /* 0x000fe200000010ff */
[C---:B------:R-:W-:Y:S02]  /*b6c0*/  FMUL.FTZ R60, R4.reuse, R60 ;  /* 0x0000003c043c7220 */ /* 0x040fe40000410000 */
        /* <DEDUP_REMOVED lines=72> */
[----:B------:R-:W-:Y:S01]  /*bb50*/  FMUL.FTZ R149, R4, R149 ;  /* 0x0000009504957220 */ /* 0x000fe20000410000 */
[----:B------:R-:W-:Y:S01]  /*bb60*/  F2FP.BF16.PACK_AB R152, R153, R152 ;  /* 0x000000989998723e */ /* 0x000fe200000010ff */
[----:B------:R-:W3:Y:S01]  /*bb70*/  S2R R4, SR_TID.X ;  /* 0x0000000000047919 */ /* 0x000ee20000002100 */
[----:B--2---:R-:W-:-:S02]  /*bb80*/  FMUL.FTZ R163, R5, R163 ;  /* 0x000000a305a37220 */ /* 0x004fc40000410000 */
[----:B------:R-:W-:Y:S01]  /*bb90*/  FMUL.FTZ R162, R5, R162 ;  /* 0x000000a205a27220 */ /* 0x000fe20000410000 */
[----:B------:R-:W-:Y:S01]  /*bba0*/  F2FP.BF16.PACK_AB R148, R149, R148 ;  /* 0x000000949594723e */ /* 0x000fe200000010ff */
[C---:B------:R-:W-:Y:S02]  /*bbb0*/  FMUL.FTZ R39, R5.reuse, R39 ;  /* 0x0000002705277220 */ /* 0x040fe40000410000 */
[----:B------:R-:W-:Y:S01]  /*bbc0*/  FMUL.FTZ R38, R5, R38 ;  /* 0x0000002605267220 */ /* 0x000fe20000410000 */
[----:B------:R-:W-:Y:S01]  /*bbd0*/  F2FP.BF16.PACK_AB R162, R163, R162 ;  /* 0x000000a2a3a2723e */ /* 0x000fe200000010ff */
[C---:B------:R-:W-:Y:S02]  /*bbe0*/  FMUL.FTZ R43, R5.reuse, R43 ;  /* 0x0000002b052b7220 */ /* 0x040fe40000410000 */
[----:B------:R-:W-:Y:S01]  /*bbf0*/  FMUL.FTZ R42, R5, R42 ;  /* 0x0000002a052a7220 */ /* 0x000fe20000410000 */
[----:B------:R-:W-:Y:S01]  /*bc00*/  F2FP.BF16.PACK_AB R38, R39, R38 ;  /* 0x000000262726723e */ /* 0x000fe200000010ff */
[----:B------:R-:W-:-:S02]  /*bc10*/  FMUL.FTZ R47, R5, R47 ;  /* 0x0000002f052f7220 */ /* 0x000fc40000410000 */
[----:B------:R-:W-:Y:S01]  /*bc20*/  FMUL.FTZ R46, R5, R46 ;  /* 0x0000002e052e7220 */ /* 0x000fe20000410000 */
[----:B------:R-:W-:Y:S01]  /*bc30*/  F2FP.BF16.PACK_AB R42, R43, R42 ;  /* 0x0000002a2b2a723e */ /* 0x000fe200000010ff */
[C---:B------:R-:W-:Y:S02]  /*bc40*/  FMUL.FTZ R51, R5.reuse, R51 ;  /* 0x0000003305337220 */ /* 0x040fe40000410000 */
[----:B------:R-:W-:Y:S01]  /*bc50*/  FMUL.FTZ R50, R5, R50 ;  /* 0x0000003205327220 */ /* 0x000fe20000410000 */
[----:B------:R-:W-:Y:S01]  /*bc60*/  F2FP.BF16.PACK_AB R46, R47, R46 ;  /* 0x0000002e2f2e723e */ /* 0x000fe200000010ff */
[C---:B------:R-:W-:Y:S02]  /*bc70*/  FMUL.FTZ R55, R5.reuse, R55 ;  /* 0x0000003705377220 */ /* 0x040fe40000410000 */
[C---:B------:R-:W-:Y:S01]  /*bc80*/  FMUL.FTZ R54, R5.reuse, R54 ;  /* 0x0000003605367220 */ /* 0x040fe20000410000 */
[----:B---3--:R-:W-:Y:S01]  /*bc90*/  SHF.R.S32.HI R7, RZ, 0x1f, R4 ;  /* 0x0000001fff077819 */ /* 0x008fe20000011404 */
[----:B------:R-:W-:Y:S01]  /*bca0*/  FMUL.FTZ R59, R5, R59 ;  /* 0x0000003b053b7220 */ /* 0x000fe20000410000 */
[----:B------:R-:W-:Y:S01]  /*bcb0*/  F2FP.BF16.PACK_AB R50, R51, R50 ;  /* 0x000000323332723e */ /* 0x000fe200000010ff */
[----:B------:R-:W-:Y:S01]  /*bcc0*/  FMUL.FTZ R58, R5, R58 ;  /* 0x0000003a053a7220 */ /* 0x000fe20000410000 */
[-C--:B------:R-:W-:Y:S01]  /*bcd0*/  LEA.HI R6, R7, R4.reuse, RZ, 0x2 ;  /* 0x0000000407067211 */ /* 0x080fe200078f10ff */
[----:B------:R-:W-:Y:S01]  /*bce0*/  FMUL.FTZ R63, R5, R63 ;  /* 0x0000003f053f7220 */ /* 0x000fe20000410000 */
[----:B------:R-:W-:Y:S01]  /*bcf0*/  LEA.HI R7, R7, R4, RZ, 0x5 ;  /* 0x0000000407077211 */ /* 0x000fe200078f28ff */
[C---:B------:R-:W-:Y:S01]  /*bd00*/  FMUL.FTZ R62, R5.reuse, R62 ;  /* 0x0000003e053e7220 */ /* 0x040fe20000410000 */
[--C-:B------:R-:W-:Y:S01]  /*bd10*/  SHF.R.S32.HI R9, RZ, 0x2, R6.reuse ;  /* 0x00000002ff097819 */ /* 0x100fe20000011406 */
[C---:B------:R-:W-:Y:S01]  /*bd20*/  FMUL.FTZ R67, R5.reuse, R67 ;  /* 0x0000004305437220 */ /* 0x040fe20000410000 */
[----:B------:R-:W-:Y:S01]  /*bd30*/  SHF.R.S32.HI R8, RZ, 0x1f, R6 ;  /* 0x0000001fff087819 */ /* 0x000fe20000011406 */
[----:B------:R-:W-:Y:S01]  /*bd40*/  FMUL.FTZ R66, R5, R66 ;  /* 0x0000004205427220 */ /* 0x000fe20000410000 */
[----:B------:R-:W-:Y:S01]  /*bd50*/  F2FP.BF16.PACK_AB R54, R55, R54 ;  /* 0x000000363736723e */ /* 0x000fe200000010ff */
[C---:B------:R-:W-:Y:S01]  /*bd60*/  FMUL.FTZ R71, R5.reuse, R71 ;  /* 0x0000004705477220 */ /* 0x040fe20000410000 */
[----:B------:R-:W-:Y:S01]  /*bd70*/  LEA.HI R8, R8, R9, RZ, 0x3 ;  /* 0x0000000908087211 */ /* 0x000fe200078f18ff */
[----:B------:R-:W-:Y:S01]  /*bd80*/  FMUL.FTZ R70, R5, R70 ;  /* 0x0000004605467220 */ /* 0x000fe20000410000 */
[----:B------:R-:W-:Y:S01]  /*bd90*/  F2FP.BF16.PACK_AB R58, R59, R58 ;  /* 0x0000003a3b3a723e */ /* 0x000fe200000010ff */
[C---:B------:R-:W-:Y:S01]  /*bda0*/  FMUL.FTZ R75, R5.reuse, R75 ;  /* 0x0000004b054b7220 */ /* 0x040fe20000410000 */
[----:B------:R-:W-:Y:S01]  /*bdb0*/  LOP3.LUT R8, R8, 0xfffffff8, RZ, 0xc0, !PT ;  /* 0xfffffff808087812 */ /* 0x000fe200078ec0ff */
[----:B------:R-:W-:Y:S01]  /*bdc0*/  FMUL.FTZ R74, R5, R74 ;  /* 0x0000004a054a7220 */ /* 0x000fe20000410000 */
[----:B------:R-:W-:Y:S01]  /*bdd0*/  F2FP.BF16.PACK_AB R62, R63, R62 ;  /* 0x0000003e3f3e723e */ /* 0x000fe200000010ff */
[----:B------:R-:W-:Y:S01]  /*bde0*/  FMUL.FTZ R79, R5, R79 ;  /* 0x0000004f054f7220 */ /* 0x000fe20000410000 */
[----:B------:R-:W-:Y:S01]  /*bdf0*/  IADD3 R8, R9, -R8, RZ ;  /* 0x8000000809087210 */ /* 0x000fe20007ffe0ff */
[----:B------:R-:W-:Y:S01]  /*be00*/  FMUL.FTZ R78, R5, R78 ;  /* 0x0000004e054e7220 */ /* 0x000fe20000410000 */
[----:B------:R-:W-:Y:S01]  /*be10*/  F2FP.BF16.PACK_AB R66, R67, R66 ;  /* 0x000000424342723e */ /* 0x000fe200000010ff */
[C---:B------:R-:W-:Y:S01]  /*be20*/  FMUL.FTZ R83, R5.reuse, R83 ;  /* 0x0000005305537220 */ /* 0x040fe20000410000 */
[C---:B------:R-:W-:Y:S01]  /*be30*/  SHF.L.U32 R9, R8.reuse, 0x6, RZ ;  /* 0x0000000608097819 */ /* 0x040fe200000006ff */
[C---:B------:R-:W-:Y:S01]  /*be40*/  FMUL.FTZ R82, R5.reuse, R82 ;  /* 0x0000005205527220 */ /* 0x040fe20000410000 */
[----:B------:R-:W-:Y:S01]  /*be50*/  LOP3.LUT R10, R8, 0x1, RZ, 0xc0, !PT ;  /* 0x00000001080a7812 */ /* 0x000fe200078ec0ff */
[----:B------:R-:W-:Y:S01]  /*be60*/  FMUL.FTZ R87, R5, R87 ;  /* 0x0000005705577220 */ /* 0x000fe20000410000 */
[----:B------:R-:W-:Y:S01]  /*be70*/  LOP3.LUT R9, R9, 0x1c0, RZ, 0xc0, !PT ;  /* 0x000001c009097812 */ /* 0x000fe200078ec0ff */
[C---:B------:R-:W-:Y:S01]  /*be80*/  FMUL.FTZ R86, R5.reuse, R86 ;  /* 0x0000005605567220 */ /* 0x040fe20000410000 */
[----:B------:R-:W-:Y:S01]  /*be90*/  ISETP.NE.U32.AND P0, PT, R10, 0x1, PT ;  /* 0x000000010a00780c */ /* 0x000fe20003f05070 */
[----:B------:R-:W-:Y:S01]  /*bea0*/  FMUL.FTZ R91, R5, R91 ;  /* 0x0000005b055b7220 */ /* 0x000fe20000410000 */
[----:B------:R-:W-:Y:S01]  /*beb0*/  LEA.HI R12, R9, R9, RZ, 0x1d ;  /* 0x00000009090c7211 */ /* 0x000fe200078fe8ff */
[C---:B------:R-:W-:Y:S01]  /*bec0*/  FMUL.FTZ R90, R5.reuse, R90 ;  /* 0x0000005a055a7220 */ /* 0x040fe20000410000 */
[----:B------:R-:W-:Y:S01]  /*bed0*/  R2P PR, R8, 0x6 ;  /* 0x0000000608007804 */ /* 0x000fe20000000000 */
[C---:B------:R-:W-:Y:S01]  /*bee0*/  FMUL.FTZ R95, R5.reuse, R95 ;  /* 0x0000005f055f7220 */ /* 0x040fe20000410000 */
[----:B------:R-:W-:Y:S01]  /*bef0*/  MOV R8, 0x20 ;  /* 0x0000002000087802 */ /* 0x000fe20000000f00 */
[C---:B------:R-:W-:Y:S01]  /*bf00*/  FMUL.FTZ R94, R5.reuse, R94 ;  /* 0x0000005e055e7220 */ /* 0x040fe20000410000 */
[----:B------:R-:W-:Y:S01]  /*bf10*/  MOV R10, 0x40 ;  /* 0x00000040000a7802 */ /* 0x000fe20000000f00 */
[C---:B------:R-:W-:Y:S01]  /*bf20*/  FMUL.FTZ R99, R5.reuse, R99 ;  /* 0x0000006305637220 */ /* 0x040fe20000410000 */
[----:B------:R-:W-:Y:S01]  /*bf30*/  SEL R8, R8, 0xffffffe0, !P1 ;  /* 0xffffffe008087807 */ /* 0x000fe20004800000 */
[C---:B------:R-:W-:Y:S01]  /*bf40*/  FMUL.FTZ R98, R5.reuse, R98 ;  /* 0x0000006205627220 */ /* 0x040fe20000410000 */
[----:B------:R-:W-:Y:S01]  /*bf50*/  SEL R10, R10, 0xffffffc0, !P2 ;  /* 0xffffffc00a0a7807 */ /* 0x000fe20005000000 */
[----:B------:R-:W-:Y:S01]  /*bf60*/  FMUL.FTZ R103, R5, R103 ;  /* 0x0000006705677220 */ /* 0x000fe20000410000 */
[----:B------:R-:W-:Y:S01]  /*bf70*/  F2FP.BF16.PACK_AB R70, R71, R70 ;  /* 0x000000464746723e */ /* 0x000fe200000010ff */
        /* <DEDUP_REMOVED lines=49> */
[----:B------:R-:W-:Y:S01]  /*c290*/  LOP3.LUT R5, R6, 0x3ffffffc, RZ, 0xc0, !PT ;  /* 0x3ffffffc06057812 */ /* 0x000fe200078ec0ff */
[----:B-1----:R-:W-:Y:S01]  /*c2a0*/  @P3 FMUL.FTZ R0, R0, 0.69314718246459960938 ;  /* 0x3f31721800003820 */ /* 0x002fe20000410000 */
[----:B------:R-:W-:Y:S02]  /*c2b0*/  SHF.R.S32.HI R6, RZ, 0x5, R7 ;  /* 0x00000005ff067819 */ /* 0x000fe40000011407 */
[----:B------:R-:W-:Y:S02]  /*c2c0*/  IADD3 R5, -R5, R4, RZ ;  /* 0x0000000405057210 */ /* 0x000fe40007ffe1ff */
[----:B------:R-:W-:-:S02]  /*c2d0*/  F2FP.BF16.PACK_AB R154, R155, R154 ;  /* 0x0000009a9b9a723e */ /* 0x000fc400000010ff */
[----:B------:R-:W-:Y:S02]  /*c2e0*/  LEA R5, R6, R5, 0x9 ;  /* 0x0000000506057211 */ /* 0x000fe400078e48ff */
[----:B------:R-:W-:Y:S02]  /*c2f0*/  F2FP.BF16.PACK_AB R150, R151, R150 ;  /* 0x000000969796723e */ /* 0x000fe400000010ff */
[----:B------:R-:W-:Y:S02]  /*c300*/  LEA R5, R5, R12, 0x1 ;  /* 0x0000000c05057211 */ /* 0x000fe400078e08ff */
[----:B------:R-:W-:Y:S02]  /*c310*/  LOP3.LUT R7, R7, 0xffffffe0, RZ, 0xc0, !PT ;  /* 0xffffffe007077812 */ /* 0x000fe400078ec0ff */
[----:B------:R-:W-:Y:S02]  /*c320*/  SHF.L.U32 R5, R5, 0x1, RZ ;  /* 0x0000000105057819 */ /* 0x000fe400000006ff */
[----:B------:R-:W-:-:S02]  /*c330*/  IADD3 R7, R4, -R7, RZ ;  /* 0x8000000704077210 */ /* 0x000fc40007ffe0ff */
[C---:B------:R-:W-:Y:S01]  /*c340*/  IADD3 R9, R5.reuse, -0x10, RZ ;  /* 0xfffffff005097810 */ /* 0x040fe20007ffe0ff */
[----:B------:R-:W-:Y:S01]  /*c350*/  STS [R5], R160 ;  /* 0x000000a005007388 */ /* 0x000fe20000000800 */
[C---:B------:R-:W-:Y:S02]  /*c360*/  @P0 IADD3 R9, R5.reuse, 0x10, RZ ;  /* 0x0000001005090810 */ /* 0x040fe40007ffe0ff */
[C---:B------:R-:W-:Y:S01]  /*c370*/  IADD3 R11, R5.reuse, R8, RZ ;  /* 0x00000008050b7210 */ /* 0x040fe20007ffe0ff */
[----:B------:R-:W-:Y:S01]  /*c380*/  STS [R5+0x400], R162 ;  /* 0x000400a205007388 */ /* 0x000fe20000000800 */
[-C--:B------:R-:W-:Y:S02]  /*c390*/  IADD3 R13, R8, R9.reuse, RZ ;  /* 0x00000009080d7210 */ /* 0x080fe40007ffe0ff */
[----:B------:R-:W-:Y:S01]  /*c3a0*/  IADD3 R15, R5, R10, RZ ;  /* 0x0000000a050f7210 */ /* 0x000fe20007ffe0ff */
[----:B------:R-:W-:Y:S01]  /*c3b0*/  STS [R9], R36 ;  /* 0x0000002409007388 */ /* 0x000fe20000000800 */
[----:B------:R-:W-:-:S02]  /*c3c0*/  IADD3 R17, R10, R9, RZ ;  /* 0x000000090a117210 */ /* 0x000fc40007ffe0ff */
[-C--:B------:R-:W-:Y:S01]  /*c3d0*/  IADD3 R19, R11, R10.reuse, RZ ;  /* 0x0000000a0b137210 */ /* 0x080fe20007ffe0ff */
[----:B------:R-:W-:Y:S01]  /*c3e0*/  STS [R9+0x400], R38 ;  /* 0x0004002609007388 */ /* 0x000fe20000000800 */
[----:B------:R-:W-:Y:S02]  /*c3f0*/  IADD3 R21, R13, R10, RZ ;  /* 0x0000000a0d157210 */ /* 0x000fe40007ffe0ff */
[----:B------:R-:W-:Y:S01]  /*c400*/  LOP3.LUT P0, RZ, R7, 0x3, RZ, 0xc0, !PT ;  /* 0x0000000307ff7812 */ /* 0x000fe2000780c0ff */
[----:B------:R-:W-:Y:S01]  /*c410*/  STS [R11], R40 ;  /* 0x000000280b007388 */ /* 0x000fe20000000800 */
[----:B------:R-:W-:Y:S01]  /*c420*/  @P4 FMUL.FTZ R7, R2, 0.69314718246459960938 ;  /* 0x3f31721802074820 */ /* 0x000fe20000410000 */
[----:B------:R-:W-:Y:S02]  /*c430*/  MOV R4, 0x7f800000 ;  /* 0x7f80000000047802 */ /* 0x000fe40000000f00 */
[----:B------:R-:W-:Y:S01]  /*c440*/  STS [R11+0x400], R42 ;  /* 0x0004002a0b007388 */ /* 0x000fe20000000800 */
[----:B------:R-:W-:-:S03]  /*c450*/  @P4 FFMA.FTZ R4, R164, c[0x0][0x238], R7 ;  /* 0x00008e00a4044a23 */ /* 0x000fc60000010007 */
[----:B------:R-:W-:Y:S04]  /*c460*/  STS [R13], R44 ;  /* 0x0000002c0d007388 */ /* 0x000fe80000000800 */
[----:B------:R-:W-:Y:S04]  /*c470*/  STS [R13+0x400], R46 ;  /* 0x0004002e0d007388 */ /* 0x000fe80000000800 */
        /* <DEDUP_REMOVED lines=41> */
[----:B------:R1:W-:Y:S04]  /*c710*/  STS [R5+0x6400], R130 ;  /* 0x0064008205007388 */ /* 0x0003e80000000800 */
[----:B------:R2:W-:Y:S04]  /*c720*/  STS [R9+0x6000], R132 ;  /* 0x0060008409007388 */ /* 0x0005e80000000800 */
[----:B------:R2:W-:Y:S04]  /*c730*/  STS [R9+0x6400], R134 ;  /* 0x0064008609007388 */ /* 0x0005e80000000800 */
[----:B------:R2:W-:Y:S04]  /*c740*/  STS [R11+0x6000], R136 ;  /* 0x006000880b007388 */ /* 0x0005e80000000800 */
[----:B------:R2:W-:Y:S04]  /*c750*/  STS [R11+0x6400], R138 ;  /* 0x0064008a0b007388 */ /* 0x0005e80000000800 */
[----:B------:R2:W-:Y:S04]  /*c760*/  STS [R13+0x6000], R156 ;  /* 0x0060009c0d007388 */ /* 0x0005e80000000800 */
[----:B------:R2:W-:Y:S01]  /*c770*/  STS [R13+0x6400], R158 ;  /* 0x0064009e0d007388 */ /* 0x0005e20000000800 */
[----:B-1----:R-:W-:-:S03]  /*c780*/  SHF.R.S32.HI R5, RZ, 0x1f, R6 ;  /* 0x0000001fff057819 */ /* 0x002fc60000011406 */
[----:B------:R2:W-:Y:S01]  /*c790*/  STS [R15+0x6000], R140 ;  /* 0x0060008c0f007388 */ /* 0x0005e20000000800 */
[----:B------:R-:W-:-:S03]  /*c7a0*/  LEA.HI R5, R5, R6, RZ, 0x2 ;  /* 0x0000000605057211 */ /* 0x000fc600078f10ff */
[----:B------:R2:W-:Y:S01]  /*c7b0*/  STS [R15+0x6400], R142 ;  /* 0x0064008e0f007388 */ /* 0x0005e20000000800 */
[----:B------:R-:W-:-:S03]  /*c7c0*/  LOP3.LUT R5, R5, 0xffffffc, RZ, 0xc0, !PT ;  /* 0x0ffffffc05057812 */ /* 0x000fc600078ec0ff */
[----:B------:R2:W-:Y:S01]  /*c7d0*/  STS [R17+0x6000], R144 ;  /* 0x0060009011007388 */ /* 0x0005e20000000800 */
[----:B------:R-:W-:Y:S02]  /*c7e0*/  IADD3 R6, R6, -R5, RZ ;  /* 0x8000000506067210 */ /* 0x000fe40007ffe0ff */
[----:B------:R-:W-:Y:S01]  /*c7f0*/  MOV R5, 0x7f800000 ;  /* 0x7f80000000057802 */ /* 0x000fe20000000f00 */
[----:B------:R2:W-:Y:S01]  /*c800*/  STS [R17+0x6400], R146 ;  /* 0x0064009211007388 */ /* 0x0005e20000000800 */
[----:B------:R-:W-:Y:S01]  /*c810*/  @P3 FFMA.FTZ R5, R3, c[0x0][0x238], R0 ;  /* 0x00008e0003053a23 */ /* 0x000fe20000010000 */
[----:B------:R-:W-:Y:S02]  /*c820*/  LEA R6, R6, R237, 0x4 ;  /* 0x000000ed06067211 */ /* 0x000fe400078e20ff */
[----:B------:R2:W-:Y:S04]  /*c830*/  STS [R19+0x6000], R152 ;  /* 0x0060009813007388 */ /* 0x0005e80000000800 */
[----:B------:R2:W-:Y:S04]  /*c840*/  STS [R19+0x6400], R154 ;  /* 0x0064009a13007388 */ /* 0x0005e80000000800 */
[----:B------:R2:W-:Y:S04]  /*c850*/  STS [R21+0x6000], R148 ;  /* 0x0060009415007388 */ /* 0x0005e80000000800 */
[----:B------:R2:W-:Y:S04]  /*c860*/  STS [R21+0x6400], R150 ;  /* 0x0064009615007388 */ /* 0x0005e80000000800 */
[----:B------:R-:W-:Y:S06]  /*c870*/  BAR.SYNC.DEFER_BLOCKING 0x0 ;  /* 0x0000000000007b1d */ /* 0x000fec0000010000 */
[----:B------:R2:W1:Y:S04]  /*c880*/  LDS.128 R64, [R236] ;  /* 0x00000000ec407984 */ /* 0x0004680000000c00 */
[----:B------:R2:W3:Y:S04]  /*c890*/  LDS.128 R60, [R236+0x800] ;  /* 0x00080000ec3c7984 */ /* 0x0004e80000000c00 */
[----:B------:R2:W4:Y:S04]  /*c8a0*/  LDS.128 R56, [R236+0x1000] ;  /* 0x00100000ec387984 */ /* 0x0005280000000c00 */
[----:B------:R2:W1:Y:S04]  /*c8b0*/  LDS.128 R52, [R236+0x1800] ;  /* 0x00180000ec347984 */ /* 0x0004680000000c00 */
        /* <DEDUP_REMOVED lines=11> */
[----:B------:R2:W1:Y:S01]  /*c970*/  LDS.128 R68, [R236+0x7800] ;  /* 0x00780000ec447984 */ /* 0x0004620000000c00 */
[----:B------:R-:W-:Y:S05]  /*c980*/  @P0 BRA `(.L_x_14) ;  /* 0x0000010000000947 */ /* 0x000fea0003800000 */
[----:B---34-:R-:W-:Y:S01]  /*c990*/  UIMAD UR6, UR11, -0x40, UR15 ;  /* 0xffffffc00b0678a4 */ /* 0x018fe2000f8e020f */
[----:B------:R-:W-:-:S05]  /*c9a0*/  IADD3 R2, R6, 0x8, RZ ;  /* 0x0000000806027810 */ /* 0x000fca0007ffe0ff */
[----:B------:R-:W-:Y:S02]  /*c9b0*/  ISETP.GE.AND P3, PT, R6, UR6, PT ;  /* 0x0000000606007c0c */ /* 0x000fe4000bf66270 */
[----:B------:R-:W-:-:S11]  /*c9c0*/  ISETP.GE.AND P2, PT, R2, UR6, PT ;  /* 0x0000000602007c0c */ /* 0x000fd6000bf46270 */
[----:B------:R-:W-:Y:S02]  /*c9d0*/  @!P3 IMAD R0, R6, UR20, RZ ;  /* 0x000000140600bc24 */ /* 0x000fe4000f8e02ff */
[----:B------:R-:W-:-:S03]  /*c9e0*/  @!P2 IMAD R2, R2, UR20, RZ ;  /* 0x000000140202ac24 */ /* 0x000fc6000f8e02ff */
[----:B------:R-:W-:Y:S02]  /*c9f0*/  @!P3 IADD3 R3, P1, R0, UR4, RZ ;  /* 0x000000040003bc10 */ /* 0x000fe4000ff3e0ff */
[----:B------:R-:W-:Y:S02]  /*ca00*/  @!P2 IADD3 R7, P0, R2, UR4, RZ ;  /* 0x000000040207ac10 */ /* 0x000fe4000ff1e0ff */
[----:B------:R-:W-:Y:S02]  /*ca10*/  @!P3 LEA.HI.X.SX32 R0, R0, UR5, 0x1, P1 ;  /* 0x000000050000bc11 */ /* 0x000fe400088f0eff */
[----:B------:R-:W-:Y:S02]  /*ca20*/  @!P2 LEA.HI.X.SX32 R2, R2, UR5, 0x1, P0 ;  /* 0x000000050202ac11 */ /* 0x000fe400080f0eff */
[----:B------:R-:W-:Y:S02]  /*ca30*/  @!P3 LEA R72, P1, R3, c[0x0][0x200], 0x2 ;  /* 0x000080000348ba11 */ /* 0x000fe400078210ff */
[----:B------:R-:W-:-:S02]  /*ca40*/  @!P2 LEA R6, P0, R7, c[0x0][0x200], 0x2 ;  /* 0x000080000706aa11 */ /* 0x000fc400078010ff */
[----:B------:R-:W-:Y:S02]  /*ca50*/  @!P3 LEA.HI.X R73, R3, c[0x0][0x204], R0, 0x2, P1 ;  /* 0x000081000349ba11 */ /* 0x000fe400008f1400 */
[----:B------:R-:W-:-:S03]  /*ca60*/  @!P2 LEA.HI.X R7, R7, c[0x0][0x204], R2, 0x2, P0 ;  /* 0x000081000707aa11 */ /* 0x000fc600000f1402 */
[----:B------:R3:W-:Y:S04]  /*ca70*/  @!P3 STG.E [R72.64], R4 ;  /* 0x000000044800b986 */ /* 0x0007e8000c101910 */
[----:B------:R3:W-:Y:S02]  /*ca80*/  @!P2 STG.E [R6.64], R5 ;  /* 0x000000050600a986 */ /* 0x0007e4000c101910 */
.L_x_14:
[----:B---34-:R-:W-:Y:S05]  /*ca90*/  BSYNC B0 ;  /* 0x0000000000007941 */ /* 0x018fea0003800000 */
.L_x_13:
[----:B------:R-:W3:Y:S01]  /*caa0*/  S2R R3, SR_TID.X ;  /* 0x0000000000037919 */ /* 0x000ee20000002100 */
[----:B------:R-:W-:Y:S01]  /*cab0*/  IADD3 R4, P0, R244, UR18, RZ ;  /* 0x00000012f4047c10 */ /* 0x000fe2000ff1e0ff */
[----:B------:R-:W-:Y:S01]  /*cac0*/  USHF.R.S32.HI UR6, URZ, 0x1f, UR12 ;  /* 0x0000001f3f067899 */ /* 0x000fe2000801140c */
[----:B------:R-:W-:Y:S01]  /*cad0*/  BSSY B0, `(.L_x_15) ;  /* 0x0000018000007945 */ /* 0x000fe20003800000 */
[----:B------:R-:W4:Y:S01]  /*cae0*/  S2R R0, SR_CTAID.Z ;  /* 0x0000000000007919 */ /* 0x000f220000002700 */
[----:B------:R-:W-:Y:S01]  /*caf0*/  IADD3.X R5, R245, UR7, RZ, P0, !PT ;  /* 0x00000007f5057c10 */ /* 0x000fe200087fe4ff */
[----:B------:R-:W-:-:S02]  /*cb00*/  ULDC.64 UR4, c[0x0][0x1f0] ;  /* 0x00007c0000047ab9 */ /* 0x000fc40000000a00 */
[----:B------:R-:W-:-:S04]  /*cb10*/  UIMAD UR4, UR6, UR4, URZ ;  /* 0x00000004060472a4 */ /* 0x000fc8000f8e023f */
[----:B------:R-:W-:Y:S01]  /*cb20*/  UIMAD UR4, UR12, UR5, UR4 ;  /* 0x000000050c0472a4 */ /* 0x000fe2000f8e0204 */
[----:B---3--:R-:W-:-:S04]  /*cb30*/  SHF.R.S32.HI R2, RZ, 0x1f, R3 ;  /* 0x0000001fff027819 */ /* 0x008fc80000011403 */
[----:B------:R-:W-:Y:S01]  /*cb40*/  LEA.HI R2, R2, R3, RZ, 0x3 ;  /* 0x0000000302027211 */ /* 0x000fe200078f18ff */
[----:B----4-:R-:W-:-:S03]  /*cb50*/  IMAD.WIDE.U32 R4, R0, c[0x0][0x1f0], R4 ;  /* 0x00007c0000047a25 */ /* 0x010fc600078e0004 */
[----:B------:R-:W-:Y:S02]  /*cb60*/  SHF.R.S32.HI R2, RZ, 0x3, R2 ;  /* 0x00000003ff027819 */ /* 0x000fe40000011402 */
[----:B------:R-:W-:Y:S02]  /*cb70*/  IADD3 R7, R5, UR4, RZ ;  /* 0x0000000405077c10 */ /* 0x000fe4000fffe0ff */
[----:B------:R-:W-:-:S13]  /*cb80*/  ISETP.GE.AND P0, PT, R2, UR10, PT ;  /* 0x0000000a02007c0c */ /* 0x000fda000bf06270 */
[----:B------:R-:W-:Y:S05]  /*cb90*/  @P0 BRA `(.L_x_16) ;  /* 0x000000b000000947 */ /* 0x000fea0003800000 */
[----:B------:R-:W-:Y:S01]  /*cba0*/  MOV R6, R4 ;  /* 0x0000000400067202 */ /* 0x000fe20000000f00 */
[----:B------:R-:W-:-:S04]  /*cbb0*/  IMAD R3, R247, c[0x0][0x1e8], RZ ;  /* 0x00007a00f7037a24 */ /* 0x000fc800078e02ff */
[----:B------:R-:W-:-:S04]  /*cbc0*/  IMAD.WIDE.U32 R72, R246, c[0x0][0x1e8], R6 ;  /* 0x00007a00f6487a25 */ /* 0x000fc800078e0006 */
[----:B------:R-:W-:Y:S01]  /*cbd0*/  IMAD R0, R246, c[0x0][0x1ec], R3 ;  /* 0x00007b00f6007a24 */ /* 0x000fe200078e0203 */
[----:B------:R-:W-:-:S04]  /*cbe0*/  LEA R74, P0, R72, c[0x0][0x1d0], 0x1 ;  /* 0x00007400484a7a11 */ /* 0x000fc800078008ff */
[----:B------:R-:W-:-:S04]  /*cbf0*/  IADD3 R0, R73, R0, RZ ;  /* 0x0000000049007210 */ /* 0x000fc80007ffe0ff */
[----:B------:R-:W-:-:S05]  /*cc00*/  LEA.HI.X R75, R72, c[0x0][0x1d4], R0, 0x1, P0 ;  /* 0x00007500484b7a11 */ /* 0x000fca00000f0c00 */
[----:B-1----:R1:W-:Y:S04]  /*cc10*/  STG.E.128 [R74.64], R64 ;  /* 0x000000404a007986 */ /* 0x0023e8000c101d10 */
[----:B------:R1:W-:Y:S04]  /*cc20*/  STG.E.128 [R74.64+0x80], R48 ;  /* 0x000080304a007986 */ /* 0x0003e8000c101d10 */
[----:B------:R1:W-:Y:S04]  /*cc30*/  STG.E.128 [R74.64+0x100], R32 ;  /* 0x000100204a007986 */ /* 0x0003e8000c101d10 */
[----:B------:R1:W-:Y:S02]  /*cc40*/  STG.E.128 [R74.64+0x180], R16 ;  /* 0x000180104a007986 */ /* 0x0003e4000c101d10 */
.L_x_16:
[----:B------:R-:W-:Y:S05]  /*cc50*/  BSYNC B0 ;  /* 0x0000000000007941 */ /* 0x000fea0003800000 */
.L_x_15:
[----:B------:R-:W-:Y:S01]  /*cc60*/  IADD3 R0, R2, 0x10, RZ ;  /* 0x0000001002007810 */ /* 0x000fe20007ffe0ff */
[----:B------:R-:W-:Y:S03]  /*cc70*/  BSSY B0, `(.L_x_17) ;  /* 0x0000011000007945 */ /* 0x000fe60003800000 */
[----:B------:R-:W-:-:S13]  /*cc80*/  ISETP.GE.AND P0, PT, R0, UR10, PT ;  /* 0x0000000a00007c0c */ /* 0x000fda000bf06270 */
[----:B------:R-:W-:Y:S05]  /*cc90*/  @P0 BRA `(.L_x_18) ;  /* 0x000000e000000947 */ /* 0x000fea0003800000 */
[----:B------:R-:W-:Y:S01]  /*cca0*/  IADD3 R3, P0, R246, 0x10, RZ ;  /* 0x00000010f6037810 */ /* 0x000fe20007f1e0ff */
[----:B-1----:R-:W-:Y:S01]  /*ccb0*/  IMAD.MOV.U32 R16, RZ, RZ, R4 ;  /* 0x000000ffff107224 */ /* 0x002fe200078e0004 */
[----:B--2---:R-:W-:-:S03]  /*ccc0*/  MOV R17, R7 ;  /* 0x0000000700117202 */ /* 0x004fc60000000f00 */
[----:B------:R-:W-:Y:S02]  /*ccd0*/  IMAD.X R0, RZ, RZ, R247, P0 ;  /* 0x000000ffff007224 */ /* 0x000fe400000e06f7 */
[----:B------:R-:W-:-:S04]  /*cce0*/  IMAD.WIDE.U32 R16, R3, c[0x0][0x1e8], R16 ;  /* 0x00007a0003107a25 */ /* 0x000fc800078e0010 */
[----:B------:R-:W-:Y:S01]  /*ccf0*/  IMAD R0, R0, c[0x0][0x1e8], RZ ;  /* 0x00007a0000007a24 */ /* 0x000fe200078e02ff */
[----:B------:R-:W-:-:S03]  /*cd00*/  LEA R18, P0, R16, c[0x0][0x1d0], 0x1 ;  /* 0x0000740010127a11 */ /* 0x000fc600078008ff */
[----:B------:R-:W-:-:S05]  /*cd10*/  IMAD R0, R3, c[0x0][0x1ec], R0 ;  /* 0x00007b0003007a24 */ /* 0x000fca00078e0200 */
[----:B------:R-:W-:-:S04]  /*cd20*/  IADD3 R0, R17, R0, RZ ;  /* 0x0000000011007210 */ /* 0x000fc80007ffe0ff */
[----:B------:R-:W-:-:S05]  /*cd30*/  LEA.HI.X R19, R16, c[0x0][0x1d4], R0, 0x1, P0 ;  /* 0x0000750010137a11 */ /* 0x000fca00000f0c00 */
[----:B------:R1:W-:Y:S04]  /*cd40*/  STG.E.128 [R18.64], R60 ;  /* 0x0000003c12007986 */ /* 0x0003e8000c101d10 */
[----:B------:R1:W-:Y:S04]  /*cd50*/  STG.E.128 [R18.64+0x80], R44 ;  /* 0x0000802c12007986 */ /* 0x0003e8000c101d10 */
[----:B------:R1:W-:Y:S04]  /*cd60*/  STG.E.128 [R18.64+0x100], R28 ;  /* 0x0001001c12007986 */ /* 0x0003e8000c101d10 */
[----:B------:R1:W-:Y:S02]  /*cd70*/  STG.E.128 [R18.64+0x180], R12 ;  /* 0x0001800c12007986 */ /* 0x0003e4000c101d10 */
.L_x_18:
[----:B------:R-:W-:Y:S05]  /*cd80*/  BSYNC B0 ;  /* 0x0000000000007941 */ /* 0x000fea0003800000 */
.L_x_17:
        /* <DEDUP_REMOVED lines=9> */
[----:B------:R-:W-:-:S04]  /*ce20*/  IMAD R3, R0, c[0x0][0x1e8], RZ ;  /* 0x00007a0000037a24 */ /* 0x000fc800078e02ff */
[----:B------:R-:W-:Y:S01]  /*ce30*/  IMAD R3, R2, c[0x0][0x1ec], R3 ;  /* 0x00007b0002037a24 */ /* 0x000fe200078e0203 */
[----:B------:R-:W-:-:S04]  /*ce40*/  LEA R2, P0, R12, c[0x0][0x1d0], 0x1 ;  /* 0x000074000c027a11 */ /* 0x000fc800078008ff */
[----:B------:R-:W-:-:S04]  /*ce50*/  IADD3 R3, R13, R3, RZ ;  /* 0x000000030d037210 */ /* 0x000fc80007ffe0ff */
[----:B------:R-:W-:-:S05]  /*ce60*/  LEA.HI.X R3, R12, c[0x0][0x1d4], R3, 0x1, P0 ;  /* 0x000075000c037a11 */ /* 0x000fca00000f0c03 */
[----:B------:R1:W-:Y:S04]  /*ce70*/  STG.E.128 [R2.64], R56 ;  /* 0x0000003802007986 */ /* 0x0003e8000c101d10 */
[----:B------:R1:W-:Y:S04]  /*ce80*/  STG.E.128 [R2.64+0x80], R40 ;  /* 0x0000802802007986 */ /* 0x0003e8000c101d10 */
[----:B------:R1:W-:Y:S04]  /*ce90*/  STG.E.128 [R2.64+0x100], R24 ;  /* 0x0001001802007986 */ /* 0x0003e8000c101d10 */
[----:B------:R1:W-:Y:S02]  /*cea0*/  STG.E.128 [R2.64+0x180], R8 ;  /* 0x0001800802007986 */ /* 0x0003e4000c101d10 */
.L_x_20:
[----:B------:R-:W-:Y:S05]  /*ceb0*/  BSYNC B0 ;  /* 0x0000000000007941 */ /* 0x000fea0003800000 */
.L_x_19:
[----:B------:R-:W-:-:S13]  /*cec0*/  ISETP.GE.AND P0, PT, R235, UR10, PT ;  /* 0x0000000aeb007c0c */ /* 0x000fda000bf06270 */
[----:B------:R-:W-:Y:S05]  /*ced0*/  @P0 EXIT ;  /* 0x000000000000094d */ /* 0x000fea0003800000 */
[----:B------:R-:W-:Y:S02]  /*cee0*/  IADD3 R0, P0, R246, 0x30, RZ ;  /* 0x00000030f6007810 */ /* 0x000fe40007f1e0ff */
[----:B------:R-:W-:Y:S02]  /*cef0*/  MOV R5, R7 ;  /* 0x0000000700057202 */ /* 0x000fe40000000f00 */
[----:B------:R-:W-:-:S03]  /*cf00*/  IADD3.X R246, RZ, R247, RZ, P0, !PT ;  /* 0x000000f7fff67210 */ /* 0x000fc600007fe4ff */
[----:B------:R-:W-:-:S04]  /*cf10*/  IMAD.WIDE.U32 R4, R0, c[0x0][0x1e8], R4 ;  /* 0x00007a0000047a25 */ /* 0x000fc800078e0004 */
[----:B-1----:R-:W-:Y:S01]  /*cf20*/  IMAD R3, R246, c[0x0][0x1e8], RZ ;  /* 0x00007a00f6037a24 */ /* 0x002fe200078e02ff */
[----:B------:R-:W-:-:S03]  /*cf30*/  LEA R2, P0, R4, c[0x0][0x1d0], 0x1 ;  /* 0x0000740004027a11 */ /* 0x000fc600078008ff */
[----:B------:R-:W-:-:S05]  /*cf40*/  IMAD R3, R0, c[0x0][0x1ec], R3 ;  /* 0x00007b0000037a24 */ /* 0x000fca00078e0203 */
[----:B------:R-:W-:-:S04]  /*cf50*/  IADD3 R3, R5, R3, RZ ;  /* 0x0000000305037210 */ /* 0x000fc80007ffe0ff */
[----:B------:R-:W-:-:S05]  /*cf60*/  LEA.HI.X R3, R4, c[0x0][0x1d4], R3, 0x1, P0 ;  /* 0x0000750004037a11 */ /* 0x000fca00000f0c03 */
[----:B------:R-:W-:Y:S04]  /*cf70*/  STG.E.128 [R2.64], R52 ;  /* 0x0000003402007986 */ /* 0x000fe8000c101d10 */
[----:B------:R-:W-:Y:S04]  /*cf80*/  STG.E.128 [R2.64+0x80], R36 ;  /* 0x0000802402007986 */ /* 0x000fe8000c101d10 */
[----:B------:R-:W-:Y:S04]  /*cf90*/  STG.E.128 [R2.64+0x100], R20 ;  /* 0x0001001402007986 */ /* 0x000fe8000c101d10 */
[----:B------:R-:W-:Y:S01]  /*cfa0*/  STG.E.128 [R2.64+0x180], R68 ;  /* 0x0001804402007986 */ /* 0x000fe2000c101d10 */
[----:B------:R-:W-:Y:S05]  /*cfb0*/  EXIT ;  /* 0x000000000000794d */ /* 0x000fea0003800000 */
.L_x_2:
[----:B------:R-:W-:Y:S01]  /*cfc0*/  UISETP.NE.AND UP4, UPT, UR9, -0x1, UPT ;  /* 0xffffffff0900788c */ /* 0x000fe2000bf85270 */
[----:B------:R-:W-:Y:S01]  /*cfd0*/  SHF.R.S32.HI R3, RZ, 0x1f, R2 ;  /* 0x0000001fff037819 */ /* 0x000fe20000011402 */
[----:B------:R-:W-:Y:S01]  /*cfe0*/  ULDC.64 UR6, c[0x0][0x1e8] ;  /* 0x00007a0000067ab9 */ /* 0x000fe20000000a00 */
[----:B------:R-:W1:Y:S01]  /*cff0*/  S2R R10, SR_CTAID.Z ;  /* 0x00000000000a7919 */ /* 0x000e620000002700 */
[----:B------:R-:W-:Y:S01]  /*d000*/  ULDC.64 UR4, c[0x0][0x1e0] ;  /* 0x0000780000047ab9 */ /* 0x000fe20000000a00 */
[----:B------:R-:W-:Y:S01]  /*d010*/  LEA.HI R8, R3, R2, RZ, 0x3 ;  /* 0x0000000203087211 */ /* 0x000fe200078f18ff */
[----:B------:R-:W-:Y:S01]  /*d020*/  ULDC.U8 UR20, c[0x0][0x328] ;  /* 0x0000ca0000147ab9 */ /* 0x000fe20000000000 */
[----:B------:R-:W2:Y:S01]  /*d030*/  S2R R15, SR_CTAID.X ;  /* 0x00000000000f7919 */ /* 0x000ea20000002500 */
[----:B------:R-:W-:Y:S01]  /*d040*/  USHF.R.S32.HI UR14, URZ, 0x1f, UR11 ;  /* 0x0000001f3f0e7899 */ /* 0x000fe2000801140b */
[----:B------:R-:W-:Y:S01]  /*d050*/  LOP3.LUT R3, R8, 0x1ffffff8, RZ, 0xc0, !PT ;  /* 0x1ffffff808037812 */ /* 0x000fe200078ec0ff */
[----:B------:R-:W-:Y:S01]  /*d060*/  UISETP.NE.AND UP3, UPT, UR20, URZ, UPT ;  /* 0x0000003f1400728c */ /* 0x000fe2000bf65270 */
[----:B------:R-:W-:Y:S01]  /*d070*/  SHF.R.S32.HI R8, RZ, 0x3, R8 ;  /* 0x00000003ff087819 */ /* 0x000fe20000011408 */
[----:B------:R-:W-:Y:S01]  /*d080*/  @UP4 UIMAD.WIDE.U32 UR18, UR9, UR6, URZ ;  /* 0x00000006091242a5 */ /* 0x000fe2000f8e003f */
[----:B------:R-:W-:Y:S01]  /*d090*/  BSSY B0, `(.L_x_21) ;  /* 0x000003c000007945 */ /* 0x000fe20003800000 */
[----:B------:R-:W-:Y:S01]  /*d0a0*/  @!UP4 USHF.R.S32.HI UR21, URZ, 0x1f, UR10 ;  /* 0x0000001f3f15c899 */ /* 0x000fe2000801140a */
[----:B------:R-:W-:Y:S01]  /*d0b0*/  IMAD.IADD R0, R2, 0x1, -R3 ;  /* 0x0000000102007824 */ /* 0x000fe200078e0a03 */
[----:B------:R-:W-:Y:S01]  /*d0c0*/  @UP4 UIMAD UR7, UR9, UR7, UR19 ;  /* 0x00000007090742a4 */ /* 0x000fe2000f8e0213 */
[----:B------:R-:W-:Y:S01]  /*d0d0*/  SHF.R.S32.HI R9, RZ, 0x1f, R8 ;  /* 0x0000001fff097819 */ /* 0x000fe20000011408 */
[----:B------:R-:W-:Y:S01]  /*d0e0*/  @!UP4 UIMAD UR21, UR21, UR4, URZ ;  /* 0x000000041515c2a4 */ /* 0x000fe2000f8e023f */
[----:B------:R-:W-:Y:S01]  /*d0f0*/  IMAD.SHL.U32 R0, R0, 0x8, RZ ;  /* 0x0000000800007824 */ /* 0x000fe200078e00ff */
[----:B------:R-:W-:-:S02]  /*d100*/  ULDC.U8 UR19, c[0x0][0x329] ;  /* 0x0000ca4000137ab9 */ /* 0x000fc40000000000 */
[----:B------:R-:W-:Y:S02]  /*d110*/  UISETP.NE.AND UP1, UPT, UR19, URZ, UPT ;  /* 0x0000003f1300728c */ /* 0x000fe4000bf25270 */
[----:B------:R-:W-:Y:S02]  /*d120*/  @!UP4 UIMAD.WIDE.U32 UR22, UR10, UR4, URZ ;  /* 0x000000040a16c2a5 */ /* 0x000fe4000f8e003f */
[----:B------:R-:W-:Y:S02]  /*d130*/  @!UP4 UIMAD UR21, UR10, UR5, UR21 ;  /* 0x000000050a15c2a4 */ /* 0x000fe4000f8e0215 */
[----:B------:R-:W-:Y:S02]  /*d140*/  UISETP.NE.OR UP2, UPT, UR19, URZ, !UP3 ;  /* 0x0000003f1300728c */ /* 0x000fe4000df45670 */
[----:B------:R-:W-:Y:S01]  /*d150*/  ULDC.64 UR4, c[0x0][0x1f0] ;  /* 0x00007c0000047ab9 */ /* 0x000fe20000000a00 */
[----:B--2---:R-:W-:Y:S01]  /*d160*/  IMAD.WIDE R14, R15, 0x40, R8 ;  /* 0x000000400f0e7825 */ /* 0x004fe200078e0208 */
[----:B------:R-:W-:-:S02]  /*d170*/  UIMAD UR4, UR14, UR4, URZ ;  /* 0x000000040e0472a4 */ /* 0x000fc4000f8e023f */
[----:B------:R-:W-:Y:S02]  /*d180*/  ULDC UR13, c[0x0][0x214] ;  /* 0x00008500000d7ab9 */ /* 0x000fe40000000800 */
[----:B------:R-:W-:Y:S02]  /*d190*/  @UP1 ULDC UR14, c[0x0][0x210] ;  /* 0x00008400000e1ab9 */ /* 0x000fe40000000800 */
[----:B------:R-:W-:Y:S02]  /*d1a0*/  ULDC UR8, c[0x0][0x234] ;  /* 0x00008d0000087ab9 */ /* 0x000fe40000000800 */
[----:B------:R-:W-:Y:S02]  /*d1b0*/  @UP1 UIMAD UR14, UR14, UR13, URZ ;  /* 0x0000000d0e0e12a4 */ /* 0x000fe4000f8e023f */
[----:B------:R-:W-:Y:S02]  /*d1c0*/  UISETP.NE.OR UP0, UPT, UR9, -0x1, UP2 ;  /* 0xffffffff0900788c */ /* 0x000fe40009705670 */
[----:B------:R-:W-:-:S02]  /*d1d0*/  @!UP1 USEL UR14, UR13, UR8, !UP3 ;  /* 0x000000080d0e9287 */ /* 0x000fc4000d800000 */
[----:B------:R-:W-:Y:S02]  /*d1e0*/  ULDC UR6, c[0x0][0x1c0] ;  /* 0x0000700000067ab9 */ /* 0x000fe40000000800 */
[----:B------:R-:W-:Y:S02]  /*d1f0*/  @UP1 UMOV UR19, 0x1 ;  /* 0x0000000100131882 */ /* 0x000fe40000000000 */
[----:B------:R-:W-:Y:S02]  /*d200*/  @!UP1 UIMAD UR19, UR14, UR6, URZ ;  /* 0x000000060e1392a4 */ /* 0x000fe4000f8e023f */
[----:B------:R-:W-:Y:S02]  /*d210*/  @!UP4 UMOV UR18, UR22 ;  /* 0x000000160012cc82 */ /* 0x000fe40008000000 */
[----:B------:R-:W-:Y:S01]  /*d220*/  @!UP4 UIADD3 UR7, UR23, UR21, URZ ;  /* 0x000000151707c290 */ /* 0x000fe2000fffe03f */
[----:B------:R-:W-:Y:S01]  /*d230*/  IADD3 R4, P0, R0, UR18, RZ ;  /* 0x0000001200047c10 */ /* 0x000fe2000ff1e0ff */
[----:B------:R-:W-:-:S02]  /*d240*/  UIADD3 UR15, -UR12, UR15, URZ ;  /* 0x0000000f0c0f7290 */ /* 0x000fc4000fffe13f */
[----:B------:R-:W-:Y:S02]  /*d250*/  UIMAD UR19, UR10, UR19, URZ ;  /* 0x000000130a1372a4 */ /* 0x000fe4000f8e023f */
[----:B------:R-:W-:Y:S01]  /*d260*/  @!UP0 UIMAD UR9, UR10, UR13, URZ ;  /* 0x0000000d0a0982a4 */ /* 0x000fe2000f8e023f */
[----:B------:R-:W-:Y:S01]  /*d270*/  LEA.HI.X.SX32 R5, R0, UR7, 0x1, P0 ;  /* 0x0000000700057c11 */ /* 0x000fe200080f0eff */
[----:B------:R-:W-:Y:S01]  /*d280*/  @UP1 ULDC UR20, c[0x0][0x210] ;  /* 0x0000840000141ab9 */ /* 0x000fe20000000800 */
[----:B------:R-:W-:Y:S01]  /*d290*/  ISETP.GE.AND P0, PT, R8, UR15, PT ;  /* 0x0000000f08007c0c */ /* 0x000fe2000bf06270 */
[----:B------:R-:W-:Y:S02]  /*d2a0*/  USEL UR19, UR19, URZ, UP2 ;  /* 0x0000003f13137287 */ /* 0x000fe40009000000 */
[----:B------:R-:W-:Y:S01]  /*d2b0*/  @!UP1 UMOV UR20, 0x1 ;  /* 0x0000000100149882 */ /* 0x000fe20000000000 */
[----:B-1----:R-:W-:Y:S01]  /*d2c0*/  IMAD.WIDE.U32 R10, R10, c[0x0][0x1f0], R4 ;  /* 0x00007c000a0a7a25 */ /* 0x002fe200078e0004 */
[----:B------:R-:W-:-:S02]  /*d2d0*/  UIMAD UR12, UR12, UR20, URZ ;  /* 0x000000140c0c72a4 */ /* 0x000fc4000f8e023f */
[----:B------:R-:W-:Y:S02]  /*d2e0*/  UIMAD UR19, UR11, UR14, UR19 ;  /* 0x0000000e0b1372a4 */ /* 0x000fe4000f8e0213 */
[----:B------:R-:W-:Y:S02]  /*d2f0*/  UMOV UR24, URZ ;  /* 0x0000003f00187c82 */ /* 0x000fe40008000000 */
[----:B------:R-:W-:Y:S02]  /*d300*/  @!UP2 UMOV UR24, UR9 ;  /* 0x000000090018ac82 */ /* 0x000fe40008000000 */
[----:B------:R-:W-:Y:S02]  /*d310*/  UIMAD UR4, UR11, UR5, UR4 ;  /* 0x000000050b0472a4 */ /* 0x000fe4000f8e0204 */
[----:B------:R-:W-:Y:S02]  /*d320*/  UMOV UR25, URZ ;  /* 0x0000003f00197c82 */ /* 0x000fe40008000000 */
[----:B------:R-:W-:-:S02]  /*d330*/  USHF.R.S32.HI UR6, URZ, 0x1f, UR12 ;  /* 0x0000001f3f067899 */ /* 0x000fc4000801140c */
[----:B------:R-:W-:Y:S01]  /*d340*/  @!UP2 USHF.R.S32.HI UR25, URZ, 0x1f, UR9 ;  /* 0x0000001f3f19a899 */ /* 0x000fe20008011409 */
[----:B------:R-:W-:Y:S01]  /*d350*/  IADD3 R13, R11, UR4, RZ ;  /* 0x000000040b0d7c10 */ /* 0x000fe2000fffe0ff */
[----:B------:R-:W-:Y:S02]  /*d360*/  USHF.R.S32.HI UR7, URZ, 0x1f, UR19 ;  /* 0x0000001f3f077899 */ /* 0x000fe40008011413 */
[----:B------:R-:W-:-:S04]  /*d370*/  UIADD3 UR12, UP1, UP0, UR12, UR24, UR19 ;  /* 0x000000180c0c7290 */ /* 0x000fc8000f83e013 */
[----:B------:R-:W-:Y:S01]  /*d380*/  UIADD3.X UR6, UR6, UR25, UR7, UP1, UP0 ;  /* 0x0000001906067290 */ /* 0x000fe20008fe0407 */
[----:B------:R-:W-:Y:S06]  /*d390*/  @P0 BRA `(.L_x_22) ;  /* 0x000000b000000947 */ /* 0x000fec0003800000 */
[----:B------:R-:W-:Y:S01]  /*d3a0*/  MOV R12, R10 ;  /* 0x0000000a000c7202 */ /* 0x000fe20000000f00 */
[----:B------:R-:W-:-:S04]  /*d3b0*/  IMAD R3, R15, c[0x0][0x1e8], RZ ;  /* 0x00007a000f037a24 */ /* 0x000fc800078e02ff */
[----:B------:R-:W-:-:S04]  /*d3c0*/  IMAD.WIDE.U32 R4, R14, c[0x0][0x1e8], R12 ;  /* 0x00007a000e047a25 */ /* 0x000fc800078e000c */
[----:B------:R-:W-:Y:S01]  /*d3d0*/  IMAD R0, R14, c[0x0][0x1ec], R3 ;  /* 0x00007b000e007a24 */ /* 0x000fe200078e0203 */
[----:B------:R-:W-:-:S04]  /*d3e0*/  LEA R6, P0, R4, c[0x0][0x1d0], 0x1 ;  /* 0x0000740004067a11 */ /* 0x000fc800078008ff */
[----:B------:R-:W-:-:S04]  /*d3f0*/  IADD3 R0, R0, R5, RZ ;  /* 0x0000000500007210 */ /* 0x000fc80007ffe0ff */
[----:B------:R-:W-:-:S05]  /*d400*/  LEA.HI.X R7, R4, c[0x0][0x1d4], R0, 0x1, P0 ;  /* 0x0000750004077a11 */ /* 0x000fca00000f0c00 */
[----:B------:R1:W-:Y:S04]  /*d410*/  STG.E.128 [R6.64], RZ ;  /* 0x000000ff06007986 */ /* 0x0003e8000c101d10 */
[----:B------:R1:W-:Y:S04]  /*d420*/  STG.E.128 [R6.64+0x80], RZ ;  /* 0x000080ff06007986 */ /* 0x0003e8000c101d10 */
[----:B------:R1:W-:Y:S04]  /*d430*/  STG.E.128 [R6.64+0x100], RZ ;  /* 0x000100ff06007986 */ /* 0x0003e8000c101d10 */
[----:B------:R1:W-:Y:S02]  /*d440*/  STG.E.128 [R6.64+0x180], RZ ;  /* 0x000180ff06007986 */ /* 0x0003e4000c101d10 */
.L_x_22:
[----:B------:R-:W-:Y:S05]  /*d450*/  BSYNC B0 ;  /* 0x0000000000007941 */ /* 0x000fea0003800000 */
.L_x_21:
[----:B-1----:R-:W-:Y:S01]  /*d460*/  IADD3 R6, R8, 0x10, RZ ;  /* 0x0000001008067810 */ /* 0x002fe20007ffe0ff */
[----:B------:R-:W-:Y:S03]  /*d470*/  BSSY B0, `(.L_x_23) ;  /* 0x0000011000007945 */ /* 0x000fe60003800000 */
[----:B------:R-:W-:-:S13]  /*d480*/  ISETP.GE.AND P0, PT, R6, UR15, PT ;  /* 0x0000000f06007c0c */ /* 0x000fda000bf06270 */
[----:B------:R-:W-:Y:S05]  /*d490*/  @P0 BRA `(.L_x_24) ;  /* 0x000000e000000947 */ /* 0x000fea0003800000 */
[----:B------:R-:W-:Y:S01]  /*d4a0*/  IADD3 R3, P0, R14, 0x10, RZ ;  /* 0x000000100e037810 */ /* 0x000fe20007f1e0ff */
[----:B------:R-:W-:Y:S01]  /*d4b0*/  IMAD.MOV.U32 R4, RZ, RZ, R10 ;  /* 0x000000ffff047224 */ /* 0x000fe200078e000a */
[----:B------:R-:W-:-:S03]  /*d4c0*/  MOV R5, R13 ;  /* 0x0000000d00057202 */ /* 0x000fc60000000f00 */
[----:B------:R-:W-:Y:S02]  /*d4d0*/  IMAD.X R0, RZ, RZ, R15, P0 ;  /* 0x000000ffff007224 */ /* 0x000fe400000e060f */
[----:B------:R-:W-:-:S04]  /*d4e0*/  IMAD.WIDE.U32 R4, R3, c[0x0][0x1e8], R4 ;  /* 0x00007a0003047a25 */ /* 0x000fc800078e0004 */
[----:B------:R-:W-:Y:S01]  /*d4f0*/  IMAD R0, R0, c[0x0][0x1e8], RZ ;  /* 0x00007a0000007a24 */ /* 0x000fe200078e02ff */
[----:B------:R-:W-:-:S03]  /*d500*/  LEA R16, P0, R4, c[0x0][0x1d0], 0x1 ;  /* 0x0000740004107a11 */ /* 0x000fc600078008ff */
[----:B------:R-:W-:-:S05]  /*d510*/  IMAD R0, R3, c[0x0][0x1ec], R0 ;  /* 0x00007b0003007a24 */ /* 0x000fca00078e0200 */
[----:B------:R-:W-:-:S04]  /*d520*/  IADD3 R0, R0, R5, RZ ;  /* 0x0000000500007210 */ /* 0x000fc80007ffe0ff */
[----:B------:R-:W-:-:S05]  /*d530*/  LEA.HI.X R17, R4, c[0x0][0x1d4], R0, 0x1, P0 ;  /* 0x0000750004117a11 */ /* 0x000fca00000f0c00 */
[----:B------:R1:W-:Y:S04]  /*d540*/  STG.E.128 [R16.64], RZ ;  /* 0x000000ff10007986 */ /* 0x0003e8000c101d10 */
[----:B------:R1:W-:Y:S04]  /*d550*/  STG.E.128 [R16.64+0x80], RZ ;  /* 0x000080ff10007986 */ /* 0x0003e8000c101d10 */
[----:B------:R1:W-:Y:S04]  /*d560*/  STG.E.128 [R16.64+0x100], RZ ;  /* 0x000100ff10007986 */ /* 0x0003e8000c101d10 */
[----:B------:R1:W-:Y:S02]  /*d570*/  STG.E.128 [R16.64+0x180], RZ ;  /* 0x000180ff10007986 */ /* 0x0003e4000c101d10 */
.L_x_24:
[----:B------:R-:W-:Y:S05]  /*d580*/  BSYNC B0 ;  /* 0x0000000000007941 */ /* 0x000fea0003800000 */
.L_x_23:
[----:B------:R-:W-:Y:S01]  /*d590*/  IADD3 R5, R8, 0x20, RZ ;  /* 0x0000002008057810 */ /* 0x000fe20007ffe0ff */
[----:B------:R-:W-:Y:S03]  /*d5a0*/  BSSY B0, `(.L_x_25) ;  /* 0x0000011000007945 */ /* 0x000fe60003800000 */
[----:B------:R-:W-:-:S13]  /*d5b0*/  ISETP.GE.AND P0, PT, R5, UR15, PT ;  /* 0x0000000f05007c0c */ /* 0x000fda000bf06270 */
[----:B------:R-:W-:Y:S05]  /*d5c0*/  @P0 BRA `(.L_x_26) ;  /* 0x000000e000000947 */ /* 0x000fea0003800000 */
[----:B------:R-:W-:Y:S01]  /*d5d0*/  IADD3 R3, P0, R14, 0x20, RZ ;  /* 0x000000200e037810 */ /* 0x000fe20007f1e0ff */
[----:B-1----:R-:W-:Y:S01]  /*d5e0*/  IMAD.MOV.U32 R16, RZ, RZ, R10 ;  /* 0x000000ffff107224 */ /* 0x002fe200078e000a */
        /* <DEDUP_REMOVED lines=12> */
.L_x_26:
[----:B------:R-:W-:Y:S05]  /*d6b0*/  BSYNC B0 ;  /* 0x0000000000007941 */ /* 0x000fea0003800000 */
.L_x_25:
[----:B------:R-:W-:Y:S01]  /*d6c0*/  IADD3 R4, R8, 0x30, RZ ;  /* 0x0000003008047810 */ /* 0x000fe20007ffe0ff */
[----:B------:R-:W-:Y:S03]  /*d6d0*/  BSSY B0, `(.L_x_27) ;  /* 0x0000010000007945 */ /* 0x000fe60003800000 */
[----:B------:R-:W-:-:S13]  /*d6e0*/  ISETP.GE.AND P0, PT, R4, UR15, PT ;  /* 0x0000000f04007c0c */ /* 0x000fda000bf06270 */
[----:B------:R-:W-:Y:S05]  /*d6f0*/  @P0 BRA `(.L_x_28) ;  /* 0x000000d000000947 */ /* 0x000fea0003800000 */
[----:B------:R-:W-:Y:S02]  /*d700*/  IADD3 R3, P0, R14, 0x30, RZ ;  /* 0x000000300e037810 */ /* 0x000fe40007f1e0ff */
[----:B------:R-:W-:Y:S02]  /*d710*/  MOV R11, R13 ;  /* 0x0000000d000b7202 */ /* 0x000fe40000000f00 */
[----:B------:R-:W-:-:S03]  /*d720*/  IADD3.X R0, RZ, R15, RZ, P0, !PT ;  /* 0x0000000fff007210 */ /* 0x000fc600007fe4ff */
        /* <DEDUP_REMOVED lines=10> */
.L_x_28:
[----:B------:R-:W-:Y:S05]  /*d7d0*/  BSYNC B0 ;  /* 0x0000000000007941 */ /* 0x000fea0003800000 */
.L_x_27:
[----:B------:R-:W-:-:S04]  /*d7e0*/  LOP3.LUT P6, RZ, R2, 0x7, RZ, 0xc0, !PT ;  /* 0x0000000702ff7812 */ /* 0x000fc800078cc0ff */
[----:B------:R-:W-:Y:S02]  /*d7f0*/  ISETP.GE.OR P5, PT, R8, UR15, P6 ;  /* 0x0000000f08007c0c */ /* 0x000fe4000b7a6670 */
[----:B------:R-:W-:Y:S02]  /*d800*/  ISETP.GE.OR P4, PT, R6, UR15, P6 ;  /* 0x0000000f06007c0c */ /* 0x000fe4000b786670 */
[----:B------:R-:W-:Y:S02]  /*d810*/  ISETP.GE.OR P3, PT, R5, UR15, P6 ;  /* 0x0000000f05007c0c */ /* 0x000fe4000b766670 */
[----:B------:R-:W-:-:S07]  /*d820*/  ISETP.GE.OR P6, PT, R4, UR15, P6 ;  /* 0x0000000f04007c0c */ /* 0x000fce000b7c6670 */
[----:B------:R-:W-:Y:S02]  /*d830*/  @!P5 IMAD R7, R8, UR20, RZ ;  /* 0x000000140807dc24 */ /* 0x000fe4000f8e02ff */
[----:B------:R-:W-:Y:S02]  /*d840*/  @!P4 IMAD R0, R6, UR20, RZ ;  /* 0x000000140600cc24 */ /* 0x000fe4000f8e02ff */
[----:B------:R-:W-:Y:S01]  /*d850*/  @!P3 IMAD R2, R5, UR20, RZ ;  /* 0x000000140502bc24 */ /* 0x000fe2000f8e02ff */
[C---:B------:R-:W-:Y:S02]  /*d860*/  @!P5 IADD3 R6, P0, R7.reuse, UR12, RZ ;  /* 0x0000000c0706dc10 */ /* 0x040fe4000ff1e0ff */
[----:B------:R-:W-:Y:S02]  /*d870*/  @!P4 IADD3 R3, P1, R0, UR12, RZ ;  /* 0x0000000c0003cc10 */ /* 0x000fe4000ff3e0ff */
[----:B------:R-:W-:Y:S02]  /*d880*/  @!P5 LEA.HI.X.SX32 R7, R7, UR6, 0x1, P0 ;  /* 0x000000060707dc11 */ /* 0x000fe400080f0eff */
[----:B------:R-:W-:-:S02]  /*d890*/  @!P5 LEA R10, P2, R6, c[0x0][0x200], 0x2 ;  /* 0x00008000060ada11 */ /* 0x000fc400078410ff */
[----:B------:R-:W-:Y:S02]  /*d8a0*/  @!P3 IADD3 R5, P0, R2, UR12, RZ ;  /* 0x0000000c0205bc10 */ /* 0x000fe4000ff1e0ff */
[----:B------:R-:W-:Y:S02]  /*d8b0*/  @!P4 LEA.HI.X.SX32 R0, R0, UR6, 0x1, P1 ;  /* 0x000000060000cc11 */ /* 0x000fe400088f0eff */
[----:B------:R-:W-:Y:S02]  /*d8c0*/  @!P5 LEA.HI.X R11, R6, c[0x0][0x204], R7, 0x2, P2 ;  /* 0x00008100060bda11 */ /* 0x000fe400010f1407 */
[----:B------:R-:W-:Y:S02]  /*d8d0*/  @!P4 LEA R8, P1, R3, c[0x0][0x200], 0x2 ;  /* 0x000080000308ca11 */ /* 0x000fe400078210ff */
[----:B------:R-:W-:Y:S02]  /*d8e0*/  @!P3 LEA.HI.X.SX32 R2, R2, UR6, 0x1, P0 ;  /* 0x000000060202bc11 */ /* 0x000fe400080f0eff */
[----:B------:R-:W-:-:S02]  /*d8f0*/  @!P3 LEA R6, P0, R5, c[0x0][0x200], 0x2 ;  /* 0x000080000506ba11 */ /* 0x000fc400078010ff */
[----:B------:R-:W-:Y:S01]  /*d900*/  @!P4 LEA.HI.X R9, R3, c[0x0][0x204], R0, 0x2, P1 ;  /* 0x000081000309ca11 */ /* 0x000fe200008f1400 */
[----:B------:R-:W-:Y:S01]  /*d910*/  @!P5 IMAD.MOV.U32 R0, RZ, RZ, 0x7f800000 ;  /* 0x7f800000ff00d424 */ /* 0x000fe200078e00ff */
[----:B------:R-:W-:Y:S01]  /*d920*/  @!P3 LEA.HI.X R7, R5, c[0x0][0x204], R2, 0x2, P0 ;  /* 0x000081000507ba11 */ /* 0x000fe200000f1402 */
[----:B------:R-:W-:Y:S02]  /*d930*/  @!P4 IMAD.MOV.U32 R5, RZ, RZ, 0x7f800000 ;  /* 0x7f800000ff05c424 */ /* 0x000fe400078e00ff */
[----:B------:R-:W-:Y:S01]  /*d940*/  @!P3 IMAD.MOV.U32 R3, RZ, RZ, 0x7f800000 ;  /* 0x7f800000ff03b424 */ /* 0x000fe200078e00ff */
[----:B------:R3:W-:Y:S04]  /*d950*/  @!P5 STG.E [R10.64], R0 ;  /* 0x000000000a00d986 */ /* 0x0007e8000c101910 */
[----:B------:R3:W-:Y:S04]  /*d960*/  @!P4 STG.E [R8.64], R5 ;  /* 0x000000050800c986 */ /* 0x0007e8000c101910 */
[----:B------:R3:W-:Y:S01]  /*d970*/  @!P3 STG.E [R6.64], R3 ;  /* 0x000000030600b986 */ /* 0x0007e2000c101910 */
[----:B------:R-:W-:Y:S05]  /*d980*/  @P6 EXIT ;  /* 0x000000000000694d */ /* 0x000fea0003800000 */
[----:B---3--:R-:W-:Y:S02]  /*d990*/  IMAD R0, R4, UR20, RZ ;  /* 0x0000001404007c24 */ /* 0x008fe4000f8e02ff */
[----:B------:R-:W-:-:S03]  /*d9a0*/  IMAD.MOV.U32 R5, RZ, RZ, 0x7f800000 ;  /* 0x7f800000ff057424 */ /* 0x000fc600078e00ff */
[----:B------:R-:W-:-:S04]  /*d9b0*/  IADD3 R3, P0, R0, UR12, RZ ;  /* 0x0000000c00037c10 */ /* 0x000fc8000ff1e0ff */
[----:B------:R-:W-:Y:S02]  /*d9c0*/  LEA.HI.X.SX32 R0, R0, UR6, 0x1, P0 ;  /* 0x0000000600007c11 */ /* 0x000fe400080f0eff */
[----:B------:R-:W-:-:S04]  /*d9d0*/  LEA R2, P0, R3, c[0x0][0x200], 0x2 ;  /* 0x0000800003027a11 */ /* 0x000fc800078010ff */
[----:B------:R-:W-:-:S05]  /*d9e0*/  LEA.HI.X R3, R3, c[0x0][0x204], R0, 0x2, P0 ;  /* 0x0000810003037a11 */ /* 0x000fca00000f1400 */
[----:B------:R-:W-:Y:S01]  /*d9f0*/  STG.E [R2.64], R5 ;  /* 0x0000000502007986 */ /* 0x000fe2000c101910 */
[----:B------:R-:W-:Y:S05]  /*da00*/  EXIT ;  /* 0x000000000000794d */ /* 0x000fea0003800000 */
.L_x_29:
[----:B------:R-:W-:-:S00]  /*da10*/  BRA `(.L_x_29) ;  /* 0xfffffff000007947 */ /* 0x000fc0000383ffff */
[----:B------:R-:W-:-:S00]  /*da20*/  NOP ;  /* 0x0000000000007918 */ /* 0x000fc00000000000 */
        /* <DEDUP_REMOVED lines=13> */
.L_x_1071:


//--------------------- .text._ZN5flash16flash_fwd_kernelI23Flash_fwd_kernel_traitsILi256ELi64ELi64ELi4ELb0ELb0EN7cutlass10bfloat16_tE19Flash_kernel_traitsILi256ELi64ELi64ELi4ES3_EELb0ELb1ELb0ELb0ELb0ELb0ELb0ELb0EEEvNS_16Flash_fwd_paramsE --------------------------
	.section	.text._ZN5flash16flash_fwd_kernelI23Flash_fwd_kernel_traitsILi256ELi64ELi64ELi4ELb0ELb0EN7cutlass10bfloat16_tE19Flash_kernel_traitsILi256ELi64ELi64ELi4ES3_EELb0ELb1ELb0ELb0ELb0ELb0ELb0ELb0EEEvNS_16Flash_fwd_paramsE,"ax",@progbits
	.sectioninfo	@"SHI_REGISTERS=254"
	.align	128
        .global         _ZN5flash16flash_fwd_kernelI23Flash_fwd_kernel_traitsILi256ELi64ELi64ELi4ELb0ELb0EN7cutlass10bfloat16_tE19Flash_kernel_traitsILi256ELi64ELi64ELi4ES3_EELb0ELb1ELb0ELb0ELb0ELb0ELb0ELb0EEEvNS_16Flash_fwd_paramsE
        .type           _ZN5flash16flash_fwd_kernelI23Flash_fwd_kernel_traitsILi256ELi64ELi64ELi4ELb0ELb0EN7cutlass10bfloat16_tE19Flash_kernel_traitsILi256ELi64ELi64ELi4ES3_EELb0ELb1ELb0ELb0ELb0ELb0ELb0ELb0EEEvNS_16Flash_fwd_paramsE,@function
        .size           _ZN5flash16flash_fwd_kernelI23Flash_fwd_kernel_traitsILi256ELi64ELi64ELi4ELb0ELb0EN7cutlass10bfloat16_tE19Flash_kernel_traitsILi256ELi64ELi64ELi4ES3_EELb0ELb1ELb0ELb0ELb0ELb0ELb0ELb0EEEvNS_16Flash_fwd_paramsE,(.L_x_1072 - _ZN5flash16flash_fwd_kernelI23Flash_fwd_kernel_traitsILi256ELi64ELi64ELi4ELb0ELb0EN7cutlass10bfloat16_tE19Flash_kernel_traitsILi256ELi64ELi64ELi4ES3_EELb0ELb1ELb0ELb0ELb0ELb0ELb0ELb0EEEvNS_16Flash_fwd_paramsE)
        .other          _ZN5flash16flash_fwd_kernelI23Flash_fwd_kernel_traitsILi256ELi64ELi64ELi4ELb0ELb0EN7cutlass10bfloat16_tE19Flash_kernel_traitsILi256ELi64ELi64ELi4ES3_EELb0ELb1ELb0ELb0ELb0ELb0ELb0ELb0EEEvNS_16Flash_fwd_paramsE,@"STO_CUDA_ENTRY STV_DEFAULT"
_ZN5flash16flash_fwd_kernelI23Flash_fwd_kernel_traitsILi256ELi64ELi64ELi4ELb0ELb0EN7cutlass10bfloat16_tE19Flash_kernel_traitsILi256ELi64ELi64ELi4ES3_EELb0ELb1ELb0ELb0ELb0ELb0ELb0ELb0EEEvNS_16Flash_fwd_paramsE:
.text._ZN5flash16flash_fwd_kernelI23Flash_fwd_kernel_traitsILi256ELi64ELi64ELi4ELb0ELb0EN7cutlass10bfloat16_tE19Flash_kernel_traitsILi256ELi64ELi64ELi4ES3_EELb0ELb1ELb0ELb0ELb0ELb0ELb0ELb0EEEvNS_16Flash_fwd_paramsE:
[----:B------:R-:W-:Y:S02]  /*0000*/  MOV R1, c[0x0][0x28] ;  /* 0x00000a0000017a02 */ /* 0x000fe40000000f00 */
[----:B------:R-:W1:Y:S01]  /*0010*/  S2UR UR19, SR_CTAID.Y ;  /* 0x00000000001379c3 */ /* 0x000e620000002600 */
[----:B------:R-:W-:Y:S01]  /*0020*/  ULDC.64 UR4, c[0x0][0x240] ;  /* 0x0000900000047ab9 */ /* 0x000fe20000000a00 */
[----:B------:R-:W-:Y:S01]  /*0030*/  IADD3 R1, R1, -0x10, RZ ;  /* 0xfffffff001017810 */ /* 0x000fe20007ffe0ff */
        /* <DEDUP_REMOVED lines=20> */
[----:B------:R1:W2:Y:S01]  /*0180*/  @P2 LDG.E R4, [R2.64] ;  /* 0x0000001002042981 */ /* 0x0002a2000c1e1900 */
[----:B------:R-:W-:-:S03]  /*0190*/  ULDC.64 UR6, c[0x0][0x248] ;  /* 0x0000920000067ab9 */ /* 0x000fc60000000a00 */
[----:B------:R1:W3:Y:S01]  /*01a0*/  @P2 LDG.E R0, [R2.64+0x4] ;  /* 0x0000041002002981 */ /* 0x0002e2000c1e1900 */
[----:B------:R-:W-:Y:S01]  /*01b0*/  PLOP3.LUT P1, PT, PT, PT, UP1, 0x80, 0x0 ;  /* 0x000000000000781c */ /* 0x000fe20003f2f018 */
[----:B------:R-:W-:Y:S01]  /*01c0*/  UIMAD.WIDE UR6, UR19, UR9, UR6 ;  /* 0x00000009130672a5 */ /* 0x000fe2000f8e0206 */
[----:B-1----:R-:W-:Y:S02]  /*01d0*/  IMAD.U32 R2, RZ, RZ, UR4 ;  /* 0x00000004ff027e24 */ /* 0x002fe4000f8e00ff */
[----:B------:R-:W-:-:S05]  /*01e0*/  IMAD.U32 R3, RZ, RZ, UR5 ;  /* 0x00000005ff037e24 */ /* 0x000fca000f8e00ff */
[----:B------:R1:W4:Y:S01]  /*01f0*/  @P0 LDG.E R2, [R2.64] ;  /* 0x0000001002020981 */ /* 0x000322000c1e1900 */
[----:B------:R-:W-:Y:S02]  /*0200*/  IMAD.U32 R6, RZ, RZ, UR6 ;  /* 0x00000006ff067e24 */ /* 0x000fe4000f8e00ff */
[----:B------:R-:W-:-:S05]  /*0210*/  IMAD.U32 R7, RZ, RZ, UR7 ;  /* 0x00000007ff077e24 */ /* 0x000fca000f8e00ff */
[----:B-1----:R-:W5:Y:S01]  /*0220*/  @!P1 LDG.E R3, [R6.64] ;  /* 0x0000001006039981 */ /* 0x002f62000c1e1900 */
[----:B------:R-:W-:Y:S02]  /*0230*/  UMOV UR10, 0xffffffff ;  /* 0xffffffff000a7882 */ /* 0x000fe40000000000 */
[----:B------:R-:W-:Y:S02]  /*0240*/  UMOV UR23, URZ ;  /* 0x0000003f00177c82 */ /* 0x000fe40008000000 */
[----:B------:R-:W-:Y:S01]  /*0250*/  UMOV UR20, 0xffffffff ;  /* 0xffffffff00147882 */ /* 0x000fe20000000000 */
[----:B------:R-:W1:Y:S08]  /*0260*/  S2UR UR12, SR_CTAID.X ;  /* 0x00000000000c79c3 */ /* 0x000e700000002500 */
[----:B------:R-:W1:Y:S08]  /*0270*/  S2UR UR11, SR_CTAID.Z ;  /* 0x00000000000b79c3 */ /* 0x000e700000002700 */
[----:B--2---:R-:W2:Y:S08]  /*0280*/  @P2 R2UR UR10, R4 ;  /* 0x00000000040a23c2 */ /* 0x004eb000000e0000 */
[----:B---3--:R-:W2:Y:S08]  /*0290*/  @P2 R2UR UR15, R0 ;  /* 0x00000000000f23c2 */ /* 0x008eb000000e0000 */
[----:B----4-:R3:W4:Y:S01]  /*02a0*/  @P0 R2UR UR23, R2 ;  /* 0x00000000021703c2 */ /* 0x01072200000e0000 */
[----:B------:R-:W-:-:S04]  /*02b0*/  ISETP.NE.U32.AND P0, PT, RZ, c[0x0][0x248], PT ;  /* 0x00009200ff007a0c */ /* 0x000fc80003f05070 */
[----:B------:R-:W-:Y:S01]  /*02c0*/  ISETP.NE.AND.EX P0, PT, RZ, c[0x0][0x24c], PT, P0 ;  /* 0x00009300ff007a0c */ /* 0x000fe20003f05300 */
[----:B--2---:R-:W-:-:S07]  /*02d0*/  @UP2 UIADD3 UR15, UR15, -UR10, URZ ;  /* 0x8000000a0f0f2290 */ /* 0x004fce000fffe03f */
[----:B------:R-:W-:Y:S01]  /*02e0*/  @!UP2 ULDC UR15, c[0x0][0x214] ;  /* 0x00008500000faab9 */ /* 0x000fe20000000800 */
[----:B-----5:R3:W2:Y:S04]  /*02f0*/  @!P1 R2UR UR20, R3 ;  /* 0x00000000031493c2 */ /* 0x0206a800000e0000 */
[----:B-1234-:R-:W-:Y:S05]  /*0300*/  @!P0 BRA `(.L_x_30) ;  /* 0x0000007000008947 */ /* 0x01efea0003800000 */
[----:B------:R-:W-:-:S13]  /*0310*/  PLOP3.LUT P0, PT, PT, PT, UP3, 0x80, 0x0 ;  /* 0x000000000000781c */ /* 0x000fda0003f0f038 */
[----:B------:R-:W2:Y:S04]  /*0320*/  @P0 LDG.E R0, [R6.64+0x4] ;  /* 0x0000041006000981 */ /* 0x000ea8000c1e1900 */
[----:B------:R-:W3:Y:S01]  /*0330*/  @!P0 LDG.E R6, [R6.64] ;  /* 0x0000001006068981 */ /* 0x000ee2000c1e1900 */
[----:B--2---:R-:W1:Y:S02]  /*0340*/  @P0 R2UR UR6, R0 ;  /* 0x00000000000603c2 */ /* 0x004e6400000e0000 */
[----:B-1----:R-:W-:-:S11]  /*0350*/  @UP3 UIADD3 UR6, UR6, -UR20, URZ ;  /* 0x8000001406063290 */ /* 0x002fd6000fffe03f */
[----:B---3--:R1:W2:Y:S02]  /*0360*/  @!P0 R2UR UR6, R6 ;  /* 0x00000000060683c2 */ /* 0x0082a400000e0000 */
[----:B-12---:R-:W-:Y:S05]  /*0370*/  BRA `(.L_x_31) ;  /* 0x0000001000007947 */ /* 0x006fea0003800000 */
.L_x_30:
[----:B------:R-:W-:Y:S02]  /*0380*/  ULDC UR6, c[0x0][0x218] ;  /* 0x0000860000067ab9 */ /* 0x000fe40000000800 */
.L_x_31:
        /* <DEDUP_REMOVED lines=21> */
[----:B------:R-:W-:Y:S01]  /*04e0*/  UIADD3 UR4, -UR15, 0x7f, UR13 ;  /* 0x0000007f0f047890 */ /* 0x000fe2000fffe10d */
[----:B------:R-:W1:Y:S01]  /*04f0*/  S2R R6, SR_TID.X ;  /* 0x0000000000067919 */ /* 0x000e620000002100 */
        /* <DEDUP_REMOVED lines=14> */
[----:B-1----:R-:W-:Y:S02]  /*05e0*/  UISETP.NE.AND UP1, UPT, UR10, -0x1, UPT ;  /* 0xffffffff0a00788c */ /* 0x002fe4000bf25270 */
        /* <DEDUP_REMOVED lines=8> */
[----:B------:R-:W-:Y:S02]  /*0670*/  @!UP1 UIMAD UR21, UR21, UR6, URZ ;  /* 0x00000006151592a4 */ /* 0x000fe4000f8e023f */
[----:B------:R-:W-:-:S02]  /*0680*/  ULDC.64 UR4, c[0x0][0x198] ;  /* 0x0000660000047ab9 */ /* 0x000fc40000000a00 */
[----:B------:R-:W-:Y:S02]  /*0690*/  @!UP1 UIMAD.WIDE.U32 UR24, UR19, UR6, URZ ;  /* 0x00000006131892a5 */ /* 0x000fe4000f8e003f */
[----:B------:R-:W-:Y:S02]  /*06a0*/  @UP0 UIMAD.WIDE.U32 UR28, UR22, UR4, URZ ;  /* 0x00000004161c02a5 */ /* 0x000fe4000f8e003f */
[----:B------:R-:W-:Y:S02]  /*06b0*/  @!UP1 UIMAD UR7, UR19, UR7, UR21 ;  /* 0x00000007130792a4 */ /* 0x000fe4000f8e0215 */
[----:B------:R-:W-:Y:S02]  /*06c0*/  @UP0 UIMAD UR21, UR22, UR5, UR29 ;  /* 0x00000005161502a4 */ /* 0x000fe4000f8e021d */
[----:B------:R-:W-:Y:S02]  /*06d0*/  @UP1 UMOV UR6, UR26 ;  /* 0x0000001a00061c82 */ /* 0x000fe40008000000 */
[----:B------:R-:W-:-:S02]  /*06e0*/  @!UP1 UIADD3 UR18, UR25, UR7, URZ ;  /* 0x0000000719129290 */ /* 0x000fc4000fffe03f */
[----:B------:R-:W-:Y:S02]  /*06f0*/  @!UP1 UMOV UR6, UR24 ;  /* 0x0000001800069c82 */ /* 0x000fe40008000000 */
        /* <DEDUP_REMOVED lines=8> */
[----:B------:R-:W-:Y:S02]  /*0780*/  UIADD3 UR25, UR25, UR21, URZ ;  /* 0x0000001519197290 */ /* 0x000fe4000fffe03f */
[----:B------:R-:W-:Y:S02]  /*0790*/  ULDC.64 UR4, c[0x0][0x180] ;  /* 0x0000600000047ab9 */ /* 0x000fe40000000a00 */
[----:B------:R-:W-:Y:S02]  /*07a0*/  UIMAD UR7, UR7, UR4, URZ ;  /* 0x00000004070772a4 */ /* 0x000fe4000f8e023f */
[----:B------:R-:W-:Y:S02]  /*07b0*/  UIMAD.WIDE.U32 UR24, UR19, UR4, UR24 ;  /* 0x00000004131872a5 */ /* 0x000fe4000f8e0018 */
[----:B------:R-:W-:-:S04]  /*07c0*/  UIMAD UR5, UR19, UR5, UR7 ;  /* 0x00000005130572a4 */ /* 0x000fc8000f8e0207 */
[----:B------:R-:W-:Y:S02]  /*07d0*/  UIADD3 UR21, UR25, UR5, URZ ;  /* 0x0000000519157290 */ /* 0x000fe4000fffe03f */
[----:B------:R-:W-:Y:S02]  /*07e0*/  UMOV UR22, UR24 ;  /* 0x0000001800167c82 */ /* 0x000fe40008000000 */
.L_x_33:
[----:B------:R-:W-:Y:S01]  /*07f0*/  IABS R0, c[0x0][0x1c8] ;  /* 0x0000720000007a13 */ /* 0x000fe20000000000 */
[----:B------:R-:W1:Y:S01]  /*0800*/  S2R R2, SR_CTAID.Z ;  /* 0x0000000000027919 */ /* 0x000e620000002700 */
[----:B------:R-:W-:Y:S02]  /*0810*/  UMOV UR24, URZ ;  /* 0x0000003f00187c82 */ /* 0x000fe40008000000 */
[----:B------:R-:W2:Y:S01]  /*0820*/  R2UR UR7, R0 ;  /* 0x00000000000773c2 */ /* 0x000ea200000e0000 */
[----:B-1----:R-:W-:Y:S01]  /*0830*/  IABS R2, R2 ;  /* 0x0000000200027213 */ /* 0x002fe20000000000 */
[----:B--2---:R-:W1:Y:S06]  /*0840*/  I2F.RP R0, UR7 ;  /* 0x0000000700007d06 */ /* 0x004e6c0008209400 */
[----:B------:R-:W2:Y:S02]  /*0850*/  R2UR UR5, R2 ;  /* 0x00000000020573c2 */ /* 0x000ea400000e0000 */
[----:B-1----:R-:W1:Y:S02]  /*0860*/  MUFU.RCP R0, R0 ;  /* 0x0000000000007308 */ /* 0x002e640000001000 */
[----:B-1----:R-:W-:-:S06]  /*0870*/  IADD3 R0, R0, 0xffffffe, RZ ;  /* 0x0ffffffe00007810 */ /* 0x002fcc0007ffe0ff */
[----:B------:R-:W1:Y:S02]  /*0880*/  F2I.FTZ.U32.TRUNC.NTZ R0, R0 ;  /* 0x0000000000007305 */ /* 0x000e64000021f000 */
[----:B-1----:R-:W1:Y:S02]  /*0890*/  R2UR UR25, R0 ;  /* 0x00000000001973c2 */ /* 0x002e6400000e0000 */
[----:B-1----:R-:W-:-:S04]  /*08a0*/  UIADD3 UR4, URZ, -UR25, URZ ;  /* 0x800000193f047290 */ /* 0x002fc8000fffe03f */
[----:B------:R-:W-:-:S04]  /*08b0*/  UIMAD UR4, UR4, UR7, URZ ;  /* 0x00000007040472a4 */ /* 0x000fc8000f8e023f */
[----:B------:R-:W-:Y:S02]  /*08c0*/  UIMAD.WIDE.U32 UR24, UR25, UR4, UR24 ;  /* 0x00000004191872a5 */ /* 0x000fe4000f8e0018 */
[----:B------:R-:W-:Y:S02]  /*08d0*/  USHF.R.S32.HI UR24, URZ, 0x1f, UR11 ;  /* 0x0000001f3f187899 */ /* 0x000fe4000801140b */
[----:B--2---:R-:W-:Y:S02]  /*08e0*/  UIMAD.WIDE.U32 UR26, UR25, UR5, URZ ;  /* 0x00000005191a72a5 */ /* 0x004fe4000f8e003f */
[----:B------:R-:W-:Y:S02]  /*08f0*/  @UP0 UIADD3 UR25, UR23, UR20, URZ ;  /* 0x0000001417190290 */ /* 0x000fe4000fffe03f */
[----:B------:R-:W-:-:S04]  /*0900*/  UIADD3 UR4, -UR27, URZ, URZ ;  /* 0x0000003f1b047290 */ /* 0x000fc8000fffe13f */
[----:B------:R-:W-:-:S04]  /*0910*/  UIMAD UR4, UR7, UR4, UR5 ;  /* 0x00000004070472a4 */ /* 0x000fc8000f8e0205 */
[----:B------:R-:W-:-:S11]  /*0920*/  UISETP.GT.U32.AND UP1, UPT, UR7, UR4, UPT ;  /* 0x000000040700728c */ /* 0x000fd6000bf24070 */
[----:B------:R-:W-:Y:S02]  /*0930*/  @!UP1 UIADD3 UR4, UR4, -UR7, URZ ;  /* 0x8000000704049290 */ /* 0x000fe4000fffe03f */
[----:B------:R-:W-:Y:S02]  /*0940*/  @!UP1 UIADD3 UR27, UR27, 0x1, URZ ;  /* 0x000000011b1b9890 */ /* 0x000fe4000fffe03f */
[----:B------:R-:W-:-:S03]  /*0950*/  UISETP.GE.U32.AND UP2, UPT, UR4, UR7, UPT ;  /* 0x000000070400728c */ /* 0x000fc6000bf46070 */
[----:B------:R-:W-:Y:S02]  /*0960*/  ULDC UR7, c[0x0][0x1c8] ;  /* 0x0000720000077ab9 */ /* 0x000fe40000000800 */
[----:B------:R-:W-:-:S04]  /*0970*/  ULOP3.LUT UR4, UR11, UR7, URZ, 0x3c, !UPT ;  /* 0x000000070b047292 */ /* 0x000fc8000f8e3c3f */
[----:B------:R-:W-:Y:S02]  /*0980*/  UISETP.GE.AND UP1, UPT, UR4, URZ, UPT ;  /* 0x0000003f0400728c */ /* 0x000fe4000bf26270 */
[----:B------:R-:W-:Y:S02]  /*0990*/  @UP2 UIADD3 UR27, UR27, 0x1, URZ ;  /* 0x000000011b1b2890 */ /* 0x000fe4000fffe03f */
[----:B------:R-:W-:Y:S02]  /*09a0*/  UISETP.NE.AND UP2, UPT, URZ, UR7, UPT ;  /* 0x000000073f00728c */ /* 0x000fe4000bf45270 */
[----:B------:R-:W-:-:S03]  /*09b0*/  ULDC.64 UR4, c[0x0][0x1a0] ;  /* 0x0000680000047ab9 */ /* 0x000fc60000000a00 */
[----:B------:R-:W-:Y:S02]  /*09c0*/  UMOV UR20, UR27 ;  /* 0x0000001b00147c82 */ /* 0x000fe40008000000 */
[----:B------:R-:W-:Y:S02]  /*09d0*/  @!UP1 UIADD3 UR20, -UR20, URZ, URZ ;  /* 0x0000003f14149290 */ /* 0x000fe4000fffe13f */
[----:B------:R-:W-:Y:S02]  /*09e0*/  @UP0 UIMAD.WIDE.U32 UR26, UR25, UR4, URZ ;  /* 0x00000004191a02a5 */ /* 0x000fe4000f8e003f */
[----:B------:R-:W-:Y:S02]  /*09f0*/  @!UP2 ULOP3.LUT UR20, URZ, UR7, URZ, 0x33, !UPT ;  /* 0x000000073f14a292 */ /* 0x000fe4000f8e333f */
[----:B------:R-:W-:Y:S02]  /*0a00*/  @UP0 UIMAD UR25, UR25, UR5, UR27 ;  /* 0x00000005191902a4 */ /* 0x000fe4000f8e021b */
[----:B------:R-:W-:Y:S01]  /*0a10*/  USHF.R.S32.HI UR27, URZ, 0x1f, UR20 ;  /* 0x0000001f3f1b7899 */ /* 0x000fe20008011414 */
[----:B------:R-:W-:Y:S05]  /*0a20*/  @P0 BRA `(.L_x_34) ;  /* 0x000000d000000947 */ /* 0x000fea0003800000 */
[----:B------:R-:W-:Y:S02]  /*0a30*/  USHF.R.S32.HI UR7, URZ, 0x1f, UR23 ;  /* 0x0000001f3f077899 */ /* 0x000fe40008011417 */
[----:B------:R-:W-:-:S02]  /*0a40*/  ULDC.64 UR4, c[0x0][0x1a0] ;  /* 0x0000680000047ab9 */ /* 0x000fc40000000a00 */
[----:B------:R-:W-:Y:S02]  /*0a50*/  UIMAD UR7, UR7, UR4, URZ ;  /* 0x00000004070772a4 */ /* 0x000fe4000f8e023f */
[----:B------:R-:W-:Y:S02]  /*0a60*/  UIMAD.WIDE.U32 UR28, UR23, UR4, URZ ;  /* 0x00000004171c72a5 */ /* 0x000fe4000f8e003f */
[----:B------:R-:W-:Y:S02]  /*0a70*/  UIMAD UR23, UR23, UR5, UR7 ;  /* 0x00000005171772a4 */ /* 0x000fe4000f8e0207 */
[----:B------:R-:W-:Y:S02]  /*0a80*/  USHF.R.S32.HI UR7, URZ, 0x1f, UR19 ;  /* 0x0000001f3f077899 */ /* 0x000fe40008011413 */
[----:B------:R-:W-:Y:S02]  /*0a90*/  UIADD3 UR29, UR29, UR23, URZ ;  /* 0x000000171d1d7290 */ /* 0x000fe4000fffe03f */
[----:B------:R-:W-:-:S02]  /*0aa0*/  ULDC.64 UR4, c[0x0][0x188] ;  /* 0x0000620000047ab9 */ /* 0x000fc40000000a00 */
[----:B------:R-:W-:Y:S02]  /*0ab0*/  UIMAD UR7, UR7, UR4, URZ ;  /* 0x00000004070772a4 */ /* 0x000fe4000f8e023f */
[----:B------:R-:W-:Y:S02]  /*0ac0*/  UIMAD.WIDE.U32 UR28, UR19, UR4, UR28 ;  /* 0x00000004131c72a5 */ /* 0x000fe4000f8e001c */
[----:B------:R-:W-:-:S04]  /*0ad0*/  UIMAD UR5, UR19, UR5, UR7 ;  /* 0x00000005130572a4 */ /* 0x000fc8000f8e0207 */
[----:B------:R-:W-:Y:S02]  /*0ae0*/  UIADD3 UR25, UR29, UR5, URZ ;  /* 0x000000051d197290 */ /* 0x000fe4000fffe03f */
[----:B------:R-:W-:Y:S02]  /*0af0*/  UMOV UR26, UR28 ;  /* 0x0000001c001a7c82 */ /* 0x000fe40008000000 */
.L_x_34:
[----:B------:R-:W-:Y:S01]  /*0b00*/  SHF.R.S32.HI R7, RZ, 0x1f, R6 ;  /* 0x0000001fff077819 */ /* 0x000fe20000011406 */
[----:B------:R-:W1:Y:S01]  /*0b10*/  S2R R16, SR_CTAID.Z ;  /* 0x0000000000107919 */ /* 0x000e620000002700 */
[----:B------:R-:W-:Y:S01]  /*0b20*/  ULDC.64 UR4, c[0x0][0x1b8] ;  /* 0x00006e0000047ab9 */ /* 0x000fe20000000a00 */
[----:B------:R-:W-:Y:S01]  /*0b30*/  IMAD.U32 R232, RZ, RZ, UR20 ;  /* 0x00000014ffe87e24 */ /* 0x000fe2000f8e00ff */
[CC--:B------:R-:W-:Y:S01]  /*0b40*/  LEA.HI R10, R7.reuse, R6.reuse, RZ, 0x4 ;  /* 0x00000006070a7211 */ /* 0x0c0fe200078f20ff */
[----:B------:R-:W-:Y:S01]  /*0b50*/  UIMAD UR4, UR27, UR4, URZ ;  /* 0x000000041b0472a4 */ /* 0x000fe2000f8e023f */
[----:B------:R-:W-:Y:S01]  /*0b60*/  LEA.HI R14, R7, R6, RZ, 0x3 ;  /* 0x00000006070e7211 */ /* 0x000fe200078f18ff */
[----:B------:R-:W-:Y:S01]  /*0b70*/  UIADD3 UR19, -UR13, UR15, URZ ;  /* 0x0000000f0d137290 */ /* 0x000fe2000fffe13f */
[----:B------:R-:W-:Y:S01]  /*0b80*/  SHF.R.S32.HI R0, RZ, 0x4, R10 ;  /* 0x00000004ff007819 */ /* 0x000fe2000001140a */
[----:B------:R-:W-:Y:S01]  /*0b90*/  IMAD.U32 R166, RZ, RZ, UR20 ;  /* 0x00000014ffa67e24 */ /* 0x000fe2000f8e00ff */
[----:B------:R-:W-:Y:S01]  /*0ba0*/  LOP3.LUT R3, R14, 0xfffffff8, RZ, 0xc0, !PT ;  /* 0xfffffff80e037812 */ /* 0x000fe200078ec0ff */
[----:B------:R-:W-:Y:S01]  /*0bb0*/  IMAD.U32 R18, RZ, RZ, UR12 ;  /* 0x0000000cff127e24 */ /* 0x000fe2000f8e00ff */
[----:B------:R-:W-:Y:S01]  /*0bc0*/  LEA.HI R225, R10, R0, RZ, 0x1 ;  /* 0x000000000ae17211 */ /* 0x000fe200078f08ff */
[----:B------:R-:W-:Y:S01]  /*0bd0*/  BSSY B0, `(.L_x_35) ;  /* 0x000006e000007945 */ /* 0x000fe20003800000 */
[----:B------:R-:W-:Y:S01]  /*0be0*/  SHF.R.S32.HI R14, RZ, 0x3, R14 ;  /* 0x00000003ff0e7819 */ /* 0x000fe2000001140e */
[----:B------:R-:W-:Y:S01]  /*0bf0*/  IMAD.IADD R3, R6, 0x1, -R3 ;  /* 0x0000000106037824 */ /* 0x000fe200078e0a03 */
[----:B------:R-:W-:-:S02]  /*0c00*/  LOP3.LUT R10, R10, 0xfffffff0, RZ, 0xc0, !PT ;  /* 0xfffffff00a0a7812 */ /* 0x000fc400078ec0ff */
[----:B------:R-:W-:Y:S01]  /*0c10*/  LOP3.LUT R225, R225, 0xfffffffe, RZ, 0xc0, !PT ;  /* 0xfffffffee1e17812 */ /* 0x000fe200078ec0ff */
[----:B------:R-:W-:Y:S01]  /*0c20*/  IMAD.SHL.U32 R227, R14, 0x40, RZ ;  /* 0x000000400ee37824 */ /* 0x000fe200078e00ff */
[----:B------:R-:W-:Y:S01]  /*0c30*/  SHF.R.S32.HI R15, RZ, 0x1f, R14 ;  /* 0x0000001fff0f7819 */ /* 0x000fe2000001140e */
[----:B------:R-:W-:Y:S01]  /*0c40*/  IMAD.IADD R10, R6, 0x1, -R10 ;  /* 0x00000001060a7824 */ /* 0x000fe200078e0a0a */
[----:B------:R-:W-:Y:S01]  /*0c50*/  LEA.HI R5, R7, R6, RZ, 0x6 ;  /* 0x0000000607057211 */ /* 0x000fe200078f30ff */
[----:B------:R-:W-:Y:S01]  /*0c60*/  IMAD.SHL.U32 R236, R3, 0x8, RZ ;  /* 0x0000000803ec7824 */ /* 0x000fe200078e00ff */
[----:B------:R-:W-:Y:S01]  /*0c70*/  LOP3.LUT R227, R227, 0x1c0, RZ, 0xc0, !PT ;  /* 0x000001c0e3e37812 */ /* 0x000fe200078ec0ff */
[----:B------:R-:W-:Y:S01]  /*0c80*/  IMAD.IADD R225, R0, 0x1, -R225 ;  /* 0x0000000100e17824 */ /* 0x000fe200078e0ae1 */
[----:B------:R-:W-:Y:S01]  /*0c90*/  SHF.R.S32.HI R0, RZ, 0x1f, R10 ;  /* 0x0000001fff007819 */ /* 0x000fe2000001140a */
[----:B------:R-:W-:Y:S01]  /*0ca0*/  IMAD.SHL.U32 R5, R5, 0x8, RZ ;  /* 0x0000000805057824 */ /* 0x000fe200078e00ff */
[----:B------:R-:W-:Y:S01]  /*0cb0*/  LOP3.LUT R2, R227, 0x38, R236, 0xf8, !PT ;  /* 0x00000038e3027812 */ /* 0x000fe200078ef8ec */
[----:B------:R-:W-:Y:S01]  /*0cc0*/  IMAD.WIDE R18, R18, 0x40, R14 ;  /* 0x0000004012127825 */ /* 0x000fe200078e020e */
[----:B------:R-:W-:-:S02]  /*0cd0*/  SHF.R.U32.HI R227, RZ, 0x3, R227 ;  /* 0x00000003ffe37819 */ /* 0x000fc400000116e3 */
[----:B------:R-:W-:Y:S02]  /*0ce0*/  LEA.HI R0, R0, R10, RZ, 0x3 ;  /* 0x0000000a00007211 */ /* 0x000fe400078f18ff */
[--C-:B------:R-:W-:Y:S02]  /*0cf0*/  SHF.R.S32.HI R237, RZ, 0x1f, R236.reuse ;  /* 0x0000001fffed7819 */ /* 0x100fe400000114ec */
[----:B------:R-:W-:Y:S01]  /*0d00*/  LOP3.LUT R227, R2, R227, RZ, 0x3c, !PT ;  /* 0x000000e302e37212 */ /* 0x000fe200078e3cff */
[----:B------:R-:W-:Y:S01]  /*0d10*/  IMAD R2, R15, c[0x0][0x198], RZ ;  /* 0x000066000f027a24 */ /* 0x000fe200078e02ff */
[----:B------:R-:W-:Y:S01]  /*0d20*/  LOP3.LUT R4, R0, 0xfffffff8, RZ, 0xc0, !PT ;  /* 0xfffffff800047812 */ /* 0x000fe200078ec0ff */
[----:B------:R-:W-:Y:S01]  /*0d30*/  IMAD.WIDE.U32 R12, R14, c[0x0][0x198], R236 ;  /* 0x000066000e0c7a25 */ /* 0x000fe200078e00ec */
[----:B------:R-:W-:Y:S01]  /*0d40*/  IADD3 R8, P0, R236, UR6, RZ ;  /* 0x00000006ec087c10 */ /* 0x000fe2000ff1e0ff */
[----:B------:R-:W-:Y:S01]  /*0d50*/  ULDC.64 UR6, c[0x0][0x1b0] ;  /* 0x00006c0000067ab9 */ /* 0x000fe20000000a00 */
[----:B------:R-:W-:Y:S01]  /*0d60*/  LOP3.LUT R227, R227, 0xfffffe00, R5, 0xf8, !PT ;  /* 0xfffffe00e3e37812 */ /* 0x000fe200078ef805 */
[----:B------:R-:W-:Y:S01]  /*0d70*/  IMAD.IADD R4, R10, 0x1, -R4 ;  /* 0x000000010a047824 */ /* 0x000fe200078e0a04 */
[----:B------:R-:W-:Y:S01]  /*0d80*/  IADD3.X R9, R237, UR18, RZ, P0, !PT ;  /* 0x00000012ed097c10 */ /* 0x000fe200087fe4ff */
[----:B------:R-:W-:Y:S01]  /*0d90*/  IMAD R2, R14, c[0x0][0x19c], R2 ;  /* 0x000067000e027a24 */ /* 0x000fe200078e0202 */
[----:B------:R-:W-:Y:S01]  /*0da0*/  IADD3 R10, P0, R12, UR22, RZ ;  /* 0x000000160c0a7c10 */ /* 0x000fe2000ff1e0ff */
[----:B------:R-:W-:Y:S01]  /*0db0*/  UIMAD UR6, UR27, UR6, URZ ;  /* 0x000000061b0672a4 */ /* 0x000fe2000f8e023f */
[----:B------:R-:W-:Y:S01]  /*0dc0*/  LOP3.LUT P2, RZ, R4, 0x4, RZ, 0xc0, !PT ;  /* 0x0000000404ff7812 */ /* 0x000fe2000784c0ff */
[----:B-1----:R-:W-:Y:S01]  /*0dd0*/  IMAD.WIDE.U32 R16, R16, c[0x0][0x1a8], R8 ;  /* 0x00006a0010107a25 */ /* 0x002fe200078e0008 */
[----:B------:R-:W-:Y:S01]  /*0de0*/  IADD3.X R11, R13, UR21, R2, P0, !PT ;  /* 0x000000150d0b7c10 */ /* 0x000fe200087fe402 */
[----:B------:R-:W-:Y:S01]  /*0df0*/  UIMAD UR7, UR20, UR7, UR6 ;  /* 0x00000007140772a4 */ /* 0x000fe2000f8e0206 */
[----:B------:R-:W-:Y:S01]  /*0e00*/  LOP3.LUT P1, RZ, R4, 0x2, RZ, 0xc0, !PT ;  /* 0x0000000204ff7812 */ /* 0x000fe2000782c0ff */
[----:B------:R-:W-:Y:S01]  /*0e10*/  IMAD R2, R15, c[0x0][0x1a0], RZ ;  /* 0x000068000f027a24 */ /* 0x000fe200078e02ff */
[----:B------:R-:W-:Y:S01]  /*0e20*/  UIMAD UR6, UR20, UR5, UR4 ;  /* 0x00000005140672a4 */ /* 0x000fe2000f8e0204 */
[----:B------:R-:W-:Y:S01]  /*0e30*/  IMAD.WIDE.U32 R8, R14, c[0x0][0x1a0], R236 ;  /* 0x000068000e087a25 */ /* 0x000fe200078e00ec */
[----:B------:R-:W-:Y:S01]  /*0e40*/  LEA.HI R7, R7, R6, RZ, 0x5 ;  /* 0x0000000607077211 */ /* 0x000fe200078f28ff */
[----:B------:R-:W-:Y:S01]  /*0e50*/  ULDC.64 UR4, c[0x0][0x1a8] ;  /* 0x00006a0000047ab9 */ /* 0x000fe20000000a00 */
[----:B------:R-:W-:Y:S01]  /*0e60*/  IADD3 R230, R236, 0x40, RZ ;  /* 0x00000040ece67810 */ /* 0x000fe20007ffe0ff */
[----:B------:R-:W-:Y:S01]  /*0e70*/  IMAD.SHL.U32 R4, R4, 0x40, RZ ;  /* 0x0000004004047824 */ /* 0x000fe200078e00ff */
[----:B------:R-:W-:Y:S01]  /*0e80*/  IADD3 R8, P0, R8, UR26, RZ ;  /* 0x0000001a08087c10 */ /* 0x000fe2000ff1e0ff */
[----:B------:R-:W-:Y:S01]  /*0e90*/  IMAD R2, R14, c[0x0][0x1a4], R2 ;  /* 0x000069000e027a24 */ /* 0x000fe200078e0202 */
[----:B------:R-:W-:Y:S01]  /*0ea0*/  UIMAD UR4, UR24, UR4, URZ ;  /* 0x00000004180472a4 */ /* 0x000fe2000f8e023f */
[----:B------:R-:W-:Y:S01]  /*0eb0*/  IMAD.SHL.U32 R5, R225, 0x8, RZ ;  /* 0x00000008e1057824 */ /* 0x000fe200078e00ff */
[----:B------:R-:W-:Y:S01]  /*0ec0*/  LOP3.LUT R4, R4, 0x1c0, RZ, 0xc0, !PT ;  /* 0x000001c004047812 */ /* 0x000fe200078ec0ff */
[----:B------:R-:W-:Y:S01]  /*0ed0*/  IMAD.SHL.U32 R0, R0, 0x40, RZ ;  /* 0x0000004000007824 */ /* 0x000fe200078e00ff */
[----:B------:R-:W-:Y:S01]  /*0ee0*/  IADD3.X R9, R9, UR25, R2, P0, !PT ;  /* 0x0000001909097c10 */ /* 0x000fe200087fe402 */
[----:B------:R-:W-:Y:S01]  /*0ef0*/  UIMAD UR4, UR11, UR5, UR4 ;  /* 0x000000050b0472a4 */ /* 0x000fe2000f8e0204 */
[----:B------:R-:W-:Y:S01]  /*0f00*/  LOP3.LUT R5, R4, 0x8, R5, 0xf8, !PT ;  /* 0x0000000804057812 */ /* 0x000fe200078ef805 */
[----:B------:R-:W-:Y:S01]  /*0f10*/  IMAD.WIDE.U32 R232, R232, c[0x0][0x1b0], R10 ;  /* 0x00006c00e8e87a25 */ /* 0x000fe200078e000a */
[----:B------:R-:W-:-:S02]  /*0f20*/  ISETP.GE.AND P0, PT, R14, UR19, PT ;  /* 0x000000130e007c0c */ /* 0x000fc4000bf06270 */
[----:B------:R-:W-:Y:S01]  /*0f30*/  SHF.R.U32.HI R4, RZ, 0x3, R4 ;  /* 0x00000003ff047819 */ /* 0x000fe20000011604 */
[----:B------:R-:W-:Y:S01]  /*0f40*/  IMAD.WIDE.U32 R166, R166, c[0x0][0x1b8], R8 ;  /* 0x00006e00a6a67a25 */ /* 0x000fe200078e0008 */
[----:B------:R-:W-:Y:S02]  /*0f50*/  LOP3.LUT R11, R7, 0xffffffe0, RZ, 0xc0, !PT ;  /* 0xffffffe0070b7812 */ /* 0x000fe400078ec0ff */
[----:B------:R-:W-:Y:S01]  /*0f60*/  LOP3.LUT R4, R5, R4, RZ, 0x3c, !PT ;  /* 0x0000000405047212 */ /* 0x000fe200078e3cff */
[----:B------:R-:W-:Y:S01]  /*0f70*/  IMAD.MOV.U32 R2, RZ, RZ, 0x10 ;  /* 0x00000010ff027424 */ /* 0x000fe200078e00ff */
[----:B------:R-:W-:Y:S01]  /*0f80*/  IADD3 R13, R17, UR4, RZ ;  /* 0x00000004110d7c10 */ /* 0x000fe2000fffe0ff */
[----:B------:R-:W-:Y:S01]  /*0f90*/  IMAD.IADD R11, R6, 0x1, -R11 ;  /* 0x00000001060b7824 */ /* 0x000fe200078e0a0b */
[----:B------:R-:W-:Y:S01]  /*0fa0*/  LOP3.LUT R4, R4, 0xfffffe00, R0, 0xf8, !PT ;  /* 0xfffffe0004047812 */ /* 0x000fe200078ef800 */
[----:B------:R-:W-:Y:S01]  /*0fb0*/  IMAD.MOV.U32 R0, RZ, RZ, 0x20 ;  /* 0x00000020ff007424 */ /* 0x000fe200078e00ff */
[----:B------:R-:W-:Y:S01]  /*0fc0*/  SHF.R.S32.HI R7, RZ, 0x5, R7 ;  /* 0x00000005ff077819 */ /* 0x000fe20000011407 */
[----:B------:R-:W-:Y:S01]  /*0fd0*/  IMAD.SHL.U32 R227, R227, 0x2, RZ ;  /* 0x00000002e3e37824 */ /* 0x000fe200078e00ff */
[----:B------:R-:W-:-:S02]  /*0fe0*/  IADD3 R229, R236, 0x80, RZ ;  /* 0x00000080ece57810 */ /* 0x000fc40007ffe0ff */
[----:B------:R-:W-:Y:S02]  /*0ff0*/  IADD3 R228, R236, 0xc0, RZ ;  /* 0x000000c0ece47810 */ /* 0x000fe40007ffe0ff */
[----:B------:R-:W-:Y:S02]  /*1000*/  SEL R2, R2, 0xfffffff0, !P1 ;  /* 0xfffffff002027807 */ /* 0x000fe40004800000 */
[----:B------:R-:W-:Y:S02]  /*1010*/  SEL R0, R0, 0xffffffe0, !P2 ;  /* 0xffffffe000007807 */ /* 0x000fe40005000000 */
[----:B------:R-:W-:Y:S02]  /*1020*/  IADD3 R235, R233, UR7, RZ ;  /* 0x00000007e9eb7c10 */ /* 0x000fe4000fffe0ff */
[----:B------:R-:W-:Y:S01]  /*1030*/  IADD3 R245, R167, UR6, RZ ;  /* 0x00000006a7f57c10 */ /* 0x000fe2000fffe0ff */
[----:B------:R-:W-:Y:S05]  /*1040*/  @P0 BRA `(.L_x_36) ;  /* 0x0000026000000947 */ /* 0x000fea0003800000 */
[----:B------:R-:W-:Y:S01]  /*1050*/  ISETP.GE.AND P6, PT, R236, c[0x0][0x220], PT ;  /* 0x00008800ec007a0c */ /* 0x000fe20003fc6270 */
[----:B------:R-:W-:Y:S01]  /*1060*/  IMAD R5, R19, c[0x0][0x190], RZ ;  /* 0x0000640013057a24 */ /* 0x000fe200078e02ff */
[----:B------:R-:W-:Y:S01]  /*1070*/  ISETP.GE.AND P5, PT, R230, c[0x0][0x220], PT ;  /* 0x00008800e6007a0c */ /* 0x000fe20003fa6270 */
[----:B------:R-:W-:Y:S01]  /*1080*/  IMAD.MOV.U32 R12, RZ, RZ, R16 ;  /* 0x000000ffff0c7224 */ /* 0x000fe200078e0010 */
[----:B------:R-:W-:Y:S01]  /*1090*/  ISETP.GE.AND P4, PT, R229, c[0x0][0x220], PT ;  /* 0x00008800e5007a0c */ /* 0x000fe20003f86270 */
[----:B------:R-:W-:Y:S01]  /*10a0*/  IMAD R5, R18, c[0x0][0x194], R5 ;  /* 0x0000650012057a24 */ /* 0x000fe200078e0205 */
[----:B------:R-:W-:Y:S01]  /*10b0*/  ISETP.GE.AND P3, PT, R228, c[0x0][0x220], PT ;  /* 0x00008800e4007a0c */ /* 0x000fe20003f66270 */
[----:B------:R-:W-:-:S04]  /*10c0*/  IMAD.WIDE.U32 R8, R18, c[0x0][0x190], R12 ;  /* 0x0000640012087a25 */ /* 0x000fc800078e000c */
[----:B------:R-:W-:Y:S02]  /*10d0*/  IMAD.IADD R5, R9, 0x1, R5 ;  /* 0x0000000109057824 */ /* 0x000fe400078e0205 */
[C---:B------:R-:W-:Y:S01]  /*10e0*/  @!P6 LEA R24, P2, R8.reuse, c[0x0][0x160], 0x1 ;  /* 0x000058000818ea11 */ /* 0x040fe200078408ff */
[----:B------:R1:W-:Y:S01]  /*10f0*/  @P6 STS.128 [R227], RZ ;  /* 0x000000ffe3006388 */ /* 0x0003e20000000c00 */
[C---:B------:R-:W-:Y:S02]  /*1100*/  @!P5 LEA R22, P1, R8.reuse, c[0x0][0x160], 0x1 ;  /* 0x000058000816da11 */ /* 0x040fe400078208ff */
[C---:B------:R-:W-:Y:S02]  /*1110*/  @!P4 LEA R20, P0, R8.reuse, c[0x0][0x160], 0x1 ;  /* 0x000058000814ca11 */ /* 0x040fe400078008ff */
[C-C-:B------:R-:W-:Y:S02]  /*1120*/  @!P6 LEA.HI.X R25, R8.reuse, c[0x0][0x164], R5.reuse, 0x1, P2 ;  /* 0x000059000819ea11 */ /* 0x140fe400010f0c05 */
[----:B------:R-:W-:-:S02]  /*1130*/  @!P5 LEA.HI.X R23, R8, c[0x0][0x164], R5, 0x1, P1 ;  /* 0x000059000817da11 */ /* 0x000fc400008f0c05 */
[----:B------:R-:W-:Y:S01]  /*1140*/  @!P4 LEA.HI.X R21, R8, c[0x0][0x164], R5, 0x1, P0 ;  /* 0x000059000815ca11 */ /* 0x000fe200000f0c05 */
[----:B------:R-:W-:Y:S01]  /*1150*/  @!PT LDS RZ, [RZ] ;  /* 0x00000000fffff984 */ /* 0x000fe20000000800 */
[----:B------:R-:W-:Y:S01]  /*1160*/  @!PT LDS RZ, [RZ] ;  /* 0x00000000fffff984 */ /* 0x000fe20000000800 */
[----:B------:R-:W-:Y:S01]  /*1170*/  @!PT LDS RZ, [RZ] ;  /* 0x00000000fffff984 */ /* 0x000fe20000000800 */
[----:B------:R1:W-:Y:S04]  /*1180*/  @!P6 LDGSTS.E.BYPASS.LTC128B.128 [R227], [R24.64] ;  /* 0x0000000018e3efae */ /* 0x0003e8000b901d50 */
[----:B------:R1:W-:Y:S04]  /*1190*/  @P5 STS.128 [R227+0x2000], RZ ;  /* 0x002000ffe3005388 */ /* 0x0003e80000000c00 */
[----:B------:R-:W-:Y:S01]  /*11a0*/  @!PT LDS RZ, [RZ] ;  /* 0x00000000fffff984 */ /* 0x000fe20000000800 */
[----:B------:R-:W-:Y:S01]  /*11b0*/  @!PT LDS RZ, [RZ] ;  /* 0x00000000fffff984 */ /* 0x000fe20000000800 */
[----:B------:R-:W-:Y:S01]  /*11c0*/  @!PT LDS RZ, [RZ] ;  /* 0x00000000fffff984 */ /* 0x000fe20000000800 */
[----:B------:R1:W-:Y:S04]  /*11d0*/  @!P5 LDGSTS.E.BYPASS.LTC128B.128 [R227+0x2000], [R22.64+0x80] ;  /* 0x0200008016e3dfae */ /* 0x0003e8000b901d50 */
[----:B------:R1:W-:Y:S04]  /*11e0*/  @P4 STS.128 [R227+0x4000], RZ ;  /* 0x004000ffe3004388 */ /* 0x0003e80000000c00 */
[----:B------:R-:W-:Y:S01]  /*11f0*/  @!PT LDS RZ, [RZ] ;  /* 0x00000000fffff984 */ /* 0x000fe20000000800 */
[----:B------:R-:W-:Y:S01]  /*1200*/  @!PT LDS RZ, [RZ] ;  /* 0x00000000fffff984 */ /* 0x000fe20000000800 */
[----:B------:R-:W-:Y:S01]  /*1210*/  @!PT LDS RZ, [RZ] ;  /* 0x00000000fffff984 */ /* 0x000fe20000000800 */
[----:B------:R1:W-:Y:S04]  /*1220*/  @!P4 LDGSTS.E.BYPASS.LTC128B.128 [R227+0x4000], [R20.64+0x100] ;  /* 0x0400010014e3cfae */ /* 0x0003e8000b901d50 */
[----:B------:R1:W-:Y:S01]  /*1230*/  @P3 STS.128 [R227+0x6000], RZ ;  /* 0x006000ffe3003388 */ /* 0x0003e20000000c00 */
[----:B------:R-:W-:Y:S05]  /*1240*/  @P3 BRA `(.L_x_36) ;  /* 0x0000006000003947 */ /* 0x000fea0003800000 */
[----:B-1----:R-:W-:-:S04]  /*1250*/  LEA R20, P0, R8, c[0x0][0x160], 0x1 ;  /* 0x0000580008147a11 */ /* 0x002fc800078008ff */
[----:B------:R-:W-:-:S05]  /*1260*/  LEA.HI.X R21, R8, c[0x0][0x164], R5, 0x1, P0 ;  /* 0x0000590008157a11 */ /* 0x000fca00000f0c05 */
[----:B------:R-:W-:Y:S01]  /*1270*/  @!PT LDS RZ, [RZ] ;  /* 0x00000000fffff984 */ /* 0x000fe20000000800 */
[----:B------:R-:W-:Y:S01]  /*1280*/  @!PT LDS RZ, [RZ] ;  /* 0x00000000fffff984 */ /* 0x000fe20000000800 */
[----:B------:R-:W-:Y:S01]  /*1290*/  @!PT LDS RZ, [RZ] ;  /* 0x00000000fffff984 */ /* 0x000fe20000000800 */
[----:B------:R1:W-:Y:S04]  /*12a0*/  LDGSTS.E.BYPASS.LTC128B.128 [R227+0x6000], [R20.64+0x180] ;  /* 0x0600018014e37fae */ /* 0x0003e8000b901d50 */
.L_x_36:
[----:B------:R-:W-:Y:S05]  /*12b0*/  BSYNC B0 ;  /* 0x0000000000007941 */ /* 0x000fea0003800000 */
.L_x_35:
[----:B------:R-:W-:Y:S01]  /*12c0*/  IADD3 R10, R14, 0x10, RZ ;  /* 0x000000100e0a7810 */ /* 0x000fe20007ffe0ff */
[----:B------:R-:W-:Y:S03]  /*12d0*/  BSSY B0, `(.L_x_37) ;  /* 0x000002c000007945 */ /* 0x000fe60003800000 */
[----:B------:R-:W-:-:S13]  /*12e0*/  ISETP.GE.AND P0, PT, R10, UR19, PT ;  /* 0x000000130a007c0c */ /* 0x000fda000bf06270 */
[----:B------:R-:W-:Y:S05]  /*12f0*/  @P0 BRA `(.L_x_38) ;  /* 0x0000029000000947 */ /* 0x000fea0003800000 */
[----:B------:R-:W-:Y:S01]  /*1300*/  IADD3 R8, P0, R18, 0x10, RZ ;  /* 0x0000001012087810 */ /* 0x000fe20007f1e0ff */
[----:B-1----:R-:W-:Y:S01]  /*1310*/  IMAD.MOV.U32 R20, RZ, RZ, R16 ;  /* 0x000000ffff147224 */ /* 0x002fe200078e0010 */
[----:B------:R-:W-:Y:S01]  /*1320*/  ISETP.GE.AND P5, PT, R236, c[0x0][0x220], PT ;  /* 0x00008800ec007a0c */ /* 0x000fe20003fa6270 */
[----:B------:R-:W-:Y:S01]  /*1330*/  IMAD.MOV.U32 R21, RZ, RZ, R13 ;  /* 0x000000ffff157224 */ /* 0x000fe200078e000d */
[----:B------:R-:W-:Y:S01]  /*1340*/  ISETP.GE.AND P4, PT, R230, c[0x0][0x220], PT ;  /* 0x00008800e6007a0c */ /* 0x000fe20003f86270 */
[----:B------:R-:W-:Y:S01]  /*1350*/  IMAD.X R5, RZ, RZ, R19, P0 ;  /* 0x000000ffff057224 */ /* 0x000fe200000e0613 */
[----:B------:R-:W-:Y:S01]  /*1360*/  ISETP.GE.AND P2, PT, R229, c[0x0][0x220], PT ;  /* 0x00008800e5007a0c */ /* 0x000fe20003f46270 */
[----:B------:R-:W-:Y:S01]  /*1370*/  IMAD.WIDE.U32 R20, R8, c[0x0][0x190], R20 ;  /* 0x0000640008147a25 */ /* 0x000fe200078e0014 */
[----:B------:R-:W-:-:S03]  /*1380*/  ISETP.GE.AND P0, PT, R228, c[0x0][0x220], PT ;  /* 0x00008800e4007a0c */ /* 0x000fc60003f06270 */
[----:B------:R-:W-:-:S04]  /*1390*/  IMAD R5, R5, c[0x0][0x190], RZ ;  /* 0x0000640005057a24 */ /* 0x000fc800078e02ff */
[----:B------:R-:W-:Y:S01]  /*13a0*/  IMAD R5, R8, c[0x0][0x194], R5 ;  /* 0x0000650008057a24 */ /* 0x000fe200078e0205 */
[C---:B------:R-:W-:Y:S01]  /*13b0*/  @!P5 LEA R8, P6, R20.reuse, c[0x0][0x160], 0x1 ;  /* 0x000058001408da11 */ /* 0x040fe200078c08ff */
[----:B------:R1:W-:Y:S01]  /*13c0*/  @P5 STS.128 [R227+0x800], RZ ;  /* 0x000800ffe3005388 */ /* 0x0003e20000000c00 */
[C---:B------:R-:W-:Y:S01]  /*13d0*/  @!P4 LEA R24, P3, R20.reuse, c[0x0][0x160], 0x1 ;  /* 0x000058001418ca11 */ /* 0x040fe200078608ff */
[----:B------:R-:W-:Y:S01]  /*13e0*/  IMAD.IADD R5, R21, 0x1, R5 ;  /* 0x0000000115057824 */ /* 0x000fe200078e0205 */
[----:B------:R-:W-:-:S04]  /*13f0*/  @!P2 LEA R22, P1, R20, c[0x0][0x160], 0x1 ;  /* 0x000058001416aa11 */ /* 0x000fc800078208ff */
[C-C-:B------:R-:W-:Y:S02]  /*1400*/  @!P5 LEA.HI.X R9, R20.reuse, c[0x0][0x164], R5.reuse, 0x1, P6 ;  /* 0x000059001409da11 */ /* 0x140fe400030f0c05 */
[C-C-:B------:R-:W-:Y:S02]  /*1410*/  @!P4 LEA.HI.X R25, R20.reuse, c[0x0][0x164], R5.reuse, 0x1, P3 ;  /* 0x000059001419ca11 */ /* 0x140fe400018f0c05 */
[----:B------:R-:W-:Y:S01]  /*1420*/  @!P2 LEA.HI.X R23, R20, c[0x0][0x164], R5, 0x1, P1 ;  /* 0x000059001417aa11 */ /* 0x000fe200008f0c05 */
[----:B------:R-:W-:Y:S01]  /*1430*/  @!PT LDS RZ, [RZ] ;  /* 0x00000000fffff984 */ /* 0x000fe20000000800 */
[----:B------:R-:W-:Y:S01]  /*1440*/  @!PT LDS RZ, [RZ] ;  /* 0x00000000fffff984 */ /* 0x000fe20000000800 */
[----:B------:R-:W-:Y:S01]  /*1450*/  @!PT LDS RZ, [RZ] ;  /* 0x00000000fffff984 */ /* 0x000fe20000000800 */
[----:B------:R1:W-:Y:S04]  /*1460*/  @!P5 LDGSTS.E.BYPASS.LTC128B.128 [R227+0x800], [R8.64] ;  /* 0x0080000008e3dfae */ /* 0x0003e8000b901d50 */
        /* <DEDUP_REMOVED lines=18> */
.L_x_38:
[----:B------:R-:W-:Y:S05]  /*1590*/  BSYNC B0 ;  /* 0x0000000000007941 */ /* 0x000fea0003800000 */
.L_x_37:
[----:B-1----:R-:W-:Y:S01]  /*15a0*/  IADD3 R9, R14, 0x20, RZ ;  /* 0x000000200e097810 */ /* 0x002fe20007ffe0ff */
[----:B------:R-:W-:Y:S03]  /*15b0*/  BSSY B0, `(.L_x_39) ;  /* 0x000002c000007945 */ /* 0x000fe60003800000 */
[----:B------:R-:W-:-:S13]  /*15c0*/  ISETP.GE.AND P0, PT, R9, UR19, PT ;  /* 0x0000001309007c0c */ /* 0x000fda000bf06270 */
[----:B------:R-:W-:Y:S05]  /*15d0*/  @P0 BRA `(.L_x_40) ;  /* 0x0000029000000947 */ /* 0x000fea0003800000 */
[----:B------:R-:W-:Y:S01]  /*15e0*/  IADD3 R8, P0, R18, 0x20, RZ ;  /* 0x0000002012087810 */ /* 0x000fe20007f1e0ff */
[----:B------:R-:W-:Y:S01]  /*15f0*/  IMAD.MOV.U32 R20, RZ, RZ, R16 ;  /* 0x000000ffff147224 */ /* 0x000fe200078e0010 */
        /* <DEDUP_REMOVED lines=39> */
.L_x_40:
[----:B------:R-:W-:Y:S05]  /*1870*/  BSYNC B0 ;  /* 0x0000000000007941 */ /* 0x000fea0003800000 */
.L_x_39:
[----:B------:R-:W-:Y:S01]  /*1880*/  IADD3 R8, R14, 0x30, RZ ;  /* 0x000000300e087810 */ /* 0x000fe20007ffe0ff */
[----:B------:R-:W-:Y:S01]  /*1890*/  UMOV UR18, 0x6 ;  /* 0x0000000600127882 */ /* 0x000fe20000000000 */
[----:B------:R-:W-:Y:S01]  /*18a0*/  BSSY B0, `(.L_x_41) ;  /* 0x000002e000007945 */ /* 0x000fe20003800000 */
[----:B------:R-:W-:Y:S01]  /*18b0*/  ULDC.64 UR4, c[0x0][0x198] ;  /* 0x0000660000047ab9 */ /* 0x000fe20000000a00 */
[----:B------:R-:W-:Y:S01]  /*18c0*/  ISETP.GE.AND P0, PT, R8, UR19, PT ;  /* 0x0000001308007c0c */ /* 0x000fe2000bf06270 */
[----:B------:R-:W-:Y:S02]  /*18d0*/  USHF.L.U64.HI UR28, UR4, UR18, UR5 ;  /* 0x00000012041c7299 */ /* 0x000fe40008010205 */
[----:B------:R-:W-:-:S10]  /*18e0*/  USHF.L.U32 UR29, UR4, 0x6, URZ ;  /* 0x00000006041d7899 */ /* 0x000fd4000800063f */
[----:B------:R-:W-:Y:S05]  /*18f0*/  @P0 BRA `(.L_x_42) ;  /* 0x0000028000000947 */ /* 0x000fea0003800000 */
[----:B------:R-:W-:Y:S01]  /*1900*/  IADD3 R12, P0, R18, 0x30, RZ ;  /* 0x00000030120c7810 */ /* 0x000fe20007f1e0ff */
[----:B------:R-:W-:Y:S01]  /*1910*/  IMAD.MOV.U32 R17, RZ, RZ, R13 ;  /* 0x000000ffff117224 */ /* 0x000fe200078e000d */
[----:B------:R-:W-:Y:S02]  /*1920*/  ISETP.GE.AND P5, PT, R236, c[0x0][0x220], PT ;  /* 0x00008800ec007a0c */ /* 0x000fe40003fa6270 */
        /* <DEDUP_REMOVED lines=31> */
[----:B--2---:R-:W-:-:S04]  /*1b20*/  LEA R12, P0, R16, c[0x0][0x160], 0x1 ;  /* 0x00005800100c7a11 */ /* 0x004fc800078008ff */
[----:B------:R-:W-:-:S05]  /*1b30*/  LEA.HI.X R13, R16, c[0x0][0x164], R5, 0x1, P0 ;  /* 0x00005900100d7a11 */ /* 0x000fca00000f0c05 */
[----:B------:R-:W-:Y:S01]  /*1b40*/  @!PT LDS RZ, [RZ] ;  /* 0x00000000fffff984 */ /* 0x000fe20000000800 */
[----:B------:R-:W-:Y:S01]  /*1b50*/  @!PT LDS RZ, [RZ] ;  /* 0x00000000fffff984 */ /* 0x000fe20000000800 */
[----:B------:R-:W-:Y:S01]  /*1b60*/  @!PT LDS RZ, [RZ] ;  /* 0x00000000fffff984 */ /* 0x000fe20000000800 */
[----:B------:R2:W-:Y:S04]  /*1b70*/  LDGSTS.E.BYPASS.LTC128B.128 [R227+0x7800], [R12.64+0x180] ;  /* 0x078001800ce37fae */ /* 0x0005e8000b901d50 */
.L_x_42:
[----:B------:R-:W-:Y:S05]  /*1b80*/  BSYNC B0 ;  /* 0x0000000000007941 */ /* 0x000fea0003800000 */
.L_x_41:
[----:B------:R-:W-:Y:S01]  /*1b90*/  UIADD3 UR27, UR8, -0x1, URZ ;  /* 0xffffffff081b7890 */ /* 0x000fe2000fffe03f */
[----:B------:R-:W-:Y:S01]  /*1ba0*/  MOV R234, R232 ;  /* 0x000000e800ea7202 */ /* 0x000fe20000000f00 */
[----:B------:R-:W-:Y:S01]  /*1bb0*/  IMAD.U32 R5, RZ, RZ, UR29 ;  /* 0x0000001dff057e24 */ /* 0x000fe2000f8e00ff */
[----:B------:R-:W-:Y:S01]  /*1bc0*/  BSSY B0, `(.L_x_43) ;  /* 0x000002a000007945 */ /* 0x000fe20003800000 */
[----:B------:R-:W-:Y:S02]  /*1bd0*/  UIMAD UR23, UR27, -0x40, UR14 ;  /* 0xffffffc01b1778a4 */ /* 0x000fe4000f8e020e */
[----:B------:R-:W-:Y:S01]  /*1be0*/  USHF.R.S32.HI UR24, URZ, 0x1f, UR27 ;  /* 0x0000001f3f187899 */ /* 0x000fe2000801141b */
[----:B--2---:R-:W-:Y:S01]  /*1bf0*/  IMAD.WIDE.U32 R18, R5, UR27, R234 ;  /* 0x0000001b05127c25 */ /* 0x004fe2000f8e00ea */
[----:B------:R-:W-:Y:S02]  /*1c00*/  UIMAD UR5, UR28, UR27, URZ ;  /* 0x0000001b1c0572a4 */ /* 0x000fe4000f8e023f */
[----:B------:R-:W-:-:S02]  /*1c10*/  ISETP.GE.AND P0, PT, R14, UR23, PT ;  /* 0x000000170e007c0c */ /* 0x000fc4000bf06270 */
[----:B------:R-:W-:-:S06]  /*1c20*/  UIMAD UR5, UR24, UR29, UR5 ;  /* 0x0000001d180572a4 */ /* 0x000fcc000f8e0205 */
[----:B------:R-:W-:-:S05]  /*1c30*/  IADD3 R21, R19, UR5, RZ ;  /* 0x0000000513157c10 */ /* 0x000fca000fffe0ff */
[----:B------:R-:W-:Y:S05]  /*1c40*/  @P0 BRA `(.L_x_44) ;  /* 0x0000021000000947 */ /* 0x000fea0003800000 */
[----:B------:R-:W-:Y:S02]  /*1c50*/  ISETP.GE.AND P5, PT, R236, c[0x0][0x220], PT ;  /* 0x00008800ec007a0c */ /* 0x000fe40003fa6270 */
[----:B------:R-:W-:Y:S02]  /*1c60*/  ISETP.GE.AND P4, PT, R230, c[0x0][0x220], PT ;  /* 0x00008800e6007a0c */ /* 0x000fe40003f86270 */
[----:B------:R-:W-:Y:S02]  /*1c70*/  ISETP.GE.AND P2, PT, R229, c[0x0][0x220], PT ;  /* 0x00008800e5007a0c */ /* 0x000fe40003f46270 */
[----:B------:R-:W-:-:S07]  /*1c80*/  ISETP.GE.AND P0, PT, R228, c[0x0][0x220], PT ;  /* 0x00008800e4007a0c */ /* 0x000fce0003f06270 */
[C---:B-1----:R-:W-:Y:S01]  /*1c90*/  @!P5 LEA R22, P6, R18.reuse, c[0x0][0x168], 0x1 ;  /* 0x00005a001216da11 */ /* 0x042fe200078c08ff */
[----:B------:R1:W-:Y:S01]  /*1ca0*/  @P5 STS.128 [R227+0x8000], RZ ;  /* 0x008000ffe3005388 */ /* 0x0003e20000000c00 */
[C---:B------:R-:W-:Y:S02]  /*1cb0*/  @!P4 LEA R16, P3, R18.reuse, c[0x0][0x168], 0x1 ;  /* 0x00005a001210ca11 */ /* 0x040fe400078608ff */
[C---:B------:R-:W-:Y:S02]  /*1cc0*/  @!P2 LEA R12, P1, R18.reuse, c[0x0][0x168], 0x1 ;  /* 0x00005a00120caa11 */ /* 0x040fe400078208ff */
        /* <DEDUP_REMOVED lines=25> */
.L_x_44:
[----:B------:R-:W-:Y:S05]  /*1e60*/  BSYNC B0 ;  /* 0x0000000000007941 */ /* 0x000fea0003800000 */
.L_x_43:
[----:B------:R-:W-:Y:S01]  /*1e70*/  ISETP.GE.AND P0, PT, R10, UR23, PT ;  /* 0x000000170a007c0c */ /* 0x000fe2000bf06270 */
[----:B------:R-:W-:Y:S01]  /*1e80*/  ULDC UR19, c[0x0][0x19c] ;  /* 0x0000670000137ab9 */ /* 0x000fe20000000800 */
[----:B------:R-:W-:Y:S01]  /*1e90*/  BSSY B0, `(.L_x_45) ;  /* 0x0000027000007945 */ /* 0x000fe20003800000 */
[----:B------:R-:W-:Y:S02]  /*1ea0*/  USHF.L.U32 UR11, UR4, 0x4, URZ ;  /* 0x00000004040b7899 */ /* 0x000fe4000800063f */
[----:B------:R-:W-:-:S08]  /*1eb0*/  USHF.L.U64.HI UR19, UR4, UR9, UR19 ;  /* 0x0000000904137299 */ /* 0x000fd00008010213 */
[----:B------:R-:W-:Y:S05]  /*1ec0*/  @P0 BRA `(.L_x_46) ;  /* 0x0000023000000947 */ /* 0x000fea0003800000 */
[----:B------:R-:W-:Y:S02]  /*1ed0*/  ISETP.GE.AND P5, PT, R236, c[0x0][0x220], PT ;  /* 0x00008800ec007a0c */ /* 0x000fe40003fa6270 */
[----:B------:R-:W-:Y:S02]  /*1ee0*/  ISETP.GE.AND P4, PT, R230, c[0x0][0x220], PT ;  /* 0x00008800e6007a0c */ /* 0x000fe40003f86270 */
[----:B------:R-:W-:Y:S02]  /*1ef0*/  ISETP.GE.AND P2, PT, R229, c[0x0][0x220], PT ;  /* 0x00008800e5007a0c */ /* 0x000fe40003f46270 */
[----:B-1----:R-:W-:-:S04]  /*1f00*/  IADD3 R13, P0, R18, UR11, RZ ;  /* 0x0000000b120d7c10 */ /* 0x002fc8000ff1e0ff */
[----:B------:R-:W-:Y:S02]  /*1f10*/  IADD3.X R12, R21, UR19, RZ, P0, !PT ;  /* 0x00000013150c7c10 */ /* 0x000fe400087fe4ff */
[----:B------:R-:W-:Y:S01]  /*1f20*/  ISETP.GE.AND P0, PT, R228, c[0x0][0x220], PT ;  /* 0x00008800e4007a0c */ /* 0x000fe20003f06270 */
[----:B------:R1:W-:Y:S01]  /*1f30*/  @P5 STS.128 [R227+0x8800], RZ ;  /* 0x008800ffe3005388 */ /* 0x0003e20000000c00 */
[C---:B------:R-:W-:Y:S02]  /*1f40*/  @!P5 LEA R24, P6, R13.reuse, c[0x0][0x168], 0x1 ;  /* 0x00005a000d18da11 */ /* 0x040fe400078c08ff */
[C---:B------:R-:W-:Y:S02]  /*1f50*/  @!P4 LEA R22, P3, R13.reuse, c[0x0][0x168], 0x1 ;  /* 0x00005a000d16ca11 */ /* 0x040fe400078608ff */
[C---:B------:R-:W-:Y:S02]  /*1f60*/  @!P2 LEA R16, P1, R13.reuse, c[0x0][0x168], 0x1 ;  /* 0x00005a000d10aa11 */ /* 0x040fe400078208ff */
[----:B------:R-:W-:-:S02]  /*1f70*/  @!P5 LEA.HI.X R25, R13, c[0x0][0x16c], R12, 0x1, P6 ;  /* 0x00005b000d19da11 */ /* 0x000fc400030f0c0c */
        /* <DEDUP_REMOVED lines=24> */
.L_x_46:
[----:B------:R-:W-:Y:S05]  /*2100*/  BSYNC B0 ;  /* 0x0000000000007941 */ /* 0x000fea0003800000 */
.L_x_45:
[----:B------:R-:W-:Y:S01]  /*2110*/  ISETP.GE.AND P0, PT, R9, UR23, PT ;  /* 0x0000001709007c0c */ /* 0x000fe2000bf06270 */
[----:B------:R-:W-:-:S12]  /*2120*/  BSSY B0, `(.L_x_47) ;  /* 0x0000027000007945 */ /* 0x000fd80003800000 */
[----:B------:R-:W-:Y:S05]  /*2130*/  @P0 BRA `(.L_x_48) ;  /* 0x0000025000000947 */ /* 0x000fea0003800000 */
[----:B------:R-:W-:Y:S01]  /*2140*/  ISETP.GE.AND P5, PT, R236, c[0x0][0x220], PT ;  /* 0x00008800ec007a0c */ /* 0x000fe20003fa6270 */
[----:B-1----:R-:W-:Y:S01]  /*2150*/  IMAD.MOV.U32 R12, RZ, RZ, c[0x0][0x198] ;  /* 0x00006600ff0c7624 */ /* 0x002fe200078e00ff */
[----:B------:R-:W-:Y:S01]  /*2160*/  ISETP.GE.AND P4, PT, R230, c[0x0][0x220], PT ;  /* 0x00008800e6007a0c */ /* 0x000fe20003f86270 */
[----:B------:R-:W-:Y:S01]  /*2170*/  IMAD.MOV.U32 R16, RZ, RZ, c[0x0][0x19c] ;  /* 0x00006700ff107624 */ /* 0x000fe200078e00ff */
[----:B------:R-:W-:Y:S02]  /*2180*/  ISETP.GE.AND P2, PT, R229, c[0x0][0x220], PT ;  /* 0x00008800e5007a0c */ /* 0x000fe40003f46270 */
[----:B------:R-:W-:-:S04]  /*2190*/  LEA R13, P0, R12, R18, 0x5 ;  /* 0x000000120c0d7211 */ /* 0x000fc800078028ff */
[----:B------:R-:W-:Y:S02]  /*21a0*/  LEA.HI.X R16, R12, R21, R16, 0x5, P0 ;  /* 0x000000150c107211 */ /* 0x000fe400000f2c10 */
        /* <DEDUP_REMOVED lines=24> */
[----:B------:R-:W-:-:S04]  /*2330*/  LEA R12, P0, R13, c[0x0][0x168], 0x1 ;  /* 0x00005a000d0c7a11 */ /* 0x000fc800078008ff */
[----:B------:R-:W-:-:S05]  /*2340*/  LEA.HI.X R13, R13, c[0x0][0x16c], R16, 0x1, P0 ;  /* 0x00005b000d0d7a11 */ /* 0x000fca00000f0c10 */
[----:B------:R-:W-:Y:S01]  /*2350*/  @!PT LDS RZ, [RZ] ;  /* 0x00000000fffff984 */ /* 0x000fe20000000800 */
[----:B------:R-:W-:Y:S01]  /*2360*/  @!PT LDS RZ, [RZ] ;  /* 0x00000000fffff984 */ /* 0x000fe20000000800 */
[----:B------:R-:W-:Y:S01]  /*2370*/  @!PT LDS RZ, [RZ] ;  /* 0x00000000fffff984 */ /* 0x000fe20000000800 */
[----:B------:R2:W-:Y:S04]  /*2380*/  LDGSTS.E.BYPASS.LTC128B.128 [R227+0xf000], [R12.64+0x180] ;  /* 0x0f0001800ce37fae */ /* 0x0005e8000b901d50 */
.L_x_48:
[----:B------:R-:W-:Y:S05]  /*2390*/  BSYNC B0 ;  /* 0x0000000000007941 */ /* 0x000fea0003800000 */
.L_x_47:
[----:B------:R-:W-:Y:S01]  /*23a0*/  ISETP.GE.AND P0, PT, R8, UR23, PT ;  /* 0x0000001708007c0c */ /* 0x000fe2000bf06270 */
[----:B------:R-:W-:Y:S01]  /*23b0*/  ULDC.64 UR4, c[0x0][0x1a0] ;  /* 0x0000680000047ab9 */ /* 0x000fe20000000a00 */
[----:B------:R-:W-:Y:S01]  /*23c0*/  BSSY B0, `(.L_x_49) ;  /* 0x000002b000007945 */ /* 0x000fe20003800000 */
[----:B------:R-:W-:Y:S02]  /*23d0*/  USHF.L.U64.HI UR18, UR4, UR18, UR5 ;  /* 0x0000001204127299 */ /* 0x000fe40008010205 */
[----:B------:R-:W-:-:S08]  /*23e0*/  USHF.L.U32 UR30, UR4, 0x6, URZ ;  /* 0x00000006041e7899 */ /* 0x000fd0000800063f */
[----:B------:R-:W-:Y:S05]  /*23f0*/  @P0 BRA `(.L_x_50) ;  /* 0x0000027000000947 */ /* 0x000fea0003800000 */
[----:B------:R-:W-:Y:S01]  /*2400*/  ISETP.GE.AND P5, PT, R236, c[0x0][0x220], PT ;  /* 0x00008800ec007a0c */ /* 0x000fe20003fa6270 */
[----:B-12---:R-:W-:Y:S01]  /*2410*/  IMAD.MOV.U32 R12, RZ, RZ, c[0x0][0x198] ;  /* 0x00006600ff0c7624 */ /* 0x006fe200078e00ff */
[----:B------:R-:W-:Y:S01]  /*2420*/  ISETP.GE.AND P4, PT, R230, c[0x0][0x220], PT ;  /* 0x00008800e6007a0c */ /* 0x000fe20003f86270 */
[----:B------:R-:W-:Y:S01]  /*2430*/  IMAD.MOV.U32 R20, RZ, RZ, R18 ;  /* 0x000000ffff147224 */ /* 0x000fe200078e0012 */
[----:B------:R-:W-:Y:S01]  /*2440*/  ISETP.GE.AND P2, PT, R229, c[0x0][0x220], PT ;  /* 0x00008800e5007a0c */ /* 0x000fe20003f46270 */
[----:B------:R-:W-:Y:S01]  /*2450*/  ULDC UR5, c[0x0][0x19c] ;  /* 0x0000670000057ab9 */ /* 0x000fe20000000800 */
[----:B------:R-:W-:Y:S01]  /*2460*/  ISETP.GE.AND P0, PT, R228, c[0x0][0x220], PT ;  /* 0x00008800e4007a0c */ /* 0x000fe20003f06270 */
[----:B------:R-:W-:Y:S01]  /*2470*/  UIMAD UR5, UR5, 0x30, URZ ;  /* 0x00000030050578a4 */ /* 0x000fe2000f8e023f */
[----:B------:R-:W-:-:S05]  /*2480*/  IMAD.WIDE.U32 R20, R12, 0x30, R20 ;  /* 0x000000300c147825 */ /* 0x000fca00078e0014 */
[----:B------:R-:W-:Y:S01]  /*2490*/  IADD3 R12, R21, UR5, RZ ;  /* 0x00000005150c7c10 */ /* 0x000fe2000fffe0ff */
[----:B------:R1:W-:Y:S01]  /*24a0*/  @P5 STS.128 [R227+0x9800], RZ ;  /* 0x009800ffe3005388 */ /* 0x0003e20000000c00 */
[C---:B------:R-:W-:Y:S02]  /*24b0*/  @!P5 LEA R22, P6, R20.reuse, c[0x0][0x168], 0x1 ;  /* 0x00005a001416da11 */ /* 0x040fe400078c08ff */
        /* <DEDUP_REMOVED lines=27> */
.L_x_50:
[----:B------:R-:W-:Y:S05]  /*2670*/  BSYNC B0 ;  /* 0x0000000000007941 */ /* 0x000fea0003800000 */
.L_x_49:
[----:B------:R-:W0:Y:S01]  /*2680*/  LDGDEPBAR ;  /* 0x00000000000079af */ /* 0x000e220000000000 */
[----:B------:R-:W-:Y:S01]  /*2690*/  ISETP.GE.AND P0, PT, R14, UR23, PT ;  /* 0x000000170e007c0c */ /* 0x000fe2000bf06270 */
[----:B------:R-:W-:Y:S01]  /*26a0*/  UIMAD UR5, UR18, UR27, URZ ;  /* 0x0000001b120572a4 */ /* 0x000fe2000f8e023f */
[----:B-12---:R-:W-:Y:S01]  /*26b0*/  SHF.R.S32.HI R13, RZ, 0x1f, R11 ;  /* 0x0000001fff0d7819 */ /* 0x006fe2000001140b */
[----:B------:R-:W-:Y:S01]  /*26c0*/  IMAD.U32 R12, RZ, RZ, UR27 ;  /* 0x0000001bff0c7e24 */ /* 0x000fe2000f8e00ff */
[----:B------:R-:W-:Y:S01]  /*26d0*/  BSSY B0, `(.L_x_51) ;  /* 0x0000031000007945 */ /* 0x000fe20003800000 */
[----:B------:R-:W-:Y:S01]  /*26e0*/  IMAD.MOV.U32 R244, RZ, RZ, R166 ;  /* 0x000000fffff47224 */ /* 0x000fe200078e00a6 */
[----:B------:R-:W-:Y:S01]  /*26f0*/  LEA.HI R11, R13, R11, RZ, 0x2 ;  /* 0x0000000b0d0b7211 */ /* 0x000fe200078f10ff */
[----:B------:R-:W-:Y:S01]  /*2700*/  UIMAD UR5, UR24, UR30, UR5 ;  /* 0x0000001e180572a4 */ /* 0x000fe2000f8e0205 */
[----:B------:R-:W-:Y:S02]  /*2710*/  IMAD.SHL.U32 R165, R6, 0x2, RZ ;  /* 0x0000000206a57824 */ /* 0x000fe400078e00ff */
[----:B------:R-:W-:Y:S01]  /*2720*/  IMAD.WIDE.U32 R12, R12, UR30, R244 ;  /* 0x0000001e0c0c7c25 */ /* 0x000fe2000f8e00f4 */
[----:B------:R-:W-:-:S02]  /*2730*/  SHF.R.S32.HI R6, RZ, 0x2, R11 ;  /* 0x00000002ff067819 */ /* 0x000fc4000001140b */
[----:B------:R-:W-:Y:S02]  /*2740*/  LOP3.LUT R165, R165, 0x6, RZ, 0xc0, !PT ;  /* 0x00000006a5a57812 */ /* 0x000fe400078ec0ff */
[----:B------:R-:W-:Y:S01]  /*2750*/  IADD3 R17, R13, UR5, RZ ;  /* 0x000000050d117c10 */ /* 0x000fe2000fffe0ff */
[----:B------:R-:W-:-:S04]  /*2760*/  DEPBAR.LE SB0, 0x0 ;  /* 0x000080000000791a */ /* 0x000fc80000000000 */
[----:B------:R-:W-:Y:S06]  /*2770*/  BAR.SYNC.DEFER_BLOCKING 0x0 ;  /* 0x0000000000007b1d */ /* 0x000fec0000010000 */
[----:B------:R1:W-:Y:S04]  /*2780*/  @P0 STS.128 [R227+0x10000], RZ ;  /* 0x010000ffe3000388 */ /* 0x0003e80000000c00 */
[----:B------:R1:W-:Y:S04]  /*2790*/  @P0 STS.128 [R227+0x12000], RZ ;  /* 0x012000ffe3000388 */ /* 0x0003e80000000c00 */
[----:B------:R1:W-:Y:S04]  /*27a0*/  @P0 STS.128 [R227+0x14000], RZ ;  /* 0x014000ffe3000388 */ /* 0x0003e80000000c00 */
[----:B------:R1:W-:Y:S01]  /*27b0*/  @P0 STS.128 [R227+0x16000], RZ ;  /* 0x016000ffe3000388 */ /* 0x0003e20000000c00 */
[----:B------:R-:W-:Y:S05]  /*27c0*/  @P0 BRA `(.L_x_52) ;  /* 0x0000021000000947 */ /* 0x000fea0003800000 */
[----:B------:R-:W-:Y:S02]  /*27d0*/  ISETP.GE.AND P5, PT, R236, c[0x0][0x220], PT ;  /* 0x00008800ec007a0c */ /* 0x000fe40003fa6270 */
[----:B------:R-:W-:-:S02]  /*27e0*/  ISETP.GE.AND P4, PT, R230, c[0x0][0x220], PT ;  /* 0x00008800e6007a0c */ /* 0x000fc40003f86270 */
[----:B------:R-:W-:Y:S02]  /*27f0*/  ISETP.GE.AND P2, PT, R229, c[0x0][0x220], PT ;  /* 0x00008800e5007a0c */ /* 0x000fe40003f46270 */
[----:B------:R-:W-:-:S07]  /*2800*/  ISETP.GE.AND P0, PT, R228, c[0x0][0x220], PT ;  /* 0x00008800e4007a0c */ /* 0x000fce0003f06270 */
[C---:B------:R-:W-:Y:S01]  /*2810*/  @!P5 LEA R22, P6, R12.reuse, c[0x0][0x170], 0x1 ;  /* 0x00005c000c16da11 */ /* 0x040fe200078c08ff */
        /* <DEDUP_REMOVED lines=28> */
.L_x_52:
[----:B------:R-:W-:Y:S05]  /*29e0*/  BSYNC B0 ;  /* 0x0000000000007941 */ /* 0x000fea0003800000 */
.L_x_51:
[----:B------:R-:W-:Y:S01]  /*29f0*/  ISETP.GE.AND P0, PT, R10, UR23, PT ;  /* 0x000000170a007c0c */ /* 0x000fe2000bf06270 */
[----:B------:R-:W-:Y:S01]  /*2a00*/  ULDC UR5, c[0x0][0x1a4] ;  /* 0x0000690000057ab9 */ /* 0x000fe20000000800 */
[----:B------:R-:W-:Y:S01]  /*2a10*/  BSSY B0, `(.L_x_53) ;  /* 0x000002b000007945 */ /* 0x000fe20003800000 */
[----:B------:R-:W-:Y:S02]  /*2a20*/  USHF.L.U32 UR24, UR4, 0x4, URZ ;  /* 0x0000000404187899 */ /* 0x000fe4000800063f */
[----:B------:R-:W-:-:S08]  /*2a30*/  USHF.L.U64.HI UR9, UR4, UR9, UR5 ;  /* 0x0000000904097299 */ /* 0x000fd00008010205 */
        /* <DEDUP_REMOVED lines=8> */
[----:B------:R-:W-:-:S04]  /*2ac0*/  IADD3 R11, P0, R12, UR24, RZ ;  /* 0x000000180c0b7c10 */ /* 0x000fc8000ff1e0ff */
[----:B------:R-:W-:Y:S02]  /*2ad0*/  IADD3.X R10, R17, UR9, RZ, P0, !PT ;  /* 0x00000009110a7c10 */ /* 0x000fe400087fe4ff */
[----:B------:R-:W-:Y:S01]  /*2ae0*/  ISETP.GE.AND P0, PT, R228, c[0x0][0x220], PT ;  /* 0x00008800e4007a0c */ /* 0x000fe20003f06270 */
[----:B------:R4:W-:Y:S01]  /*2af0*/  @P5 STS.128 [R227+0x10800], RZ ;  /* 0x010800ffe3005388 */ /* 0x0009e20000000c00 */
[C---:B--2---:R-:W-:Y:S02]  /*2b00*/  @!P5 LEA R22, P6, R11.reuse, c[0x0][0x170], 0x1 ;  /* 0x00005c000b16da11 */ /* 0x044fe400078c08ff */
        /* <DEDUP_REMOVED lines=21> */
[----:B----4-:R-:W-:-:S04]  /*2c60*/  LEA R18, P0, R11, c[0x0][0x170], 0x1 ;  /* 0x00005c000b127a11 */ /* 0x010fc800078008ff */
[----:B------:R-:W-:-:S05]  /*2c70*/  LEA.HI.X R19, R11, c[0x0][0x174], R10, 0x1, P0 ;  /* 0x00005d000b137a11 */ /* 0x000fca00000f0c0a */
[----:B------:R-:W-:Y:S01]  /*2c80*/  @!PT LDS RZ, [RZ] ;  /* 0x00000000fffff984 */ /* 0x000fe20000000800 */
[----:B------:R-:W-:Y:S01]  /*2c90*/  @!PT LDS RZ, [RZ] ;  /* 0x00000000fffff984 */ /* 0x000fe20000000800 */
[----:B------:R-:W-:Y:S01]  /*2ca0*/  @!PT LDS RZ, [RZ] ;  /* 0x00000000fffff984 */ /* 0x000fe20000000800 */
[----:B------:R2:W-:Y:S04]  /*2cb0*/  LDGSTS.E.BYPASS.LTC128B.128 [R227+0x16800], [R18.64+0x180] ;  /* 0x1680018012e37fae */ /* 0x0005e8000b901d50 */
.L_x_54:
[----:B------:R-:W-:Y:S05]  /*2cc0*/  BSYNC B0 ;  /* 0x0000000000007941 */ /* 0x000fea0003800000 */
.L_x_53:
[----:B------:R-:W-:Y:S01]  /*2cd0*/  ISETP.GE.AND P0, PT, R9, UR23, PT ;  /* 0x0000001709007c0c */ /* 0x000fe2000bf06270 */
[----:B------:R-:W-:-:S12]  /*2ce0*/  BSSY B0, `(.L_x_55) ;  /* 0x000002b000007945 */ /* 0x000fd80003800000 */
[----:B------:R1:W-:Y:S04]  /*2cf0*/  @P0 STS.128 [R227+0x11000], RZ ;  /* 0x011000ffe3000388 */ /* 0x0003e80000000c00 */
[----:B------:R1:W-:Y:S04]  /*2d00*/  @P0 STS.128 [R227+0x13000], RZ ;  /* 0x013000ffe3000388 */ /* 0x0003e80000000c00 */
[----:B------:R1:W-:Y:S04]  /*2d10*/  @P0 STS.128 [R227+0x15000], RZ ;  /* 0x015000ffe3000388 */ /* 0x0003e80000000c00 */
[----:B------:R1:W-:Y:S01]  /*2d20*/  @P0 STS.128 [R227+0x17000], RZ ;  /* 0x017000ffe3000388 */ /* 0x0003e20000000c00 */
[----:B------:R-:W-:Y:S05]  /*2d30*/  @P0 BRA `(.L_x_56) ;  /* 0x0000025000000947 */ /* 0x000fea0003800000 */
[----:B------:R-:W-:Y:S01]  /*2d40*/  ISETP.GE.AND P5, PT, R236, c[0x0][0x220], PT ;  /* 0x00008800ec007a0c */ /* 0x000fe20003fa6270 */
[----:B------:R-:W-:Y:S01]  /*2d50*/  IMAD.MOV.U32 R9, RZ, RZ, c[0x0][0x1a0] ;  /* 0x00006800ff097624 */ /* 0x000fe200078e00ff */
[----:B------:R-:W-:Y:S01]  /*2d60*/  ISETP.GE.AND P4, PT, R230, c[0x0][0x220], PT ;  /* 0x00008800e6007a0c */ /* 0x000fe20003f86270 */
[----:B------:R-:W-:Y:S01]  /*2d70*/  IMAD.MOV.U32 R11, RZ, RZ, c[0x0][0x1a4] ;  /* 0x00006900ff0b7624 */ /* 0x000fe200078e00ff */
[----:B------:R-:W-:-:S02]  /*2d80*/  ISETP.GE.AND P2, PT, R229, c[0x0][0x220], PT ;  /* 0x00008800e5007a0c */ /* 0x000fc40003f46270 */
[----:B------:R-:W-:-:S04]  /*2d90*/  LEA R10, P0, R9, R12, 0x5 ;  /* 0x0000000c090a7211 */ /* 0x000fc800078028ff */
[----:B------:R-:W-:Y:S02]  /*2da0*/  LEA.HI.X R11, R9, R17, R11, 0x5, P0 ;  /* 0x00000011090b7211 */ /* 0x000fe400000f2c0b */
[----:B------:R-:W-:Y:S01]  /*2db0*/  ISETP.GE.AND P0, PT, R228, c[0x0][0x220], PT ;  /* 0x00008800e4007a0c */ /* 0x000fe20003f06270 */
[----:B------:R1:W-:Y:S01]  /*2dc0*/  @P5 STS.128 [R227+0x11000], RZ ;  /* 0x011000ffe3005388 */ /* 0x0003e20000000c00 */
[C---:B--2-4-:R-:W-:Y:S02]  /*2dd0*/  @!P5 LEA R22, P6, R10.reuse, c[0x0][0x170], 0x1 ;  /* 0x00005c000a16da11 */ /* 0x054fe400078c08ff */
        /* <DEDUP_REMOVED lines=27> */
.L_x_56:
[----:B------:R-:W-:Y:S05]  /*2f90*/  BSYNC B0 ;  /* 0x0000000000007941 */ /* 0x000fea0003800000 */
.L_x_55:
        /* <DEDUP_REMOVED lines=17> */
[----:B------:R1:W-:Y:S02]  /*30b0*/  @P5 STS.128 [R227+0x11800], RZ ;  /* 0x011800ffe3005388 */ /* 0x0003e40000000c00 */
[C---:B-12-4-:R-:W-:Y:S02]  /*30c0*/  @!P5 LEA R18, P6, R16.reuse, c[0x0][0x170], 0x1 ;  /* 0x00005c001012da11 */ /* 0x056fe400078c08ff */
        /* <DEDUP_REMOVED lines=27> */
.L_x_58:
[----:B------:R-:W-:Y:S05]  /*3280*/  BSYNC B0 ;  /* 0x0000000000007941 */ /* 0x000fea0003800000 */
.L_x_57:
[C---:B------:R-:W-:Y:S01]  /*3290*/  IMAD.SHL.U32 R8, R3.reuse, 0x40, RZ ;  /* 0x0000004003087824 */ /* 0x040fe200078e00ff */
[----:B------:R-:W-:Y:S01]  /*32a0*/  R2P PR, R3, 0x6 ;  /* 0x0000000603007804 */ /* 0x000fe20000000000 */
[----:B------:R-:W-:Y:S01]  /*32b0*/  IMAD.SHL.U32 R14, R14, 0x8, RZ ;  /* 0x000000080e0e7824 */ /* 0x000fe200078e00ff */
[----:B------:R-:W0:Y:S01]  /*32c0*/  LDGDEPBAR ;  /* 0x00000000000079af */ /* 0x000e220000000000 */
[C---:B------:R-:W-:Y:S01]  /*32d0*/  IMAD R226, R7.reuse, 0x400, R4 ;  /* 0x0000040007e27824 */ /* 0x040fe200078e0204 */
[----:B------:R-:W-:Y:S01]  /*32e0*/  LOP3.LUT R8, R8, 0x1c0, RZ, 0xc0, !PT ;  /* 0x000001c008087812 */ /* 0x000fe200078ec0ff */
[----:B------:R-:W-:Y:S01]  /*32f0*/  IMAD.U32 R238, RZ, RZ, UR14 ;  /* 0x0000000effee7e24 */ /* 0x000fe2000f8e00ff */
[----:B------:R-:W-:Y:S01]  /*3300*/  LEA R7, R7, UR13, 0x4 ;  /* 0x0000000d07077c11 */ /* 0x000fe2000f8e20ff */
[----:B------:R-:W-:Y:S01]  /*3310*/  IMAD.SHL.U32 R226, R226, 0x2, RZ ;  /* 0x00000002e2e27824 */ /* 0x000fe200078e00ff */
[----:B------:R-:W-:Y:S01]  /*3320*/  LOP3.LUT R14, R8, 0x8, R14, 0xf8, !PT ;  /* 0x00000008080e7812 */ /* 0x000fe200078ef80e */
[----:B------:R-:W-:Y:S01]  /*3330*/  UISETP.GE.AND UP0, UPT, UR8, 0x2, UPT ;  /* 0x000000020800788c */ /* 0x000fe2000bf06270 */
[----:B------:R-:W-:Y:S01]  /*3340*/  SHF.R.U32.HI R8, RZ, 0x3, R8 ;  /* 0x00000003ff087819 */ /* 0x000fe20000011608 */
[--C-:B------:R-:W-:Y:S01]  /*3350*/  IMAD R224, R2, 0x2, R226.reuse ;  /* 0x0000000202e07824 */ /* 0x100fe200078e02e2 */
[----:B------:R-:W-:Y:S01]  /*3360*/  LDSM.16.M88.4 R40, [R226] ;  /* 0x00000000e228783b */ /* 0x000fe20000000200 */
[----:B------:R-:W-:Y:S01]  /*3370*/  IMAD R222, R0, 0x2, R226 ;  /* 0x0000000200de7824 */ /* 0x000fe200078e02e2 */
[----:B------:R-:W-:Y:S01]  /*3380*/  LOP3.LUT R8, R14, R8, RZ, 0x3c, !PT ;  /* 0x000000080e087212 */ /* 0x000fe200078e3cff */
[----:B------:R-:W-:Y:S01]  /*3390*/  IMAD R221, R0, 0x2, R224 ;  /* 0x0000000200dd7824 */ /* 0x000fe200078e02e0 */
[----:B------:R-:W-:Y:S01]  /*33a0*/  LDSM.16.M88.4 R52, [R224] ;  /* 0x00000000e034783b */ /* 0x000fe20000000200 */
[----:B------:R-:W-:-:S02]  /*33b0*/  IADD3 R6, R7, 0x1, R6 ;  /* 0x0000000107067810 */ /* 0x000fc40007ffe006 */
[----:B------:R-:W-:Y:S01]  /*33c0*/  IMAD R225, R225, 0x200, R8 ;  /* 0x00000200e1e17824 */ /* 0x000fe200078e0208 */
[----:B------:R-:W-:Y:S01]  /*33d0*/  LDSM.16.M88.4 R36, [R222] ;  /* 0x00000000de24783b */ /* 0x000fe20000000200 */
[----:B------:R-:W-:Y:S02]  /*33e0*/  IADD3 R238, R238, -UR15, R6 ;  /* 0x8000000feeee7c10 */ /* 0x000fe4000fffe006 */
[----:B------:R-:W-:Y:S02]  /*33f0*/  IMAD.SHL.U32 R225, R225, 0x2, RZ ;  /* 0x00000002e1e17824 */ /* 0x000fe400078e00ff */
[----:B------:R-:W-:-:S03]  /*3400*/  IADD3 R238, R238, c[0x0][0x2e8], RZ ;  /* 0x0000ba00eeee7a10 */ /* 0x000fc60007ffe0ff */
[----:B-12-4-:R-:W1:Y:S01]  /*3410*/  LDSM.16.M88.4 R16, [R225+0x8000] ;  /* 0x00800000e110783b */ /* 0x016e620000000200 */
[C---:B------:R-:W-:Y:S02]  /*3420*/  IADD3 R3, R225.reuse, 0x8000, RZ ;  /* 0x00008000e1037810 */ /* 0x040fe40007ffe0ff */
[----:B------:R-:W-:Y:S01]  /*3430*/  IADD3 R223, R225, 0x8020, RZ ;  /* 0x00008020e1df7810 */ /* 0x000fe20007ffe0ff */
[----:B------:R-:W2:Y:S01]  /*3440*/  LDSM.16.M88.4 R8, [R225+0x8800] ;  /* 0x00880000e108783b */ /* 0x000ea20000000200 */
[----:B------:R-:W-:Y:S01]  /*3450*/  @P1 IADD3 R223, R3, -0x20, RZ ;  /* 0xffffffe003df1810 */ /* 0x000fe20007ffe0ff */
[----:B------:R-:W-:Y:S01]  /*3460*/  IMAD.MOV.U32 R3, RZ, RZ, 0x40 ;  /* 0x00000040ff037424 */ /* 0x000fe200078e00ff */
[C---:B------:R-:W-:Y:S01]  /*3470*/  IADD3 R231, R238.reuse, 0x8, RZ ;  /* 0x00000008eee77810 */ /* 0x040fe20007ffe0ff */
[----:B------:R-:W4:Y:S01]  /*3480*/  LDSM.16.M88.4 R72, [R225+0x9000] ;  /* 0x00900000e148783b */ /* 0x000f220000000200 */
[----:B------:R-:W-:Y:S02]  /*3490*/  IMNMX R238, R238, UR14, PT ;  /* 0x0000000eeeee7c17 */ /* 0x000fe4000b800200 */
[----:B------:R-:W-:Y:S01]  /*34a0*/  SEL R3, R3, 0xffffffc0, !P2 ;  /* 0xffffffc003037807 */ /* 0x000fe20005000000 */
[----:B------:R-:W5:Y:S01]  /*34b0*/  LDSM.16.M88.4 R64, [R223] ;  /* 0x00000000df40783b */ /* 0x000f620000000200 */
[----:B------:R-:W-:-:S02]  /*34c0*/  IMNMX R231, R231, UR14, PT ;  /* 0x0000000ee7e77c17 */ /* 0x000fc4000b800200 */
[----:B------:R-:W-:Y:S01]  /*34d0*/  IADD3 R215, R223, 0x800, RZ ;  /* 0x00000800dfd77810 */ /* 0x000fe20007ffe0ff */
[----:B------:R-:W3:Y:S01]  /*34e0*/  LDSM.16.M88.4 R68, [R225+0x9800] ;  /* 0x00980000e144783b */ /* 0x000ee20000000200 */
[----:B------:R-:W-:Y:S01]  /*34f0*/  IMAD.IADD R219, R225, 0x1, R3 ;  /* 0x00000001e1db7824 */ /* 0x000fe200078e0203 */
[----:B------:R-:W-:Y:S01]  /*3500*/  IADD3 R214, R223, 0x1000, RZ ;  /* 0x00001000dfd67810 */ /* 0x000fe20007ffe0ff */
[----:B------:R-:W-:Y:S01]  /*3510*/  IMAD.IADD R212, R3, 0x1, R223 ;  /* 0x0000000103d47824 */ /* 0x000fe200078e02df */
[----:B------:R-:W3:Y:S01]  /*3520*/  LDSM.16.M88.4 R60, [R223+0x800] ;  /* 0x00080000df3c783b */ /* 0x000ee20000000200 */
[----:B------:R-:W-:Y:S01]  /*3530*/  IMAD.U32 R3, RZ, RZ, UR27 ;  /* 0x0000001bff037e24 */ /* 0x000fe2000f8e00ff */
[----:B------:R-:W-:Y:S02]  /*3540*/  IADD3 R213, R223, 0x1800, RZ ;  /* 0x00001800dfd57810 */ /* 0x000fe40007ffe0ff */
[----:B------:R-:W3:Y:S01]  /*3550*/  LDSM.16.M88.4 R56, [R223+0x1000] ;  /* 0x00100000df38783b */ /* 0x000ee20000000200 */
[----:B------:R-:W-:Y:S01]  /*3560*/  IMAD R3, R3, 0x40, R165 ;  /* 0x0000004003037824 */ /* 0x000fe200078e02a5 */
[----:B------:R-:W-:-:S02]  /*3570*/  IADD3 R211, R223, 0x2000, RZ ;  /* 0x00002000dfd37810 */ /* 0x000fc40007ffe0ff */
[----:B------:R-:W3:Y:S01]  /*3580*/  LDSM.16.M88.4 R32, [R219+0x8000] ;  /* 0x00800000db20783b */ /* 0x000ee20000000200 */
[----:B------:R-:W-:Y:S02]  /*3590*/  IADD3 R210, R223, 0x2800, RZ ;  /* 0x00002800dfd27810 */ /* 0x000fe40007ffe0ff */
[C---:B------:R-:W-:Y:S01]  /*35a0*/  IADD3 R6, R3.reuse, 0x1, RZ ;  /* 0x0000000103067810 */ /* 0x040fe20007ffe0ff */
[----:B------:R-:W3:Y:S01]  /*35b0*/  LDSM.16.M88.4 R48, [R223+0x1800] ;  /* 0x00180000df30783b */ /* 0x000ee20000000200 */
[C---:B------:R-:W-:Y:S02]  /*35c0*/  IADD3 R7, R3.reuse, 0x8, RZ ;  /* 0x0000000803077810 */ /* 0x040fe40007ffe0ff */
[CC--:B------:R-:W-:Y:S01]  /*35d0*/  ISETP.GE.AND P0, PT, R6.reuse, R238.reuse, PT ;  /* 0x000000ee0600720c */ /* 0x0c0fe20003f06270 */
[----:B------:R-:W3:Y:S01]  /*35e0*/  LDSM.16.M88.4 R28, [R219+0x8800] ;  /* 0x00880000db1c783b */ /* 0x000ee20000000200 */
[----:B------:R-:W-:Y:S02]  /*35f0*/  ISETP.GE.AND P3, PT, R6, R231, PT ;  /* 0x000000e70600720c */ /* 0x000fe40003f66270 */
[----:B------:R-:W-:Y:S01]  /*3600*/  IADD3 R6, R3, 0x9, RZ ;  /* 0x0000000903067810 */ /* 0x000fe20007ffe0ff */
[----:B-1----:R-:W-:Y:S01]  /*3610*/  HMMA.16816.F32.BF16 R20, R40, R16, RZ ;  /* 0x000000102814723c */ /* 0x002fe200000418ff */
[----:B------:R-:W1:Y:S01]  /*3620*/  LDSM.16.M88.4 R24, [R219+0x9000] ;  /* 0x00900000db18783b */ /* 0x000e620000000200 */
[----:B------:R-:W-:-:S02]  /*3630*/  ISETP.GE.AND P4, PT, R7, R238, PT ;  /* 0x000000ee0700720c */ /* 0x000fc40003f86270 */
[-C--:B------:R-:W-:Y:S01]  /*3640*/  ISETP.GE.AND P6, PT, R7, R231.reuse, PT ;  /* 0x000000e70700720c */ /* 0x080fe20003fc6270 */
[----:B------:R-:W-:Y:S01]  /*3650*/  LDSM.16.M88.4 R80, [R219+0x9800] ;  /* 0x00980000db50783b */ /* 0x000fe20000000200 */
[C---:B------:R-:W-:Y:S02]  /*3660*/  IADD3 R7, R3.reuse, 0x10, RZ ;  /* 0x0000001003077810 */ /* 0x040fe40007ffe0ff */
[C---:B------:R-:W-:Y:S01]  /*3670*/  HMMA.16816.F32.BF16 R16, R40.reuse, R18, RZ ;  /* 0x000000122810723c */ /* 0x040fe200000418ff */
[CC--:B------:R-:W-:Y:S02]  /*3680*/  ISETP.GE.AND P2, PT, R6.reuse, R238.reuse, PT ;  /* 0x000000ee0600720c */ /* 0x0c0fe40003f46270 */
[----:B------:R-:W-:Y:S02]  /*3690*/  ISETP.GE.AND P5, PT, R6, R231, PT ;  /* 0x000000e70600720c */ /* 0x000fe40003fa6270 */
[----:B------:R-:W-:Y:S02]  /*36a0*/  IADD3 R6, R3, 0x11, RZ ;  /* 0x0000001103067810 */ /* 0x000fe40007ffe0ff */
[----:B------:R-:W-:Y:S01]  /*36b0*/  ISETP.GE.AND P1, PT, R7, R238, PT ;  /* 0x000000ee0700720c */ /* 0x000fe20003f26270 */
[----:B--2---:R-:W-:Y:S01]  /*36c0*/  HMMA.16816.F32.BF16 R12, R40, R8, RZ ;  /* 0x00000008280c723c */ /* 0x004fe200000418ff */
[----:B------:R-:W-:-:S02]  /*36d0*/  IADD3 R209, R223, 0x3000, RZ ;  /* 0x00003000dfd17810 */ /* 0x000fc40007ffe0ff */
[C---:B------:R-:W-:Y:S02]  /*36e0*/  IADD3 R208, R223.reuse, 0x3800, RZ ;  /* 0x00003800dfd07810 */ /* 0x040fe40007ffe0ff */
[C---:B------:R-:W-:Y:S02]  /*36f0*/  IADD3 R207, R223.reuse, 0x4000, RZ ;  /* 0x00004000dfcf7810 */ /* 0x040fe40007ffe0ff */
[C---:B------:R-:W-:Y:S01]  /*3700*/  IADD3 R206, R223.reuse, 0x4800, RZ ;  /* 0x00004800dfce7810 */ /* 0x040fe20007ffe0ff */
[----:B------:R-:W-:Y:S01]  /*3710*/  HMMA.16816.F32.BF16 R8, R40, R10, RZ ;  /* 0x0000000a2808723c */ /* 0x000fe200000418ff */
[C---:B------:R-:W-:Y:S02]  /*3720*/  IADD3 R205, R223.reuse, 0x5000, RZ ;  /* 0x00005000dfcd7810 */ /* 0x040fe40007ffe0ff */
[C---:B------:R-:W-:Y:S02]  /*3730*/  IADD3 R204, R223.reuse, 0x5800, RZ ;  /* 0x00005800dfcc7810 */ /* 0x040fe40007ffe0ff */
[----:B------:R-:W-:-:S02]  /*3740*/  IADD3 R203, R223, 0x6000, RZ ;  /* 0x00006000dfcb7810 */ /* 0x000fc40007ffe0ff */
[C---:B------:R-:W-:Y:S01]  /*3750*/  IADD3 R202, R223.reuse, 0x6800, RZ ;  /* 0x00006800dfca7810 */ /* 0x040fe20007ffe0ff */
[----:B----4-:R-:W-:Y:S01]  /*3760*/  HMMA.16816.F32.BF16 R76, R40, R72, RZ ;  /* 0x00000048284c723c */ /* 0x010fe200000418ff */
[C---:B------:R-:W-:Y:S02]  /*3770*/  IADD3 R201, R223.reuse, 0x7000, RZ ;  /* 0x00007000dfc97810 */ /* 0x040fe40007ffe0ff */
[----:B------:R-:W-:-:S05]  /*3780*/  IADD3 R200, R223, 0x7800, RZ ;  /* 0x00007800dfc87810 */ /* 0x000fca0007ffe0ff */
[----:B------:R-:W-:Y:S08]  /*3790*/  HMMA.16816.F32.BF16 R72, R40, R74, RZ ;  /* 0x0000004a2848723c */ /* 0x000ff000000418ff */
[C---:B-----5:R-:W-:Y:S08]  /*37a0*/  HMMA.16816.F32.BF16 R20, R52.reuse, R64, R20 ;  /* 0x000000403414723c */ /* 0x060ff00000041814 */
[----:B------:R-:W-:Y:S01]  /*37b0*/  HMMA.16816.F32.BF16 R16, R52, R66, R16 ;  /* 0x000000423410723c */ /* 0x000fe20000041810 */
[----:B------:R-:W-:Y:S07]  /*37c0*/  LDSM.16.M88.4 R64, [R212] ;  /* 0x00000000d440783b */ /* 0x000fee0000000200 */
[C---:B---3--:R-:W-:Y:S08]  /*37d0*/  HMMA.16816.F32.BF16 R44, R40.reuse, R68, RZ ;  /* 0x00000044282c723c */ /* 0x048ff000000418ff */
[----:B------:R-:W-:Y:S01]  /*37e0*/  HMMA.16816.F32.BF16 R40, R40, R70, RZ ;  /* 0x000000462828723c */ /* 0x000fe200000418ff */
[----:B------:R-:W2:Y:S07]  /*37f0*/  LDSM.16.M88.4 R68, [R221] ;  /* 0x00000000dd44783b */ /* 0x000eae0000000200 */
[C---:B------:R-:W-:Y:S08]  /*3800*/  HMMA.16816.F32.BF16 R12, R52.reuse, R60, R12 ;  /* 0x0000003c340c723c */ /* 0x040ff0000004180c */
[C---:B------:R-:W-:Y:S01]  /*3810*/  HMMA.16816.F32.BF16 R8, R52.reuse, R62, R8 ;  /* 0x0000003e3408723c */ /* 0x040fe20000041808 */
[----:B------:R-:W3:Y:S07]  /*3820*/  LDSM.16.M88.4 R60, [R212+0x800] ;  /* 0x00080000d43c783b */ /* 0x000eee0000000200 */
[C---:B------:R-:W-:Y:S08]  /*3830*/  HMMA.16816.F32.BF16 R76, R52.reuse, R56, R76 ;  /* 0x00000038344c723c */ /* 0x040ff0000004184c */
[----:B------:R-:W-:Y:S01]  /*3840*/  HMMA.16816.F32.BF16 R72, R52, R58, R72 ;  /* 0x0000003a3448723c */ /* 0x000fe20000041848 */
[----:B------:R-:W4:Y:S07]  /*3850*/  LDSM.16.M88.4 R56, [R212+0x1000] ;  /* 0x00100000d438783b */ /* 0x000f2e0000000200 */
[C---:B------:R-:W-:Y:S08]  /*3860*/  HMMA.16816.F32.BF16 R20, R36.reuse, R32, R20 ;  /* 0x000000202414723c */ /* 0x040ff00000041814 */
[----:B------:R-:W-:Y:S01]  /*3870*/  HMMA.16816.F32.BF16 R16, R36, R34, R16 ;  /* 0x000000222410723c */ /* 0x000fe20000041810 */
[----:B------:R-:W-:Y:S07]  /*3880*/  LDSM.16.M88.4 R32, [R225+0xa000] ;  /* 0x00a00000e120783b */ /* 0x000fee0000000200 */
[C---:B------:R-:W-:Y:S08]  /*3890*/  HMMA.16816.F32.BF16 R44, R52.reuse, R48, R44 ;  /* 0x00000030342c723c */ /* 0x040ff0000004182c */
[----:B------:R-:W-:Y:S01]  /*38a0*/  HMMA.16816.F32.BF16 R40, R52, R50, R40 ;  /* 0x000000323428723c */ /* 0x000fe20000041828 */
[----:B------:R-:W5:Y:S04]  /*38b0*/  LDSM.16.M88.4 R48, [R226+0x2000] ;  /* 0x00200000e230783b */ /* 0x000f680000000200 */
[----:B------:R-:W3:Y:S03]  /*38c0*/  LDSM.16.M88.4 R52, [R212+0x1800] ;  /* 0x00180000d434783b */ /* 0x000ee60000000200 */
[C---:B------:R-:W-:Y:S08]  /*38d0*/  HMMA.16816.F32.BF16 R12, R36.reuse, R28, R12 ;  /* 0x0000001c240c723c */ /* 0x040ff0000004180c */
[C---:B------:R-:W-:Y:S01]  /*38e0*/  HMMA.16816.F32.BF16 R8, R36.reuse, R30, R8 ;  /* 0x0000001e2408723c */ /* 0x040fe20000041808 */
[----:B------:R-:W3:Y:S07]  /*38f0*/  LDSM.16.M88.4 R28, [R225+0xa800] ;  /* 0x00a80000e11c783b */ /* 0x000eee0000000200 */
[C---:B-1----:R-:W-:Y:S08]  /*3900*/  HMMA.16816.F32.BF16 R76, R36.reuse, R24, R76 ;  /* 0x00000018244c723c */ /* 0x042ff0000004184c */
[----:B------:R-:W-:Y:S01]  /*3910*/  HMMA.16816.F32.BF16 R72, R36, R26, R72 ;  /* 0x0000001a2448723c */ /* 0x000fe20000041848 */
[----:B------:R-:W1:Y:S07]  /*3920*/  LDSM.16.M88.4 R24, [R225+0xb000] ;  /* 0x00b00000e118783b */ /* 0x000e6e0000000200 */
[C---:B--2---:R-:W-:Y:S08]  /*3930*/  HMMA.16816.F32.BF16 R20, R68.reuse, R64, R20 ;  /* 0x000000404414723c */ /* 0x044ff00000041814 */
[----:B------:R-:W-:Y:S01]  /*3940*/  HMMA.16816.F32.BF16 R16, R68, R66, R16 ;  /* 0x000000424410723c */ /* 0x000fe20000041810 */
[----:B------:R-:W-:Y:S07]  /*3950*/  LDSM.16.M88.4 R64, [R225+0xb800] ;  /* 0x00b80000e140783b */ /* 0x000fee0000000200 */
[C---:B------:R-:W-:Y:S08]  /*3960*/  HMMA.16816.F32.BF16 R44, R36.reuse, R80, R44 ;  /* 0x00000050242c723c */ /* 0x040ff0000004182c */
[----:B------:R-:W-:Y:S01]  /*3970*/  HMMA.16816.F32.BF16 R40, R36, R82, R40 ;  /* 0x000000522428723c */ /* 0x000fe20000041828 */
[----:B------:R-:W-:Y:S04]  /*3980*/  LDSM.16.M88.4 R36, [R223+0x2000] ;  /* 0x00200000df24783b */ /* 0x000fe80000000200 */
[----:B------:R-:W-:Y:S03]  /*3990*/  LDSM.16.M88.4 R80, [R225+0xf800] ;  /* 0x00f80000e150783b */ /* 0x000fe60000000200 */
[C---:B---3--:R-:W-:Y:S08]  /*39a0*/  HMMA.16816.F32.BF16 R12, R68.reuse, R60, R12 ;  /* 0x0000003c440c723c */ /* 0x048ff0000004180c */
[C---:B------:R-:W-:Y:S01]  /*39b0*/  HMMA.16816.F32.BF16 R8, R68.reuse, R62, R8 ;  /* 0x0000003e4408723c */ /* 0x040fe20000041808 */
[----:B------:R-:W2:Y:S07]  /*39c0*/  LDSM.16.M88.4 R60, [R224+0x2000] ;  /* 0x00200000e03c783b */ /* 0x000eae0000000200 */
[C---:B----4-:R-:W-:Y:S08]  /*39d0*/  HMMA.16816.F32.BF16 R76, R68.reuse, R56, R76 ;  /* 0x00000038444c723c */ /* 0x050ff0000004184c */
[----:B------:R-:W-:Y:S01]  /*39e0*/  HMMA.16816.F32.BF16 R72, R68, R58, R72 ;  /* 0x0000003a4448723c */ /* 0x000fe20000041848 */
[----:B------:R-:W3:Y:S07]  /*39f0*/  LDSM.16.M88.4 R56, [R223+0x2800] ;  /* 0x00280000df38783b */ /* 0x000eee0000000200 */
[C---:B-----5:R-:W-:Y:S08]  /*3a00*/  HMMA.16816.F32.BF16 R20, R48.reuse, R32, R20 ;  /* 0x000000203014723c */ /* 0x060ff00000041814 */
[----:B------:R-:W-:Y:S01]  /*3a10*/  HMMA.16816.F32.BF16 R16, R48, R34, R16 ;  /* 0x000000223010723c */ /* 0x000fe20000041810 */
[----:B------:R-:W-:Y:S07]  /*3a20*/  LDSM.16.M88.4 R32, [R219+0xa000] ;  /* 0x00a00000db20783b */ /* 0x000fee0000000200 */
[C---:B------:R-:W-:Y:S08]  /*3a30*/  HMMA.16816.F32.BF16 R44, R68.reuse, R52, R44 ;  /* 0x00000034442c723c */ /* 0x040ff0000004182c */
[----:B------:R-:W-:Y:S01]  /*3a40*/  HMMA.16816.F32.BF16 R40, R68, R54, R40 ;  /* 0x000000364428723c */ /* 0x000fe20000041828 */
[----:B------:R-:W-:Y:S04]  /*3a50*/  LDSM.16.M88.4 R52, [R222+0x2000] ;  /* 0x00200000de34783b */ /* 0x000fe80000000200 */
[----:B------:R-:W-:Y:S03]  /*3a60*/  LDSM.16.M88.4 R68, [R223+0x3800] ;  /* 0x00380000df44783b */ /* 0x000fe60000000200 */
[C---:B------:R-:W-:Y:S08]  /*3a70*/  HMMA.16816.F32.BF16 R12, R48.reuse, R28, R12 ;  /* 0x0000001c300c723c */ /* 0x040ff0000004180c */
[C---:B------:R-:W-:Y:S01]  /*3a80*/  HMMA.16816.F32.BF16 R8, R48.reuse, R30, R8 ;  /* 0x0000001e3008723c */ /* 0x040fe20000041808 */
[----:B------:R-:W4:Y:S07]  /*3a90*/  LDSM.16.M88.4 R28, [R223+0x3000] ;  /* 0x00300000df1c783b */ /* 0x000f2e0000000200 */
        /* <DEDUP_REMOVED lines=8> */
[----:B------:R-:W2:Y:S04]  /*3b20*/  LDSM.16.M88.4 R48, [R219+0xb000] ;  /* 0x00b00000db30783b */ /* 0x000ea80000000200 */
[----:B------:R-:W-:Y:S03]  /*3b30*/  LDSM.16.M88.4 R64, [R226+0x4000] ;  /* 0x00400000e240783b */ /* 0x000fe60000000200 */
[C---:B---3--:R-:W-:Y:S08]  /*3b40*/  HMMA.16816.F32.BF16 R12, R60.reuse, R56, R12 ;  /* 0x000000383c0c723c */ /* 0x048ff0000004180c */
[C---:B------:R-:W-:Y:S01]  /*3b50*/  HMMA.16816.F32.BF16 R8, R60.reuse, R58, R8 ;  /* 0x0000003a3c08723c */ /* 0x040fe20000041808 */
[----:B------:R-:W-:Y:S07]  /*3b60*/  LDSM.16.M88.4 R56, [R221+0x2000] ;  /* 0x00200000dd38783b */ /* 0x000fee0000000200 */
[C---:B----4-:R-:W-:Y:S08]  /*3b70*/  HMMA.16816.F32.BF16 R76, R60.reuse, R28, R76 ;  /* 0x0000001c3c4c723c */ /* 0x050ff0000004184c */
[----:B------:R-:W-:Y:S01]  /*3b80*/  HMMA.16816.F32.BF16 R72, R60, R30, R72 ;  /* 0x0000001e3c48723c */ /* 0x000fe20000041848 */
[----:B------:R-:W-:Y:S07]  /*3b90*/  LDSM.16.M88.4 R28, [R212+0x2800] ;  /* 0x00280000d41c783b */ /* 0x000fee0000000200 */
[C---:B------:R-:W-:Y:S08]  /*3ba0*/  HMMA.16816.F32.BF16 R20, R52.reuse, R32, R20 ;  /* 0x000000203414723c */ /* 0x040ff00000041814 */
[----:B------:R-:W-:Y:S01]  /*3bb0*/  HMMA.16816.F32.BF16 R16, R52, R34, R16 ;  /* 0x000000223410723c */ /* 0x000fe20000041810 */
[----:B------:R-:W3:Y:S07]  /*3bc0*/  LDSM.16.M88.4 R32, [R212+0x2000] ;  /* 0x00200000d420783b */ /* 0x000eee0000000200 */
[C---:B------:R-:W-:Y:S08]  /*3bd0*/  HMMA.16816.F32.BF16 R44, R60.reuse, R68, R44 ;  /* 0x000000443c2c723c */ /* 0x040ff0000004182c */
[----:B------:R-:W-:Y:S01]  /*3be0*/  HMMA.16816.F32.BF16 R40, R60, R70, R40 ;  /* 0x000000463c28723c */ /* 0x000fe20000041828 */
[----:B------:R-:W4:Y:S07]  /*3bf0*/  LDSM.16.M88.4 R60, [R212+0x3000] ;  /* 0x00300000d43c783b */ /* 0x000f2e0000000200 */
[C---:B-1----:R-:W-:Y:S08]  /*3c00*/  HMMA.16816.F32.BF16 R12, R52.reuse, R24, R12 ;  /* 0x00000018340c723c */ /* 0x042ff0000004180c */
[C---:B------:R-:W-:Y:S01]  /*3c10*/  HMMA.16816.F32.BF16 R8, R52.reuse, R26, R8 ;  /* 0x0000001a3408723c */ /* 0x040fe20000041808 */
[----:B------:R-:W1:Y:S07]  /*3c20*/  LDSM.16.M88.4 R24, [R212+0x3800] ;  /* 0x00380000d418783b */ /* 0x000e6e0000000200 */
[C---:B--2---:R-:W-:Y:S08]  /*3c30*/  HMMA.16816.F32.BF16 R76, R52.reuse, R48, R76 ;  /* 0x00000030344c723c */ /* 0x044ff0000004184c */
[C---:B------:R-:W-:Y:S01]  /*3c40*/  HMMA.16816.F32.BF16 R72, R52.reuse, R50, R72 ;  /* 0x000000323448723c */ /* 0x040fe20000041848 */
[----:B------:R-:W2:Y:S07]  /*3c50*/  LDSM.16.M88.4 R48, [R225+0xc000] ;  /* 0x00c00000e130783b */ /* 0x000eae0000000200 */
[C---:B------:R-:W-:Y:S01]  /*3c60*/  HMMA.16816.F32.BF16 R68, R52.reuse, R36, R44 ;  /* 0x000000243444723c */ /* 0x040fe2000004182c */
[----:B------:R-:W5:Y:S07]  /*3c70*/  LDSM.16.M88.4 R44, [R225+0xc800] ;  /* 0x00c80000e12c783b */ /* 0x000f6e0000000200 */
[----:B------:R-:W-:Y:S01]  /*3c80*/  HMMA.16816.F32.BF16 R40, R52, R38, R40 ;  /* 0x000000263428723c */ /* 0x000fe20000041828 */
[----:B------:R-:W-:Y:S04]  /*3c90*/  LDSM.16.M88.4 R36, [R224+0x4000] ;  /* 0x00400000e024783b */ /* 0x000fe80000000200 */
[----:B------:R-:W-:Y:S03]  /*3ca0*/  LDSM.16.M88.4 R52, [R223+0x5000] ;  /* 0x00500000df34783b */ /* 0x000fe60000000200 */
[C---:B---3--:R-:W-:Y:S08]  /*3cb0*/  HMMA.16816.F32.BF16 R20, R56.reuse, R32, R20 ;  /* 0x000000203814723c */ /* 0x048ff00000041814 */
[C---:B------:R-:W-:Y:S01]  /*3cc0*/  HMMA.16816.F32.BF16 R16, R56.reuse, R34, R16 ;  /* 0x000000223810723c */ /* 0x040fe20000041810 */
[----:B------:R-:W-:Y:S07]  /*3cd0*/  LDSM.16.M88.4 R32, [R225+0xd800] ;  /* 0x00d80000e120783b */ /* 0x000fee0000000200 */
[C---:B------:R-:W-:Y:S08]  /*3ce0*/  HMMA.16816.F32.BF16 R12, R56.reuse, R28, R12 ;  /* 0x0000001c380c723c */ /* 0x040ff0000004180c */
[C---:B------:R-:W-:Y:S01]  /*3cf0*/  HMMA.16816.F32.BF16 R8, R56.reuse, R30, R8 ;  /* 0x0000001e3808723c */ /* 0x040fe20000041808 */
[----:B------:R-:W3:Y:S07]  /*3d00*/  LDSM.16.M88.4 R28, [R225+0xd000] ;  /* 0x00d00000e11c783b */ /* 0x000eee0000000200 */
[C---:B----4-:R-:W-:Y:S08]  /*3d10*/  HMMA.16816.F32.BF16 R76, R56.reuse, R60, R76 ;  /* 0x0000003c384c723c */ /* 0x050ff0000004184c */
[C---:B------:R-:W-:Y:S01]  /*3d20*/  HMMA.16816.F32.BF16 R72, R56.reuse, R62, R72 ;  /* 0x0000003e3848723c */ /* 0x040fe20000041848 */
[----:B------:R-:W-:Y:S07]  /*3d30*/  LDSM.16.M88.4 R60, [R221+0x4000] ;  /* 0x00400000dd3c783b */ /* 0x000fee0000000200 */
[C---:B-1----:R-:W-:Y:S08]  /*3d40*/  HMMA.16816.F32.BF16 R68, R56.reuse, R24, R68 ;  /* 0x000000183844723c */ /* 0x042ff00000041844 */
[----:B------:R-:W-:Y:S01]  /*3d50*/  HMMA.16816.F32.BF16 R40, R56, R26, R40 ;  /* 0x0000001a3828723c */ /* 0x000fe20000041828 */
[----:B------:R-:W1:Y:S04]  /*3d60*/  LDSM.16.M88.4 R24, [R223+0x4000] ;  /* 0x00400000df18783b */ /* 0x000e680000000200 */
[----:B------:R-:W-:Y:S03]  /*3d70*/  LDSM.16.M88.4 R56, [R219+0xc800] ;  /* 0x00c80000db38783b */ /* 0x000fe60000000200 */
[C---:B--2---:R-:W-:Y:S08]  /*3d80*/  HMMA.16816.F32.BF16 R20, R64.reuse, R48, R20 ;  /* 0x000000304014723c */ /* 0x044ff00000041814 */
[C---:B------:R-:W-:Y:S01]  /*3d90*/  HMMA.16816.F32.BF16 R16, R64.reuse, R50, R16 ;  /* 0x000000324010723c */ /* 0x040fe20000041810 */
[----:B------:R-:W2:Y:S07]  /*3da0*/  LDSM.16.M88.4 R48, [R223+0x4800] ;  /* 0x00480000df30783b */ /* 0x000eae0000000200 */
[C---:B-----5:R-:W-:Y:S08]  /*3db0*/  HMMA.16816.F32.BF16 R12, R64.reuse, R44, R12 ;  /* 0x0000002c400c723c */ /* 0x060ff0000004180c */
[C---:B------:R-:W-:Y:S01]  /*3dc0*/  HMMA.16816.F32.BF16 R8, R64.reuse, R46, R8 ;  /* 0x0000002e4008723c */ /* 0x040fe20000041808 */
[----:B------:R-:W4:Y:S07]  /*3dd0*/  LDSM.16.M88.4 R44, [R223+0x5800] ;  /* 0x00580000df2c783b */ /* 0x000f2e0000000200 */
[C---:B---3--:R-:W-:Y:S08]  /*3de0*/  HMMA.16816.F32.BF16 R76, R64.reuse, R28, R76 ;  /* 0x0000001c404c723c */ /* 0x048ff0000004184c */
        /* <DEDUP_REMOVED lines=14> */
[----:B------:R-:W2:Y:S07]  /*3ed0*/  LDSM.16.M88.4 R52, [R212+0x4000] ;  /* 0x00400000d434783b */ /* 0x000eae0000000200 */
[C---:B----4-:R-:W-:Y:S08]  /*3ee0*/  HMMA.16816.F32.BF16 R68, R36.reuse, R44, R68 ;  /* 0x0000002c2444723c */ /* 0x050ff00000041844 */
[----:B------:R-:W-:Y:S01]  /*3ef0*/  HMMA.16816.F32.BF16 R40, R36, R46, R40 ;  /* 0x0000002e2428723c */ /* 0x000fe20000041828 */
[----:B------:R-:W4:Y:S04]  /*3f00*/  LDSM.16.M88.4 R36, [R212+0x4800] ;  /* 0x00480000d424783b */ /* 0x000f280000000200 */
[----:B------:R-:W-:Y:S03]  /*3f10*/  LDSM.16.M88.4 R44, [R226+0x6000] ;  /* 0x00600000e22c783b */ /* 0x000fe60000000200 */
[C---:B---3--:R-:W-:Y:S08]  /*3f20*/  HMMA.16816.F32.BF16 R20, R32.reuse, R28, R20 ;  /* 0x0000001c2014723c */ /* 0x048ff00000041814 */
[C---:B------:R-:W-:Y:S01]  /*3f30*/  HMMA.16816.F32.BF16 R16, R32.reuse, R30, R16 ;  /* 0x0000001e2010723c */ /* 0x040fe20000041810 */
[----:B------:R-:W3:Y:S07]  /*3f40*/  LDSM.16.M88.4 R28, [R212+0x5000] ;  /* 0x00500000d41c783b */ /* 0x000eee0000000200 */
[C---:B------:R-:W-:Y:S08]  /*3f50*/  HMMA.16816.F32.BF16 R12, R32.reuse, R56, R12 ;  /* 0x00000038200c723c */ /* 0x040ff0000004180c */
[C---:B------:R-:W-:Y:S01]  /*3f60*/  HMMA.16816.F32.BF16 R56, R32.reuse, R58, R8 ;  /* 0x0000003a2038723c */ /* 0x040fe20000041808 */
[----:B------:R-:W5:Y:S07]  /*3f70*/  LDSM.16.M88.4 R8, [R225+0xe000] ;  /* 0x00e00000e108783b */ /* 0x000f6e0000000200 */
[C---:B-1----:R-:W-:Y:S08]  /*3f80*/  HMMA.16816.F32.BF16 R76, R32.reuse, R48, R76 ;  /* 0x00000030204c723c */ /* 0x042ff0000004184c */
[C---:B------:R-:W-:Y:S01]  /*3f90*/  HMMA.16816.F32.BF16 R72, R32.reuse, R50, R72 ;  /* 0x000000322048723c */ /* 0x040fe20000041848 */
[----:B------:R-:W-:Y:S07]  /*3fa0*/  LDSM.16.M88.4 R48, [R224+0x6000] ;  /* 0x00600000e030783b */ /* 0x000fee0000000200 */
[C---:B------:R-:W-:Y:S08]  /*3fb0*/  HMMA.16816.F32.BF16 R68, R32.reuse, R24, R68 ;  /* 0x000000182044723c */ /* 0x040ff00000041844 */
[----:B------:R-:W-:Y:S01]  /*3fc0*/  HMMA.16816.F32.BF16 R40, R32, R26, R40 ;  /* 0x0000001a2028723c */ /* 0x000fe20000041828 */
[----:B------:R-:W1:Y:S04]  /*3fd0*/  LDSM.16.M88.4 R24, [R225+0xe800] ;  /* 0x00e80000e118783b */ /* 0x000e680000000200 */
[----:B------:R-:W1:Y:S03]  /*3fe0*/  LDSM.16.M88.4 R32, [R225+0xf000] ;  /* 0x00f00000e120783b */ /* 0x000e660000000200 */
[C---:B--2---:R-:W-:Y:S08]  /*3ff0*/  HMMA.16816.F32.BF16 R20, R60.reuse, R52, R20 ;  /* 0x000000343c14723c */ /* 0x044ff00000041814 */
[C---:B------:R-:W-:Y:S08]  /*4000*/  HMMA.16816.F32.BF16 R16, R60.reuse, R54, R16 ;  /* 0x000000363c10723c */ /* 0x040ff00000041810 */
[C---:B----4-:R-:W-:Y:S01]  /*4010*/  HMMA.16816.F32.BF16 R52, R60.reuse, R36, R12 ;  /* 0x000000243c34723c */ /* 0x050fe2000004180c */
[----:B------:R-:W2:Y:S07]  /*4020*/  LDSM.16.M88.4 R12, [R223+0x6000] ;  /* 0x00600000df0c783b */ /* 0x000eae0000000200 */
[C---:B------:R-:W-:Y:S01]  /*4030*/  HMMA.16816.F32.BF16 R56, R60.reuse, R38, R56 ;  /* 0x000000263c38723c */ /* 0x040fe20000041838 */
[----:B------:R-:W-:Y:S07]  /*4040*/  LDSM.16.M88.4 R36, [R223+0x7800] ;  /* 0x00780000df24783b */ /* 0x000fee0000000200 */
[C---:B---3--:R-:W-:Y:S08]  /*4050*/  HMMA.16816.F32.BF16 R76, R60.reuse, R28, R76 ;  /* 0x0000001c3c4c723c */ /* 0x048ff0000004184c */
[C---:B------:R-:W-:Y:S01]  /*4060*/  HMMA.16816.F32.BF16 R72, R60.reuse, R30, R72 ;  /* 0x0000001e3c48723c */ /* 0x040fe20000041848 */
[----:B------:R-:W3:Y:S07]  /*4070*/  LDSM.16.M88.4 R28, [R223+0x6800] ;  /* 0x00680000df1c783b */ /* 0x000eee0000000200 */
[C---:B------:R-:W-:Y:S08]  /*4080*/  HMMA.16816.F32.BF16 R68, R60.reuse, R64, R68 ;  /* 0x000000403c44723c */ /* 0x040ff00000041844 */
[----:B------:R-:W-:Y:S01]  /*4090*/  HMMA.16816.F32.BF16 R40, R60, R66, R40 ;  /* 0x000000423c28723c */ /* 0x000fe20000041828 */
[----:B------:R-:W-:Y:S07]  /*40a0*/  LDSM.16.M88.4 R60, [R212+0x6000] ;  /* 0x00600000d43c783b */ /* 0x000fee0000000200 */
[C---:B-----5:R-:W-:Y:S08]  /*40b0*/  HMMA.16816.F32.BF16 R20, R44.reuse, R8, R20 ;  /* 0x000000082c14723c */ /* 0x060ff00000041814 */
[C---:B------:R-:W-:Y:S01]  /*40c0*/  HMMA.16816.F32.BF16 R16, R44.reuse, R10, R16 ;  /* 0x0000000a2c10723c */ /* 0x040fe20000041810 */
[----:B------:R-:W4:Y:S07]  /*40d0*/  LDSM.16.M88.4 R8, [R223+0x7000] ;  /* 0x00700000df08783b */ /* 0x000f2e0000000200 */
[C---:B-1----:R-:W-:Y:S08]  /*40e0*/  HMMA.16816.F32.BF16 R52, R44.reuse, R24, R52 ;  /* 0x000000182c34723c */ /* 0x042ff00000041834 */
[C---:B------:R-:W-:Y:S01]  /*40f0*/  HMMA.16816.F32.BF16 R56, R44.reuse, R26, R56 ;  /* 0x0000001a2c38723c */ /* 0x040fe20000041838 */
[----:B------:R-:W-:Y:S07]  /*4100*/  LDSM.16.M88.4 R24, [R219+0xe800] ;  /* 0x00e80000db18783b */ /* 0x000fee0000000200 */
[C---:B------:R-:W-:Y:S08]  /*4110*/  HMMA.16816.F32.BF16 R76, R44.reuse, R32, R76 ;  /* 0x000000202c4c723c */ /* 0x040ff0000004184c */
[C---:B------:R-:W-:Y:S01]  /*4120*/  HMMA.16816.F32.BF16 R72, R44.reuse, R34, R72 ;  /* 0x000000222c48723c */ /* 0x040fe20000041848 */
[----:B------:R-:W-:Y:S07]  /*4130*/  LDSM.16.M88.4 R32, [R219+0xe000] ;  /* 0x00e00000db20783b */ /* 0x000fee0000000200 */
[C---:B------:R-:W-:Y:S08]  /*4140*/  HMMA.16816.F32.BF16 R68, R44.reuse, R80, R68 ;  /* 0x000000502c44723c */ /* 0x040ff00000041844 */
[----:B------:R-:W-:Y:S01]  /*4150*/  HMMA.16816.F32.BF16 R40, R44, R82, R40 ;  /* 0x000000522c28723c */ /* 0x000fe20000041828 */
[----:B------:R-:W1:Y:S07]  /*4160*/  LDSM.16.M88.4 R44, [R222+0x6000] ;  /* 0x00600000de2c783b */ /* 0x000e6e0000000200 */
[C---:B--2---:R-:W-:Y:S08]  /*4170*/  HMMA.16816.F32.BF16 R20, R48.reuse, R12, R20 ;  /* 0x0000000c3014723c */ /* 0x044ff00000041814 */
[C---:B------:R-:W-:Y:S01]  /*4180*/  HMMA.16816.F32.BF16 R16, R48.reuse, R14, R16 ;  /* 0x0000000e3010723c */ /* 0x040fe20000041810 */
[----:B------:R-:W2:Y:S07]  /*4190*/  LDSM.16.M88.4 R12, [R219+0xf000] ;  /* 0x00f00000db0c783b */ /* 0x000eae0000000200 */
[C---:B---3--:R-:W-:Y:S08]  /*41a0*/  HMMA.16816.F32.BF16 R52, R48.reuse, R28, R52 ;  /* 0x0000001c3034723c */ /* 0x048ff00000041834 */
[C---:B------:R-:W-:Y:S01]  /*41b0*/  HMMA.16816.F32.BF16 R56, R48.reuse, R30, R56 ;  /* 0x0000001e3038723c */ /* 0x040fe20000041838 */
[----:B------:R-:W3:Y:S07]  /*41c0*/  LDSM.16.M88.4 R28, [R219+0xf800] ;  /* 0x00f80000db1c783b */ /* 0x000eee0000000200 */
[C---:B----4-:R-:W-:Y:S08]  /*41d0*/  HMMA.16816.F32.BF16 R76, R48.reuse, R8, R76 ;  /* 0x00000008304c723c */ /* 0x050ff0000004184c */
[----:B------:R-:W-:Y:S01]  /*41e0*/  HMMA.16816.F32.BF16 R72, R48, R10, R72 ;  /* 0x0000000a3048723c */ /* 0x000fe20000041848 */
[----:B------:R-:W4:Y:S07]  /*41f0*/  LDSM.16.M88.4 R8, [R221+0x6000] ;  /* 0x00600000dd08783b */ /* 0x000f2e0000000200 */
[C---:B-1----:R-:W-:Y:S08]  /*4200*/  HMMA.16816.F32.BF16 R52, R44.reuse, R24, R52 ;  /* 0x000000182c34723c */ /* 0x042ff00000041834 */
[----:B------:R-:W-:Y:S01]  /*4210*/  HMMA.16816.F32.BF16 R56, R44, R26, R56 ;  /* 0x0000001a2c38723c */ /* 0x000fe20000041838 */
[----:B------:R-:W1:Y:S07]  /*4220*/  LDSM.16.M88.4 R24, [R212+0x6800] ;  /* 0x00680000d418783b */ /* 0x000e6e0000000200 */
[C---:B------:R-:W-:Y:S08]  /*4230*/  HMMA.16816.F32.BF16 R68, R48.reuse, R36, R68 ;  /* 0x000000243044723c */ /* 0x040ff00000041844 */
[----:B------:R-:W-:Y:S08]  /*4240*/  HMMA.16816.F32.BF16 R40, R48, R38, R40 ;  /* 0x000000263028723c */ /* 0x000ff00000041828 */
[C---:B------:R-:W-:Y:S08]  /*4250*/  HMMA.16816.F32.BF16 R20, R44.reuse, R32, R20 ;  /* 0x000000202c14723c */ /* 0x040ff00000041814 */
[C---:B--2---:R-:W-:Y:S08]  /*4260*/  HMMA.16816.F32.BF16 R76, R44.reuse, R12, R76 ;  /* 0x0000000c2c4c723c */ /* 0x044ff0000004184c */
[C---:B------:R-:W-:Y:S01]  /*4270*/  HMMA.16816.F32.BF16 R72, R44.reuse, R14, R72 ;  /* 0x0000000e2c48723c */ /* 0x040fe20000041848 */
[----:B------:R-:W2:Y:S07]  /*4280*/  LDSM.16.M88.4 R12, [R212+0x7000] ;  /* 0x00700000d40c783b */ /* 0x000eae0000000200 */
[C---:B------:R-:W-:Y:S08]  /*4290*/  HMMA.16816.F32.BF16 R16, R44.reuse, R34, R16 ;  /* 0x000000222c10723c */ /* 0x040ff00000041810 */
[C---:B---3--:R-:W-:Y:S08]  /*42a0*/  HMMA.16816.F32.BF16 R68, R44.reuse, R28, R68 ;  /* 0x0000001c2c44723c */ /* 0x048ff00000041844 */
[----:B------:R-:W-:Y:S01]  /*42b0*/  HMMA.16816.F32.BF16 R40, R44, R30, R40 ;  /* 0x0000001e2c28723c */ /* 0x000fe20000041828 */
[----:B------:R-:W3:Y:S01]  /*42c0*/  LDSM.16.M88.4 R28, [R212+0x7800] ;  /* 0x00780000d41c783b */ /* 0x000ee20000000200 */
[----:B------:R-:W-:-:S06]  /*42d0*/  DEPBAR.LE SB0, 0x0 ;  /* 0x000080000000791a */ /* 0x000fcc0000000000 */
[C---:B----4-:R-:W-:Y:S08]  /*42e0*/  HMMA.16816.F32.BF16 R20, R8.reuse, R60, R20 ;  /* 0x0000003c0814723c */ /* 0x050ff00000041814 */
[C---:B------:R-:W-:Y:S08]  /*42f0*/  HMMA.16816.F32.BF16 R16, R8.reuse, R62, R16 ;  /* 0x0000003e0810723c */ /* 0x040ff00000041810 */
[C---:B-1----:R-:W-:Y:S08]  /*4300*/  HMMA.16816.F32.BF16 R52, R8.reuse, R24, R52 ;  /* 0x000000180834723c */ /* 0x042ff00000041834 */
[----:B------:R-:W-:Y:S01]  /*4310*/  HMMA.16816.F32.BF16 R56, R8, R26, R56 ;  /* 0x0000001a0838723c */ /* 0x000fe20000041838 */
[----:B------:R-:W-:-:S02]  /*4320*/  FSEL R25, R21, -INF , !P0 ;  /* 0xff80000015197808 */ /* 0x000fc40004000000 */
[-C--:B------:R-:W-:Y:S02]  /*4330*/  ISETP.GE.AND P0, PT, R7, R231.reuse, PT ;  /* 0x000000e70700720c */ /* 0x080fe40003f06270 */
[----:B------:R-:W-:Y:S02]  /*4340*/  IADD3 R7, R3, 0x18, RZ ;  /* 0x0000001803077810 */ /* 0x000fe40007ffe0ff */
[----:B------:R-:W-:Y:S01]  /*4350*/  FSEL R23, R23, -INF , !P3 ;  /* 0xff80000017177808 */ /* 0x000fe20005800000 */
[----:B--2---:R-:W-:Y:S01]  /*4360*/  HMMA.16816.F32.BF16 R76, R8, R12, R76 ;  /* 0x0000000c084c723c */ /* 0x004fe2000004184c */
[----:B------:R-:W-:Y:S02]  /*4370*/  FSEL R27, R16, -INF , !P4 ;  /* 0xff800000101b7808 */ /* 0x000fe40006000000 */
[C---:B------:R-:W-:Y:S02]  /*4380*/  ISETP.GE.AND P3, PT, R6.reuse, R238, PT ;  /* 0x000000ee0600720c */ /* 0x040fe40003f66270 */
[----:B------:R-:W-:-:S02]  /*4390*/  ISETP.GE.AND P4, PT, R6, R231, PT ;  /* 0x000000e70600720c */ /* 0x000fc40003f86270 */
[----:B------:R-:W-:Y:S01]  /*43a0*/  FSEL R21, R18, -INF , !P6 ;  /* 0xff80000012157808 */ /* 0x000fe20007000000 */
[C---:B------:R-:W-:Y:S01]  /*43b0*/  HMMA.16816.F32.BF16 R72, R8.reuse, R14, R72 ;  /* 0x0000000e0848723c */ /* 0x040fe20000041848 */
[----:B------:R-:W-:Y:S02]  /*43c0*/  FSEL R26, R17, -INF , !P2 ;  /* 0xff800000111a7808 */ /* 0x000fe40005000000 */
[----:B------:R-:W-:Y:S02]  /*43d0*/  IADD3 R6, R3, 0x19, RZ ;  /* 0x0000001903067810 */ /* 0x000fe40007ffe0ff */
[C---:B------:R-:W-:Y:S02]  /*43e0*/  ISETP.GE.AND P6, PT, R7.reuse, R238, PT ;  /* 0x000000ee0700720c */ /* 0x040fe40003fc6270 */
[----:B------:R-:W-:Y:S01]  /*43f0*/  ISETP.GE.AND P2, PT, R7, R231, PT ;  /* 0x000000e70700720c */ /* 0x000fe20003f46270 */
[----:B---3--:R-:W-:Y:S01]  /*4400*/  HMMA.16816.F32.BF16 R40, R8, R30, R40 ;  /* 0x0000001e0828723c */ /* 0x008fe20000041828 */
[----:B------:R-:W-:-:S02]  /*4410*/  FSEL R24, R19, -INF , !P5 ;  /* 0xff80000013187808 */ /* 0x000fc40006800000 */
[C---:B------:R-:W-:Y:S02]  /*4420*/  IADD3 R7, R3.reuse, 0x20, RZ ;  /* 0x0000002003077810 */ /* 0x040fe40007ffe0ff */
[----:B------:R-:W-:Y:S02]  /*4430*/  FSEL R19, R52, -INF , !P1 ;  /* 0xff80000034137808 */ /* 0x000fe40004800000 */
[C---:B------:R-:W-:Y:S01]  /*4440*/  ISETP.GE.AND P5, PT, R6.reuse, R238, PT ;  /* 0x000000ee0600720c */ /* 0x040fe20003fa6270 */
[----:B------:R-:W-:Y:S01]  /*4450*/  HMMA.16816.F32.BF16 R68, R8, R28, R68 ;  /* 0x0000001c0844723c */ /* 0x000fe20000041844 */
[----:B------:R-:W-:Y:S02]  /*4460*/  ISETP.GE.AND P1, PT, R6, R231, PT ;  /* 0x000000e70600720c */ /* 0x000fe40003f26270 */
[----:B------:R-:W-:Y:S02]  /*4470*/  IADD3 R13, R3, 0x21, RZ ;  /* 0x00000021030d7810 */ /* 0x000fe40007ffe0ff */
[----:B------:R-:W-:-:S02]  /*4480*/  FSEL R12, R54, -INF , !P0 ;  /* 0xff800000360c7808 */ /* 0x000fc40004000000 */
[----:B------:R-:W-:Y:S02]  /*4490*/  FSEL R6, R53, -INF , !P3 ;  /* 0xff80000035067808 */ /* 0x000fe40005800000 */
[C---:B------:R-:W-:Y:S02]  /*44a0*/  ISETP.GE.AND P0, PT, R7.reuse, R238, PT ;  /* 0x000000ee0700720c */ /* 0x040fe40003f06270 */
[----:B------:R-:W-:Y:S02]  /*44b0*/  ISETP.GE.AND P3, PT, R7, R231, PT ;  /* 0x000000e70700720c */ /* 0x000fe40003f66270 */
[----:B------:R-:W-:Y:S02]  /*44c0*/  IADD3 R14, R3, 0x28, RZ ;  /* 0x00000028030e7810 */ /* 0x000fe40007ffe0ff */
[----:B------:R-:W-:Y:S02]  /*44d0*/  FSEL R18, R55, -INF , !P4 ;  /* 0xff80000037127808 */ /* 0x000fe40006000000 */
[----:B------:R-:W-:-:S02]  /*44e0*/  FSEL R7, R56, -INF , !P6 ;  /* 0xff80000038077808 */ /* 0x000fc40007000000 */
[CC--:B------:R-:W-:Y:S02]  /*44f0*/  ISETP.GE.AND P4, PT, R13.reuse, R238.reuse, PT ;  /* 0x000000ee0d00720c */ /* 0x0c0fe40003f86270 */
[-C--:B------:R-:W-:Y:S02]  /*4500*/  ISETP.GE.AND P6, PT, R13, R231.reuse, PT ;  /* 0x000000e70d00720c */ /* 0x080fe40003fc6270 */
[----:B------:R-:W-:Y:S02]  /*4510*/  FSEL R17, R58, -INF , !P2 ;  /* 0xff8000003a117808 */ /* 0x000fe40005000000 */
[----:B------:R-:W-:Y:S02]  /*4520*/  FSEL R13, R57, -INF , !P5 ;  /* 0xff800000390d7808 */ /* 0x000fe40006800000 */
[C---:B------:R-:W-:Y:S02]  /*4530*/  ISETP.GE.AND P2, PT, R14.reuse, R238, PT ;  /* 0x000000ee0e00720c */ /* 0x040fe40003f46270 */
[----:B------:R-:W-:-:S02]  /*4540*/  ISETP.GE.AND P5, PT, R14, R231, PT ;  /* 0x000000e70e00720c */ /* 0x000fc40003fa6270 */
[----:B------:R-:W-:Y:S02]  /*4550*/  IADD3 R14, R3, 0x29, RZ ;  /* 0x00000029030e7810 */ /* 0x000fe40007ffe0ff */
[----:B------:R-:W-:Y:S02]  /*4560*/  FSEL R16, R59, -INF , !P1 ;  /* 0xff8000003b107808 */ /* 0x000fe40004800000 */
[----:B------:R-:W-:Y:S02]  /*4570*/  FSEL R182, R76, -INF , !P0 ;  /* 0xff8000004cb67808 */ /* 0x000fe40004000000 */
[C---:B------:R-:W-:Y:S02]  /*4580*/  ISETP.GE.AND P1, PT, R14.reuse, R238, PT ;  /* 0x000000ee0e00720c */ /* 0x040fe40003f26270 */
        /* <DEDUP_REMOVED lines=8> */
[C---:B------:R-:W-:Y:S02]  /*4610*/  IADD3 R8, R3.reuse, 0x39, RZ ;  /* 0x0000003903087810 */ /* 0x040fe40007ffe0ff */
[----:B------:R-:W-:Y:S02]  /*4620*/  FSEL R20, R20, -INF , !P0 ;  /* 0xff80000014147808 */ /* 0x000fe40004000000 */
[----:B------:R-:W-:Y:S02]  /*4630*/  ISETP.GE.AND P0, PT, R8, R231, PT ;  /* 0x000000e70800720c */ /* 0x000fe40003f06270 */
[----:B------:R-:W-:Y:S02]  /*4640*/  IADD3 R15, R3, 0x30, RZ ;  /* 0x00000030030f7810 */ /* 0x000fe40007ffe0ff */
[----:B------:R-:W-:Y:S02]  /*4650*/  FSEL R186, R43, -INF , !P0 ;  /* 0xff8000002bba7808 */ /* 0x000fe40004000000 */
[----:B------:R-:W-:-:S02]  /*4660*/  PLOP3.LUT P0, PT, PT, PT, UP0, 0x80, 0x0 ;  /* 0x000000000000781c */ /* 0x000fc40003f0f008 */
[----:B------:R-:W-:Y:S02]  /*4670*/  FSEL R189, R78, -INF , !P3 ;  /* 0xff8000004ebd7808 */ /* 0x000fe40005800000 */
[----:B------:R-:W-:Y:S01]  /*4680*/  FSEL R183, R77, -INF , !P4 ;  /* 0xff8000004db77808 */ /* 0x000fe20006000000 */
[----:B------:R-:W-:Y:S01]  /*4690*/  BAR.SYNC.DEFER_BLOCKING 0x0 ;  /* 0x0000000000007b1d */ /* 0x000fe20000010000 */
[C---:B------:R-:W-:Y:S02]  /*46a0*/  ISETP.GE.AND P3, PT, R15.reuse, R238, PT ;  /* 0x000000ee0f00720c */ /* 0x040fe40003f66270 */
[----:B------:R-:W-:Y:S02]  /*46b0*/  ISETP.GE.AND P4, PT, R15, R231, PT ;  /* 0x000000e70f00720c */ /* 0x000fe40003f86270 */
[----:B------:R-:W-:Y:S02]  /*46c0*/  IADD3 R9, R3, 0x31, RZ ;  /* 0x0000003103097810 */ /* 0x000fe40007ffe0ff */
[----:B------:R-:W-:-:S02]  /*46d0*/  FSEL R191, R79, -INF , !P6 ;  /* 0xff8000004fbf7808 */ /* 0x000fc40007000000 */
[----:B------:R-:W-:Y:S02]  /*46e0*/  FSEL R184, R72, -INF , !P2 ;  /* 0xff80000048b87808 */ /* 0x000fe40005000000 */
[----:B------:R-:W-:Y:S02]  /*46f0*/  FSEL R195, R68, -INF , !P3 ;  /* 0xff80000044c37808 */ /* 0x000fe40005800000 */
[----:B------:R-:W-:Y:S02]  /*4700*/  FSEL R32, R70, -INF , !P4 ;  /* 0xff80000046207808 */ /* 0x000fe40006000000 */
[C---:B------:R-:W-:Y:S02]  /*4710*/  ISETP.GE.AND P6, PT, R9.reuse, R238, PT ;  /* 0x000000ee0900720c */ /* 0x040fe40003fc6270 */
[-C--:B------:R-:W-:Y:S02]  /*4720*/  ISETP.GE.AND P2, PT, R9, R231.reuse, PT ;  /* 0x000000e70900720c */ /* 0x080fe40003f46270 */
        /* <DEDUP_REMOVED lines=9> */
[----:B------:R-:W-:Y:S01]  /*47c0*/  UIADD3 UR5, UR8, -0x2, URZ ;  /* 0xfffffffe08057890 */ /* 0x000fe2000fffe03f */
[----:B------:R-:W-:Y:S01]  /*47d0*/  ISETP.GE.AND P6, PT, R236, c[0x0][0x220], PT ;  /* 0x00008800ec007a0c */ /* 0x000fe20003fc6270 */
[----:B------:R-:W-:Y:S01]  /*47e0*/  BSSY B0, `(.L_x_60) ;  /* 0x0000080000007945 */ /* 0x000fe20003800000 */
[----:B------:R-:W-:Y:S01]  /*47f0*/  ISETP.GE.AND P5, PT, R230, c[0x0][0x220], PT ;  /* 0x00008800e6007a0c */ /* 0x000fe20003fa6270 */
[----:B------:R-:W-:Y:S01]  /*4800*/  USHF.R.S32.HI UR4, URZ, 0x1f, UR5 ;  /* 0x0000001f3f047899 */ /* 0x000fe20008011405 */
[----:B------:R-:W-:Y:S01]  /*4810*/  ISETP.GE.AND P4, PT, R229, c[0x0][0x220], PT ;  /* 0x00008800e5007a0c */ /* 0x000fe20003f86270 */
[----:B------:R-:W-:Y:S01]  /*4820*/  UIMAD UR28, UR28, UR5, URZ ;  /* 0x000000051c1c72a4 */ /* 0x000fe2000f8e023f */
[----:B------:R-:W-:Y:S01]  /*4830*/  IMAD.WIDE.U32 R28, R5, UR5, R234 ;  /* 0x00000005051c7c25 */ /* 0x000fe2000f8e00ea */
[----:B------:R-:W-:Y:S02]  /*4840*/  ISETP.GE.AND P3, PT, R228, c[0x0][0x220], PT ;  /* 0x00008800e4007a0c */ /* 0x000fe40003f66270 */
[----:B------:R-:W-:-:S04]  /*4850*/  UIMAD UR4, UR4, UR29, UR28 ;  /* 0x0000001d040472a4 */ /* 0x000fc8000f8e021c */
[C---:B------:R-:W-:Y:S01]  /*4860*/  @!P6 LEA R30, P2, R28.reuse, c[0x0][0x168], 0x1 ;  /* 0x00005a001c1eea11 */ /* 0x040fe200078408ff */
[----:B------:R1:W-:Y:S01]  /*4870*/  @P6 STS.128 [R227+0x8000], RZ ;  /* 0x008000ffe3006388 */ /* 0x0003e20000000c00 */
[----:B------:R-:W-:Y:S02]  /*4880*/  IADD3 R5, R29, UR4, RZ ;  /* 0x000000041d057c10 */ /* 0x000fe4000fffe0ff */
[C---:B------:R-:W-:Y:S02]  /*4890*/  @!P5 LEA R8, P1, R28.reuse, c[0x0][0x168], 0x1 ;  /* 0x00005a001c08da11 */ /* 0x040fe400078208ff */
[C-C-:B------:R-:W-:Y:S02]  /*48a0*/  @!P6 LEA.HI.X R31, R28.reuse, c[0x0][0x16c], R5.reuse, 0x1, P2 ;  /* 0x00005b001c1fea11 */ /* 0x140fe400010f0c05 */
[C---:B------:R-:W-:Y:S02]  /*48b0*/  @!P4 LEA R14, P2, R28.reuse, c[0x0][0x168], 0x1 ;  /* 0x00005a001c0eca11 */ /* 0x040fe400078408ff */
[C---:B------:R-:W-:Y:S01]  /*48c0*/  @!P5 LEA.HI.X R9, R28.reuse, c[0x0][0x16c], R5, 0x1, P1 ;  /* 0x00005b001c09da11 */ /* 0x040fe200008f0c05 */
[----:B------:R-:W-:Y:S01]  /*48d0*/  @!PT LDS RZ, [RZ] ;  /* 0x00000000fffff984 */ /* 0x000fe20000000800 */
[----:B------:R-:W-:Y:S01]  /*48e0*/  @!PT LDS RZ, [RZ] ;  /* 0x00000000fffff984 */ /* 0x000fe20000000800 */
[----:B------:R-:W-:Y:S01]  /*48f0*/  @!PT LDS RZ, [RZ] ;  /* 0x00000000fffff984 */ /* 0x000fe20000000800 */
[----:B------:R2:W-:Y:S01]  /*4900*/  @!P6 LDGSTS.E.BYPASS.LTC128B.128 [R227+0x8000], [R30.64] ;  /* 0x080000001ee3efae */ /* 0x0005e2000b901d50 */
[----:B------:R-:W-:-:S02]  /*4910*/  @!P3 LEA R10, P1, R28, c[0x0][0x168], 0x1 ;  /* 0x00005a001c0aba11 */ /* 0x000fc400078208ff */
[C-C-:B------:R-:W-:Y:S01]  /*4920*/  @!P4 LEA.HI.X R15, R28.reuse, c[0x0][0x16c], R5.reuse, 0x1, P2 ;  /* 0x00005b001c0fca11 */ /* 0x140fe200010f0c05 */
[----:B------:R1:W-:Y:S01]  /*4930*/  @P5 STS.128 [R227+0xa000], RZ ;  /* 0x00a000ffe3005388 */ /* 0x0003e20000000c00 */
[C---:B------:R-:W-:Y:S02]  /*4940*/  IADD3 R3, P2, R28.reuse, UR11, RZ ;  /* 0x0000000b1c037c10 */ /* 0x040fe4000ff5e0ff */
[----:B------:R-:W-:Y:S01]  /*4950*/  @!P3 LEA.HI.X R11, R28, c[0x0][0x16c], R5, 0x1, P1 ;  /* 0x00005b001c0bba11 */ /* 0x000fe200008f0c05 */
[----:B------:R-:W-:Y:S01]  /*4960*/  @!PT LDS RZ, [RZ] ;  /* 0x00000000fffff984 */ /* 0x000fe20000000800 */
[----:B------:R-:W-:Y:S01]  /*4970*/  @!PT LDS RZ, [RZ] ;  /* 0x00000000fffff984 */ /* 0x000fe20000000800 */
[----:B------:R-:W-:Y:S01]  /*4980*/  @!PT LDS RZ, [RZ] ;  /* 0x00000000fffff984 */ /* 0x000fe20000000800 */
[----:B------:R3:W-:Y:S01]  /*4990*/  @!P5 LDGSTS.E.BYPASS.LTC128B.128 [R227+0xa000], [R8.64+0x80] ;  /* 0x0a00008008e3dfae */ /* 0x0007e2000b901d50 */
[----:B------:R-:W-:Y:S02]  /*49a0*/  IADD3.X R5, R5, UR19, RZ, P2, !PT ;  /* 0x0000001305057c10 */ /* 0x000fe400097fe4ff */
[C---:B------:R-:W-:Y:S01]  /*49b0*/  @!P5 LEA R28, P2, R3.reuse, c[0x0][0x168], 0x1 ;  /* 0x00005a00031cda11 */ /* 0x040fe200078408ff */
[----:B------:R1:W-:Y:S03]  /*49c0*/  @P4 STS.128 [R227+0xc000], RZ ;  /* 0x00c000ffe3004388 */ /* 0x0003e60000000c00 */
[C---:B------:R-:W-:Y:S01]  /*49d0*/  @!P5 LEA.HI.X R29, R3.reuse, c[0x0][0x16c], R5, 0x1, P2 ;  /* 0x00005b00031dda11 */ /* 0x040fe200010f0c05 */
        /* <DEDUP_REMOVED lines=10> */
[----:B---3--:R-:W-:-:S04]  /*4a80*/  @!P6 LEA R8, P1, R3, c[0x0][0x168], 0x1 ;  /* 0x00005a000308ea11 */ /* 0x008fc800078208ff */
[C---:B------:R-:W-:Y:S02]  /*4a90*/  @!P6 LEA.HI.X R9, R3.reuse, c[0x0][0x16c], R5, 0x1, P1 ;  /* 0x00005b000309ea11 */ /* 0x040fe400008f0c05 */
[----:B----4-:R-:W-:-:S03]  /*4aa0*/  @!P4 LEA R14, P1, R3, c[0x0][0x168], 0x1 ;  /* 0x00005a00030eca11 */ /* 0x010fc600078208ff */
[----:B------:R-:W-:Y:S01]  /*4ab0*/  @!PT LDS RZ, [RZ] ;  /* 0x00000000fffff984 */ /* 0x000fe20000000800 */
[----:B------:R-:W-:Y:S01]  /*4ac0*/  @!PT LDS RZ, [RZ] ;  /* 0x00000000fffff984 */ /* 0x000fe20000000800 */
[----:B------:R-:W-:Y:S01]  /*4ad0*/  @!PT LDS RZ, [RZ] ;  /* 0x00000000fffff984 */ /* 0x000fe20000000800 */
[----:B------:R3:W-:Y:S01]  /*4ae0*/  @!P6 LDGSTS.E.BYPASS.LTC128B.128 [R227+0x8800], [R8.64] ;  /* 0x0880000008e3efae */ /* 0x0007e2000b901d50 */
[----:B------:R-:W-:-:S03]  /*4af0*/  @!P4 LEA.HI.X R15, R3, c[0x0][0x16c], R5, 0x1, P1 ;  /* 0x00005b00030fca11 */ /* 0x000fc600008f0c05 */
[----:B------:R1:W-:Y:S01]  /*4b00*/  @P5 STS.128 [R227+0xa800], RZ ;  /* 0x00a800ffe3005388 */ /* 0x0003e20000000c00 */
[----:B-----5:R-:W-:-:S03]  /*4b10*/  @!P3 LEA R10, P2, R3, c[0x0][0x168], 0x1 ;  /* 0x00005a00030aba11 */ /* 0x020fc600078408ff */
[----:B------:R-:W-:Y:S01]  /*4b20*/  @!PT LDS RZ, [RZ] ;  /* 0x00000000fffff984 */ /* 0x000fe20000000800 */
[----:B------:R-:W-:Y:S01]  /*4b30*/  @!PT LDS RZ, [RZ] ;  /* 0x00000000fffff984 */ /* 0x000fe20000000800 */
[----:B------:R-:W-:Y:S01]  /*4b40*/  @!PT LDS RZ, [RZ] ;  /* 0x00000000fffff984 */ /* 0x000fe20000000800 */
[----:B------:R4:W-:Y:S01]  /*4b50*/  @!P5 LDGSTS.E.BYPASS.LTC128B.128 [R227+0xa800], [R28.64+0x80] ;  /* 0x0a8000801ce3dfae */ /* 0x0009e2000b901d50 */
[----:B------:R-:W-:-:S03]  /*4b60*/  @!P3 LEA.HI.X R11, R3, c[0x0][0x16c], R5, 0x1, P2 ;  /* 0x00005b00030bba11 */ /* 0x000fc600010f0c05 */
        /* <DEDUP_REMOVED lines=9> */
[----:B------:R1:W-:Y:S01]  /*4c00*/  @!P3 LDGSTS.E.BYPASS.LTC128B.128 [R227+0xe800], [R10.64+0x180] ;  /* 0x0e8001800ae3bfae */ /* 0x0003e2000b901d50 */
[----:B---3--:R-:W-:-:S03]  /*4c10*/  IADD3 R8, P1, R3, UR11, RZ ;  /* 0x0000000b03087c10 */ /* 0x008fc6000ff3e0ff */
[----:B------:R3:W-:Y:S01]  /*4c20*/  @P6 STS.128 [R227+0x9000], RZ ;  /* 0x009000ffe3006388 */ /* 0x0007e20000000c00 */
[C---:B--2---:R-:W-:Y:S02]  /*4c30*/  @!P6 LEA R30, P2, R8.reuse, c[0x0][0x168], 0x1 ;  /* 0x00005a00081eea11 */ /* 0x044fe400078408ff */
[----:B------:R-:W-:Y:S02]  /*4c40*/  IADD3.X R5, R5, UR19, RZ, P1, !PT ;  /* 0x0000001305057c10 */ /* 0x000fe40008ffe4ff */
[C---:B----4-:R-:W-:Y:S02]  /*4c50*/  @!P5 LEA R28, P1, R8.reuse, c[0x0][0x168], 0x1 ;  /* 0x00005a00081cda11 */ /* 0x050fe400078208ff */
[C-C-:B------:R-:W-:Y:S02]  /*4c60*/  @!P6 LEA.HI.X R31, R8.reuse, c[0x0][0x16c], R5.reuse, 0x1, P2 ;  /* 0x00005b00081fea11 */ /* 0x140fe400010f0c05 */
[----:B------:R-:W-:-:S03]  /*4c70*/  @!P5 LEA.HI.X R29, R8, c[0x0][0x16c], R5, 0x1, P1 ;  /* 0x00005b00081dda11 */ /* 0x000fc600008f0c05 */
[----:B------:R-:W-:Y:S01]  /*4c80*/  @!PT LDS RZ, [RZ] ;  /* 0x00000000fffff984 */ /* 0x000fe20000000800 */
[----:B------:R-:W-:Y:S01]  /*4c90*/  @!PT LDS RZ, [RZ] ;  /* 0x00000000fffff984 */ /* 0x000fe20000000800 */
[----:B------:R-:W-:Y:S01]  /*4ca0*/  @!PT LDS RZ, [RZ] ;  /* 0x00000000fffff984 */ /* 0x000fe20000000800 */
[----:B------:R2:W-:Y:S01]  /*4cb0*/  @!P6 LDGSTS.E.BYPASS.LTC128B.128 [R227+0x9000], [R30.64] ;  /* 0x090000001ee3efae */ /* 0x0005e2000b901d50 */
[----:B-----5:R-:W-:-:S03]  /*4cc0*/  @!P4 LEA R14, P2, R8, c[0x0][0x168], 0x1 ;  /* 0x00005a00080eca11 */ /* 0x020fc600078408ff */
[----:B------:R3:W-:Y:S01]  /*4cd0*/  @P5 STS.128 [R227+0xb000], RZ ;  /* 0x00b000ffe3005388 */ /* 0x0007e20000000c00 */
[C---:B------:R-:W-:Y:S02]  /*4ce0*/  @!P4 LEA.HI.X R15, R8.reuse, c[0x0][0x16c], R5, 0x1, P2 ;  /* 0x00005b00080fca11 */ /* 0x040fe400010f0c05 */
[C---:B------:R-:W-:Y:S01]  /*4cf0*/  IADD3 R3, P2, R8.reuse, UR11, RZ ;  /* 0x0000000b08037c10 */ /* 0x040fe2000ff5e0ff */
[----:B------:R-:W-:Y:S01]  /*4d00*/  @!PT LDS RZ, [RZ] ;  /* 0x00000000fffff984 */ /* 0x000fe20000000800 */
[----:B------:R-:W-:Y:S01]  /*4d10*/  @!PT LDS RZ, [RZ] ;  /* 0x00000000fffff984 */ /* 0x000fe20000000800 */
[----:B------:R-:W-:Y:S01]  /*4d20*/  @!PT LDS RZ, [RZ] ;  /* 0x00000000fffff984 */ /* 0x000fe20000000800 */
[----:B------:R4:W-:Y:S01]  /*4d30*/  @!P5 LDGSTS.E.BYPASS.LTC128B.128 [R227+0xb000], [R28.64+0x80] ;  /* 0x0b0000801ce3dfae */ /* 0x0009e2000b901d50 */
[----:B-1----:R-:W-:-:S03]  /*4d40*/  @!P3 LEA R10, P1, R8, c[0x0][0x168], 0x1 ;  /* 0x00005a00080aba11 */ /* 0x002fc600078208ff */
[----:B------:R3:W-:Y:S01]  /*4d50*/  @P4 STS.128 [R227+0xd000], RZ ;  /* 0x00d000ffe3004388 */ /* 0x0007e20000000c00 */
[----:B------:R-:W-:Y:S02]  /*4d60*/  @!P3 LEA.HI.X R11, R8, c[0x0][0x16c], R5, 0x1, P1 ;  /* 0x00005b00080bba11 */ /* 0x000fe400008f0c05 */
[----:B------:R-:W-:Y:S01]  /*4d70*/  @!P6 LEA R8, P1, R3, c[0x0][0x168], 0x1 ;  /* 0x00005a000308ea11 */ /* 0x000fe200078208ff */
[----:B------:R-:W-:Y:S01]  /*4d80*/  @!PT LDS RZ, [RZ] ;  /* 0x00000000fffff984 */ /* 0x000fe20000000800 */
[----:B------:R-:W-:Y:S01]  /*4d90*/  @!PT LDS RZ, [RZ] ;  /* 0x00000000fffff984 */ /* 0x000fe20000000800 */
[----:B------:R-:W-:Y:S01]  /*4da0*/  @!PT LDS RZ, [RZ] ;  /* 0x00000000fffff984 */ /* 0x000fe20000000800 */
[----:B------:R3:W-:Y:S01]  /*4db0*/  @!P4 LDGSTS.E.BYPASS.LTC128B.128 [R227+0xd000], [R14.64+0x100] ;  /* 0x0d0001000ee3cfae */ /* 0x0007e2000b901d50 */
[----:B------:R-:W-:-:S03]  /*4dc0*/  IADD3.X R5, R5, UR19, RZ, P2, !PT ;  /* 0x0000001305057c10 */ /* 0x000fc600097fe4ff */
[----:B------:R3:W-:Y:S01]  /*4dd0*/  @P3 STS.128 [R227+0xf000], RZ ;  /* 0x00f000ffe3003388 */ /* 0x0007e20000000c00 */
[----:B------:R-:W-:-:S03]  /*4de0*/  @!P6 LEA.HI.X R9, R3, c[0x0][0x16c], R5, 0x1, P1 ;  /* 0x00005b000309ea11 */ /* 0x000fc600008f0c05 */
[----:B------:R-:W-:Y:S01]  /*4df0*/  @!PT LDS RZ, [RZ] ;  /* 0x00000000fffff984 */ /* 0x000fe20000000800 */
[----:B------:R-:W-:Y:S01]  /*4e00*/  @!PT LDS RZ, [RZ] ;  /* 0x00000000fffff984 */ /* 0x000fe20000000800 */
[----:B------:R-:W-:Y:S01]  /*4e10*/  @!PT LDS RZ, [RZ] ;  /* 0x00000000fffff984 */ /* 0x000fe20000000800 */
[----:B------:R3:W-:Y:S01]  /*4e20*/  @!P3 LDGSTS.E.BYPASS.LTC128B.128 [R227+0xf000], [R10.64+0x180] ;  /* 0x0f0001800ae3bfae */ /* 0x0007e2000b901d50 */
[----:B--2---:R-:W-:-:S03]  /*4e30*/  @!P5 LEA R30, P2, R3, c[0x0][0x168], 0x1 ;  /* 0x00005a00031eda11 */ /* 0x004fc600078408ff */
[----:B------:R3:W-:Y:S01]  /*4e40*/  @P6 STS.128 [R227+0x9800], RZ ;  /* 0x009800ffe3006388 */ /* 0x0007e20000000c00 */
[----:B------:R-:W-:-:S03]  /*4e50*/  @!P5 LEA.HI.X R31, R3, c[0x0][0x16c], R5, 0x1, P2 ;  /* 0x00005b00031fda11 */ /* 0x000fc600010f0c05 */
[----:B------:R-:W-:Y:S01]  /*4e60*/  @!PT LDS RZ, [RZ] ;  /* 0x00000000fffff984 */ /* 0x000fe20000000800 */
[----:B------:R-:W-:Y:S01]  /*4e70*/  @!PT LDS RZ, [RZ] ;  /* 0x00000000fffff984 */ /* 0x000fe20000000800 */
[----:B------:R-:W-:Y:S01]  /*4e80*/  @!PT LDS RZ, [RZ] ;  /* 0x00000000fffff984 */ /* 0x000fe20000000800 */
[----:B------:R3:W-:Y:S01]  /*4e90*/  @!P6 LDGSTS.E.BYPASS.LTC128B.128 [R227+0x9800], [R8.64] ;  /* 0x0980000008e3efae */ /* 0x0007e2000b901d50 */
[----:B----4-:R-:W-:-:S03]  /*4ea0*/  @!P4 LEA R28, P1, R3, c[0x0][0x168], 0x1 ;  /* 0x00005a00031cca11 */ /* 0x010fc600078208ff */
[----:B------:R3:W-:Y:S01]  /*4eb0*/  @P5 STS.128 [R227+0xb800], RZ ;  /* 0x00b800ffe3005388 */ /* 0x0007e20000000c00 */
[----:B------:R-:W-:-:S03]  /*4ec0*/  @!P4 LEA.HI.X R29, R3, c[0x0][0x16c], R5, 0x1, P1 ;  /* 0x00005b00031dca11 */ /* 0x000fc600008f0c05 */
        /* <DEDUP_REMOVED lines=11> */
[----:B---3--:R-:W-:-:S04]  /*4f80*/  LEA R8, P1, R3, c[0x0][0x168], 0x1 ;  /* 0x00005a0003087a11 */ /* 0x008fc800078208ff */
[----:B------:R-:W-:-:S05]  /*4f90*/  LEA.HI.X R9, R3, c[0x0][0x16c], R5, 0x1, P1 ;  /* 0x00005b0003097a11 */ /* 0x000fca00008f0c05 */
[----:B------:R-:W-:Y:S01]  /*4fa0*/  @!PT LDS RZ, [RZ] ;  /* 0x00000000fffff984 */ /* 0x000fe20000000800 */
[----:B------:R-:W-:Y:S01]  /*4fb0*/  @!PT LDS RZ, [RZ] ;  /* 0x00000000fffff984 */ /* 0x000fe20000000800 */
[----:B------:R-:W-:Y:S01]  /*4fc0*/  @!PT LDS RZ, [RZ] ;  /* 0x00000000fffff984 */ /* 0x000fe20000000800 */
[----:B------:R1:W-:Y:S04]  /*4fd0*/  LDGSTS.E.BYPASS.LTC128B.128 [R227+0xf800], [R8.64+0x180] ;  /* 0x0f80018008e37fae */ /* 0x0003e8000b901d50 */
.L_x_61:
[----:B------:R-:W-:Y:S05]  /*4fe0*/  BSYNC B0 ;  /* 0x0000000000007941 */ /* 0x000fea0003800000 */
.L_x_60:
[----:B------:R-:W0:Y:S02]  /*4ff0*/  LDGDEPBAR ;  /* 0x00000000000079af */ /* 0x000e240000000000 */
.L_x_59:
[----:B-1-3--:R-:W-:Y:S02]  /*5000*/  FMNMX.FTZ R9, R20, R25, !PT ;  /* 0x0000001914097209 */ /* 0x00afe40007810000 */
        /* <DEDUP_REMOVED lines=29> */
[----:B------:R-:W-:Y:S01]  /*51e0*/  SHF.L.U32 R220, R4, 0x1, RZ ;  /* 0x0000000104dc7819 */ /* 0x000fe200000006ff */
[----:B------:R-:W1:Y:S03]  /*51f0*/  SHFL.BFLY PT, R8, R9, 0x2, 0x1f ;  /* 0x0c401f0009087f89 */ /* 0x000e6600000e0000 */
[-C--:B------:R-:W-:Y:S01]  /*5200*/  LEA R218, R2, R220.reuse, 0x1 ;  /* 0x000000dc02da7211 */ /* 0x080fe200078e08ff */
[----:B------:R-:W2:Y:S01]  /*5210*/  SHFL.BFLY PT, R5, R3, 0x2, 0x1f ;  /* 0x0c401f0003057f89 */ /* 0x000ea200000e0000 */
[C---:B------:R-:W-:Y:S02]  /*5220*/  LEA R217, R0.reuse, R220, 0x1 ;  /* 0x000000dc00d97211 */ /* 0x040fe400078e08ff */
        /* <DEDUP_REMOVED lines=36> */
[----:B------:R-:W-:Y:S01]  /*5470*/  FFMA.FTZ R173, R24, c[0x0][0x23c], -R188 ;  /* 0x00008f0018ad7a23 */ /* 0x000fe200000108bc */
[----:B------:R-:W-:Y:S01]  /*5480*/  LDSM.16.MT88.4 R8, [R218+0x10800] ;  /* 0x01080000da08783b */ /* 0x000fe20000004200 */
[--C-:B------:R-:W-:Y:S01]  /*5490*/  FFMA.FTZ R171, R6, c[0x0][0x23c], -R34.reuse ;  /* 0x00008f0006ab7a23 */ /* 0x100fe20000010822 */
[----:B------:R-:W2:Y:S01]  /*54a0*/  MUFU.EX2 R177, R177 ;  /* 0x000000b100b17308 */ /* 0x000ea20000000800 */
[--C-:B------:R-:W-:Y:S01]  /*54b0*/  FFMA.FTZ R170, R7, c[0x0][0x23c], -R34.reuse ;  /* 0x00008f0007aa7a23 */ /* 0x100fe20000010822 */
[----:B------:R-:W-:Y:S01]  /*54c0*/  LDSM.16.MT88.4 R24, [R217+0x10800] ;  /* 0x01080000d918783b */ /* 0x000fe20000004200 */
[----:B------:R-:W-:Y:S02]  /*54d0*/  FFMA.FTZ R2, R13, c[0x0][0x23c], -R34 ;  /* 0x00008f000d027a23 */ /* 0x000fe40000010822 */
[----:B------:R-:W-:Y:S01]  /*54e0*/  FFMA.FTZ R174, R12, c[0x0][0x23c], -R188 ;  /* 0x00008f000cae7a23 */ /* 0x000fe200000108bc */
[----:B------:R-:W1:Y:S01]  /*54f0*/  LDSM.16.MT88.4 R4, [R216+0x16000] ;  /* 0x01600000d804783b */ /* 0x000e620000004200 */
[----:B------:R-:W-:Y:S01]  /*5500*/  FFMA.FTZ R175, R19, c[0x0][0x23c], -R34 ;  /* 0x00008f0013af7a23 */ /* 0x000fe20000010822 */
[----:B------:R-:W-:Y:S01]  /*5510*/  MUFU.EX2 R176, R176 ;  /* 0x000000b000b07308 */ /* 0x000fe20000000800 */
[--C-:B------:R-:W-:Y:S01]  /*5520*/  FFMA.FTZ R169, R18, c[0x0][0x23c], -R188.reuse ;  /* 0x00008f0012a97a23 */ /* 0x100fe200000108bc */
[----:B------:R-:W1:Y:S01]  /*5530*/  LDSM.16.MT88.4 R12, [R220+0x10800] ;  /* 0x01080000dc0c783b */ /* 0x000e620000004200 */
[----:B------:R-:W-:-:S02]  /*5540*/  FFMA.FTZ R168, R17, c[0x0][0x23c], -R188 ;  /* 0x00008f0011a87a23 */ /* 0x000fc400000108bc */
[----:B------:R-:W-:Y:S01]  /*5550*/  FFMA.FTZ R0, R16, c[0x0][0x23c], -R188 ;  /* 0x00008f0010007a23 */ /* 0x000fe200000108bc */
        /* <DEDUP_REMOVED lines=53> */
[C---:B------:R-:W-:Y:S02]  /*58b0*/  HMMA.16816.F32.BF16 R76, R144.reuse, R80, RZ ;  /* 0x00000050904c723c */ /* 0x040fe400000418ff */
[----:B------:R-:W-:Y:S06]  /*58c0*/  MUFU.EX2 R184, R184 ;  /* 0x000000b800b87308 */ /* 0x000fec0000000800 */
[C---:B-----5:R-:W-:Y:S02]  /*58d0*/  HMMA.16816.F32.BF16 R84, R144.reuse, R88, RZ ;  /* 0x000000589054723c */ /* 0x060fe400000418ff */
[----:B------:R-:W-:Y:S06]  /*58e0*/  MUFU.EX2 R185, R185 ;  /* 0x000000b900b97308 */ /* 0x000fec0000000800 */
[C---:B------:R-:W-:Y:S02]  /*58f0*/  HMMA.16816.F32.BF16 R92, R144.reuse, R96, RZ ;  /* 0x00000060905c723c */ /* 0x040fe400000418ff */
[----:B------:R-:W-:Y:S06]  /*5900*/  MUFU.EX2 R189, R189 ;  /* 0x000000bd00bd7308 */ /* 0x000fec0000000800 */
[C---:B-1----:R-:W-:Y:S02]  /*5910*/  HMMA.16816.F32.BF16 R100, R144.reuse, R104, RZ ;  /* 0x000000689064723c */ /* 0x042fe400000418ff */
[----:B------:R-:W1:Y:S06]  /*5920*/  MUFU.EX2 R191, R191 ;  /* 0x000000bf00bf7308 */ /* 0x000e6c0000000800 */
[C---:B------:R-:W-:Y:S02]  /*5930*/  HMMA.16816.F32.BF16 R108, R144.reuse, R112, RZ ;  /* 0x00000070906c723c */ /* 0x040fe400000418ff */
[----:B------:R-:W-:Y:S06]  /*5940*/  MUFU.EX2 R192, R192 ;  /* 0x000000c000c07308 */ /* 0x000fec0000000800 */
[C---:B------:R-:W-:Y:S02]  /*5950*/  HMMA.16816.F32.BF16 R116, R144.reuse, R120, RZ ;  /* 0x000000789074723c */ /* 0x040fe400000418ff */
[----:B------:R-:W5:Y:S06]  /*5960*/  MUFU.EX2 R193, R193 ;  /* 0x000000c100c17308 */ /* 0x000f6c0000000800 */
        /* <DEDUP_REMOVED lines=11> */
[----:B------:R-:W1:Y:S06]  /*5a20*/  MUFU.EX2 R190, R190 ;  /* 0x000000be00be7308 */ /* 0x000e6c0000000800 */
[C---:B------:R-:W-:Y:S02]  /*5a30*/  HMMA.16816.F32.BF16 R72, R144.reuse, R74, RZ ;  /* 0x0000004a9048723c */ /* 0x040fe400000418ff */
[----:B------:R-:W1:Y:S06]  /*5a40*/  MUFU.EX2 R187, R187 ;  /* 0x000000bb00bb7308 */ /* 0x000e6c0000000800 */
        /* <DEDUP_REMOVED lines=48> */
[C---:B---3--:R-:W-:Y:S08]  /*5d50*/  HMMA.16816.F32.BF16 R116, R4.reuse, R8, R116 ;  /* 0x000000080474723c */ /* 0x048ff00000041874 */
[C---:B------:R-:W-:Y:S01]  /*5d60*/  HMMA.16816.F32.BF16 R120, R4.reuse, R10, R120 ;  /* 0x0000000a0478723c */ /* 0x040fe20000041878 */
[----:B------:R-:W3:Y:S07]  /*5d70*/  LDSM.16.MT88.4 R8, [R216+0x16800] ;  /* 0x01680000d808783b */ /* 0x000eee0000004200 */
[C---:B------:R-:W-:Y:S08]  /*5d80*/  HMMA.16816.F32.BF16 R92, R4.reuse, R16, R92 ;  /* 0x00000010045c723c */ /* 0x040ff0000004185c */
[C---:B------:R-:W-:Y:S01]  /*5d90*/  HMMA.16816.F32.BF16 R96, R4.reuse, R18, R96 ;  /* 0x000000120460723c */ /* 0x040fe20000041860 */
[----:B------:R-:W4:Y:S07]  /*5da0*/  LDSM.16.MT88.4 R16, [R218+0x16800] ;  /* 0x01680000da10783b */ /* 0x000f2e0000004200 */
[C---:B------:R-:W-:Y:S08]  /*5db0*/  HMMA.16816.F32.BF16 R84, R4.reuse, R28, R84 ;  /* 0x0000001c0454723c */ /* 0x040ff00000041854 */
[C---:B--2---:R-:W-:Y:S08]  /*5dc0*/  HMMA.16816.F32.BF16 R136, R4.reuse, R12, R136 ;  /* 0x0000000c0488723c */ /* 0x044ff00000041888 */
[C---:B------:R-:W-:Y:S01]  /*5dd0*/  HMMA.16816.F32.BF16 R140, R4.reuse, R14, R140 ;  /* 0x0000000e048c723c */ /* 0x040fe2000004188c */
[----:B------:R-:W2:Y:S07]  /*5de0*/  LDSM.16.MT88.4 R12, [R220+0x13000] ;  /* 0x01300000dc0c783b */ /* 0x000eae0000004200 */
[C---:B---3--:R-:W-:Y:S08]  /*5df0*/  HMMA.16816.F32.BF16 R148, R4.reuse, R8, R148 ;  /* 0x000000080494723c */ /* 0x048ff00000041894 */
[C---:B------:R-:W-:Y:S01]  /*5e00*/  HMMA.16816.F32.BF16 R144, R4.reuse, R10, R144 ;  /* 0x0000000a0490723c */ /* 0x040fe20000041890 */
[----:B------:R-:W3:Y:S07]  /*5e10*/  LDSM.16.MT88.4 R8, [R218+0x13000] ;  /* 0x01300000da08783b */ /* 0x000eee0000004200 */
[C---:B------:R-:W-:Y:S01]  /*5e20*/  HMMA.16816.F32.BF16 R88, R4.reuse, R30, R88 ;  /* 0x0000001e0458723c */ /* 0x040fe20000041858 */
[----:B------:R-:W-:Y:S07]  /*5e30*/  LDSM.16.MT88.4 R28, [R220+0x11000] ;  /* 0x01100000dc1c783b */ /* 0x000fee0000004200 */
[C---:B------:R-:W-:Y:S08]  /*5e40*/  HMMA.16816.F32.BF16 R100, R4.reuse, R24, R100 ;  /* 0x000000180464723c */ /* 0x040ff00000041864 */
[C---:B------:R-:W-:Y:S01]  /*5e50*/  HMMA.16816.F32.BF16 R104, R4.reuse, R26, R104 ;  /* 0x0000001a0468723c */ /* 0x040fe20000041868 */
[----:B------:R-:W-:Y:S07]  /*5e60*/  LDSM.16.MT88.4 R24, [R217+0x11000] ;  /* 0x01100000d918783b */ /* 0x000fee0000004200 */
[C---:B------:R-:W-:Y:S08]  /*5e70*/  HMMA.16816.F32.BF16 R124, R4.reuse, R20, R124 ;  /* 0x00000014047c723c */ /* 0x040ff0000004187c */
[C---:B------:R-:W-:Y:S01]  /*5e80*/  HMMA.16816.F32.BF16 R128, R4.reuse, R22, R128 ;  /* 0x000000160480723c */ /* 0x040fe20000041880 */
[----:B------:R-:W3:Y:S07]  /*5e90*/  LDSM.16.MT88.4 R20, [R218+0x11000] ;  /* 0x01100000da14783b */ /* 0x000eee0000004200 */
[C---:B----4-:R-:W-:Y:S08]  /*5ea0*/  HMMA.16816.F32.BF16 R132, R4.reuse, R16, R132 ;  /* 0x000000100484723c */ /* 0x050ff00000041884 */
[----:B------:R-:W-:Y:S01]  /*5eb0*/  HMMA.16816.F32.BF16 R152, R4, R18, R152 ;  /* 0x000000120498723c */ /* 0x000fe20000041898 */
[----:B------:R-:W4:Y:S06]  /*5ec0*/  LDSM.16.MT88.4 R16, [R216+0x11000] ;  /* 0x01100000d810783b */ /* 0x000f2c0000004200 */
[----:B------:R-:W-:Y:S01]  /*5ed0*/  F2FP.BF16.PACK_AB R4, R183, R182 ;  /* 0x000000b6b704723e */ /* 0x000fe200000010ff */
[----:B------:R-:W-:Y:S01]  /*5ee0*/  FADD.FTZ R182, R182, R170 ;  /* 0x000000aab6b67221 */ /* 0x000fe20000010000 */
[----:B-1----:R-:W-:Y:S01]  /*5ef0*/  F2FP.BF16.PACK_AB R5, R191, R189 ;  /* 0x000000bdbf05723e */ /* 0x002fe200000010ff */
[----:B------:R-:W-:Y:S01]  /*5f00*/  FADD.FTZ R189, R189, R168 ;  /* 0x000000a8bdbd7221 */ /* 0x000fe20000010000 */
[----:B------:R-:W-:Y:S01]  /*5f10*/  F2FP.BF16.PACK_AB R6, R185, R184 ;  /* 0x000000b8b906723e */ /* 0x000fe200000010ff */
[----:B------:R-:W-:Y:S01]  /*5f20*/  FADD.FTZ R182, R183, R182 ;  /* 0x000000b6b7b67221 */ /* 0x000fe20000010000 */
[----:B-----5:R-:W-:Y:S01]  /*5f30*/  F2FP.BF16.PACK_AB R7, R193, R192 ;  /* 0x000000c0c107723e */ /* 0x020fe200000010ff */
[----:B------:R-:W-:-:S02]  /*5f40*/  FADD.FTZ R189, R191, R189 ;  /* 0x000000bdbfbd7221 */ /* 0x000fc40000010000 */
[----:B------:R-:W-:Y:S02]  /*5f50*/  FADD.FTZ R184, R184, R182 ;  /* 0x000000b6b8b87221 */ /* 0x000fe40000010000 */
[----:B------:R-:W-:Y:S02]  /*5f60*/  FADD.FTZ R192, R192, R189 ;  /* 0x000000bdc0c07221 */ /* 0x000fe40000010000 */
[C---:B--2---:R-:W-:Y:S01]  /*5f70*/  HMMA.16816.F32.BF16 R60, R4.reuse, R12, R60 ;  /* 0x0000000c043c723c */ /* 0x044fe2000004183c */
[----:B------:R-:W-:Y:S02]  /*5f80*/  FADD.FTZ R184, R185, R184 ;  /* 0x000000b8b9b87221 */ /* 0x000fe40000010000 */
[----:B------:R-:W-:Y:S02]  /*5f90*/  FADD.FTZ R192, R193, R192 ;  /* 0x000000c0c1c07221 */ /* 0x000fe40000010000 */
[----:B------:R-:W-:Y:S02]  /*5fa0*/  FADD.FTZ R184, R195, R184 ;  /* 0x000000b8c3b87221 */ /* 0x000fe40000010000 */
[----:B------:R-:W-:Y:S01]  /*5fb0*/  FADD.FTZ R192, R197, R192 ;  /* 0x000000c0c5c07221 */ /* 0x000fe20000010000 */
[----:B------:R-:W-:Y:S01]  /*5fc0*/  HMMA.16816.F32.BF16 R64, R4, R14, R64 ;  /* 0x0000000e0440723c */ /* 0x000fe20000041840 */
[----:B------:R-:W1:Y:S01]  /*5fd0*/  LDSM.16.MT88.4 R12, [R217+0x15000] ;  /* 0x01500000d90c783b */ /* 0x000e620000004200 */
[----:B------:R-:W-:-:S02]  /*5fe0*/  FADD.FTZ R184, R194, R184 ;  /* 0x000000b8c2b87221 */ /* 0x000fc40000010000 */
[----:B------:R-:W-:Y:S02]  /*5ff0*/  FADD.FTZ R192, R190, R192 ;  /* 0x000000c0bec07221 */ /* 0x000fe40000010000 */
[----:B------:R-:W-:Y:S02]  /*6000*/  FADD.FTZ R184, R196, R184 ;  /* 0x000000b8c4b87221 */ /* 0x000fe40000010000 */
[----:B---3--:R-:W-:Y:S01]  /*6010*/  HMMA.16816.F32.BF16 R68, R4, R8, R68 ;  /* 0x000000080444723c */ /* 0x008fe20000041844 */
[----:B------:R-:W-:-:S07]  /*6020*/  FADD.FTZ R192, R187, R192 ;  /* 0x000000c0bbc07221 */ /* 0x000fce0000010000 */
[C---:B------:R-:W-:Y:S01]  /*6030*/  HMMA.16816.F32.BF16 R72, R4.reuse, R10, R72 ;  /* 0x0000000a0448723c */ /* 0x040fe20000041848 */
[----:B------:R-:W2:Y:S07]  /*6040*/  LDSM.16.MT88.4 R8, [R216+0x15000] ;  /* 0x01500000d808783b */ /* 0x000eae0000004200 */
[C---:B------:R-:W-:Y:S08]  /*6050*/  HMMA.16816.F32.BF16 R36, R4.reuse, R20, R36 ;  /* 0x000000140424723c */ /* 0x040ff00000041824 */
[C---:B------:R-:W-:Y:S01]  /*6060*/  HMMA.16816.F32.BF16 R40, R4.reuse, R22, R40 ;  /* 0x000000160428723c */ /* 0x040fe20000041828 */
[----:B------:R-:W3:Y:S07]  /*6070*/  LDSM.16.MT88.4 R20, [R217+0x13000] ;  /* 0x01300000d914783b */ /* 0x000eee0000004200 */
[C---:B----4-:R-:W-:Y:S08]  /*6080*/  HMMA.16816.F32.BF16 R52, R4.reuse, R16, R52 ;  /* 0x000000100434723c */ /* 0x050ff00000041834 */
[C---:B------:R-:W-:Y:S01]  /*6090*/  HMMA.16816.F32.BF16 R56, R4.reuse, R18, R56 ;  /* 0x000000120438723c */ /* 0x040fe20000041838 */
[----:B------:R-:W4:Y:S07]  /*60a0*/  LDSM.16.MT88.4 R16, [R220+0x15000] ;  /* 0x01500000dc10783b */ /* 0x000f2e0000004200 */
        /* <DEDUP_REMOVED lines=12> */
[C---:B---3--:R-:W-:Y:S08]  /*6170*/  HMMA.16816.F32.BF16 R76, R4.reuse, R20, R76 ;  /* 0x00000014044c723c */ /* 0x048ff0000004184c */
        /* <DEDUP_REMOVED lines=16> */
[----:B------:R-:W1:Y:S07]  /*6280*/  LDSM.16.MT88.4 R24, [R217+0x11800] ;  /* 0x01180000d918783b */ /* 0x000e6e0000004200 */
[C---:B---3--:R-:W-:Y:S08]  /*6290*/  HMMA.16816.F32.BF16 R124, R4.reuse, R20, R124 ;  /* 0x00000014047c723c */ /* 0x048ff0000004187c */
[C---:B------:R-:W-:Y:S01]  /*62a0*/  HMMA.16816.F32.BF16 R128, R4.reuse, R22, R128 ;  /* 0x000000160480723c */ /* 0x040fe20000041880 */
[----:B------:R-:W3:Y:S07]  /*62b0*/  LDSM.16.MT88.4 R20, [R216+0x11800] ;  /* 0x01180000d814783b */ /* 0x000eee0000004200 */
[C---:B----4-:R-:W-:Y:S08]  /*62c0*/  HMMA.16816.F32.BF16 R132, R4.reuse, R16, R132 ;  /* 0x000000100484723c */ /* 0x050ff00000041884 */
[----:B------:R-:W-:Y:S01]  /*62d0*/  HMMA.16816.F32.BF16 R152, R4, R18, R152 ;  /* 0x000000120498723c */ /* 0x000fe20000041898 */
[----:B------:R-:W4:Y:S06]  /*62e0*/  LDSM.16.MT88.4 R16, [R218+0x13800] ;  /* 0x01380000da10783b */ /* 0x000f2c0000004200 */
[----:B------:R-:W-:-:S02]  /*62f0*/  F2FP.BF16.PACK_AB R4, R194, R195 ;  /* 0x000000c3c204723e */ /* 0x000fc400000010ff */
[----:B------:R-:W-:Y:S02]  /*6300*/  F2FP.BF16.PACK_AB R5, R190, R197 ;  /* 0x000000c5be05723e */ /* 0x000fe400000010ff */
[C---:B------:R-:W-:Y:S01]  /*6310*/  F2FP.BF16.PACK_AB R6, R242.reuse, R196 ;  /* 0x000000c4f206723e */ /* 0x040fe200000010ff */
[----:B------:R-:W-:Y:S01]  /*6320*/  FADD.FTZ R242, R242, R184 ;  /* 0x000000b8f2f27221 */ /* 0x000fe20000010000 */
[C---:B------:R-:W-:Y:S01]  /*6330*/  F2FP.BF16.PACK_AB R7, R241.reuse, R187 ;  /* 0x000000bbf107723e */ /* 0x040fe200000010ff */
[----:B------:R-:W-:-:S06]  /*6340*/  FADD.FTZ R241, R241, R192 ;  /* 0x000000c0f1f17221 */ /* 0x000fcc0000010000 */
        /* <DEDUP_REMOVED lines=33> */
[C---:B---3--:R-:W-:Y:S08]  /*6560*/  HMMA.16816.F32.BF16 R116, R4.reuse, R20, R116 ;  /* 0x000000140474723c */ /* 0x048ff00000041874 */
[C---:B------:R-:W-:Y:S08]  /*6570*/  HMMA.16816.F32.BF16 R120, R4.reuse, R22, R120 ;  /* 0x000000160478723c */ /* 0x040ff00000041878 */
[C---:B----4-:R-:W-:Y:S08]  /*6580*/  HMMA.16816.F32.BF16 R132, R4.reuse, R16, R132 ;  /* 0x000000100484723c */ /* 0x050ff00000041884 */
[C---:B------:R-:W-:Y:S08]  /*6590*/  HMMA.16816.F32.BF16 R152, R4.reuse, R18, R152 ;  /* 0x000000120498723c */ /* 0x040ff00000041898 */
[C---:B-1----:R-:W-:Y:S08]  /*65a0*/  HMMA.16816.F32.BF16 R136, R4.reuse, R12, R136 ;  /* 0x0000000c0488723c */ /* 0x042ff00000041888 */
[C---:B------:R-:W-:Y:S08]  /*65b0*/  HMMA.16816.F32.BF16 R140, R4.reuse, R14, R140 ;  /* 0x0000000e048c723c */ /* 0x040ff0000004188c */
[C---:B--2---:R-:W-:Y:S08]  /*65c0*/  HMMA.16816.F32.BF16 R148, R4.reuse, R8, R148 ;  /* 0x000000080494723c */ /* 0x044ff00000041894 */
[----:B------:R-:W-:Y:S01]  /*65d0*/  HMMA.16816.F32.BF16 R144, R4, R10, R144 ;  /* 0x0000000a0490723c */ /* 0x000fe20000041890 */
[----:B------:R-:W-:Y:S11]  /*65e0*/  @!P0 BRA `(.L_x_62) ;  /* 0x000041c000008947 */ /* 0x000ff60003800000 */
[----:B------:R-:W-:Y:S01]  /*65f0*/  UIADD3 UR27, UR8, -0x2, URZ ;  /* 0xfffffffe081b7890 */ /* 0x000fe2000fffe03f */
[----:B------:R-:W-:Y:S01]  /*6600*/  ISETP.GE.AND P6, PT, R236, c[0x0][0x220], PT ;  /* 0x00008800ec007a0c */ /* 0x000fe20003fc6270 */
[----:B------:R-:W-:-:S04]  /*6610*/  DEPBAR.LE SB0, 0x0 ;  /* 0x000080000000791a */ /* 0x000fc80000000000 */
[----:B------:R-:W-:Y:S01]  /*6620*/  BAR.SYNC.DEFER_BLOCKING 0x0 ;  /* 0x0000000000007b1d */ /* 0x000fe20000010000 */
[----:B------:R-:W-:Y:S01]  /*6630*/  USHF.R.S32.HI UR5, URZ, 0x1f, UR27 ;  /* 0x0000001f3f057899 */ /* 0x000fe2000801141b */
[----:B------:R-:W-:Y:S01]  /*6640*/  IMAD.U32 R16, RZ, RZ, UR27 ;  /* 0x0000001bff107e24 */ /* 0x000fe2000f8e00ff */
[----:B------:R-:W-:Y:S01]  /*6650*/  UIMAD UR4, UR18, UR27, URZ ;  /* 0x0000001b120472a4 */ /* 0x000fe2000f8e023f */
[----:B------:R-:W-:Y:S01]  /*6660*/  ISETP.GE.AND P5, PT, R230, c[0x0][0x220], PT ;  /* 0x00008800e6007a0c */ /* 0x000fe20003fa6270 */
[----:B------:R-:W-:Y:S01]  /*6670*/  UISETP.GE.AND UP0, UPT, UR8, 0x3, UPT ;  /* 0x000000030800788c */ /* 0x000fe2000bf06270 */
[----:B------:R-:W-:Y:S01]  /*6680*/  ISETP.GE.AND P4, PT, R229, c[0x0][0x220], PT ;  /* 0x00008800e5007a0c */ /* 0x000fe20003f86270 */
[----:B------:R-:W-:Y:S01]  /*6690*/  UIMAD UR4, UR5, UR30, UR4 ;  /* 0x0000001e050472a4 */ /* 0x000fe2000f8e0204 */
[----:B------:R-:W-:Y:S01]  /*66a0*/  IMAD.WIDE.U32 R16, R16, UR30, R244 ;  /* 0x0000001e10107c25 */ /* 0x000fe2000f8e00f4 */
[----:B------:R-:W-:-:S04]  /*66b0*/  ISETP.GE.AND P3, PT, R228, c[0x0][0x220], PT ;  /* 0x00008800e4007a0c */ /* 0x000fc80003f66270 */
[----:B------:R-:W-:Y:S02]  /*66c0*/  IADD3 R4, R17, UR4, RZ ;  /* 0x0000000411047c10 */ /* 0x000fe4000fffe0ff */
[C---:B------:R-:W-:Y:S02]  /*66d0*/  @!P6 LEA R14, P2, R16.reuse, c[0x0][0x170], 0x1 ;  /* 0x00005c00100eea11 */ /* 0x040fe400078408ff */
[C---:B------:R-:W-:Y:S02]  /*66e0*/  @!P5 LEA R10, P1, R16.reuse, c[0x0][0x170], 0x1 ;  /* 0x00005c00100ada11 */ /* 0x040fe400078208ff */
[C---:B------:R-:W-:Y:S02]  /*66f0*/  @!P4 LEA R8, P0, R16.reuse, c[0x0][0x170], 0x1 ;  /* 0x00005c001008ca11 */ /* 0x040fe400078008ff */
[C-C-:B------:R-:W-:Y:S02]  /*6700*/  @!P6 LEA.HI.X R15, R16.reuse, c[0x0][0x174], R4.reuse, 0x1, P2 ;  /* 0x00005d00100fea11 */ /* 0x140fe400010f0c04 */
[C---:B------:R-:W-:Y:S01]  /*6710*/  IADD3 R0, P2, R16.reuse, UR24, RZ ;  /* 0x0000001810007c10 */ /* 0x040fe2000ff5e0ff */
[----:B------:R-:W-:Y:S01]  /*6720*/  @P6 STS.128 [R227+0x10000], RZ ;  /* 0x010000ffe3006388 */ /* 0x000fe20000000c00 */
[----:B------:R-:W-:-:S02]  /*6730*/  @!P5 LEA.HI.X R11, R16, c[0x0][0x174], R4, 0x1, P1 ;  /* 0x00005d00100bda11 */ /* 0x000fc400008f0c04 */
[C-C-:B------:R-:W-:Y:S01]  /*6740*/  @!P4 LEA.HI.X R9, R16.reuse, c[0x0][0x174], R4.reuse, 0x1, P0 ;  /* 0x00005d001009ca11 */ /* 0x140fe200000f0c04 */
[----:B------:R-:W-:Y:S01]  /*6750*/  @!PT LDS RZ, [RZ] ;  /* 0x00000000fffff984 */ /* 0x000fe20000000800 */
[----:B------:R-:W-:Y:S01]  /*6760*/  @!PT LDS RZ, [RZ] ;  /* 0x00000000fffff984 */ /* 0x000fe20000000800 */
[----:B------:R-:W-:Y:S01]  /*6770*/  @!PT LDS RZ, [RZ] ;  /* 0x00000000fffff984 */ /* 0x000fe20000000800 */
[----:B------:R1:W-:Y:S01]  /*6780*/  @!P6 LDGSTS.E.BYPASS.LTC128B.128 [R227+0x10000], [R14.64] ;  /* 0x100000000ee3efae */ /* 0x0003e2000b901d50 */
[----:B------:R-:W-:Y:S02]  /*6790*/  @!P3 LEA R6, P1, R16, c[0x0][0x170], 0x1 ;  /* 0x00005c001006ba11 */ /* 0x000fe400078208ff */
[----:B------:R-:W-:Y:S01]  /*67a0*/  IADD3.X R2, R4, UR9, RZ, P2, !PT ;  /* 0x0000000904027c10 */ /* 0x000fe200097fe4ff */
[----:B------:R-:W-:Y:S01]  /*67b0*/  @P5 STS.128 [R227+0x12000], RZ ;  /* 0x012000ffe3005388 */ /* 0x000fe20000000c00 */
[C---:B------:R-:W-:Y:S02]  /*67c0*/  @!P6 LEA R12, P0, R0.reuse, c[0x0][0x170], 0x1 ;  /* 0x00005c00000cea11 */ /* 0x040fe400078008ff */
[----:B------:R-:W-:Y:S01]  /*67d0*/  @!P5 LEA R20, P2, R0, c[0x0][0x170], 0x1 ;  /* 0x00005c000014da11 */ /* 0x000fe200078408ff */
[----:B------:R-:W-:Y:S01]  /*67e0*/  @!PT LDS RZ, [RZ] ;  /* 0x00000000fffff984 */ /* 0x000fe20000000800 */
[----:B------:R-:W-:Y:S01]  /*67f0*/  @!PT LDS RZ, [RZ] ;  /* 0x00000000fffff984 */ /* 0x000fe20000000800 */
[----:B------:R-:W-:Y:S01]  /*6800*/  @!PT LDS RZ, [RZ] ;  /* 0x00000000fffff984 */ /* 0x000fe20000000800 */
[----:B------:R2:W-:Y:S01]  /*6810*/  @!P5 LDGSTS.E.BYPASS.LTC128B.128 [R227+0x12000], [R10.64+0x80] ;  /* 0x120000800ae3dfae */ /* 0x0005e2000b901d50 */
[----:B------:R-:W-:-:S02]  /*6820*/  @!P3 LEA.HI.X R7, R16, c[0x0][0x174], R4, 0x1, P1 ;  /* 0x00005d001007ba11 */ /* 0x000fc400008f0c04 */
[C-C-:B------:R-:W-:Y:S01]  /*6830*/  @!P6 LEA.HI.X R13, R0.reuse, c[0x0][0x174], R2.reuse, 0x1, P0 ;  /* 0x00005d00000dea11 */ /* 0x140fe200000f0c02 */
[----:B------:R-:W-:Y:S01]  /*6840*/  @P4 STS.128 [R227+0x14000], RZ ;  /* 0x014000ffe3004388 */ /* 0x000fe20000000c00 */
[C---:B------:R-:W-:Y:S02]  /*6850*/  @!P4 LEA R18, P1, R0.reuse, c[0x0][0x170], 0x1 ;  /* 0x00005c000012ca11 */ /* 0x040fe400078208ff */
[C---:B------:R-:W-:Y:S01]  /*6860*/  @!P3 LEA R16, P0, R0.reuse, c[0x0][0x170], 0x1 ;  /* 0x00005c000010ba11 */ /* 0x040fe200078008ff */
[----:B------:R-:W-:Y:S01]  /*6870*/  @!PT LDS RZ, [RZ] ;  /* 0x00000000fffff984 */ /* 0x000fe20000000800 */
[----:B------:R-:W-:Y:S01]  /*6880*/  @!PT LDS RZ, [RZ] ;  /* 0x00000000fffff984 */ /* 0x000fe20000000800 */
[----:B------:R-:W-:Y:S01]  /*6890*/  @!PT LDS RZ, [RZ] ;  /* 0x00000000fffff984 */ /* 0x000fe20000000800 */
[----:B------:R2:W-:Y:S01]  /*68a0*/  @!P4 LDGSTS.E.BYPASS.LTC128B.128 [R227+0x14000], [R8.64+0x100] ;  /* 0x1400010008e3cfae */ /* 0x0005e2000b901d50 */
[C-C-:B------:R-:W-:Y:S02]  /*68b0*/  @!P5 LEA.HI.X R21, R0.reuse, c[0x0][0x174], R2.reuse, 0x1, P2 ;  /* 0x00005d000015da11 */ /* 0x140fe400010f0c02 */
[C---:B------:R-:W-:Y:S01]  /*68c0*/  IADD3 R4, P2, R0.reuse, UR24, RZ ;  /* 0x0000001800047c10 */ /* 0x040fe2000ff5e0ff */
[----:B------:R-:W-:Y:S01]  /*68d0*/  @P3 STS.128 [R227+0x16000], RZ ;  /* 0x016000ffe3003388 */ /* 0x000fe20000000c00 */
[----:B------:R-:W-:-:S02]  /*68e0*/  @!P4 LEA.HI.X R19, R0, c[0x0][0x174], R2, 0x1, P1 ;  /* 0x00005d000013ca11 */ /* 0x000fc400008f0c02 */
[----:B------:R-:W-:Y:S01]  /*68f0*/  @!P3 LEA.HI.X R17, R0, c[0x0][0x174], R2, 0x1, P0 ;  /* 0x00005d000011ba11 */ /* 0x000fe200000f0c02 */
[----:B------:R-:W-:Y:S01]  /*6900*/  @!PT LDS RZ, [RZ] ;  /* 0x00000000fffff984 */ /* 0x000fe20000000800 */
[----:B------:R-:W-:Y:S01]  /*6910*/  @!PT LDS RZ, [RZ] ;  /* 0x00000000fffff984 */ /* 0x000fe20000000800 */
[----:B------:R-:W-:Y:S01]  /*6920*/  @!PT LDS RZ, [RZ] ;  /* 0x00000000fffff984 */ /* 0x000fe20000000800 */
[----:B------:R3:W-:Y:S01]  /*6930*/  @!P3 LDGSTS.E.BYPASS.LTC128B.128 [R227+0x16000], [R6.64+0x180] ;  /* 0x1600018006e3bfae */ /* 0x0007e2000b901d50 */
[----:B------:R-:W-:Y:S02]  /*6940*/  IADD3.X R2, R2, UR9, RZ, P2, !PT ;  /* 0x0000000902027c10 */ /* 0x000fe400097fe4ff */
[C---:B------:R-:W-:Y:S01]  /*6950*/  @!P6 LEA R28, P0, R4.reuse, c[0x0][0x170], 0x1 ;  /* 0x00005c00041cea11 */ /* 0x040fe200078008ff */
[----:B------:R-:W-:Y:S01]  /*6960*/  @P6 STS.128 [R227+0x10800], RZ ;  /* 0x010800ffe3006388 */ /* 0x000fe20000000c00 */
[C---:B------:R-:W-:Y:S02]  /*6970*/  @!P5 LEA R26, P2, R4.reuse, c[0x0][0x170], 0x1 ;  /* 0x00005c00041ada11 */ /* 0x040fe400078408ff */
[C---:B------:R-:W-:Y:S01]  /*6980*/  @!P6 LEA.HI.X R29, R4.reuse, c[0x0][0x174], R2, 0x1, P0 ;  /* 0x00005d00041dea11 */ /* 0x040fe200000f0c02 */
[----:B------:R-:W-:Y:S01]  /*6990*/  @!PT LDS RZ, [RZ] ;  /* 0x00000000fffff984 */ /* 0x000fe20000000800 */
[----:B------:R-:W-:Y:S01]  /*69a0*/  @!PT LDS RZ, [RZ] ;  /* 0x00000000fffff984 */ /* 0x000fe20000000800 */
[----:B------:R-:W-:Y:S01]  /*69b0*/  @!PT LDS RZ, [RZ] ;  /* 0x00000000fffff984 */ /* 0x000fe20000000800 */
[----:B------:R1:W-:Y:S01]  /*69c0*/  @!P6 LDGSTS.E.BYPASS.LTC128B.128 [R227+0x10800], [R12.64] ;  /* 0x108000000ce3efae */ /* 0x0003e2000b901d50 */
[----:B------:R-:W-:-:S02]  /*69d0*/  @!P4 LEA R24, P1, R4, c[0x0][0x170], 0x1 ;  /* 0x00005c000418ca11 */ /* 0x000fc400078208ff */
[C---:B------:R-:W-:Y:S01]  /*69e0*/  @!P3 LEA R22, P0, R4.reuse, c[0x0][0x170], 0x1 ;  /* 0x00005c000416ba11 */ /* 0x040fe200078008ff */
[----:B------:R-:W-:Y:S01]  /*69f0*/  @P5 STS.128 [R227+0x12800], RZ ;  /* 0x012800ffe3005388 */ /* 0x000fe20000000c00 */
[C-C-:B------:R-:W-:Y:S02]  /*6a00*/  @!P5 LEA.HI.X R27, R4.reuse, c[0x0][0x174], R2.reuse, 0x1, P2 ;  /* 0x00005d00041bda11 */ /* 0x140fe400010f0c02 */
[C---:B------:R-:W-:Y:S01]  /*6a10*/  IADD3 R0, P2, R4.reuse, UR24, RZ ;  /* 0x0000001804007c10 */ /* 0x040fe2000ff5e0ff */
[----:B------:R-:W-:Y:S01]  /*6a20*/  @!PT LDS RZ, [RZ] ;  /* 0x00000000fffff984 */ /* 0x000fe20000000800 */
[----:B------:R-:W-:Y:S01]  /*6a30*/  @!PT LDS RZ, [RZ] ;  /* 0x00000000fffff984 */ /* 0x000fe20000000800 */
[----:B------:R-:W-:Y:S01]  /*6a40*/  @!PT LDS RZ, [RZ] ;  /* 0x00000000fffff984 */ /* 0x000fe20000000800 */
[----:B------:R4:W-:Y:S01]  /*6a50*/  @!P5 LDGSTS.E.BYPASS.LTC128B.128 [R227+0x12800], [R20.64+0x80] ;  /* 0x1280008014e3dfae */ /* 0x0009e2000b901d50 */
[C-C-:B------:R-:W-:Y:S02]  /*6a60*/  @!P4 LEA.HI.X R25, R4.reuse, c[0x0][0x174], R2.reuse, 0x1, P1 ;  /* 0x00005d000419ca11 */ /* 0x140fe400008f0c02 */
[----:B------:R-:W-:Y:S01]  /*6a70*/  @!P3 LEA.HI.X R23, R4, c[0x0][0x174], R2, 0x1, P0 ;  /* 0x00005d000417ba11 */ /* 0x000fe200000f0c02 */
[----:B------:R-:W-:Y:S01]  /*6a80*/  @P4 STS.128 [R227+0x14800], RZ ;  /* 0x014800ffe3004388 */ /* 0x000fe20000000c00 */
[----:B------:R-:W-:-:S02]  /*6a90*/  IADD3.X R2, R2, UR9, RZ, P2, !PT ;  /* 0x0000000902027c10 */ /* 0x000fc400097fe4ff */
[C---:B------:R-:W-:Y:S01]  /*6aa0*/  @!P6 LEA R34, P0, R0.reuse, c[0x0][0x170], 0x1 ;  /* 0x00005c000022ea11 */ /* 0x040fe200078008ff */
[----:B------:R-:W-:Y:S01]  /*6ab0*/  @!PT LDS RZ, [RZ] ;  /* 0x00000000fffff984 */ /* 0x000fe20000000800 */
[----:B------:R-:W-:Y:S01]  /*6ac0*/  @!PT LDS RZ, [RZ] ;  /* 0x00000000fffff984 */ /* 0x000fe20000000800 */
[----:B------:R-:W-:Y:S01]  /*6ad0*/  @!PT LDS RZ, [RZ] ;  /* 0x00000000fffff984 */ /* 0x000fe20000000800 */
[----:B------:R5:W-:Y:S01]  /*6ae0*/  @!P4 LDGSTS.E.BYPASS.LTC128B.128 [R227+0x14800], [R18.64+0x100] ;  /* 0x1480010012e3cfae */ /* 0x000be2000b901d50 */
[C---:B------:R-:W-:Y:S02]  /*6af0*/  @!P5 LEA R32, P2, R0.reuse, c[0x0][0x170], 0x1 ;  /* 0x00005c000020da11 */ /* 0x040fe400078408ff */
[C---:B------:R-:W-:Y:S01]  /*6b00*/  @!P4 LEA R30, P1, R0.reuse, c[0x0][0x170], 0x1 ;  /* 0x00005c00001eca11 */ /* 0x040fe200078208ff */
[----:B------:R-:W-:Y:S01]  /*6b10*/  @P3 STS.128 [R227+0x16800], RZ ;  /* 0x016800ffe3003388 */ /* 0x000fe20000000c00 */
[C-C-:B------:R-:W-:Y:S02]  /*6b20*/  @!P6 LEA.HI.X R35, R0.reuse, c[0x0][0x174], R2.reuse, 0x1, P0 ;  /* 0x00005d000023ea11 */ /* 0x140fe400000f0c02 */
[C---:B------:R-:W-:Y:S01]  /*6b30*/  @!P3 LEA R4, P0, R0.reuse, c[0x0][0x170], 0x1 ;  /* 0x00005c000004ba11 */ /* 0x040fe200078008ff */
[----:B------:R-:W-:Y:S01]  /*6b40*/  @!PT LDS RZ, [RZ] ;  /* 0x00000000fffff984 */ /* 0x000fe20000000800 */
[----:B------:R-:W-:Y:S01]  /*6b50*/  @!PT LDS RZ, [RZ] ;  /* 0x00000000fffff984 */ /* 0x000fe20000000800 */
[----:B------:R-:W-:Y:S01]  /*6b60*/  @!PT LDS RZ, [RZ] ;  /* 0x00000000fffff984 */ /* 0x000fe20000000800 */
[----:B------:R5:W-:Y:S01]  /*6b70*/  @!P3 LDGSTS.E.BYPASS.LTC128B.128 [R227+0x16800], [R16.64+0x180] ;  /* 0x1680018010e3bfae */ /* 0x000be2000b901d50 */
[----:B------:R-:W-:-:S02]  /*6b80*/  @!P5 LEA.HI.X R33, R0, c[0x0][0x174], R2, 0x1, P2 ;  /* 0x00005d000021da11 */ /* 0x000fc400010f0c02 */
[C-C-:B------:R-:W-:Y:S01]  /*6b90*/  @!P4 LEA.HI.X R31, R0.reuse, c[0x0][0x174], R2.reuse, 0x1, P1 ;  /* 0x00005d00001fca11 */ /* 0x140fe200008f0c02 */
[----:B------:R-:W-:Y:S01]  /*6ba0*/  @P6 STS.128 [R227+0x11000], RZ ;  /* 0x011000ffe3006388 */ /* 0x000fe20000000c00 */
[----:B------:R-:W-:Y:S01]  /*6bb0*/  @!P3 LEA.HI.X R5, R0, c[0x0][0x174], R2, 0x1, P0 ;  /* 0x00005d000005ba11 */ /* 0x000fe200000f0c02 */
[----:B------:R-:W-:Y:S02]  /*6bc0*/  IMAD.U32 R0, RZ, RZ, UR27 ;  /* 0x0000001bff007e24 */ /* 0x000fe4000f8e00ff */
[----:B------:R-:W-:Y:S01]  /*6bd0*/  @!PT LDS RZ, [RZ] ;  /* 0x00000000fffff984 */ /* 0x000fe20000000800 */
[----:B------:R-:W-:Y:S01]  /*6be0*/  @!PT LDS RZ, [RZ] ;  /* 0x00000000fffff984 */ /* 0x000fe20000000800 */
[----:B------:R-:W-:Y:S01]  /*6bf0*/  @!PT LDS RZ, [RZ] ;  /* 0x00000000fffff984 */ /* 0x000fe20000000800 */
[----:B------:R1:W-:Y:S02]  /*6c00*/  @!P6 LDGSTS.E.BYPASS.LTC128B.128 [R227+0x11000], [R28.64] ;  /* 0x110000001ce3efae */ /* 0x0003e4000b901d50 */
[----:B------:R-:W-:Y:S02]  /*6c10*/  IMAD R165, R0, 0x40, R165 ;  /* 0x0000004000a57824 */ /* 0x000fe400078e02a5 */
[----:B------:R-:W-:Y:S03]  /*6c20*/  @P5 STS.128 [R227+0x13000], RZ ;  /* 0x013000ffe3005388 */ /* 0x000fe60000000c00 */
[C---:B------:R-:W-:Y:S01]  /*6c30*/  IADD3 R0, R165.reuse, 0x1, RZ ;  /* 0x00000001a5007810 */ /* 0x040fe20007ffe0ff */
[----:B------:R-:W-:Y:S01]  /*6c40*/  @!PT LDS RZ, [RZ] ;  /* 0x00000000fffff984 */ /* 0x000fe20000000800 */
[----:B------:R-:W-:Y:S01]  /*6c50*/  @!PT LDS RZ, [RZ] ;  /* 0x00000000fffff984 */ /* 0x000fe20000000800 */
[----:B------:R-:W-:Y:S01]  /*6c60*/  @!PT LDS RZ, [RZ] ;  /* 0x00000000fffff984 */ /* 0x000fe20000000800 */
[----:B------:R1:W-:Y:S01]  /*6c70*/  @!P5 LDGSTS.E.BYPASS.LTC128B.128 [R227+0x13000], [R26.64+0x80] ;  /* 0x130000801ae3dfae */ /* 0x0003e2000b901d50 */
[----:B------:R-:W-:-:S02]  /*6c80*/  IADD3 R2, R165, 0x8, RZ ;  /* 0x00000008a5027810 */ /* 0x000fc40007ffe0ff */
[CC--:B------:R-:W-:Y:S01]  /*6c90*/  ISETP.GE.AND P0, PT, R0.reuse, R238.reuse, PT ;  /* 0x000000ee0000720c */ /* 0x0c0fe20003f06270 */
[----:B------:R-:W-:Y:S01]  /*6ca0*/  @P4 STS.128 [R227+0x15000], RZ ;  /* 0x015000ffe3004388 */ /* 0x000fe20000000c00 */
[----:B------:R-:W-:Y:S02]  /*6cb0*/  ISETP.GE.AND P2, PT, R0, R231, PT ;  /* 0x000000e70000720c */ /* 0x000fe40003f46270 */
[----:B------:R-:W-:Y:S01]  /*6cc0*/  ISETP.GE.AND P1, PT, R2, R238, PT ;  /* 0x000000ee0200720c */ /* 0x000fe20003f26270 */
[----:B------:R-:W-:Y:S01]  /*6cd0*/  @!PT LDS RZ, [RZ] ;  /* 0x00000000fffff984 */ /* 0x000fe20000000800 */
[----:B------:R-:W-:Y:S01]  /*6ce0*/  @!PT LDS RZ, [RZ] ;  /* 0x00000000fffff984 */ /* 0x000fe20000000800 */
[----:B------:R-:W-:Y:S01]  /*6cf0*/  @!PT LDS RZ, [RZ] ;  /* 0x00000000fffff984 */ /* 0x000fe20000000800 */
[----:B------:R1:W-:Y:S01]  /*6d00*/  @!P4 LDGSTS.E.BYPASS.LTC128B.128 [R227+0x15000], [R24.64+0x100] ;  /* 0x1500010018e3cfae */ /* 0x0003e2000b901d50 */
[----:B------:R-:W-:-:S03]  /*6d10*/  IADD3 R0, R165, 0x9, RZ ;  /* 0x00000009a5007810 */ /* 0x000fc60007ffe0ff */
[----:B------:R-:W-:Y:S04]  /*6d20*/  @P3 STS.128 [R227+0x17000], RZ ;  /* 0x017000ffe3003388 */ /* 0x000fe80000000c00 */
[----:B------:R-:W-:Y:S01]  /*6d30*/  @!PT LDS RZ, [RZ] ;  /* 0x00000000fffff984 */ /* 0x000fe20000000800 */
[----:B------:R-:W-:Y:S01]  /*6d40*/  @!PT LDS RZ, [RZ] ;  /* 0x00000000fffff984 */ /* 0x000fe20000000800 */
[----:B------:R-:W-:Y:S01]  /*6d50*/  @!PT LDS RZ, [RZ] ;  /* 0x00000000fffff984 */ /* 0x000fe20000000800 */
[----:B------:R4:W-:Y:S04]  /*6d60*/  @!P3 LDGSTS.E.BYPASS.LTC128B.128 [R227+0x17000], [R22.64+0x180] ;  /* 0x1700018016e3bfae */ /* 0x0009e8000b901d50 */
[----:B------:R-:W-:Y:S04]  /*6d70*/  @P6 STS.128 [R227+0x11800], RZ ;  /* 0x011800ffe3006388 */ /* 0x000fe80000000c00 */
[----:B------:R-:W-:Y:S01]  /*6d80*/  @!PT LDS RZ, [RZ] ;  /* 0x00000000fffff984 */ /* 0x000fe20000000800 */
[----:B------:R-:W-:Y:S01]  /*6d90*/  @!PT LDS RZ, [RZ] ;  /* 0x00000000fffff984 */ /* 0x000fe20000000800 */
[----:B------:R-:W-:Y:S01]  /*6da0*/  @!PT LDS RZ, [RZ] ;  /* 0x00000000fffff984 */ /* 0x000fe20000000800 */
[----:B------:R1:W-:Y:S04]  /*6db0*/  @!P6 LDGSTS.E.BYPASS.LTC128B.128 [R227+0x11800], [R34.64] ;  /* 0x1180000022e3efae */ /* 0x0003e8000b901d50 */
        /* <DEDUP_REMOVED lines=15> */
[----:B-1----:R-:W-:Y:S04]  /*6eb0*/  LDSM.16.M88.4 R24, [R226] ;  /* 0x00000000e218783b */ /* 0x002fe80000000200 */
[----:B------:R-:W1:Y:S04]  /*6ec0*/  LDSM.16.M88.4 R172, [R225+0x8800] ;  /* 0x00880000e1ac783b */ /* 0x000e680000000200 */
[----:B--2---:R-:W2:Y:S04]  /*6ed0*/  LDSM.16.M88.4 R32, [R225+0x9000] ;  /* 0x00900000e120783b */ /* 0x004ea80000000200 */
[----:B----4-:R-:W-:Y:S04]  /*6ee0*/  LDSM.16.M88.4 R20, [R225+0x9800] ;  /* 0x00980000e114783b */ /* 0x010fe80000000200 */
[----:B------:R-:W-:Y:S04]  /*6ef0*/  LDSM.16.M88.4 R12, [R224] ;  /* 0x00000000e00c783b */ /* 0x000fe80000000200 */
[----:B------:R-:W-:Y:S04]  /*6f00*/  LDSM.16.M88.4 R192, [R223] ;  /* 0x00000000dfc0783b */ /* 0x000fe80000000200 */
[----:B---3--:R-:W3:Y:S04]  /*6f10*/  LDSM.16.M88.4 R4, [R225+0x8000] ;  /* 0x00800000e104783b */ /* 0x008ee80000000200 */
[----:B------:R-:W4:Y:S04]  /*6f20*/  LDSM.16.M88.4 R180, [R215] ;  /* 0x00000000d7b4783b */ /* 0x000f280000000200 */
[----:B------:R-:W4:Y:S04]  /*6f30*/  LDSM.16.M88.4 R188, [R214] ;  /* 0x00000000d6bc783b */ /* 0x000f280000000200 */
[----:B-----5:R-:W5:Y:S04]  /*6f40*/  LDSM.16.M88.4 R16, [R213] ;  /* 0x00000000d510783b */ /* 0x020f680000000200 */
[----:B------:R-:W-:Y:S01]  /*6f50*/  LDSM.16.M88.4 R184, [R219+0x8000] ;  /* 0x00800000dbb8783b */ /* 0x000fe20000000200 */
[C---:B-1----:R-:W-:Y:S03]  /*6f60*/  HMMA.16816.F32.BF16 R176, R24.reuse, R172, RZ ;  /* 0x000000ac18b0723c */ /* 0x042fe600000418ff */
[----:B------:R-:W-:Y:S04]  /*6f70*/  LDSM.16.M88.4 R196, [R219+0xc000] ;  /* 0x00c00000dbc4783b */ /* 0x000fe80000000200 */
[----:B------:R-:W0:Y:S01]  /*6f80*/  LDGDEPBAR ;  /* 0x00000000000079af */ /* 0x000e220000000000 */
[C---:B------:R-:W-:Y:S08]  /*6f90*/  HMMA.16816.F32.BF16 R172, R24.reuse, R174, RZ ;  /* 0x000000ae18ac723c */ /* 0x040ff000000418ff */
[C---:B--2---:R-:W-:Y:S08]  /*6fa0*/  HMMA.16816.F32.BF16 R168, R24.reuse, R32, RZ ;  /* 0x0000002018a8723c */ /* 0x044ff000000418ff */
[C---:B---3--:R-:W-:Y:S08]  /*6fb0*/  HMMA.16816.F32.BF16 R8, R24.reuse, R4, RZ ;  /* 0x000000041808723c */ /* 0x048ff000000418ff */
[C---:B------:R-:W-:Y:S08]  /*6fc0*/  HMMA.16816.F32.BF16 R4, R24.reuse, R6, RZ ;  /* 0x000000061804723c */ /* 0x040ff000000418ff */
[C---:B------:R-:W-:Y:S08]  /*6fd0*/  HMMA.16816.F32.BF16 R32, R24.reuse, R34, RZ ;  /* 0x000000221820723c */ /* 0x040ff000000418ff */
[C---:B------:R-:W-:Y:S08]  /*6fe0*/  HMMA.16816.F32.BF16 R28, R24.reuse, R20, RZ ;  /* 0x00000014181c723c */ /* 0x040ff000000418ff */
[----:B------:R-:W-:Y:S01]  /*6ff0*/  HMMA.16816.F32.BF16 R24, R24, R22, RZ ;  /* 0x000000161818723c */ /* 0x000fe200000418ff */
[----:B------:R-:W1:Y:S07]  /*7000*/  LDSM.16.M88.4 R20, [R222] ;  /* 0x00000000de14783b */ /* 0x000e6e0000000200 */
[C---:B------:R-:W-:Y:S08]  /*7010*/  HMMA.16816.F32.BF16 R8, R12.reuse, R192, R8 ;  /* 0x000000c00c08723c */ /* 0x040ff00000041808 */
[C---:B------:R-:W-:Y:S01]  /*7020*/  HMMA.16816.F32.BF16 R4, R12.reuse, R194, R4 ;  /* 0x000000c20c04723c */ /* 0x040fe20000041804 */
[----:B------:R-:W2:Y:S07]  /*7030*/  LDSM.16.M88.4 R192, [R219+0x8800] ;  /* 0x00880000dbc0783b */ /* 0x000eae0000000200 */
[C---:B----4-:R-:W-:Y:S08]  /*7040*/  HMMA.16816.F32.BF16 R176, R12.reuse, R180, R176 ;  /* 0x000000b40cb0723c */ /* 0x050ff000000418b0 */
[C---:B------:R-:W-:Y:S01]  /*7050*/  HMMA.16816.F32.BF16 R172, R12.reuse, R182, R172 ;  /* 0x000000b60cac723c */ /* 0x040fe200000418ac */
[----:B------:R-:W3:Y:S07]  /*7060*/  LDSM.16.M88.4 R180, [R219+0x9000] ;  /* 0x00900000dbb4783b */ /* 0x000eee0000000200 */
[C---:B------:R-:W-:Y:S08]  /*7070*/  HMMA.16816.F32.BF16 R168, R12.reuse, R188, R168 ;  /* 0x000000bc0ca8723c */ /* 0x040ff000000418a8 */
[C---:B------:R-:W-:Y:S01]  /*7080*/  HMMA.16816.F32.BF16 R32, R12.reuse, R190, R32 ;  /* 0x000000be0c20723c */ /* 0x040fe20000041820 */
[----:B------:R-:W4:Y:S07]  /*7090*/  LDSM.16.M88.4 R188, [R219+0x9800] ;  /* 0x00980000dbbc783b */ /* 0x000f2e0000000200 */
[C---:B-----5:R-:W-:Y:S08]  /*70a0*/  HMMA.16816.F32.BF16 R28, R12.reuse, R16, R28 ;  /* 0x000000100c1c723c */ /* 0x060ff0000004181c */
[----:B------:R-:W-:Y:S01]  /*70b0*/  HMMA.16816.F32.BF16 R24, R12, R18, R24 ;  /* 0x000000120c18723c */ /* 0x000fe20000041818 */
[----:B------:R-:W-:Y:S04]  /*70c0*/  LDSM.16.M88.4 R12, [R221] ;  /* 0x00000000dd0c783b */ /* 0x000fe80000000200 */
[----:B------:R-:W5:Y:S03]  /*70d0*/  LDSM.16.M88.4 R16, [R212] ;  /* 0x00000000d410783b */ /* 0x000f660000000200 */
[C---:B-1----:R-:W-:Y:S08]  /*70e0*/  HMMA.16816.F32.BF16 R8, R20.reuse, R184, R8 ;  /* 0x000000b81408723c */ /* 0x042ff00000041808 */
[C---:B------:R-:W-:Y:S01]  /*70f0*/  HMMA.16816.F32.BF16 R4, R20.reuse, R186, R4 ;  /* 0x000000ba1404723c */ /* 0x040fe20000041804 */
        /* <DEDUP_REMOVED lines=9> */
[----:B------:R-:W-:Y:S04]  /*7190*/  LDSM.16.M88.4 R20, [R226+0x2000] ;  /* 0x00200000e214783b */ /* 0x000fe80000000200 */
[----:B------:R-:W4:Y:S03]  /*71a0*/  LDSM.16.M88.4 R188, [R225+0xa000] ;  /* 0x00a00000e1bc783b */ /* 0x000f260000000200 */
[C---:B-----5:R-:W-:Y:S08]  /*71b0*/  HMMA.16816.F32.BF16 R8, R12.reuse, R16, R8 ;  /* 0x000000100c08723c */ /* 0x060ff00000041808 */
[C---:B------:R-:W-:Y:S01]  /*71c0*/  HMMA.16816.F32.BF16 R4, R12.reuse, R18, R4 ;  /* 0x000000120c04723c */ /* 0x040fe20000041804 */
[----:B------:R-:W5:Y:S07]  /*71d0*/  LDSM.16.M88.4 R16, [R225+0xa800] ;  /* 0x00a80000e110783b */ /* 0x000f6e0000000200 */
[C---:B-1----:R-:W-:Y:S08]  /*71e0*/  HMMA.16816.F32.BF16 R176, R12.reuse, R184, R176 ;  /* 0x000000b80cb0723c */ /* 0x042ff000000418b0 */
[C---:B------:R-:W-:Y:S01]  /*71f0*/  HMMA.16816.F32.BF16 R172, R12.reuse, R186, R172 ;  /* 0x000000ba0cac723c */ /* 0x040fe200000418ac */
[----:B------:R-:W1:Y:S07]  /*7200*/  LDSM.16.M88.4 R184, [R225+0xb000] ;  /* 0x00b00000e1b8783b */ /* 0x000e6e0000000200 */
[C---:B--2---:R-:W-:Y:S08]  /*7210*/  HMMA.16816.F32.BF16 R168, R12.reuse, R192, R168 ;  /* 0x000000c00ca8723c */ /* 0x044ff000000418a8 */
[C---:B------:R-:W-:Y:S01]  /*7220*/  HMMA.16816.F32.BF16 R32, R12.reuse, R194, R32 ;  /* 0x000000c20c20723c */ /* 0x040fe20000041820 */
[----:B------:R-:W2:Y:S07]  /*7230*/  LDSM.16.M88.4 R192, [R225+0xb800] ;  /* 0x00b80000e1c0783b */ /* 0x000eae0000000200 */
[C---:B---3--:R-:W-:Y:S08]  /*7240*/  HMMA.16816.F32.BF16 R28, R12.reuse, R180, R28 ;  /* 0x000000b40c1c723c */ /* 0x048ff0000004181c */
[----:B------:R-:W-:Y:S01]  /*7250*/  HMMA.16816.F32.BF16 R24, R12, R182, R24 ;  /* 0x000000b60c18723c */ /* 0x000fe20000041818 */
[----:B------:R-:W-:Y:S04]  /*7260*/  LDSM.16.M88.4 R180, [R224+0x2000] ;  /* 0x00200000e0b4783b */ /* 0x000fe80000000200 */
[----:B------:R-:W3:Y:S03]  /*7270*/  LDSM.16.M88.4 R12, [R211] ;  /* 0x00000000d30c783b */ /* 0x000ee60000000200 */
[C---:B----4-:R-:W-:Y:S08]  /*7280*/  HMMA.16816.F32.BF16 R8, R20.reuse, R188, R8 ;  /* 0x000000bc1408723c */ /* 0x050ff00000041808 */
[C---:B------:R-:W-:Y:S01]  /*7290*/  HMMA.16816.F32.BF16 R4, R20.reuse, R190, R4 ;  /* 0x000000be1404723c */ /* 0x040fe20000041804 */
[----:B------:R-:W4:Y:S07]  /*72a0*/  LDSM.16.M88.4 R188, [R210] ;  /* 0x00000000d2bc783b */ /* 0x000f2e0000000200 */
[C---:B-----5:R-:W-:Y:S08]  /*72b0*/  HMMA.16816.F32.BF16 R176, R20.reuse, R16, R176 ;  /* 0x0000001014b0723c */ /* 0x060ff000000418b0 */
[C---:B------:R-:W-:Y:S01]  /*72c0*/  HMMA.16816.F32.BF16 R172, R20.reuse, R18, R172 ;  /* 0x0000001214ac723c */ /* 0x040fe200000418ac */
[----:B------:R-:W5:Y:S07]  /*72d0*/  LDSM.16.M88.4 R16, [R209] ;  /* 0x00000000d110783b */ /* 0x000f6e0000000200 */
[C---:B-1----:R-:W-:Y:S08]  /*72e0*/  HMMA.16816.F32.BF16 R168, R20.reuse, R184, R168 ;  /* 0x000000b814a8723c */ /* 0x042ff000000418a8 */
[C---:B------:R-:W-:Y:S01]  /*72f0*/  HMMA.16816.F32.BF16 R32, R20.reuse, R186, R32 ;  /* 0x000000ba1420723c */ /* 0x040fe20000041820 */
[----:B------:R-:W1:Y:S07]  /*7300*/  LDSM.16.M88.4 R184, [R208] ;  /* 0x00000000d0b8783b */ /* 0x000e6e0000000200 */
[C---:B--2---:R-:W-:Y:S08]  /*7310*/  HMMA.16816.F32.BF16 R28, R20.reuse, R192, R28 ;  /* 0x000000c0141c723c */ /* 0x044ff0000004181c */
[----:B------:R-:W-:Y:S01]  /*7320*/  HMMA.16816.F32.BF16 R24, R20, R194, R24 ;  /* 0x000000c21418723c */ /* 0x000fe20000041818 */
[----:B------:R-:W-:Y:S04]  /*7330*/  LDSM.16.M88.4 R20, [R219+0xa000] ;  /* 0x00a00000db14783b */ /* 0x000fe80000000200 */
[----:B------:R-:W-:Y:S03]  /*7340*/  LDSM.16.M88.4 R192, [R219+0xa800] ;  /* 0x00a80000dbc0783b */ /* 0x000fe60000000200 */
[C---:B---3--:R-:W-:Y:S08]  /*7350*/  HMMA.16816.F32.BF16 R8, R180.reuse, R12, R8 ;  /* 0x0000000cb408723c */ /* 0x048ff00000041808 */
[C---:B------:R-:W-:Y:S01]  /*7360*/  HMMA.16816.F32.BF16 R4, R180.reuse, R14, R4 ;  /* 0x0000000eb404723c */ /* 0x040fe20000041804 */
[----:B------:R-:W2:Y:S07]  /*7370*/  LDSM.16.M88.4 R12, [R222+0x2000] ;  /* 0x00200000de0c783b */ /* 0x000eae0000000200 */
[C---:B----4-:R-:W-:Y:S08]  /*7380*/  HMMA.16816.F32.BF16 R176, R180.reuse, R188, R176 ;  /* 0x000000bcb4b0723c */ /* 0x050ff000000418b0 */
[C---:B------:R-:W-:Y:S01]  /*7390*/  HMMA.16816.F32.BF16 R172, R180.reuse, R190, R172 ;  /* 0x000000beb4ac723c */ /* 0x040fe200000418ac */
[----:B------:R-:W3:Y:S07]  /*73a0*/  LDSM.16.M88.4 R188, [R219+0xb000] ;  /* 0x00b00000dbbc783b */ /* 0x000eee0000000200 */
[C---:B-----5:R-:W-:Y:S08]  /*73b0*/  HMMA.16816.F32.BF16 R168, R180.reuse, R16, R168 ;  /* 0x00000010b4a8723c */ /* 0x060ff000000418a8 */
[C---:B------:R-:W-:Y:S01]  /*73c0*/  HMMA.16816.F32.BF16 R32, R180.reuse, R18, R32 ;  /* 0x00000012b420723c */ /* 0x040fe20000041820 */
[----:B------:R-:W4:Y:S07]  /*73d0*/  LDSM.16.M88.4 R16, [R219+0xb800] ;  /* 0x00b80000db10783b */ /* 0x000f2e0000000200 */
[C---:B-1----:R-:W-:Y:S08]  /*73e0*/  HMMA.16816.F32.BF16 R28, R180.reuse, R184, R28 ;  /* 0x000000b8b41c723c */ /* 0x042ff0000004181c */
[----:B------:R-:W-:Y:S01]  /*73f0*/  HMMA.16816.F32.BF16 R24, R180, R186, R24 ;  /* 0x000000bab418723c */ /* 0x000fe20000041818 */
[----:B------:R-:W-:Y:S04]  /*7400*/  LDSM.16.M88.4 R184, [R221+0x2000] ;  /* 0x00200000ddb8783b */ /* 0x000fe80000000200 */
[----:B------:R-:W1:Y:S03]  /*7410*/  LDSM.16.M88.4 R180, [R212+0x2000] ;  /* 0x00200000d4b4783b */ /* 0x000e660000000200 */
        /* <DEDUP_REMOVED lines=15> */
[----:B------:R-:W1:Y:S07]  /*7510*/  LDSM.16.M88.4 R180, [R225+0xc800] ;  /* 0x00c80000e1b4783b */ /* 0x000e6e0000000200 */
[C---:B--2---:R-:W-:Y:S08]  /*7520*/  HMMA.16816.F32.BF16 R176, R184.reuse, R20, R176 ;  /* 0x00000014b8b0723c */ /* 0x044ff000000418b0 */
[C---:B------:R-:W-:Y:S01]  /*7530*/  HMMA.16816.F32.BF16 R172, R184.reuse, R22, R172 ;  /* 0x00000016b8ac723c */ /* 0x040fe200000418ac */
[----:B------:R-:W2:Y:S07]  /*7540*/  LDSM.16.M88.4 R20, [R225+0xd000] ;  /* 0x00d00000e114783b */ /* 0x000eae0000000200 */
[C---:B-----5:R-:W-:Y:S08]  /*7550*/  HMMA.16816.F32.BF16 R168, R184.reuse, R192, R168 ;  /* 0x000000c0b8a8723c */ /* 0x060ff000000418a8 */
[C---:B------:R-:W-:Y:S01]  /*7560*/  HMMA.16816.F32.BF16 R32, R184.reuse, R194, R32 ;  /* 0x000000c2b820723c */ /* 0x040fe20000041820 */
[----:B------:R-:W5:Y:S07]  /*7570*/  LDSM.16.M88.4 R192, [R225+0xd800] ;  /* 0x00d80000e1c0783b */ /* 0x000f6e0000000200 */
[C---:B---3--:R-:W-:Y:S08]  /*7580*/  HMMA.16816.F32.BF16 R28, R184.reuse, R188, R28 ;  /* 0x000000bcb81c723c */ /* 0x048ff0000004181c */
[----:B------:R-:W-:Y:S01]  /*7590*/  HMMA.16816.F32.BF16 R24, R184, R190, R24 ;  /* 0x000000beb818723c */ /* 0x000fe20000041818 */
[----:B------:R-:W-:Y:S04]  /*75a0*/  LDSM.16.M88.4 R188, [R207] ;  /* 0x00000000cfbc783b */ /* 0x000fe80000000200 */
[----:B------:R-:W-:Y:S03]  /*75b0*/  LDSM.16.M88.4 R184, [R206] ;  /* 0x00000000ceb8783b */ /* 0x000fe60000000200 */
[C---:B----4-:R-:W-:Y:S08]  /*75c0*/  HMMA.16816.F32.BF16 R8, R12.reuse, R16, R8 ;  /* 0x000000100c08723c */ /* 0x050ff00000041808 */
[C---:B------:R-:W-:Y:S01]  /*75d0*/  HMMA.16816.F32.BF16 R4, R12.reuse, R18, R4 ;  /* 0x000000120c04723c */ /* 0x040fe20000041804 */
[----:B------:R-:W3:Y:S07]  /*75e0*/  LDSM.16.M88.4 R16, [R224+0x4000] ;  /* 0x00400000e010783b */ /* 0x000eee0000000200 */
[C---:B-1----:R-:W-:Y:S08]  /*75f0*/  HMMA.16816.F32.BF16 R176, R12.reuse, R180, R176 ;  /* 0x000000b40cb0723c */ /* 0x042ff000000418b0 */
[C---:B------:R-:W-:Y:S01]  /*7600*/  HMMA.16816.F32.BF16 R172, R12.reuse, R182, R172 ;  /* 0x000000b60cac723c */ /* 0x040fe200000418ac */
[----:B------:R-:W1:Y:S07]  /*7610*/  LDSM.16.M88.4 R180, [R205] ;  /* 0x00000000cdb4783b */ /* 0x000e6e0000000200 */
[C---:B--2---:R-:W-:Y:S08]  /*7620*/  HMMA.16816.F32.BF16 R168, R12.reuse, R20, R168 ;  /* 0x000000140ca8723c */ /* 0x044ff000000418a8 */
[C---:B------:R-:W-:Y:S01]  /*7630*/  HMMA.16816.F32.BF16 R32, R12.reuse, R22, R32 ;  /* 0x000000160c20723c */ /* 0x040fe20000041820 */
[----:B------:R-:W2:Y:S07]  /*7640*/  LDSM.16.M88.4 R20, [R204] ;  /* 0x00000000cc14783b */ /* 0x000eae0000000200 */
[C---:B-----5:R-:W-:Y:S08]  /*7650*/  HMMA.16816.F32.BF16 R28, R12.reuse, R192, R28 ;  /* 0x000000c00c1c723c */ /* 0x060ff0000004181c */
        /* <DEDUP_REMOVED lines=12> */
[C---:B--2---:R-:W-:Y:S08]  /*7720*/  HMMA.16816.F32.BF16 R28, R16.reuse, R20, R28 ;  /* 0x00000014101c723c */ /* 0x044ff0000004181c */
[----:B------:R-:W-:Y:S01]  /*7730*/  HMMA.16816.F32.BF16 R24, R16, R22, R24 ;  /* 0x000000161018723c */ /* 0x000fe20000041818 */
[----:B------:R-:W1:Y:S04]  /*7740*/  LDSM.16.M88.4 R20, [R219+0xd800] ;  /* 0x00d80000db14783b */ /* 0x000e680000000200 */
[----:B------:R-:W2:Y:S03]  /*7750*/  LDSM.16.M88.4 R16, [R212+0x4000] ;  /* 0x00400000d410783b */ /* 0x000ea60000000200 */
[C---:B----4-:R-:W-:Y:S08]  /*7760*/  HMMA.16816.F32.BF16 R8, R12.reuse, R196, R8 ;  /* 0x000000c40c08723c */ /* 0x050ff00000041808 */
[C---:B------:R-:W-:Y:S01]  /*7770*/  HMMA.16816.F32.BF16 R4, R12.reuse, R198, R4 ;  /* 0x000000c60c04723c */ /* 0x040fe20000041804 */
[----:B------:R-:W-:Y:S07]  /*7780*/  LDSM.16.M88.4 R196, [R225+0xf000] ;  /* 0x00f00000e1c4783b */ /* 0x000fee0000000200 */
[C---:B---3--:R-:W-:Y:S08]  /*7790*/  HMMA.16816.F32.BF16 R176, R12.reuse, R188, R176 ;  /* 0x000000bc0cb0723c */ /* 0x048ff000000418b0 */
[C---:B------:R-:W-:Y:S01]  /*77a0*/  HMMA.16816.F32.BF16 R172, R12.reuse, R190, R172 ;  /* 0x000000be0cac723c */ /* 0x040fe200000418ac */
[----:B------:R-:W-:Y:S07]  /*77b0*/  LDSM.16.M88.4 R188, [R212+0x5000] ;  /* 0x00500000d4bc783b */ /* 0x000fee0000000200 */
[C---:B-----5:R-:W-:Y:S08]  /*77c0*/  HMMA.16816.F32.BF16 R168, R12.reuse, R184, R168 ;  /* 0x000000b80ca8723c */ /* 0x060ff000000418a8 */
[C---:B------:R-:W-:Y:S01]  /*77d0*/  HMMA.16816.F32.BF16 R32, R12.reuse, R186, R32 ;  /* 0x000000ba0c20723c */ /* 0x040fe20000041820 */
[----:B------:R-:W3:Y:S07]  /*77e0*/  LDSM.16.M88.4 R184, [R212+0x5800] ;  /* 0x00580000d4b8783b */ /* 0x000eee0000000200 */
[C---:B-1----:R-:W-:Y:S08]  /*77f0*/  HMMA.16816.F32.BF16 R28, R12.reuse, R20, R28 ;  /* 0x000000140c1c723c */ /* 0x042ff0000004181c */
[----:B------:R-:W-:Y:S01]  /*7800*/  HMMA.16816.F32.BF16 R24, R12, R22, R24 ;  /* 0x000000160c18723c */ /* 0x000fe20000041818 */
[----:B------:R-:W-:Y:S04]  /*7810*/  LDSM.16.M88.4 R12, [R226+0x6000] ;  /* 0x00600000e20c783b */ /* 0x000fe80000000200 */
[----:B------:R-:W-:Y:S03]  /*7820*/  LDSM.16.M88.4 R20, [R225+0xe000] ;  /* 0x00e00000e114783b */ /* 0x000fe60000000200 */
[C---:B--2---:R-:W-:Y:S08]  /*7830*/  HMMA.16816.F32.BF16 R8, R180.reuse, R16, R8 ;  /* 0x00000010b408723c */ /* 0x044ff00000041808 */
[C---:B------:R-:W-:Y:S01]  /*7840*/  HMMA.16816.F32.BF16 R4, R180.reuse, R18, R4 ;  /* 0x00000012b404723c */ /* 0x040fe20000041804 */
[----:B------:R-:W1:Y:S07]  /*7850*/  LDSM.16.M88.4 R16, [R225+0xe800] ;  /* 0x00e80000e110783b */ /* 0x000e6e0000000200 */
[C---:B------:R-:W-:Y:S08]  /*7860*/  HMMA.16816.F32.BF16 R176, R180.reuse, R192, R176 ;  /* 0x000000c0b4b0723c */ /* 0x040ff000000418b0 */
[C---:B------:R-:W-:Y:S01]  /*7870*/  HMMA.16816.F32.BF16 R172, R180.reuse, R194, R172 ;  /* 0x000000c2b4ac723c */ /* 0x040fe200000418ac */
[----:B------:R-:W2:Y:S07]  /*7880*/  LDSM.16.M88.4 R192, [R225+0xf800] ;  /* 0x00f80000e1c0783b */ /* 0x000eae0000000200 */
[C---:B---3--:R-:W-:Y:S08]  /*7890*/  HMMA.16816.F32.BF16 R28, R180.reuse, R184, R28 ;  /* 0x000000b8b41c723c */ /* 0x048ff0000004181c */
[C---:B------:R-:W-:Y:S01]  /*78a0*/  HMMA.16816.F32.BF16 R24, R180.reuse, R186, R24 ;  /* 0x000000bab418723c */ /* 0x040fe20000041818 */
[----:B------:R-:W-:Y:S07]  /*78b0*/  LDSM.16.M88.4 R184, [R202] ;  /* 0x00000000cab8783b */ /* 0x000fee0000000200 */
[----:B------:R-:W-:Y:S08]  /*78c0*/  HMMA.16816.F32.BF16 R168, R180, R188, R168 ;  /* 0x000000bcb4a8723c */ /* 0x000ff000000418a8 */
[C---:B-1----:R-:W-:Y:S08]  /*78d0*/  HMMA.16816.F32.BF16 R176, R12.reuse, R16, R176 ;  /* 0x000000100cb0723c */ /* 0x042ff000000418b0 */
[----:B------:R-:W-:Y:S01]  /*78e0*/  HMMA.16816.F32.BF16 R172, R12, R18, R172 ;  /* 0x000000120cac723c */ /* 0x000fe200000418ac */
[----:B------:R-:W1:Y:S07]  /*78f0*/  LDSM.16.M88.4 R16, [R224+0x6000] ;  /* 0x00600000e010783b */ /* 0x000e6e0000000200 */
[----:B------:R-:W-:Y:S01]  /*7900*/  HMMA.16816.F32.BF16 R32, R180, R190, R32 ;  /* 0x000000beb420723c */ /* 0x000fe20000041820 */
[----:B------:R-:W3:Y:S04]  /*7910*/  LDSM.16.M88.4 R188, [R203] ;  /* 0x00000000cbbc783b */ /* 0x000ee80000000200 */
[----:B------:R-:W4:Y:S03]  /*7920*/  LDSM.16.M88.4 R180, [R201] ;  /* 0x00000000c9b4783b */ /* 0x000f260000000200 */
[C---:B------:R-:W-:Y:S08]  /*7930*/  HMMA.16816.F32.BF16 R8, R12.reuse, R20, R8 ;  /* 0x000000140c08723c */ /* 0x040ff00000041808 */
[C---:B------:R-:W-:Y:S01]  /*7940*/  HMMA.16816.F32.BF16 R4, R12.reuse, R22, R4 ;  /* 0x000000160c04723c */ /* 0x040fe20000041804 */
[----:B------:R-:W5:Y:S07]  /*7950*/  LDSM.16.M88.4 R20, [R200] ;  /* 0x00000000c814783b */ /* 0x000f6e0000000200 */
[C---:B------:R-:W-:Y:S08]  /*7960*/  HMMA.16816.F32.BF16 R168, R12.reuse, R196, R168 ;  /* 0x000000c40ca8723c */ /* 0x040ff000000418a8 */
[C---:B------:R-:W-:Y:S08]  /*7970*/  HMMA.16816.F32.BF16 R32, R12.reuse, R198, R32 ;  /* 0x000000c60c20723c */ /* 0x040ff00000041820 */
[C---:B--2---:R-:W-:Y:S08]  /*7980*/  HMMA.16816.F32.BF16 R28, R12.reuse, R192, R28 ;  /* 0x000000c00c1c723c */ /* 0x044ff0000004181c */
[----:B------:R-:W-:Y:S01]  /*7990*/  HMMA.16816.F32.BF16 R24, R12, R194, R24 ;  /* 0x000000c20c18723c */ /* 0x000fe20000041818 */
[----:B------:R-:W-:Y:S04]  /*79a0*/  LDSM.16.M88.4 R192, [R222+0x6000] ;  /* 0x00600000dec0783b */ /* 0x000fe80000000200 */
[----:B------:R-:W2:Y:S03]  /*79b0*/  LDSM.16.M88.4 R12, [R219+0xe000] ;  /* 0x00e00000db0c783b */ /* 0x000ea60000000200 */
[C---:B-1----:R-:W-:Y:S08]  /*79c0*/  HMMA.16816.F32.BF16 R176, R16.reuse, R184, R176 ;  /* 0x000000b810b0723c */ /* 0x042ff000000418b0 */
[C---:B------:R-:W-:Y:S01]  /*79d0*/  HMMA.16816.F32.BF16 R172, R16.reuse, R186, R172 ;  /* 0x000000ba10ac723c */ /* 0x040fe200000418ac */
[----:B------:R-:W1:Y:S07]  /*79e0*/  LDSM.16.M88.4 R184, [R219+0xf000] ;  /* 0x00f00000dbb8783b */ /* 0x000e6e0000000200 */
[C---:B---3--:R-:W-:Y:S08]  /*79f0*/  HMMA.16816.F32.BF16 R8, R16.reuse, R188, R8 ;  /* 0x000000bc1008723c */ /* 0x048ff00000041808 */
[C---:B------:R-:W-:Y:S01]  /*7a00*/  HMMA.16816.F32.BF16 R4, R16.reuse, R190, R4 ;  /* 0x000000be1004723c */ /* 0x040fe20000041804 */
[----:B------:R-:W3:Y:S07]  /*7a10*/  LDSM.16.M88.4 R188, [R219+0xe800] ;  /* 0x00e80000dbbc783b */ /* 0x000eee0000000200 */
[C---:B----4-:R-:W-:Y:S08]  /*7a20*/  HMMA.16816.F32.BF16 R168, R16.reuse, R180, R168 ;  /* 0x000000b410a8723c */ /* 0x050ff000000418a8 */
[C---:B------:R-:W-:Y:S01]  /*7a30*/  HMMA.16816.F32.BF16 R32, R16.reuse, R182, R32 ;  /* 0x000000b61020723c */ /* 0x040fe20000041820 */
[----:B------:R-:W-:Y:S07]  /*7a40*/  LDSM.16.M88.4 R180, [R219+0xf800] ;  /* 0x00f80000dbb4783b */ /* 0x000fee0000000200 */
[C---:B-----5:R-:W-:Y:S08]  /*7a50*/  HMMA.16816.F32.BF16 R28, R16.reuse, R20, R28 ;  /* 0x00000014101c723c */ /* 0x060ff0000004181c */
[----:B------:R-:W-:Y:S01]  /*7a60*/  HMMA.16816.F32.BF16 R24, R16, R22, R24 ;  /* 0x000000161018723c */ /* 0x000fe20000041818 */
[----:B------:R-:W-:Y:S04]  /*7a70*/  LDSM.16.M88.4 R20, [R221+0x6000] ;  /* 0x00600000dd14783b */ /* 0x000fe80000000200 */
[----:B------:R-:W4:Y:S03]  /*7a80*/  LDSM.16.M88.4 R16, [R212+0x6000] ;  /* 0x00600000d410783b */ /* 0x000f260000000200 */
[C---:B--2---:R-:W-:Y:S08]  /*7a90*/  HMMA.16816.F32.BF16 R8, R192.reuse, R12, R8 ;  /* 0x0000000cc008723c */ /* 0x044ff00000041808 */
[C---:B------:R-:W-:Y:S01]  /*7aa0*/  HMMA.16816.F32.BF16 R4, R192.reuse, R14, R4 ;  /* 0x0000000ec004723c */ /* 0x040fe20000041804 */
[----:B------:R-:W2:Y:S07]  /*7ab0*/  LDSM.16.M88.4 R12, [R212+0x6800] ;  /* 0x00680000d40c783b */ /* 0x000eae0000000200 */
[C---:B-1----:R-:W-:Y:S08]  /*7ac0*/  HMMA.16816.F32.BF16 R168, R192.reuse, R184, R168 ;  /* 0x000000b8c0a8723c */ /* 0x042ff000000418a8 */
[C---:B------:R-:W-:Y:S01]  /*7ad0*/  HMMA.16816.F32.BF16 R32, R192.reuse, R186, R32 ;  /* 0x000000bac020723c */ /* 0x040fe20000041820 */
[----:B------:R-:W1:Y:S07]  /*7ae0*/  LDSM.16.M88.4 R184, [R212+0x7000] ;  /* 0x00700000d4b8783b */ /* 0x000e6e0000000200 */
[C---:B---3--:R-:W-:Y:S08]  /*7af0*/  HMMA.16816.F32.BF16 R176, R192.reuse, R188, R176 ;  /* 0x000000bcc0b0723c */ /* 0x048ff000000418b0 */
[----:B------:R-:W-:Y:S08]  /*7b00*/  HMMA.16816.F32.BF16 R172, R192, R190, R172 ;  /* 0x000000bec0ac723c */ /* 0x000ff000000418ac */
[C---:B----4-:R-:W-:Y:S08]  /*7b10*/  HMMA.16816.F32.BF16 R8, R20.reuse, R16, R8 ;  /* 0x000000101408723c */ /* 0x050ff00000041808 */
[----:B------:R-:W-:Y:S01]  /*7b20*/  HMMA.16816.F32.BF16 R4, R20, R18, R4 ;  /* 0x000000121404723c */ /* 0x000fe20000041804 */
[----:B------:R-:W3:Y:S01]  /*7b30*/  LDSM.16.M88.4 R16, [R212+0x7800] ;  /* 0x00780000d410783b */ /* 0x000ee20000000200 */
[----:B------:R-:W-:-:S06]  /*7b40*/  DEPBAR.LE SB0, 0x0 ;  /* 0x000080000000791a */ /* 0x000fcc0000000000 */
[----:B--2---:R-:W-:Y:S08]  /*7b50*/  HMMA.16816.F32.BF16 R176, R20, R12, R176 ;  /* 0x0000000c14b0723c */ /* 0x004ff000000418b0 */
[----:B------:R-:W-:Y:S01]  /*7b60*/  HMMA.16816.F32.BF16 R28, R192, R180, R28 ;  /* 0x000000b4c01c723c */ /* 0x000fe2000004181c */
[----:B------:R-:W-:Y:S02]  /*7b70*/  FSEL R9, R9, -INF , !P0 ;  /* 0xff80000009097808 */ /* 0x000fe40004000000 */
[----:B------:R-:W-:-:S02]  /*7b80*/  ISETP.GE.AND P0, PT, R2, R231, PT ;  /* 0x000000e70200720c */ /* 0x000fc40003f06270 */
[----:B------:R-:W-:Y:S02]  /*7b90*/  IADD3 R2, R165, 0x10, RZ ;  /* 0x00000010a5027810 */ /* 0x000fe40007ffe0ff */
[----:B------:R-:W-:Y:S01]  /*7ba0*/  FSEL R11, R11, -INF , !P2 ;  /* 0xff8000000b0b7808 */ /* 0x000fe20005000000 */
[C---:B------:R-:W-:Y:S01]  /*7bb0*/  HMMA.16816.F32.BF16 R172, R20.reuse, R14, R172 ;  /* 0x0000000e14ac723c */ /* 0x040fe200000418ac */
[----:B------:R-:W-:Y:S02]  /*7bc0*/  FSEL R4, R4, -INF , !P1 ;  /* 0xff80000004047808 */ /* 0x000fe40004800000 */
[----:B------:R-:W-:Y:S01]  /*7bd0*/  FSEL R6, R6, -INF , !P0 ;  /* 0xff80000006067808 */ /* 0x000fe20004000000 */
[----:B------:R-:W-:Y:S01]  /*7be0*/  BAR.SYNC.DEFER_BLOCKING 0x0 ;  /* 0x0000000000007b1d */ /* 0x000fe20000010000 */
[CC--:B------:R-:W-:Y:S02]  /*7bf0*/  ISETP.GE.AND P2, PT, R0.reuse, R238.reuse, PT ;  /* 0x000000ee0000720c */ /* 0x0c0fe40003f46270 */
[----:B------:R-:W-:Y:S01]  /*7c00*/  ISETP.GE.AND P1, PT, R0, R231, PT ;  /* 0x000000e70000720c */ /* 0x000fe20003f26270 */
[----:B-1----:R-:W-:Y:S01]  /*7c10*/  HMMA.16816.F32.BF16 R168, R20, R184, R168 ;  /* 0x000000b814a8723c */ /* 0x002fe200000418a8 */
[----:B------:R-:W-:-:S02]  /*7c20*/  ISETP.GE.AND P0, PT, R2, R238, PT ;  /* 0x000000ee0200720c */ /* 0x000fc40003f06270 */
[----:B------:R-:W-:Y:S02]  /*7c30*/  IADD3 R0, R165, 0x11, RZ ;  /* 0x00000011a5007810 */ /* 0x000fe40007ffe0ff */
[----:B------:R-:W-:Y:S02]  /*7c40*/  FSEL R5, R5, -INF , !P2 ;  /* 0xff80000005057808 */ /* 0x000fe40005000000 */
[----:B------:R-:W-:Y:S01]  /*7c50*/  FSEL R7, R7, -INF , !P1 ;  /* 0xff80000007077808 */ /* 0x000fe20004800000 */
[----:B------:R-:W-:Y:S01]  /*7c60*/  HMMA.16816.F32.BF16 R32, R20, R186, R32 ;  /* 0x000000ba1420723c */ /* 0x000fe20000041820 */
[----:B------:R-:W-:Y:S02]  /*7c70*/  FSEL R189, R176, -INF , !P0 ;  /* 0xff800000b0bd7808 */ /* 0x000fe40004000000 */
[----:B------:R-:W-:Y:S02]  /*7c80*/  ISETP.GE.AND P2, PT, R2, R231, PT ;  /* 0x000000e70200720c */ /* 0x000fe40003f46270 */
[----:B------:R-:W-:-:S02]  /*7c90*/  ISETP.GE.AND P1, PT, R0, R238, PT ;  /* 0x000000ee0000720c */ /* 0x000fc40003f26270 */
[----:B------:R-:W-:Y:S01]  /*7ca0*/  ISETP.GE.AND P0, PT, R0, R231, PT ;  /* 0x000000e70000720c */ /* 0x000fe20003f06270 */
[----:B------:R-:W-:Y:S01]  /*7cb0*/  HMMA.16816.F32.BF16 R24, R192, R182, R24 ;  /* 0x000000b6c018723c */ /* 0x000fe20000041818 */
[C---:B------:R-:W-:Y:S02]  /*7cc0*/  IADD3 R2, R165.reuse, 0x18, RZ ;  /* 0x00000018a5027810 */ /* 0x040fe40007ffe0ff */
[----:B------:R-:W-:Y:S02]  /*7cd0*/  IADD3 R0, R165, 0x19, RZ ;  /* 0x00000019a5007810 */ /* 0x000fe40007ffe0ff */
[----:B------:R-:W-:Y:S02]  /*7ce0*/  FSEL R190, R177, -INF , !P1 ;  /* 0xff800000b1be7808 */ /* 0x000fe40004800000 */
[----:B------:R-:W-:Y:S01]  /*7cf0*/  FSEL R194, R178, -INF , !P2 ;  /* 0xff800000b2c27808 */ /* 0x000fe20005000000 */
[----:B---3--:R-:W-:Y:S01]  /*7d00*/  HMMA.16816.F32.BF16 R28, R20, R16, R28 ;  /* 0x00000010141c723c */ /* 0x008fe2000004181c */
[----:B------:R-:W-:-:S02]  /*7d10*/  FSEL R193, R179, -INF , !P0 ;  /* 0xff800000b3c17808 */ /* 0x000fc40004000000 */
[CC--:B------:R-:W-:Y:S02]  /*7d20*/  ISETP.GE.AND P2, PT, R2.reuse, R238.reuse, PT ;  /* 0x000000ee0200720c */ /* 0x0c0fe40003f46270 */
[----:B------:R-:W-:Y:S02]  /*7d30*/  ISETP.GE.AND P1, PT, R2, R231, PT ;  /* 0x000000e70200720c */ /* 0x000fe40003f26270 */
[----:B------:R-:W-:Y:S02]  /*7d40*/  ISETP.GE.AND P0, PT, R0, R238, PT ;  /* 0x000000ee0000720c */ /* 0x000fe40003f06270 */
[----:B------:R-:W-:Y:S02]  /*7d50*/  IADD3 R2, R165, 0x20, RZ ;  /* 0x00000020a5027810 */ /* 0x000fe40007ffe0ff */
[----:B------:R-:W-:Y:S02]  /*7d60*/  FSEL R191, R172, -INF , !P2 ;  /* 0xff800000acbf7808 */ /* 0x000fe40005000000 */
[----:B------:R-:W-:-:S02]  /*7d70*/  FSEL R195, R174, -INF , !P1 ;  /* 0xff800000aec37808 */ /* 0x000fc40004800000 */
[----:B------:R-:W-:Y:S01]  /*7d80*/  FSEL R192, R173, -INF , !P0 ;  /* 0xff800000adc07808 */ /* 0x000fe20004000000 */
[----:B------:R-:W-:Y:S01]  /*7d90*/  HMMA.16816.F32.BF16 R24, R20, R18, R24 ;  /* 0x000000121418723c */ /* 0x000fe20000041818 */
[-C--:B------:R-:W-:Y:S02]  /*7da0*/  ISETP.GE.AND P2, PT, R0, R231.reuse, PT ;  /* 0x000000e70000720c */ /* 0x080fe40003f46270 */
[C---:B------:R-:W-:Y:S02]  /*7db0*/  ISETP.GE.AND P1, PT, R2.reuse, R238, PT ;  /* 0x000000ee0200720c */ /* 0x040fe40003f26270 */
[----:B------:R-:W-:Y:S02]  /*7dc0*/  ISETP.GE.AND P0, PT, R2, R231, PT ;  /* 0x000000e70200720c */ /* 0x000fe40003f06270 */
[C---:B------:R-:W-:Y:S02]  /*7dd0*/  IADD3 R0, R165.reuse, 0x21, RZ ;  /* 0x00000021a5007810 */ /* 0x040fe40007ffe0ff */
        /* <DEDUP_REMOVED lines=10> */
[-C--:B------:R-:W-:Y:S02]  /*7e80*/  ISETP.GE.AND P2, PT, R2, R231.reuse, PT ;  /* 0x000000e70200720c */ /* 0x080fe40003f46270 */
[----:B------:R-:W-:Y:S02]  /*7e90*/  ISETP.GE.AND P0, PT, R0, R231, PT ;  /* 0x000000e70000720c */ /* 0x000fe40003f06270 */
[----:B------:R-:W-:-:S02]  /*7ea0*/  IADD3 R2, R165, 0x31, RZ ;  /* 0x00000031a5027810 */ /* 0x000fc40007ffe0ff */
[----:B------:R-:W-:Y:S02]  /*7eb0*/  FSEL R199, R35, -INF , !P0 ;  /* 0xff80000023c77808 */ /* 0x000fe40004000000 */
[----:B------:R-:W-:Y:S02]  /*7ec0*/  FSEL R198, R171, -INF , !P1 ;  /* 0xff800000abc67808 */ /* 0x000fe40004800000 */
[-C--:B------:R-:W-:Y:S02]  /*7ed0*/  ISETP.GE.AND P0, PT, R2, R238.reuse, PT ;  /* 0x000000ee0200720c */ /* 0x080fe40003f06270 */
[----:B------:R-:W-:Y:S02]  /*7ee0*/  ISETP.GE.AND P1, PT, R0, R238, PT ;  /* 0x000000ee0000720c */ /* 0x000fe40003f26270 */
[----:B------:R-:W-:Y:S02]  /*7ef0*/  IADD3 R0, R165, 0x30, RZ ;  /* 0x00000030a5007810 */ /* 0x000fe40007ffe0ff */
[----:B------:R-:W-:-:S02]  /*7f00*/  FSEL R187, R29, -INF , !P0 ;  /* 0xff8000001dbb7808 */ /* 0x000fc40004000000 */
[----:B------:R-:W-:Y:S02]  /*7f10*/  FSEL R197, R34, -INF , !P2 ;  /* 0xff80000022c57808 */ /* 0x000fe40005000000 */
[----:B------:R-:W-:Y:S02]  /*7f20*/  FSEL R171, R33, -INF , !P1 ;  /* 0xff80000021ab7808 */ /* 0x000fe40004800000 */
[-C--:B------:R-:W-:Y:S02]  /*7f30*/  ISETP.GE.AND P0, PT, R165, R231.reuse, PT ;  /* 0x000000e7a500720c */ /* 0x080fe40003f06270 */
[C---:B------:R-:W-:Y:S02]  /*7f40*/  ISETP.GE.AND P2, PT, R0.reuse, R238, PT ;  /* 0x000000ee0000720c */ /* 0x040fe40003f46270 */
[----:B------:R-:W-:Y:S02]  /*7f50*/  ISETP.GE.AND P1, PT, R0, R231, PT ;  /* 0x000000e70000720c */ /* 0x000fe40003f26270 */
[----:B------:R-:W-:-:S02]  /*7f60*/  FSEL R10, R10, -INF , !P0 ;  /* 0xff8000000a0a7808 */ /* 0x000fc40004000000 */
[----:B------:R-:W-:Y:S02]  /*7f70*/  FSEL R188, R28, -INF , !P2 ;  /* 0xff8000001cbc7808 */ /* 0x000fe40005000000 */
[----:B------:R-:W-:Y:S02]  /*7f80*/  FSEL R183, R30, -INF , !P1 ;  /* 0xff8000001eb77808 */ /* 0x000fe40004800000 */
[----:B------:R-:W-:Y:S02]  /*7f90*/  PLOP3.LUT P0, PT, PT, PT, UP0, 0x80, 0x0 ;  /* 0x000000000000781c */ /* 0x000fe40003f0f008 */
[----:B------:R-:W-:Y:S02]  /*7fa0*/  ISETP.GE.AND P2, PT, R2, R231, PT ;  /* 0x000000e70200720c */ /* 0x000fe40003f46270 */
[C---:B------:R-:W-:Y:S02]  /*7fb0*/  ISETP.GE.AND P1, PT, R165.reuse, R238, PT ;  /* 0x000000eea500720c */ /* 0x040fe40003f26270 */
[----:B------:R-:W-:-:S02]  /*7fc0*/  IADD3 R0, R165, 0x38, RZ ;  /* 0x00000038a5007810 */ /* 0x000fc40007ffe0ff */
[----:B------:R-:W-:Y:S02]  /*7fd0*/  IADD3 R165, R165, 0x39, RZ ;  /* 0x00000039a5a57810 */ /* 0x000fe40007ffe0ff */
[----:B------:R-:W-:Y:S02]  /*7fe0*/  FSEL R181, R31, -INF , !P2 ;  /* 0xff8000001fb57808 */ /* 0x000fe40005000000 */
[----:B------:R-:W-:Y:S02]  /*7ff0*/  FSEL R8, R8, -INF , !P1 ;  /* 0xff80000008087808 */ /* 0x000fe40004800000 */
[-C--:B------:R-:W-:Y:S02]  /*8000*/  ISETP.GE.AND P2, PT, R0, R238.reuse, PT ;  /* 0x000000ee0000720c */ /* 0x080fe40003f46270 */
[----:B------:R-:W-:Y:S02]  /*8010*/  ISETP.GE.AND P1, PT, R165, R238, PT ;  /* 0x000000eea500720c */ /* 0x000fe40003f26270 */
[----:B------:R-:W-:-:S02]  /*8020*/  FSEL R186, R24, -INF , !P2 ;  /* 0xff80000018ba7808 */ /* 0x000fc40005000000 */
[----:B------:R-:W-:Y:S02]  /*8030*/  FSEL R184, R25, -INF , !P1 ;  /* 0xff80000019b87808 */ /* 0x000fe40004800000 */
[-C--:B------:R-:W-:Y:S02]  /*8040*/  ISETP.GE.AND P2, PT, R0, R231.reuse, PT ;  /* 0x000000e70000720c */ /* 0x080fe40003f46270 */
[----:B------:R-:W-:Y:S02]  /*8050*/  ISETP.GE.AND P1, PT, R165, R231, PT ;  /* 0x000000e7a500720c */ /* 0x000fe40003f26270 */
[----:B------:R-:W-:Y:S02]  /*8060*/  FSEL R180, R26, -INF , !P2 ;  /* 0xff8000001ab47808 */ /* 0x000fe40005000000 */
[----:B------:R-:W-:Y:S01]  /*8070*/  FSEL R179, R27, -INF , !P1 ;  /* 0xff8000001bb37808 */ /* 0x000fe20004800000 */
[----:B------:R-:W-:Y:S05]  /*8080*/  @!P0 BRA `(.L_x_63) ;  /* 0x0000086000008947 */ /* 0x000fea0003800000 */
[----:B------:R-:W-:Y:S01]  /*8090*/  UIADD3 UR14, UR8, -0x3, URZ ;  /* 0xfffffffd080e7890 */ /* 0x000fe2000fffe03f */
[----:B------:R1:W-:Y:S01]  /*80a0*/  @P6 STS.128 [R227+0x8000], RZ ;  /* 0x008000ffe3006388 */ /* 0x0003e20000000c00 */
[----:B------:R-:W-:Y:S01]  /*80b0*/  ULDC.64 UR4, c[0x0][0x198] ;  /* 0x0000660000047ab9 */ /* 0x000fe20000000a00 */
[----:B------:R-:W-:Y:S01]  /*80c0*/  BSSY B0, `(.L_x_64) ;  /* 0x0000081000007945 */ /* 0x000fe20003800000 */
[----:B------:R-:W-:-:S02]  /*80d0*/  USHF.R.S32.HI UR13, URZ, 0x1f, UR14 ;  /* 0x0000001f3f0d7899 */ /* 0x000fc4000801140e */
        /* <DEDUP_REMOVED lines=8> */
[----:B------:R-:W-:-:S04]  /*8160*/  @!P6 LEA R14, P2, R12, c[0x0][0x168], 0x1 ;  /* 0x00005a000c0eea11 */ /* 0x000fc800078408ff */
[----:B------:R-:W-:Y:S02]  /*8170*/  LEA.HI.X R2, R16, R235, R2, 0x6, P1 ;  /* 0x000000eb10027211 */ /* 0x000fe400008f3402 */
[C---:B------:R-:W-:Y:S02]  /*8180*/  @!P5 LEA R18, P1, R12.reuse, c[0x0][0x168], 0x1 ;  /* 0x00005a000c12da11 */ /* 0x040fe400078208ff */
[C-C-:B------:R-:W-:Y:S02]  /*8190*/  @!P6 LEA.HI.X R15, R12.reuse, c[0x0][0x16c], R2.reuse, 0x1, P2 ;  /* 0x00005b000c0fea11 */ /* 0x140fe400010f0c02 */
[C---:B------:R-:W-:Y:S02]  /*81a0*/  @!P4 LEA R16, P2, R12.reuse, c[0x0][0x168], 0x1 ;  /* 0x00005a000c10ca11 */ /* 0x040fe400078408ff */
[C-C-:B------:R-:W-:Y:S01]  /*81b0*/  @!P5 LEA.HI.X R19, R12.reuse, c[0x0][0x16c], R2.reuse, 0x1, P1 ;  /* 0x00005b000c13da11 */ /* 0x140fe200008f0c02 */
[----:B------:R-:W-:Y:S01]  /*81c0*/  @!PT LDS RZ, [RZ] ;  /* 0x00000000fffff984 */ /* 0x000fe20000000800 */
[----:B------:R-:W-:Y:S01]  /*81d0*/  @!PT LDS RZ, [RZ] ;  /* 0x00000000fffff984 */ /* 0x000fe20000000800 */
[----:B------:R-:W-:Y:S01]  /*81e0*/  @!PT LDS RZ, [RZ] ;  /* 0x00000000fffff984 */ /* 0x000fe20000000800 */
[----:B------:R2:W-:Y:S01]  /*81f0*/  @!P6 LDGSTS.E.BYPASS.LTC128B.128 [R227+0x8000], [R14.64] ;  /* 0x080000000ee3efae */ /* 0x0005e2000b901d50 */
[----:B------:R-:W-:-:S02]  /*8200*/  @!P4 LEA.HI.X R17, R12, c[0x0][0x16c], R2, 0x1, P2 ;  /* 0x00005b000c11ca11 */ /* 0x000fc400010f0c02 */
[C---:B------:R-:W-:Y:S01]  /*8210*/  IADD3 R0, P2, R12.reuse, UR11, RZ ;  /* 0x0000000b0c007c10 */ /* 0x040fe2000ff5e0ff */
        /* <DEDUP_REMOVED lines=11> */
[----:B--2---:R-:W-:-:S04]  /*82d0*/  @!P3 LEA R14, P1, R12, c[0x0][0x168], 0x1 ;  /* 0x00005a000c0eba11 */ /* 0x004fc800078208ff */
[----:B------:R-:W-:Y:S02]  /*82e0*/  @!P3 LEA.HI.X R15, R12, c[0x0][0x16c], R2, 0x1, P1 ;  /* 0x00005b000c0fba11 */ /* 0x000fe400008f0c02 */
[----:B------:R-:W-:Y:S02]  /*82f0*/  @!P6 LEA R12, P1, R0, c[0x0][0x168], 0x1 ;  /* 0x00005a00000cea11 */ /* 0x000fe400078208ff */
[----:B------:R-:W-:Y:S01]  /*8300*/  IADD3.X R2, R2, UR19, RZ, P2, !PT ;  /* 0x0000001302027c10 */ /* 0x000fe200097fe4ff */
[----:B------:R-:W-:Y:S01]  /*8310*/  @!PT LDS RZ, [RZ] ;  /* 0x00000000fffff984 */ /* 0x000fe20000000800 */
[----:B------:R-:W-:Y:S01]  /*8320*/  @!PT LDS RZ, [RZ] ;  /* 0x00000000fffff984 */ /* 0x000fe20000000800 */
[----:B------:R-:W-:Y:S01]  /*8330*/  @!PT LDS RZ, [RZ] ;  /* 0x00000000fffff984 */ /* 0x000fe20000000800 */
[----:B------:R2:W-:Y:S01]  /*8340*/  @!P3 LDGSTS.E.BYPASS.LTC128B.128 [R227+0xe000], [R14.64+0x180] ;  /* 0x0e0001800ee3bfae */ /* 0x0005e2000b901d50 */
[C---:B---3--:R-:W-:Y:S02]  /*8350*/  @!P5 LEA R18, P2, R0.reuse, c[0x0][0x168], 0x1 ;  /* 0x00005a000012da11 */ /* 0x048fe400078408ff */
[C-C-:B------:R-:W-:Y:S01]  /*8360*/  @!P6 LEA.HI.X R13, R0.reuse, c[0x0][0x16c], R2.reuse, 0x1, P1 ;  /* 0x00005b00000dea11 */ /* 0x140fe200008f0c02 */
[----:B------:R1:W-:Y:S01]  /*8370*/  @P6 STS.128 [R227+0x8800], RZ ;  /* 0x008800ffe3006388 */ /* 0x0003e20000000c00 */
[----:B------:R-:W-:-:S02]  /*8380*/  @!P5 LEA.HI.X R19, R0, c[0x0][0x16c], R2, 0x1, P2 ;  /* 0x00005b000013da11 */ /* 0x000fc400010f0c02 */
[C---:B----4-:R-:W-:Y:S01]  /*8390*/  @!P4 LEA R16, P1, R0.reuse, c[0x0][0x168], 0x1 ;  /* 0x00005a000010ca11 */ /* 0x050fe200078208ff */
[----:B------:R-:W-:Y:S01]  /*83a0*/  @!PT LDS RZ, [RZ] ;  /* 0x00000000fffff984 */ /* 0x000fe20000000800 */
[----:B------:R-:W-:Y:S01]  /*83b0*/  @!PT LDS RZ, [RZ] ;  /* 0x00000000fffff984 */ /* 0x000fe20000000800 */
[----:B------:R-:W-:Y:S01]  /*83c0*/  @!PT LDS RZ, [RZ] ;  /* 0x00000000fffff984 */ /* 0x000fe20000000800 */
[----:B------:R3:W-:Y:S03]  /*83d0*/  @!P6 LDGSTS.E.BYPASS.LTC128B.128 [R227+0x8800], [R12.64] ;  /* 0x088000000ce3efae */ /* 0x0007e6000b901d50 */
[C---:B------:R-:W-:Y:S01]  /*83e0*/  @!P4 LEA.HI.X R17, R0.reuse, c[0x0][0x16c], R2, 0x1, P1 ;  /* 0x00005b000011ca11 */ /* 0x040fe200008f0c02 */
        /* <DEDUP_REMOVED lines=10> */
[----:B--2---:R-:W-:-:S03]  /*8490*/  @!P3 LEA R14, P2, R0, c[0x0][0x168], 0x1 ;  /* 0x00005a00000eba11 */ /* 0x004fc600078408ff */
[----:B------:R1:W-:Y:S01]  /*84a0*/  @P3 STS.128 [R227+0xe800], RZ ;  /* 0x00e800ffe3003388 */ /* 0x0003e20000000c00 */
[C---:B------:R-:W-:Y:S02]  /*84b0*/  @!P3 LEA.HI.X R15, R0.reuse, c[0x0][0x16c], R2, 0x1, P2 ;  /* 0x00005b00000fba11 */ /* 0x040fe400010f0c02 */
[----:B---3--:R-:W-:-:S03]  /*84c0*/  IADD3 R12, P1, R0, UR11, RZ ;  /* 0x0000000b000c7c10 */ /* 0x008fc6000ff3e0ff */
[----:B------:R-:W-:Y:S01]  /*84d0*/  @!PT LDS RZ, [RZ] ;  /* 0x00000000fffff984 */ /* 0x000fe20000000800 */
[----:B------:R-:W-:Y:S01]  /*84e0*/  @!PT LDS RZ, [RZ] ;  /* 0x00000000fffff984 */ /* 0x000fe20000000800 */
[----:B------:R-:W-:Y:S01]  /*84f0*/  @!PT LDS RZ, [RZ] ;  /* 0x00000000fffff984 */ /* 0x000fe20000000800 */
[----:B------:R2:W-:Y:S01]  /*8500*/  @!P3 LDGSTS.E.BYPASS.LTC128B.128 [R227+0xe800], [R14.64+0x180] ;  /* 0x0e8001800ee3bfae */ /* 0x0005e2000b901d50 */
[----:B------:R-:W-:-:S03]  /*8510*/  @!P6 LEA R20, P2, R12, c[0x0][0x168], 0x1 ;  /* 0x00005a000c14ea11 */ /* 0x000fc600078408ff */
[----:B------:R1:W-:Y:S01]  /*8520*/  @P6 STS.128 [R227+0x9000], RZ ;  /* 0x009000ffe3006388 */ /* 0x0003e20000000c00 */
        /* <DEDUP_REMOVED lines=15> */
[----:B------:R4:W-:Y:S04]  /*8620*/  @!P5 LDGSTS.E.BYPASS.LTC128B.128 [R227+0xb000], [R18.64+0x80] ;  /* 0x0b00008012e3dfae */ /* 0x0009e8000b901d50 */
[----:B------:R1:W-:Y:S01]  /*8630*/  @P4 STS.128 [R227+0xd000], RZ ;  /* 0x00d000ffe3004388 */ /* 0x0003e20000000c00 */
[----:B--2---:R-:W-:-:S03]  /*8640*/  @!P3 LEA R14, P1, R12, c[0x0][0x168], 0x1 ;  /* 0x00005a000c0eba11 */ /* 0x004fc600078208ff */
[----:B------:R-:W-:Y:S01]  /*8650*/  @!PT LDS RZ, [RZ] ;  /* 0x00000000fffff984 */ /* 0x000fe20000000800 */
[----:B------:R-:W-:Y:S01]  /*8660*/  @!PT LDS RZ, [RZ] ;  /* 0x00000000fffff984 */ /* 0x000fe20000000800 */
[----:B------:R-:W-:Y:S01]  /*8670*/  @!PT LDS RZ, [RZ] ;  /* 0x00000000fffff984 */ /* 0x000fe20000000800 */
[----:B------:R1:W-:Y:S01]  /*8680*/  @!P4 LDGSTS.E.BYPASS.LTC128B.128 [R227+0xd000], [R16.64+0x100] ;  /* 0x0d00010010e3cfae */ /* 0x0003e2000b901d50 */
[----:B------:R-:W-:Y:S02]  /*8690*/  @!P3 LEA.HI.X R15, R12, c[0x0][0x16c], R2, 0x1, P1 ;  /* 0x00005b000c0fba11 */ /* 0x000fe400008f0c02 */
[----:B------:R-:W-:Y:S01]  /*86a0*/  @!P6 LEA R12, P1, R0, c[0x0][0x168], 0x1 ;  /* 0x00005a00000cea11 */ /* 0x000fe200078208ff */
[----:B------:R1:W-:Y:S01]  /*86b0*/  @P3 STS.128 [R227+0xf000], RZ ;  /* 0x00f000ffe3003388 */ /* 0x0003e20000000c00 */
[----:B------:R-:W-:-:S03]  /*86c0*/  IADD3.X R2, R2, UR19, RZ, P2, !PT ;  /* 0x0000001302027c10 */ /* 0x000fc600097fe4ff */
[----:B------:R-:W-:Y:S01]  /*86d0*/  @!PT LDS RZ, [RZ] ;  /* 0x00000000fffff984 */ /* 0x000fe20000000800 */
[----:B------:R-:W-:Y:S01]  /*86e0*/  @!PT LDS RZ, [RZ] ;  /* 0x00000000fffff984 */ /* 0x000fe20000000800 */
[----:B------:R-:W-:Y:S01]  /*86f0*/  @!PT LDS RZ, [RZ] ;  /* 0x00000000fffff984 */ /* 0x000fe20000000800 */
[----:B------:R1:W-:Y:S01]  /*8700*/  @!P3 LDGSTS.E.BYPASS.LTC128B.128 [R227+0xf000], [R14.64+0x180] ;  /* 0x0f0001800ee3bfae */ /* 0x0003e2000b901d50 */
[C-C-:B------:R-:W-:Y:S02]  /*8710*/  @!P6 LEA.HI.X R13, R0.reuse, c[0x0][0x16c], R2.reuse, 0x1, P1 ;  /* 0x00005b00000dea11 */ /* 0x140fe400008f0c02 */
[C---:B---3--:R-:W-:Y:S01]  /*8720*/  @!P5 LEA R20, P2, R0.reuse, c[0x0][0x168], 0x1 ;  /* 0x00005a000014da11 */ /* 0x048fe200078408ff */
[----:B------:R1:W-:Y:S03]  /*8730*/  @P6 STS.128 [R227+0x9800], RZ ;  /* 0x009800ffe3006388 */ /* 0x0003e60000000c00 */
[C---:B------:R-:W-:Y:S01]  /*8740*/  @!P5 LEA.HI.X R21, R0.reuse, c[0x0][0x16c], R2, 0x1, P2 ;  /* 0x00005b000015da11 */ /* 0x040fe200010f0c02 */
        /* <DEDUP_REMOVED lines=24> */
.L_x_65:
[----:B------:R-:W-:Y:S05]  /*88d0*/  BSYNC B0 ;  /* 0x0000000000007941 */ /* 0x000fea0003800000 */
.L_x_64:
[----:B------:R-:W0:Y:S02]  /*88e0*/  LDGDEPBAR ;  /* 0x00000000000079af */ /* 0x000e240000000000 */
.L_x_63:
[----:B------:R-:W-:Y:S01]  /*88f0*/  FMNMX.FTZ R2, R164, R8, !PT ;  /* 0x00000008a4027209 */ /* 0x000fe20007810000 */
[----:B-1----:R-:W-:Y:S01]  /*8900*/  LDSM.16.MT88.4 R16, [R220+0x10000] ;  /* 0x01000000dc10783b */ /* 0x002fe20000004200 */
[----:B------:R-:W-:Y:S01]  /*8910*/  FMNMX.FTZ R0, R3, R10, !PT ;  /* 0x0000000a03007209 */ /* 0x000fe20007810000 */
[----:B------:R-:W-:Y:S01]  /*8920*/  @UP0 UIADD3 UR8, UR8, -0x3, URZ ;  /* 0xfffffffd08080890 */ /* 0x000fe2000fffe03f */
[----:B------:R-:W-:Y:S01]  /*8930*/  FMNMX.FTZ R2, R9, R2, !PT ;  /* 0x0000000209027209 */ /* 0x000fe20007810000 */
[----:B------:R-:W-:Y:S01]  /*8940*/  LDSM.16.MT88.4 R20, [R220+0x12800] ;  /* 0x01280000dc14783b */ /* 0x000fe20000004200 */
[----:B------:R-:W-:Y:S02]  /*8950*/  FMNMX.FTZ R0, R11, R0, !PT ;  /* 0x000000000b007209 */ /* 0x000fe40007810000 */
[----:B------:R-:W-:Y:S01]  /*8960*/  FMNMX.FTZ R2, R4, R2, !PT ;  /* 0x0000000204027209 */ /* 0x000fe20007810000 */
[----:B------:R-:W-:Y:S01]  /*8970*/  LDSM.16.MT88.4 R28, [R217+0x10800] ;  /* 0x01080000d91c783b */ /* 0x000fe20000004200 */
[----:B------:R-:W-:-:S02]  /*8980*/  FMNMX.FTZ R0, R6, R0, !PT ;  /* 0x0000000006007209 */ /* 0x000fc40007810000 */
[----:B------:R-:W-:Y:S01]  /*8990*/  FMNMX.FTZ R2, R5, R2, !PT ;  /* 0x0000000205027209 */ /* 0x000fe20007810000 */
[----:B------:R-:W-:Y:S01]  /*89a0*/  LDSM.16.MT88.4 R24, [R216+0x10800] ;  /* 0x01080000d818783b */ /* 0x000fe20000004200 */
[----:B------:R-:W-:Y:S02]  /*89b0*/  FMNMX.FTZ R0, R7, R0, !PT ;  /* 0x0000000007007209 */ /* 0x000fe40007810000 */
[----:B------:R-:W-:Y:S01]  /*89c0*/  FMNMX.FTZ R2, R189, R2, !PT ;  /* 0x00000002bd027209 */ /* 0x000fe20007810000 */
[----:B------:R-:W-:Y:S01]  /*89d0*/  LDSM.16.MT88.4 R32, [R216+0x16800] ;  /* 0x01680000d820783b */ /* 0x000fe20000004200 */
        /* <DEDUP_REMOVED lines=22> */
[----:B------:R-:W-:-:S03]  /*8b40*/  FMNMX.FTZ R0, R179, R0, !PT ;  /* 0x00000000b3007209 */ /* 0x000fc60007810000 */
[----:B------:R-:W1:Y:S04]  /*8b50*/  SHFL.BFLY PT, R13, R2, 0x2, 0x1f ;  /* 0x0c401f00020d7f89 */ /* 0x000e6800000e0000 */
[----:B------:R-:W2:Y:S01]  /*8b60*/  SHFL.BFLY PT, R12, R0, 0x2, 0x1f ;  /* 0x0c401f00000c7f89 */ /* 0x000ea200000e0000 */
[----:B-1----:R-:W-:Y:S02]  /*8b70*/  FMNMX.FTZ R13, R2, R13, !PT ;  /* 0x0000000d020d7209 */ /* 0x002fe40007810000 */
[----:B--2---:R-:W-:-:S03]  /*8b80*/  FMNMX.FTZ R12, R0, R12, !PT ;  /* 0x0000000c000c7209 */ /* 0x004fc60007810000 */
[----:B------:R-:W1:Y:S04]  /*8b90*/  SHFL.BFLY PT, R2, R13, 0x1, 0x1f ;  /* 0x0c201f000d027f89 */ /* 0x000e6800000e0000 */
[----:B------:R-:W2:Y:S01]  /*8ba0*/  SHFL.BFLY PT, R0, R12, 0x1, 0x1f ;  /* 0x0c201f000c007f89 */ /* 0x000ea200000e0000 */
[----:B-1----:R-:W-:-:S04]  /*8bb0*/  FMNMX.FTZ R2, R13, R2, !PT ;  /* 0x000000020d027209 */ /* 0x002fc80007810000 */
[C---:B------:R-:W-:Y:S01]  /*8bc0*/  FSETP.NEU.FTZ.AND P2, PT, R2.reuse, -INF , PT ;  /* 0xff8000000200780b */ /* 0x040fe20003f5d000 */
[----:B------:R-:W-:Y:S01]  /*8bd0*/  FMUL.FTZ R185, R2, c[0x0][0x23c] ;  /* 0x00008f0002b97a20 */ /* 0x000fe20000410000 */
[----:B--2---:R-:W-:Y:S02]  /*8be0*/  FMNMX.FTZ R0, R12, R0, !PT ;  /* 0x000000000c007209 */ /* 0x004fe40007810000 */
[----:B------:R-:W1:Y:S02]  /*8bf0*/  LDSM.16.MT88.4 R12, [R218+0x10000] ;  /* 0x01000000da0c783b */ /* 0x000e640000004200 */
[----:B------:R-:W-:Y:S01]  /*8c00*/  FSEL R185, R185, RZ, P2 ;  /* 0x000000ffb9b97208 */ /* 0x000fe20001000000 */
[C---:B------:R-:W-:Y:S01]  /*8c10*/  FMUL.FTZ R182, R0.reuse, c[0x0][0x23c] ;  /* 0x00008f0000b67a20 */ /* 0x040fe20000410000 */
[----:B------:R-:W-:-:S03]  /*8c20*/  FSETP.NEU.FTZ.AND P1, PT, R0, -INF , PT ;  /* 0xff8000000000780b */ /* 0x000fc60003f3d000 */
[--C-:B------:R-:W-:Y:S01]  /*8c30*/  FFMA.FTZ R174, R5, c[0x0][0x23c], -R185.reuse ;  /* 0x00008f0005ae7a23 */ /* 0x100fe200000108b9 */
[----:B------:R-:W-:Y:S01]  /*8c40*/  FSEL R5, R0, RZ, P1 ;  /* 0x000000ff00057208 */ /* 0x000fe20000800000 */
[--C-:B------:R-:W-:Y:S01]  /*8c50*/  FFMA.FTZ R175, R4, c[0x0][0x23c], -R185.reuse ;  /* 0x00008f0004af7a23 */ /* 0x100fe200000108b9 */
[----:B------:R-:W-:Y:S01]  /*8c60*/  FSEL R4, R2, RZ, P2 ;  /* 0x000000ff02047208 */ /* 0x000fe20001000000 */
[----:B------:R-:W-:Y:S01]  /*8c70*/  FFMA.FTZ R177, R8, c[0x0][0x23c], -R185 ;  /* 0x00008f0008b17a23 */ /* 0x000fe200000108b9 */
[----:B------:R-:W-:Y:S01]  /*8c80*/  FSEL R182, R182, RZ, P1 ;  /* 0x000000ffb6b67208 */ /* 0x000fe20000800000 */
[----:B------:R-:W-:Y:S01]  /*8c90*/  FADD.FTZ R5, R3, -R5 ;  /* 0x8000000503057221 */ /* 0x000fe20000010000 */
[----:B------:R-:W-:Y:S01]  /*8ca0*/  MUFU.EX2 R174, R174 ;  /* 0x000000ae00ae7308 */ /* 0x000fe20000000800 */
[----:B------:R-:W-:Y:S02]  /*8cb0*/  FADD.FTZ R4, R164, -R4 ;  /* 0x80000004a4047221 */ /* 0x000fe40000010000 */
[----:B------:R-:W-:-:S02]  /*8cc0*/  FFMA.FTZ R176, R9, c[0x0][0x23c], -R185 ;  /* 0x00008f0009b07a23 */ /* 0x000fc400000108b9 */
[--C-:B------:R-:W-:Y:S02]  /*8cd0*/  FFMA.FTZ R173, R10, c[0x0][0x23c], -R182.reuse ;  /* 0x00008f000aad7a23 */ /* 0x100fe400000108b6 */
[--C-:B------:R-:W-:Y:S01]  /*8ce0*/  FFMA.FTZ R172, R11, c[0x0][0x23c], -R182.reuse ;  /* 0x00008f000bac7a23 */ /* 0x100fe200000108b6 */
[----:B------:R-:W-:Y:S01]  /*8cf0*/  MUFU.EX2 R177, R177 ;  /* 0x000000b100b17308 */ /* 0x000fe20000000800 */
[--C-:B------:R-:W-:Y:S01]  /*8d00*/  FFMA.FTZ R165, R6, c[0x0][0x23c], -R182.reuse ;  /* 0x00008f0006a57a23 */ /* 0x100fe200000108b6 */
[----:B------:R-:W2:Y:S01]  /*8d10*/  LDSM.16.MT88.4 R8, [R217+0x10000] ;  /* 0x01000000d908783b */ /* 0x000ea20000004200 */
[----:B------:R-:W-:Y:S02]  /*8d20*/  FFMA.FTZ R164, R7, c[0x0][0x23c], -R182 ;  /* 0x00008f0007a47a23 */ /* 0x000fe400000108b6 */
[----:B------:R-:W-:Y:S02]  /*8d30*/  FMUL.FTZ R3, R5, c[0x0][0x23c] ;  /* 0x00008f0005037a20 */ /* 0x000fe40000410000 */
[----:B------:R-:W-:Y:S01]  /*8d40*/  FMUL.FTZ R4, R4, c[0x0][0x23c] ;  /* 0x00008f0004047a20 */ /* 0x000fe20000410000 */
[----:B------:R-:W-:Y:S01]  /*8d50*/  MUFU.EX2 R176, R176 ;  /* 0x000000b000b07308 */ /* 0x000fe20000000800 */
[----:B------:R-:W-:-:S02]  /*8d60*/  FFMA.FTZ R189, R189, c[0x0][0x23c], -R185 ;  /* 0x00008f00bdbd7a23 */ /* 0x000fc400000108b9 */
[--C-:B------:R-:W-:Y:S02]  /*8d70*/  FFMA.FTZ R190, R190, c[0x0][0x23c], -R185.reuse ;  /* 0x00008f00bebe7a23 */ /* 0x100fe400000108b9 */
[--C-:B------:R-:W-:Y:S02]  /*8d80*/  FFMA.FTZ R191, R191, c[0x0][0x23c], -R185.reuse ;  /* 0x00008f00bfbf7a23 */ /* 0x100fe400000108b9 */
[----:B------:R-:W-:Y:S01]  /*8d90*/  FFMA.FTZ R192, R192, c[0x0][0x23c], -R185 ;  /* 0x00008f00c0c07a23 */ /* 0x000fe200000108b9 */
[----:B------:R-:W3:Y:S01]  /*8da0*/  MUFU.EX2 R175, R175 ;  /* 0x000000af00af7308 */ /* 0x000ee20000000800 */
[--C-:B------:R-:W-:Y:S02]  /*8db0*/  FFMA.FTZ R194, R194, c[0x0][0x23c], -R182.reuse ;  /* 0x00008f00c2c27a23 */ /* 0x100fe400000108b6 */
[--C-:B------:R-:W-:Y:S02]  /*8dc0*/  FFMA.FTZ R193, R193, c[0x0][0x23c], -R182.reuse ;  /* 0x00008f00c1c17a23 */ /* 0x100fe400000108b6 */
[----:B------:R-:W-:-:S02]  /*8dd0*/  FFMA.FTZ R195, R195, c[0x0][0x23c], -R182 ;  /* 0x00008f00c3c37a23 */ /* 0x000fc400000108b6 */
[--C-:B------:R-:W-:Y:S01]  /*8de0*/  FFMA.FTZ R196, R196, c[0x0][0x23c], -R182.reuse ;  /* 0x00008f00c4c47a23 */ /* 0x100fe200000108b6 */
[----:B------:R-:W-:Y:S01]  /*8df0*/  MUFU.EX2 R173, R173 ;  /* 0x000000ad00ad7308 */ /* 0x000fe20000000800 */
[--C-:B------:R-:W-:Y:S02]  /*8e00*/  FFMA.FTZ R231, R239, c[0x0][0x23c], -R185.reuse ;  /* 0x00008f00efe77a23 */ /* 0x100fe400000108b9 */
[--C-:B------:R-:W-:Y:S02]  /*8e10*/  FFMA.FTZ R238, R169, c[0x0][0x23c], -R185.reuse ;  /* 0x00008f00a9ee7a23 */ /* 0x100fe400000108b9 */
[--C-:B------:R-:W-:Y:S02]  /*8e20*/  FFMA.FTZ R239, R168, c[0x0][0x23c], -R185.reuse ;  /* 0x00008f00a8ef7a23 */ /* 0x100fe400000108b9 */
[----:B------:R-:W-:Y:S01]  /*8e30*/  FFMA.FTZ R240, R171, c[0x0][0x23c], -R185 ;  /* 0x00008f00abf07a23 */ /* 0x000fe200000108b9 */
[----:B------:R-:W4:Y:S01]  /*8e40*/  MUFU.EX2 R172, R172 ;  /* 0x000000ac00ac7308 */ /* 0x000f220000000800 */
[----:B---3--:R-:W-:Y:S01]  /*8e50*/  F2FP.BF16.PACK_AB R6, R174, R175 ;  /* 0x000000afae06723e */ /* 0x008fe200000010ff */
[----:B------:R-:W-:-:S02]  /*8e60*/  FFMA.FTZ R243, R170, c[0x0][0x23c], -R182 ;  /* 0x00008f00aaf37a23 */ /* 0x000fc400000108b6 */
[--C-:B------:R-:W-:Y:S01]  /*8e70*/  FFMA.FTZ R198, R198, c[0x0][0x23c], -R182.reuse ;  /* 0x00008f00c6c67a23 */ /* 0x100fe200000108b6 */
[----:B------:R-:W-:Y:S01]  /*8e80*/  LDSM.16.MT88.4 R168, [R220+0x11000] ;  /* 0x01100000dca8783b */ /* 0x000fe20000004200 */
[--C-:B------:R-:W-:Y:S02]  /*8e90*/  FFMA.FTZ R197, R197, c[0x0][0x23c], -R182.reuse ;  /* 0x00008f00c5c57a23 */ /* 0x100fe400000108b6 */
[----:B------:R-:W-:Y:S01]  /*8ea0*/  MUFU.EX2 R165, R165 ;  /* 0x000000a500a57308 */ /* 0x000fe20000000800 */
[--C-:B------:R-:W-:Y:S02]  /*8eb0*/  FFMA.FTZ R199, R199, c[0x0][0x23c], -R182.reuse ;  /* 0x00008f00c7c77a23 */ /* 0x100fe400000108b6 */
[--C-:B------:R-:W-:Y:S02]  /*8ec0*/  FFMA.FTZ R183, R183, c[0x0][0x23c], -R182.reuse ;  /* 0x00008f00b7b77a23 */ /* 0x100fe400000108b6 */
[--C-:B------:R-:W-:Y:S02]  /*8ed0*/  FFMA.FTZ R181, R181, c[0x0][0x23c], -R182.reuse ;  /* 0x00008f00b5b57a23 */ /* 0x100fe400000108b6 */
[--C-:B------:R-:W-:Y:S01]  /*8ee0*/  FFMA.FTZ R180, R180, c[0x0][0x23c], -R182.reuse ;  /* 0x00008f00b4b47a23 */ /* 0x100fe200000108b6 */
[----:B------:R-:W3:Y:S01]  /*8ef0*/  MUFU.EX2 R164, R164 ;  /* 0x000000a400a47308 */ /* 0x000ee20000000800 */
[----:B----4-:R-:W-:Y:S01]  /*8f00*/  F2FP.BF16.PACK_AB R5, R172, R173 ;  /* 0x000000adac05723e */ /* 0x010fe200000010ff */
[----:B------:R-:W-:-:S06]  /*8f10*/  FFMA.FTZ R179, R179, c[0x0][0x23c], -R182 ;  /* 0x00008f00b3b37a23 */ /* 0x000fcc00000108b6 */
[----:B------:R4:W5:Y:S08]  /*8f20*/  MUFU.EX2 R178, R4 ;  /* 0x0000000400b27308 */ /* 0x0009700000000800 */
[----:B------:R-:W1:Y:S01]  /*8f30*/  MUFU.EX2 R3, R3 ;  /* 0x0000000300037308 */ /* 0x000e620000000800 */
[----:B---3--:R-:W-:Y:S02]  /*8f40*/  F2FP.BF16.PACK_AB R7, R164, R165 ;  /* 0x000000a5a407723e */ /* 0x008fe400000010ff */
[----:B----4-:R-:W-:Y:S01]  /*8f50*/  F2FP.BF16.PACK_AB R4, R176, R177 ;  /* 0x000000b1b004723e */ /* 0x010fe200000010ff */
[----:B-----5:R-:W-:-:S04]  /*8f60*/  FMUL.FTZ R160, R160, R178 ;  /* 0x000000b2a0a07220 */ /* 0x020fc80000410000 */
[----:B------:R-:W3:Y:S01]  /*8f70*/  MUFU.EX2 R189, R189 ;  /* 0x000000bd00bd7308 */ /* 0x000ee20000000800 */
[-C--:B------:R-:W-:Y:S02]  /*8f80*/  FMUL.FTZ R161, R161, R178.reuse ;  /* 0x000000b2a1a17220 */ /* 0x080fe40000410000 */
[-C--:B------:R-:W-:Y:S02]  /*8f90*/  FMUL.FTZ R156, R156, R178.reuse ;  /* 0x000000b29c9c7220 */ /* 0x080fe40000410000 */
[----:B------:R-:W-:Y:S02]  /*8fa0*/  FMUL.FTZ R157, R157, R178 ;  /* 0x000000b29d9d7220 */ /* 0x000fe40000410000 */
[-C--:B-1----:R-:W-:Y:S01]  /*8fb0*/  FMUL.FTZ R162, R162, R3.reuse ;  /* 0x00000003a2a27220 */ /* 0x082fe20000410000 */
[----:B------:R-:W1:Y:S01]  /*8fc0*/  MUFU.EX2 R190, R190 ;  /* 0x000000be00be7308 */ /* 0x000e620000000800 */
[-C--:B------:R-:W-:Y:S02]  /*8fd0*/  FMUL.FTZ R163, R163, R3.reuse ;  /* 0x00000003a3a37220 */ /* 0x080fe40000410000 */
[----:B------:R-:W-:-:S02]  /*8fe0*/  FMUL.FTZ R158, R158, R3 ;  /* 0x000000039e9e7220 */ /* 0x000fc40000410000 */
[-C--:B------:R-:W-:Y:S02]  /*8ff0*/  FMUL.FTZ R159, R159, R3.reuse ;  /* 0x000000039f9f7220 */ /* 0x080fe40000410000 */
[-C--:B------:R-:W-:Y:S01]  /*9000*/  FMUL.FTZ R36, R36, R178.reuse ;  /* 0x000000b224247220 */ /* 0x080fe20000410000 */
[C---:B------:R-:W-:Y:S01]  /*9010*/  HMMA.16816.F32.BF16 R160, R4.reuse, R16, R160 ;  /* 0x0000001004a0723c */ /* 0x040fe200000418a0 */
[-C--:B------:R-:W-:Y:S01]  /*9020*/  FMUL.FTZ R37, R37, R178.reuse ;  /* 0x000000b225257220 */ /* 0x080fe20000410000 */
[----:B------:R-:W-:Y:S01]  /*9030*/  MUFU.EX2 R191, R191 ;  /* 0x000000bf00bf7308 */ /* 0x000fe20000000800 */
[-C--:B------:R-:W-:Y:S02]  /*9040*/  FMUL.FTZ R38, R38, R3.reuse ;  /* 0x0000000326267220 */ /* 0x080fe40000410000 */
[-C--:B------:R-:W-:Y:S02]  /*9050*/  FMUL.FTZ R39, R39, R3.reuse ;  /* 0x0000000327277220 */ /* 0x080fe40000410000 */
[-C--:B------:R-:W-:Y:S01]  /*9060*/  FMUL.FTZ R40, R40, R178.reuse ;  /* 0x000000b228287220 */ /* 0x080fe20000410000 */
[----:B------:R-:W-:Y:S01]  /*9070*/  HMMA.16816.F32.BF16 R156, R4, R18, R156 ;  /* 0x00000012049c723c */ /* 0x000fe2000004189c */
[----:B------:R-:W4:Y:S01]  /*9080*/  LDSM.16.MT88.4 R16, [R216+0x10000] ;  /* 0x01000000d810783b */ /* 0x000f220000004200 */
[----:B------:R-:W-:Y:S01]  /*9090*/  FMUL.FTZ R41, R41, R178 ;  /* 0x000000b229297220 */ /* 0x000fe20000410000 */
[----:B------:R-:W-:Y:S01]  /*90a0*/  MUFU.EX2 R192, R192 ;  /* 0x000000c000c07308 */ /* 0x000fe20000000800 */
        /* <DEDUP_REMOVED lines=10> */
[----:B------:R-:W-:Y:S01]  /*9150*/  FMUL.FTZ R49, R49, R178 ;  /* 0x000000b231317220 */ /* 0x000fe20000410000 */
[----:B------:R-:W5:Y:S01]  /*9160*/  LDSM.16.MT88.4 R12, [R220+0x12000] ;  /* 0x01200000dc0c783b */ /* 0x000f620000004200 */
[-C--:B------:R-:W-:Y:S01]  /*9170*/  FMUL.FTZ R50, R50, R3.reuse ;  /* 0x0000000332327220 */ /* 0x080fe20000410000 */
[----:B------:R-:W1:Y:S01]  /*9180*/  MUFU.EX2 R193, R193 ;  /* 0x000000c100c17308 */ /* 0x000e620000000800 */
[----:B------:R-:W-:-:S02]  /*9190*/  FMUL.FTZ R51, R51, R3 ;  /* 0x0000000333337220 */ /* 0x000fc40000410000 */
[-C--:B------:R-:W-:Y:S01]  /*91a0*/  FMUL.FTZ R52, R52, R178.reuse ;  /* 0x000000b234347220 */ /* 0x080fe20000410000 */
[C---:B--2---:R-:W-:Y:S01]  /*91b0*/  HMMA.16816.F32.BF16 R44, R4.reuse, R8, R44 ;  /* 0x00000008042c723c */ /* 0x044fe2000004182c */
[-C--:B------:R-:W-:Y:S02]  /*91c0*/  FMUL.FTZ R53, R53, R178.reuse ;  /* 0x000000b235357220 */ /* 0x080fe40000410000 */
[-C--:B------:R-:W-:Y:S01]  /*91d0*/  FMUL.FTZ R54, R54, R3.reuse ;  /* 0x0000000336367220 */ /* 0x080fe20000410000 */
[----:B------:R-:W-:Y:S01]  /*91e0*/  MUFU.EX2 R195, R195 ;  /* 0x000000c300c37308 */ /* 0x000fe20000000800 */
[-C--:B------:R-:W-:Y:S02]  /*91f0*/  FMUL.FTZ R55, R55, R3.reuse ;  /* 0x0000000337377220 */ /* 0x080fe40000410000 */
[-C--:B------:R-:W-:Y:S01]  /*9200*/  FMUL.FTZ R56, R56, R178.reuse ;  /* 0x000000b238387220 */ /* 0x080fe20000410000 */
[----:B------:R-:W-:Y:S01]  /*9210*/  HMMA.16816.F32.BF16 R48, R4, R10, R48 ;  /* 0x0000000a0430723c */ /* 0x000fe20000041830 */
[----:B------:R-:W-:Y:S01]  /*9220*/  FMUL.FTZ R57, R57, R178 ;  /* 0x000000b239397220 */ /* 0x000fe20000410000 */
[----:B------:R-:W2:Y:S01]  /*9230*/  LDSM.16.MT88.4 R8, [R218+0x12000] ;  /* 0x01200000da08783b */ /* 0x000ea20000004200 */
[-C--:B------:R-:W-:Y:S01]  /*9240*/  FMUL.FTZ R58, R58, R3.reuse ;  /* 0x000000033a3a7220 */ /* 0x080fe20000410000 */
[----:B------:R-:W1:Y:S01]  /*9250*/  MUFU.EX2 R196, R196 ;  /* 0x000000c400c47308 */ /* 0x000e620000000800 */
[----:B------:R-:W-:-:S02]  /*9260*/  FMUL.FTZ R59, R59, R3 ;  /* 0x000000033b3b7220 */ /* 0x000fc40000410000 */
[-C--:B------:R-:W-:Y:S01]  /*9270*/  FMUL.FTZ R60, R60, R178.reuse ;  /* 0x000000b23c3c7220 */ /* 0x080fe20000410000 */
[C---:B----4-:R-:W-:Y:S01]  /*9280*/  HMMA.16816.F32.BF16 R52, R4.reuse, R16, R52 ;  /* 0x000000100434723c */ /* 0x050fe20000041834 */
[-C--:B------:R-:W-:Y:S02]  /*9290*/  FMUL.FTZ R61, R61, R178.reuse ;  /* 0x000000b23d3d7220 */ /* 0x080fe40000410000 */
[-C--:B------:R-:W-:Y:S01]  /*92a0*/  FMUL.FTZ R62, R62, R3.reuse ;  /* 0x000000033e3e7220 */ /* 0x080fe20000410000 */
[----:B------:R-:W4:Y:S01]  /*92b0*/  MUFU.EX2 R231, R231 ;  /* 0x000000e700e77308 */ /* 0x000f220000000800 */
[----:B------:R-:W-:Y:S02]  /*92c0*/  FMUL.FTZ R63, R63, R3 ;  /* 0x000000033f3f7220 */ /* 0x000fe40000410000 */
[-C--:B------:R-:W-:Y:S01]  /*92d0*/  FMUL.FTZ R64, R64, R178.reuse ;  /* 0x000000b240407220 */ /* 0x080fe20000410000 */
[----:B------:R-:W-:Y:S01]  /*92e0*/  HMMA.16816.F32.BF16 R56, R4, R18, R56 ;  /* 0x000000120438723c */ /* 0x000fe20000041838 */
[----:B------:R-:W1:Y:S01]  /*92f0*/  LDSM.16.MT88.4 R16, [R217+0x12000] ;  /* 0x01200000d910783b */ /* 0x000e620000004200 */
[----:B------:R-:W-:-:S02]  /*9300*/  FMUL.FTZ R65, R65, R178 ;  /* 0x000000b241417220 */ /* 0x000fc40000410000 */
[-C--:B------:R-:W-:Y:S01]  /*9310*/  FMUL.FTZ R66, R66, R3.reuse ;  /* 0x0000000342427220 */ /* 0x080fe20000410000 */
[----:B------:R-:W1:Y:S01]  /*9320*/  MUFU.EX2 R238, R238 ;  /* 0x000000ee00ee7308 */ /* 0x000e620000000800 */
[-C--:B------:R-:W-:Y:S02]  /*9330*/  FMUL.FTZ R67, R67, R3.reuse ;  /* 0x0000000343437220 */ /* 0x080fe40000410000 */
[-C--:B------:R-:W-:Y:S02]  /*9340*/  FMUL.FTZ R68, R68, R178.reuse ;  /* 0x000000b244447220 */ /* 0x080fe40000410000 */
[----:B------:R-:W-:Y:S01]  /*9350*/  FMUL.FTZ R69, R69, R178 ;  /* 0x000000b245457220 */ /* 0x000fe20000410000 */
[----:B-----5:R-:W-:Y:S01]  /*9360*/  HMMA.16816.F32.BF16 R60, R4, R12, R60 ;  /* 0x0000000c043c723c */ /* 0x020fe2000004183c */
[-C--:B------:R-:W-:Y:S01]  /*9370*/  FMUL.FTZ R70, R70, R3.reuse ;  /* 0x0000000346467220 */ /* 0x080fe20000410000 */
[----:B------:R-:W-:Y:S01]  /*9380*/  MUFU.EX2 R239, R239 ;  /* 0x000000ef00ef7308 */ /* 0x000fe20000000800 */
[----:B------:R-:W-:-:S02]  /*9390*/  FMUL.FTZ R71, R71, R3 ;  /* 0x0000000347477220 */ /* 0x000fc40000410000 */
[-C--:B------:R-:W-:Y:S02]  /*93a0*/  FMUL.FTZ R72, R72, R178.reuse ;  /* 0x000000b248487220 */ /* 0x080fe40000410000 */
[-C--:B------:R-:W-:Y:S01]  /*93b0*/  FMUL.FTZ R73, R73, R178.reuse ;  /* 0x000000b249497220 */ /* 0x080fe20000410000 */
[C---:B------:R-:W-:Y:S01]  /*93c0*/  HMMA.16816.F32.BF16 R64, R4.reuse, R14, R64 ;  /* 0x0000000e0440723c */ /* 0x040fe20000041840 */
[-C--:B------:R-:W-:Y:S01]  /*93d0*/  FMUL.FTZ R74, R74, R3.reuse ;  /* 0x000000034a4a7220 */ /* 0x080fe20000410000 */
[----:B------:R-:W5:Y:S01]  /*93e0*/  LDSM.16.MT88.4 R12, [R216+0x12000] ;  /* 0x01200000d80c783b */ /* 0x000f620000004200 */
[-C--:B------:R-:W-:Y:S01]  /*93f0*/  FMUL.FTZ R75, R75, R3.reuse ;  /* 0x000000034b4b7220 */ /* 0x080fe20000410000 */
[----:B------:R-:W-:Y:S01]  /*9400*/  MUFU.EX2 R240, R240 ;  /* 0x000000f000f07308 */ /* 0x000fe20000000800 */
[-C--:B------:R-:W-:Y:S02]  /*9410*/  FMUL.FTZ R76, R76, R178.reuse ;  /* 0x000000b24c4c7220 */ /* 0x080fe40000410000 */
[----:B------:R-:W-:Y:S01]  /*9420*/  FMUL.FTZ R77, R77, R178 ;  /* 0x000000b24d4d7220 */ /* 0x000fe20000410000 */
[----:B--2---:R-:W-:Y:S01]  /*9430*/  HMMA.16816.F32.BF16 R68, R4, R8, R68 ;  /* 0x000000080444723c */ /* 0x004fe20000041844 */
[----:B------:R-:W-:-:S02]  /*9440*/  FMUL.FTZ R78, R78, R3 ;  /* 0x000000034e4e7220 */ /* 0x000fc40000410000 */
[-C--:B------:R-:W-:Y:S01]  /*9450*/  FMUL.FTZ R79, R79, R3.reuse ;  /* 0x000000034f4f7220 */ /* 0x080fe20000410000 */
[----:B------:R-:W-:Y:S01]  /*9460*/  MUFU.EX2 R243, R243 ;  /* 0x000000f300f37308 */ /* 0x000fe20000000800 */
[-C--:B------:R-:W-:Y:S02]  /*9470*/  FMUL.FTZ R80, R80, R178.reuse ;  /* 0x000000b250507220 */ /* 0x080fe40000410000 */
[-C--:B------:R-:W-:Y:S01]  /*9480*/  FMUL.FTZ R81, R81, R178.reuse ;  /* 0x000000b251517220 */ /* 0x080fe20000410000 */
[----:B------:R-:W-:Y:S01]  /*9490*/  HMMA.16816.F32.BF16 R72, R4, R10, R72 ;  /* 0x0000000a0448723c */ /* 0x000fe20000041848 */
[----:B------:R-:W2:Y:S01]  /*94a0*/  LDSM.16.MT88.4 R8, [R220+0x14000] ;  /* 0x01400000dc08783b */ /* 0x000ea20000004200 */
[-C--:B------:R-:W-:Y:S02]  /*94b0*/  FMUL.FTZ R82, R82, R3.reuse ;  /* 0x0000000352527220 */ /* 0x080fe40000410000 */
[----:B------:R-:W-:Y:S01]  /*94c0*/  FMUL.FTZ R83, R83, R3 ;  /* 0x0000000353537220 */ /* 0x000fe20000410000 */
[----:B------:R-:W2:Y:S01]  /*94d0*/  MUFU.EX2 R198, R198 ;  /* 0x000000c600c67308 */ /* 0x000ea20000000800 */
[----:B------:R-:W-:-:S02]  /*94e0*/  FMUL.FTZ R84, R84, R178 ;  /* 0x000000b254547220 */ /* 0x000fc40000410000 */
[C---:B-1----:R-:W-:Y:S01]  /*94f0*/  HMMA.16816.F32.BF16 R76, R4.reuse, R16, R76 ;  /* 0x00000010044c723c */ /* 0x042fe2000004184c */
[-C--:B------:R-:W-:Y:S02]  /*9500*/  FMUL.FTZ R85, R85, R178.reuse ;  /* 0x000000b255557220 */ /* 0x080fe40000410000 */
        /* <DEDUP_REMOVED lines=8> */
[-C--:B------:R-:W-:Y:S01]  /*9590*/  FMUL.FTZ R91, R91, R3.reuse ;  /* 0x000000035b5b7220 */ /* 0x080fe20000410000 */
[----:B------:R-:W1:Y:S01]  /*95a0*/  MUFU.EX2 R199, R199 ;  /* 0x000000c700c77308 */ /* 0x000e620000000800 */
[-C--:B------:R-:W-:Y:S02]  /*95b0*/  FMUL.FTZ R92, R92, R178.reuse ;  /* 0x000000b25c5c7220 */ /* 0x080fe40000410000 */
[-C--:B------:R-:W-:Y:S01]  /*95c0*/  FMUL.FTZ R93, R93, R178.reuse ;  /* 0x000000b25d5d7220 */ /* 0x080fe20000410000 */
[----:B-----5:R-:W-:Y:S01]  /*95d0*/  HMMA.16816.F32.BF16 R84, R4, R12, R84 ;  /* 0x0000000c0454723c */ /* 0x020fe20000041854 */
[-C--:B------:R-:W-:Y:S02]  /*95e0*/  FMUL.FTZ R94, R94, R3.reuse ;  /* 0x000000035e5e7220 */ /* 0x080fe40000410000 */
[----:B------:R-:W-:Y:S01]  /*95f0*/  FMUL.FTZ R95, R95, R3 ;  /* 0x000000035f5f7220 */ /* 0x000fe20000410000 */
[----:B------:R-:W5:Y:S01]  /*9600*/  MUFU.EX2 R183, R183 ;  /* 0x000000b700b77308 */ /* 0x000f620000000800 */
[----:B------:R-:W-:-:S02]  /*9610*/  FMUL.FTZ R96, R96, R178 ;  /* 0x000000b260607220 */ /* 0x000fc40000410000 */
[-C--:B------:R-:W-:Y:S01]  /*9620*/  FMUL.FTZ R97, R97, R178.reuse ;  /* 0x000000b261617220 */ /* 0x080fe20000410000 */
[C---:B------:R-:W-:Y:S01]  /*9630*/  HMMA.16816.F32.BF16 R88, R4.reuse, R14, R88 ;  /* 0x0000000e0458723c */ /* 0x040fe20000041858 */
[-C--:B------:R-:W-:Y:S01]  /*9640*/  FMUL.FTZ R98, R98, R3.reuse ;  /* 0x0000000362627220 */ /* 0x080fe20000410000 */
[----:B------:R-:W3:Y:S01]  /*9650*/  LDSM.16.MT88.4 R12, [R217+0x14000] ;  /* 0x01400000d90c783b */ /* 0x000ee20000004200 */
[-C--:B------:R-:W-:Y:S01]  /*9660*/  FMUL.FTZ R99, R99, R3.reuse ;  /* 0x0000000363637220 */ /* 0x080fe20000410000 */
[----:B------:R-:W1:Y:S01]  /*9670*/  MUFU.EX2 R181, R181 ;  /* 0x000000b500b57308 */ /* 0x000e620000000800 */
[-C--:B------:R-:W-:Y:S02]  /*9680*/  FMUL.FTZ R100, R100, R178.reuse ;  /* 0x000000b264647220 */ /* 0x080fe40000410000 */
[----:B------:R-:W-:Y:S01]  /*9690*/  FMUL.FTZ R101, R101, R178 ;  /* 0x000000b265657220 */ /* 0x000fe20000410000 */
[----:B--2---:R-:W-:Y:S01]  /*96a0*/  HMMA.16816.F32.BF16 R92, R4, R8, R92 ;  /* 0x00000008045c723c */ /* 0x004fe2000004185c */
[----:B------:R-:W-:-:S02]  /*96b0*/  FMUL.FTZ R102, R102, R3 ;  /* 0x0000000366667220 */ /* 0x000fc40000410000 */
[-C--:B------:R-:W-:Y:S01]  /*96c0*/  FMUL.FTZ R103, R103, R3.reuse ;  /* 0x0000000367677220 */ /* 0x080fe20000410000 */
[----:B------:R-:W2:Y:S01]  /*96d0*/  MUFU.EX2 R180, R180 ;  /* 0x000000b400b47308 */ /* 0x000ea20000000800 */
[-C--:B------:R-:W-:Y:S02]  /*96e0*/  FMUL.FTZ R104, R104, R178.reuse ;  /* 0x000000b268687220 */ /* 0x080fe40000410000 */
[-C--:B------:R-:W-:Y:S01]  /*96f0*/  FMUL.FTZ R105, R105, R178.reuse ;  /* 0x000000b269697220 */ /* 0x080fe20000410000 */
[----:B------:R-:W-:Y:S01]  /*9700*/  HMMA.16816.F32.BF16 R96, R4, R10, R96 ;  /* 0x0000000a0460723c */ /* 0x000fe20000041860 */
[-C--:B------:R-:W-:Y:S01]  /*9710*/  FMUL.FTZ R106, R106, R3.reuse ;  /* 0x000000036a6a7220 */ /* 0x080fe20000410000 */
[----:B------:R-:W2:Y:S01]  /*9720*/  LDSM.16.MT88.4 R8, [R216+0x14000] ;  /* 0x01400000d808783b */ /* 0x000ea20000004200 */
[----:B------:R-:W-:Y:S01]  /*9730*/  FMUL.FTZ R107, R107, R3 ;  /* 0x000000036b6b7220 */ /* 0x000fe20000410000 */
[----:B------:R-:W2:Y:S01]  /*9740*/  MUFU.EX2 R179, R179 ;  /* 0x000000b300b37308 */ /* 0x000ea20000000800 */
[----:B------:R-:W-:-:S02]  /*9750*/  FMUL.FTZ R108, R108, R178 ;  /* 0x000000b26c6c7220 */ /* 0x000fc40000410000 */
[-C--:B------:R-:W-:Y:S01]  /*9760*/  FMUL.FTZ R109, R109, R178.reuse ;  /* 0x000000b26d6d7220 */ /* 0x080fe20000410000 */
[C---:B-1----:R-:W-:Y:S01]  /*9770*/  HMMA.16816.F32.BF16 R100, R4.reuse, R16, R100 ;  /* 0x000000100464723c */ /* 0x042fe20000041864 */
[-C--:B------:R-:W-:Y:S02]  /*9780*/  FMUL.FTZ R110, R110, R3.reuse ;  /* 0x000000036e6e7220 */ /* 0x080fe40000410000 */
[-C--:B------:R-:W-:Y:S02]  /*9790*/  FMUL.FTZ R111, R111, R3.reuse ;  /* 0x000000036f6f7220 */ /* 0x080fe40000410000 */
[-C--:B------:R-:W-:Y:S02]  /*97a0*/  FMUL.FTZ R112, R112, R178.reuse ;  /* 0x000000b270707220 */ /* 0x080fe40000410000 */
[----:B------:R-:W-:Y:S01]  /*97b0*/  FMUL.FTZ R113, R113, R178 ;  /* 0x000000b271717220 */ /* 0x000fe20000410000 */
[----:B------:R-:W-:Y:S01]  /*97c0*/  HMMA.16816.F32.BF16 R104, R4, R18, R104 ;  /* 0x000000120468723c */ /* 0x000fe20000041868 */
[----:B------:R-:W1:Y:S01]  /*97d0*/  LDSM.16.MT88.4 R16, [R220+0x16000] ;  /* 0x01600000dc10783b */ /* 0x000e620000004200 */
[----:B------:R-:W-:-:S02]  /*97e0*/  FMUL.FTZ R114, R114, R3 ;  /* 0x0000000372727220 */ /* 0x000fc40000410000 */
[-C--:B------:R-:W-:Y:S02]  /*97f0*/  FMUL.FTZ R115, R115, R3.reuse ;  /* 0x0000000373737220 */ /* 0x080fe40000410000 */
[-C--:B------:R-:W-:Y:S02]  /*9800*/  FMUL.FTZ R116, R116, R178.reuse ;  /* 0x000000b274747220 */ /* 0x080fe40000410000 */
[-C--:B------:R-:W-:Y:S02]  /*9810*/  FMUL.FTZ R117, R117, R178.reuse ;  /* 0x000000b275757220 */ /* 0x080fe40000410000 */
[-C--:B------:R-:W-:Y:S01]  /*9820*/  FMUL.FTZ R118, R118, R3.reuse ;  /* 0x0000000376767220 */ /* 0x080fe20000410000 */
[----:B---3--:R-:W-:Y:S01]  /*9830*/  HMMA.16816.F32.BF16 R108, R4, R12, R108 ;  /* 0x0000000c046c723c */ /* 0x008fe2000004186c */
[----:B------:R-:W-:Y:S02]  /*9840*/  FMUL.FTZ R119, R119, R3 ;  /* 0x0000000377777220 */ /* 0x000fe40000410000 */
[----:B------:R-:W-:-:S02]  /*9850*/  FMUL.FTZ R120, R120, R178 ;  /* 0x000000b278787220 */ /* 0x000fc40000410000 */
[-C--:B------:R-:W-:Y:S02]  /*9860*/  FMUL.FTZ R121, R121, R178.reuse ;  /* 0x000000b279797220 */ /* 0x080fe40000410000 */
[-C--:B------:R-:W-:Y:S01]  /*9870*/  FMUL.FTZ R122, R122, R3.reuse ;  /* 0x000000037a7a7220 */ /* 0x080fe20000410000 */
[C---:B------:R-:W-:Y:S01]  /*9880*/  HMMA.16816.F32.BF16 R112, R4.reuse, R14, R112 ;  /* 0x0000000e0470723c */ /* 0x040fe20000041870 */
[-C--:B------:R-:W-:Y:S01]  /*9890*/  FMUL.FTZ R123, R123, R3.reuse ;  /* 0x000000037b7b7220 */ /* 0x080fe20000410000 */
[----:B------:R-:W3:Y:S01]  /*98a0*/  LDSM.16.MT88.4 R12, [R218+0x16000] ;  /* 0x01600000da0c783b */ /* 0x000ee20000004200 */
[-C--:B------:R-:W-:Y:S02]  /*98b0*/  FMUL.FTZ R124, R124, R178.reuse ;  /* 0x000000b27c7c7220 */ /* 0x080fe40000410000 */
[----:B------:R-:W-:Y:S02]  /*98c0*/  FMUL.FTZ R125, R125, R178 ;  /* 0x000000b27d7d7220 */ /* 0x000fe40000410000 */
[-C--:B------:R-:W-:Y:S01]  /*98d0*/  FMUL.FTZ R126, R126, R3.reuse ;  /* 0x000000037e7e7220 */ /* 0x080fe20000410000 */
[----:B--2---:R-:W-:Y:S01]  /*98e0*/  HMMA.16816.F32.BF16 R116, R4, R8, R116 ;  /* 0x000000080474723c */ /* 0x004fe20000041874 */
[----:B------:R-:W-:-:S02]  /*98f0*/  FMUL.FTZ R127, R127, R3 ;  /* 0x000000037f7f7220 */ /* 0x000fc40000410000 */
[-C--:B------:R-:W-:Y:S02]  /*9900*/  FMUL.FTZ R128, R128, R178.reuse ;  /* 0x000000b280807220 */ /* 0x080fe40000410000 */
[-C--:B------:R-:W-:Y:S02]  /*9910*/  FMUL.FTZ R129, R129, R178.reuse ;  /* 0x000000b281817220 */ /* 0x080fe40000410000 */
[-C--:B------:R-:W-:Y:S01]  /*9920*/  FMUL.FTZ R130, R130, R3.reuse ;  /* 0x0000000382827220 */ /* 0x080fe20000410000 */
[----:B------:R-:W-:Y:S01]  /*9930*/  HMMA.16816.F32.BF16 R120, R4, R10, R120 ;  /* 0x0000000a0478723c */ /* 0x000fe20000041878 */
[----:B------:R-:W-:Y:S01]  /*9940*/  FMUL.FTZ R131, R131, R3 ;  /* 0x0000000383837220 */ /* 0x000fe20000410000 */
[----:B------:R-:W2:Y:S01]  /*9950*/  LDSM.16.MT88.4 R8, [R217+0x16000] ;  /* 0x01600000d908783b */ /* 0x000ea20000004200 */
[-C--:B------:R-:W-:Y:S02]  /*9960*/  FMUL.FTZ R132, R132, R178.reuse ;  /* 0x000000b284847220 */ /* 0x080fe40000410000 */
[----:B------:R-:W-:-:S02]  /*9970*/  FMUL.FTZ R133, R133, R178 ;  /* 0x000000b285857220 */ /* 0x000fc40000410000 */
[-C--:B------:R-:W-:Y:S01]  /*9980*/  FMUL.FTZ R134, R134, R3.reuse ;  /* 0x0000000386867220 */ /* 0x080fe20000410000 */
[C---:B-1----:R-:W-:Y:S01]  /*9990*/  HMMA.16816.F32.BF16 R124, R4.reuse, R16, R124 ;  /* 0x00000010047c723c */ /* 0x042fe2000004187c */
[-C--:B------:R-:W-:Y:S02]  /*99a0*/  FMUL.FTZ R135, R135, R3.reuse ;  /* 0x0000000387877220 */ /* 0x080fe40000410000 */
[-C--:B------:R-:W-:Y:S02]  /*99b0*/  FMUL.FTZ R152, R152, R178.reuse ;  /* 0x000000b298987220 */ /* 0x080fe40000410000 */
[----:B------:R-:W-:Y:S02]  /*99c0*/  FMUL.FTZ R153, R153, R178 ;  /* 0x000000b299997220 */ /* 0x000fe40000410000 */
[-C--:B------:R-:W-:Y:S01]  /*99d0*/  FMUL.FTZ R154, R154, R3.reuse ;  /* 0x000000039a9a7220 */ /* 0x080fe20000410000 */
[----:B------:R-:W-:Y:S01]  /*99e0*/  HMMA.16816.F32.BF16 R128, R4, R18, R128 ;  /* 0x000000120480723c */ /* 0x000fe20000041880 */
[----:B------:R-:W1:Y:S01]  /*99f0*/  LDSM.16.MT88.4 R16, [R216+0x16000] ;  /* 0x01600000d810783b */ /* 0x000e620000004200 */
[----:B------:R-:W-:-:S02]  /*9a00*/  FMUL.FTZ R155, R155, R3 ;  /* 0x000000039b9b7220 */ /* 0x000fc40000410000 */
[-C--:B------:R-:W-:Y:S02]  /*9a10*/  FMUL.FTZ R136, R136, R178.reuse ;  /* 0x000000b288887220 */ /* 0x080fe40000410000 */
[-C--:B------:R-:W-:Y:S02]  /*9a20*/  FMUL.FTZ R137, R137, R178.reuse ;  /* 0x000000b289897220 */ /* 0x080fe40000410000 */
[-C--:B------:R-:W-:Y:S02]  /*9a30*/  FMUL.FTZ R138, R138, R3.reuse ;  /* 0x000000038a8a7220 */ /* 0x080fe40000410000 */
[----:B------:R-:W-:Y:S01]  /*9a40*/  FMUL.FTZ R139, R139, R3 ;  /* 0x000000038b8b7220 */ /* 0x000fe20000410000 */
[----:B---3--:R-:W-:Y:S01]  /*9a50*/  HMMA.16816.F32.BF16 R132, R4, R12, R132 ;  /* 0x0000000c0484723c */ /* 0x008fe20000041884 */
[-C--:B------:R-:W-:Y:S02]  /*9a60*/  FMUL.FTZ R140, R140, R178.reuse ;  /* 0x000000b28c8c7220 */ /* 0x080fe40000410000 */
[----:B------:R-:W-:-:S02]  /*9a70*/  FMUL.FTZ R141, R141, R178 ;  /* 0x000000b28d8d7220 */ /* 0x000fc40000410000 */
[-C--:B------:R-:W-:Y:S02]  /*9a80*/  FMUL.FTZ R142, R142, R3.reuse ;  /* 0x000000038e8e7220 */ /* 0x080fe40000410000 */
[-C--:B------:R-:W-:Y:S01]  /*9a90*/  FMUL.FTZ R143, R143, R3.reuse ;  /* 0x000000038f8f7220 */ /* 0x080fe20000410000 */
[C---:B------:R-:W-:Y:S01]  /*9aa0*/  HMMA.16816.F32.BF16 R152, R4.reuse, R14, R152 ;  /* 0x0000000e0498723c */ /* 0x040fe20000041898 */
[----:B------:R-:W3:Y:S01]  /*9ab0*/  LDSM.16.MT88.4 R12, [R220+0x10800] ;  /* 0x01080000dc0c783b */ /* 0x000ee20000004200 */
[-C--:B------:R-:W-:Y:S02]  /*9ac0*/  FMUL.FTZ R148, R148, R178.reuse ;  /* 0x000000b294947220 */ /* 0x080fe40000410000 */
[----:B------:R-:W-:Y:S02]  /*9ad0*/  FMUL.FTZ R149, R149, R178 ;  /* 0x000000b295957220 */ /* 0x000fe40000410000 */
[-C--:B------:R-:W-:Y:S02]  /*9ae0*/  FMUL.FTZ R150, R150, R3.reuse ;  /* 0x0000000396967220 */ /* 0x080fe40000410000 */
[----:B--2---:R-:W-:Y:S01]  /*9af0*/  HMMA.16816.F32.BF16 R136, R4, R8, R136 ;  /* 0x000000080488723c */ /* 0x004fe20000041888 */
[----:B------:R-:W-:-:S02]  /*9b00*/  FMUL.FTZ R151, R151, R3 ;  /* 0x0000000397977220 */ /* 0x000fc40000410000 */
[-C--:B------:R-:W-:Y:S02]  /*9b10*/  FMUL.FTZ R144, R144, R178.reuse ;  /* 0x000000b290907220 */ /* 0x080fe40000410000 */
[-C--:B------:R-:W-:Y:S02]  /*9b20*/  FMUL.FTZ R145, R145, R178.reuse ;  /* 0x000000b291917220 */ /* 0x080fe40000410000 */
[-C--:B------:R-:W-:Y:S01]  /*9b30*/  FMUL.FTZ R146, R146, R3.reuse ;  /* 0x0000000392927220 */ /* 0x080fe20000410000 */
[----:B------:R-:W-:Y:S01]  /*9b40*/  HMMA.16816.F32.BF16 R140, R4, R10, R140 ;  /* 0x0000000a048c723c */ /* 0x000fe2000004188c */
[----:B------:R-:W2:Y:S01]  /*9b50*/  LDSM.16.MT88.4 R8, [R218+0x10800] ;  /* 0x01080000da08783b */ /* 0x000ea20000004200 */
[-C--:B------:R-:W-:Y:S02]  /*9b60*/  FMUL.FTZ R147, R147, R3.reuse ;  /* 0x0000000393937220 */ /* 0x080fe40000410000 */
[----:B------:R-:W-:Y:S02]  /*9b70*/  FFMA.FTZ R177, R242, R178, R177 ;  /* 0x000000b2f2b17223 */ /* 0x000fe400000100b1 */
[----:B------:R-:W-:-:S02]  /*9b80*/  FFMA.FTZ R3, R241, R3, R173 ;  /* 0x00000003f1037223 */ /* 0x000fc400000100ad */
[C---:B-1----:R-:W-:Y:S01]  /*9b90*/  HMMA.16816.F32.BF16 R148, R4.reuse, R16, R148 ;  /* 0x000000100494723c */ /* 0x042fe20000041894 */
[----:B------:R-:W-:Y:S02]  /*9ba0*/  FADD.FTZ R176, R176, R177 ;  /* 0x000000b1b0b07221 */ /* 0x000fe40000010000 */
[----:B------:R-:W-:Y:S02]  /*9bb0*/  FADD.FTZ R3, R172, R3 ;  /* 0x00000003ac037221 */ /* 0x000fe40000010000 */
[----:B------:R-:W-:Y:S02]  /*9bc0*/  FADD.FTZ R176, R175, R176 ;  /* 0x000000b0afb07221 */ /* 0x000fe40000010000 */
[----:B------:R-:W-:Y:S01]  /*9bd0*/  FADD.FTZ R165, R165, R3 ;  /* 0x00000003a5a57221 */ /* 0x000fe20000010000 */
[----:B------:R-:W-:Y:S01]  /*9be0*/  HMMA.16816.F32.BF16 R144, R4, R18, R144 ;  /* 0x000000120490723c */ /* 0x000fe20000041890 */
[----:B------:R-:W1:Y:S01]  /*9bf0*/  LDSM.16.MT88.4 R16, [R218+0x12800] ;  /* 0x01280000da10783b */ /* 0x000e620000004200 */
[----:B------:R-:W-:Y:S01]  /*9c00*/  FADD.FTZ R174, R174, R176 ;  /* 0x000000b0aeae7221 */ /* 0x000fe20000010000 */
[----:B------:R-:W-:Y:S01]  /*9c10*/  MOV R3, R0 ;  /* 0x0000000000037202 */ /* 0x000fe20000000f00 */
[----:B------:R-:W-:Y:S01]  /*9c20*/  FADD.FTZ R165, R164, R165 ;  /* 0x000000a5a4a57221 */ /* 0x000fe20000010000 */
[----:B------:R-:W-:Y:S01]  /*9c30*/  MOV R164, R2 ;  /* 0x0000000200a47202 */ /* 0x000fe20000000f00 */
[----:B------:R-:W-:Y:S01]  /*9c40*/  FADD.FTZ R174, R189, R174 ;  /* 0x000000aebdae7221 */ /* 0x000fe20000010000 */
[----:B------:R-:W-:-:S02]  /*9c50*/  F2FP.BF16.PACK_AB R4, R190, R189 ;  /* 0x000000bdbe04723e */ /* 0x000fc400000010ff */
[C---:B------:R-:W-:Y:S01]  /*9c60*/  F2FP.BF16.PACK_AB R5, R193.reuse, R194 ;  /* 0x000000c2c105723e */ /* 0x040fe200000010ff */
[----:B------:R-:W-:Y:S01]  /*9c70*/  FADD.FTZ R194, R194, R165 ;  /* 0x000000a5c2c27221 */ /* 0x000fe20000010000 */
[----:B------:R-:W-:Y:S01]  /*9c80*/  F2FP.BF16.PACK_AB R6, R192, R191 ;  /* 0x000000bfc006723e */ /* 0x000fe200000010ff */
[----:B------:R-:W-:Y:S01]  /*9c90*/  FADD.FTZ R190, R190, R174 ;  /* 0x000000aebebe7221 */ /* 0x000fe20000010000 */
[----:B------:R-:W-:Y:S01]  /*9ca0*/  F2FP.BF16.PACK_AB R7, R196, R195 ;  /* 0x000000c3c407723e */ /* 0x000fe200000010ff */
[----:B------:R-:W-:Y:S01]  /*9cb0*/  FADD.FTZ R194, R193, R194 ;  /* 0x000000c2c1c27221 */ /* 0x000fe20000010000 */
[----:B------:R-:W-:Y:S01]  /*9cc0*/  @P0 MOV R3, R0 ;  /* 0x0000000000030202 */ /* 0x000fe20000000f00 */
[----:B------:R-:W-:Y:S01]  /*9cd0*/  FADD.FTZ R190, R191, R190 ;  /* 0x000000bebfbe7221 */ /* 0x000fe20000010000 */
[----:B------:R-:W-:Y:S01]  /*9ce0*/  @P0 MOV R164, R2 ;  /* 0x0000000200a40202 */ /* 0x000fe20000000f00 */
[----:B------:R-:W-:Y:S02]  /*9cf0*/  FADD.FTZ R195, R195, R194 ;  /* 0x000000c2c3c37221 */ /* 0x000fe40000010000 */
[----:B---3--:R-:W-:Y:S01]  /*9d00*/  HMMA.16816.F32.BF16 R160, R4, R12, R160 ;  /* 0x0000000c04a0723c */ /* 0x008fe200000418a0 */
[----:B------:R-:W-:-:S02]  /*9d10*/  FADD.FTZ R192, R192, R190 ;  /* 0x000000bec0c07221 */ /* 0x000fc40000010000 */
[----:B------:R-:W-:Y:S02]  /*9d20*/  FADD.FTZ R195, R196, R195 ;  /* 0x000000c3c4c37221 */ /* 0x000fe40000010000 */
[----:B----4-:R-:W-:-:S03]  /*9d30*/  FADD.FTZ R192, R231, R192 ;  /* 0x000000c0e7c07221 */ /* 0x010fc60000010000 */
[C---:B------:R-:W-:Y:S01]  /*9d40*/  HMMA.16816.F32.BF16 R156, R4.reuse, R14, R156 ;  /* 0x0000000e049c723c */ /* 0x040fe2000004189c */
[----:B------:R-:W-:Y:S07]  /*9d50*/  LDSM.16.MT88.4 R12, [R216+0x12800] ;  /* 0x01280000d80c783b */ /* 0x000fee0000004200 */
[C---:B--2---:R-:W-:Y:S08]  /*9d60*/  HMMA.16816.F32.BF16 R36, R4.reuse, R8, R36 ;  /* 0x000000080424723c */ /* 0x044ff00000041824 */
[C---:B------:R-:W-:Y:S01]  /*9d70*/  HMMA.16816.F32.BF16 R40, R4.reuse, R10, R40 ;  /* 0x0000000a0428723c */ /* 0x040fe20000041828 */
[----:B------:R-:W2:Y:S07]  /*9d80*/  LDSM.16.MT88.4 R8, [R217+0x12800] ;  /* 0x01280000d908783b */ /* 0x000eae0000004200 */
[C---:B------:R-:W-:Y:S08]  /*9d90*/  HMMA.16816.F32.BF16 R60, R4.reuse, R20, R60 ;  /* 0x00000014043c723c */ /* 0x040ff0000004183c */
[C---:B------:R-:W-:Y:S01]  /*9da0*/  HMMA.16816.F32.BF16 R64, R4.reuse, R22, R64 ;  /* 0x000000160440723c */ /* 0x040fe20000041840 */
[----:B------:R-:W3:Y:S07]  /*9db0*/  LDSM.16.MT88.4 R20, [R217+0x14800] ;  /* 0x01480000d914783b */ /* 0x000eee0000004200 */
[C---:B-1----:R-:W-:Y:S08]  /*9dc0*/  HMMA.16816.F32.BF16 R68, R4.reuse, R16, R68 ;  /* 0x000000100444723c */ /* 0x042ff00000041844 */
[C---:B------:R-:W-:Y:S01]  /*9dd0*/  HMMA.16816.F32.BF16 R72, R4.reuse, R18, R72 ;  /* 0x000000120448723c */ /* 0x040fe20000041848 */
[----:B------:R-:W1:Y:S07]  /*9de0*/  LDSM.16.MT88.4 R16, [R216+0x14800] ;  /* 0x01480000d810783b */ /* 0x000e6e0000004200 */
[C---:B------:R-:W-:Y:S08]  /*9df0*/  HMMA.16816.F32.BF16 R44, R4.reuse, R28, R44 ;  /* 0x0000001c042c723c */ /* 0x040ff0000004182c */
[C---:B------:R-:W-:Y:S01]  /*9e00*/  HMMA.16816.F32.BF16 R48, R4.reuse, R30, R48 ;  /* 0x0000001e0430723c */ /* 0x040fe20000041830 */
[----:B------:R-:W4:Y:S07]  /*9e10*/  LDSM.16.MT88.4 R28, [R220+0x14800] ;  /* 0x01480000dc1c783b */ /* 0x000f2e0000004200 */
[C---:B------:R-:W-:Y:S08]  /*9e20*/  HMMA.16816.F32.BF16 R52, R4.reuse, R24, R52 ;  /* 0x000000180434723c */ /* 0x040ff00000041834 */
[C---:B------:R-:W-:Y:S01]  /*9e30*/  HMMA.16816.F32.BF16 R56, R4.reuse, R26, R56 ;  /* 0x0000001a0438723c */ /* 0x040fe20000041838 */
[----:B------:R-:W1:Y:S07]  /*9e40*/  LDSM.16.MT88.4 R24, [R218+0x14800] ;  /* 0x01480000da18783b */ /* 0x000e6e0000004200 */
[C---:B--2---:R-:W-:Y:S08]  /*9e50*/  HMMA.16816.F32.BF16 R76, R4.reuse, R8, R76 ;  /* 0x00000008044c723c */ /* 0x044ff0000004184c */
[C---:B------:R-:W-:Y:S01]  /*9e60*/  HMMA.16816.F32.BF16 R80, R4.reuse, R10, R80 ;  /* 0x0000000a0450723c */ /* 0x040fe20000041850 */
[----:B------:R-:W2:Y:S07]  /*9e70*/  LDSM.16.MT88.4 R8, [R220+0x16800] ;  /* 0x01680000dc08783b */ /* 0x000eae0000004200 */
[C---:B------:R-:W-:Y:S08]  /*9e80*/  HMMA.16816.F32.BF16 R84, R4.reuse, R12, R84 ;  /* 0x0000000c0454723c */ /* 0x040ff00000041854 */
        /* <DEDUP_REMOVED lines=8> */
[C---:B----4-:R-:W-:Y:S08]  /*9f10*/  HMMA.16816.F32.BF16 R92, R4.reuse, R28, R92 ;  /* 0x0000001c045c723c */ /* 0x050ff0000004185c */
[C---:B------:R-:W-:Y:S01]  /*9f20*/  HMMA.16816.F32.BF16 R96, R4.reuse, R30, R96 ;  /* 0x0000001e0460723c */ /* 0x040fe20000041860 */
[----:B------:R-:W-:Y:S07]  /*9f30*/  LDSM.16.MT88.4 R28, [R217+0x11000] ;  /* 0x01100000d91c783b */ /* 0x000fee0000004200 */
[C---:B------:R-:W-:Y:S08]  /*9f40*/  HMMA.16816.F32.BF16 R100, R4.reuse, R24, R100 ;  /* 0x000000180464723c */ /* 0x040ff00000041864 */
[C---:B------:R-:W-:Y:S01]  /*9f50*/  HMMA.16816.F32.BF16 R104, R4.reuse, R26, R104 ;  /* 0x0000001a0468723c */ /* 0x040fe20000041868 */
[----:B------:R-:W4:Y:S07]  /*9f60*/  LDSM.16.MT88.4 R24, [R216+0x11000] ;  /* 0x01100000d818783b */ /* 0x000f2e0000004200 */
[C---:B--2---:R-:W-:Y:S08]  /*9f70*/  HMMA.16816.F32.BF16 R124, R4.reuse, R8, R124 ;  /* 0x00000008047c723c */ /* 0x044ff0000004187c */
[C---:B------:R-:W-:Y:S01]  /*9f80*/  HMMA.16816.F32.BF16 R128, R4.reuse, R10, R128 ;  /* 0x0000000a0480723c */ /* 0x040fe20000041880 */
[----:B------:R-:W2:Y:S07]  /*9f90*/  LDSM.16.MT88.4 R8, [R218+0x13000] ;  /* 0x01300000da08783b */ /* 0x000eae0000004200 */
[C---:B------:R-:W-:Y:S08]  /*9fa0*/  HMMA.16816.F32.BF16 R132, R4.reuse, R12, R132 ;  /* 0x0000000c0484723c */ /* 0x040ff00000041884 */
[C---:B------:R-:W-:Y:S01]  /*9fb0*/  HMMA.16816.F32.BF16 R152, R4.reuse, R14, R152 ;  /* 0x0000000e0498723c */ /* 0x040fe20000041898 */
[----:B------:R-:W1:Y:S07]  /*9fc0*/  LDSM.16.MT88.4 R12, [R220+0x13000] ;  /* 0x01300000dc0c783b */ /* 0x000e6e0000004200 */
[C---:B---3--:R-:W-:Y:S08]  /*9fd0*/  HMMA.16816.F32.BF16 R136, R4.reuse, R20, R136 ;  /* 0x000000140488723c */ /* 0x048ff00000041888 */
[C---:B------:R-:W-:Y:S01]  /*9fe0*/  HMMA.16816.F32.BF16 R140, R4.reuse, R22, R140 ;  /* 0x00000016048c723c */ /* 0x040fe2000004188c */
[----:B------:R-:W-:Y:S07]  /*9ff0*/  LDSM.16.MT88.4 R20, [R217+0x13000] ;  /* 0x01300000d914783b */ /* 0x000fee0000004200 */
[C---:B------:R-:W-:Y:S08]  /*a000*/  HMMA.16816.F32.BF16 R148, R4.reuse, R32, R148 ;  /* 0x000000200494723c */ /* 0x040ff00000041894 */
[----:B------:R-:W-:Y:S01]  /*a010*/  HMMA.16816.F32.BF16 R144, R4, R34, R144 ;  /* 0x000000220490723c */ /* 0x000fe20000041890 */
[----:B------:R-:W-:Y:S06]  /*a020*/  LDSM.16.MT88.4 R32, [R220+0x11800] ;  /* 0x01180000dc20783b */ /* 0x000fec0000004200 */
[C---:B------:R-:W-:Y:S01]  /*a030*/  F2FP.BF16.PACK_AB R4, R238.reuse, R231 ;  /* 0x000000e7ee04723e */ /* 0x040fe200000010ff */
        /* <DEDUP_REMOVED lines=9> */
[----:B-1----:R-:W-:Y:S02]  /*a0d0*/  HMMA.16816.F32.BF16 R36, R4, R16, R36 ;  /* 0x000000100424723c */ /* 0x002fe40000041824 */
[----:B------:R-:W-:-:S04]  /*a0e0*/  FADD.FTZ R197, R199, R197 ;  /* 0x000000c5c7c57221 */ /* 0x000fc80000010000 */
[----:B-----5:R-:W-:Y:S02]  /*a0f0*/  FADD.FTZ R197, R183, R197 ;  /* 0x000000c5b7c57221 */ /* 0x020fe40000010000 */
[----:B------:R-:W-:Y:S01]  /*a100*/  HMMA.16816.F32.BF16 R40, R4, R18, R40 ;  /* 0x000000120428723c */ /* 0x000fe20000041828 */
[----:B------:R-:W1:Y:S01]  /*a110*/  LDSM.16.MT88.4 R16, [R216+0x13000] ;  /* 0x01300000d810783b */ /* 0x000e620000004200 */
[----:B------:R-:W-:-:S04]  /*a120*/  FADD.FTZ R197, R181, R197 ;  /* 0x000000c5b5c57221 */ /* 0x000fc80000010000 */
[----:B------:R-:W-:Y:S02]  /*a130*/  FADD.FTZ R197, R180, R197 ;  /* 0x000000c5b4c57221 */ /* 0x000fe40000010000 */
[----:B----4-:R-:W-:Y:S02]  /*a140*/  HMMA.16816.F32.BF16 R52, R4, R24, R52 ;  /* 0x000000180434723c */ /* 0x010fe40000041834 */
[----:B------:R-:W-:-:S06]  /*a150*/  FADD.FTZ R241, R179, R197 ;  /* 0x000000c5b3f17221 */ /* 0x000fcc0000010000 */
[C---:B------:R-:W-:Y:S01]  /*a160*/  HMMA.16816.F32.BF16 R56, R4.reuse, R26, R56 ;  /* 0x0000001a0438723c */ /* 0x040fe20000041838 */
[----:B------:R-:W3:Y:S07]  /*a170*/  LDSM.16.MT88.4 R24, [R220+0x15000] ;  /* 0x01500000dc18783b */ /* 0x000eee0000004200 */
[C---:B--2---:R-:W-:Y:S08]  /*a180*/  HMMA.16816.F32.BF16 R68, R4.reuse, R8, R68 ;  /* 0x000000080444723c */ /* 0x044ff00000041844 */
[C---:B------:R-:W-:Y:S01]  /*a190*/  HMMA.16816.F32.BF16 R72, R4.reuse, R10, R72 ;  /* 0x0000000a0448723c */ /* 0x040fe20000041848 */
[----:B------:R-:W2:Y:S07]  /*a1a0*/  LDSM.16.MT88.4 R8, [R216+0x15000] ;  /* 0x01500000d808783b */ /* 0x000eae0000004200 */
[C---:B------:R-:W-:Y:S08]  /*a1b0*/  HMMA.16816.F32.BF16 R60, R4.reuse, R12, R60 ;  /* 0x0000000c043c723c */ /* 0x040ff0000004183c */
[C---:B------:R-:W-:Y:S01]  /*a1c0*/  HMMA.16816.F32.BF16 R64, R4.reuse, R14, R64 ;  /* 0x0000000e0440723c */ /* 0x040fe20000041840 */
[----:B------:R-:W4:Y:S07]  /*a1d0*/  LDSM.16.MT88.4 R12, [R217+0x15000] ;  /* 0x01500000d90c783b */ /* 0x000f2e0000004200 */
[C---:B-1----:R-:W-:Y:S08]  /*a1e0*/  HMMA.16816.F32.BF16 R84, R4.reuse, R16, R84 ;  /* 0x000000100454723c */ /* 0x042ff00000041854 */
[C---:B------:R-:W-:Y:S01]  /*a1f0*/  HMMA.16816.F32.BF16 R88, R4.reuse, R18, R88 ;  /* 0x000000120458723c */ /* 0x040fe20000041858 */
[----:B------:R-:W1:Y:S07]  /*a200*/  LDSM.16.MT88.4 R16, [R218+0x17000] ;  /* 0x01700000da10783b */ /* 0x000e6e0000004200 */
[C---:B------:R-:W-:Y:S08]  /*a210*/  HMMA.16816.F32.BF16 R44, R4.reuse, R28, R44 ;  /* 0x0000001c042c723c */ /* 0x040ff0000004182c */
        /* <DEDUP_REMOVED lines=17> */
[C---:B------:R-:W-:Y:S07]  /*a330*/  HMMA.16816.F32.BF16 R160, R4.reuse, R168, R160 ;  /* 0x000000a804a0723c */ /* 0x040fee00000418a0 */
[--C-:B------:R-:W-:Y:S01]  /*a340*/  FFMA.FTZ R168, R188, c[0x0][0x23c], -R185.reuse ;  /* 0x00008f00bca87a23 */ /* 0x100fe200000108b9 */
[----:B------:R-:W-:Y:S01]  /*a350*/  HMMA.16816.F32.BF16 R156, R4, R170, R156 ;  /* 0x000000aa049c723c */ /* 0x000fe2000004189c */
[----:B------:R-:W-:-:S04]  /*a360*/  FFMA.FTZ R169, R187, c[0x0][0x23c], -R185 ;  /* 0x00008f00bba97a23 */ /* 0x000fc800000108b9 */
[----:B------:R-:W2:Y:S02]  /*a370*/  MUFU.EX2 R168, R168 ;  /* 0x000000a800a87308 */ /* 0x000ea40000000800 */
[--C-:B------:R-:W-:Y:S01]  /*a380*/  FFMA.FTZ R170, R186, c[0x0][0x23c], -R185.reuse ;  /* 0x00008f00baaa7a23 */ /* 0x100fe200000108b9 */
[----:B-----5:R-:W-:Y:S01]  /*a390*/  HMMA.16816.F32.BF16 R100, R4, R28, R100 ;  /* 0x0000001c0464723c */ /* 0x020fe20000041864 */
[----:B------:R-:W-:-:S04]  /*a3a0*/  FFMA.FTZ R171, R184, c[0x0][0x23c], -R185 ;  /* 0x00008f00b8ab7a23 */ /* 0x000fc800000108b9 */
[----:B------:R-:W5:Y:S03]  /*a3b0*/  MUFU.EX2 R169, R169 ;  /* 0x000000a900a97308 */ /* 0x000f660000000800 */
[C---:B------:R-:W-:Y:S01]  /*a3c0*/  HMMA.16816.F32.BF16 R104, R4.reuse, R30, R104 ;  /* 0x0000001e0468723c */ /* 0x040fe20000041868 */
[----:B------:R-:W1:Y:S04]  /*a3d0*/  LDSM.16.MT88.4 R28, [R217+0x11800] ;  /* 0x01180000d91c783b */ /* 0x000e680000004200 */
[----:B------:R-:W3:Y:S01]  /*a3e0*/  MUFU.EX2 R170, R170 ;  /* 0x000000aa00aa7308 */ /* 0x000ee20000000800 */
[----:B--2---:R-:W-:Y:S02]  /*a3f0*/  FADD.FTZ R240, R168, R240 ;  /* 0x000000f0a8f07221 */ /* 0x004fe40000010000 */
[----:B------:R-:W-:Y:S05]  /*a400*/  HMMA.16816.F32.BF16 R124, R4, R20, R124 ;  /* 0x00000014047c723c */ /* 0x000fea000004187c */
[----:B------:R-:W2:Y:S01]  /*a410*/  MUFU.EX2 R171, R171 ;  /* 0x000000ab00ab7308 */ /* 0x000ea20000000800 */
[----:B-----5:R-:W-:-:S02]  /*a420*/  FADD.FTZ R240, R169, R240 ;  /* 0x000000f0a9f07221 */ /* 0x020fc40000010000 */
[----:B------:R-:W-:Y:S01]  /*a430*/  HMMA.16816.F32.BF16 R128, R4, R22, R128 ;  /* 0x000000160480723c */ /* 0x000fe20000041880 */
[----:B------:R-:W-:Y:S01]  /*a440*/  LDSM.16.MT88.4 R20, [R220+0x13800] ;  /* 0x01380000dc14783b */ /* 0x000fe20000004200 */
[----:B---3--:R-:W-:-:S06]  /*a450*/  FADD.FTZ R240, R170, R240 ;  /* 0x000000f0aaf07221 */ /* 0x008fcc0000010000 */
[----:B------:R-:W-:Y:S01]  /*a460*/  HMMA.16816.F32.BF16 R136, R4, R24, R136 ;  /* 0x000000180488723c */ /* 0x000fe20000041888 */
[----:B--2---:R-:W-:-:S07]  /*a470*/  FADD.FTZ R242, R171, R240 ;  /* 0x000000f0abf27221 */ /* 0x004fce0000010000 */
[C---:B------:R-:W-:Y:S01]  /*a480*/  HMMA.16816.F32.BF16 R140, R4.reuse, R26, R140 ;  /* 0x0000001a048c723c */ /* 0x040fe2000004188c */
[----:B------:R-:W2:Y:S07]  /*a490*/  LDSM.16.MT88.4 R24, [R216+0x11800] ;  /* 0x01180000d818783b */ /* 0x000eae0000004200 */
[C---:B------:R-:W-:Y:S08]  /*a4a0*/  HMMA.16816.F32.BF16 R148, R4.reuse, R8, R148 ;  /* 0x000000080494723c */ /* 0x040ff00000041894 */
[----:B------:R-:W-:Y:S01]  /*a4b0*/  HMMA.16816.F32.BF16 R144, R4, R10, R144 ;  /* 0x0000000a0490723c */ /* 0x000fe20000041890 */
[----:B------:R-:W3:Y:S06]  /*a4c0*/  LDSM.16.MT88.4 R8, [R217+0x13800] ;  /* 0x01380000d908783b */ /* 0x000eec0000004200 */
[----:B------:R-:W-:-:S02]  /*a4d0*/  F2FP.BF16.PACK_AB R4, R169, R168 ;  /* 0x000000a8a904723e */ /* 0x000fc400000010ff */
[----:B------:R-:W-:Y:S02]  /*a4e0*/  F2FP.BF16.PACK_AB R5, R181, R183 ;  /* 0x000000b7b505723e */ /* 0x000fe400000010ff */
[----:B------:R-:W-:Y:S02]  /*a4f0*/  F2FP.BF16.PACK_AB R6, R171, R170 ;  /* 0x000000aaab06723e */ /* 0x000fe400000010ff */
[----:B------:R-:W-:-:S07]  /*a500*/  F2FP.BF16.PACK_AB R7, R179, R180 ;  /* 0x000000b4b307723e */ /* 0x000fce00000010ff */
[C---:B----4-:R-:W-:Y:S08]  /*a510*/  HMMA.16816.F32.BF16 R36, R4.reuse, R12, R36 ;  /* 0x0000000c0424723c */ /* 0x050ff00000041824 */
        /* <DEDUP_REMOVED lines=26> */
[C---:B-----5:R-:W-:Y:S08]  /*a6c0*/  HMMA.16816.F32.BF16 R92, R4.reuse, R32, R92 ;  /* 0x00000020045c723c */ /* 0x060ff0000004185c */
[C---:B------:R-:W-:Y:S08]  /*a6d0*/  HMMA.16816.F32.BF16 R96, R4.reuse, R34, R96 ;  /* 0x000000220460723c */ /* 0x040ff00000041860 */
[C---:B------:R-:W-:Y:S08]  /*a6e0*/  HMMA.16816.F32.BF16 R100, R4.reuse, R28, R100 ;  /* 0x0000001c0464723c */ /* 0x040ff00000041864 */
[C---:B------:R-:W-:Y:S08]  /*a6f0*/  HMMA.16816.F32.BF16 R104, R4.reuse, R30, R104 ;  /* 0x0000001e0468723c */ /* 0x040ff00000041868 */
[C---:B--2---:R-:W-:Y:S08]  /*a700*/  HMMA.16816.F32.BF16 R108, R4.reuse, R24, R108 ;  /* 0x00000018046c723c */ /* 0x044ff0000004186c */
        /* <DEDUP_REMOVED lines=8> */
[----:B------:R-:W-:Y:S01]  /*a790*/  HMMA.16816.F32.BF16 R144, R4, R18, R144 ;  /* 0x000000120490723c */ /* 0x000fe20000041890 */
[----:B------:R-:W-:Y:S11]  /*a7a0*/  @P0 BRA `(.L_x_66) ;  /* 0x0000001000000947 */ /* 0x000ff60003800000 */
.L_x_62:
[----:B------:R-:W-:-:S12]  /*a7b0*/  UIADD3 UR8, UR27, -0x1, URZ ;  /* 0xffffffff1b087890 */ /* 0x000fd8000fffe03f */
.L_x_66:
[----:B------:R-:W-:-:S13]  /*a7c0*/  ISETP.LE.AND P0, PT, RZ, UR8, PT ;  /* 0x00000008ff007c0c */ /* 0x000fda000bf03270 */
[----:B------:R-:W-:Y:S05]  /*a7d0*/  @!P0 BRA `(.L_x_67) ;  /* 0x0000406000008947 */ /* 0x000fea0003800000 */
[----:B------:R-:W1:Y:S01]  /*a7e0*/  S2R R4, SR_TID.X ;  /* 0x0000000000047919 */ /* 0x000e620000002100 */
[----:B------:R-:W-:Y:S01]  /*a7f0*/  IMAD.U32 R8, RZ, RZ, UR20 ;  /* 0x00000014ff087e24 */ /* 0x000fe2000f8e00ff */
[----:B------:R-:W-:Y:S01]  /*a800*/  ISETP.GE.AND P6, PT, R236, c[0x0][0x220], PT ;  /* 0x00008800ec007a0c */ /* 0x000fe20003fc6270 */
[----:B------:R-:W-:Y:S01]  /*a810*/  IMAD.MOV.U32 R6, RZ, RZ, R236 ;  /* 0x000000ffff067224 */ /* 0x000fe200078e00ec */
[----:B------:R-:W-:Y:S01]  /*a820*/  ISETP.GE.AND P5, PT, R230, c[0x0][0x220], PT ;  /* 0x00008800e6007a0c */ /* 0x000fe20003fa6270 */
[----:B------:R-:W-:Y:S01]  /*a830*/  IMAD.MOV.U32 R7, RZ, RZ, R237 ;  /* 0x000000ffff077224 */ /* 0x000fe200078e00ed */
[----:B------:R-:W-:Y:S01]  /*a840*/  ISETP.GE.AND P4, PT, R229, c[0x0][0x220], PT ;  /* 0x00008800e5007a0c */ /* 0x000fe20003f86270 */
[----:B------:R-:W-:Y:S01]  /*a850*/  IMAD.U32 R0, RZ, RZ, UR20 ;  /* 0x00000014ff007e24 */ /* 0x000fe2000f8e00ff */
[----:B------:R-:W-:Y:S01]  /*a860*/  UMOV UR13, URZ ;  /* 0x0000003f000d7c82 */ /* 0x000fe20008000000 */
[----:B------:R-:W-:-:S04]  /*a870*/  IMAD.WIDE.U32 R8, R8, c[0x0][0x1b0], R6 ;  /* 0x00006c0008087a25 */ /* 0x000fc800078e0006 */
[----:B------:R-:W-:Y:S01]  /*a880*/  IMAD.U32 R239, RZ, RZ, UR21 ;  /* 0x00000015ffef7e24 */ /* 0x000fe2000f8e00ff */
[----:B------:R-:W-:Y:S01]  /*a890*/  IADD3 R2, P0, R8, UR22, RZ ;  /* 0x0000001608027c10 */ /* 0x000fe2000ff1e0ff */
[----:B------:R-:W-:-:S03]  /*a8a0*/  IMAD.WIDE.U32 R6, R0, c[0x0][0x1b8], R6 ;  /* 0x00006e0000067a25 */ /* 0x000fc600078e0006 */
[----:B------:R-:W-:Y:S01]  /*a8b0*/  IADD3.X R239, R239, UR7, R9, P0, !PT ;  /* 0x00000007efef7c10 */ /* 0x000fe200087fe409 */
[----:B------:R-:W-:Y:S01]  /*a8c0*/  IMAD.U32 R231, RZ, RZ, UR25 ;  /* 0x00000019ffe77e24 */ /* 0x000fe2000f8e00ff */
[----:B------:R-:W-:Y:S01]  /*a8d0*/  IADD3 R0, P0, R6, UR26, RZ ;  /* 0x0000001a06007c10 */ /* 0x000fe2000ff1e0ff */
[----:B------:R-:W-:Y:S01]  /*a8e0*/  IMAD.MOV.U32 R244, RZ, RZ, R166 ;  /* 0x000000fffff47224 */ /* 0x000fe200078e00a6 */
[----:B------:R-:W-:Y:S02]  /*a8f0*/  LEA R240, P1, R2, c[0x0][0x168], 0x1 ;  /* 0x00005a0002f07a11 */ /* 0x000fe400078208ff */
[----:B-1----:R-:W-:Y:S02]  /*a900*/  SHF.R.S32.HI R246, RZ, 0x1f, R4 ;  /* 0x0000001ffff67819 */ /* 0x002fe40000011404 */
[----:B------:R-:W-:Y:S02]  /*a910*/  IADD3.X R231, R231, UR6, R7, P0, !PT ;  /* 0x00000006e7e77c10 */ /* 0x000fe400087fe407 */
[----:B------:R-:W-:-:S02]  /*a920*/  LEA.HI R246, R246, R4, RZ, 0x3 ;  /* 0x00000004f6f67211 */ /* 0x000fc400078f18ff */
[----:B------:R-:W-:Y:S01]  /*a930*/  LEA.HI.X R239, R2, c[0x0][0x16c], R239, 0x1, P1 ;  /* 0x00005b0002ef7a11 */ /* 0x000fe200008f0cef */
[----:B------:R-:W-:Y:S01]  /*a940*/  IMAD.MOV.U32 R2, RZ, RZ, R164 ;  /* 0x000000ffff027224 */ /* 0x000fe200078e00a4 */
[----:B------:R-:W-:Y:S02]  /*a950*/  SHF.R.S32.HI R246, RZ, 0x3, R246 ;  /* 0x00000003fff67819 */ /* 0x000fe400000114f6 */
[----:B------:R-:W-:Y:S02]  /*a960*/  LEA R238, P0, R0, c[0x0][0x170], 0x1 ;  /* 0x00005c0000ee7a11 */ /* 0x000fe400078008ff */
[----:B------:R-:W-:Y:S02]  /*a970*/  SHF.R.S32.HI R247, RZ, 0x1f, R246 ;  /* 0x0000001ffff77819 */ /* 0x000fe400000114f6 */
[C---:B------:R-:W-:Y:S02]  /*a980*/  IADD3 R10, P3, R246.reuse, 0x10, RZ ;  /* 0x00000010f60a7810 */ /* 0x040fe40007f7e0ff */
[----:B------:R-:W-:-:S02]  /*a990*/  IADD3 R250, P2, R246, 0x20, RZ ;  /* 0x00000020f6fa7810 */ /* 0x000fc40007f5e0ff */
[----:B------:R-:W-:Y:S01]  /*a9a0*/  IADD3 R248, P1, R246, 0x30, RZ ;  /* 0x00000030f6f87810 */ /* 0x000fe20007f3e0ff */
[----:B------:R-:W-:Y:S01]  /*a9b0*/  IMAD.X R11, RZ, RZ, R247, P3 ;  /* 0x000000ffff0b7224 */ /* 0x000fe200018e06f7 */
[----:B------:R-:W-:Y:S01]  /*a9c0*/  LEA.HI.X R231, R0, c[0x0][0x174], R231, 0x1, P0 ;  /* 0x00005d0000e77a11 */ /* 0x000fe200000f0ce7 */
[----:B------:R-:W-:Y:S01]  /*a9d0*/  IMAD.MOV.U32 R0, RZ, RZ, R3 ;  /* 0x000000ffff007224 */ /* 0x000fe200078e0003 */
[----:B------:R-:W-:Y:S01]  /*a9e0*/  ISETP.GE.AND P3, PT, R228, c[0x0][0x220], PT ;  /* 0x00008800e4007a0c */ /* 0x000fe20003f66270 */
[--C-:B------:R-:W-:Y:S01]  /*a9f0*/  IMAD.X R251, RZ, RZ, R247.reuse, P2 ;  /* 0x000000fffffb7224 */ /* 0x100fe200010e06f7 */
[----:B------:R1:W-:Y:S01]  /*aa00*/  STL.64 [R1], R10 ;  /* 0x0000000a01007387 */ /* 0x0003e20000100a00 */
[----:B------:R-:W-:Y:S01]  /*aa10*/  IMAD.X R249, RZ, RZ, R247, P1 ;  /* 0x000000fffff97224 */ /* 0x000fe200008e06f7 */
[----:B------:R-:W-:Y:S05]  /*aa20*/  BRA `(.L_x_68) ;  /* 0x000006b000007947 */ /* 0x000fea0003800000 */
.L_x_70:
[----:B------:R1:W-:Y:S01]  /*aa30*/  @P6 STS.128 [R227+0x8000], RZ ;  /* 0x008000ffe3006388 */ /* 0x0003e20000000c00 */
[----:B------:R-:W-:Y:S02]  /*aa40*/  USHF.R.S32.HI UR7, URZ, 0x1f, UR6 ;  /* 0x0000001f3f077899 */ /* 0x000fe40008011406 */
[----:B------:R-:W-:Y:S02]  /*aa50*/  ULDC.64 UR4, c[0x0][0x198] ;  /* 0x0000660000047ab9 */ /* 0x000fe40000000a00 */
[----:B------:R-:W-:Y:S02]  /*aa60*/  UIMAD UR7, UR7, UR4, URZ ;  /* 0x00000004070772a4 */ /* 0x000fe4000f8e023f */
[----:B------:R-:W-:Y:S02]  /*aa70*/  UIMAD.WIDE.U32 UR20, UR6, UR4, URZ ;  /* 0x00000004061472a5 */ /* 0x000fe4000f8e003f */
[----:B------:R-:W-:Y:S04]  /*aa80*/  UIMAD UR7, UR6, UR5, UR7 ;  /* 0x00000005060772a4 */ /* 0x000fe8000f8e0207 */
[----:B------:R-:W-:Y:S01]  /*aa90*/  UIADD3 UR7, UR21, UR7, URZ ;  /* 0x0000000715077290 */ /* 0x000fe2000fffe03f */
[----:B------:R-:W-:Y:S02]  /*aaa0*/  IMAD.U32 R166, RZ, RZ, UR20 ;  /* 0x00000014ffa67e24 */ /* 0x000fe4000f8e00ff */
[----:B------:R-:W-:Y:S03]  /*aab0*/  IMAD.U32 R167, RZ, RZ, UR21 ;  /* 0x00000015ffa77e24 */ /* 0x000fe6000f8e00ff */
[----:B------:R-:W-:Y:S01]  /*aac0*/  IMAD.U32 R3, RZ, RZ, UR7 ;  /* 0x00000007ff037e24 */ /* 0x000fe2000f8e00ff */
[C---:B------:R-:W-:Y:S04]  /*aad0*/  LEA R164, P2, R166.reuse, R232, 0x6 ;  /* 0x000000e8a6a47211 */ /* 0x040fe800078430ff */
[----:B------:R-:W-:Y:S02]  /*aae0*/  LEA.HI.X R3, R166, R235, R3, 0x6, P2 ;  /* 0x000000eba6037211 */ /* 0x000fe400010f3403 */
[C---:B------:R-:W-:Y:S02]  /*aaf0*/  @!P6 LEA R176, P2, R164.reuse, c[0x0][0x168], 0x1 ;  /* 0x00005a00a4b0ea11 */ /* 0x040fe400078408ff */
[C---:B------:R-:W-:Y:S02]  /*ab00*/  IADD3 R167, P1, R164.reuse, UR11, RZ ;  /* 0x0000000ba4a77c10 */ /* 0x040fe4000ff3e0ff */
[----:B------:R-:W-:Y:S02]  /*ab10*/  @!P6 LEA.HI.X R177, R164, c[0x0][0x16c], R3, 0x1, P2 ;  /* 0x00005b00a4b1ea11 */ /* 0x000fe400010f0c03 */
[----:B------:R-:W-:Y:S02]  /*ab20*/  @!P6 LEA R178, P2, R167, c[0x0][0x168], 0x1 ;  /* 0x00005a00a7b2ea11 */ /* 0x000fe400078408ff */
[----:B------:R-:W-:Y:S01]  /*ab30*/  IADD3.X R166, R3, UR19, RZ, P1, !PT ;  /* 0x0000001303a67c10 */ /* 0x000fe20008ffe4ff */
[----:B------:R-:W-:Y:S01]  /*ab40*/  @!PT LDS RZ, [RZ] ;  /* 0x00000000fffff984 */ /* 0x000fe20000000800 */
[----:B------:R-:W-:Y:S01]  /*ab50*/  @!PT LDS RZ, [RZ] ;  /* 0x00000000fffff984 */ /* 0x000fe20000000800 */
[----:B------:R-:W-:Y:S01]  /*ab60*/  @!PT LDS RZ, [RZ] ;  /* 0x00000000fffff984 */ /* 0x000fe20000000800 */
[----:B------:R1:W-:Y:S01]  /*ab70*/  @!P6 LDGSTS.E.BYPASS.LTC128B.128 [R227+0x8000], [R176.64] ;  /* 0x08000000b0e3efae */ /* 0x0003e2000b901d50 */
[C---:B------:R-:W-:Y:S02]  /*ab80*/  IADD3 R165, P1, R167.reuse, UR11, RZ ;  /* 0x0000000ba7a57c10 */ /* 0x040fe4000ff3e0ff */
[----:B------:R-:W-:Y:S01]  /*ab90*/  @!P6 LEA.HI.X R179, R167, c[0x0][0x16c], R166, 0x1, P2 ;  /* 0x00005b00a7b3ea11 */ /* 0x000fe200010f0ca6 */
[----:B------:R1:W-:Y:S01]  /*aba0*/  @P5 STS.128 [R227+0xa000], RZ ;  /* 0x00a000ffe3005388 */ /* 0x0003e20000000c00 */
[C---:B------:R-:W-:Y:S02]  /*abb0*/  @!P6 LEA R182, P2, R165.reuse, c[0x0][0x168], 0x1 ;  /* 0x00005a00a5b6ea11 */ /* 0x040fe400078408ff */
[----:B------:R-:W-:Y:S01]  /*abc0*/  IADD3.X R164, R166, UR19, RZ, P1, !PT ;  /* 0x00000013a6a47c10 */ /* 0x000fe20008ffe4ff */
[----:B------:R-:W-:Y:S01]  /*abd0*/  @!PT LDS RZ, [RZ] ;  /* 0x00000000fffff984 */ /* 0x000fe20000000800 */
[----:B------:R-:W-:Y:S01]  /*abe0*/  @!PT LDS RZ, [RZ] ;  /* 0x00000000fffff984 */ /* 0x000fe20000000800 */
[----:B------:R-:W-:Y:S01]  /*abf0*/  @!PT LDS RZ, [RZ] ;  /* 0x00000000fffff984 */ /* 0x000fe20000000800 */
[----:B------:R1:W-:Y:S01]  /*ac00*/  @!P5 LDGSTS.E.BYPASS.LTC128B.128 [R227+0xa000], [R170.64+0x80] ;  /* 0x0a000080aae3dfae */ /* 0x0003e2000b901d50 */
[C---:B------:R-:W-:Y:S02]  /*ac10*/  IADD3 R3, P1, R165.reuse, UR11, RZ ;  /* 0x0000000ba5037c10 */ /* 0x040fe4000ff3e0ff */
[----:B------:R-:W-:Y:S01]  /*ac20*/  @!P6 LEA.HI.X R183, R165, c[0x0][0x16c], R164, 0x1, P2 ;  /* 0x00005b00a5b7ea11 */ /* 0x000fe200010f0ca4 */
[----:B------:R1:W-:Y:S01]  /*ac30*/  @P4 STS.128 [R227+0xc000], RZ ;  /* 0x00c000ffe3004388 */ /* 0x0003e20000000c00 */
[----:B------:R-:W-:Y:S02]  /*ac40*/  IADD3.X R166, R164, UR19, RZ, P1, !PT ;  /* 0x00000013a4a67c10 */ /* 0x000fe40008ffe4ff */
[C---:B------:R-:W-:Y:S01]  /*ac50*/  @!P6 LEA R180, P1, R3.reuse, c[0x0][0x168], 0x1 ;  /* 0x00005a0003b4ea11 */ /* 0x040fe200078208ff */
[----:B------:R-:W-:Y:S01]  /*ac60*/  @!PT LDS RZ, [RZ] ;  /* 0x00000000fffff984 */ /* 0x000fe20000000800 */
[----:B------:R-:W-:Y:S01]  /*ac70*/  @!PT LDS RZ, [RZ] ;  /* 0x00000000fffff984 */ /* 0x000fe20000000800 */
[----:B------:R-:W-:Y:S01]  /*ac80*/  @!PT LDS RZ, [RZ] ;  /* 0x00000000fffff984 */ /* 0x000fe20000000800 */
[----:B------:R1:W-:Y:S03]  /*ac90*/  @!P4 LDGSTS.E.BYPASS.LTC128B.128 [R227+0xc000], [R170.64+0x100] ;  /* 0x0c000100aae3cfae */ /* 0x0003e6000b901d50 */
[----:B------:R-:W-:Y:S01]  /*aca0*/  @!P6 LEA.HI.X R181, R3, c[0x0][0x16c], R166, 0x1, P1 ;  /* 0x00005b0003b5ea11 */ /* 0x000fe200008f0ca6 */
        /* <DEDUP_REMOVED lines=65> */
[----:B------:R-:W0:Y:S01]  /*b0c0*/  LDGDEPBAR ;  /* 0x00000000000079af */ /* 0x000e220000000000 */
[----:B------:R-:W-:-:S05]  /*b0d0*/  BRA `(.L_x_69) ;  /* 0x000018e000007947 */ /* 0x000fca0003800000 */
.L_x_68:
[----:B------:R2:W-:Y:S01]  /*b0e0*/  STL.64 [R1+0x8], R36 ;  /* 0x0000082401007387 */ /* 0x0005e20000100a00 */
[----:B------:R-:W-:Y:S01]  /*b0f0*/  UIADD3 UR4, -UR13, UR8, URZ ;  /* 0x000000080d047290 */ /* 0x000fe2000fffe13f */
[----:B------:R-:W-:Y:S04]  /*b100*/  DEPBAR.LE SB0, 0x0 ;  /* 0x000080000000791a */ /* 0x000fe80000000000 */
[----:B------:R-:W-:Y:S01]  /*b110*/  BAR.SYNC.DEFER_BLOCKING 0x0 ;  /* 0x0000000000007b1d */ /* 0x000fe20000010000 */
[----:B------:R-:W-:Y:S01]  /*b120*/  USHF.R.S32.HI UR6, URZ, 0x1f, UR4 ;  /* 0x0000001f3f067899 */ /* 0x000fe20008011404 */
[----:B------:R-:W-:Y:S01]  /*b130*/  IMAD.U32 R3, RZ, RZ, UR4 ;  /* 0x00000004ff037e24 */ /* 0x000fe2000f8e00ff */
[----:B------:R-:W-:Y:S01]  /*b140*/  UIMAD UR5, UR18, UR4, URZ ;  /* 0x00000004120572a4 */ /* 0x000fe2000f8e023f */
[----:B------:R-:W-:Y:S02]  /*b150*/  IMAD.U32 R6, RZ, RZ, UR4 ;  /* 0x00000004ff067e24 */ /* 0x000fe4000f8e00ff */
[----:B------:R-:W-:Y:S01]  /*b160*/  IMAD.WIDE.U32 R8, R3, UR30, R244 ;  /* 0x0000001e03087c25 */ /* 0x000fe2000f8e00f4 */
[----:B------:R-:W-:Y:S02]  /*b170*/  UIMAD UR5, UR6, UR30, UR5 ;  /* 0x0000001e060572a4 */ /* 0x000fe4000f8e0205 */
[----:B------:R-:W-:Y:S01]  /*b180*/  LEA R6, P0, R6, R246, 0x6 ;  /* 0x000000f606067211 */ /* 0x000fe200078030ff */
[----:B------:R-:W-:Y:S01]  /*b190*/  UIADD3 UR6, UR8, -0x1, URZ ;  /* 0xffffffff08067890 */ /* 0x000fe2000fffe03f */
[----:B------:R-:W-:Y:S02]  /*b1a0*/  IADD3 R5, P1, R8, UR24, RZ ;  /* 0x0000001808057c10 */ /* 0x000fe4000ff3e0ff */
[----:B------:R-:W-:Y:S01]  /*b1b0*/  IADD3 R4, R9, UR5, RZ ;  /* 0x0000000509047c10 */ /* 0x000fe2000fffe0ff */
[----:B------:R-:W-:Y:S01]  /*b1c0*/  IMAD.WIDE.U32 R18, R6, c[0x0][0x1a0], RZ ;  /* 0x0000680006127a25 */ /* 0x000fe200078e00ff */
[----:B------:R-:W-:Y:S01]  /*b1d0*/  LEA.HI.X.SX32 R7, R3, R247, 0x6, P0 ;  /* 0x000000f703077211 */ /* 0x000fe200000f36ff */
[----:B------:R-:W-:Y:S01]  /*b1e0*/  UIADD3 UR6, UR6, -UR13, URZ ;  /* 0x8000000d06067290 */ /* 0x000fe2000fffe03f */
[----:B------:R-:W-:Y:S02]  /*b1f0*/  @!P6 LEA R16, P2, R8, c[0x0][0x170], 0x1 ;  /* 0x00005c000810ea11 */ /* 0x000fe400078408ff */
[C---:B------:R-:W-:Y:S02]  /*b200*/  @!P6 LEA R14, P0, R5.reuse, c[0x0][0x170], 0x1 ;  /* 0x00005c00050eea11 */ /* 0x040fe400078008ff */
[----:B------:R-:W-:Y:S02]  /*b210*/  IADD3.X R3, R4, UR9, RZ, P1, !PT ;  /* 0x0000000904037c10 */ /* 0x000fe40008ffe4ff */
[----:B------:R-:W-:Y:S01]  /*b220*/  @!P6 LEA.HI.X R17, R8, c[0x0][0x174], R4, 0x1, P2 ;  /* 0x00005d000811ea11 */ /* 0x000fe200010f0c04 */
[----:B--2---:R-:W2:Y:S01]  /*b230*/  LDL.64 R36, [R1] ;  /* 0x0000000001247983 */ /* 0x004ea20000100a00 */
[C---:B------:R-:W-:Y:S02]  /*b240*/  @!P6 LEA.HI.X R15, R5.reuse, c[0x0][0x174], R3, 0x1, P0 ;  /* 0x00005d00050fea11 */ /* 0x040fe400000f0c03 */
[----:B------:R-:W-:Y:S01]  /*b250*/  IADD3 R4, P1, R5, UR24, RZ ;  /* 0x0000001805047c10 */ /* 0x000fe2000ff3e0ff */
[----:B------:R-:W-:Y:S01]  /*b260*/  IMAD R5, R7, c[0x0][0x1a0], RZ ;  /* 0x0000680007057a24 */ /* 0x000fe200078e02ff */
[----:B------:R-:W-:Y:S01]  /*b270*/  @P6 STS.128 [R227+0x10000], RZ ;  /* 0x010000ffe3006388 */ /* 0x000fe20000000c00 */
[----:B------:R-:W-:Y:S02]  /*b280*/  LEA R8, P2, R18, R238, 0x1 ;  /* 0x000000ee12087211 */ /* 0x000fe400078408ff */
[----:B------:R-:W-:Y:S01]  /*b290*/  IMAD R5, R6, c[0x0][0x1a4], R5 ;  /* 0x0000690006057a24 */ /* 0x000fe200078e0205 */
[----:B------:R-:W-:Y:S01]  /*b2a0*/  @!PT LDS RZ, [RZ] ;  /* 0x00000000fffff984 */ /* 0x000fe20000000800 */
[----:B------:R-:W-:Y:S01]  /*b2b0*/  @!PT LDS RZ, [RZ] ;  /* 0x00000000fffff984 */ /* 0x000fe20000000800 */
[----:B------:R-:W-:Y:S01]  /*b2c0*/  @!PT LDS RZ, [RZ] ;  /* 0x00000000fffff984 */ /* 0x000fe20000000800 */
[----:B------:R3:W-:Y:S01]  /*b2d0*/  @!P6 LDGSTS.E.BYPASS.LTC128B.128 [R227+0x10000], [R16.64] ;  /* 0x1000000010e3efae */ /* 0x0007e2000b901d50 */
[----:B------:R-:W-:Y:S02]  /*b2e0*/  IADD3.X R3, R3, UR9, RZ, P1, !PT ;  /* 0x0000000903037c10 */ /* 0x000fe40008ffe4ff */
[----:B------:R-:W-:Y:S01]  /*b2f0*/  IMAD.IADD R5, R19, 0x1, R5 ;  /* 0x0000000113057824 */ /* 0x000fe200078e0205 */
[C---:B------:R-:W-:Y:S01]  /*b300*/  @!P6 IADD3 R7, P0, R4.reuse, UR24, RZ ;  /* 0x000000180407ec10 */ /* 0x040fe2000ff1e0ff */
[----:B------:R-:W-:Y:S01]  /*b310*/  @P5 STS.128 [R227+0x12000], RZ ;  /* 0x012000ffe3005388 */ /* 0x000fe20000000c00 */
[----:B------:R-:W-:Y:S02]  /*b320*/  @!P6 LEA R12, P1, R4, c[0x0][0x170], 0x1 ;  /* 0x00005c00040cea11 */ /* 0x000fe400078208ff */
[----:B------:R-:W-:Y:S01]  /*b330*/  LEA.HI.X R9, R18, R231, R5, 0x1, P2 ;  /* 0x000000e712097211 */ /* 0x000fe200010f0c05 */
[----:B------:R-:W-:Y:S01]  /*b340*/  IMAD.U32 R5, RZ, RZ, UR4 ;  /* 0x00000004ff057e24 */ /* 0x000fe2000f8e00ff */
[----:B------:R-:W-:Y:S02]  /*b350*/  @!P6 IADD3.X R6, R3, UR9, RZ, P0, !PT ;  /* 0x000000090306ec10 */ /* 0x000fe400087fe4ff */
[C---:B-1----:R-:W-:Y:S01]  /*b360*/  @!P6 LEA R10, P0, R7.reuse, c[0x0][0x170], 0x1 ;  /* 0x00005c00070aea11 */ /* 0x042fe200078008ff */
[----:B------:R-:W-:Y:S01]  /*b370*/  @!PT LDS RZ, [RZ] ;  /* 0x00000000fffff984 */ /* 0x000fe20000000800 */
[----:B------:R-:W-:Y:S01]  /*b380*/  @!PT LDS RZ, [RZ] ;  /* 0x00000000fffff984 */ /* 0x000fe20000000800 */
[----:B------:R-:W-:Y:S01]  /*b390*/  @!PT LDS RZ, [RZ] ;  /* 0x00000000fffff984 */ /* 0x000fe20000000800 */
[----:B------:R1:W-:Y:S01]  /*b3a0*/  @!P5 LDGSTS.E.BYPASS.LTC128B.128 [R227+0x12000], [R8.64+0x80] ;  /* 0x1200008008e3dfae */ /* 0x0003e2000b901d50 */
[----:B------:R-:W-:Y:S01]  /*b3b0*/  @!P6 LEA.HI.X R13, R4, c[0x0][0x174], R3, 0x1, P1 ;  /* 0x00005d00040dea11 */ /* 0x000fe200008f0c03 */
[----:B------:R-:W-:Y:S01]  /*b3c0*/  IMAD.U32 R3, RZ, RZ, UR4 ;  /* 0x00000004ff037e24 */ /* 0x000fe2000f8e00ff */
[----:B------:R-:W-:Y:S01]  /*b3d0*/  @!P6 LEA.HI.X R11, R7, c[0x0][0x174], R6, 0x1, P0 ;  /* 0x00005d00070bea11 */ /* 0x000fe200000f0c06 */
[----:B------:R-:W-:Y:S01]  /*b3e0*/  IMAD.U32 R7, RZ, RZ, UR4 ;  /* 0x00000004ff077e24 */ /* 0x000fe2000f8e00ff */
[----:B------:R-:W-:Y:S01]  /*b3f0*/  @P4 STS.128 [R227+0x14000], RZ ;  /* 0x014000ffe3004388 */ /* 0x000fe20000000c00 */
[----:B------:R-:W-:Y:S01]  /*b400*/  IMAD.U32 R6, RZ, RZ, UR4 ;  /* 0x00000004ff067e24 */ /* 0x000fe2000f8e00ff */
[----:B------:R-:W-:Y:S01]  /*b410*/  LEA R26, P0, R3, R248, 0x6 ;  /* 0x000000f8031a7211 */ /* 0x000fe200078030ff */
[----:B------:R-:W-:Y:S01]  /*b420*/  IMAD.U32 R4, RZ, RZ, UR4 ;  /* 0x00000004ff047e24 */ /* 0x000fe2000f8e00ff */
[----:B------:R-:W-:Y:S01]  /*b430*/  @!PT LDS RZ, [RZ] ;  /* 0x00000000fffff984 */ /* 0x000fe20000000800 */
[----:B------:R-:W-:Y:S01]  /*b440*/  @!PT LDS RZ, [RZ] ;  /* 0x00000000fffff984 */ /* 0x000fe20000000800 */
[----:B------:R-:W-:Y:S01]  /*b450*/  @!PT LDS RZ, [RZ] ;  /* 0x00000000fffff984 */ /* 0x000fe20000000800 */
[----:B------:R1:W-:Y:S01]  /*b460*/  @!P4 LDGSTS.E.BYPASS.LTC128B.128 [R227+0x14000], [R8.64+0x100] ;  /* 0x1400010008e3cfae */ /* 0x0003e2000b901d50 */
[C---:B------:R-:W-:Y:S02]  /*b470*/  LEA R18, P1, R5.reuse, R250, 0x6 ;  /* 0x000000fa05127211 */ /* 0x040fe400078230ff */
[----:B------:R-:W-:Y:S01]  /*b480*/  LEA.HI.X.SX32 R27, R5, R249, 0x6, P0 ;  /* 0x000000f9051b7211 */ /* 0x000fe200000f36ff */
[----:B------:R-:W-:Y:S01]  /*b490*/  @P3 STS.128 [R227+0x16000], RZ ;  /* 0x016000ffe3003388 */ /* 0x000fe20000000c00 */
[----:B------:R-:W-:Y:S03]  /*b4a0*/  LEA.HI.X.SX32 R19, R4, R251, 0x6, P1 ;  /* 0x000000fb04137211 */ /* 0x000fe600008f36ff */
[----:B------:R-:W-:Y:S01]  /*b4b0*/  @!PT LDS RZ, [RZ] ;  /* 0x00000000fffff984 */ /* 0x000fe20000000800 */
[----:B------:R-:W-:Y:S01]  /*b4c0*/  @!PT LDS RZ, [RZ] ;  /* 0x00000000fffff984 */ /* 0x000fe20000000800 */
[----:B------:R-:W-:Y:S01]  /*b4d0*/  @!PT LDS RZ, [RZ] ;  /* 0x00000000fffff984 */ /* 0x000fe20000000800 */
[----:B------:R1:W-:Y:S01]  /*b4e0*/  @!P3 LDGSTS.E.BYPASS.LTC128B.128 [R227+0x16000], [R8.64+0x180] ;  /* 0x1600018008e3bfae */ /* 0x0003e2000b901d50 */
[----:B------:R-:W-:Y:S02]  /*b4f0*/  IMAD R3, R27, c[0x0][0x1a0], RZ ;  /* 0x000068001b037a24 */ /* 0x000fe400078e02ff */
[----:B------:R-:W-:Y:S01]  /*b500*/  IMAD R4, R19, c[0x0][0x1a0], RZ ;  /* 0x0000680013047a24 */ /* 0x000fe200078e02ff */
[----:B------:R-:W-:Y:S01]  /*b510*/  @P6 STS.128 [R227+0x10800], RZ ;  /* 0x010800ffe3006388 */ /* 0x000fe20000000c00 */
[----:B------:R-:W-:Y:S02]  /*b520*/  IMAD R3, R26, c[0x0][0x1a4], R3 ;  /* 0x000069001a037a24 */ /* 0x000fe400078e0203 */
[C---:B------:R-:W-:Y:S01]  /*b530*/  IMAD R4, R18.reuse, c[0x0][0x1a4], R4 ;  /* 0x0000690012047a24 */ /* 0x040fe200078e0204 */
[----:B------:R-:W-:Y:S01]  /*b540*/  @!PT LDS RZ, [RZ] ;  /* 0x00000000fffff984 */ /* 0x000fe20000000800 */
[----:B------:R-:W-:Y:S01]  /*b550*/  @!PT LDS RZ, [RZ] ;  /* 0x00000000fffff984 */ /* 0x000fe20000000800 */
[----:B------:R-:W-:Y:S01]  /*b560*/  @!PT LDS RZ, [RZ] ;  /* 0x00000000fffff984 */ /* 0x000fe20000000800 */
[----:B------:R4:W-:Y:S01]  /*b570*/  @!P6 LDGSTS.E.BYPASS.LTC128B.128 [R227+0x10800], [R14.64] ;  /* 0x108000000ee3efae */ /* 0x0009e2000b901d50 */
[----:B------:R-:W-:Y:S03]  /*b580*/  IMAD.WIDE.U32 R18, R18, c[0x0][0x1a0], RZ ;  /* 0x0000680012127a25 */ /* 0x000fe600078e00ff */
[----:B------:R-:W-:Y:S01]  /*b590*/  @P5 STS.128 [R227+0x12800], RZ ;  /* 0x012800ffe3005388 */ /* 0x000fe20000000c00 */
[----:B------:R-:W-:Y:S01]  /*b5a0*/  IMAD.IADD R4, R19, 0x1, R4 ;  /* 0x0000000113047824 */ /* 0x000fe200078e0204 */
[----:B------:R-:W-:Y:S01]  /*b5b0*/  LEA R22, P1, R18, R238, 0x1 ;  /* 0x000000ee12167211 */ /* 0x000fe200078208ff */
[----:B------:R-:W-:Y:S03]  /*b5c0*/  IMAD.WIDE.U32 R26, R26, c[0x0][0x1a0], RZ ;  /* 0x000068001a1a7a25 */ /* 0x000fe600078e00ff */
[----:B------:R-:W-:Y:S01]  /*b5d0*/  LEA.HI.X R23, R18, R231, R4, 0x1, P1 ;  /* 0x000000e712177211 */ /* 0x000fe200008f0c04 */
[----:B------:R-:W-:Y:S01]  /*b5e0*/  IMAD.IADD R3, R27, 0x1, R3 ;  /* 0x000000011b037824 */ /* 0x000fe200078e0203 */
[----:B--2---:R-:W-:Y:S04]  /*b5f0*/  LEA R20, P2, R7, R36, 0x6 ;  /* 0x0000002407147211 */ /* 0x004fe800078430ff */
[----:B------:R-:W-:Y:S01]  /*b600*/  LEA.HI.X.SX32 R21, R6, R37, 0x6, P2 ;  /* 0x0000002506157211 */ /* 0x000fe200010f36ff */
[----:B------:R-:W-:Y:S04]  /*b610*/  IMAD.WIDE.U32 R6, R20, c[0x0][0x1a0], RZ ;  /* 0x0000680014067a25 */ /* 0x000fe800078e00ff */
[----:B------:R-:W-:Y:S01]  /*b620*/  IMAD R5, R21, c[0x0][0x1a0], RZ ;  /* 0x0000680015057a24 */ /* 0x000fe200078e02ff */
[-C--:B------:R-:W-:Y:S03]  /*b630*/  LEA R24, P2, R6, R238.reuse, 0x1 ;  /* 0x000000ee06187211 */ /* 0x080fe600078408ff */
[----:B------:R-:W-:Y:S01]  /*b640*/  IMAD R5, R20, c[0x0][0x1a4], R5 ;  /* 0x0000690014057a24 */ /* 0x000fe200078e0205 */
[C---:B------:R-:W-:Y:S03]  /*b650*/  LEA R20, P0, R26.reuse, R238, 0x1 ;  /* 0x000000ee1a147211 */ /* 0x040fe600078008ff */
[----:B------:R-:W-:Y:S01]  /*b660*/  IMAD.IADD R5, R7, 0x1, R5 ;  /* 0x0000000107057824 */ /* 0x000fe200078e0205 */
[-C--:B------:R-:W-:Y:S01]  /*b670*/  LEA.HI.X R21, R26, R231.reuse, R3, 0x1, P0 ;  /* 0x000000e71a157211 */ /* 0x080fe200000f0c03 */
[----:B------:R-:W-:Y:S03]  /*b680*/  IMAD.U32 R3, RZ, RZ, UR6 ;  /* 0x00000006ff037e24 */ /* 0x000fe6000f8e00ff */
[----:B------:R-:W-:Y:S05]  /*b690*/  LEA.HI.X R25, R6, R231, R5, 0x1, P2 ;  /* 0x000000e706197211 */ /* 0x000fea00010f0c05 */
        /* <DEDUP_REMOVED lines=54> */
[----:B------:R-:W-:Y:S04]  /*ba00*/  LDSM.16.M88.4 R32, [R226] ;  /* 0x00000000e220783b */ /* 0x000fe80000000200 */
[----:B-1----:R-:W1:Y:S04]  /*ba10*/  LDSM.16.M88.4 R8, [R225+0x8000] ;  /* 0x00800000e108783b */ /* 0x002e680000000200 */
[----:B---3--:R-:W4:Y:S04]  /*ba20*/  LDSM.16.M88.4 R16, [R225+0x8800] ;  /* 0x00880000e110783b */ /* 0x008f280000000200 */
[----:B--2---:R-:W2:Y:S04]  /*ba30*/  LDSM.16.M88.4 R24, [R225+0x9000] ;  /* 0x00900000e118783b */ /* 0x004ea80000000200 */
[----:B------:R-:W0:Y:S04]  /*ba40*/  LDGDEPBAR ;  /* 0x00000000000079af */ /* 0x000e280000000000 */
[----:B------:R-:W3:Y:S04]  /*ba50*/  LDSM.16.M88.4 R164, [R225+0x9800] ;  /* 0x00980000e1a4783b */ /* 0x000ee80000000200 */
[----:B------:R-:W-:Y:S04]  /*ba60*/  LDSM.16.M88.4 R168, [R224] ;  /* 0x00000000e0a8783b */ /* 0x000fe80000000200 */
[----:B------:R-:W2:Y:S04]  /*ba70*/  LDSM.16.M88.4 R172, [R223] ;  /* 0x00000000dfac783b */ /* 0x000ea80000000200 */
[----:B------:R-:W2:Y:S04]  /*ba80*/  LDSM.16.M88.4 R176, [R215] ;  /* 0x00000000d7b0783b */ /* 0x000ea80000000200 */
[----:B------:R-:W2:Y:S04]  /*ba90*/  LDSM.16.M88.4 R180, [R214] ;  /* 0x00000000d6b4783b */ /* 0x000ea80000000200 */
[----:B------:R-:W3:Y:S01]  /*baa0*/  LDSM.16.M88.4 R184, [R213] ;  /* 0x00000000d5b8783b */ /* 0x000ee20000000200 */
[C---:B-1----:R-:W-:Y:S03]  /*bab0*/  HMMA.16816.F32.BF16 R4, R32.reuse, R8, RZ ;  /* 0x000000082004723c */ /* 0x042fe600000418ff */
[----:B------:R-:W-:Y:S04]  /*bac0*/  LDSM.16.M88.4 R188, [R222] ;  /* 0x00000000debc783b */ /* 0x000fe80000000200 */
[----:B------:R-:W1:Y:S01]  /*bad0*/  LDSM.16.M88.4 R192, [R219+0x8000] ;  /* 0x00800000dbc0783b */ /* 0x000e620000000200 */
[C---:B------:R-:W-:Y:S03]  /*bae0*/  HMMA.16816.F32.BF16 R8, R32.reuse, R10, RZ ;  /* 0x0000000a2008723c */ /* 0x040fe600000418ff */
[----:B------:R-:W-:Y:S05]  /*baf0*/  LDSM.16.M88.4 R196, [R219+0x9000] ;  /* 0x00900000dbc4783b */ /* 0x000fea0000000200 */
[C---:B----4-:R-:W-:Y:S08]  /*bb00*/  HMMA.16816.F32.BF16 R12, R32.reuse, R16, RZ ;  /* 0x00000010200c723c */ /* 0x050ff000000418ff */
[C---:B------:R-:W-:Y:S08]  /*bb10*/  HMMA.16816.F32.BF16 R16, R32.reuse, R18, RZ ;  /* 0x000000122010723c */ /* 0x040ff000000418ff */
[C---:B--2---:R-:W-:Y:S08]  /*bb20*/  HMMA.16816.F32.BF16 R20, R32.reuse, R24, RZ ;  /* 0x000000182014723c */ /* 0x044ff000000418ff */
[C---:B------:R-:W-:Y:S08]  /*bb30*/  HMMA.16816.F32.BF16 R24, R32.reuse, R26, RZ ;  /* 0x0000001a2018723c */ /* 0x040ff000000418ff */
[C---:B---3--:R-:W-:Y:S08]  /*bb40*/  HMMA.16816.F32.BF16 R28, R32.reuse, R164, RZ ;  /* 0x000000a4201c723c */ /* 0x048ff000000418ff */
[----:B------:R-:W-:Y:S01]  /*bb50*/  HMMA.16816.F32.BF16 R32, R32, R166, RZ ;  /* 0x000000a62020723c */ /* 0x000fe200000418ff */
        /* <DEDUP_REMOVED lines=8> */
[C---:B------:R-:W-:Y:S01]  /*bbe0*/  HMMA.16816.F32.BF16 R24, R168.reuse, R182, R24 ;  /* 0x000000b6a818723c */ /* 0x040fe20000041818 */
[----:B------:R-:W4:Y:S07]  /*bbf0*/  LDSM.16.M88.4 R180, [R212] ;  /* 0x00000000d4b4783b */ /* 0x000f2e0000000200 */
[C---:B------:R-:W-:Y:S08]  /*bc00*/  HMMA.16816.F32.BF16 R28, R168.reuse, R184, R28 ;  /* 0x000000b8a81c723c */ /* 0x040ff0000004181c */
[----:B------:R-:W-:Y:S01]  /*bc10*/  HMMA.16816.F32.BF16 R32, R168, R186, R32 ;  /* 0x000000baa820723c */ /* 0x000fe20000041820 */
[----:B------:R-:W3:Y:S04]  /*bc20*/  LDSM.16.M88.4 R168, [R212+0x800] ;  /* 0x00080000d4a8783b */ /* 0x000ee80000000200 */
[----:B------:R-:W3:Y:S03]  /*bc30*/  LDSM.16.M88.4 R184, [R212+0x1000] ;  /* 0x00100000d4b8783b */ /* 0x000ee60000000200 */
        /* <DEDUP_REMOVED lines=9> */
[C---:B---3--:R-:W-:Y:S08]  /*bcd0*/  HMMA.16816.F32.BF16 R28, R188.reuse, R172, R28 ;  /* 0x000000acbc1c723c */ /* 0x048ff0000004181c */
[----:B------:R-:W-:Y:S01]  /*bce0*/  HMMA.16816.F32.BF16 R32, R188, R174, R32 ;  /* 0x000000aebc20723c */ /* 0x000fe20000041820 */
[----:B------:R-:W3:Y:S04]  /*bcf0*/  LDSM.16.M88.4 R172, [R225+0xa800] ;  /* 0x00a80000e1ac783b */ /* 0x000ee80000000200 */
[----:B------:R-:W-:Y:S03]  /*bd00*/  LDSM.16.M88.4 R188, [R211] ;  /* 0x00000000d3bc783b */ /* 0x000fe60000000200 */
[C---:B----4-:R-:W-:Y:S08]  /*bd10*/  HMMA.16816.F32.BF16 R4, R176.reuse, R180, R4 ;  /* 0x000000b4b004723c */ /* 0x050ff00000041804 */
[C---:B------:R-:W-:Y:S01]  /*bd20*/  HMMA.16816.F32.BF16 R8, R176.reuse, R182, R8 ;  /* 0x000000b6b008723c */ /* 0x040fe20000041808 */
[----:B------:R-:W-:Y:S07]  /*bd30*/  LDSM.16.M88.4 R180, [R225+0xb800] ;  /* 0x00b80000e1b4783b */ /* 0x000fee0000000200 */
[C---:B------:R-:W-:Y:S08]  /*bd40*/  HMMA.16816.F32.BF16 R12, R176.reuse, R168, R12 ;  /* 0x000000a8b00c723c */ /* 0x040ff0000004180c */
[C---:B------:R-:W-:Y:S01]  /*bd50*/  HMMA.16816.F32.BF16 R16, R176.reuse, R170, R16 ;  /* 0x000000aab010723c */ /* 0x040fe20000041810 */
[----:B------:R-:W4:Y:S07]  /*bd60*/  LDSM.16.M88.4 R168, [R225+0xb000] ;  /* 0x00b00000e1a8783b */ /* 0x000f2e0000000200 */
[C---:B------:R-:W-:Y:S08]  /*bd70*/  HMMA.16816.F32.BF16 R20, R176.reuse, R184, R20 ;  /* 0x000000b8b014723c */ /* 0x040ff00000041814 */
[C---:B------:R-:W-:Y:S01]  /*bd80*/  HMMA.16816.F32.BF16 R24, R176.reuse, R186, R24 ;  /* 0x000000bab018723c */ /* 0x040fe20000041818 */
[----:B------:R-:W4:Y:S07]  /*bd90*/  LDSM.16.M88.4 R184, [R224+0x2000] ;  /* 0x00200000e0b8783b */ /* 0x000f2e0000000200 */
[C---:B-1----:R-:W-:Y:S08]  /*bda0*/  HMMA.16816.F32.BF16 R28, R176.reuse, R164, R28 ;  /* 0x000000a4b01c723c */ /* 0x042ff0000004181c */
[----:B------:R-:W-:Y:S01]  /*bdb0*/  HMMA.16816.F32.BF16 R32, R176, R166, R32 ;  /* 0x000000a6b020723c */ /* 0x000fe20000041820 */
[----:B------:R-:W1:Y:S04]  /*bdc0*/  LDSM.16.M88.4 R164, [R210] ;  /* 0x00000000d2a4783b */ /* 0x000e680000000200 */
[----:B------:R-:W1:Y:S03]  /*bdd0*/  LDSM.16.M88.4 R176, [R209] ;  /* 0x00000000d1b0783b */ /* 0x000e660000000200 */
[C---:B--2---:R-:W-:Y:S08]  /*bde0*/  HMMA.16816.F32.BF16 R4, R192.reuse, R196, R4 ;  /* 0x000000c4c004723c */ /* 0x044ff00000041804 */
[C---:B------:R-:W-:Y:S01]  /*bdf0*/  HMMA.16816.F32.BF16 R8, R192.reuse, R198, R8 ;  /* 0x000000c6c008723c */ /* 0x040fe20000041808 */
[----:B------:R-:W-:Y:S07]  /*be00*/  LDSM.16.M88.4 R196, [R212+0x2000] ;  /* 0x00200000d4c4783b */ /* 0x000fee0000000200 */
[C---:B---3--:R-:W-:Y:S08]  /*be10*/  HMMA.16816.F32.BF16 R12, R192.reuse, R172, R12 ;  /* 0x000000acc00c723c */ /* 0x048ff0000004180c */
[C---:B------:R-:W-:Y:S01]  /*be20*/  HMMA.16816.F32.BF16 R16, R192.reuse, R174, R16 ;  /* 0x000000aec010723c */ /* 0x040fe20000041810 */
[----:B------:R-:W2:Y:S07]  /*be30*/  LDSM.16.M88.4 R172, [R208] ;  /* 0x00000000d0ac783b */ /* 0x000eae0000000200 */
[C---:B----4-:R-:W-:Y:S08]  /*be40*/  HMMA.16816.F32.BF16 R20, R192.reuse, R168, R20 ;  /* 0x000000a8c014723c */ /* 0x050ff00000041814 */
[C---:B------:R-:W-:Y:S01]  /*be50*/  HMMA.16816.F32.BF16 R24, R192.reuse, R170, R24 ;  /* 0x000000aac018723c */ /* 0x040fe20000041818 */
[----:B------:R-:W-:Y:S07]  /*be60*/  LDSM.16.M88.4 R168, [R222+0x2000] ;  /* 0x00200000dea8783b */ /* 0x000fee0000000200 */
[C---:B------:R-:W-:Y:S08]  /*be70*/  HMMA.16816.F32.BF16 R28, R192.reuse, R180, R28 ;  /* 0x000000b4c01c723c */ /* 0x040ff0000004181c */
[----:B------:R-:W-:Y:S01]  /*be80*/  HMMA.16816.F32.BF16 R32, R192, R182, R32 ;  /* 0x000000b6c020723c */ /* 0x000fe20000041820 */
[----:B------:R-:W3:Y:S04]  /*be90*/  LDSM.16.M88.4 R180, [R219+0xa000] ;  /* 0x00a00000dbb4783b */ /* 0x000ee80000000200 */
[----:B------:R-:W-:Y:S03]  /*bea0*/  LDSM.16.M88.4 R192, [R219+0xb000] ;  /* 0x00b00000dbc0783b */ /* 0x000fe60000000200 */
[C---:B------:R-:W-:Y:S08]  /*beb0*/  HMMA.16816.F32.BF16 R4, R184.reuse, R188, R4 ;  /* 0x000000bcb804723c */ /* 0x040ff00000041804 */
[C---:B------:R-:W-:Y:S01]  /*bec0*/  HMMA.16816.F32.BF16 R8, R184.reuse, R190, R8 ;  /* 0x000000beb808723c */ /* 0x040fe20000041808 */
[----:B------:R-:W4:Y:S07]  /*bed0*/  LDSM.16.M88.4 R188, [R219+0xa800] ;  /* 0x00a80000dbbc783b */ /* 0x000f2e0000000200 */
[C---:B-1----:R-:W-:Y:S08]  /*bee0*/  HMMA.16816.F32.BF16 R12, R184.reuse, R164, R12 ;  /* 0x000000a4b80c723c */ /* 0x042ff0000004180c */
[C---:B------:R-:W-:Y:S01]  /*bef0*/  HMMA.16816.F32.BF16 R16, R184.reuse, R166, R16 ;  /* 0x000000a6b810723c */ /* 0x040fe20000041810 */
[----:B------:R-:W1:Y:S07]  /*bf00*/  LDSM.16.M88.4 R164, [R219+0xb800] ;  /* 0x00b80000dba4783b */ /* 0x000e6e0000000200 */
[C---:B------:R-:W-:Y:S08]  /*bf10*/  HMMA.16816.F32.BF16 R20, R184.reuse, R176, R20 ;  /* 0x000000b0b814723c */ /* 0x040ff00000041814 */
[C---:B------:R-:W-:Y:S01]  /*bf20*/  HMMA.16816.F32.BF16 R24, R184.reuse, R178, R24 ;  /* 0x000000b2b818723c */ /* 0x040fe20000041818 */
[----:B------:R-:W1:Y:S07]  /*bf30*/  LDSM.16.M88.4 R176, [R221+0x2000] ;  /* 0x00200000ddb0783b */ /* 0x000e6e0000000200 */
[C---:B--2---:R-:W-:Y:S08]  /*bf40*/  HMMA.16816.F32.BF16 R28, R184.reuse, R172, R28 ;  /* 0x000000acb81c723c */ /* 0x044ff0000004181c */
[----:B------:R-:W-:Y:S01]  /*bf50*/  HMMA.16816.F32.BF16 R32, R184, R174, R32 ;  /* 0x000000aeb820723c */ /* 0x000fe20000041820 */
[----:B------:R-:W2:Y:S04]  /*bf60*/  LDSM.16.M88.4 R172, [R212+0x2800] ;  /* 0x00280000d4ac783b */ /* 0x000ea80000000200 */
[----:B------:R-:W-:Y:S03]  /*bf70*/  LDSM.16.M88.4 R184, [R212+0x3800] ;  /* 0x00380000d4b8783b */ /* 0x000fe60000000200 */
[C---:B---3--:R-:W-:Y:S08]  /*bf80*/  HMMA.16816.F32.BF16 R4, R168.reuse, R180, R4 ;  /* 0x000000b4a804723c */ /* 0x048ff00000041804 */
[C---:B------:R-:W-:Y:S01]  /*bf90*/  HMMA.16816.F32.BF16 R8, R168.reuse, R182, R8 ;  /* 0x000000b6a808723c */ /* 0x040fe20000041808 */
[----:B------:R-:W3:Y:S07]  /*bfa0*/  LDSM.16.M88.4 R180, [R212+0x3000] ;  /* 0x00300000d4b4783b */ /* 0x000eee0000000200 */
[C---:B----4-:R-:W-:Y:S08]  /*bfb0*/  HMMA.16816.F32.BF16 R12, R168.reuse, R188, R12 ;  /* 0x000000bca80c723c */ /* 0x050ff0000004180c */
[C---:B------:R-:W-:Y:S01]  /*bfc0*/  HMMA.16816.F32.BF16 R16, R168.reuse, R190, R16 ;  /* 0x000000bea810723c */ /* 0x040fe20000041810 */
[----:B------:R-:W-:Y:S07]  /*bfd0*/  LDSM.16.M88.4 R188, [R226+0x4000] ;  /* 0x00400000e2bc783b */ /* 0x000fee0000000200 */
[C---:B------:R-:W-:Y:S08]  /*bfe0*/  HMMA.16816.F32.BF16 R20, R168.reuse, R192, R20 ;  /* 0x000000c0a814723c */ /* 0x040ff00000041814 */
[C---:B------:R-:W-:Y:S01]  /*bff0*/  HMMA.16816.F32.BF16 R24, R168.reuse, R194, R24 ;  /* 0x000000c2a818723c */ /* 0x040fe20000041818 */
[----:B------:R-:W4:Y:S07]  /*c000*/  LDSM.16.M88.4 R192, [R225+0xc000] ;  /* 0x00c00000e1c0783b */ /* 0x000f2e0000000200 */
[C---:B-1----:R-:W-:Y:S08]  /*c010*/  HMMA.16816.F32.BF16 R28, R168.reuse, R164, R28 ;  /* 0x000000a4a81c723c */ /* 0x042ff0000004181c */
[----:B------:R-:W-:Y:S01]  /*c020*/  HMMA.16816.F32.BF16 R32, R168, R166, R32 ;  /* 0x000000a6a820723c */ /* 0x000fe20000041820 */
[----:B------:R-:W1:Y:S04]  /*c030*/  LDSM.16.M88.4 R164, [R225+0xc800] ;  /* 0x00c80000e1a4783b */ /* 0x000e680000000200 */
[----:B------:R-:W1:Y:S03]  /*c040*/  LDSM.16.M88.4 R168, [R225+0xd000] ;  /* 0x00d00000e1a8783b */ /* 0x000e660000000200 */
[C---:B------:R-:W-:Y:S08]  /*c050*/  HMMA.16816.F32.BF16 R4, R176.reuse, R196, R4 ;  /* 0x000000c4b004723c */ /* 0x040ff00000041804 */
[C---:B------:R-:W-:Y:S01]  /*c060*/  HMMA.16816.F32.BF16 R8, R176.reuse, R198, R8 ;  /* 0x000000c6b008723c */ /* 0x040fe20000041808 */
[----:B------:R-:W-:Y:S07]  /*c070*/  LDSM.16.M88.4 R196, [R207] ;  /* 0x00000000cfc4783b */ /* 0x000fee0000000200 */
[C---:B--2---:R-:W-:Y:S08]  /*c080*/  HMMA.16816.F32.BF16 R12, R176.reuse, R172, R12 ;  /* 0x000000acb00c723c */ /* 0x044ff0000004180c */
[C---:B------:R-:W-:Y:S01]  /*c090*/  HMMA.16816.F32.BF16 R16, R176.reuse, R174, R16 ;  /* 0x000000aeb010723c */ /* 0x040fe20000041810 */
[----:B------:R-:W2:Y:S07]  /*c0a0*/  LDSM.16.M88.4 R172, [R225+0xd800] ;  /* 0x00d80000e1ac783b */ /* 0x000eae0000000200 */
[C---:B---3--:R-:W-:Y:S08]  /*c0b0*/  HMMA.16816.F32.BF16 R20, R176.reuse, R180, R20 ;  /* 0x000000b4b014723c */ /* 0x048ff00000041814 */
[C---:B------:R-:W-:Y:S01]  /*c0c0*/  HMMA.16816.F32.BF16 R24, R176.reuse, R182, R24 ;  /* 0x000000b6b018723c */ /* 0x040fe20000041818 */
[----:B------:R-:W3:Y:S07]  /*c0d0*/  LDSM.16.M88.4 R180, [R224+0x4000] ;  /* 0x00400000e0b4783b */ /* 0x000eee0000000200 */
[C---:B------:R-:W-:Y:S08]  /*c0e0*/  HMMA.16816.F32.BF16 R28, R176.reuse, R184, R28 ;  /* 0x000000b8b01c723c */ /* 0x040ff0000004181c */
[----:B------:R-:W-:Y:S01]  /*c0f0*/  HMMA.16816.F32.BF16 R32, R176, R186, R32 ;  /* 0x000000bab020723c */ /* 0x000fe20000041820 */
[----:B------:R-:W2:Y:S04]  /*c100*/  LDSM.16.M88.4 R176, [R206] ;  /* 0x00000000ceb0783b */ /* 0x000ea80000000200 */
[----:B------:R-:W2:Y:S03]  /*c110*/  LDSM.16.M88.4 R184, [R205] ;  /* 0x00000000cdb8783b */ /* 0x000ea60000000200 */
[C---:B----4-:R-:W-:Y:S08]  /*c120*/  HMMA.16816.F32.BF16 R4, R188.reuse, R192, R4 ;  /* 0x000000c0bc04723c */ /* 0x050ff00000041804 */
[C---:B------:R-:W-:Y:S01]  /*c130*/  HMMA.16816.F32.BF16 R8, R188.reuse, R194, R8 ;  /* 0x000000c2bc08723c */ /* 0x040fe20000041808 */
[----:B------:R-:W4:Y:S07]  /*c140*/  LDSM.16.M88.4 R192, [R204] ;  /* 0x00000000ccc0783b */ /* 0x000f2e0000000200 */
[C---:B-1----:R-:W-:Y:S08]  /*c150*/  HMMA.16816.F32.BF16 R12, R188.reuse, R164, R12 ;  /* 0x000000a4bc0c723c */ /* 0x042ff0000004180c */
[C---:B------:R-:W-:Y:S01]  /*c160*/  HMMA.16816.F32.BF16 R16, R188.reuse, R166, R16 ;  /* 0x000000a6bc10723c */ /* 0x040fe20000041810 */
[----:B------:R-:W-:Y:S07]  /*c170*/  LDSM.16.M88.4 R164, [R222+0x4000] ;  /* 0x00400000dea4783b */ /* 0x000fee0000000200 */
[C---:B------:R-:W-:Y:S08]  /*c180*/  HMMA.16816.F32.BF16 R20, R188.reuse, R168, R20 ;  /* 0x000000a8bc14723c */ /* 0x040ff00000041814 */
[C---:B------:R-:W-:Y:S01]  /*c190*/  HMMA.16816.F32.BF16 R24, R188.reuse, R170, R24 ;  /* 0x000000aabc18723c */ /* 0x040fe20000041818 */
[----:B------:R-:W1:Y:S07]  /*c1a0*/  LDSM.16.M88.4 R168, [R219+0xc000] ;  /* 0x00c00000dba8783b */ /* 0x000e6e0000000200 */
[C---:B--2---:R-:W-:Y:S08]  /*c1b0*/  HMMA.16816.F32.BF16 R28, R188.reuse, R172, R28 ;  /* 0x000000acbc1c723c */ /* 0x044ff0000004181c */
[----:B------:R-:W-:Y:S01]  /*c1c0*/  HMMA.16816.F32.BF16 R32, R188, R174, R32 ;  /* 0x000000aebc20723c */ /* 0x000fe20000041820 */
[----:B------:R-:W2:Y:S04]  /*c1d0*/  LDSM.16.M88.4 R172, [R219+0xc800] ;  /* 0x00c80000dbac783b */ /* 0x000ea80000000200 */
[----:B------:R-:W1:Y:S03]  /*c1e0*/  LDSM.16.M88.4 R188, [R219+0xd000] ;  /* 0x00d00000dbbc783b */ /* 0x000e660000000200 */
[C---:B---3--:R-:W-:Y:S08]  /*c1f0*/  HMMA.16816.F32.BF16 R4, R180.reuse, R196, R4 ;  /* 0x000000c4b404723c */ /* 0x048ff00000041804 */
[C---:B------:R-:W-:Y:S01]  /*c200*/  HMMA.16816.F32.BF16 R8, R180.reuse, R198, R8 ;  /* 0x000000c6b408723c */ /* 0x040fe20000041808 */
[----:B------:R-:W-:Y:S07]  /*c210*/  LDSM.16.M88.4 R196, [R212+0x5000] ;  /* 0x00500000d4c4783b */ /* 0x000fee0000000200 */
[C---:B------:R-:W-:Y:S08]  /*c220*/  HMMA.16816.F32.BF16 R12, R180.reuse, R176, R12 ;  /* 0x000000b0b40c723c */ /* 0x040ff0000004180c */
[C---:B------:R-:W-:Y:S01]  /*c230*/  HMMA.16816.F32.BF16 R16, R180.reuse, R178, R16 ;  /* 0x000000b2b410723c */ /* 0x040fe20000041810 */
[----:B------:R-:W3:Y:S07]  /*c240*/  LDSM.16.M88.4 R176, [R219+0xd800] ;  /* 0x00d80000dbb0783b */ /* 0x000eee0000000200 */
[C---:B------:R-:W-:Y:S08]  /*c250*/  HMMA.16816.F32.BF16 R20, R180.reuse, R184, R20 ;  /* 0x000000b8b414723c */ /* 0x040ff00000041814 */
[C---:B------:R-:W-:Y:S01]  /*c260*/  HMMA.16816.F32.BF16 R24, R180.reuse, R186, R24 ;  /* 0x000000bab418723c */ /* 0x040fe20000041818 */
[----:B------:R-:W-:Y:S07]  /*c270*/  LDSM.16.M88.4 R184, [R212+0x4000] ;  /* 0x00400000d4b8783b */ /* 0x000fee0000000200 */
[C---:B----4-:R-:W-:Y:S08]  /*c280*/  HMMA.16816.F32.BF16 R28, R180.reuse, R192, R28 ;  /* 0x000000c0b41c723c */ /* 0x050ff0000004181c */
[----:B------:R-:W-:Y:S01]  /*c290*/  HMMA.16816.F32.BF16 R32, R180, R194, R32 ;  /* 0x000000c2b420723c */ /* 0x000fe20000041820 */
[----:B------:R-:W4:Y:S04]  /*c2a0*/  LDSM.16.M88.4 R180, [R221+0x4000] ;  /* 0x00400000ddb4783b */ /* 0x000f280000000200 */
[----:B------:R-:W3:Y:S03]  /*c2b0*/  LDSM.16.M88.4 R192, [R212+0x4800] ;  /* 0x00480000d4c0783b */ /* 0x000ee60000000200 */
[C---:B-1----:R-:W-:Y:S08]  /*c2c0*/  HMMA.16816.F32.BF16 R4, R164.reuse, R168, R4 ;  /* 0x000000a8a404723c */ /* 0x042ff00000041804 */
[C---:B------:R-:W-:Y:S01]  /*c2d0*/  HMMA.16816.F32.BF16 R8, R164.reuse, R170, R8 ;  /* 0x000000aaa408723c */ /* 0x040fe20000041808 */
[----:B------:R-:W1:Y:S07]  /*c2e0*/  LDSM.16.M88.4 R168, [R212+0x5800] ;  /* 0x00580000d4a8783b */ /* 0x000e6e0000000200 */
[C---:B--2---:R-:W-:Y:S08]  /*c2f0*/  HMMA.16816.F32.BF16 R12, R164.reuse, R172, R12 ;  /* 0x000000aca40c723c */ /* 0x044ff0000004180c */
[C---:B------:R-:W-:Y:S01]  /*c300*/  HMMA.16816.F32.BF16 R16, R164.reuse, R174, R16 ;  /* 0x000000aea410723c */ /* 0x040fe20000041810 */
[----:B------:R-:W-:Y:S07]  /*c310*/  LDSM.16.M88.4 R172, [R226+0x6000] ;  /* 0x00600000e2ac783b */ /* 0x000fee0000000200 */
[C---:B------:R-:W-:Y:S08]  /*c320*/  HMMA.16816.F32.BF16 R20, R164.reuse, R188, R20 ;  /* 0x000000bca414723c */ /* 0x040ff00000041814 */
[C---:B------:R-:W-:Y:S01]  /*c330*/  HMMA.16816.F32.BF16 R24, R164.reuse, R190, R24 ;  /* 0x000000bea418723c */ /* 0x040fe20000041818 */
[----:B------:R-:W2:Y:S07]  /*c340*/  LDSM.16.M88.4 R188, [R225+0xe000] ;  /* 0x00e00000e1bc783b */ /* 0x000eae0000000200 */
[C---:B---3--:R-:W-:Y:S08]  /*c350*/  HMMA.16816.F32.BF16 R28, R164.reuse, R176, R28 ;  /* 0x000000b0a41c723c */ /* 0x048ff0000004181c */
[----:B------:R-:W-:Y:S01]  /*c360*/  HMMA.16816.F32.BF16 R32, R164, R178, R32 ;  /* 0x000000b2a420723c */ /* 0x000fe20000041820 */
[----:B------:R-:W3:Y:S04]  /*c370*/  LDSM.16.M88.4 R164, [R225+0xe800] ;  /* 0x00e80000e1a4783b */ /* 0x000ee80000000200 */
[----:B------:R-:W1:Y:S03]  /*c380*/  LDSM.16.M88.4 R176, [R225+0xf000] ;  /* 0x00f00000e1b0783b */ /* 0x000e660000000200 */
[C---:B----4-:R-:W-:Y:S08]  /*c390*/  HMMA.16816.F32.BF16 R4, R180.reuse, R184, R4 ;  /* 0x000000b8b404723c */ /* 0x050ff00000041804 */
[C---:B------:R-:W-:Y:S01]  /*c3a0*/  HMMA.16816.F32.BF16 R8, R180.reuse, R186, R8 ;  /* 0x000000bab408723c */ /* 0x040fe20000041808 */
[----:B------:R-:W4:Y:S07]  /*c3b0*/  LDSM.16.M88.4 R184, [R225+0xf800] ;  /* 0x00f80000e1b8783b */ /* 0x000f2e0000000200 */
[C---:B------:R-:W-:Y:S08]  /*c3c0*/  HMMA.16816.F32.BF16 R12, R180.reuse, R192, R12 ;  /* 0x000000c0b40c723c */ /* 0x040ff0000004180c */
[C---:B------:R-:W-:Y:S01]  /*c3d0*/  HMMA.16816.F32.BF16 R16, R180.reuse, R194, R16 ;  /* 0x000000c2b410723c */ /* 0x040fe20000041810 */
[----:B------:R-:W-:Y:S07]  /*c3e0*/  LDSM.16.M88.4 R192, [R222+0x6000] ;  /* 0x00600000dec0783b */ /* 0x000fee0000000200 */
[C---:B------:R-:W-:Y:S08]  /*c3f0*/  HMMA.16816.F32.BF16 R20, R180.reuse, R196, R20 ;  /* 0x000000c4b414723c */ /* 0x040ff00000041814 */
[C---:B------:R-:W-:Y:S01]  /*c400*/  HMMA.16816.F32.BF16 R24, R180.reuse, R198, R24 ;  /* 0x000000c6b418723c */ /* 0x040fe20000041818 */
[----:B------:R-:W-:Y:S07]  /*c410*/  LDSM.16.M88.4 R196, [R219+0xe000] ;  /* 0x00e00000dbc4783b */ /* 0x000fee0000000200 */
[C---:B-1----:R-:W-:Y:S08]  /*c420*/  HMMA.16816.F32.BF16 R28, R180.reuse, R168, R28 ;  /* 0x000000a8b41c723c */ /* 0x042ff0000004181c */
[----:B------:R-:W-:Y:S01]  /*c430*/  HMMA.16816.F32.BF16 R32, R180, R170, R32 ;  /* 0x000000aab420723c */ /* 0x000fe20000041820 */
[----:B------:R-:W-:Y:S04]  /*c440*/  LDSM.16.M88.4 R168, [R224+0x6000] ;  /* 0x00600000e0a8783b */ /* 0x000fe80000000200 */
[----:B------:R-:W1:Y:S03]  /*c450*/  LDSM.16.M88.4 R180, [R203] ;  /* 0x00000000cbb4783b */ /* 0x000e660000000200 */
[C---:B--2---:R-:W-:Y:S08]  /*c460*/  HMMA.16816.F32.BF16 R4, R172.reuse, R188, R4 ;  /* 0x000000bcac04723c */ /* 0x044ff00000041804 */
[C---:B------:R-:W-:Y:S01]  /*c470*/  HMMA.16816.F32.BF16 R8, R172.reuse, R190, R8 ;  /* 0x000000beac08723c */ /* 0x040fe20000041808 */
[----:B------:R-:W-:Y:S07]  /*c480*/  LDSM.16.M88.4 R188, [R201] ;  /* 0x00000000c9bc783b */ /* 0x000fee0000000200 */
[C---:B---3--:R-:W-:Y:S08]  /*c490*/  HMMA.16816.F32.BF16 R12, R172.reuse, R164, R12 ;  /* 0x000000a4ac0c723c */ /* 0x048ff0000004180c */
[C---:B------:R-:W-:Y:S01]  /*c4a0*/  HMMA.16816.F32.BF16 R16, R172.reuse, R166, R16 ;  /* 0x000000a6ac10723c */ /* 0x040fe20000041810 */
[----:B------:R-:W2:Y:S07]  /*c4b0*/  LDSM.16.M88.4 R164, [R202] ;  /* 0x00000000caa4783b */ /* 0x000eae0000000200 */
[C---:B------:R-:W-:Y:S08]  /*c4c0*/  HMMA.16816.F32.BF16 R20, R172.reuse, R176, R20 ;  /* 0x000000b0ac14723c */ /* 0x040ff00000041814 */
[C---:B------:R-:W-:Y:S01]  /*c4d0*/  HMMA.16816.F32.BF16 R24, R172.reuse, R178, R24 ;  /* 0x000000b2ac18723c */ /* 0x040fe20000041818 */
[----:B------:R-:W3:Y:S07]  /*c4e0*/  LDSM.16.M88.4 R176, [R200] ;  /* 0x00000000c8b0783b */ /* 0x000eee0000000200 */
[C---:B----4-:R-:W-:Y:S08]  /*c4f0*/  HMMA.16816.F32.BF16 R28, R172.reuse, R184, R28 ;  /* 0x000000b8ac1c723c */ /* 0x050ff0000004181c */
[----:B------:R-:W-:Y:S01]  /*c500*/  HMMA.16816.F32.BF16 R32, R172, R186, R32 ;  /* 0x000000baac20723c */ /* 0x000fe20000041820 */
[----:B------:R-:W4:Y:S04]  /*c510*/  LDSM.16.M88.4 R172, [R219+0xe800] ;  /* 0x00e80000dbac783b */ /* 0x000f280000000200 */
        /* <DEDUP_REMOVED lines=13> */
[----:B------:R-:W3:Y:S03]  /*c5f0*/  LDSM.16.M88.4 R176, [R221+0x6000] ;  /* 0x00600000ddb0783b */ /* 0x000ee60000000200 */
[C---:B------:R-:W-:Y:S08]  /*c600*/  HMMA.16816.F32.BF16 R4, R192.reuse, R196, R4 ;  /* 0x000000c4c004723c */ /* 0x040ff00000041804 */
[C---:B------:R-:W-:Y:S08]  /*c610*/  HMMA.16816.F32.BF16 R8, R192.reuse, R198, R8 ;  /* 0x000000c6c008723c */ /* 0x040ff00000041808 */
[C---:B----4-:R-:W-:Y:S08]  /*c620*/  HMMA.16816.F32.BF16 R12, R192.reuse, R172, R12 ;  /* 0x000000acc00c723c */ /* 0x050ff0000004180c */
[C---:B------:R-:W-:Y:S01]  /*c630*/  HMMA.16816.F32.BF16 R16, R192.reuse, R174, R16 ;  /* 0x000000aec010723c */ /* 0x040fe20000041810 */
[----:B------:R-:W4:Y:S01]  /*c640*/  LDSM.16.M88.4 R172, [R212+0x7800] ;  /* 0x00780000d4ac783b */ /* 0x000f220000000200 */
[----:B------:R-:W-:Y:S04]  /*c650*/  DEPBAR.LE SB0, 0x0 ;  /* 0x000080000000791a */ /* 0x000fe80000000000 */
[----:B------:R-:W-:Y:S02]  /*c660*/  BAR.SYNC.DEFER_BLOCKING 0x0 ;  /* 0x0000000000007b1d */ /* 0x000fe40000010000 */
[C---:B-1----:R-:W-:Y:S07]  /*c670*/  HMMA.16816.F32.BF16 R20, R192.reuse, R164, R20 ;  /* 0x000000a4c014723c */ /* 0x042fee0000041814 */
[----:B------:R-:W-:Y:S01]  /*c680*/  IMAD.U32 R164, RZ, RZ, UR6 ;  /* 0x00000006ffa47e24 */ /* 0x000fe2000f8e00ff */
[C---:B------:R-:W-:Y:S01]  /*c690*/  HMMA.16816.F32.BF16 R24, R192.reuse, R166, R24 ;  /* 0x000000a6c018723c */ /* 0x040fe20000041818 */
[----:B------:R-:W-:Y:S06]  /*c6a0*/  IMAD.U32 R165, RZ, RZ, UR6 ;  /* 0x00000006ffa57e24 */ /* 0x000fec000f8e00ff */
[----:B------:R-:W-:Y:S01]  /*c6b0*/  IMAD.U32 R167, RZ, RZ, UR6 ;  /* 0x00000006ffa77e24 */ /* 0x000fe2000f8e00ff */
[C---:B--2---:R-:W-:Y:S01]  /*c6c0*/  HMMA.16816.F32.BF16 R28, R192.reuse, R168, R28 ;  /* 0x000000a8c01c723c */ /* 0x044fe2000004181c */
[----:B------:R-:W-:Y:S06]  /*c6d0*/  IMAD.U32 R166, RZ, RZ, UR6 ;  /* 0x00000006ffa67e24 */ /* 0x000fec000f8e00ff */
[----:B------:R-:W-:Y:S01]  /*c6e0*/  IMAD.U32 R168, RZ, RZ, UR6 ;  /* 0x00000006ffa87e24 */ /* 0x000fe2000f8e00ff */
[----:B------:R-:W-:Y:S01]  /*c6f0*/  HMMA.16816.F32.BF16 R32, R192, R170, R32 ;  /* 0x000000aac020723c */ /* 0x000fe20000041820 */
[----:B------:R-:W-:Y:S06]  /*c700*/  IMAD.U32 R169, RZ, RZ, UR6 ;  /* 0x00000006ffa97e24 */ /* 0x000fec000f8e00ff */
[----:B------:R-:W-:Y:S01]  /*c710*/  LEA R170, P0, R164, R246, 0x6 ;  /* 0x000000f6a4aa7211 */ /* 0x000fe200078030ff */
[C---:B---3--:R-:W-:Y:S05]  /*c720*/  HMMA.16816.F32.BF16 R4, R176.reuse, R180, R4 ;  /* 0x000000b4b004723c */ /* 0x048fea0000041804 */
[----:B------:R-:W-:Y:S02]  /*c730*/  LEA.HI.X.SX32 R171, R169, R247, 0x6, P0 ;  /* 0x000000f7a9ab7211 */ /* 0x000fe400000f36ff */
[----:B------:R-:W-:Y:S01]  /*c740*/  LEA R180, P1, R167, R250, 0x6 ;  /* 0x000000faa7b47211 */ /* 0x000fe200078230ff */
[C---:B------:R-:W-:Y:S04]  /*c750*/  HMMA.16816.F32.BF16 R8, R176.reuse, R182, R8 ;  /* 0x000000b6b008723c */ /* 0x040fe80000041808 */
[----:B------:R-:W-:Y:S03]  /*c760*/  LEA.HI.X.SX32 R181, R166, R251, 0x6, P1 ;  /* 0x000000fba6b57211 */ /* 0x000fe600008f36ff */
[----:B------:R-:W-:Y:S01]  /*c770*/  LEA R182, P0, R165, R248, 0x6 ;  /* 0x000000f8a5b67211 */ /* 0x000fe200078030ff */
[C---:B------:R-:W-:Y:S04]  /*c780*/  HMMA.16816.F32.BF16 R12, R176.reuse, R184, R12 ;  /* 0x000000b8b00c723c */ /* 0x040fe8000004180c */
[----:B------:R-:W-:Y:S01]  /*c790*/  LEA.HI.X.SX32 R183, R164, R249, 0x6, P0 ;  /* 0x000000f9a4b77211 */ /* 0x000fe200000f36ff */
[----:B------:R-:W-:Y:S03]  /*c7a0*/  IMAD R165, R171, c[0x0][0x198], RZ ;  /* 0x00006600aba57a24 */ /* 0x000fe600078e02ff */
[C---:B------:R-:W-:Y:S04]  /*c7b0*/  HMMA.16816.F32.BF16 R16, R176.reuse, R186, R16 ;  /* 0x000000bab010723c */ /* 0x040fe80000041810 */
[----:B------:R-:W-:Y:S02]  /*c7c0*/  IMAD R165, R170, c[0x0][0x19c], R165 ;  /* 0x00006700aaa57a24 */ /* 0x000fe400078e02a5 */
[----:B------:R-:W-:Y:S02]  /*c7d0*/  IMAD R166, R183, c[0x0][0x198], RZ ;  /* 0x00006600b7a67a24 */ /* 0x000fe400078e02ff */
[C---:B------:R-:W-:Y:S04]  /*c7e0*/  HMMA.16816.F32.BF16 R20, R176.reuse, R188, R20 ;  /* 0x000000bcb014723c */ /* 0x040fe80000041814 */
[----:B------:R-:W-:Y:S04]  /*c7f0*/  IMAD R166, R182, c[0x0][0x19c], R166 ;  /* 0x00006700b6a67a24 */ /* 0x000fe800078e02a6 */
[C---:B------:R-:W-:Y:S08]  /*c800*/  HMMA.16816.F32.BF16 R24, R176.reuse, R190, R24 ;  /* 0x000000beb018723c */ /* 0x040ff00000041818 */
[C---:B----4-:R-:W-:Y:S07]  /*c810*/  HMMA.16816.F32.BF16 R28, R176.reuse, R172, R28 ;  /* 0x000000acb01c723c */ /* 0x050fee000004181c */
[----:B------:R-:W-:Y:S01]  /*c820*/  LEA R172, P2, R3, R36, 0x6 ;  /* 0x0000002403ac7211 */ /* 0x000fe200078430ff */
[----:B------:R-:W-:Y:S01]  /*c830*/  IMAD R3, R181, c[0x0][0x198], RZ ;  /* 0x00006600b5037a24 */ /* 0x000fe200078e02ff */
[----:B------:R-:W-:Y:S03]  /*c840*/  HMMA.16816.F32.BF16 R32, R176, R174, R32 ;  /* 0x000000aeb020723c */ /* 0x000fe60000041820 */
[----:B------:R-:W-:Y:S01]  /*c850*/  IMAD R3, R180, c[0x0][0x19c], R3 ;  /* 0x00006700b4037a24 */ /* 0x000fe200078e0203 */
[----:B------:R-:W-:Y:S01]  /*c860*/  LEA.HI.X.SX32 R173, R168, R37, 0x6, P2 ;  /* 0x00000025a8ad7211 */ /* 0x000fe200010f36ff */
[----:B------:R-:W-:Y:S01]  /*c870*/  IMAD.WIDE.U32 R180, R180, c[0x0][0x198], RZ ;  /* 0x00006600b4b47a25 */ /* 0x000fe200078e00ff */
[----:B------:R1:W5:Y:S03]  /*c880*/  LDL.LU.64 R36, [R1+0x8] ;  /* 0x0000080001247983 */ /* 0x0003660000300a00 */
[----:B------:R-:W-:Y:S03]  /*c890*/  IMAD R164, R173, c[0x0][0x198], RZ ;  /* 0x00006600ada47a24 */ /* 0x000fe600078e02ff */
[----:B------:R-:W-:Y:S04]  /*c8a0*/  IMAD.WIDE.U32 R174, R170, c[0x0][0x198], RZ ;  /* 0x00006600aaae7a25 */ /* 0x000fe800078e00ff */
[----:B------:R-:W-:Y:S01]  /*c8b0*/  IMAD R164, R172, c[0x0][0x19c], R164 ;  /* 0x00006700aca47a24 */ /* 0x000fe200078e02a4 */
[-C--:B------:R-:W-:Y:S01]  /*c8c0*/  LEA R170, P1, R174, R240.reuse, 0x1 ;  /* 0x000000f0aeaa7211 */ /* 0x080fe200078208ff */
[----:B------:R-:W-:Y:S04]  /*c8d0*/  IMAD.WIDE.U32 R172, R172, c[0x0][0x198], RZ ;  /* 0x00006600acac7a25 */ /* 0x000fe800078e00ff */
[----:B------:R-:W-:Y:S01]  /*c8e0*/  IMAD.IADD R164, R173, 0x1, R164 ;  /* 0x00000001ada47824 */ /* 0x000fe200078e02a4 */
[-C--:B------:R-:W-:Y:S01]  /*c8f0*/  LEA R168, P0, R172, R240.reuse, 0x1 ;  /* 0x000000f0aca87211 */ /* 0x080fe200078008ff */
[----:B------:R-:W-:Y:S02]  /*c900*/  IMAD.IADD R165, R175, 0x1, R165 ;  /* 0x00000001afa57824 */ /* 0x000fe400078e02a5 */
[----:B------:R-:W-:Y:S01]  /*c910*/  IMAD.WIDE.U32 R176, R182, c[0x0][0x198], RZ ;  /* 0x00006600b6b07a25 */ /* 0x000fe200078e00ff */
[-C--:B------:R-:W-:Y:S02]  /*c920*/  LEA.HI.X R169, R172, R239.reuse, R164, 0x1, P0 ;  /* 0x000000efaca97211 */ /* 0x080fe400000f0ca4 */
[----:B------:R-:W-:Y:S01]  /*c930*/  ISETP.LT.AND P0, PT, RZ, UR4, PT ;  /* 0x00000004ff007c0c */ /* 0x000fe2000bf01270 */
[----:B------:R-:W-:Y:S01]  /*c940*/  IMAD.IADD R3, R181, 0x1, R3 ;  /* 0x00000001b5037824 */ /* 0x000fe200078e0203 */
[-C--:B------:R-:W-:Y:S01]  /*c950*/  LEA.HI.X R171, R174, R239.reuse, R165, 0x1, P1 ;  /* 0x000000efaeab7211 */ /* 0x080fe200008f0ca5 */
[----:B------:R-:W-:Y:S01]  /*c960*/  IMAD.IADD R166, R177, 0x1, R166 ;  /* 0x00000001b1a67824 */ /* 0x000fe200078e02a6 */
[-C--:B------:R-:W-:Y:S02]  /*c970*/  LEA R174, P2, R180, R240.reuse, 0x1 ;  /* 0x000000f0b4ae7211 */ /* 0x080fe400078408ff */
[----:B------:R-:W-:Y:S02]  /*c980*/  LEA R172, P1, R176, R240, 0x1 ;  /* 0x000000f0b0ac7211 */ /* 0x000fe400078208ff */
[-C--:B------:R-:W-:Y:S02]  /*c990*/  LEA.HI.X R175, R180, R239.reuse, R3, 0x1, P2 ;  /* 0x000000efb4af7211 */ /* 0x080fe400010f0c03 */
[----:B------:R-:W-:Y:S03]  /*c9a0*/  LEA.HI.X R173, R176, R239, R166, 0x1, P1 ;  /* 0x000000efb0ad7211 */ /* 0x000fe600008f0ca6 */
[----:B-1---5:R-:W-:-:S05]  /*c9b0*/  @P0 BRA `(.L_x_70) ;  /* 0xffffe07000000947 */ /* 0x022fca000383ffff */
.L_x_69:
[----:B------:R-:W-:Y:S01]  /*c9c0*/  FMNMX.FTZ R166, R4, R2, !PT ;  /* 0x0000000204a67209 */ /* 0x000fe20007810000 */
[----:B-1----:R-:W-:Y:S01]  /*c9d0*/  LDSM.16.MT88.4 R168, [R220+0x10000] ;  /* 0x01000000dca8783b */ /* 0x002fe20000004200 */
[----:B------:R-:W-:Y:S01]  /*c9e0*/  FMNMX.FTZ R3, R6, R0, !PT ;  /* 0x0000000006037209 */ /* 0x000fe20007810000 */
[----:B------:R-:W-:Y:S01]  /*c9f0*/  UIADD3 UR13, UR13, 0x1, URZ ;  /* 0x000000010d0d7890 */ /* 0x000fe2000fffe03f */
        /* <DEDUP_REMOVED lines=32> */
[----:B------:R-:W-:Y:S03]  /*cc00*/  FMNMX.FTZ R3, R35, R3, !PT ;  /* 0x0000000323037209 */ /* 0x000fe60007810000 */
[----:B------:R-:W-:Y:S08]  /*cc10*/  SHFL.BFLY PT, R164, R166, 0x2, 0x1f ;  /* 0x0c401f00a6a47f89 */ /* 0x000ff000000e0000 */
[----:B------:R-:W1:Y:S02]  /*cc20*/  SHFL.BFLY PT, R165, R3, 0x2, 0x1f ;  /* 0x0c401f0003a57f89 */ /* 0x000e6400000e0000 */
[----:B-1----:R-:W-:Y:S02]  /*cc30*/  FMNMX.FTZ R165, R3, R165, !PT ;  /* 0x000000a503a57209 */ /* 0x002fe40007810000 */
[----:B------:R-:W-:Y:S04]  /*cc40*/  FMNMX.FTZ R166, R166, R164, !PT ;  /* 0x000000a4a6a67209 */ /* 0x000fe80007810000 */
[----:B------:R-:W1:Y:S08]  /*cc50*/  SHFL.BFLY PT, R3, R165, 0x1, 0x1f ;  /* 0x0c201f00a5037f89 */ /* 0x000e7000000e0000 */
[----:B------:R-:W2:Y:S01]  /*cc60*/  SHFL.BFLY PT, R164, R166, 0x1, 0x1f ;  /* 0x0c201f00a6a47f89 */ /* 0x000ea200000e0000 */
[----:B-1----:R-:W-:Y:S05]  /*cc70*/  FMNMX.FTZ R3, R165, R3, !PT ;  /* 0x00000003a5037209 */ /* 0x002fea0007810000 */
[C---:B------:R-:W-:Y:S02]  /*cc80*/  FMUL.FTZ R189, R3.reuse, c[0x0][0x23c] ;  /* 0x00008f0003bd7a20 */ /* 0x040fe40000410000 */
[C---:B------:R-:W-:Y:S01]  /*cc90*/  FADD.FTZ R0, -R3.reuse, R0 ;  /* 0x0000000003007221 */ /* 0x040fe20000010100 */
[----:B--2---:R-:W-:Y:S03]  /*cca0*/  FMNMX.FTZ R164, R166, R164, !PT ;  /* 0x000000a4a6a47209 */ /* 0x004fe60007810000 */
[----:B------:R-:W-:Y:S01]  /*ccb0*/  FMUL.FTZ R0, R0, c[0x0][0x23c] ;  /* 0x00008f0000007a20 */ /* 0x000fe20000410000 */
[C---:B------:R-:W-:Y:S01]  /*ccc0*/  FSETP.NEU.FTZ.AND P1, PT, R164.reuse, -INF , PT ;  /* 0xff800000a400780b */ /* 0x040fe20003f3d000 */
[C---:B------:R-:W-:Y:S02]  /*ccd0*/  FMUL.FTZ R190, R164.reuse, c[0x0][0x23c] ;  /* 0x00008f00a4be7a20 */ /* 0x040fe40000410000 */
[----:B------:R-:W-:Y:S02]  /*cce0*/  FADD.FTZ R2, -R164, R2 ;  /* 0x00000002a4027221 */ /* 0x000fe40000010100 */
[----:B------:R-:W1:Y:S01]  /*ccf0*/  MUFU.EX2 R0, R0 ;  /* 0x0000000000007308 */ /* 0x000e620000000800 */
[----:B------:R-:W-:Y:S01]  /*cd00*/  FSEL R190, R190, RZ, P1 ;  /* 0x000000ffbebe7208 */ /* 0x000fe20000800000 */
[----:B------:R-:W-:Y:S01]  /*cd10*/  FMUL.FTZ R2, R2, c[0x0][0x23c] ;  /* 0x00008f0002027a20 */ /* 0x000fe20000410000 */
[----:B------:R-:W-:Y:S03]  /*cd20*/  FSETP.NEU.FTZ.AND P1, PT, R3, -INF , PT ;  /* 0xff8000000300780b */ /* 0x000fe60003f3d000 */
[--C-:B------:R-:W-:Y:S01]  /*cd30*/  FFMA.FTZ R165, R4, c[0x0][0x23c], -R190.reuse ;  /* 0x00008f0004a57a23 */ /* 0x100fe200000108be */
[----:B------:R-:W-:Y:S01]  /*cd40*/  FSEL R189, R189, RZ, P1 ;  /* 0x000000ffbdbd7208 */ /* 0x000fe20000800000 */
[--C-:B------:R-:W-:Y:S02]  /*cd50*/  FFMA.FTZ R166, R5, c[0x0][0x23c], -R190.reuse ;  /* 0x00008f0005a67a23 */ /* 0x100fe400000108be */
[--C-:B------:R-:W-:Y:S01]  /*cd60*/  FFMA.FTZ R185, R8, c[0x0][0x23c], -R190.reuse ;  /* 0x00008f0008b97a23 */ /* 0x100fe200000108be */
[----:B------:R-:W2:Y:S01]  /*cd70*/  MUFU.EX2 R2, R2 ;  /* 0x0000000200027308 */ /* 0x000ea20000000800 */
[--C-:B------:R-:W-:Y:S02]  /*cd80*/  FFMA.FTZ R167, R6, c[0x0][0x23c], -R189.reuse ;  /* 0x00008f0006a77a23 */ /* 0x100fe400000108bd */
[--C-:B------:R-:W-:Y:S02]  /*cd90*/  FFMA.FTZ R184, R7, c[0x0][0x23c], -R189.reuse ;  /* 0x00008f0007b87a23 */ /* 0x100fe400000108bd */
[--C-:B------:R-:W-:Y:S02]  /*cda0*/  FFMA.FTZ R186, R9, c[0x0][0x23c], -R190.reuse ;  /* 0x00008f0009ba7a23 */ /* 0x100fe400000108be */
[--C-:B------:R-:W-:Y:S02]  /*cdb0*/  FFMA.FTZ R187, R10, c[0x0][0x23c], -R189.reuse ;  /* 0x00008f000abb7a23 */ /* 0x100fe400000108bd */
[--C-:B------:R-:W-:Y:S01]  /*cdc0*/  FFMA.FTZ R188, R11, c[0x0][0x23c], -R189.reuse ;  /* 0x00008f000bbc7a23 */ /* 0x100fe200000108bd */
[----:B------:R-:W-:Y:S01]  /*cdd0*/  MUFU.EX2 R165, R165 ;  /* 0x000000a500a57308 */ /* 0x000fe20000000800 */
[--C-:B------:R-:W-:Y:S02]  /*cde0*/  FFMA.FTZ R199, R32, c[0x0][0x23c], -R190.reuse ;  /* 0x00008f0020c77a23 */ /* 0x100fe400000108be */
[C---:B-1----:R-:W-:Y:S02]  /*cdf0*/  FMUL.FTZ R6, R0.reuse, R162 ;  /* 0x000000a200067220 */ /* 0x042fe40000410000 */
[C---:B------:R-:W-:Y:S02]  /*ce00*/  FMUL.FTZ R7, R0.reuse, R163 ;  /* 0x000000a300077220 */ /* 0x040fe40000410000 */
[C---:B------:R-:W-:Y:S02]  /*ce10*/  FMUL.FTZ R10, R0.reuse, R158 ;  /* 0x0000009e000a7220 */ /* 0x040fe40000410000 */
[C---:B------:R-:W-:Y:S01]  /*ce20*/  FMUL.FTZ R11, R0.reuse, R159 ;  /* 0x0000009f000b7220 */ /* 0x040fe20000410000 */
[----:B------:R-:W1:Y:S01]  /*ce30*/  MUFU.EX2 R166, R166 ;  /* 0x000000a600a67308 */ /* 0x000e620000000800 */
[C---:B------:R-:W-:Y:S02]  /*ce40*/  FMUL.FTZ R38, R0.reuse, R38 ;  /* 0x0000002600267220 */ /* 0x040fe40000410000 */
[----:B------:R-:W-:Y:S02]  /*ce50*/  FMUL.FTZ R39, R0, R39 ;  /* 0x0000002700277220 */ /* 0x000fe40000410000 */
[C---:B--2---:R-:W-:Y:S02]  /*ce60*/  FMUL.FTZ R4, R2.reuse, R160 ;  /* 0x000000a002047220 */ /* 0x044fe40000410000 */
[C---:B------:R-:W-:Y:S02]  /*ce70*/  FMUL.FTZ R5, R2.reuse, R161 ;  /* 0x000000a102057220 */ /* 0x040fe40000410000 */
[C---:B------:R-:W-:Y:S01]  /*ce80*/  FMUL.FTZ R8, R2.reuse, R156 ;  /* 0x0000009c02087220 */ /* 0x040fe20000410000 */
[----:B------:R-:W-:Y:S01]  /*ce90*/  MUFU.EX2 R167, R167 ;  /* 0x000000a700a77308 */ /* 0x000fe20000000800 */
[C---:B------:R-:W-:Y:S02]  /*cea0*/  FMUL.FTZ R9, R2.reuse, R157 ;  /* 0x0000009d02097220 */ /* 0x040fe40000410000 */
[----:B------:R-:W2:Y:S01]  /*ceb0*/  LDSM.16.MT88.4 R156, [R216+0x10000] ;  /* 0x01000000d89c783b */ /* 0x000ea20000004200 */
[C---:B------:R-:W-:Y:S02]  /*cec0*/  FMUL.FTZ R36, R2.reuse, R36 ;  /* 0x0000002402247220 */ /* 0x040fe40000410000 */
[C---:B------:R-:W-:Y:S02]  /*ced0*/  FMUL.FTZ R37, R2.reuse, R37 ;  /* 0x0000002502257220 */ /* 0x040fe40000410000 */
[C---:B------:R-:W-:Y:S02]  /*cee0*/  FMUL.FTZ R40, R2.reuse, R40 ;  /* 0x0000002802287220 */ /* 0x040fe40000410000 */
[----:B------:R-:W3:Y:S01]  /*cef0*/  MUFU.EX2 R184, R184 ;  /* 0x000000b800b87308 */ /* 0x000ee20000000800 */
[----:B------:R-:W-:Y:S02]  /*cf00*/  FMUL.FTZ R41, R2, R41 ;  /* 0x0000002902297220 */ /* 0x000fe40000410000 */
[----:B------:R-:W-:Y:S01]  /*cf10*/  FMUL.FTZ R42, R0, R42 ;  /* 0x0000002a002a7220 */ /* 0x000fe20000410000 */
[----:B-1----:R-:W-:Y:S01]  /*cf20*/  F2FP.BF16.PACK_AB R160, R166, R165 ;  /* 0x000000a5a6a0723e */ /* 0x002fe200000010ff */
[----:B------:R-:W-:Y:S02]  /*cf30*/  FMUL.FTZ R43, R0, R43 ;  /* 0x0000002b002b7220 */ /* 0x000fe40000410000 */
[--C-:B------:R-:W-:Y:S02]  /*cf40*/  FFMA.FTZ R243, R34, c[0x0][0x23c], -R189.reuse ;  /* 0x00008f0022f37a23 */ /* 0x100fe400000108bd */
[C---:B------:R-:W-:Y:S01]  /*cf50*/  FMUL.FTZ R44, R2.reuse, R44 ;  /* 0x0000002c022c7220 */ /* 0x040fe20000410000 */
[----:B------:R-:W-:Y:S01]  /*cf60*/  MUFU.EX2 R185, R185 ;  /* 0x000000b900b97308 */ /* 0x000fe20000000800 */
[----:B------:R-:W-:Y:S02]  /*cf70*/  FMUL.FTZ R45, R2, R45 ;  /* 0x0000002d022d7220 */ /* 0x000fe40000410000 */
[C---:B------:R-:W-:Y:S02]  /*cf80*/  FMUL.FTZ R46, R0.reuse, R46 ;  /* 0x0000002e002e7220 */ /* 0x040fe40000410000 */
[----:B------:R-:W-:Y:S02]  /*cf90*/  FMUL.FTZ R47, R0, R47 ;  /* 0x0000002f002f7220 */ /* 0x000fe40000410000 */
[C---:B------:R-:W-:Y:S02]  /*cfa0*/  FMUL.FTZ R48, R2.reuse, R48 ;  /* 0x0000003002307220 */ /* 0x040fe40000410000 */
[----:B------:R-:W-:Y:S01]  /*cfb0*/  FMUL.FTZ R49, R2, R49 ;  /* 0x0000003102317220 */ /* 0x000fe20000410000 */
[----:B------:R-:W1:Y:S01]  /*cfc0*/  MUFU.EX2 R186, R186 ;  /* 0x000000ba00ba7308 */ /* 0x000e620000000800 */
        /* <DEDUP_REMOVED lines=15> */
[----:B-1----:R-:W-:Y:S01]  /*d0c0*/  F2FP.BF16.PACK_AB R162, R186, R185 ;  /* 0x000000b9baa2723e */ /* 0x002fe200000010ff */
        /* <DEDUP_REMOVED lines=15> */
[C---:B------:R-:W-:Y:S02]  /*d1c0*/  FMUL.FTZ R74, R0.reuse, R74 ;  /* 0x0000004a004a7220 */ /* 0x040fe40000410000 */
[C---:B------:R-:W-:Y:S05]  /*d1d0*/  HMMA.16816.F32.BF16 R4, R160.reuse, R168, R4 ;  /* 0x000000a8a004723c */ /* 0x040fea0000041804 */
        /* <DEDUP_REMOVED lines=13> */
[C---:B------:R-:W-:Y:S04]  /*d2b0*/  HMMA.16816.F32.BF16 R44, R160.reuse, R176, R44 ;  /* 0x000000b0a02c723c */ /* 0x040fe8000004182c */
[----:B------:R-:W-:Y:S02]  /*d2c0*/  FMUL.FTZ R83, R0, R83 ;  /* 0x0000005300537220 */ /* 0x000fe40000410000 */
[C---:B------:R-:W-:Y:S02]  /*d2d0*/  FMUL.FTZ R84, R2.reuse, R84 ;  /* 0x0000005402547220 */ /* 0x040fe40000410000 */
[C---:B------:R-:W-:Y:S01]  /*d2e0*/  HMMA.16816.F32.BF16 R48, R160.reuse, R178, R48 ;  /* 0x000000b2a030723c */ /* 0x040fe20000041830 */
[----:B------:R-:W-:Y:S03]  /*d2f0*/  LDSM.16.MT88.4 R176, [R217+0x12800] ;  /* 0x01280000d9b0783b */ /* 0x000fe60000004200 */
        /* <DEDUP_REMOVED lines=9> */
[C---:B-1----:R-:W-:Y:S04]  /*d390*/  HMMA.16816.F32.BF16 R60, R160.reuse, R168, R60 ;  /* 0x000000a8a03c723c */ /* 0x042fe8000004183c */
[----:B------:R-:W-:Y:S02]  /*d3a0*/  FMUL.FTZ R91, R0, R91 ;  /* 0x0000005b005b7220 */ /* 0x000fe40000410000 */
[C---:B------:R-:W-:Y:S02]  /*d3b0*/  FMUL.FTZ R92, R2.reuse, R92 ;  /* 0x0000005c025c7220 */ /* 0x040fe40000410000 */
[C---:B------:R-:W-:Y:S01]  /*d3c0*/  HMMA.16816.F32.BF16 R64, R160.reuse, R170, R64 ;  /* 0x000000aaa040723c */ /* 0x040fe20000041840 */
[----:B------:R-:W1:Y:S03]  /*d3d0*/  LDSM.16.MT88.4 R168, [R216+0x12000] ;  /* 0x01200000d8a8783b */ /* 0x000e660000004200 */
        /* <DEDUP_REMOVED lines=10> */
[C---:B--2---:R-:W-:Y:S03]  /*d480*/  HMMA.16816.F32.BF16 R76, R160.reuse, R156, R76 ;  /* 0x0000009ca04c723c */ /* 0x044fe6000004184c */
[C---:B------:R-:W-:Y:S02]  /*d490*/  FMUL.FTZ R100, R2.reuse, R100 ;  /* 0x0000006402647220 */ /* 0x040fe40000410000 */
[----:B------:R-:W-:Y:S02]  /*d4a0*/  FMUL.FTZ R101, R2, R101 ;  /* 0x0000006502657220 */ /* 0x000fe40000410000 */
[C---:B------:R-:W-:Y:S01]  /*d4b0*/  FMUL.FTZ R102, R0.reuse, R102 ;  /* 0x0000006600667220 */ /* 0x040fe20000410000 */
        /* <DEDUP_REMOVED lines=37> */
[----:B------:R-:W-:Y:S03]  /*d710*/  FMUL.FTZ R125, R2, R125 ;  /* 0x0000007d027d7220 */ /* 0x000fe60000410000 */
[C---:B------:R-:W-:Y:S01]  /*d720*/  HMMA.16816.F32.BF16 R120, R160.reuse, R174, R120 ;  /* 0x000000aea078723c */ /* 0x040fe20000041878 */
[----:B------:R-:W3:Y:S02]  /*d730*/  LDSM.16.MT88.4 R172, [R217+0x16000] ;  /* 0x01600000d9ac783b */ /* 0x000ee40000004200 */
[C---:B------:R-:W-:Y:S02]  /*d740*/  FMUL.FTZ R126, R0.reuse, R126 ;  /* 0x0000007e007e7220 */ /* 0x040fe40000410000 */
[----:B------:R-:W-:Y:S02]  /*d750*/  FMUL.FTZ R127, R0, R127 ;  /* 0x0000007f007f7220 */ /* 0x000fe40000410000 */
[C---:B------:R-:W-:Y:S02]  /*d760*/  FMUL.FTZ R128, R2.reuse, R128 ;  /* 0x0000008002807220 */ /* 0x040fe40000410000 */
[----:B------:R-:W-:Y:S03]  /*d770*/  FMUL.FTZ R129, R2, R129 ;  /* 0x0000008102817220 */ /* 0x000fe60000410000 */
[C---:B--2---:R-:W-:Y:S03]  /*d780*/  HMMA.16816.F32.BF16 R124, R160.reuse, R156, R124 ;  /* 0x0000009ca07c723c */ /* 0x044fe6000004187c */
[C---:B------:R-:W-:Y:S02]  /*d790*/  FMUL.FTZ R130, R0.reuse, R130 ;  /* 0x0000008200827220 */ /* 0x040fe40000410000 */
[----:B------:R-:W-:Y:S02]  /*d7a0*/  FMUL.FTZ R131, R0, R131 ;  /* 0x0000008300837220 */ /* 0x000fe40000410000 */
[--C-:B------:R-:W-:Y:S02]  /*d7b0*/  FFMA.FTZ R191, R12, c[0x0][0x23c], -R190.reuse ;  /* 0x00008f000cbf7a23 */ /* 0x100fe400000108be */
[C---:B------:R-:W-:Y:S03]  /*d7c0*/  FMUL.FTZ R12, R2.reuse, R152 ;  /* 0x00000098020c7220 */ /* 0x040fe60000410000 */
[C---:B------:R-:W-:Y:S01]  /*d7d0*/  HMMA.16816.F32.BF16 R128, R160.reuse, R158, R128 ;  /* 0x0000009ea080723c */ /* 0x040fe20000041880 */
[----:B------:R-:W-:Y:S01]  /*d7e0*/  LDSM.16.MT88.4 R156, [R220+0x10800] ;  /* 0x01080000dc9c783b */ /* 0x000fe20000004200 */
[----:B------:R-:W-:Y:S01]  /*d7f0*/  MUFU.EX2 R191, R191 ;  /* 0x000000bf00bf7308 */ /* 0x000fe20000000800 */
[--C-:B------:R-:W-:Y:S02]  /*d800*/  FFMA.FTZ R192, R13, c[0x0][0x23c], -R190.reuse ;  /* 0x00008f000dc07a23 */ /* 0x100fe400000108be */
[----:B------:R-:W-:Y:S02]  /*d810*/  FMUL.FTZ R13, R2, R153 ;  /* 0x00000099020d7220 */ /* 0x000fe40000410000 */
[--C-:B------:R-:W-:Y:S02]  /*d820*/  FFMA.FTZ R193, R14, c[0x0][0x23c], -R189.reuse ;  /* 0x00008f000ec17a23 */ /* 0x100fe400000108bd */
[C---:B------:R-:W-:Y:S03]  /*d830*/  FMUL.FTZ R14, R0.reuse, R154 ;  /* 0x0000009a000e7220 */ /* 0x040fe60000410000 */
[--C-:B------:R-:W-:Y:S01]  /*d840*/  FFMA.FTZ R194, R15, c[0x0][0x23c], -R189.reuse ;  /* 0x00008f000fc27a23 */ /* 0x100fe200000108bd */
[----:B------:R-:W2:Y:S01]  /*d850*/  MUFU.EX2 R192, R192 ;  /* 0x000000c000c07308 */ /* 0x000ea20000000800 */
[----:B------:R-:W-:Y:S02]  /*d860*/  FMUL.FTZ R15, R0, R155 ;  /* 0x0000009b000f7220 */ /* 0x000fe40000410000 */
[----:B------:R-:W4:Y:S01]  /*d870*/  LDSM.16.MT88.4 R152, [R216+0x16000] ;  /* 0x01600000d898783b */ /* 0x000f220000004200 */
[C---:B------:R-:W-:Y:S02]  /*d880*/  FMUL.FTZ R132, R2.reuse, R132 ;  /* 0x0000008402847220 */ /* 0x040fe40000410000 */
[----:B------:R-:W-:Y:S02]  /*d890*/  FMUL.FTZ R133, R2, R133 ;  /* 0x0000008502857220 */ /* 0x000fe40000410000 */
[C---:B------:R-:W-:Y:S02]  /*d8a0*/  FMUL.FTZ R134, R0.reuse, R134 ;  /* 0x0000008600867220 */ /* 0x040fe40000410000 */
[----:B------:R-:W-:Y:S01]  /*d8b0*/  FMUL.FTZ R135, R0, R135 ;  /* 0x0000008700877220 */ /* 0x000fe20000410000 */
[----:B------:R-:W-:Y:S01]  /*d8c0*/  MUFU.EX2 R193, R193 ;  /* 0x000000c100c17308 */ /* 0x000fe20000000800 */
[C---:B------:R-:W-:Y:S02]  /*d8d0*/  FMUL.FTZ R136, R2.reuse, R136 ;  /* 0x0000008802887220 */ /* 0x040fe40000410000 */
[----:B------:R-:W-:Y:S02]  /*d8e0*/  FMUL.FTZ R137, R2, R137 ;  /* 0x0000008902897220 */ /* 0x000fe40000410000 */
[C---:B------:R-:W-:Y:S01]  /*d8f0*/  FMUL.FTZ R138, R0.reuse, R138 ;  /* 0x0000008a008a7220 */ /* 0x040fe20000410000 */
[C---:B-1----:R-:W-:Y:S03]  /*d900*/  HMMA.16816.F32.BF16 R132, R160.reuse, R168, R132 ;  /* 0x000000a8a084723c */ /* 0x042fe60000041884 */
[----:B------:R-:W-:Y:S01]  /*d910*/  FMUL.FTZ R139, R0, R139 ;  /* 0x0000008b008b7220 */ /* 0x000fe20000410000 */
[----:B------:R-:W1:Y:S01]  /*d920*/  MUFU.EX2 R194, R194 ;  /* 0x000000c200c27308 */ /* 0x000e620000000800 */
[--C-:B------:R-:W-:Y:S02]  /*d930*/  FFMA.FTZ R195, R16, c[0x0][0x23c], -R190.reuse ;  /* 0x00008f0010c37a23 */ /* 0x100fe400000108be */
[----:B------:R-:W-:Y:S01]  /*d940*/  FFMA.FTZ R196, R17, c[0x0][0x23c], -R190 ;  /* 0x00008f0011c47a23 */ /* 0x000fe200000108be */
[C---:B------:R-:W-:Y:S01]  /*d950*/  HMMA.16816.F32.BF16 R12, R160.reuse, R170, R12 ;  /* 0x000000aaa00c723c */ /* 0x040fe2000004180c */
[----:B------:R-:W5:Y:S03]  /*d960*/  LDSM.16.MT88.4 R168, [R218+0x10800] ;  /* 0x01080000daa8783b */ /* 0x000f660000004200 */
[--C-:B------:R-:W-:Y:S02]  /*d970*/  FFMA.FTZ R197, R18, c[0x0][0x23c], -R189.reuse ;  /* 0x00008f0012c57a23 */ /* 0x100fe400000108bd */
[----:B------:R-:W-:Y:S01]  /*d980*/  FFMA.FTZ R198, R19, c[0x0][0x23c], -R189 ;  /* 0x00008f0013c67a23 */ /* 0x000fe200000108bd */
[----:B------:R-:W-:Y:S01]  /*d990*/  MUFU.EX2 R195, R195 ;  /* 0x000000c300c37308 */ /* 0x000fe20000000800 */
[C---:B---3--:R-:W-:Y:S04]  /*d9a0*/  HMMA.16816.F32.BF16 R136, R160.reuse, R172, R136 ;  /* 0x000000aca088723c */ /* 0x048fe80000041888 */
[C---:B------:R-:W-:Y:S02]  /*d9b0*/  FMUL.FTZ R140, R2.reuse, R140 ;  /* 0x0000008c028c7220 */ /* 0x040fe40000410000 */
[----:B------:R-:W-:Y:S02]  /*d9c0*/  FMUL.FTZ R141, R2, R141 ;  /* 0x0000008d028d7220 */ /* 0x000fe40000410000 */
[C---:B------:R-:W-:Y:S01]  /*d9d0*/  FMUL.FTZ R142, R0.reuse, R142 ;  /* 0x0000008e008e7220 */ /* 0x040fe20000410000 */
[----:B------:R-:W3:Y:S03]  /*d9e0*/  MUFU.EX2 R196, R196 ;  /* 0x000000c400c47308 */ /* 0x000ee60000000800 */
[----:B------:R-:W-:Y:S02]  /*d9f0*/  FMUL.FTZ R143, R0, R143 ;  /* 0x0000008f008f7220 */ /* 0x000fe40000410000 */
[----:B------:R-:W-:Y:S01]  /*da00*/  FMUL.FTZ R16, R2, R148 ;  /* 0x0000009402107220 */ /* 0x000fe20000410000 */
[----:B--2---:R-:W-:Y:S01]  /*da10*/  F2FP.BF16.PACK_AB R148, R192, R191 ;  /* 0x000000bfc094723e */ /* 0x004fe200000010ff */
[----:B------:R-:W-:Y:S01]  /*da20*/  FMUL.FTZ R17, R2, R149 ;  /* 0x0000009502117220 */ /* 0x000fe20000410000 */
[----:B-1----:R-:W-:Y:S01]  /*da30*/  F2FP.BF16.PACK_AB R149, R194, R193 ;  /* 0x000000c1c295723e */ /* 0x002fe200000010ff */
[C---:B------:R-:W-:Y:S01]  /*da40*/  FMUL.FTZ R18, R0.reuse, R150 ;  /* 0x0000009600127220 */ /* 0x040fe20000410000 */
[C---:B------:R-:W-:Y:S01]  /*da50*/  HMMA.16816.F32.BF16 R140, R160.reuse, R174, R140 ;  /* 0x000000aea08c723c */ /* 0x040fe2000004188c */
[----:B------:R-:W-:Y:S01]  /*da60*/  MUFU.EX2 R197, R197 ;  /* 0x000000c500c57308 */ /* 0x000fe20000000800 */
[----:B------:R-:W1:Y:S01]  /*da70*/  LDSM.16.MT88.4 R172, [R217+0x10800] ;  /* 0x01080000d9ac783b */ /* 0x000e620000004200 */
[----:B------:R-:W-:Y:S02]  /*da80*/  FMUL.FTZ R19, R0, R151 ;  /* 0x0000009700137220 */ /* 0x000fe40000410000 */
[C---:B------:R-:W-:Y:S02]  /*da90*/  FMUL.FTZ R144, R2.reuse, R144 ;  /* 0x0000009002907220 */ /* 0x040fe40000410000 */
[----:B------:R-:W-:Y:S02]  /*daa0*/  FMUL.FTZ R145, R2, R145 ;  /* 0x0000009102917220 */ /* 0x000fe40000410000 */
[C---:B------:R-:W-:Y:S01]  /*dab0*/  FMUL.FTZ R146, R0.reuse, R146 ;  /* 0x0000009200927220 */ /* 0x040fe20000410000 */
[C---:B----4-:R-:W-:Y:S01]  /*dac0*/  HMMA.16816.F32.BF16 R16, R160.reuse, R152, R16 ;  /* 0x00000098a010723c */ /* 0x050fe20000041810 */
[----:B------:R-:W2:Y:S02]  /*dad0*/  MUFU.EX2 R198, R198 ;  /* 0x000000c600c67308 */ /* 0x000ea40000000800 */
[----:B------:R-:W-:Y:S01]  /*dae0*/  FMUL.FTZ R147, R0, R147 ;  /* 0x0000009300937220 */ /* 0x000fe20000410000 */
[----:B---3--:R-:W-:Y:S01]  /*daf0*/  F2FP.BF16.PACK_AB R150, R196, R195 ;  /* 0x000000c3c496723e */ /* 0x008fe200000010ff */
[----:B------:R-:W-:Y:S01]  /*db00*/  FFMA.FTZ R165, R2, R242, R165 ;  /* 0x000000f202a57223 */ /* 0x000fe200000100a5 */
[----:B------:R-:W-:Y:S01]  /*db10*/  MOV R2, R164 ;  /* 0x000000a400027202 */ /* 0x000fe20000000f00 */
[----:B------:R-:W-:Y:S01]  /*db20*/  FFMA.FTZ R167, R0, R241, R167 ;  /* 0x000000f100a77223 */ /* 0x000fe200000100a7 */
[----:B------:R-:W-:Y:S01]  /*db30*/  MOV R0, R3 ;  /* 0x0000000300007202 */ /* 0x000fe20000000f00 */
[----:B------:R-:W-:Y:S01]  /*db40*/  FADD.FTZ R165, R166, R165 ;  /* 0x000000a5a6a57221 */ /* 0x000fe20000010000 */
[----:B------:R-:W-:Y:S01]  /*db50*/  HMMA.16816.F32.BF16 R144, R160, R154, R144 ;  /* 0x0000009aa090723c */ /* 0x000fe20000041890 */
[----:B------:R-:W3:Y:S02]  /*db60*/  LDSM.16.MT88.4 R152, [R216+0x10800] ;  /* 0x01080000d898783b */ /* 0x000ee40000004200 */
[----:B------:R-:W-:Y:S02]  /*db70*/  FADD.FTZ R167, R184, R167 ;  /* 0x000000a7b8a77221 */ /* 0x000fe40000010000 */
[----:B------:R-:W-:Y:S02]  /*db80*/  FADD.FTZ R165, R185, R165 ;  /* 0x000000a5b9a57221 */ /* 0x000fe40000010000 */
[----:B------:R-:W-:Y:S02]  /*db90*/  FADD.FTZ R167, R187, R167 ;  /* 0x000000a7bba77221 */ /* 0x000fe40000010000 */
[----:B------:R-:W4:Y:S03]  /*dba0*/  LDSM.16.MT88.4 R160, [R220+0x12800] ;  /* 0x01280000dca0783b */ /* 0x000f260000004200 */
[----:B------:R-:W-:Y:S02]  /*dbb0*/  FADD.FTZ R186, R186, R165 ;  /* 0x000000a5baba7221 */ /* 0x000fe40000010000 */
[----:B------:R-:W-:Y:S01]  /*dbc0*/  FADD.FTZ R188, R188, R167 ;  /* 0x000000a7bcbc7221 */ /* 0x000fe20000010000 */
[----:B--2---:R-:W-:Y:S01]  /*dbd0*/  F2FP.BF16.PACK_AB R151, R198, R197 ;  /* 0x000000c5c697723e */ /* 0x004fe200000010ff */
[----:B------:R-:W-:Y:S02]  /*dbe0*/  FADD.FTZ R186, R191, R186 ;  /* 0x000000babfba7221 */ /* 0x000fe40000010000 */
[----:B------:R-:W-:Y:S02]  /*dbf0*/  FADD.FTZ R188, R193, R188 ;  /* 0x000000bcc1bc7221 */ /* 0x000fe40000010000 */
[----:B------:R-:W-:Y:S02]  /*dc00*/  FADD.FTZ R192, R192, R186 ;  /* 0x000000bac0c07221 */ /* 0x000fe40000010000 */
[C---:B------:R-:W-:Y:S05]  /*dc10*/  HMMA.16816.F32.BF16 R4, R148.reuse, R156, R4 ;  /* 0x0000009c9404723c */ /* 0x040fea0000041804 */
[----:B------:R-:W-:Y:S02]  /*dc20*/  FADD.FTZ R194, R194, R188 ;  /* 0x000000bcc2c27221 */ /* 0x000fe40000010000 */
[----:B------:R-:W-:Y:S01]  /*dc30*/  FADD.FTZ R192, R195, R192 ;  /* 0x000000c0c3c07221 */ /* 0x000fe20000010000 */
[C---:B------:R-:W-:Y:S01]  /*dc40*/  HMMA.16816.F32.BF16 R8, R148.reuse, R158, R8 ;  /* 0x0000009e9408723c */ /* 0x040fe20000041808 */
[----:B------:R-:W2:Y:S03]  /*dc50*/  LDSM.16.MT88.4 R156, [R218+0x12800] ;  /* 0x01280000da9c783b */ /* 0x000ea60000004200 */
[----:B------:R-:W-:Y:S02]  /*dc60*/  FADD.FTZ R194, R197, R194 ;  /* 0x000000c2c5c27221 */ /* 0x000fe40000010000 */
[----:B------:R-:W-:Y:S02]  /*dc70*/  FADD.FTZ R196, R196, R192 ;  /* 0x000000c0c4c47221 */ /* 0x000fe40000010000 */
[C---:B-----5:R-:W-:Y:S04]  /*dc80*/  HMMA.16816.F32.BF16 R36, R148.reuse, R168, R36 ;  /* 0x000000a89424723c */ /* 0x060fe80000041824 */
[----:B------:R-:W-:Y:S04]  /*dc90*/  FADD.FTZ R198, R198, R194 ;  /* 0x000000c2c6c67221 */ /* 0x000fe80000010000 */
[C---:B------:R-:W-:Y:S01]  /*dca0*/  HMMA.16816.F32.BF16 R40, R148.reuse, R170, R40 ;  /* 0x000000aa9428723c */ /* 0x040fe20000041828 */
[----:B------:R-:W5:Y:S07]  /*dcb0*/  LDSM.16.MT88.4 R168, [R220+0x14800] ;  /* 0x01480000dca8783b */ /* 0x000f6e0000004200 */
        /* <DEDUP_REMOVED lines=9> */
[C---:B--2---:R-:W-:Y:S08]  /*dd50*/  HMMA.16816.F32.BF16 R68, R148.reuse, R156, R68 ;  /* 0x0000009c9444723c */ /* 0x044ff00000041844 */
[C---:B------:R-:W-:Y:S01]  /*dd60*/  HMMA.16816.F32.BF16 R72, R148.reuse, R158, R72 ;  /* 0x0000009e9448723c */ /* 0x040fe20000041848 */
[----:B------:R-:W2:Y:S07]  /*dd70*/  LDSM.16.MT88.4 R156, [R216+0x14800] ;  /* 0x01480000d89c783b */ /* 0x000eae0000004200 */
[C---:B------:R-:W-:Y:S07]  /*dd80*/  HMMA.16816.F32.BF16 R76, R148.reuse, R176, R76 ;  /* 0x000000b0944c723c */ /* 0x040fee000004184c */
[--C-:B------:R-:W-:Y:S01]  /*dd90*/  FFMA.FTZ R176, R20, c[0x0][0x23c], -R190.reuse ;  /* 0x00008f0014b07a23 */ /* 0x100fe200000108be */
[C---:B------:R-:W-:Y:S04]  /*dda0*/  HMMA.16816.F32.BF16 R80, R148.reuse, R178, R80 ;  /* 0x000000b29450723c */ /* 0x040fe80000041850 */
[--C-:B------:R-:W-:Y:S01]  /*ddb0*/  FFMA.FTZ R177, R21, c[0x0][0x23c], -R190.reuse ;  /* 0x00008f0015b17a23 */ /* 0x100fe200000108be */
[----:B------:R-:W4:Y:S02]  /*ddc0*/  MUFU.EX2 R176, R176 ;  /* 0x000000b000b07308 */ /* 0x000f240000000800 */
[--C-:B------:R-:W-:Y:S01]  /*ddd0*/  FFMA.FTZ R178, R22, c[0x0][0x23c], -R189.reuse ;  /* 0x00008f0016b27a23 */ /* 0x100fe200000108bd */
[C---:B------:R-:W-:Y:S04]  /*dde0*/  HMMA.16816.F32.BF16 R84, R148.reuse, R180, R84 ;  /* 0x000000b49454723c */ /* 0x040fe80000041854 */
[--C-:B------:R-:W-:Y:S02]  /*ddf0*/  FFMA.FTZ R179, R23, c[0x0][0x23c], -R189.reuse ;  /* 0x00008f0017b37a23 */ /* 0x100fe400000108bd */
[----:B------:R-:W2:Y:S01]  /*de00*/  LDSM.16.MT88.4 R20, [R218+0x16800] ;  /* 0x01680000da14783b */ /* 0x000ea20000004200 */
[--C-:B------:R-:W-:Y:S01]  /*de10*/  FFMA.FTZ R180, R24, c[0x0][0x23c], -R190.reuse ;  /* 0x00008f0018b47a23 */ /* 0x100fe200000108be */
[C---:B------:R-:W-:Y:S01]  /*de20*/  HMMA.16816.F32.BF16 R88, R148.reuse, R182, R88 ;  /* 0x000000b69458723c */ /* 0x040fe20000041858 */
[----:B------:R-:W-:Y:S03]  /*de30*/  MUFU.EX2 R177, R177 ;  /* 0x000000b100b17308 */ /* 0x000fe60000000800 */
[----:B------:R-:W-:Y:S03]  /*de40*/  FFMA.FTZ R181, R25, c[0x0][0x23c], -R190 ;  /* 0x00008f0019b57a23 */ /* 0x000fe600000108be */
[--C-:B------:R-:W-:Y:S01]  /*de50*/  FFMA.FTZ R182, R26, c[0x0][0x23c], -R189.reuse ;  /* 0x00008f001ab67a23 */ /* 0x100fe200000108bd */
[C---:B-----5:R-:W-:Y:S03]  /*de60*/  HMMA.16816.F32.BF16 R92, R148.reuse, R168, R92 ;  /* 0x000000a8945c723c */ /* 0x060fe6000004185c */
[----:B------:R-:W5:Y:S01]  /*de70*/  MUFU.EX2 R178, R178 ;  /* 0x000000b200b27308 */ /* 0x000f620000000800 */
[----:B------:R-:W-:Y:S02]  /*de80*/  FFMA.FTZ R183, R27, c[0x0][0x23c], -R189 ;  /* 0x00008f001bb77a23 */ /* 0x000fe400000108bd */
[----:B------:R-:W-:Y:S01]  /*de90*/  LDSM.16.MT88.4 R24, [R218+0x11000] ;  /* 0x01100000da18783b */ /* 0x000fe20000004200 */
[----:B----4-:R-:W-:Y:S01]  /*dea0*/  FADD.FTZ R196, R176, R196 ;  /* 0x000000c4b0c47221 */ /* 0x010fe20000010000 */
[C---:B------:R-:W-:Y:S05]  /*deb0*/  HMMA.16816.F32.BF16 R96, R148.reuse, R170, R96 ;  /* 0x000000aa9460723c */ /* 0x040fea0000041860 */
[----:B------:R-:W4:Y:S01]  /*dec0*/  MUFU.EX2 R179, R179 ;  /* 0x000000b300b37308 */ /* 0x000f220000000800 */
[----:B------:R-:W4:Y:S02]  /*ded0*/  LDSM.16.MT88.4 R168, [R217+0x16800] ;  /* 0x01680000d9a8783b */ /* 0x000f240000004200 */
[C---:B-1----:R-:W-:Y:S07]  /*dee0*/  HMMA.16816.F32.BF16 R100, R148.reuse, R172, R100 ;  /* 0x000000ac9464723c */ /* 0x042fee0000041864 */
[----:B------:R-:W-:Y:S01]  /*def0*/  MUFU.EX2 R180, R180 ;  /* 0x000000b400b47308 */ /* 0x000fe20000000800 */
[C---:B------:R-:W-:Y:S01]  /*df00*/  HMMA.16816.F32.BF16 R104, R148.reuse, R174, R104 ;  /* 0x000000ae9468723c */ /* 0x040fe20000041868 */
[----:B------:R-:W-:Y:S03]  /*df10*/  LDSM.16.MT88.4 R172, [R220+0x15000] ;  /* 0x01500000dcac783b */ /* 0x000fe60000004200 */
[----:B-----5:R-:W-:Y:S04]  /*df20*/  FADD.FTZ R198, R178, R198 ;  /* 0x000000c6b2c67221 */ /* 0x020fe80000010000 */
[C---:B---3--:R-:W-:Y:S01]  /*df30*/  HMMA.16816.F32.BF16 R108, R148.reuse, R152, R108 ;  /* 0x00000098946c723c */ /* 0x048fe2000004186c */
[----:B------:R-:W1:Y:S07]  /*df40*/  MUFU.EX2 R181, R181 ;  /* 0x000000b500b57308 */ /* 0x000e6e0000000800 */
[C---:B------:R-:W-:Y:S01]  /*df50*/  HMMA.16816.F32.BF16 R112, R148.reuse, R154, R112 ;  /* 0x0000009a9470723c */ /* 0x040fe20000041870 */
[----:B------:R-:W3:Y:S02]  /*df60*/  LDSM.16.MT88.4 R152, [R216+0x16800] ;  /* 0x01680000d898783b */ /* 0x000ee40000004200 */
[----:B------:R-:W-:Y:S05]  /*df70*/  MUFU.EX2 R182, R182 ;  /* 0x000000b600b67308 */ /* 0x000fea0000000800 */
[C---:B--2---:R-:W-:Y:S05]  /*df80*/  HMMA.16816.F32.BF16 R116, R148.reuse, R156, R116 ;  /* 0x0000009c9474723c */ /* 0x044fea0000041874 */
[----:B------:R-:W2:Y:S03]  /*df90*/  MUFU.EX2 R183, R183 ;  /* 0x000000b700b77308 */ /* 0x000ea60000000800 */
[C---:B------:R-:W-:Y:S01]  /*dfa0*/  HMMA.16816.F32.BF16 R120, R148.reuse, R158, R120 ;  /* 0x0000009e9478723c */ /* 0x040fe20000041878 */
[----:B------:R-:W5:Y:S07]  /*dfb0*/  LDSM.16.MT88.4 R156, [R220+0x11000] ;  /* 0x01100000dc9c783b */ /* 0x000f6e0000004200 */
[C---:B------:R-:W-:Y:S08]  /*dfc0*/  HMMA.16816.F32.BF16 R124, R148.reuse, R160, R124 ;  /* 0x000000a0947c723c */ /* 0x040ff0000004187c */
[C---:B------:R-:W-:Y:S01]  /*dfd0*/  HMMA.16816.F32.BF16 R128, R148.reuse, R162, R128 ;  /* 0x000000a29480723c */ /* 0x040fe20000041880 */
[----:B------:R-:W5:Y:S07]  /*dfe0*/  LDSM.16.MT88.4 R160, [R217+0x11000] ;  /* 0x01100000d9a0783b */ /* 0x000f6e0000004200 */
[C---:B------:R-:W-:Y:S07]  /*dff0*/  HMMA.16816.F32.BF16 R132, R148.reuse, R20, R132 ;  /* 0x000000149484723c */ /* 0x040fee0000041884 */
[----:B------:R-:W-:Y:S01]  /*e000*/  F2FP.BF16.PACK_AB R20, R177, R176 ;  /* 0x000000b0b114723e */ /* 0x000fe200000010ff */
[C---:B------:R-:W-:Y:S04]  /*e010*/  HMMA.16816.F32.BF16 R12, R148.reuse, R22, R12 ;  /* 0x00000016940c723c */ /* 0x040fe8000004180c */
[----:B----4-:R-:W-:Y:S01]  /*e020*/  F2FP.BF16.PACK_AB R21, R179, R178 ;  /* 0x000000b2b315723e */ /* 0x010fe200000010ff */
[----:B------:R-:W-:Y:S02]  /*e030*/  FADD.FTZ R177, R177, R196 ;  /* 0x000000c4b1b17221 */ /* 0x000fe40000010000 */
[----:B-1----:R-:W-:Y:S01]  /*e040*/  F2FP.BF16.PACK_AB R22, R181, R180 ;  /* 0x000000b4b516723e */ /* 0x002fe200000010ff */
[C---:B------:R-:W-:Y:S04]  /*e050*/  HMMA.16816.F32.BF16 R136, R148.reuse, R168, R136 ;  /* 0x000000a89488723c */ /* 0x040fe80000041888 */
[----:B--2---:R-:W-:Y:S01]  /*e060*/  F2FP.BF16.PACK_AB R23, R183, R182 ;  /* 0x000000b6b717723e */ /* 0x004fe200000010ff */
[----:B------:R-:W-:Y:S02]  /*e070*/  FADD.FTZ R179, R179, R198 ;  /* 0x000000c6b3b37221 */ /* 0x000fe40000010000 */
[----:B------:R-:W-:Y:S01]  /*e080*/  FADD.FTZ R177, R180, R177 ;  /* 0x000000b1b4b17221 */ /* 0x000fe20000010000 */
[C---:B------:R-:W-:Y:S01]  /*e090*/  HMMA.16816.F32.BF16 R140, R148.reuse, R170, R140 ;  /* 0x000000aa948c723c */ /* 0x040fe2000004188c */
[----:B------:R-:W-:Y:S03]  /*e0a0*/  LDSM.16.MT88.4 R168, [R217+0x13000] ;  /* 0x01300000d9a8783b */ /* 0x000fe60000004200 */
[----:B------:R-:W-:Y:S02]  /*e0b0*/  FADD.FTZ R179, R182, R179 ;  /* 0x000000b3b6b37221 */ /* 0x000fe40000010000 */
[----:B------:R-:W-:Y:S02]  /*e0c0*/  FADD.FTZ R181, R181, R177 ;  /* 0x000000b1b5b57221 */ /* 0x000fe40000010000 */
[C---:B---3--:R-:W-:Y:S04]  /*e0d0*/  HMMA.16816.F32.BF16 R16, R148.reuse, R152, R16 ;  /* 0x000000989410723c */ /* 0x048fe80000041810 */
[----:B------:R-:W-:Y:S04]  /*e0e0*/  FADD.FTZ R183, R183, R179 ;  /* 0x000000b3b7b77221 */ /* 0x000fe80000010000 */
[----:B------:R-:W-:Y:S01]  /*e0f0*/  HMMA.16816.F32.BF16 R144, R148, R154, R144 ;  /* 0x0000009a9490723c */ /* 0x000fe20000041890 */
[----:B------:R-:W1:Y:S07]  /*e100*/  LDSM.16.MT88.4 R148, [R216+0x11000] ;  /* 0x01100000d894783b */ /* 0x000e6e0000004200 */
[C---:B-----5:R-:W-:Y:S01]  /*e110*/  HMMA.16816.F32.BF16 R4, R20.reuse, R156, R4 ;  /* 0x0000009c1404723c */ /* 0x060fe20000041804 */
[----:B------:R-:W2:Y:S07]  /*e120*/  LDSM.16.MT88.4 R152, [R220+0x13000] ;  /* 0x01300000dc98783b */ /* 0x000eae0000004200 */
[C---:B------:R-:W-:Y:S01]  /*e130*/  HMMA.16816.F32.BF16 R8, R20.reuse, R158, R8 ;  /* 0x0000009e1408723c */ /* 0x040fe20000041808 */
[----:B------:R-:W3:Y:S07]  /*e140*/  LDSM.16.MT88.4 R156, [R218+0x13000] ;  /* 0x01300000da9c783b */ /* 0x000eee0000004200 */
[C---:B------:R-:W-:Y:S08]  /*e150*/  HMMA.16816.F32.BF16 R36, R20.reuse, R24, R36 ;  /* 0x000000181424723c */ /* 0x040ff00000041824 */
[C---:B------:R-:W-:Y:S01]  /*e160*/  HMMA.16816.F32.BF16 R40, R20.reuse, R26, R40 ;  /* 0x0000001a1428723c */ /* 0x040fe20000041828 */
[----:B------:R-:W4:Y:S07]  /*e170*/  LDSM.16.MT88.4 R24, [R216+0x13000] ;  /* 0x01300000d818783b */ /* 0x000f2e0000004200 */
[C---:B------:R-:W-:Y:S08]  /*e180*/  HMMA.16816.F32.BF16 R44, R20.reuse, R160, R44 ;  /* 0x000000a0142c723c */ /* 0x040ff0000004182c */
[C---:B------:R-:W-:Y:S01]  /*e190*/  HMMA.16816.F32.BF16 R48, R20.reuse, R162, R48 ;  /* 0x000000a21430723c */ /* 0x040fe20000041830 */
[----:B------:R-:W5:Y:S07]  /*e1a0*/  LDSM.16.MT88.4 R160, [R218+0x15000] ;  /* 0x01500000daa0783b */ /* 0x000f6e0000004200 */
[C---:B-1----:R-:W-:Y:S08]  /*e1b0*/  HMMA.16816.F32.BF16 R52, R20.reuse, R148, R52 ;  /* 0x000000941434723c */ /* 0x042ff00000041834 */
[C---:B------:R-:W-:Y:S01]  /*e1c0*/  HMMA.16816.F32.BF16 R56, R20.reuse, R150, R56 ;  /* 0x000000961438723c */ /* 0x040fe20000041838 */
[----:B------:R-:W1:Y:S07]  /*e1d0*/  LDSM.16.MT88.4 R148, [R217+0x15000] ;  /* 0x01500000d994783b */ /* 0x000e6e0000004200 */
[C---:B--2---:R-:W-:Y:S08]  /*e1e0*/  HMMA.16816.F32.BF16 R60, R20.reuse, R152, R60 ;  /* 0x00000098143c723c */ /* 0x044ff0000004183c */
[C---:B------:R-:W-:Y:S01]  /*e1f0*/  HMMA.16816.F32.BF16 R64, R20.reuse, R154, R64 ;  /* 0x0000009a1440723c */ /* 0x040fe20000041840 */
[----:B------:R-:W2:Y:S07]  /*e200*/  LDSM.16.MT88.4 R152, [R216+0x15000] ;  /* 0x01500000d898783b */ /* 0x000eae0000004200 */
[C---:B---3--:R-:W-:Y:S08]  /*e210*/  HMMA.16816.F32.BF16 R68, R20.reuse, R156, R68 ;  /* 0x0000009c1444723c */ /* 0x048ff00000041844 */
[C---:B------:R-:W-:Y:S01]  /*e220*/  HMMA.16816.F32.BF16 R72, R20.reuse, R158, R72 ;  /* 0x0000009e1448723c */ /* 0x040fe20000041848 */
[----:B------:R-:W-:Y:S07]  /*e230*/  LDSM.16.MT88.4 R156, [R218+0x17000] ;  /* 0x01700000da9c783b */ /* 0x000fee0000004200 */
[C---:B------:R-:W-:Y:S08]  /*e240*/  HMMA.16816.F32.BF16 R76, R20.reuse, R168, R76 ;  /* 0x000000a8144c723c */ /* 0x040ff0000004184c */
[C---:B------:R-:W-:Y:S01]  /*e250*/  HMMA.16816.F32.BF16 R80, R20.reuse, R170, R80 ;  /* 0x000000aa1450723c */ /* 0x040fe20000041850 */
[----:B------:R-:W-:Y:S07]  /*e260*/  LDSM.16.MT88.4 R168, [R216+0x11800] ;  /* 0x01180000d8a8783b */ /* 0x000fee0000004200 */
[C---:B----4-:R-:W-:Y:S08]  /*e270*/  HMMA.16816.F32.BF16 R84, R20.reuse, R24, R84 ;  /* 0x000000181454723c */ /* 0x050ff00000041854 */
[C---:B------:R-:W-:Y:S01]  /*e280*/  HMMA.16816.F32.BF16 R88, R20.reuse, R26, R88 ;  /* 0x0000001a1458723c */ /* 0x040fe20000041858 */
[----:B------:R-:W3:Y:S07]  /*e290*/  LDSM.16.MT88.4 R24, [R220+0x17000] ;  /* 0x01700000dc18783b */ /* 0x000eee0000004200 */
[C---:B------:R-:W-:Y:S07]  /*e2a0*/  HMMA.16816.F32.BF16 R92, R20.reuse, R172, R92 ;  /* 0x000000ac145c723c */ /* 0x040fee000004185c */
[--C-:B------:R-:W-:Y:S01]  /*e2b0*/  FFMA.FTZ R172, R28, c[0x0][0x23c], -R190.reuse ;  /* 0x00008f001cac7a23 */ /* 0x100fe200000108be */
[C---:B------:R-:W-:Y:S04]  /*e2c0*/  HMMA.16816.F32.BF16 R96, R20.reuse, R174, R96 ;  /* 0x000000ae1460723c */ /* 0x040fe80000041860 */
[--C-:B------:R-:W-:Y:S01]  /*e2d0*/  FFMA.FTZ R173, R29, c[0x0][0x23c], -R190.reuse ;  /* 0x00008f001dad7a23 */ /* 0x100fe200000108be */
[----:B------:R-:W4:Y:S01]  /*e2e0*/  MUFU.EX2 R172, R172 ;  /* 0x000000ac00ac7308 */ /* 0x000f220000000800 */
[----:B------:R-:W-:Y:S02]  /*e2f0*/  FFMA.FTZ R190, R33, c[0x0][0x23c], -R190 ;  /* 0x00008f0021be7a23 */ /* 0x000fe400000108be */
[C---:B-----5:R-:W-:Y:S04]  /*e300*/  HMMA.16816.F32.BF16 R100, R20.reuse, R160, R100 ;  /* 0x000000a01464723c */ /* 0x060fe80000041864 */
[--C-:B------:R-:W-:Y:S02]  /*e310*/  FFMA.FTZ R174, R30, c[0x0][0x23c], -R189.reuse ;  /* 0x00008f001eae7a23 */ /* 0x100fe400000108bd */
[--C-:B------:R-:W-:Y:S01]  /*e320*/  FFMA.FTZ R175, R31, c[0x0][0x23c], -R189.reuse ;  /* 0x00008f001faf7a23 */ /* 0x100fe200000108bd */
[----:B------:R-:W5:Y:S01]  /*e330*/  MUFU.EX2 R173, R173 ;  /* 0x000000ad00ad7308 */ /* 0x000f620000000800 */
[C---:B------:R-:W-:Y:S01]  /*e340*/  HMMA.16816.F32.BF16 R104, R20.reuse, R162, R104 ;  /* 0x000000a21468723c */ /* 0x040fe20000041868 */
[----:B------:R-:W3:Y:S03]  /*e350*/  LDSM.16.MT88.4 R28, [R217+0x17000] ;  /* 0x01700000d91c783b */ /* 0x000ee60000004200 */
[----:B------:R-:W-:Y:S04]  /*e360*/  FFMA.FTZ R189, R35, c[0x0][0x23c], -R189 ;  /* 0x00008f0023bd7a23 */ /* 0x000fe800000108bd */
[C---:B-1----:R-:W-:Y:S01]  /*e370*/  HMMA.16816.F32.BF16 R108, R20.reuse, R148, R108 ;  /* 0x00000094146c723c */ /* 0x042fe2000004186c */
[----:B------:R-:W-:Y:S01]  /*e380*/  LDSM.16.MT88.4 R32, [R218+0x11800] ;  /* 0x01180000da20783b */ /* 0x000fe20000004200 */
[----:B------:R-:W1:Y:S02]  /*e390*/  MUFU.EX2 R174, R174 ;  /* 0x000000ae00ae7308 */ /* 0x000e640000000800 */
[----:B----4-:R-:W-:Y:S04]  /*e3a0*/  FADD.FTZ R181, R172, R181 ;  /* 0x000000b5acb57221 */ /* 0x010fe80000010000 */
[C---:B------:R-:W-:Y:S01]  /*e3b0*/  HMMA.16816.F32.BF16 R112, R20.reuse, R150, R112 ;  /* 0x000000961470723c */ /* 0x040fe20000041870 */
[----:B------:R-:W4:Y:S03]  /*e3c0*/  LDSM.16.MT88.4 R148, [R216+0x17000] ;  /* 0x01700000d894783b */ /* 0x000f260000004200 */
[----:B------:R-:W3:Y:S01]  /*e3d0*/  MUFU.EX2 R175, R175 ;  /* 0x000000af00af7308 */ /* 0x000ee20000000800 */
[----:B-----5:R-:W-:Y:S03]  /*e3e0*/  FADD.FTZ R181, R173, R181 ;  /* 0x000000b5adb57221 */ /* 0x020fe60000010000 */
[C---:B--2---:R-:W-:Y:S04]  /*e3f0*/  HMMA.16816.F32.BF16 R116, R20.reuse, R152, R116 ;  /* 0x000000981474723c */ /* 0x044fe80000041874 */
[----:B------:R-:W-:Y:S02]  /*e400*/  FADD.FTZ R181, R199, R181 ;  /* 0x000000b5c7b57221 */ /* 0x000fe40000010000 */
[----:B------:R-:W2:Y:S02]  /*e410*/  MUFU.EX2 R190, R190 ;  /* 0x000000be00be7308 */ /* 0x000ea40000000800 */
[C---:B------:R-:W-:Y:S01]  /*e420*/  HMMA.16816.F32.BF16 R120, R20.reuse, R154, R120 ;  /* 0x0000009a1478723c */ /* 0x040fe20000041878 */
[----:B------:R-:W-:Y:S03]  /*e430*/  LDSM.16.MT88.4 R152, [R217+0x11800] ;  /* 0x01180000d998783b */ /* 0x000fe60000004200 */
[----:B-1----:R-:W-:Y:S04]  /*e440*/  FADD.FTZ R183, R174, R183 ;  /* 0x000000b7aeb77221 */ /* 0x002fe80000010000 */
[C---:B---3--:R-:W-:Y:S01]  /*e450*/  HMMA.16816.F32.BF16 R124, R20.reuse, R24, R124 ;  /* 0x00000018147c723c */ /* 0x048fe2000004187c */
[----:B------:R-:W1:Y:S03]  /*e460*/  MUFU.EX2 R189, R189 ;  /* 0x000000bd00bd7308 */ /* 0x000e660000000800 */
[----:B------:R-:W-:Y:S04]  /*e470*/  FADD.FTZ R183, R175, R183 ;  /* 0x000000b7afb77221 */ /* 0x000fe80000010000 */
[C---:B------:R-:W-:Y:S01]  /*e480*/  HMMA.16816.F32.BF16 R128, R20.reuse, R26, R128 ;  /* 0x0000001a1480723c */ /* 0x040fe20000041880 */
[----:B------:R-:W3:Y:S03]  /*e490*/  LDSM.16.MT88.4 R24, [R220+0x11800] ;  /* 0x01180000dc18783b */ /* 0x000ee60000004200 */
[----:B------:R-:W-:Y:S02]  /*e4a0*/  FADD.FTZ R183, R243, R183 ;  /* 0x000000b7f3b77221 */ /* 0x000fe40000010000 */
[C---:B--2---:R-:W-:Y:S02]  /*e4b0*/  FADD.FTZ R242, R190.reuse, R181 ;  /* 0x000000b5bef27221 */ /* 0x044fe40000010000 */
[C---:B------:R-:W-:Y:S08]  /*e4c0*/  HMMA.16816.F32.BF16 R132, R20.reuse, R156, R132 ;  /* 0x0000009c1484723c */ /* 0x040ff00000041884 */
[C---:B------:R-:W-:Y:S04]  /*e4d0*/  HMMA.16816.F32.BF16 R12, R20.reuse, R158, R12 ;  /* 0x0000009e140c723c */ /* 0x040fe8000004180c */
[----:B-1----:R-:W-:Y:S04]  /*e4e0*/  FADD.FTZ R241, R189, R183 ;  /* 0x000000b7bdf17221 */ /* 0x002fe80000010000 */
[C---:B------:R-:W-:Y:S08]  /*e4f0*/  HMMA.16816.F32.BF16 R136, R20.reuse, R28, R136 ;  /* 0x0000001c1488723c */ /* 0x040ff00000041888 */
[C---:B------:R-:W-:Y:S01]  /*e500*/  HMMA.16816.F32.BF16 R140, R20.reuse, R30, R140 ;  /* 0x0000001e148c723c */ /* 0x040fe2000004188c */
[----:B------:R-:W1:Y:S07]  /*e510*/  LDSM.16.MT88.4 R28, [R220+0x13800] ;  /* 0x01380000dc1c783b */ /* 0x000e6e0000004200 */
[C---:B----4-:R-:W-:Y:S08]  /*e520*/  HMMA.16816.F32.BF16 R16, R20.reuse, R148, R16 ;  /* 0x000000941410723c */ /* 0x050ff00000041810 */
[----:B------:R-:W-:Y:S01]  /*e530*/  HMMA.16816.F32.BF16 R144, R20, R150, R144 ;  /* 0x000000961490723c */ /* 0x000fe20000041890 */
[----:B------:R-:W2:Y:S06]  /*e540*/  LDSM.16.MT88.4 R148, [R218+0x13800] ;  /* 0x01380000da94783b */ /* 0x000eac0000004200 */
[----:B------:R-:W-:Y:S02]  /*e550*/  F2FP.BF16.PACK_AB R20, R173, R172 ;  /* 0x000000acad14723e */ /* 0x000fe400000010ff */
[----:B------:R-:W-:Y:S03]  /*e560*/  F2FP.BF16.PACK_AB R21, R175, R174 ;  /* 0x000000aeaf15723e */ /* 0x000fe600000010ff */
[----:B------:R-:W-:Y:S02]  /*e570*/  F2FP.BF16.PACK_AB R22, R190, R199 ;  /* 0x000000c7be16723e */ /* 0x000fe400000010ff */
[----:B------:R-:W-:Y:S07]  /*e580*/  F2FP.BF16.PACK_AB R23, R189, R243 ;  /* 0x000000f3bd17723e */ /* 0x000fee00000010ff */
[C---:B---3--:R-:W-:Y:S01]  /*e590*/  HMMA.16816.F32.BF16 R160, R20.reuse, R24, R4 ;  /* 0x0000001814a0723c */ /* 0x048fe20000041804 */
[----:B------:R-:W3:Y:S07]  /*e5a0*/  LDSM.16.MT88.4 R4, [R217+0x13800] ;  /* 0x01380000d904783b */ /* 0x000eee0000004200 */
[C---:B------:R-:W-:Y:S01]  /*e5b0*/  HMMA.16816.F32.BF16 R156, R20.reuse, R26, R8 ;  /* 0x0000001a149c723c */ /* 0x040fe20000041808 */
[----:B------:R-:W4:Y:S07]  /*e5c0*/  LDSM.16.MT88.4 R8, [R216+0x13800] ;  /* 0x01380000d808783b */ /* 0x000f2e0000004200 */
[C---:B------:R-:W-:Y:S01]  /*e5d0*/  HMMA.16816.F32.BF16 R36, R20.reuse, R32, R36 ;  /* 0x000000201424723c */ /* 0x040fe20000041824 */
[----:B------:R-:W5:Y:S07]  /*e5e0*/  LDSM.16.MT88.4 R24, [R220+0x15800] ;  /* 0x01580000dc18783b */ /* 0x000f6e0000004200 */
[C---:B------:R-:W-:Y:S01]  /*e5f0*/  HMMA.16816.F32.BF16 R40, R20.reuse, R34, R40 ;  /* 0x000000221428723c */ /* 0x040fe20000041828 */
[----:B------:R-:W-:Y:S07]  /*e600*/  LDSM.16.MT88.4 R32, [R217+0x15800] ;  /* 0x01580000d920783b */ /* 0x000fee0000004200 */
[C---:B------:R-:W-:Y:S08]  /*e610*/  HMMA.16816.F32.BF16 R44, R20.reuse, R152, R44 ;  /* 0x00000098142c723c */ /* 0x040ff0000004182c */
[C---:B------:R-:W-:Y:S01]  /*e620*/  HMMA.16816.F32.BF16 R48, R20.reuse, R154, R48 ;  /* 0x0000009a1430723c */ /* 0x040fe20000041830 */
[----:B------:R-:W-:Y:S07]  /*e630*/  LDSM.16.MT88.4 R152, [R216+0x15800] ;  /* 0x01580000d898783b */ /* 0x000fee0000004200 */
[C---:B------:R-:W-:Y:S08]  /*e640*/  HMMA.16816.F32.BF16 R52, R20.reuse, R168, R52 ;  /* 0x000000a81434723c */ /* 0x040ff00000041834 */
[C---:B------:R-:W-:Y:S01]  /*e650*/  HMMA.16816.F32.BF16 R56, R20.reuse, R170, R56 ;  /* 0x000000aa1438723c */ /* 0x040fe20000041838 */
[----:B------:R-:W-:Y:S07]  /*e660*/  LDSM.16.MT88.4 R168, [R220+0x17800] ;  /* 0x01780000dca8783b */ /* 0x000fee0000004200 */
        /* <DEDUP_REMOVED lines=12> */
[C---:B-----5:R-:W-:Y:S08]  /*e730*/  HMMA.16816.F32.BF16 R92, R20.reuse, R24, R92 ;  /* 0x00000018145c723c */ /* 0x060ff0000004185c */
[C---:B------:R-:W-:Y:S08]  /*e740*/  HMMA.16816.F32.BF16 R96, R20.reuse, R26, R96 ;  /* 0x0000001a1460723c */ /* 0x040ff00000041860 */
[C---:B-1----:R-:W-:Y:S08]  /*e750*/  HMMA.16816.F32.BF16 R100, R20.reuse, R28, R100 ;  /* 0x0000001c1464723c */ /* 0x042ff00000041864 */
[C---:B------:R-:W-:Y:S08]  /*e760*/  HMMA.16816.F32.BF16 R104, R20.reuse, R30, R104 ;  /* 0x0000001e1468723c */ /* 0x040ff00000041868 */
[C---:B------:R-:W-:Y:S08]  /*e770*/  HMMA.16816.F32.BF16 R108, R20.reuse, R32, R108 ;  /* 0x00000020146c723c */ /* 0x040ff0000004186c */
[C---:B------:R-:W-:Y:S08]  /*e780*/  HMMA.16816.F32.BF16 R112, R20.reuse, R34, R112 ;  /* 0x000000221470723c */ /* 0x040ff00000041870 */
[C---:B------:R-:W-:Y:S08]  /*e790*/  HMMA.16816.F32.BF16 R116, R20.reuse, R152, R116 ;  /* 0x000000981474723c */ /* 0x040ff00000041874 */
[C---:B------:R-:W-:Y:S08]  /*e7a0*/  HMMA.16816.F32.BF16 R120, R20.reuse, R154, R120 ;  /* 0x0000009a1478723c */ /* 0x040ff00000041878 */
[C---:B------:R-:W-:Y:S08]  /*e7b0*/  HMMA.16816.F32.BF16 R124, R20.reuse, R168, R124 ;  /* 0x000000a8147c723c */ /* 0x040ff0000004187c */
[C---:B------:R-:W-:Y:S08]  /*e7c0*/  HMMA.16816.F32.BF16 R128, R20.reuse, R170, R128 ;  /* 0x000000aa1480723c */ /* 0x040ff00000041880 */
[C---:B--2---:R-:W-:Y:S08]  /*e7d0*/  HMMA.16816.F32.BF16 R132, R20.reuse, R148, R132 ;  /* 0x000000941484723c */ /* 0x044ff00000041884 */
[C---:B------:R-:W-:Y:S08]  /*e7e0*/  HMMA.16816.F32.BF16 R152, R20.reuse, R150, R12 ;  /* 0x000000961498723c */ /* 0x040ff0000004180c */
[C---:B---3--:R-:W-:Y:S08]  /*e7f0*/  HMMA.16816.F32.BF16 R136, R20.reuse, R4, R136 ;  /* 0x000000041488723c */ /* 0x048ff00000041888 */
[C---:B------:R-:W-:Y:S08]  /*e800*/  HMMA.16816.F32.BF16 R140, R20.reuse, R6, R140 ;  /* 0x00000006148c723c */ /* 0x040ff0000004188c */
[C---:B----4-:R-:W-:Y:S08]  /*e810*/  HMMA.16816.F32.BF16 R148, R20.reuse, R8, R16 ;  /* 0x000000081494723c */ /* 0x050ff00000041810 */
[----:B------:R-:W-:Y:S01]  /*e820*/  HMMA.16816.F32.BF16 R144, R20, R10, R144 ;  /* 0x0000000a1490723c */ /* 0x000fe20000041890 */
[----:B------:R-:W-:-:S07]  /*e830*/  @P0 BRA `(.L_x_68) ;  /* 0xffffc8a000000947 */ /* 0x000fce000383ffff */
.L_x_67:
[----:B------:R-:W1:Y:S01]  /*e840*/  SHFL.BFLY PT, R2, R242, 0x2, 0x1f ;  /* 0x0c401f00f2027f89 */ /* 0x000e6200000e0000 */
[----:B------:R-:W-:Y:S01]  /*e850*/  MOV R4, 0x3f800000 ;  /* 0x3f80000000047802 */ /* 0x000fe20000000f00 */
[----:B------:R-:W2:Y:S01]  /*e860*/  S2UR UR6, SR_CTAID.Y ;  /* 0x00000000000679c3 */ /* 0x000ea20000002600 */
[----:B------:R-:W-:Y:S01]  /*e870*/  MOV R5, 0x3f800000 ;  /* 0x3f80000000057802 */ /* 0x000fe20000000f00 */
[----:B------:R-:W3:Y:S01]  /*e880*/  SHFL.BFLY PT, R0, R241, 0x2, 0x1f ;  /* 0x0c401f00f1007f89 */ /* 0x000ee200000e0000 */
[----:B------:R-:W-:Y:S01]  /*e890*/  UISETP.NE.AND UP0, UPT, UR10, -0x1, UPT ;  /* 0xffffffff0a00788c */ /* 0x000fe2000bf05270 */
[----:B------:R-:W-:Y:S01]  /*e8a0*/  BSSY B0, `(.L_x_71) ;  /* 0x0000190000007945 */ /* 0x000fe20003800000 */
[----:B------:R-:W-:Y:S01]  /*e8b0*/  ULDC.64 UR4, c[0x0][0x1e8] ;  /* 0x00007a0000047ab9 */ /* 0x000fe20000000a00 */
[----:B------:R-:W4:Y:S01]  /*e8c0*/  S2R R6, SR_TID.X ;  /* 0x0000000000067919 */ /* 0x000f220000002100 */
[----:B------:R-:W-:Y:S01]  /*e8d0*/  ULDC UR8, c[0x0][0x214] ;  /* 0x0000850000087ab9 */ /* 0x000fe20000000800 */
[----:B------:R-:W5:Y:S01]  /*e8e0*/  S2UR UR9, SR_CTAID.X ;  /* 0x00000000000979c3 */ /* 0x000f620000002500 */
[----:B------:R-:W-:-:S02]  /*e8f0*/  UMOV UR24, URZ ;  /* 0x0000003f00187c82 */ /* 0x000fc40008000000 */
        /* <DEDUP_REMOVED lines=9> */
[----:B------:R-:W-:Y:S01]  /*e990*/  @!UP0 UIMAD UR14, UR14, UR4, URZ ;  /* 0x000000040e0e82a4 */ /* 0x000fe2000f8e023f */
[----:B----4-:R-:W-:Y:S02]  /*e9a0*/  SHF.R.S32.HI R7, RZ, 0x1f, R6 ;  /* 0x0000001fff077819 */ /* 0x010fe40000011406 */
[----:B------:R-:W2:Y:S01]  /*e9b0*/  SHFL.BFLY PT, R0, R241, 0x1, 0x1f ;  /* 0x0c201f00f1007f89 */ /* 0x000ea200000e0000 */
[----:B------:R-:W-:Y:S01]  /*e9c0*/  @!UP0 UIMAD.WIDE.U32 UR22, UR6, UR4, URZ ;  /* 0x00000004061682a5 */ /* 0x000fe2000f8e003f */
[----:B------:R-:W-:Y:S02]  /*e9d0*/  LEA.HI R8, R7, R6, RZ, 0x2 ;  /* 0x0000000607087211 */ /* 0x000fe400078f10ff */
[----:B------:R-:W-:Y:S02]  /*e9e0*/  ULDC.U8 UR4, c[0x0][0x329] ;  /* 0x0000ca4000047ab9 */ /* 0x000fe40000000000 */
[----:B------:R-:W-:Y:S01]  /*e9f0*/  UISETP.NE.AND UP1, UPT, UR4, URZ, UPT ;  /* 0x0000003f0400728c */ /* 0x000fe2000bf25270 */
[--C-:B------:R-:W-:Y:S01]  /*ea00*/  SHF.R.S32.HI R10, RZ, 0x2, R8.reuse ;  /* 0x00000002ff0a7819 */ /* 0x100fe20000011408 */
[----:B------:R-:W-:Y:S01]  /*ea10*/  @!UP0 UIMAD UR14, UR6, UR5, UR14 ;  /* 0x00000005060e82a4 */ /* 0x000fe2000f8e020e */
[----:B------:R-:W-:Y:S01]  /*ea20*/  SHF.R.S32.HI R9, RZ, 0x1f, R8 ;  /* 0x0000001fff097819 */ /* 0x000fe20000011408 */
[----:B------:R-:W-:Y:S01]  /*ea30*/  @!UP0 UMOV UR18, UR22 ;  /* 0x0000001600128c82 */ /* 0x000fe20008000000 */
[----:B------:R-:W-:Y:S01]  /*ea40*/  LOP3.LUT R8, R8, 0x3ffffffc, RZ, 0xc0, !PT ;  /* 0x3ffffffc08087812 */ /* 0x000fe200078ec0ff */
[----:B------:R-:W-:Y:S01]  /*ea50*/  ULDC.U8 UR5, c[0x0][0x328] ;  /* 0x0000ca0000057ab9 */ /* 0x000fe20000000000 */
[----:B------:R-:W-:Y:S01]  /*ea60*/  LEA.HI R9, R9, R10, RZ, 0x3 ;  /* 0x0000000a09097211 */ /* 0x000fe200078f18ff */
[----:B------:R-:W-:Y:S01]  /*ea70*/  UISETP.NE.AND UP2, UPT, UR5, URZ, UPT ;  /* 0x0000003f0500728c */ /* 0x000fe2000bf45270 */
[----:B------:R-:W-:Y:S01]  /*ea80*/  IADD3 R8, -R8, R6, RZ ;  /* 0x0000000608087210 */ /* 0x000fe20007ffe1ff */
[----:B------:R-:W-:Y:S01]  /*ea90*/  @!UP0 UIADD3 UR7, UR23, UR14, URZ ;  /* 0x0000000e17078290 */ /* 0x000fe2000fffe03f */
[----:B------:R-:W-:Y:S01]  /*eaa0*/  LOP3.LUT R9, R9, 0xfffffff8, RZ, 0xc0, !PT ;  /* 0xfffffff809097812 */ /* 0x000fe200078ec0ff */
[----:B------:R-:W-:Y:S01]  /*eab0*/  UISETP.NE.OR UP3, UPT, UR4, URZ, !UP2 ;  /* 0x0000003f0400728c */ /* 0x000fe2000d765670 */
[----:B-1----:R-:W-:-:S02]  /*eac0*/  FADD.FTZ R2, R242, R2 ;  /* 0x00000002f2027221 */ /* 0x002fc40000010000 */
[----:B------:R-:W-:Y:S01]  /*ead0*/  IADD3 R9, R10, -R9, RZ ;  /* 0x800000090a097210 */ /* 0x000fe20007ffe0ff */
[----:B------:R-:W-:Y:S01]  /*eae0*/  @UP1 ULDC UR13, c[0x0][0x210] ;  /* 0x00008400000d1ab9 */ /* 0x000fe20000000800 */
[----:B------:R-:W-:Y:S01]  /*eaf0*/  LEA.HI R10, R7, R6, RZ, 0x5 ;  /* 0x00000006070a7211 */ /* 0x000fe200078f28ff */
[----:B--2---:R-:W-:Y:S01]  /*eb00*/  FADD.FTZ R0, R241, R0 ;  /* 0x00000000f1007221 */ /* 0x004fe20000010000 */
[----:B------:R-:W-:Y:S01]  /*eb10*/  FSETP.NE.FTZ.AND P4, PT, R2, RZ, PT ;  /* 0x000000ff0200720b */ /* 0x000fe20003f95000 */
[----:B------:R-:W-:Y:S01]  /*eb20*/  ULDC UR5, c[0x0][0x234] ;  /* 0x00008d0000057ab9 */ /* 0x000fe20000000800 */
[C---:B------:R-:W-:Y:S01]  /*eb30*/  SHF.L.U32 R12, R9.reuse, 0x6, RZ ;  /* 0x00000006090c7819 */ /* 0x040fe200000006ff */
[----:B------:R-:W-:Y:S01]  /*eb40*/  @UP1 UIMAD UR13, UR13, UR8, URZ ;  /* 0x000000080d0d12a4 */ /* 0x000fe2000f8e023f */
[----:B------:R-:W-:Y:S01]  /*eb50*/  FSETP.NE.FTZ.AND P3, PT, R0, RZ, PT ;  /* 0x000000ff0000720b */ /* 0x000fe20003f75000 */
[----:B------:R-:W-:Y:S01]  /*eb60*/  @!UP1 USEL UR13, UR8, UR5, !UP2 ;  /* 0x00000005080d9287 */ /* 0x000fe2000d000000 */
[----:B------:R-:W-:Y:S01]  /*eb70*/  SHF.R.S32.HI R11, RZ, 0x5, R10 ;  /* 0x00000005ff0b7819 */ /* 0x000fe2000001140a */
[----:B------:R-:W-:Y:S01]  /*eb80*/  ULDC UR4, c[0x0][0x1c0] ;  /* 0x0000700000047ab9 */ /* 0x000fe20000000800 */
[----:B------:R-:W-:Y:S01]  /*eb90*/  LOP3.LUT R12, R12, 0x1c0, RZ, 0xc0, !PT ;  /* 0x000001c00c0c7812 */ /* 0x000fe200078ec0ff */
[----:B------:R-:W-:Y:S01]  /*eba0*/  @UP1 UMOV UR19, 0x1 ;  /* 0x0000000100131882 */ /* 0x000fe20000000000 */
[----:B------:R-:W-:Y:S01]  /*ebb0*/  LOP3.LUT R13, R9, 0x1, RZ, 0xc0, !PT ;  /* 0x00000001090d7812 */ /* 0x000fe200078ec0ff */
[----:B------:R-:W-:Y:S01]  /*ebc0*/  @!UP1 UIMAD UR19, UR13, UR4, URZ ;  /* 0x000000040d1392a4 */ /* 0x000fe2000f8e023f */
[----:B------:R-:W-:Y:S01]  /*ebd0*/  LEA R8, R11, R8, 0x9 ;  /* 0x000000080b087211 */ /* 0x000fe200078e48ff */
[----:B------:R-:W1:Y:S01]  /*ebe0*/  @P4 MUFU.RCP R4, R2 ;  /* 0x0000000200044308 */ /* 0x000e620000001000 */
[----:B------:R-:W-:Y:S01]  /*ebf0*/  LEA.HI R12, R12, R12, RZ, 0x1d ;  /* 0x0000000c0c0c7211 */ /* 0x000fe200078fe8ff */
[----:B------:R-:W-:Y:S01]  /*ec00*/  @!UP3 UIMAD UR21, UR6, UR8, URZ ;  /* 0x000000080615b2a4 */ /* 0x000fe2000f8e023f */
[----:B------:R-:W-:Y:S01]  /*ec10*/  ISETP.NE.U32.AND P0, PT, R13, 0x1, PT ;  /* 0x000000010d00780c */ /* 0x000fe20003f05070 */
[----:B------:R-:W-:Y:S01]  /*ec20*/  @UP1 ULDC UR20, c[0x0][0x210] ;  /* 0x0000840000141ab9 */ /* 0x000fe20000000800 */
[----:B------:R-:W-:Y:S01]  /*ec30*/  LEA R8, R8, R12, 0x1 ;  /* 0x0000000c08087211 */ /* 0x000fe200078e08ff */
[----:B------:R-:W-:Y:S01]  /*ec40*/  UIMAD UR4, UR6, UR19, URZ ;  /* 0x00000013060472a4 */ /* 0x000fe2000f8e023f */
[----:B------:R-:W-:Y:S01]  /*ec50*/  R2P PR, R9, 0x6 ;  /* 0x0000000609007804 */ /* 0x000fe20000000000 */
[----:B------:R-:W2:Y:S01]  /*ec60*/  @P3 MUFU.RCP R5, R0 ;  /* 0x0000000000053308 */ /* 0x000ea20000001000 */
[----:B------:R-:W-:Y:S01]  /*ec70*/  SHF.L.U32 R8, R8, 0x1, RZ ;  /* 0x0000000108087819 */ /* 0x000fe200000006ff */
[----:B------:R-:W-:Y:S01]  /*ec80*/  @!UP1 UMOV UR20, 0x1 ;  /* 0x0000000100149882 */ /* 0x000fe20000000000 */
[----:B------:R-:W-:Y:S01]  /*ec90*/  MOV R9, 0x20 ;  /* 0x0000002000097802 */ /* 0x000fe20000000f00 */
[----:B------:R-:W-:Y:S01]  /*eca0*/  @!UP3 USEL UR21, UR21, UR10, !UP0 ;  /* 0x0000000a1515b287 */ /* 0x000fe2000c000000 */
[----:B------:R-:W-:Y:S01]  /*ecb0*/  IADD3 R12, R8, -0x10, RZ ;  /* 0xfffffff0080c7810 */ /* 0x000fe20007ffe0ff */
[----:B-----5:R-:W-:Y:S01]  /*ecc0*/  UIMAD UR5, UR9, UR20, URZ ;  /* 0x00000014090572a4 */ /* 0x020fe2000f8e023f */
[----:B------:R-:W-:Y:S01]  /*ecd0*/  SEL R9, R9, 0xffffffe0, !P1 ;  /* 0xffffffe009097807 */ /* 0x000fe20004800000 */
[----:B-1----:R-:W-:Y:S01]  /*ece0*/  FMUL.FTZ R160, R4, R160 ;  /* 0x000000a004a07220 */ /* 0x002fe20000410000 */
[----:B------:R-:W-:Y:S01]  /*ecf0*/  @P0 IADD3 R12, R8, 0x10, RZ ;  /* 0x00000010080c0810 */ /* 0x000fe20007ffe0ff */
[----:B------:R-:W-:Y:S01]  /*ed00*/  FMUL.FTZ R161, R4, R161 ;  /* 0x000000a104a17220 */ /* 0x000fe20000410000 */
[----:B------:R-:W-:Y:S01]  /*ed10*/  IADD3 R13, R8, R9, RZ ;  /* 0x00000009080d7210 */ /* 0x000fe20007ffe0ff */
[C---:B------:R-:W-:Y:S01]  /*ed20*/  FMUL.FTZ R156, R4.reuse, R156 ;  /* 0x0000009c049c7220 */ /* 0x040fe20000410000 */
[----:B------:R-:W-:Y:S01]  /*ed30*/  IADD3 R9, R9, R12, RZ ;  /* 0x0000000c09097210 */ /* 0x000fe20007ffe0ff */
[C---:B------:R-:W-:Y:S01]  /*ed40*/  FMUL.FTZ R157, R4.reuse, R157 ;  /* 0x0000009d049d7220 */ /* 0x040fe20000410000 */
[----:B------:R-:W-:Y:S01]  /*ed50*/  F2FP.BF16.PACK_AB R160, R161, R160 ;  /* 0x000000a0a1a0723e */ /* 0x000fe200000010ff */
[C---:B------:R-:W-:Y:S01]  /*ed60*/  FMUL.FTZ R36, R4.reuse, R36 ;  /* 0x0000002404247220 */ /* 0x040fe20000410000 */
[----:B------:R-:W1:Y:S01]  /*ed70*/  @P4 MUFU.LG2 R2, R2 ;  /* 0x0000000200024308 */ /* 0x000e620000000c00 */
[C---:B------:R-:W-:Y:S01]  /*ed80*/  FMUL.FTZ R37, R4.reuse, R37 ;  /* 0x0000002504257220 */ /* 0x040fe20000410000 */
[----:B------:R-:W-:Y:S01]  /*ed90*/  F2FP.BF16.PACK_AB R156, R157, R156 ;  /* 0x0000009c9d9c723e */ /* 0x000fe200000010ff */
[C---:B------:R-:W-:Y:S01]  /*eda0*/  FMUL.FTZ R40, R4.reuse, R40 ;  /* 0x0000002804287220 */ /* 0x040fe20000410000 */
[----:B------:R-:W-:Y:S01]  /*edb0*/  STS [R8], R160 ;  /* 0x000000a008007388 */ /* 0x000fe20000000800 */
[C---:B------:R-:W-:Y:S01]  /*edc0*/  FMUL.FTZ R41, R4.reuse, R41 ;  /* 0x0000002904297220 */ /* 0x040fe20000410000 */
[----:B------:R-:W-:Y:S01]  /*edd0*/  F2FP.BF16.PACK_AB R36, R37, R36 ;  /* 0x000000242524723e */ /* 0x000fe200000010ff */
[C---:B------:R-:W-:Y:S01]  /*ede0*/  FMUL.FTZ R44, R4.reuse, R44 ;  /* 0x0000002c042c7220 */ /* 0x040fe20000410000 */
[----:B------:R-:W-:Y:S01]  /*edf0*/  USEL UR4, UR4, URZ, UP3 ;  /* 0x0000003f04047287 */ /* 0x000fe20009800000 */
[C---:B------:R-:W-:Y:S01]  /*ee00*/  FMUL.FTZ R45, R4.reuse, R45 ;  /* 0x0000002d042d7220 */ /* 0x040fe20000410000 */
[----:B------:R-:W-:Y:S01]  /*ee10*/  F2FP.BF16.PACK_AB R40, R41, R40 ;  /* 0x000000282928723e */ /* 0x000fe200000010ff */
[C---:B------:R-:W-:Y:S01]  /*ee20*/  FMUL.FTZ R48, R4.reuse, R48 ;  /* 0x0000003004307220 */ /* 0x040fe20000410000 */
[----:B------:R-:W-:Y:S01]  /*ee30*/  USHF.L.U32 UR5, UR5, 0x6, URZ ;  /* 0x0000000605057899 */ /* 0x000fe2000800063f */
[C---:B------:R-:W-:Y:S01]  /*ee40*/  FMUL.FTZ R49, R4.reuse, R49 ;  /* 0x0000003104317220 */ /* 0x040fe20000410000 */
[----:B------:R-:W-:Y:S01]  /*ee50*/  F2FP.BF16.PACK_AB R44, R45, R44 ;  /* 0x0000002c2d2c723e */ /* 0x000fe200000010ff */
[C---:B------:R-:W-:Y:S01]  /*ee60*/  FMUL.FTZ R52, R4.reuse, R52 ;  /* 0x0000003404347220 */ /* 0x040fe20000410000 */
[----:B------:R-:W-:Y:S01]  /*ee70*/  UIMAD UR13, UR11, UR13, UR4 ;  /* 0x0000000d0b0d72a4 */ /* 0x000fe2000f8e0204 */
[C---:B------:R-:W-:Y:S01]  /*ee80*/  FMUL.FTZ R53, R4.reuse, R53 ;  /* 0x0000003504357220 */ /* 0x040fe20000410000 */
[----:B------:R-:W-:Y:S01]  /*ee90*/  F2FP.BF16.PACK_AB R48, R49, R48 ;  /* 0x000000303130723e */ /* 0x000fe200000010ff */
[C---:B------:R-:W-:Y:S01]  /*eea0*/  FMUL.FTZ R56, R4.reuse, R56 ;  /* 0x0000003804387220 */ /* 0x040fe20000410000 */
[----:B------:R-:W-:Y:S01]  /*eeb0*/  @!UP3 UMOV UR24, UR21 ;  /* 0x000000150018bc82 */ /* 0x000fe20008000000 */
[C---:B------:R-:W-:Y:S01]  /*eec0*/  FMUL.FTZ R57, R4.reuse, R57 ;  /* 0x0000003904397220 */ /* 0x040fe20000410000 */
[----:B------:R-:W-:Y:S01]  /*eed0*/  F2FP.BF16.PACK_AB R52, R53, R52 ;  /* 0x000000343534723e */ /* 0x000fe200000010ff */
[C---:B------:R-:W-:Y:S01]  /*eee0*/  FMUL.FTZ R60, R4.reuse, R60 ;  /* 0x0000003c043c7220 */ /* 0x040fe20000410000 */
[----:B------:R-:W-:Y:S01]  /*eef0*/  USHF.R.S32.HI UR4, URZ, 0x1f, UR5 ;  /* 0x0000001f3f047899 */ /* 0x000fe20008011405 */
[C---:B------:R-:W-:Y:S01]  /*ef00*/  FMUL.FTZ R61, R4.reuse, R61 ;  /* 0x0000003d043d7220 */ /* 0x040fe20000410000 */
[----:B------:R-:W-:Y:S01]  /*ef10*/  F2FP.BF16.PACK_AB R56, R57, R56 ;  /* 0x000000383938723e */ /* 0x000fe200000010ff */
[C---:B------:R-:W-:Y:S01]  /*ef20*/  FMUL.FTZ R64, R4.reuse, R64 ;  /* 0x0000004004407220 */ /* 0x040fe20000410000 */
[----:B------:R-:W-:Y:S01]  /*ef30*/  @!UP3 USHF.R.S32.HI UR25, URZ, 0x1f, UR21 ;  /* 0x0000001f3f19b899 */ /* 0x000fe20008011415 */
[C---:B------:R-:W-:Y:S01]  /*ef40*/  FMUL.FTZ R65, R4.reuse, R65 ;  /* 0x0000004104417220 */ /* 0x040fe20000410000 */
[----:B------:R-:W-:Y:S01]  /*ef50*/  F2FP.BF16.PACK_AB R60, R61, R60 ;  /* 0x0000003c3d3c723e */ /* 0x000fe200000010ff */
[C---:B------:R-:W-:Y:S01]  /*ef60*/  FMUL.FTZ R68, R4.reuse, R68 ;  /* 0x0000004404447220 */ /* 0x040fe20000410000 */
[----:B------:R-:W-:Y:S01]  /*ef70*/  USHF.R.S32.HI UR6, URZ, 0x1f, UR13 ;  /* 0x0000001f3f067899 */ /* 0x000fe2000801140d */
[C---:B------:R-:W-:Y:S01]  /*ef80*/  FMUL.FTZ R69, R4.reuse, R69 ;  /* 0x0000004504457220 */ /* 0x040fe20000410000 */
[----:B------:R-:W-:Y:S01]  /*ef90*/  F2FP.BF16.PACK_AB R64, R65, R64 ;  /* 0x000000404140723e */ /* 0x000fe200000010ff */
[C---:B------:R-:W-:Y:S01]  /*efa0*/  FMUL.FTZ R72, R4.reuse, R72 ;  /* 0x0000004804487220 */ /* 0x040fe20000410000 */
[----:B------:R-:W-:Y:S01]  /*efb0*/  UIADD3 UR5, UP2, UP1, UR5, UR24, UR13 ;  /* 0x0000001805057290 */ /* 0x000fe2000f95e00d */
[C---:B------:R-:W-:Y:S01]  /*efc0*/  FMUL.FTZ R73, R4.reuse, R73 ;  /* 0x0000004904497220 */ /* 0x040fe20000410000 */
[----:B------:R-:W-:Y:S01]  /*efd0*/  F2FP.BF16.PACK_AB R68, R69, R68 ;  /* 0x000000444544723e */ /* 0x000fe200000010ff */
[C---:B------:R-:W-:Y:S01]  /*efe0*/  FMUL.FTZ R76, R4.reuse, R76 ;  /* 0x0000004c044c7220 */ /* 0x040fe20000410000 */
[----:B------:R-:W-:Y:S01]  /*eff0*/  UIADD3.X UR4, UR4, UR25, UR6, UP2, UP1 ;  /* 0x0000001904047290 */ /* 0x000fe200097e2406 */
        /* <DEDUP_REMOVED lines=57> */
[----:B------:R-:W-:Y:S01]  /*f390*/  FMUL.FTZ R4, R4, R145 ;  /* 0x0000009104047220 */ /* 0x000fe20000410000 */
[----:B------:R-:W-:Y:S01]  /*f3a0*/  F2FP.BF16.PACK_AB R148, R149, R148 ;  /* 0x000000949594723e */ /* 0x000fe200000010ff */
[C---:B--2---:R-:W-:Y:S02]  /*f3b0*/  FMUL.FTZ R163, R5.reuse, R163 ;  /* 0x000000a305a37220 */ /* 0x044fe40000410000 */
[C---:B------:R-:W-:Y:S01]  /*f3c0*/  FMUL.FTZ R162, R5.reuse, R162 ;  /* 0x000000a205a27220 */ /* 0x040fe20000410000 */
[----:B------:R-:W-:Y:S01]  /*f3d0*/  F2FP.BF16.PACK_AB R144, R4, R144 ;  /* 0x000000900490723e */ /* 0x000fe200000010ff */
[C---:B------:R-:W-:Y:S01]  /*f3e0*/  FMUL.FTZ R159, R5.reuse, R159 ;  /* 0x0000009f059f7220 */ /* 0x040fe20000410000 */
[----:B------:R-:W-:Y:S01]  /*f3f0*/  MOV R4, 0x40 ;  /* 0x0000004000047802 */ /* 0x000fe20000000f00 */
[----:B------:R-:W-:Y:S01]  /*f400*/  FMUL.FTZ R158, R5, R158 ;  /* 0x0000009e059e7220 */ /* 0x000fe20000410000 */
[----:B------:R-:W-:Y:S01]  /*f410*/  F2FP.BF16.PACK_AB R162, R163, R162 ;  /* 0x000000a2a3a2723e */ /* 0x000fe200000010ff */
[C---:B------:R-:W-:Y:S01]  /*f420*/  FMUL.FTZ R39, R5.reuse, R39 ;  /* 0x0000002705277220 */ /* 0x040fe20000410000 */
[----:B------:R-:W-:Y:S01]  /*f430*/  SEL R4, R4, 0xffffffc0, !P2 ;  /* 0xffffffc004047807 */ /* 0x000fe20005000000 */
[----:B------:R-:W-:Y:S01]  /*f440*/  FMUL.FTZ R38, R5, R38 ;  /* 0x0000002605267220 */ /* 0x000fe20000410000 */
[----:B------:R-:W-:Y:S01]  /*f450*/  F2FP.BF16.PACK_AB R158, R159, R158 ;  /* 0x0000009e9f9e723e */ /* 0x000fe200000010ff */
[C---:B------:R-:W-:Y:S01]  /*f460*/  FMUL.FTZ R43, R5.reuse, R43 ;  /* 0x0000002b052b7220 */ /* 0x040fe20000410000 */
[----:B------:R-:W-:Y:S01]  /*f470*/  IADD3 R14, R8, R4, RZ ;  /* 0x00000004080e7210 */ /* 0x000fe20007ffe0ff */
[----:B------:R-:W-:Y:S01]  /*f480*/  FMUL.FTZ R42, R5, R42 ;  /* 0x0000002a052a7220 */ /* 0x000fe20000410000 */
[----:B------:R-:W-:Y:S01]  /*f490*/  F2FP.BF16.PACK_AB R38, R39, R38 ;  /* 0x000000262726723e */ /* 0x000fe200000010ff */
[C---:B------:R-:W-:Y:S01]  /*f4a0*/  FMUL.FTZ R47, R5.reuse, R47 ;  /* 0x0000002f052f7220 */ /* 0x040fe20000410000 */
[----:B------:R-:W-:Y:S01]  /*f4b0*/  STS [R8+0x400], R162 ;  /* 0x000400a208007388 */ /* 0x000fe20000000800 */
[----:B------:R-:W-:Y:S01]  /*f4c0*/  FMUL.FTZ R46, R5, R46 ;  /* 0x0000002e052e7220 */ /* 0x000fe20000410000 */
[----:B------:R-:W-:Y:S01]  /*f4d0*/  F2FP.BF16.PACK_AB R42, R43, R42 ;  /* 0x0000002a2b2a723e */ /* 0x000fe200000010ff */
[C---:B------:R-:W-:Y:S01]  /*f4e0*/  FMUL.FTZ R51, R5.reuse, R51 ;  /* 0x0000003305337220 */ /* 0x040fe20000410000 */
[----:B------:R-:W-:Y:S01]  /*f4f0*/  IADD3 R15, R4, R12, RZ ;  /* 0x0000000c040f7210 */ /* 0x000fe20007ffe0ff */
[----:B------:R-:W-:Y:S01]  /*f500*/  FMUL.FTZ R50, R5, R50 ;  /* 0x0000003205327220 */ /* 0x000fe20000410000 */
[----:B------:R-:W-:Y:S01]  /*f510*/  F2FP.BF16.PACK_AB R46, R47, R46 ;  /* 0x0000002e2f2e723e */ /* 0x000fe200000010ff */
[C---:B------:R-:W-:Y:S01]  /*f520*/  FMUL.FTZ R55, R5.reuse, R55 ;  /* 0x0000003705377220 */ /* 0x040fe20000410000 */
[----:B------:R-:W-:Y:S01]  /*f530*/  STS [R12], R156 ;  /* 0x0000009c0c007388 */ /* 0x000fe20000000800 */
[----:B------:R-:W-:Y:S01]  /*f540*/  FMUL.FTZ R54, R5, R54 ;  /* 0x0000003605367220 */ /* 0x000fe20000410000 */
[----:B------:R-:W-:Y:S01]  /*f550*/  F2FP.BF16.PACK_AB R50, R51, R50 ;  /* 0x000000323332723e */ /* 0x000fe200000010ff */
[C---:B------:R-:W-:Y:S01]  /*f560*/  FMUL.FTZ R59, R5.reuse, R59 ;  /* 0x0000003b053b7220 */ /* 0x040fe20000410000 */
[----:B------:R-:W-:Y:S01]  /*f570*/  STS [R12+0x400], R158 ;  /* 0x0004009e0c007388 */ /* 0x000fe20000000800 */
[----:B------:R-:W-:Y:S01]  /*f580*/  FMUL.FTZ R58, R5, R58 ;  /* 0x0000003a053a7220 */ /* 0x000fe20000410000 */
[----:B------:R-:W-:Y:S01]  /*f590*/  F2FP.BF16.PACK_AB R54, R55, R54 ;  /* 0x000000363736723e */ /* 0x000fe200000010ff */
[----:B------:R-:W-:Y:S01]  /*f5a0*/  FMUL.FTZ R63, R5, R63 ;  /* 0x0000003f053f7220 */ /* 0x000fe20000410000 */
[----:B------:R-:W-:Y:S01]  /*f5b0*/  IADD3 R16, R13, R4, RZ ;  /* 0x000000040d107210 */ /* 0x000fe20007ffe0ff */
[----:B------:R-:W-:Y:S01]  /*f5c0*/  FMUL.FTZ R62, R5, R62 ;  /* 0x0000003e053e7220 */ /* 0x000fe20000410000 */
[----:B------:R-:W-:Y:S01]  /*f5d0*/  F2FP.BF16.PACK_AB R58, R59, R58 ;  /* 0x0000003a3b3a723e */ /* 0x000fe200000010ff */
[C---:B------:R-:W-:Y:S01]  /*f5e0*/  FMUL.FTZ R67, R5.reuse, R67 ;  /* 0x0000004305437220 */ /* 0x040fe20000410000 */
[----:B------:R-:W-:Y:S01]  /*f5f0*/  STS [R13], R36 ;  /* 0x000000240d007388 */ /* 0x000fe20000000800 */
[----:B------:R-:W-:Y:S01]  /*f600*/  FMUL.FTZ R66, R5, R66 ;  /* 0x0000004205427220 */ /* 0x000fe20000410000 */
[----:B------:R-:W-:Y:S01]  /*f610*/  IADD3 R17, R9, R4, RZ ;  /* 0x0000000409117210 */ /* 0x000fe20007ffe0ff */
[C---:B------:R-:W-:Y:S01]  /*f620*/  FMUL.FTZ R71, R5.reuse, R71 ;  /* 0x0000004705477220 */ /* 0x040fe20000410000 */
[----:B------:R-:W-:Y:S01]  /*f630*/  STS [R13+0x400], R38 ;  /* 0x000400260d007388 */ /* 0x000fe20000000800 */
        /* <DEDUP_REMOVED lines=86> */
[----:B-1----:R-:W-:Y:S01]  /*fba0*/  @P4 FMUL.FTZ R2, R2, 0.69314718246459960938 ;  /* 0x3f31721802024820 */ /* 0x002fe20000410000 */
[----:B------:R-:W-:Y:S01]  /*fbb0*/  STS [R15+0x2400], R82 ;  /* 0x002400520f007388 */ /* 0x000fe20000000800 */
[----:B------:R-:W-:-:S02]  /*fbc0*/  F2FP.BF16.PACK_AB R150, R151, R150 ;  /* 0x000000969796723e */ /* 0x000fc400000010ff */
[----:B------:R-:W-:Y:S01]  /*fbd0*/  F2FP.BF16.PACK_AB R5, R147, R5 ;  /* 0x000000059305723e */ /* 0x000fe200000010ff */
        /* <DEDUP_REMOVED lines=28> */
[----:B------:R-:W-:Y:S04]  /*fda0*/  STS [R14+0x6000], R136 ;  /* 0x006000880e007388 */ /* 0x000fe80000000800 */
[----:B------:R-:W-:Y:S04]  /*fdb0*/  STS [R14+0x6400], R138 ;  /* 0x0064008a0e007388 */ /* 0x000fe80000000800 */
[----:B------:R-:W-:Y:S04]  /*fdc0*/  STS [R15+0x6000], R140 ;  /* 0x0060008c0f007388 */ /* 0x000fe80000000800 */
[----:B------:R-:W-:Y:S04]  /*fdd0*/  STS [R15+0x6400], R142 ;  /* 0x0064008e0f007388 */ /* 0x000fe80000000800 */
[----:B------:R-:W-:Y:S04]  /*fde0*/  STS [R16+0x6000], R148 ;  /* 0x0060009410007388 */ /* 0x000fe80000000800 */
[----:B------:R-:W-:Y:S01]  /*fdf0*/  STS [R16+0x6400], R150 ;  /* 0x0064009610007388 */ /* 0x000fe20000000800 */
[----:B-1----:R-:W-:-:S02]  /*fe00*/  LOP3.LUT R9, R10, 0xffffffe0, RZ, 0xc0, !PT ;  /* 0xffffffe00a097812 */ /* 0x002fc400078ec0ff */
[----:B------:R-:W-:Y:S01]  /*fe10*/  SHF.R.S32.HI R10, RZ, 0x1f, R11 ;  /* 0x0000001fff0a7819 */ /* 0x000fe2000001140b */
[----:B------:R-:W-:Y:S01]  /*fe20*/  STS [R17+0x6000], R144 ;  /* 0x0060009011007388 */ /* 0x000fe20000000800 */
[----:B------:R-:W-:Y:S02]  /*fe30*/  IADD3 R9, -R9, R6, RZ ;  /* 0x0000000609097210 */ /* 0x000fe40007ffe1ff */
[----:B------:R-:W-:Y:S01]  /*fe40*/  LEA.HI R10, R10, R11, RZ, 0x2 ;  /* 0x0000000b0a0a7211 */ /* 0x000fe200078f10ff */
[----:B------:R1:W-:Y:S04]  /*fe50*/  STS [R17+0x6400], R5 ;  /* 0x0064000511007388 */ /* 0x0003e80000000800 */
[----:B------:R-:W-:Y:S01]  /*fe60*/  BAR.SYNC.DEFER_BLOCKING 0x0 ;  /* 0x0000000000007b1d */ /* 0x000fe20000010000 */
[----:B------:R-:W-:-:S02]  /*fe70*/  LOP3.LUT P0, RZ, R9, 0x3, RZ, 0xc0, !PT ;  /* 0x0000000309ff7812 */ /* 0x000fc4000780c0ff */
[----:B------:R-:W-:-:S03]  /*fe80*/  LOP3.LUT R10, R10, 0xffffffc, RZ, 0xc0, !PT ;  /* 0x0ffffffc0a0a7812 */ /* 0x000fc600078ec0ff */
[----:B------:R-:W1:Y:S01]  /*fe90*/  S2R R4, SR_TID.X ;  /* 0x0000000000047919 */ /* 0x000e620000002100 */
[----:B------:R-:W-:Y:S02]  /*fea0*/  IADD3 R11, R11, -R10, RZ ;  /* 0x8000000a0b0b7210 */ /* 0x000fe40007ffe0ff */
[----:B------:R-:W-:Y:S01]  /*feb0*/  MOV R10, 0x7f800000 ;  /* 0x7f800000000a7802 */ /* 0x000fe20000000f00 */
[----:B------:R2:W3:Y:S04]  /*fec0*/  LDS.128 R68, [R227] ;  /* 0x00000000e3447984 */ /* 0x0004e80000000c00 */
[----:B------:R2:W4:Y:S01]  /*fed0*/  LDS.128 R64, [R227+0x800] ;  /* 0x00080000e3407984 */ /* 0x0005220000000c00 */
[----:B-1----:R-:W-:-:S03]  /*fee0*/  SHF.R.S32.HI R5, RZ, 0x1f, R4 ;  /* 0x0000001fff057819 */ /* 0x002fc60000011404 */
[----:B------:R2:W1:Y:S01]  /*fef0*/  LDS.128 R60, [R227+0x1000] ;  /* 0x00100000e33c7984 */ /* 0x0004620000000c00 */
[----:B------:R-:W-:-:S03]  /*ff00*/  LEA.HI R8, R5, R4, RZ, 0x5 ;  /* 0x0000000405087211 */ /* 0x000fc600078f28ff */
[----:B------:R2:W1:Y:S01]  /*ff10*/  LDS.128 R56, [R227+0x1800] ;  /* 0x00180000e3387984 */ /* 0x0004620000000c00 */
[----:B------:R-:W-:-:S03]  /*ff20*/  LOP3.LUT R8, R8, 0xffffffe0, RZ, 0xc0, !PT ;  /* 0xffffffe008087812 */ /* 0x000fc600078ec0ff */
[----:B------:R2:W1:Y:S01]  /*ff30*/  LDS.128 R52, [R227+0x2000] ;  /* 0x00200000e3347984 */ /* 0x0004620000000c00 */
[----:B------:R-:W-:-:S03]  /*ff40*/  IADD3 R9, -R8, R4, RZ ;  /* 0x0000000408097210 */ /* 0x000fc60007ffe1ff */
[----:B------:R2:W1:Y:S01]  /*ff50*/  LDS.128 R48, [R227+0x2800] ;  /* 0x00280000e3307984 */ /* 0x0004620000000c00 */
[----:B------:R5:W5:Y:S03]  /*ff60*/  @P3 MUFU.LG2 R8, R0 ;  /* 0x0000000000083308 */ /* 0x000b660000000c00 */
[----:B------:R2:W1:Y:S04]  /*ff70*/  LDS.128 R44, [R227+0x3000] ;  /* 0x00300000e32c7984 */ /* 0x0004680000000c00 */
[----:B------:R2:W1:Y:S04]  /*ff80*/  LDS.128 R40, [R227+0x3800] ;  /* 0x00380000e3287984 */ /* 0x0004680000000c00 */
[----:B------:R2:W1:Y:S04]  /*ff90*/  LDS.128 R36, [R227+0x4000] ;  /* 0x00400000e3247984 */ /* 0x0004680000000c00 */
[----:B------:R2:W1:Y:S01]  /*ffa0*/  LDS.128 R32, [R227+0x4800] ;  /* 0x00480000e3207984 */ /* 0x0004620000000c00 */
[----:B-----5:R-:W-:Y:S01]  /*ffb0*/  SHF.R.S32.HI R0, RZ, 0x1f, R9 ;  /* 0x0000001fff007819 */ /* 0x020fe20000011409 */
[----:B------:R-:W-:-:S02]  /*ffc0*/  @P3 FMUL.FTZ R8, R8, 0.69314718246459960938 ;  /* 0x3f31721808083820 */ /* 0x000fc40000410000 */
[----:B------:R2:W1:Y:S01]  /*ffd0*/  LDS.128 R28, [R227+0x5000] ;  /* 0x00500000e31c7984 */ /* 0x0004620000000c00 */
[----:B------:R-:W-:Y:S01]  /*ffe0*/  LEA.HI R0, R0, R9, RZ, 0x2 ;  /* 0x0000000900007211 */ /* 0x000fe200078f10ff */
[----:B------:R-:W-:Y:S01]  /*fff0*/  @P3 FFMA.FTZ R10, R3, c[0x0][0x238], R8 ;  /* 0x00008e00030a3a23 */ /* 0x000fe20000010008 */
[----:B------:R-:W-:Y:S01]  /*10000*/  MOV R9, 0x7f800000 ;  /* 0x7f80000000097802 */ /* 0x000fe20000000f00 */
[----:B------:R2:W1:Y:S01]  /*10010*/  LDS.128 R24, [R227+0x5800] ;  /* 0x00580000e3187984 */ /* 0x0004620000000c00 */
[----:B------:R-:W-:Y:S01]  /*10020*/  SHF.R.S32.HI R0, RZ, 0x2, R0 ;  /* 0x00000002ff007819 */ /* 0x000fe20000011400 */
[----:B------:R-:W-:Y:S02]  /*10030*/  @P4 FFMA.FTZ R9, R164, c[0x0][0x238], R2 ;  /* 0x00008e00a4094a23 */ /* 0x000fe40000010002 */
[----:B------:R2:W1:Y:S01]  /*10040*/  LDS.128 R20, [R227+0x6000] ;  /* 0x00600000e3147984 */ /* 0x0004620000000c00 */
[----:B------:R-:W-:-:S03]  /*10050*/  LEA R0, R11, R0, 0x4 ;  /* 0x000000000b007211 */ /* 0x000fc600078e20ff */
        /* <DEDUP_REMOVED lines=10> */
[C---:B------:R-:W-:Y:S02]  /*10100*/  @!P3 IADD3 R2, P1, R0.reuse, UR5, RZ ;  /* 0x000000050002bc10 */ /* 0x040fe4000ff3e0ff */
[C---:B------:R-:W-:Y:S02]  /*10110*/  @!P2 IADD3 R8, P0, R3.reuse, UR5, RZ ;  /* 0x000000050308ac10 */ /* 0x040fe4000ff1e0ff */
        /* <DEDUP_REMOVED lines=8> */
.L_x_72:
[----:B---34-:R-:W-:Y:S05]  /*101a0*/  BSYNC B0 ;  /* 0x0000000000007941 */ /* 0x018fea0003800000 */
.L_x_71:
[----:B------:R-:W3:Y:S01]  /*101b0*/  S2R R0, SR_CTAID.Z ;  /* 0x0000000000007919 */ /* 0x000ee20000002700 */
[----:B------:R-:W-:Y:S01]  /*101c0*/  LEA.HI R6, R7, R6, RZ, 0x3 ;  /* 0x0000000607067211 */ /* 0x000fe200078f18ff */
[----:B------:R-:W-:Y:S01]  /*101d0*/  UIMAD UR9, UR9, -0x40, UR15 ;  /* 0xffffffc0090978a4 */ /* 0x000fe2000f8e020f */
[----:B------:R-:W-:Y:S01]  /*101e0*/  SHF.R.S32.HI R2, RZ, 0x1f, R236 ;  /* 0x0000001fff027819 */ /* 0x000fe200000114ec */
[----:B------:R-:W-:Y:S01]  /*101f0*/  USHF.R.S32.HI UR6, URZ, 0x1f, UR11 ;  /* 0x0000001f3f067899 */ /* 0x000fe2000801140b */
[----:B------:R-:W-:Y:S01]  /*10200*/  IADD3 R10, P0, R236, UR18, RZ ;  /* 0x00000012ec0a7c10 */ /* 0x000fe2000ff1e0ff */
[----:B------:R-:W-:Y:S01]  /*10210*/  ULDC.64 UR4, c[0x0][0x1f0] ;  /* 0x00007c0000047ab9 */ /* 0x000fe20000000a00 */
[----:B------:R-:W-:Y:S01]  /*10220*/  SHF.R.S32.HI R3, RZ, 0x3, R6 ;  /* 0x00000003ff037819 */ /* 0x000fe20000011406 */
[----:B------:R-:W-:Y:S01]  /*10230*/  UIMAD UR4, UR6, UR4, URZ ;  /* 0x00000004060472a4 */ /* 0x000fe2000f8e023f */
[----:B------:R-:W-:Y:S01]  /*10240*/  IADD3.X R11, R2, UR7, RZ, P0, !PT ;  /* 0x00000007020b7c10 */ /* 0x000fe200087fe4ff */
[----:B------:R-:W-:Y:S01]  /*10250*/  IMAD.U32 R2, RZ, RZ, UR12 ;  /* 0x0000000cff027e24 */ /* 0x000fe2000f8e00ff */
[----:B------:R-:W-:Y:S01]  /*10260*/  ISETP.GE.AND P0, PT, R3, UR9, PT ;  /* 0x0000000903007c0c */ /* 0x000fe2000bf06270 */
[----:B------:R-:W-:Y:S01]  /*10270*/  UIMAD UR4, UR11, UR5, UR4 ;  /* 0x000000050b0472a4 */ /* 0x000fe2000f8e0204 */
[----:B------:R-:W-:Y:S01]  /*10280*/  LEA.HI R4, R5, R4, RZ, 0x3 ;  /* 0x0000000405047211 */ /* 0x000fe200078f18ff */
[----:B------:R-:W-:Y:S03]  /*10290*/  BSSY B0, `(.L_x_73) ;  /* 0x0000016000007945 */ /* 0x000fe60003800000 */
[----:B------:R-:W-:-:S04]  /*102a0*/  SHF.R.S32.HI R8, RZ, 0x3, R4 ;  /* 0x00000003ff087819 */ /* 0x000fc80000011404 */
[----:B------:R-:W-:Y:S01]  /*102b0*/  SHF.R.S32.HI R9, RZ, 0x1f, R8 ;  /* 0x0000001fff097819 */ /* 0x000fe20000011408 */
[----:B---3--:R-:W-:-:S04]  /*102c0*/  IMAD.WIDE.U32 R4, R0, c[0x0][0x1f0], R10 ;  /* 0x00007c0000047a25 */ /* 0x008fc800078e000a */
[----:B------:R-:W-:Y:S01]  /*102d0*/  IMAD.WIDE R8, R2, 0x40, R8 ;  /* 0x0000004002087825 */ /* 0x000fe200078e0208 */
[----:B------:R-:W-:Y:S01]  /*102e0*/  IADD3 R11, R5, UR4, RZ ;  /* 0x00000004050b7c10 */ /* 0x000fe2000fffe0ff */
[----:B------:R-:W-:Y:S05]  /*102f0*/  @P0 BRA `(.L_x_74) ;  /* 0x000000f000000947 */ /* 0x000fea0003800000 */
[----:B------:R-:W-:Y:S01]  /*10300*/  IMAD R0, R9, c[0x0][0x1e8], RZ ;  /* 0x00007a0009007a24 */ /* 0x000fe200078e02ff */
[----:B------:R-:W-:Y:S01]  /*10310*/  ISETP.GE.AND P4, PT, R236, c[0x0][0x220], PT ;  /* 0x00008800ec007a0c */ /* 0x000fe20003f86270 */
[----:B------:R-:W-:Y:S01]  /*10320*/  IMAD.MOV.U32 R10, RZ, RZ, R4 ;  /* 0x000000ffff0a7224 */ /* 0x000fe200078e0004 */
[----:B------:R-:W-:Y:S01]  /*10330*/  ISETP.GE.AND P3, PT, R230, c[0x0][0x220], PT ;  /* 0x00008800e6007a0c */ /* 0x000fe20003f66270 */
[C---:B------:R-:W-:Y:S01]  /*10340*/  IMAD R0, R8.reuse, c[0x0][0x1ec], R0 ;  /* 0x00007b0008007a24 */ /* 0x040fe200078e0200 */
[----:B------:R-:W-:Y:S01]  /*10350*/  ISETP.GE.AND P2, PT, R229, c[0x0][0x220], PT ;  /* 0x00008800e5007a0c */ /* 0x000fe20003f46270 */
[----:B------:R-:W-:Y:S01]  /*10360*/  IMAD.WIDE.U32 R2, R8, c[0x0][0x1e8], R10 ;  /* 0x00007a0008027a25 */ /* 0x000fe200078e000a */
[----:B------:R-:W-:-:S03]  /*10370*/  ISETP.GE.AND P1, PT, R228, c[0x0][0x220], PT ;  /* 0x00008800e4007a0c */ /* 0x000fc60003f26270 */
[----:B------:R-:W-:Y:S01]  /*10380*/  IMAD.IADD R0, R3, 0x1, R0 ;  /* 0x0000000103007824 */ /* 0x000fe200078e0200 */
[----:B------:R-:W-:-:S04]  /*10390*/  LEA R76, P0, R2, c[0x0][0x1d0], 0x1 ;  /* 0x00007400024c7a11 */ /* 0x000fc800078008ff */
[----:B------:R-:W-:-:S05]  /*103a0*/  LEA.HI.X R77, R2, c[0x0][0x1d4], R0, 0x1, P0 ;  /* 0x00007500024d7a11 */ /* 0x000fca00000f0c00 */
[----:B------:R3:W-:Y:S04]  /*103b0*/  @!P4 STG.E.128 [R76.64], R68 ;  /* 0x000000444c00c986 */ /* 0x0007e8000c101d10 */
[----:B-1----:R3:W-:Y:S04]  /*103c0*/  @!P3 STG.E.128 [R76.64+0x80], R52 ;  /* 0x000080344c00b986 */ /* 0x0027e8000c101d10 */
[----:B------:R3:W-:Y:S04]  /*103d0*/  @!P2 STG.E.128 [R76.64+0x100], R36 ;  /* 0x000100244c00a986 */ /* 0x0007e8000c101d10 */
[----:B------:R3:W-:Y:S02]  /*103e0*/  @!P1 STG.E.128 [R76.64+0x180], R20 ;  /* 0x000180144c009986 */ /* 0x0007e4000c101d10 */
.L_x_74:
[----:B------:R-:W-:Y:S05]  /*103f0*/  BSYNC B0 ;  /* 0x0000000000007941 */ /* 0x000fea0003800000 */
.L_x_73:
[----:B------:R-:W-:Y:S01]  /*10400*/  LEA.HI.SX32 R0, R6, 0x10, 0x1d ;  /* 0x0000001006007811 */ /* 0x000fe200078feaff */
[----:B------:R-:W-:Y:S03]  /*10410*/  BSSY B0, `(.L_x_75) ;  /* 0x0000015000007945 */ /* 0x000fe60003800000 */
[----:B------:R-:W-:-:S13]  /*10420*/  ISETP.GE.AND P0, PT, R0, UR9, PT ;  /* 0x0000000900007c0c */ /* 0x000fda000bf06270 */
[----:B------:R-:W-:Y:S05]  /*10430*/  @P0 BRA `(.L_x_76) ;  /* 0x0000012000000947 */ /* 0x000fea0003800000 */
[----:B------:R-:W-:Y:S01]  /*10440*/  IADD3 R2, P0, R8, 0x10, RZ ;  /* 0x0000001008027810 */ /* 0x000fe20007f1e0ff */
[----:B-1-3--:R-:W-:Y:S01]  /*10450*/  IMAD.MOV.U32 R20, RZ, RZ, R4 ;  /* 0x000000ffff147224 */ /* 0x00afe200078e0004 */
        /* <DEDUP_REMOVED lines=9> */
[----:B------:R-:W-:-:S03]  /*104f0*/  LEA R2, P4, R20, c[0x0][0x1d0], 0x1 ;  /* 0x0000740014027a11 */ /* 0x000fc600078808ff */
[----:B------:R-:W-:-:S05]  /*10500*/  IMAD.IADD R0, R21, 0x1, R0 ;  /* 0x0000000115007824 */ /* 0x000fca00078e0200 */
[----:B------:R-:W-:-:S05]  /*10510*/  LEA.HI.X R3, R20, c[0x0][0x1d4], R0, 0x1, P4 ;  /* 0x0000750014037a11 */ /* 0x000fca00020f0c00 */
[----:B------:R1:W-:Y:S04]  /*10520*/  @!P3 STG.E.128 [R2.64], R64 ;  /* 0x000000400200b986 */ /* 0x0003e8000c101d10 */
[----:B------:R1:W-:Y:S04]  /*10530*/  @!P2 STG.E.128 [R2.64+0x80], R48 ;  /* 0x000080300200a986 */ /* 0x0003e8000c101d10 */
[----:B------:R1:W-:Y:S04]  /*10540*/  @!P1 STG.E.128 [R2.64+0x100], R32 ;  /* 0x0001002002009986 */ /* 0x0003e8000c101d10 */
[----:B------:R1:W-:Y:S02]  /*10550*/  @!P0 STG.E.128 [R2.64+0x180], R16 ;  /* 0x0001801002008986 */ /* 0x0003e4000c101d10 */
.L_x_76:
[----:B------:R-:W-:Y:S05]  /*10560*/  BSYNC B0 ;  /* 0x0000000000007941 */ /* 0x000fea0003800000 */
.L_x_75:
[----:B------:R-:W-:Y:S01]  /*10570*/  LEA.HI.SX32 R0, R6, 0x20, 0x1d ;  /* 0x0000002006007811 */ /* 0x000fe200078feaff */
[----:B------:R-:W-:Y:S03]  /*10580*/  BSSY B0, `(.L_x_77) ;  /* 0x0000015000007945 */ /* 0x000fe60003800000 */
[----:B------:R-:W-:-:S13]  /*10590*/  ISETP.GE.AND P0, PT, R0, UR9, PT ;  /* 0x0000000900007c0c */ /* 0x000fda000bf06270 */
[----:B------:R-:W-:Y:S05]  /*105a0*/  @P0 BRA `(.L_x_78) ;  /* 0x0000012000000947 */ /* 0x000fea0003800000 */
[----:B-1----:R-:W-:Y:S01]  /*105b0*/  IADD3 R2, P0, R8, 0x20, RZ ;  /* 0x0000002008027810 */ /* 0x002fe20007f1e0ff */
        /* <DEDUP_REMOVED lines=17> */
.L_x_78:
[----:B------:R-:W-:Y:S05]  /*106d0*/  BSYNC B0 ;  /* 0x0000000000007941 */ /* 0x000fea0003800000 */
.L_x_77:
[----:B------:R-:W-:-:S04]  /*106e0*/  LEA.HI.SX32 R6, R6, 0x30, 0x1d ;  /* 0x0000003006067811 */ /* 0x000fc800078feaff */
[----:B------:R-:W-:-:S13]  /*106f0*/  ISETP.GE.AND P0, PT, R6, UR9, PT ;  /* 0x0000000906007c0c */ /* 0x000fda000bf06270 */
[----:B------:R-:W-:Y:S05]  /*10700*/  @P0 EXIT ;  /* 0x000000000000094d */ /* 0x000fea0003800000 */
[----:B------:R-:W-:Y:S01]  /*10710*/  IADD3 R0, P0, R8, 0x30, RZ ;  /* 0x0000003008007810 */ /* 0x000fe20007f1e0ff */
[----:B-1----:R-:W-:Y:S01]  /*10720*/  IMAD.MOV.U32 R2, RZ, RZ, R4 ;  /* 0x000000ffff027224 */ /* 0x002fe200078e0004 */
[----:B------:R-:W-:Y:S01]  /*10730*/  ISETP.GE.AND P2, PT, R236, c[0x0][0x220], PT ;  /* 0x00008800ec007a0c */ /* 0x000fe20003f46270 */
[----:B------:R-:W-:Y:S01]  /*10740*/  IMAD.MOV.U32 R3, RZ, RZ, R11 ;  /* 0x000000ffff037224 */ /* 0x000fe200078e000b */
[----:B------:R-:W-:Y:S01]  /*10750*/  ISETP.GE.AND P1, PT, R230, c[0x0][0x220], PT ;  /* 0x00008800e6007a0c */ /* 0x000fe20003f26270 */
[----:B------:R-:W-:Y:S01]  /*10760*/  IMAD.X R8, RZ, RZ, R9, P0 ;  /* 0x000000ffff087224 */ /* 0x000fe200000e0609 */
[----:B------:R-:W-:Y:S01]  /*10770*/  ISETP.GE.AND P0, PT, R229, c[0x0][0x220], PT ;  /* 0x00008800e5007a0c */ /* 0x000fe20003f06270 */
[----:B------:R-:W-:-:S04]  /*10780*/  IMAD.WIDE.U32 R2, R0, c[0x0][0x1e8], R2 ;  /* 0x00007a0000027a25 */ /* 0x000fc800078e0002 */
[----:B------:R-:W-:Y:S01]  /*10790*/  IMAD R8, R8, c[0x0][0x1e8], RZ ;  /* 0x00007a0008087a24 */ /* 0x000fe200078e02ff */
[----:B------:R-:W-:-:S03]  /*107a0*/  LEA R4, P3, R2, c[0x0][0x1d0], 0x1 ;  /* 0x0000740002047a11 */ /* 0x000fc600078608ff */
[----:B------:R-:W-:-:S04]  /*107b0*/  IMAD R8, R0, c[0x0][0x1ec], R8 ;  /* 0x00007b0000087a24 */ /* 0x000fc800078e0208 */
[----:B------:R-:W-:-:S05]  /*107c0*/  IMAD.IADD R8, R3, 0x1, R8 ;  /* 0x0000000103087824 */ /* 0x000fca00078e0208 */
[----:B------:R-:W-:-:S05]  /*107d0*/  LEA.HI.X R5, R2, c[0x0][0x1d4], R8, 0x1, P3 ;  /* 0x0000750002057a11 */ /* 0x000fca00018f0c08 */
[----:B------:R1:W-:Y:S01]  /*107e0*/  @!P0 STG.E.128 [R4.64+0x100], R24 ;  /* 0x0001001804008986 */ /* 0x0003e2000c101d10 */
[----:B------:R-:W-:-:S03]  /*107f0*/  ISETP.GE.AND P0, PT, R228, c[0x0][0x220], PT ;  /* 0x00008800e4007a0c */ /* 0x000fc60003f06270 */
[----:B------:R1:W-:Y:S04]  /*10800*/  @!P2 STG.E.128 [R4.64], R56 ;  /* 0x000000380400a986 */ /* 0x0003e8000c101d10 */
[----:B------:R1:W-:Y:S06]  /*10810*/  @!P1 STG.E.128 [R4.64+0x80], R40 ;  /* 0x0000802804009986 */ /* 0x0003ec000c101d10 */
[----:B------:R-:W-:Y:S05]  /*10820*/  @P0 EXIT ;  /* 0x000000000000094d */ /* 0x000fea0003800000 */
[----:B------:R-:W-:Y:S01]  /*10830*/  STG.E.128 [R4.64+0x180], R72 ;  /* 0x0001804804007986 */ /* 0x000fe2000c101d10 */
[----:B------:R-:W-:Y:S05]  /*10840*/  EXIT ;  /* 0x000000000000794d */ /* 0x000fea0003800000 */
.L_x_32:
[----:B-1----:R-:W-:Y:S01]  /*10850*/  UISETP.NE.AND UP4, UPT, UR10, -0x1, UPT ;  /* 0xffffffff0a00788c */ /* 0x002fe2000bf85270 */
[----:B------:R-:W-:Y:S01]  /*10860*/  SHF.R.S32.HI R14, RZ, 0x1f, R6 ;  /* 0x0000001fff0e7819 */ /* 0x000fe20000011406 */
[----:B------:R-:W-:Y:S01]  /*10870*/  ULDC.U8 UR20, c[0x0][0x329] ;  /* 0x0000ca4000147ab9 */ /* 0x000fe20000000000 */
[----:B------:R-:W1:Y:S01]  /*10880*/  S2R R12, SR_CTAID.Z ;  /* 0x00000000000c7919 */ /* 0x000e620000002700 */
[----:B------:R-:W-:Y:S01]  /*10890*/  UISETP.NE.AND UP1, UPT, UR20, URZ, UPT ;  /* 0x0000003f1400728c */ /* 0x000fe2000bf25270 */
[----:B------:R-:W-:Y:S01]  /*108a0*/  LEA.HI R14, R14, R6, RZ, 0x3 ;  /* 0x000000060e0e7211 */ /* 0x000fe200078f18ff */
[----:B------:R-:W-:Y:S01]  /*108b0*/  ULDC.64 UR4, c[0x0][0x1e0] ;  /* 0x0000780000047ab9 */ /* 0x000fe20000000a00 */
[----:B------:R-:W-:Y:S01]  /*108c0*/  IMAD.U32 R16, RZ, RZ, UR12 ;  /* 0x0000000cff107e24 */ /* 0x000fe2000f8e00ff */
[----:B------:R-:W-:Y:S01]  /*108d0*/  ULDC.64 UR6, c[0x0][0x1e8] ;  /* 0x00007a0000067ab9 */ /* 0x000fe20000000a00 */
[----:B------:R-:W-:Y:S01]  /*108e0*/  LOP3.LUT R8, R14, 0xfffffff8, RZ, 0xc0, !PT ;  /* 0xfffffff80e087812 */ /* 0x000fe200078ec0ff */
[----:B------:R-:W-:Y:S01]  /*108f0*/  ULDC.U8 UR21, c[0x0][0x328] ;  /* 0x0000ca0000157ab9 */ /* 0x000fe20000000000 */
[----:B------:R-:W-:Y:S01]  /*10900*/  SHF.R.S32.HI R14, RZ, 0x3, R14 ;  /* 0x00000003ff0e7819 */ /* 0x000fe2000001140e */
[----:B------:R-:W-:Y:S01]  /*10910*/  @!UP4 USHF.R.S32.HI UR22, URZ, 0x1f, UR19 ;  /* 0x0000001f3f16c899 */ /* 0x000fe20008011413 */
[----:B------:R-:W-:Y:S01]  /*10920*/  BSSY B0, `(.L_x_79) ;  /* 0x0000043000007945 */ /* 0x000fe20003800000 */
[----:B------:R-:W-:Y:S01]  /*10930*/  USHF.R.S32.HI UR18, URZ, 0x1f, UR11 ;  /* 0x0000001f3f127899 */ /* 0x000fe2000801140b */
[----:B------:R-:W-:Y:S01]  /*10940*/  IMAD.IADD R8, R6, 0x1, -R8 ;  /* 0x0000000106087824 */ /* 0x000fe200078e0a08 */
[----:B------:R-:W-:Y:S01]  /*10950*/  @!UP4 UIMAD UR22, UR22, UR4, URZ ;  /* 0x000000041616c2a4 */ /* 0x000fe2000f8e023f */
[----:B------:R-:W-:Y:S01]  /*10960*/  SHF.R.S32.HI R15, RZ, 0x1f, R14 ;  /* 0x0000001fff0f7819 */ /* 0x000fe2000001140e */
[----:B------:R-:W-:Y:S01]  /*10970*/  @UP4 UIMAD.WIDE.U32 UR8, UR10, UR6, URZ ;  /* 0x000000060a0842a5 */ /* 0x000fe2000f8e003f */
[----:B------:R-:W-:Y:S01]  /*10980*/  IMAD.SHL.U32 R7, R8, 0x8, RZ ;  /* 0x0000000808077824 */ /* 0x000fe200078e00ff */
[----:B------:R-:W-:-:S02]  /*10990*/  UISETP.NE.AND UP3, UPT, UR21, URZ, UPT ;  /* 0x0000003f1500728c */ /* 0x000fc4000bf65270 */
[----:B------:R-:W-:Y:S01]  /*109a0*/  @!UP4 UIMAD.WIDE.U32 UR24, UR19, UR4, URZ ;  /* 0x000000041318c2a5 */ /* 0x000fe2000f8e003f */
[----:B------:R-:W-:Y:S01]  /*109b0*/  IMAD.WIDE R16, R16, 0x40, R14 ;  /* 0x0000004010107825 */ /* 0x000fe200078e020e */
[----:B------:R-:W-:Y:S01]  /*109c0*/  @!UP4 UIMAD UR22, UR19, UR5, UR22 ;  /* 0x000000051316c2a4 */ /* 0x000fe2000f8e0216 */
[C---:B------:R-:W-:Y:S01]  /*109d0*/  IADD3 R6, R7.reuse, 0x40, RZ ;  /* 0x0000004007067810 */ /* 0x040fe20007ffe0ff */
[----:B------:R-:W-:Y:S01]  /*109e0*/  UISETP.NE.OR UP2, UPT, UR20, URZ, !UP3 ;  /* 0x0000003f1400728c */ /* 0x000fe2000df45670 */
[C---:B------:R-:W-:Y:S01]  /*109f0*/  IADD3 R5, R7.reuse, 0x80, RZ ;  /* 0x0000008007057810 */ /* 0x040fe20007ffe0ff */
[----:B------:R-:W-:Y:S01]  /*10a00*/  ULDC.64 UR4, c[0x0][0x1f0] ;  /* 0x00007c0000047ab9 */ /* 0x000fe20000000a00 */
[----:B------:R-:W-:Y:S01]  /*10a10*/  IADD3 R4, R7, 0xc0, RZ ;  /* 0x000000c007047810 */ /* 0x000fe20007ffe0ff */
[----:B------:R-:W-:Y:S02]  /*10a20*/  UIMAD UR4, UR18, UR4, URZ ;  /* 0x00000004120472a4 */ /* 0x000fe4000f8e023f */
[----:B------:R-:W-:-:S02]  /*10a30*/  @UP4 UIMAD UR7, UR10, UR7, UR9 ;  /* 0x000000070a0742a4 */ /* 0x000fc4000f8e0209 */
        /* <DEDUP_REMOVED lines=45> */
[----:B------:R1:W-:Y:S04]  /*10d10*/  @!P3 STG.E.128 [R18.64], RZ ;  /* 0x000000ff1200b986 */ /* 0x0003e8000c101d10 */
[----:B------:R1:W-:Y:S04]  /*10d20*/  @!P2 STG.E.128 [R18.64+0x80], RZ ;  /* 0x000080ff1200a986 */ /* 0x0003e8000c101d10 */
[----:B------:R1:W-:Y:S04]  /*10d30*/  @!P1 STG.E.128 [R18.64+0x100], RZ ;  /* 0x000100ff12009986 */ /* 0x0003e8000c101d10 */
[----:B------:R1:W-:Y:S02]  /*10d40*/  @!P0 STG.E.128 [R18.64+0x180], RZ ;  /* 0x000180ff12008986 */ /* 0x0003e4000c101d10 */
.L_x_80:
[----:B------:R-:W-:Y:S05]  /*10d50*/  BSYNC B0 ;  /* 0x0000000000007941 */ /* 0x000fea0003800000 */
.L_x_79:
        /* <DEDUP_REMOVED lines=13> */
[----:B------:R-:W-:Y:S01]  /*10e30*/  IMAD R0, R0, c[0x0][0x1e8], RZ ;  /* 0x00007a0000007a24 */ /* 0x000fe200078e02ff */
[----:B------:R-:W-:-:S03]  /*10e40*/  LEA R20, P4, R18, c[0x0][0x1d0], 0x1 ;  /* 0x0000740012147a11 */ /* 0x000fc600078808ff */
[----:B------:R-:W-:-:S04]  /*10e50*/  IMAD R0, R2, c[0x0][0x1ec], R0 ;  /* 0x00007b0002007a24 */ /* 0x000fc800078e0200 */
[----:B------:R-:W-:-:S05]  /*10e60*/  IMAD.IADD R0, R19, 0x1, R0 ;  /* 0x0000000113007824 */ /* 0x000fca00078e0200 */
[----:B------:R-:W-:-:S05]  /*10e70*/  LEA.HI.X R21, R18, c[0x0][0x1d4], R0, 0x1, P4 ;  /* 0x0000750012157a11 */ /* 0x000fca00020f0c00 */
[----:B------:R1:W-:Y:S04]  /*10e80*/  @!P3 STG.E.128 [R20.64], RZ ;  /* 0x000000ff1400b986 */ /* 0x0003e8000c101d10 */
[----:B------:R1:W-:Y:S04]  /*10e90*/  @!P2 STG.E.128 [R20.64+0x80], RZ ;  /* 0x000080ff1400a986 */ /* 0x0003e8000c101d10 */
[----:B------:R1:W-:Y:S04]  /*10ea0*/  @!P1 STG.E.128 [R20.64+0x100], RZ ;  /* 0x000100ff14009986 */ /* 0x0003e8000c101d10 */
[----:B------:R1:W-:Y:S02]  /*10eb0*/  @!P0 STG.E.128 [R20.64+0x180], RZ ;  /* 0x000180ff14008986 */ /* 0x0003e4000c101d10 */
.L_x_82:
[----:B------:R-:W-:Y:S05]  /*10ec0*/  BSYNC B0 ;  /* 0x0000000000007941 */ /* 0x000fea0003800000 */
.L_x_81:
        /* <DEDUP_REMOVED lines=22> */
.L_x_84:
[----:B------:R-:W-:Y:S05]  /*11030*/  BSYNC B0 ;  /* 0x0000000000007941 */ /* 0x000fea0003800000 */
.L_x_83:
[----:B------:R-:W-:Y:S01]  /*11040*/  IADD3 R0, R14, 0x30, RZ ;  /* 0x000000300e007810 */ /* 0x000fe20007ffe0ff */
[----:B------:R-:W-:Y:S03]  /*11050*/  BSSY B0, `(.L_x_85) ;  /* 0x0000014000007945 */ /* 0x000fe60003800000 */
[----:B------:R-:W-:-:S13]  /*11060*/  ISETP.GE.AND P0, PT, R0, UR15, PT ;  /* 0x0000000f00007c0c */ /* 0x000fda000bf06270 */
        /* <DEDUP_REMOVED lines=18> */
.L_x_86:
[----:B------:R-:W-:Y:S05]  /*11190*/  BSYNC B0 ;  /* 0x0000000000007941 */ /* 0x000fea0003800000 */
.L_x_85:
[----:B------:R-:W-:-:S04]  /*111a0*/  ISETP.NE.AND P6, PT, R8, RZ, PT ;  /* 0x000000ff0800720c */ /* 0x000fc80003fc5270 */
[----:B------:R-:W-:Y:S02]  /*111b0*/  ISETP.GE.OR P5, PT, R14, UR15, P6 ;  /* 0x0000000f0e007c0c */ /* 0x000fe4000b7a6670 */
[----:B------:R-:W-:Y:S02]  /*111c0*/  ISETP.GE.OR P4, PT, R3, UR15, P6 ;  /* 0x0000000f03007c0c */ /* 0x000fe4000b786670 */
[----:B------:R-:W-:Y:S02]  /*111d0*/  ISETP.GE.OR P3, PT, R2, UR15, P6 ;  /* 0x0000000f02007c0c */ /* 0x000fe4000b766670 */
[----:B------:R-:W-:-:S07]  /*111e0*/  ISETP.GE.OR P6, PT, R0, UR15, P6 ;  /* 0x0000000f00007c0c */ /* 0x000fce000b7c6670 */
[----:B------:R-:W-:Y:S02]  /*111f0*/  @!P5 IMAD R7, R14, UR21, RZ ;  /* 0x000000150e07dc24 */ /* 0x000fe4000f8e02ff */
[----:B------:R-:W-:Y:S02]  /*11200*/  @!P4 IMAD R8, R3, UR21, RZ ;  /* 0x000000150308cc24 */ /* 0x000fe4000f8e02ff */
[----:B--2---:R-:W-:Y:S01]  /*11210*/  @!P3 IMAD R4, R2, UR21, RZ ;  /* 0x000000150204bc24 */ /* 0x004fe2000f8e02ff */
        /* <DEDUP_REMOVED lines=19> */
[----:B------:R-:W-:-:S05]  /*11350*/  IMAD R0, R0, UR21, RZ ;  /* 0x0000001500007c24 */ /* 0x000fca000f8e02ff */
[----:B--2---:R-:W-:-:S04]  /*11360*/  IADD3 R2, P0, R0, UR13, RZ ;  /* 0x0000000d00027c10 */ /* 0x004fc8000ff1e0ff */
[----:B------:R-:W-:Y:S02]  /*11370*/  LEA.HI.X.SX32 R0, R0, UR6, 0x1, P0 ;  /* 0x0000000600007c11 */ /* 0x000fe400080f0eff */
[----:B------:R-:W-:-:S04]  /*11380*/  LEA R4, P0, R2, c[0x0][0x200], 0x2 ;  /* 0x0000800002047a11 */ /* 0x000fc800078010ff */
[----:B------:R-:W-:Y:S01]  /*11390*/  LEA.HI.X R5, R2, c[0x0][0x204], R0, 0x2, P0 ;  /* 0x0000810002057a11 */ /* 0x000fe200000f1400 */
[----:B------:R-:W-:-:S05]  /*113a0*/  IMAD.MOV.U32 R0, RZ, RZ, 0x7f800000 ;  /* 0x7f800000ff007424 */ /* 0x000fca00078e00ff */
[----:B------:R-:W-:Y:S01]  /*113b0*/  STG.E [R4.64], R0 ;  /* 0x0000000004007986 */ /* 0x000fe2000c101910 */
[----:B------:R-:W-:Y:S05]  /*113c0*/  EXIT ;  /* 0x000000000000794d */ /* 0x000fea0003800000 */
.L_x_87:
        /* <DEDUP_REMOVED lines=11> */
.L_x_1072:


//--------------------- .text._ZN5flash16flash_fwd_kernelI23Flash_fwd_kernel_traitsILi256ELi64ELi64ELi4ELb0ELb0EN7cutlass10bfloat16_tE19Flash_kernel_traitsILi256ELi64ELi64ELi4ES3_EELb0ELb1ELb0ELb1ELb0ELb0ELb0ELb0EEEvNS_16Flash_fwd_paramsE --------------------------
	.section	.text._ZN5flash16flash_fwd_kernelI23Flash_fwd_kernel_traitsILi256ELi64ELi64ELi4ELb0ELb0EN7cutlass10bfloat16_tE19Flash_kernel_traitsILi256ELi64ELi64ELi4ES3_EELb0ELb1ELb0ELb1ELb0ELb0ELb0ELb0EEEvNS_16Flash_fwd_paramsE,"ax",@progbits
	.sectioninfo	@"SHI_REGISTERS=255"
	.align	128
        .global         _ZN5flash16flash_fwd_kernelI23Flash_fwd_kernel_traitsILi256ELi64ELi64ELi4ELb0ELb0EN7cutlass10bfloat16_tE19Flash_kernel_traitsILi256ELi64ELi64ELi4ES3_EELb0ELb1ELb0ELb1ELb0ELb0ELb0ELb0EEEvNS_16Flash_fwd_paramsE
        .type           _ZN5flash16flash_fwd_kernelI23Flash_fwd_kernel_traitsILi256ELi64ELi64ELi4ELb0ELb0EN7cutlass10bfloat16_tE19Flash_kernel_traitsILi256ELi64ELi64ELi4ES3_EELb0ELb1ELb0ELb1ELb0ELb0ELb0ELb0EEEvNS_16Flash_fwd_paramsE,@function
        .size           _ZN5flash16flash_fwd_kernelI23Flash_fwd_kernel_traitsILi256ELi64ELi64ELi4ELb0ELb0EN7cutlass10bfloat16_tE19Flash_kernel_traitsILi256ELi64ELi64ELi4ES3_EELb0ELb1ELb0ELb1ELb0ELb0ELb0ELb0EEEvNS_16Flash_fwd_paramsE,(.L_x_1073 - _ZN5flash16flash_fwd_kernelI23Flash_fwd_kernel_traitsILi256ELi64ELi64ELi4ELb0ELb0EN7cutlass10bfloat16_tE19Flash_kernel_traitsILi256ELi64ELi64ELi4ES3_EELb0ELb1ELb0ELb1ELb0ELb0ELb0ELb0EEEvNS_16Flash_fwd_paramsE)
        .other          _ZN5flash16flash_fwd_kernelI23Flash_fwd_kernel_traitsILi256ELi64ELi64ELi4ELb0ELb0EN7cutlass10bfloat16_tE19Flash_kernel_traitsILi256ELi64ELi64ELi4ES3_EELb0ELb1ELb0ELb1ELb0ELb0ELb0ELb0EEEvNS_16Flash_fwd_paramsE,@"STO_CUDA_ENTRY STV_DEFAULT"
_ZN5flash16flash_fwd_kernelI23Flash_fwd_kernel_traitsILi256ELi64ELi64ELi4ELb0ELb0EN7cutlass10bfloat16_tE19Flash_kernel_traitsILi256ELi64ELi64ELi4ES3_EELb0ELb1ELb0ELb1ELb0ELb0ELb0ELb0EEEvNS_16Flash_fwd_paramsE:
.text._ZN5flash16flash_fwd_kernelI23Flash_fwd_kernel_traitsILi256ELi64ELi64ELi4ELb0ELb0EN7cutlass10bfloat16_tE19Flash_kernel_traitsILi256ELi64ELi64ELi4ES3_EELb0ELb1ELb0ELb1ELb0ELb0ELb0ELb0EEEvNS_16Flash_fwd_paramsE:
        /* <DEDUP_REMOVED lines=48> */
[----:B--234-:R-:W-:Y:S05]  /*0300*/  @!P0 BRA `(.L_x_88) ;  /* 0x0000007000008947 */ /* 0x01cfea0003800000 */
[----:B-1----:R-:W-:-:S13]  /*0310*/  PLOP3.LUT P0, PT, PT, PT, UP3, 0x80, 0x0 ;  /* 0x000000000000781c */ /* 0x002fda0003f0f038 */
[----:B------:R-:W2:Y:S04]  /*0320*/  @P0 LDG.E R0, [R6.64+0x4] ;  /* 0x0000041406000981 */ /* 0x000ea8000c1e1900 */
[----:B------:R-:W3:Y:S01]  /*0330*/  @!P0 LDG.E R6, [R6.64] ;  /* 0x0000001406068981 */ /* 0x000ee2000c1e1900 */
[----:B--2---:R-:W1:Y:S02]  /*0340*/  @P0 R2UR UR6, R0 ;  /* 0x00000000000603c2 */ /* 0x004e6400000e0000 */
[----:B-1----:R-:W-:-:S11]  /*0350*/  @UP3 UIADD3 UR6, UR6, -UR8, URZ ;  /* 0x8000000806063290 */ /* 0x002fd6000fffe03f */
[----:B---3--:R1:W2:Y:S02]  /*0360*/  @!P0 R2UR UR6, R6 ;  /* 0x00000000060683c2 */ /* 0x0082a400000e0000 */
[----:B-12---:R-:W-:Y:S05]  /*0370*/  BRA `(.L_x_89) ;  /* 0x0000001000007947 */ /* 0x006fea0003800000 */
.L_x_88:
[----:B-1----:R-:W-:Y:S02]  /*0380*/  ULDC UR6, c[0x0][0x218] ;  /* 0x0000860000067ab9 */ /* 0x002fe40000000800 */
.L_x_89:
        /* <DEDUP_REMOVED lines=41> */
[----:B------:R-:W-:Y:S01]  /*0620*/  PLOP3.LUT P0, PT, PT, PT, UP0, 0x80, 0x0 ;  /* 0x000000000000781c */ /* 0x000fe20003f0f008 */
[----:B------:R-:W-:Y:S02]  /*0630*/  USHF.R.S32.HI UR25, URZ, 0x1f, UR26 ;  /* 0x0000001f3f197899 */ /* 0x000fe4000801141a */
[----:B------:R-:W-:-:S02]  /*0640*/  @UP1 UIMAD.WIDE.U32 UR12, UR15, UR4, URZ ;  /* 0x000000040f0c12a5 */ /* 0x000fc4000f8e003f */
[----:B------:R-:W-:Y:S02]  /*0650*/  @!UP1 USHF.R.S32.HI UR11, URZ, 0x1f, UR24 ;  /* 0x0000001f3f0b9899 */ /* 0x000fe40008011418 */
[----:B------:R-:W-:Y:S02]  /*0660*/  @UP1 UIMAD UR22, UR15, UR5, UR13 ;  /* 0x000000050f1612a4 */ /* 0x000fe4000f8e020d */
[----:B------:R-:W-:Y:S02]  /*0670*/  @UP0 UIADD3 UR13, UR23, UR8, URZ ;  /* 0x00000008170d0290 */ /* 0x000fe4000fffe03f */
[----:B------:R-:W-:Y:S02]  /*0680*/  ULDC.64 UR4, c[0x0][0x198] ;  /* 0x0000660000047ab9 */ /* 0x000fe40000000a00 */
[----:B------:R-:W-:Y:S02]  /*0690*/  @!UP1 UIMAD UR11, UR11, UR6, URZ ;  /* 0x000000060b0b92a4 */ /* 0x000fe4000f8e023f */
[----:B------:R-:W-:-:S02]  /*06a0*/  @UP0 UIMAD.WIDE.U32 UR28, UR13, UR4, URZ ;  /* 0x000000040d1c02a5 */ /* 0x000fc4000f8e003f */
[----:B------:R-:W-:Y:S02]  /*06b0*/  @!UP1 UIMAD.WIDE.U32 UR30, UR24, UR6, URZ ;  /* 0x00000006181e92a5 */ /* 0x000fe4000f8e003f */
[----:B------:R-:W-:Y:S02]  /*06c0*/  @!UP1 UIMAD UR7, UR24, UR7, UR11 ;  /* 0x00000007180792a4 */ /* 0x000fe4000f8e020b */
[----:B------:R-:W-:Y:S02]  /*06d0*/  @UP1 UMOV UR6, UR12 ;  /* 0x0000000c00061c82 */ /* 0x000fe40008000000 */
[----:B------:R-:W-:Y:S02]  /*06e0*/  @UP0 UIMAD UR11, UR13, UR5, UR29 ;  /* 0x000000050d0b02a4 */ /* 0x000fe4000f8e021d */
[----:B------:R-:W-:Y:S02]  /*06f0*/  @!UP1 UIADD3 UR22, UR31, UR7, URZ ;  /* 0x000000071f169290 */ /* 0x000fe4000fffe03f */
[----:B------:R-:W-:-:S02]  /*0700*/  @!UP1 UMOV UR6, UR30 ;  /* 0x0000001e00069c82 */ /* 0x000fc40008000000 */
[----:B------:R-:W-:Y:S01]  /*0710*/  @UP0 UMOV UR12, UR28 ;  /* 0x0000001c000c0c82 */ /* 0x000fe20008000000 */
[----:B------:R-:W-:Y:S05]  /*0720*/  @P0 BRA `(.L_x_91) ;  /* 0x000000c000000947 */ /* 0x000fea0003800000 */
[----:B------:R-:W-:Y:S02]  /*0730*/  USHF.R.S32.HI UR11, URZ, 0x1f, UR23 ;  /* 0x0000001f3f0b7899 */ /* 0x000fe40008011417 */
[----:B------:R-:W-:Y:S02]  /*0740*/  ULDC.64 UR4, c[0x0][0x198] ;  /* 0x0000660000047ab9 */ /* 0x000fe40000000a00 */
[----:B------:R-:W-:Y:S02]  /*0750*/  UIMAD UR11, UR11, UR4, URZ ;  /* 0x000000040b0b72a4 */ /* 0x000fe4000f8e023f */
[----:B------:R-:W-:Y:S02]  /*0760*/  UIMAD.WIDE.U32 UR12, UR23, UR4, URZ ;  /* 0x00000004170c72a5 */ /* 0x000fe4000f8e003f */
[----:B------:R-:W-:Y:S02]  /*0770*/  UIMAD UR11, UR23, UR5, UR11 ;  /* 0x00000005170b72a4 */ /* 0x000fe4000f8e020b */
[----:B------:R-:W-:-:S02]  /*0780*/  USHF.R.S32.HI UR7, URZ, 0x1f, UR24 ;  /* 0x0000001f3f077899 */ /* 0x000fc40008011418 */
[----:B------:R-:W-:Y:S02]  /*0790*/  ULDC.64 UR4, c[0x0][0x180] ;  /* 0x0000600000047ab9 */ /* 0x000fe40000000a00 */
[----:B------:R-:W-:Y:S02]  /*07a0*/  UIADD3 UR13, UR13, UR11, URZ ;  /* 0x0000000b0d0d7290 */ /* 0x000fe4000fffe03f */
[----:B------:R-:W-:Y:S02]  /*07b0*/  UIMAD UR7, UR7, UR4, URZ ;  /* 0x00000004070772a4 */ /* 0x000fe4000f8e023f */
[----:B------:R-:W-:Y:S02]  /*07c0*/  UIMAD.WIDE.U32 UR12, UR24, UR4, UR12 ;  /* 0x00000004180c72a5 */ /* 0x000fe4000f8e000c */
[----:B------:R-:W-:-:S04]  /*07d0*/  UIMAD UR5, UR24, UR5, UR7 ;  /* 0x00000005180572a4 */ /* 0x000fc8000f8e0207 */
[----:B------:R-:W-:Y:S02]  /*07e0*/  UIADD3 UR11, UR13, UR5, URZ ;  /* 0x000000050d0b7290 */ /* 0x000fe4000fffe03f */
.L_x_91:
        /* <DEDUP_REMOVED lines=13> */
[----:B------:R-:W-:-:S07]  /*08c0*/  UIMAD.WIDE.U32 UR28, UR29, UR4, UR28 ;  /* 0x000000041d1c72a5 */ /* 0x000fce000f8e001c */
[----:B------:R-:W-:Y:S02]  /*08d0*/  UMOV UR13, UR29 ;  /* 0x0000001d000d7c82 */ /* 0x000fe40008000000 */
[----:B--2---:R-:W-:Y:S02]  /*08e0*/  UIMAD.WIDE.U32 UR28, UR13, UR5, URZ ;  /* 0x000000050d1c72a5 */ /* 0x004fe4000f8e003f */
[----:B------:R-:W-:-:S05]  /*08f0*/  @UP0 UIADD3 UR13, UR23, UR8, URZ ;  /* 0x00000008170d0290 */ /* 0x000fca000fffe03f */
[----:B------:R-:W-:Y:S02]  /*0900*/  UMOV UR27, UR29 ;  /* 0x0000001d001b7c82 */ /* 0x000fe40008000000 */
        /* <DEDUP_REMOVED lines=11> */
[----:B------:R-:W-:Y:S02]  /*09c0*/  ULDC.64 UR4, c[0x0][0x1a0] ;  /* 0x0000680000047ab9 */ /* 0x000fe40000000a00 */
[----:B------:R-:W-:Y:S02]  /*09d0*/  @UP0 UIMAD.WIDE.U32 UR28, UR13, UR4, URZ ;  /* 0x000000040d1c02a5 */ /* 0x000fe4000f8e003f */
[----:B------:R-:W-:-:S02]  /*09e0*/  UMOV UR8, UR27 ;  /* 0x0000001b00087c82 */ /* 0x000fc40008000000 */
[----:B------:R-:W-:Y:S02]  /*09f0*/  @!UP1 UIADD3 UR8, -UR8, URZ, URZ ;  /* 0x0000003f08089290 */ /* 0x000fe4000fffe13f */
[----:B------:R-:W-:Y:S02]  /*0a00*/  @UP0 UIMAD UR13, UR13, UR5, UR29 ;  /* 0x000000050d0d02a4 */ /* 0x000fe4000f8e021d */
[----:B------:R-:W-:Y:S02]  /*0a10*/  @!UP2 ULOP3.LUT UR8, URZ, UR7, URZ, 0x33, !UPT ;  /* 0x000000073f08a292 */ /* 0x000fe4000f8e333f */
[----:B------:R-:W-:Y:S02]  /*0a20*/  @UP0 UMOV UR14, UR28 ;  /* 0x0000001c000e0c82 */ /* 0x000fe40008000000 */
        /* <DEDUP_REMOVED lines=15> */
.L_x_92:
[----:B------:R-:W-:Y:S01]  /*0b20*/  SHF.R.S32.HI R7, RZ, 0x1f, R6 ;  /* 0x0000001fff077819 */ /* 0x000fe20000011406 */
[----:B------:R-:W1:Y:S01]  /*0b30*/  S2R R16, SR_CTAID.Z ;  /* 0x0000000000107919 */ /* 0x000e620000002700 */
[----:B------:R-:W-:Y:S01]  /*0b40*/  ULDC.64 UR4, c[0x0][0x1b8] ;  /* 0x00006e0000047ab9 */ /* 0x000fe20000000a00 */
[----:B------:R-:W-:Y:S01]  /*0b50*/  IMAD.U32 R166, RZ, RZ, UR8 ;  /* 0x00000008ffa67e24 */ /* 0x000fe2000f8e00ff */
[CC--:B------:R-:W-:Y:S01]  /*0b60*/  LEA.HI R10, R7.reuse, R6.reuse, RZ, 0x4 ;  /* 0x00000006070a7211 */ /* 0x0c0fe200078f20ff */
[----:B------:R-:W-:Y:S01]  /*0b70*/  UIMAD UR4, UR27, UR4, URZ ;  /* 0x000000041b0472a4 */ /* 0x000fe2000f8e023f */
[----:B------:R-:W-:Y:S01]  /*0b80*/  LEA.HI R14, R7, R6, RZ, 0x3 ;  /* 0x00000006070e7211 */ /* 0x000fe200078f18ff */
[----:B------:R-:W-:Y:S01]  /*0b90*/  IMAD.U32 R232, RZ, RZ, UR8 ;  /* 0x00000008ffe87e24 */ /* 0x000fe2000f8e00ff */
[----:B------:R-:W-:Y:S01]  /*0ba0*/  SHF.R.S32.HI R0, RZ, 0x4, R10 ;  /* 0x00000004ff007819 */ /* 0x000fe2000001140a */
[----:B------:R-:W-:Y:S01]  /*0bb0*/  UIMAD UR23, UR8, UR5, UR4 ;  /* 0x00000005081772a4 */ /* 0x000fe2000f8e0204 */
[----:B------:R-:W-:Y:S01]  /*0bc0*/  LOP3.LUT R3, R14, 0xfffffff8, RZ, 0xc0, !PT ;  /* 0xfffffff80e037812 */ /* 0x000fe200078ec0ff */
[----:B------:R-:W-:Y:S01]  /*0bd0*/  IMAD.U32 R18, RZ, RZ, UR16 ;  /* 0x00000010ff127e24 */ /* 0x000fe2000f8e00ff */
[----:B------:R-:W-:Y:S01]  /*0be0*/  LEA.HI R225, R10, R0, RZ, 0x1 ;  /* 0x000000000ae17211 */ /* 0x000fe200078f08ff */
[----:B------:R-:W-:Y:S01]  /*0bf0*/  ULDC.64 UR4, c[0x0][0x1a8] ;  /* 0x00006a0000047ab9 */ /* 0x000fe20000000a00 */
[----:B------:R-:W-:Y:S01]  /*0c00*/  SHF.R.S32.HI R14, RZ, 0x3, R14 ;  /* 0x00000003ff0e7819 */ /* 0x000fe2000001140e */
[----:B------:R-:W-:Y:S01]  /*0c10*/  IMAD.IADD R3, R6, 0x1, -R3 ;  /* 0x0000000106037824 */ /* 0x000fe200078e0a03 */
[----:B------:R-:W-:Y:S01]  /*0c20*/  LOP3.LUT R10, R10, 0xfffffff0, RZ, 0xc0, !PT ;  /* 0xfffffff00a0a7812 */ /* 0x000fe200078ec0ff */
[----:B------:R-:W-:Y:S01]  /*0c30*/  UIMAD UR4, UR25, UR4, URZ ;  /* 0x00000004190472a4 */ /* 0x000fe2000f8e023f */
        /* <DEDUP_REMOVED lines=11> */
[----:B------:R-:W-:Y:S01]  /*0cf0*/  UIMAD UR4, UR26, UR5, UR4 ;  /* 0x000000051a0472a4 */ /* 0x000fe2000f8e0204 */
[----:B------:R-:W-:Y:S01]  /*0d00*/  SHF.R.U32.HI R228, RZ, 0x3, R228 ;  /* 0x00000003ffe47819 */ /* 0x000fe200000116e4 */
[----:B------:R-:W-:Y:S01]  /*0d10*/  BSSY B0, `(.L_x_93) ;  /* 0x000005d000007945 */ /* 0x000fe20003800000 */
[----:B------:R-:W-:Y:S01]  /*0d20*/  LEA.HI R0, R0, R10, RZ, 0x3 ;  /* 0x0000000a00007211 */ /* 0x000fe200078f18ff */
[----:B------:R-:W-:Y:S01]  /*0d30*/  IMAD.WIDE R18, R18, 0x40, R14 ;  /* 0x0000004012127825 */ /* 0x000fe200078e020e */
[----:B------:R-:W-:-:S02]  /*0d40*/  SHF.R.S32.HI R237, RZ, 0x1f, R236 ;  /* 0x0000001fffed7819 */ /* 0x000fc400000114ec */
        /* <DEDUP_REMOVED lines=18> */
[----:B------:R-:W-:Y:S01]  /*0e70*/  UIADD3 UR6, -UR17, UR19, URZ ;  /* 0x0000001311067290 */ /* 0x000fe2000fffe13f */
[----:B------:R-:W-:Y:S01]  /*0e80*/  IMAD.WIDE.U32 R8, R14, c[0x0][0x1a0], R236 ;  /* 0x000068000e087a25 */ /* 0x000fe200078e00ec */
[----:B------:R-:W-:-:S02]  /*0e90*/  LEA.HI R7, R7, R6, RZ, 0x5 ;  /* 0x0000000607077211 */ /* 0x000fc400078f28ff */
[----:B------:R-:W-:Y:S01]  /*0ea0*/  IADD3 R13, R17, UR4, RZ ;  /* 0x00000004110d7c10 */ /* 0x000fe2000fffe0ff */
[----:B------:R-:W-:Y:S01]  /*0eb0*/  IMAD R2, R14, c[0x0][0x1a4], R2 ;  /* 0x000069000e027a24 */ /* 0x000fe200078e0202 */
[----:B------:R-:W-:Y:S01]  /*0ec0*/  IADD3 R8, P0, R8, UR14, RZ ;  /* 0x0000000e08087c10 */ /* 0x000fe2000ff1e0ff */
[----:B------:R-:W-:Y:S01]  /*0ed0*/  IMAD.SHL.U32 R4, R4, 0x40, RZ ;  /* 0x0000004004047824 */ /* 0x000fe200078e00ff */
[----:B------:R-:W-:Y:S01]  /*0ee0*/  IADD3 R231, R236, 0x40, RZ ;  /* 0x00000040ece77810 */ /* 0x000fe20007ffe0ff */
[----:B------:R-:W-:Y:S01]  /*0ef0*/  IMAD.SHL.U32 R5, R225, 0x8, RZ ;  /* 0x00000008e1057824 */ /* 0x000fe200078e00ff */
[----:B------:R-:W-:Y:S01]  /*0f00*/  IADD3.X R9, R9, UR13, R2, P0, !PT ;  /* 0x0000000d09097c10 */ /* 0x000fe200087fe402 */
[----:B------:R-:W-:Y:S01]  /*0f10*/  IMAD.SHL.U32 R0, R0, 0x40, RZ ;  /* 0x0000004000007824 */ /* 0x000fe200078e00ff */
[----:B------:R-:W-:Y:S01]  /*0f20*/  LOP3.LUT R4, R4, 0x1c0, RZ, 0xc0, !PT ;  /* 0x000001c004047812 */ /* 0x000fe200078ec0ff */
[----:B------:R-:W-:Y:S01]  /*0f30*/  IMAD.WIDE.U32 R232, R232, c[0x0][0x1b0], R10 ;  /* 0x00006c00e8e87a25 */ /* 0x000fe200078e000a */
[----:B------:R-:W-:-:S02]  /*0f40*/  ISETP.GE.AND P0, PT, R14, UR6, PT ;  /* 0x000000060e007c0c */ /* 0x000fc4000bf06270 */
[----:B------:R-:W-:Y:S01]  /*0f50*/  LOP3.LUT R5, R4, 0x8, R5, 0xf8, !PT ;  /* 0x0000000804057812 */ /* 0x000fe200078ef805 */
[----:B------:R-:W-:Y:S01]  /*0f60*/  IMAD.WIDE.U32 R166, R166, c[0x0][0x1b8], R8 ;  /* 0x00006e00a6a67a25 */ /* 0x000fe200078e0008 */
[----:B------:R-:W-:Y:S02]  /*0f70*/  SHF.R.U32.HI R4, RZ, 0x3, R4 ;  /* 0x00000003ff047819 */ /* 0x000fe40000011604 */
[----:B------:R-:W-:Y:S01]  /*0f80*/  LOP3.LUT R11, R7, 0xffffffe0, RZ, 0xc0, !PT ;  /* 0xffffffe0070b7812 */ /* 0x000fe200078ec0ff */
[----:B------:R-:W-:Y:S01]  /*0f90*/  IMAD.MOV.U32 R2, RZ, RZ, 0x10 ;  /* 0x00000010ff027424 */ /* 0x000fe200078e00ff */
[----:B------:R-:W-:Y:S01]  /*0fa0*/  IADD3 R29, R167, UR23, RZ ;  /* 0x00000017a71d7c10 */ /* 0x000fe2000fffe0ff */
[----:B------:R-:W-:Y:S01]  /*0fb0*/  IMAD.SHL.U32 R228, R228, 0x2, RZ ;  /* 0x00000002e4e47824 */ /* 0x000fe200078e00ff */
[----:B------:R-:W-:Y:S01]  /*0fc0*/  LOP3.LUT R4, R5, R4, RZ, 0x3c, !PT ;  /* 0x0000000405047212 */ /* 0x000fe200078e3cff */
[----:B------:R-:W-:Y:S01]  /*0fd0*/  IMAD.IADD R11, R6, 0x1, -R11 ;  /* 0x00000001060b7824 */ /* 0x000fe200078e0a0b */
[----:B------:R-:W-:Y:S01]  /*0fe0*/  SHF.R.S32.HI R7, RZ, 0x5, R7 ;  /* 0x00000005ff077819 */ /* 0x000fe20000011407 */
[----:B------:R1:W-:Y:S01]  /*0ff0*/  STL [R1+0xc], R29 ;  /* 0x00000c1d01007387 */ /* 0x0003e20000100800 */
[----:B------:R-:W-:Y:S01]  /*1000*/  LOP3.LUT R4, R4, 0xfffffe00, R0, 0xf8, !PT ;  /* 0xfffffe0004047812 */ /* 0x000fe200078ef800 */
[----:B------:R-:W-:Y:S01]  /*1010*/  IMAD.MOV.U32 R0, RZ, RZ, 0x20 ;  /* 0x00000020ff007424 */ /* 0x000fe200078e00ff */
[----:B------:R-:W-:-:S02]  /*1020*/  IADD3 R230, R236, 0x80, RZ ;  /* 0x00000080ece67810 */ /* 0x000fc40007ffe0ff */
[----:B------:R-:W-:Y:S02]  /*1030*/  IADD3 R229, R236, 0xc0, RZ ;  /* 0x000000c0ece57810 */ /* 0x000fe40007ffe0ff */
[----:B------:R-:W-:Y:S02]  /*1040*/  SEL R2, R2, 0xfffffff0, !P1 ;  /* 0xfffffff002027807 */ /* 0x000fe40004800000 */
[----:B------:R-:W-:Y:S02]  /*1050*/  SEL R0, R0, 0xffffffe0, !P2 ;  /* 0xffffffe000007807 */ /* 0x000fe40005000000 */
[----:B------:R-:W-:Y:S01]  /*1060*/  IADD3 R235, R233, UR22, RZ ;  /* 0x00000016e9eb7c10 */ /* 0x000fe2000fffe0ff */
[----:B------:R-:W-:Y:S05]  /*1070*/  @P0 BRA `(.L_x_94) ;  /* 0x0000026000000947 */ /* 0x000fea0003800000 */
[----:B------:R-:W-:Y:S01]  /*1080*/  ISETP.GE.AND P6, PT, R236, c[0x0][0x220], PT ;  /* 0x00008800ec007a0c */ /* 0x000fe20003fc6270 */
[----:B------:R-:W-:Y:S01]  /*1090*/  IMAD R5, R19, c[0x0][0x190], RZ ;  /* 0x0000640013057a24 */ /* 0x000fe200078e02ff */
[----:B------:R-:W-:Y:S01]  /*10a0*/  ISETP.GE.AND P5, PT, R231, c[0x0][0x220], PT ;  /* 0x00008800e7007a0c */ /* 0x000fe20003fa6270 */
[----:B------:R-:W-:Y:S01]  /*10b0*/  IMAD.MOV.U32 R12, RZ, RZ, R16 ;  /* 0x000000ffff0c7224 */ /* 0x000fe200078e0010 */
[----:B------:R-:W-:Y:S01]  /*10c0*/  ISETP.GE.AND P4, PT, R230, c[0x0][0x220], PT ;  /* 0x00008800e6007a0c */ /* 0x000fe20003f86270 */
[C---:B------:R-:W-:Y:S01]  /*10d0*/  IMAD R5, R18.reuse, c[0x0][0x194], R5 ;  /* 0x0000650012057a24 */ /* 0x040fe200078e0205 */
        /* <DEDUP_REMOVED lines=32> */
.L_x_94:
[----:B------:R-:W-:Y:S05]  /*12e0*/  BSYNC B0 ;  /* 0x0000000000007941 */ /* 0x000fea0003800000 */
.L_x_93:
[----:B------:R-:W-:Y:S01]  /*12f0*/  IADD3 R10, R14, 0x10, RZ ;  /* 0x000000100e0a7810 */ /* 0x000fe20007ffe0ff */
[----:B------:R-:W-:Y:S03]  /*1300*/  BSSY B0, `(.L_x_95) ;  /* 0x000002c000007945 */ /* 0x000fe60003800000 */
[----:B------:R-:W-:-:S13]  /*1310*/  ISETP.GE.AND P0, PT, R10, UR6, PT ;  /* 0x000000060a007c0c */ /* 0x000fda000bf06270 */
[----:B------:R-:W-:Y:S05]  /*1320*/  @P0 BRA `(.L_x_96) ;  /* 0x0000029000000947 */ /* 0x000fea0003800000 */
[----:B------:R-:W-:Y:S01]  /*1330*/  IADD3 R8, P0, R18, 0x10, RZ ;  /* 0x0000001012087810 */ /* 0x000fe20007f1e0ff */
[----:B--2---:R-:W-:Y:S01]  /*1340*/  IMAD.MOV.U32 R20, RZ, RZ, R16 ;  /* 0x000000ffff147224 */ /* 0x004fe200078e0010 */
        /* <DEDUP_REMOVED lines=39> */
.L_x_96:
[----:B------:R-:W-:Y:S05]  /*15c0*/  BSYNC B0 ;  /* 0x0000000000007941 */ /* 0x000fea0003800000 */
.L_x_95:
[----:B--2---:R-:W-:Y:S01]  /*15d0*/  IADD3 R9, R14, 0x20, RZ ;  /* 0x000000200e097810 */ /* 0x004fe20007ffe0ff */
        /* <DEDUP_REMOVED lines=44> */
.L_x_98:
[----:B------:R-:W-:Y:S05]  /*18a0*/  BSYNC B0 ;  /* 0x0000000000007941 */ /* 0x000fea0003800000 */
.L_x_97:
        /* <DEDUP_REMOVED lines=48> */
.L_x_100:
[----:B------:R-:W-:Y:S05]  /*1bb0*/  BSYNC B0 ;  /* 0x0000000000007941 */ /* 0x000fea0003800000 */
.L_x_99:
[----:B------:R-:W-:Y:S01]  /*1bc0*/  UIADD3 UR30, UR9, -0x1, URZ ;  /* 0xffffffff091e7890 */ /* 0x000fe2000fffe03f */
[----:B------:R-:W-:Y:S01]  /*1bd0*/  MOV R234, R232 ;  /* 0x000000e800ea7202 */ /* 0x000fe20000000f00 */
[----:B------:R-:W-:Y:S01]  /*1be0*/  IMAD.U32 R5, RZ, RZ, UR33 ;  /* 0x00000021ff057e24 */ /* 0x000fe2000f8e00ff */
[----:B------:R-:W-:Y:S01]  /*1bf0*/  BSSY B0, `(.L_x_101) ;  /* 0x000002a000007945 */ /* 0x000fe20003800000 */
[----:B------:R-:W-:Y:S02]  /*1c00*/  UIMAD UR29, UR30, -0x40, UR18 ;  /* 0xffffffc01e1d78a4 */ /* 0x000fe4000f8e0212 */
[----:B------:R-:W-:Y:S01]  /*1c10*/  USHF.R.S32.HI UR34, URZ, 0x1f, UR30 ;  /* 0x0000001f3f227899 */ /* 0x000fe2000801141e */
[----:B---3--:R-:W-:Y:S01]  /*1c20*/  IMAD.WIDE.U32 R18, R5, UR30, R234 ;  /* 0x0000001e05127c25 */ /* 0x008fe2000f8e00ea */
        /* <DEDUP_REMOVED lines=9> */
[C---:B--2---:R-:W-:Y:S01]  /*1cc0*/  @!P5 LEA R22, P6, R18.reuse, c[0x0][0x168], 0x1 ;  /* 0x00005a001216da11 */ /* 0x044fe200078c08ff */
        /* <DEDUP_REMOVED lines=28> */
.L_x_102:
[----:B------:R-:W-:Y:S05]  /*1e90*/  BSYNC B0 ;  /* 0x0000000000007941 */ /* 0x000fea0003800000 */
.L_x_101:
        /* <DEDUP_REMOVED lines=9> */
[----:B--2---:R-:W-:-:S04]  /*1f30*/  IADD3 R13, P0, R18, UR27, RZ ;  /* 0x0000001b120d7c10 */ /* 0x004fc8000ff1e0ff */
        /* <DEDUP_REMOVED lines=31> */
.L_x_104:
[----:B------:R-:W-:Y:S05]  /*2130*/  BSYNC B0 ;  /* 0x0000000000007941 */ /* 0x000fea0003800000 */
.L_x_103:
[----:B------:R-:W-:Y:S01]  /*2140*/  ISETP.GE.AND P0, PT, R9, UR29, PT ;  /* 0x0000001d09007c0c */ /* 0x000fe2000bf06270 */
[----:B------:R-:W-:-:S12]  /*2150*/  BSSY B0, `(.L_x_105) ;  /* 0x0000027000007945 */ /* 0x000fd80003800000 */
[----:B------:R-:W-:Y:S05]  /*2160*/  @P0 BRA `(.L_x_106) ;  /* 0x0000025000000947 */ /* 0x000fea0003800000 */
[----:B------:R-:W-:Y:S01]  /*2170*/  ISETP.GE.AND P5, PT, R236, c[0x0][0x220], PT ;  /* 0x00008800ec007a0c */ /* 0x000fe20003fa6270 */
[----:B--2---:R-:W-:Y:S01]  /*2180*/  IMAD.MOV.U32 R12, RZ, RZ, c[0x0][0x198] ;  /* 0x00006600ff0c7624 */ /* 0x004fe200078e00ff */
        /* <DEDUP_REMOVED lines=35> */
.L_x_106:
[----:B------:R-:W-:Y:S05]  /*23c0*/  BSYNC B0 ;  /* 0x0000000000007941 */ /* 0x000fea0003800000 */
.L_x_105:
[----:B------:R-:W-:Y:S01]  /*23d0*/  ISETP.GE.AND P0, PT, R8, UR29, PT ;  /* 0x0000001d08007c0c */ /* 0x000fe2000bf06270 */
[----:B------:R-:W-:-:S12]  /*23e0*/  BSSY B0, `(.L_x_107) ;  /* 0x0000029000007945 */ /* 0x000fd80003800000 */
[----:B------:R-:W-:Y:S05]  /*23f0*/  @P0 BRA `(.L_x_108) ;  /* 0x0000027000000947 */ /* 0x000fea0003800000 */
[----:B------:R-:W-:Y:S01]  /*2400*/  ISETP.GE.AND P5, PT, R236, c[0x0][0x220], PT ;  /* 0x00008800ec007a0c */ /* 0x000fe20003fa6270 */
[----:B--23--:R-:W-:Y:S01]  /*2410*/  IMAD.MOV.U32 R12, RZ, RZ, c[0x0][0x198] ;  /* 0x00006600ff0c7624 */ /* 0x00cfe200078e00ff */
        /* <DEDUP_REMOVED lines=37> */
.L_x_108:
[----:B------:R-:W-:Y:S05]  /*2670*/  BSYNC B0 ;  /* 0x0000000000007941 */ /* 0x000fea0003800000 */
.L_x_107:
[----:B------:R-:W-:Y:S01]  /*2680*/  ULDC.64 UR4, c[0x0][0x318] ;  /* 0x0000c60000047ab9 */ /* 0x000fe20000000a00 */
[----:B------:R-:W0:Y:S01]  /*2690*/  LDGDEPBAR ;  /* 0x00000000000079af */ /* 0x000e220000000000 */
[----:B------:R-:W-:Y:S01]  /*26a0*/  UISETP.NE.U32.AND UP1, UPT, URZ, UR4, UPT ;  /* 0x000000043f00728c */ /* 0x000fe2000bf25070 */
[----:B------:R-:W-:Y:S02]  /*26b0*/  IMAD.MOV.U32 R198, RZ, RZ, R28 ;  /* 0x000000ffffc67224 */ /* 0x000fe400078e001c */
[----:B------:R-:W-:Y:S01]  /*26c0*/  IMAD.MOV.U32 R199, RZ, RZ, R29 ;  /* 0x000000ffffc77224 */ /* 0x000fe200078e001d */
[----:B------:R-:W-:-:S03]  /*26d0*/  UISETP.NE.AND.EX UP1, UPT, URZ, UR5, UPT, UP1 ;  /* 0x000000053f00728c */ /* 0x000fc6000bf25310 */
[----:B------:R-:W-:-:S03]  /*26e0*/  ULDC.64 UR4, c[0x0][0x320] ;  /* 0x0000c80000047ab9 */ /* 0x000fc60000000a00 */
[----:B------:R-:W-:-:S05]  /*26f0*/  PLOP3.LUT P0, PT, PT, PT, UP1, 0x80, 0x0 ;  /* 0x000000000000781c */ /* 0x000fca0003f0f018 */
[----:B------:R-:W-:Y:S02]  /*2700*/  @UP1 USHF.R.S32.HI UR6, URZ, 0x1f, UR24 ;  /* 0x0000001f3f061899 */ /* 0x000fe40008011418 */
[----:B------:R-:W-:Y:S02]  /*2710*/  @UP1 UMOV UR36, UR26 ;  /* 0x0000001a00241c82 */ /* 0x000fe40008000000 */
[----:B------:R-:W-:Y:S02]  /*2720*/  @UP1 UIMAD UR6, UR6, UR4, URZ ;  /* 0x00000004060612a4 */ /* 0x000fe4000f8e023f */
[----:B------:R-:W-:Y:S02]  /*2730*/  @UP1 UMOV UR37, UR25 ;  /* 0x0000001900251c82 */ /* 0x000fe40008000000 */
[----:B------:R-:W-:Y:S01]  /*2740*/  @UP1 UIMAD.WIDE.U32 UR36, UR24, UR4, UR36 ;  /* 0x00000004182412a5 */ /* 0x000fe2000f8e0024 */
[----:B------:R-:W-:-:S04]  /*2750*/  DEPBAR.LE SB0, 0x0 ;  /* 0x000080000000791a */ /* 0x000fc80000000000 */
[----:B------:R-:W-:Y:S02]  /*2760*/  @UP1 UIMAD UR5, UR24, UR5, UR6 ;  /* 0x00000005180512a4 */ /* 0x000fe4000f8e0206 */
[----:B------:R-:W-:Y:S02]  /*2770*/  ULDC UR4, c[0x0][0x318] ;  /* 0x0000c60000047ab9 */ /* 0x000fe40000000800 */
[----:B------:R-:W-:Y:S02]  /*2780*/  @UP1 ULEA UR6, UP0, UR36, UR4, 0x2 ;  /* 0x0000000424061291 */ /* 0x000fe4000f80103f */
[----:B------:R-:W-:Y:S02]  /*2790*/  @UP1 UIADD3 UR5, UR37, UR5, URZ ;  /* 0x0000000525051290 */ /* 0x000fe4000fffe03f */
[----:B------:R-:W-:Y:S02]  /*27a0*/  ULDC UR4, c[0x0][0x31c] ;  /* 0x0000c70000047ab9 */ /* 0x000fe40000000800 */
[----:B------:R-:W-:Y:S01]  /*27b0*/  @UP1 ULEA.HI.X UR7, UR36, UR4, UR5, 0x2, UP0 ;  /* 0x0000000424071291 */ /* 0x000fe200080f1405 */
[----:B--23--:R-:W-:-:S05]  /*27c0*/  IMAD.U32 R12, RZ, RZ, UR6 ;  /* 0x00000006ff0c7e24 */ /* 0x00cfca000f8e00ff */
[----:B------:R-:W-:Y:S01]  /*27d0*/  MOV R13, UR7 ;  /* 0x00000007000d7c02 */ /* 0x000fe20008000f00 */
[----:B------:R-:W-:-:S05]  /*27e0*/  ULDC.64 UR6, c[0x0][0x1a0] ;  /* 0x0000680000067ab9 */ /* 0x000fca0000000a00 */
[----:B------:R2:W3:Y:S04]  /*27f0*/  @P0 LDG.E R13, [R12.64] ;  /* 0x000000140c0d0981 */ /* 0x0004e8000c1e1900 */
[----:B------:R-:W-:Y:S01]  /*2800*/  BAR.SYNC.DEFER_BLOCKING 0x0 ;  /* 0x0000000000007b1d */ /* 0x000fe20000010000 */
[----:B------:R-:W-:Y:S01]  /*2810*/  ISETP.GE.AND P1, PT, R14, UR29, PT ;  /* 0x0000001d0e007c0c */ /* 0x000fe2000bf26270 */
[----:B------:R-:W-:Y:S01]  /*2820*/  USHF.L.U64.HI UR31, UR6, UR31, UR7 ;  /* 0x0000001f061f7299 */ /* 0x000fe20008010207 */
[----:B------:R-:W-:Y:S01]  /*2830*/  MOV R198, R166 ;  /* 0x000000a600c67202 */ /* 0x000fe20000000f00 */
[----:B------:R-:W-:Y:S01]  /*2840*/  USHF.L.U32 UR5, UR6, 0x6, URZ ;  /* 0x0000000606057899 */ /* 0x000fe2000800063f */
[----:B------:R-:W-:Y:S01]  /*2850*/  IMAD.SHL.U32 R227, R6, 0x2, RZ ;  /* 0x0000000206e37824 */ /* 0x000fe200078e00ff */
[----:B------:R-:W-:Y:S01]  /*2860*/  UIMAD UR4, UR31, UR30, URZ ;  /* 0x0000001e1f0472a4 */ /* 0x000fe2000f8e023f */
[----:B------:R-:W-:Y:S01]  /*2870*/  BSSY B0, `(.L_x_109) ;  /* 0x0000035000007945 */ /* 0x000fe20003800000 */
[----:B------:R4:W-:Y:S02]  /*2880*/  STL.64 [R1+0x8], R198 ;  /* 0x000008c601007387 */ /* 0x0009e40000100a00 */
[----:B------:R-:W-:Y:S01]  /*2890*/  UIMAD UR34, UR34, UR5, UR4 ;  /* 0x00000005222272a4 */ /* 0x000fe2000f8e0204 */
[----:B------:R-:W-:-:S02]  /*28a0*/  LOP3.LUT R227, R227, 0x6, RZ, 0xc0, !PT ;  /* 0x00000006e3e37812 */ /* 0x000fc400078ec0ff */
[----:B------:R-:W-:Y:S01]  /*28b0*/  UMOV UR4, URZ ;  /* 0x0000003f00047c82 */ /* 0x000fe20008000000 */
[----:B--2---:R-:W3:Y:S01]  /*28c0*/  @P0 MUFU.RCP R12, c[0x0][0x238] ;  /* 0x00008e00000c0b08 */ /* 0x004ee20000001000 */
[----:B------:R4:W-:Y:S04]  /*28d0*/  @P1 STS.128 [R228+0x10000], RZ ;  /* 0x010000ffe4001388 */ /* 0x0009e80000000c00 */
[----:B------:R4:W-:Y:S04]  /*28e0*/  @P1 STS.128 [R228+0x12000], RZ ;  /* 0x012000ffe4001388 */ /* 0x0009e80000000c00 */
[----:B------:R4:W-:Y:S04]  /*28f0*/  @P1 STS.128 [R228+0x14000], RZ ;  /* 0x014000ffe4001388 */ /* 0x0009e80000000c00 */
[----:B------:R4:W-:Y:S01]  /*2900*/  @P1 STS.128 [R228+0x16000], RZ ;  /* 0x016000ffe4001388 */ /* 0x0009e20000000c00 */
[----:B---3--:R-:W-:Y:S01]  /*2910*/  @P0 FMUL.FTZ R12, R13, R12 ;  /* 0x0000000c0d0c0220 */ /* 0x008fe20000410000 */
[----:B------:R-:W-:-:S03]  /*2920*/  SHF.R.S32.HI R13, RZ, 0x1f, R11 ;  /* 0x0000001fff0d7819 */ /* 0x000fc6000001140b */
[----:B------:R2:W3:Y:S01]  /*2930*/  @P0 R2UR UR24, R12 ;  /* 0x000000000c1803c2 */ /* 0x0004e200000e0000 */
[----:B------:R-:W-:-:S04]  /*2940*/  LEA.HI R11, R13, R11, RZ, 0x2 ;  /* 0x0000000b0d0b7211 */ /* 0x000fc800078f10ff */
[----:B------:R-:W-:Y:S01]  /*2950*/  SHF.R.S32.HI R6, RZ, 0x2, R11 ;  /* 0x00000002ff067819 */ /* 0x000fe2000001140b */
[----:B--2---:R-:W-:Y:S01]  /*2960*/  IMAD.U32 R12, RZ, RZ, UR30 ;  /* 0x0000001eff0c7e24 */ /* 0x004fe2000f8e00ff */
[----:B---3--:R-:W-:-:S03]  /*2970*/  @UP1 UMOV UR4, UR24 ;  /* 0x0000001800041c82 */ /* 0x008fc60008000000 */
[----:B------:R-:W-:-:S05]  /*2980*/  IMAD.WIDE.U32 R12, R12, UR5, R198 ;  /* 0x000000050c0c7c25 */ /* 0x000fca000f8e00c6 */
[----:B------:R-:W-:Y:S01]  /*2990*/  IADD3 R17, R13, UR34, RZ ;  /* 0x000000220d117c10 */ /* 0x000fe2000fffe0ff */
[----:B------:R-:W-:Y:S05]  /*29a0*/  @P1 BRA `(.L_x_110) ;  /* 0x0000021000001947 */ /* 0x000fea0003800000 */
[----:B----4-:R-:W-:Y:S02]  /*29b0*/  ISETP.GE.AND P5, PT, R236, c[0x0][0x220], PT ;  /* 0x00008800ec007a0c */ /* 0x010fe40003fa6270 */
[----:B------:R-:W-:Y:S02]  /*29c0*/  ISETP.GE.AND P4, PT, R231, c[0x0][0x220], PT ;  /* 0x00008800e7007a0c */ /* 0x000fe40003f86270 */
        /* <DEDUP_REMOVED lines=31> */
.L_x_110:
[----:B----4-:R-:W-:Y:S05]  /*2bc0*/  BSYNC B0 ;  /* 0x0000000000007941 */ /* 0x010fea0003800000 */
.L_x_109:
        /* <DEDUP_REMOVED lines=45> */
.L_x_112:
[----:B------:R-:W-:Y:S05]  /*2ea0*/  BSYNC B0 ;  /* 0x0000000000007941 */ /* 0x000fea0003800000 */
.L_x_111:
        /* <DEDUP_REMOVED lines=44> */
.L_x_114:
[----:B------:R-:W-:Y:S05]  /*3170*/  BSYNC B0 ;  /* 0x0000000000007941 */ /* 0x000fea0003800000 */
.L_x_113:
        /* <DEDUP_REMOVED lines=46> */
.L_x_116:
[----:B------:R-:W-:Y:S05]  /*3460*/  BSYNC B0 ;  /* 0x0000000000007941 */ /* 0x000fea0003800000 */
.L_x_115:
[C---:B------:R-:W-:Y:S01]  /*3470*/  IMAD.SHL.U32 R8, R3.reuse, 0x40, RZ ;  /* 0x0000004003087824 */ /* 0x040fe200078e00ff */
[----:B------:R-:W-:Y:S01]  /*3480*/  R2P PR, R3, 0x6 ;  /* 0x0000000603007804 */ /* 0x000fe20000000000 */
[----:B------:R-:W-:Y:S01]  /*3490*/  IMAD.SHL.U32 R14, R14, 0x8, RZ ;  /* 0x000000080e0e7824 */ /* 0x000fe200078e00ff */
[----:B------:R-:W0:Y:S01]  /*34a0*/  LDGDEPBAR ;  /* 0x00000000000079af */ /* 0x000e220000000000 */
[C---:B------:R-:W-:Y:S01]  /*34b0*/  IMAD R226, R7.reuse, 0x400, R4 ;  /* 0x0000040007e27824 */ /* 0x040fe200078e0204 */
[----:B------:R-:W-:Y:S01]  /*34c0*/  LOP3.LUT R8, R8, 0x1c0, RZ, 0xc0, !PT ;  /* 0x000001c008087812 */ /* 0x000fe200078ec0ff */
[----:B------:R-:W-:Y:S01]  /*34d0*/  UISETP.GE.AND UP0, UPT, UR9, 0x2, UPT ;  /* 0x000000020900788c */ /* 0x000fe2000bf06270 */
[----:B------:R-:W-:Y:S01]  /*34e0*/  LEA R7, R7, UR17, 0x4 ;  /* 0x0000001107077c11 */ /* 0x000fe2000f8e20ff */
[----:B------:R-:W-:Y:S01]  /*34f0*/  IMAD.SHL.U32 R226, R226, 0x2, RZ ;  /* 0x00000002e2e27824 */ /* 0x000fe200078e00ff */
[----:B------:R-:W-:Y:S02]  /*3500*/  LOP3.LUT R14, R8, 0x8, R14, 0xf8, !PT ;  /* 0x00000008080e7812 */ /* 0x000fe400078ef80e */
        /* <DEDUP_REMOVED lines=9> */
[----:B------:R-:W-:Y:S03]  /*35a0*/  LDSM.16.M88.4 R40, [R222] ;  /* 0x00000000de28783b */ /* 0x000fe60000000200 */
[----:B------:R-:W-:Y:S01]  /*35b0*/  IMAD.SHL.U32 R225, R225, 0x2, RZ ;  /* 0x00000002e1e17824 */ /* 0x000fe200078e00ff */
[----:B------:R-:W-:Y:S04]  /*35c0*/  LDSM.16.M88.4 R76, [R224+0x2000] ;  /* 0x00200000e04c783b */ /* 0x000fe80000000200 */
[----:B------:R-:W5:Y:S01]  /*35d0*/  LDSM.16.M88.4 R24, [R225+0x8000] ;  /* 0x00800000e118783b */ /* 0x000f620000000200 */
[----:B------:R-:W-:-:S02]  /*35e0*/  IADD3 R3, R225, 0x8000, RZ ;  /* 0x00008000e1037810 */ /* 0x000fc40007ffe0ff */
[----:B------:R-:W-:Y:S01]  /*35f0*/  IADD3 R223, R225, 0x8020, RZ ;  /* 0x00008020e1df7810 */ /* 0x000fe20007ffe0ff */
[----:B-12-4-:R-:W1:Y:S01]  /*3600*/  LDSM.16.M88.4 R16, [R225+0x8800] ;  /* 0x00880000e110783b */ /* 0x016e620000000200 */
[----:B------:R-:W-:Y:S01]  /*3610*/  @P1 IADD3 R223, R3, -0x20, RZ ;  /* 0xffffffe003df1810 */ /* 0x000fe20007ffe0ff */
[----:B------:R-:W-:Y:S02]  /*3620*/  IMAD.MOV.U32 R3, RZ, RZ, 0x40 ;  /* 0x00000040ff037424 */ /* 0x000fe400078e00ff */
[----:B------:R-:W2:Y:S01]  /*3630*/  LDSM.16.M88.4 R60, [R225+0x9000] ;  /* 0x00900000e13c783b */ /* 0x000ea20000000200 */
[----:B------:R-:W-:Y:S02]  /*3640*/  IADD3 R215, R223, 0x800, RZ ;  /* 0x00000800dfd77810 */ /* 0x000fe40007ffe0ff */
[----:B------:R-:W-:Y:S01]  /*3650*/  SEL R3, R3, 0xffffffc0, !P2 ;  /* 0xffffffc003037807 */ /* 0x000fe20005000000 */
[----:B------:R-:W4:Y:S01]  /*3660*/  LDSM.16.M88.4 R12, [R225+0x9800] ;  /* 0x00980000e10c783b */ /* 0x000f220000000200 */
[----:B------:R-:W-:-:S02]  /*3670*/  IADD3 R214, R223, 0x1000, RZ ;  /* 0x00001000dfd67810 */ /* 0x000fc40007ffe0ff */
[----:B------:R-:W-:Y:S01]  /*3680*/  IADD3 R213, R223, 0x1800, RZ ;  /* 0x00001800dfd57810 */ /* 0x000fe20007ffe0ff */
[----:B------:R-:W3:Y:S01]  /*3690*/  LDSM.16.M88.4 R44, [R223] ;  /* 0x00000000df2c783b */ /* 0x000ee20000000200 */
[----:B------:R-:W-:Y:S01]  /*36a0*/  IMAD.IADD R219, R225, 0x1, R3 ;  /* 0x00000001e1db7824 */ /* 0x000fe200078e0203 */
[----:B------:R-:W-:Y:S01]  /*36b0*/  IADD3 R211, R223, 0x2000, RZ ;  /* 0x00002000dfd37810 */ /* 0x000fe20007ffe0ff */
[----:B------:R-:W-:Y:S01]  /*36c0*/  IMAD.IADD R212, R3, 0x1, R223 ;  /* 0x0000000103d47824 */ /* 0x000fe200078e02df */
[----:B------:R-:W2:Y:S01]  /*36d0*/  LDSM.16.M88.4 R32, [R223+0x800] ;  /* 0x00080000df20783b */ /* 0x000ea20000000200 */
[C---:B------:R-:W-:Y:S02]  /*36e0*/  IADD3 R210, R223.reuse, 0x2800, RZ ;  /* 0x00002800dfd27810 */ /* 0x040fe40007ffe0ff */
[C---:B------:R-:W-:Y:S01]  /*36f0*/  IADD3 R209, R223.reuse, 0x3000, RZ ;  /* 0x00003000dfd17810 */ /* 0x040fe20007ffe0ff */
[----:B------:R-:W2:Y:S01]  /*3700*/  LDSM.16.M88.4 R68, [R223+0x1000] ;  /* 0x00100000df44783b */ /* 0x000ea20000000200 */
[----:B------:R-:W-:-:S02]  /*3710*/  IADD3 R208, R223, 0x3800, RZ ;  /* 0x00003800dfd07810 */ /* 0x000fc40007ffe0ff */
[C---:B------:R-:W-:Y:S01]  /*3720*/  IADD3 R207, R223.reuse, 0x4000, RZ ;  /* 0x00004000dfcf7810 */ /* 0x040fe20007ffe0ff */
[----:B------:R-:W2:Y:S01]  /*3730*/  LDSM.16.M88.4 R48, [R223+0x1800] ;  /* 0x00180000df30783b */ /* 0x000ea20000000200 */
[C---:B------:R-:W-:Y:S02]  /*3740*/  IADD3 R206, R223.reuse, 0x4800, RZ ;  /* 0x00004800dfce7810 */ /* 0x040fe40007ffe0ff */
[C---:B------:R-:W-:Y:S01]  /*3750*/  IADD3 R205, R223.reuse, 0x5000, RZ ;  /* 0x00005000dfcd7810 */ /* 0x040fe20007ffe0ff */
[----:B------:R-:W2:Y:S01]  /*3760*/  LDSM.16.M88.4 R8, [R219+0x8000] ;  /* 0x00800000db08783b */ /* 0x000ea20000000200 */
[C---:B------:R-:W-:Y:S02]  /*3770*/  IADD3 R204, R223.reuse, 0x5800, RZ ;  /* 0x00005800dfcc7810 */ /* 0x040fe40007ffe0ff */
[C---:B------:R-:W-:Y:S01]  /*3780*/  IADD3 R203, R223.reuse, 0x6000, RZ ;  /* 0x00006000dfcb7810 */ /* 0x040fe20007ffe0ff */
[----:B------:R-:W-:Y:S01]  /*3790*/  LDSM.16.M88.4 R72, [R212] ;  /* 0x00000000d448783b */ /* 0x000fe20000000200 */
[----:B------:R-:W-:-:S02]  /*37a0*/  IADD3 R202, R223, 0x6800, RZ ;  /* 0x00006800dfca7810 */ /* 0x000fc40007ffe0ff */
[C---:B------:R-:W-:Y:S01]  /*37b0*/  IADD3 R201, R223.reuse, 0x7000, RZ ;  /* 0x00007000dfc97810 */ /* 0x040fe20007ffe0ff */
[----:B-----5:R-:W-:Y:S01]  /*37c0*/  HMMA.16816.F32.BF16 R28, R52, R24, RZ ;  /* 0x00000018341c723c */ /* 0x020fe200000418ff */
[----:B------:R-:W-:-:S07]  /*37d0*/  IADD3 R200, R223, 0x7800, RZ ;  /* 0x00007800dfc87810 */ /* 0x000fce0007ffe0ff */
[C---:B-1----:R-:W-:Y:S08]  /*37e0*/  HMMA.16816.F32.BF16 R20, R52.reuse, R16, RZ ;  /* 0x000000103414723c */ /* 0x042ff000000418ff */
[C---:B------:R-:W-:Y:S08]  /*37f0*/  HMMA.16816.F32.BF16 R24, R52.reuse, R26, RZ ;  /* 0x0000001a3418723c */ /* 0x040ff000000418ff */
[C---:B------:R-:W-:Y:S08]  /*3800*/  HMMA.16816.F32.BF16 R16, R52.reuse, R18, RZ ;  /* 0x000000123410723c */ /* 0x040ff000000418ff */
[C---:B--2---:R-:W-:Y:S08]  /*3810*/  HMMA.16816.F32.BF16 R64, R52.reuse, R60, RZ ;  /* 0x0000003c3440723c */ /* 0x044ff000000418ff */
[C---:B------:R-:W-:Y:S08]  /*3820*/  HMMA.16816.F32.BF16 R60, R52.reuse, R62, RZ ;  /* 0x0000003e343c723c */ /* 0x040ff000000418ff */
[C---:B----4-:R-:W-:Y:S08]  /*3830*/  HMMA.16816.F32.BF16 R56, R52.reuse, R12, RZ ;  /* 0x0000000c3438723c */ /* 0x050ff000000418ff */
[----:B------:R-:W-:Y:S01]  /*3840*/  HMMA.16816.F32.BF16 R52, R52, R14, RZ ;  /* 0x0000000e3434723c */ /* 0x000fe200000418ff */
[----:B------:R-:W1:Y:S07]  /*3850*/  LDSM.16.M88.4 R12, [R219+0x8800] ;  /* 0x00880000db0c783b */ /* 0x000e6e0000000200 */
[C---:B---3--:R-:W-:Y:S08]  /*3860*/  HMMA.16816.F32.BF16 R28, R36.reuse, R44, R28 ;  /* 0x0000002c241c723c */ /* 0x048ff0000004181c */
[C---:B------:R-:W-:Y:S01]  /*3870*/  HMMA.16816.F32.BF16 R24, R36.reuse, R46, R24 ;  /* 0x0000002e2418723c */ /* 0x040fe20000041818 */
[----:B------:R-:W-:Y:S07]  /*3880*/  LDSM.16.M88.4 R44, [R219+0x9800] ;  /* 0x00980000db2c783b */ /* 0x000fee0000000200 */
[C---:B------:R-:W-:Y:S08]  /*3890*/  HMMA.16816.F32.BF16 R20, R36.reuse, R32, R20 ;  /* 0x000000202414723c */ /* 0x040ff00000041814 */
[C---:B------:R-:W-:Y:S01]  /*38a0*/  HMMA.16816.F32.BF16 R16, R36.reuse, R34, R16 ;  /* 0x000000222410723c */ /* 0x040fe20000041810 */
[----:B------:R-:W2:Y:S07]  /*38b0*/  LDSM.16.M88.4 R32, [R219+0x9000] ;  /* 0x00900000db20783b */ /* 0x000eae0000000200 */
[C---:B------:R-:W-:Y:S08]  /*38c0*/  HMMA.16816.F32.BF16 R64, R36.reuse, R68, R64 ;  /* 0x000000442440723c */ /* 0x040ff00000041840 */
[C---:B------:R-:W-:Y:S01]  /*38d0*/  HMMA.16816.F32.BF16 R60, R36.reuse, R70, R60 ;  /* 0x00000046243c723c */ /* 0x040fe2000004183c */
[----:B------:R-:W-:Y:S07]  /*38e0*/  LDSM.16.M88.4 R68, [R212+0x800] ;  /* 0x00080000d444783b */ /* 0x000fee0000000200 */
[C---:B------:R-:W-:Y:S08]  /*38f0*/  HMMA.16816.F32.BF16 R56, R36.reuse, R48, R56 ;  /* 0x000000302438723c */ /* 0x040ff00000041838 */
[----:B------:R-:W-:Y:S01]  /*3900*/  HMMA.16816.F32.BF16 R52, R36, R50, R52 ;  /* 0x000000322434723c */ /* 0x000fe20000041834 */
[----:B------:R-:W-:Y:S04]  /*3910*/  LDSM.16.M88.4 R36, [R212+0x1000] ;  /* 0x00100000d424783b */ /* 0x000fe80000000200 */
[----:B------:R-:W-:Y:S03]  /*3920*/  LDSM.16.M88.4 R48, [R225+0xa000] ;  /* 0x00a00000e130783b */ /* 0x000fe60000000200 */
[C---:B------:R-:W-:Y:S08]  /*3930*/  HMMA.16816.F32.BF16 R28, R40.reuse, R8, R28 ;  /* 0x00000008281c723c */ /* 0x040ff0000004181c */
[C---:B------:R-:W-:Y:S01]  /*3940*/  HMMA.16816.F32.BF16 R24, R40.reuse, R10, R24 ;  /* 0x0000000a2818723c */ /* 0x040fe20000041818 */
[----:B------:R-:W3:Y:S07]  /*3950*/  LDSM.16.M88.4 R8, [R221] ;  /* 0x00000000dd08783b */ /* 0x000eee0000000200 */
[C---:B-1----:R-:W-:Y:S08]  /*3960*/  HMMA.16816.F32.BF16 R20, R40.reuse, R12, R20 ;  /* 0x0000000c2814723c */ /* 0x042ff00000041814 */
[C---:B------:R-:W-:Y:S01]  /*3970*/  HMMA.16816.F32.BF16 R16, R40.reuse, R14, R16 ;  /* 0x0000000e2810723c */ /* 0x040fe20000041810 */
[----:B------:R-:W1:Y:S07]  /*3980*/  LDSM.16.M88.4 R12, [R212+0x1800] ;  /* 0x00180000d40c783b */ /* 0x000e6e0000000200 */
[C---:B--2---:R-:W-:Y:S08]  /*3990*/  HMMA.16816.F32.BF16 R64, R40.reuse, R32, R64 ;  /* 0x000000202840723c */ /* 0x044ff00000041840 */
[C---:B------:R-:W-:Y:S01]  /*39a0*/  HMMA.16816.F32.BF16 R60, R40.reuse, R34, R60 ;  /* 0x00000022283c723c */ /* 0x040fe2000004183c */
[----:B------:R-:W2:Y:S07]  /*39b0*/  LDSM.16.M88.4 R32, [R226+0x2000] ;  /* 0x00200000e220783b */ /* 0x000eae0000000200 */
[C---:B------:R-:W-:Y:S08]  /*39c0*/  HMMA.16816.F32.BF16 R56, R40.reuse, R44, R56 ;  /* 0x0000002c2838723c */ /* 0x040ff00000041838 */
[----:B------:R-:W-:Y:S01]  /*39d0*/  HMMA.16816.F32.BF16 R52, R40, R46, R52 ;  /* 0x0000002e2834723c */ /* 0x000fe20000041834 */
[----:B------:R-:W4:Y:S04]  /*39e0*/  LDSM.16.M88.4 R44, [R225+0xa800] ;  /* 0x00a80000e12c783b */ /* 0x000f280000000200 */
[----:B------:R-:W5:Y:S03]  /*39f0*/  LDSM.16.M88.4 R40, [R225+0xb000] ;  /* 0x00b00000e128783b */ /* 0x000f660000000200 */
[C---:B---3--:R-:W-:Y:S08]  /*3a00*/  HMMA.16816.F32.BF16 R64, R8.reuse, R36, R64 ;  /* 0x000000240840723c */ /* 0x048ff00000041840 */
[C---:B------:R-:W-:Y:S01]  /*3a10*/  HMMA.16816.F32.BF16 R60, R8.reuse, R38, R60 ;  /* 0x00000026083c723c */ /* 0x040fe2000004183c */
[----:B------:R-:W3:Y:S07]  /*3a20*/  LDSM.16.M88.4 R36, [R225+0xb800] ;  /* 0x00b80000e124783b */ /* 0x000eee0000000200 */
        /* <DEDUP_REMOVED lines=9> */
[----:B------:R-:W1:Y:S03]  /*3ac0*/  LDSM.16.M88.4 R8, [R223+0x2800] ;  /* 0x00280000df08783b */ /* 0x000e660000000200 */
[C---:B--2---:R-:W-:Y:S08]  /*3ad0*/  HMMA.16816.F32.BF16 R28, R32.reuse, R48, R28 ;  /* 0x00000030201c723c */ /* 0x044ff0000004181c */
[C---:B------:R-:W-:Y:S01]  /*3ae0*/  HMMA.16816.F32.BF16 R24, R32.reuse, R50, R24 ;  /* 0x000000322018723c */ /* 0x040fe20000041818 */
[----:B------:R-:W-:Y:S07]  /*3af0*/  LDSM.16.M88.4 R48, [R222+0x2000] ;  /* 0x00200000de30783b */ /* 0x000fee0000000200 */
[C---:B----4-:R-:W-:Y:S08]  /*3b00*/  HMMA.16816.F32.BF16 R20, R32.reuse, R44, R20 ;  /* 0x0000002c2014723c */ /* 0x050ff00000041814 */
[C---:B------:R-:W-:Y:S01]  /*3b10*/  HMMA.16816.F32.BF16 R16, R32.reuse, R46, R16 ;  /* 0x0000002e2010723c */ /* 0x040fe20000041810 */
[----:B------:R-:W2:Y:S07]  /*3b20*/  LDSM.16.M88.4 R44, [R219+0xa000] ;  /* 0x00a00000db2c783b */ /* 0x000eae0000000200 */
[C---:B-----5:R-:W-:Y:S08]  /*3b30*/  HMMA.16816.F32.BF16 R64, R32.reuse, R40, R64 ;  /* 0x000000282040723c */ /* 0x060ff00000041840 */
[C---:B------:R-:W-:Y:S01]  /*3b40*/  HMMA.16816.F32.BF16 R60, R32.reuse, R42, R60 ;  /* 0x0000002a203c723c */ /* 0x040fe2000004183c */
[----:B------:R-:W4:Y:S07]  /*3b50*/  LDSM.16.M88.4 R40, [R219+0xa800] ;  /* 0x00a80000db28783b */ /* 0x000f2e0000000200 */
[C---:B---3--:R-:W-:Y:S08]  /*3b60*/  HMMA.16816.F32.BF16 R56, R32.reuse, R36, R56 ;  /* 0x000000242038723c */ /* 0x048ff00000041838 */
[----:B------:R-:W-:Y:S01]  /*3b70*/  HMMA.16816.F32.BF16 R52, R32, R38, R52 ;  /* 0x000000262034723c */ /* 0x000fe20000041834 */
[----:B------:R-:W3:Y:S04]  /*3b80*/  LDSM.16.M88.4 R36, [R219+0xb000] ;  /* 0x00b00000db24783b */ /* 0x000ee80000000200 */
[----:B------:R-:W5:Y:S03]  /*3b90*/  LDSM.16.M88.4 R32, [R219+0xb800] ;  /* 0x00b80000db20783b */ /* 0x000f660000000200 */
[C---:B-1----:R-:W-:Y:S08]  /*3ba0*/  HMMA.16816.F32.BF16 R28, R76.reuse, R12, R28 ;  /* 0x0000000c4c1c723c */ /* 0x042ff0000004181c */
[C---:B------:R-:W-:Y:S01]  /*3bb0*/  HMMA.16816.F32.BF16 R24, R76.reuse, R14, R24 ;  /* 0x0000000e4c18723c */ /* 0x040fe20000041818 */
[----:B------:R-:W-:Y:S07]  /*3bc0*/  LDSM.16.M88.4 R12, [R221+0x2000] ;  /* 0x00200000dd0c783b */ /* 0x000fee0000000200 */
[C---:B------:R-:W-:Y:S08]  /*3bd0*/  HMMA.16816.F32.BF16 R20, R76.reuse, R8, R20 ;  /* 0x000000084c14723c */ /* 0x040ff00000041814 */
[C---:B------:R-:W-:Y:S01]  /*3be0*/  HMMA.16816.F32.BF16 R16, R76.reuse, R10, R16 ;  /* 0x0000000a4c10723c */ /* 0x040fe20000041810 */
[----:B------:R-:W1:Y:S07]  /*3bf0*/  LDSM.16.M88.4 R8, [R212+0x2000] ;  /* 0x00200000d408783b */ /* 0x000e6e0000000200 */
[C---:B------:R-:W-:Y:S08]  /*3c00*/  HMMA.16816.F32.BF16 R56, R76.reuse, R68, R56 ;  /* 0x000000444c38723c */ /* 0x040ff00000041838 */
[C---:B------:R-:W-:Y:S08]  /*3c10*/  HMMA.16816.F32.BF16 R64, R76.reuse, R72, R64 ;  /* 0x000000484c40723c */ /* 0x040ff00000041840 */
[C---:B------:R-:W-:Y:S08]  /*3c20*/  HMMA.16816.F32.BF16 R60, R76.reuse, R74, R60 ;  /* 0x0000004a4c3c723c */ /* 0x040ff0000004183c */
[----:B------:R-:W-:Y:S01]  /*3c30*/  HMMA.16816.F32.BF16 R68, R76, R70, R52 ;  /* 0x000000464c44723c */ /* 0x000fe20000041834 */
[----:B------:R-:W1:Y:S07]  /*3c40*/  LDSM.16.M88.4 R52, [R212+0x2800] ;  /* 0x00280000d434783b */ /* 0x000e6e0000000200 */
        /* <DEDUP_REMOVED lines=8> */
[----:B------:R-:W-:Y:S07]  /*3cd0*/  LDSM.16.M88.4 R36, [R226+0x4000] ;  /* 0x00400000e224783b */ /* 0x000fee0000000200 */
[C---:B-----5:R-:W-:Y:S08]  /*3ce0*/  HMMA.16816.F32.BF16 R56, R48.reuse, R32, R56 ;  /* 0x000000203038723c */ /* 0x060ff00000041838 */
        /* <DEDUP_REMOVED lines=9> */
[C---:B--2---:R-:W-:Y:S08]  /*3d80*/  HMMA.16816.F32.BF16 R64, R12.reuse, R44, R64 ;  /* 0x0000002c0c40723c */ /* 0x044ff00000041840 */
[C---:B------:R-:W-:Y:S01]  /*3d90*/  HMMA.16816.F32.BF16 R72, R12.reuse, R46, R60 ;  /* 0x0000002e0c48723c */ /* 0x040fe2000004183c */
[----:B------:R-:W-:Y:S04]  /*3da0*/  LDSM.16.M88.4 R60, [R224+0x4000] ;  /* 0x00400000e03c783b */ /* 0x000fe80000000200 */
[----:B------:R-:W2:Y:S03]  /*3db0*/  LDSM.16.M88.4 R44, [R223+0x4000] ;  /* 0x00400000df2c783b */ /* 0x000ea60000000200 */
[C---:B----4-:R-:W-:Y:S08]  /*3dc0*/  HMMA.16816.F32.BF16 R56, R12.reuse, R40, R56 ;  /* 0x000000280c38723c */ /* 0x050ff00000041838 */
[----:B------:R-:W-:Y:S01]  /*3dd0*/  HMMA.16816.F32.BF16 R68, R12, R42, R68 ;  /* 0x0000002a0c44723c */ /* 0x000fe20000041844 */
[----:B------:R-:W4:Y:S04]  /*3de0*/  LDSM.16.M88.4 R12, [R223+0x4800] ;  /* 0x00480000df0c783b */ /* 0x000f280000000200 */
[----:B------:R-:W-:Y:S03]  /*3df0*/  LDSM.16.M88.4 R40, [R222+0x4000] ;  /* 0x00400000de28783b */ /* 0x000fe60000000200 */
[C---:B---3--:R-:W-:Y:S08]  /*3e00*/  HMMA.16816.F32.BF16 R28, R36.reuse, R32, R28 ;  /* 0x00000020241c723c */ /* 0x048ff0000004181c */
[C---:B------:R-:W-:Y:S01]  /*3e10*/  HMMA.16816.F32.BF16 R24, R36.reuse, R34, R24 ;  /* 0x000000222418723c */ /* 0x040fe20000041818 */
[----:B------:R-:W3:Y:S07]  /*3e20*/  LDSM.16.M88.4 R32, [R223+0x5000] ;  /* 0x00500000df20783b */ /* 0x000eee0000000200 */
[C---:B-1----:R-:W-:Y:S08]  /*3e30*/  HMMA.16816.F32.BF16 R20, R36.reuse, R8, R20 ;  /* 0x000000082414723c */ /* 0x042ff00000041814 */
[C---:B------:R-:W-:Y:S01]  /*3e40*/  HMMA.16816.F32.BF16 R16, R36.reuse, R10, R16 ;  /* 0x0000000a2410723c */ /* 0x040fe20000041810 */
[----:B------:R-:W1:Y:S07]  /*3e50*/  LDSM.16.M88.4 R8, [R223+0x5800] ;  /* 0x00580000df08783b */ /* 0x000e6e0000000200 */
[C---:B-----5:R-:W-:Y:S08]  /*3e60*/  HMMA.16816.F32.BF16 R64, R36.reuse, R52, R64 ;  /* 0x000000342440723c */ /* 0x060ff00000041840 */
[C---:B------:R-:W-:Y:S01]  /*3e70*/  HMMA.16816.F32.BF16 R72, R36.reuse, R54, R72 ;  /* 0x000000362448723c */ /* 0x040fe20000041848 */
[----:B------:R-:W-:Y:S07]  /*3e80*/  LDSM.16.M88.4 R52, [R221+0x4000] ;  /* 0x00400000dd34783b */ /* 0x000fee0000000200 */
[C---:B------:R-:W-:Y:S08]  /*3e90*/  HMMA.16816.F32.BF16 R56, R36.reuse, R48, R56 ;  /* 0x000000302438723c */ /* 0x040ff00000041838 */
[----:B------:R-:W-:Y:S01]  /*3ea0*/  HMMA.16816.F32.BF16 R68, R36, R50, R68 ;  /* 0x000000322444723c */ /* 0x000fe20000041844 */
[----:B------:R-:W5:Y:S04]  /*3eb0*/  LDSM.16.M88.4 R36, [R219+0xc000] ;  /* 0x00c00000db24783b */ /* 0x000f680000000200 */
[----:B------:R-:W-:Y:S03]  /*3ec0*/  LDSM.16.M88.4 R48, [R219+0xd000] ;  /* 0x00d00000db30783b */ /* 0x000fe60000000200 */
        /* <DEDUP_REMOVED lines=9> */
[C---:B-1----:R-:W-:Y:S08]  /*3f60*/  HMMA.16816.F32.BF16 R56, R60.reuse, R8, R56 ;  /* 0x000000083c38723c */ /* 0x042ff00000041838 */
[----:B------:R-:W-:Y:S01]  /*3f70*/  HMMA.16816.F32.BF16 R68, R60, R10, R68 ;  /* 0x0000000a3c44723c */ /* 0x000fe20000041844 */
[----:B------:R-:W1:Y:S04]  /*3f80*/  LDSM.16.M88.4 R8, [R212+0x4800] ;  /* 0x00480000d408783b */ /* 0x000e680000000200 */
[----:B------:R-:W-:Y:S03]  /*3f90*/  LDSM.16.M88.4 R60, [R225+0xf000] ;  /* 0x00f00000e13c783b */ /* 0x000fe60000000200 */
[C---:B-----5:R-:W-:Y:S08]  /*3fa0*/  HMMA.16816.F32.BF16 R28, R40.reuse, R36, R28 ;  /* 0x00000024281c723c */ /* 0x060ff0000004181c */
[C---:B------:R-:W-:Y:S01]  /*3fb0*/  HMMA.16816.F32.BF16 R24, R40.reuse, R38, R24 ;  /* 0x000000262818723c */ /* 0x040fe20000041818 */
[----:B------:R-:W5:Y:S07]  /*3fc0*/  LDSM.16.M88.4 R36, [R212+0x5000] ;  /* 0x00500000d424783b */ /* 0x000f6e0000000200 */
[C---:B--2---:R-:W-:Y:S08]  /*3fd0*/  HMMA.16816.F32.BF16 R20, R40.reuse, R44, R20 ;  /* 0x0000002c2814723c */ /* 0x044ff00000041814 */
[C---:B------:R-:W-:Y:S01]  /*3fe0*/  HMMA.16816.F32.BF16 R16, R40.reuse, R46, R16 ;  /* 0x0000002e2810723c */ /* 0x040fe20000041810 */
[----:B------:R-:W2:Y:S07]  /*3ff0*/  LDSM.16.M88.4 R44, [R212+0x5800] ;  /* 0x00580000d42c783b */ /* 0x000eae0000000200 */
[C---:B------:R-:W-:Y:S08]  /*4000*/  HMMA.16816.F32.BF16 R64, R40.reuse, R48, R64 ;  /* 0x000000302840723c */ /* 0x040ff00000041840 */
[C---:B------:R-:W-:Y:S01]  /*4010*/  HMMA.16816.F32.BF16 R72, R40.reuse, R50, R72 ;  /* 0x000000322848723c */ /* 0x040fe20000041848 */
[----:B------:R-:W-:Y:S07]  /*4020*/  LDSM.16.M88.4 R48, [R225+0xe800] ;  /* 0x00e80000e130783b */ /* 0x000fee0000000200 */
[C---:B----4-:R-:W-:Y:S08]  /*4030*/  HMMA.16816.F32.BF16 R56, R40.reuse, R12, R56 ;  /* 0x0000000c2838723c */ /* 0x050ff00000041838 */
[----:B------:R-:W-:Y:S01]  /*4040*/  HMMA.16816.F32.BF16 R68, R40, R14, R68 ;  /* 0x0000000e2844723c */ /* 0x000fe20000041844 */
[----:B------:R-:W-:Y:S04]  /*4050*/  LDSM.16.M88.4 R40, [R226+0x6000] ;  /* 0x00600000e228783b */ /* 0x000fe80000000200 */
[----:B------:R-:W4:Y:S03]  /*4060*/  LDSM.16.M88.4 R12, [R225+0xe000] ;  /* 0x00e00000e10c783b */ /* 0x000f260000000200 */
[C---:B---3--:R-:W-:Y:S08]  /*4070*/  HMMA.16816.F32.BF16 R28, R52.reuse, R32, R28 ;  /* 0x00000020341c723c */ /* 0x048ff0000004181c */
[C---:B------:R-:W-:Y:S01]  /*4080*/  HMMA.16816.F32.BF16 R24, R52.reuse, R34, R24 ;  /* 0x000000223418723c */ /* 0x040fe20000041818 */
[----:B------:R-:W3:Y:S07]  /*4090*/  LDSM.16.M88.4 R32, [R225+0xf800] ;  /* 0x00f80000e120783b */ /* 0x000eee0000000200 */
[C---:B-1----:R-:W-:Y:S08]  /*40a0*/  HMMA.16816.F32.BF16 R20, R52.reuse, R8, R20 ;  /* 0x000000083414723c */ /* 0x042ff00000041814 */
[C---:B------:R-:W-:Y:S01]  /*40b0*/  HMMA.16816.F32.BF16 R16, R52.reuse, R10, R16 ;  /* 0x0000000a3410723c */ /* 0x040fe20000041810 */
[----:B------:R-:W-:Y:S07]  /*40c0*/  LDSM.16.M88.4 R8, [R223+0x6000] ;  /* 0x00600000df08783b */ /* 0x000fee0000000200 */
[C---:B-----5:R-:W-:Y:S08]  /*40d0*/  HMMA.16816.F32.BF16 R64, R52.reuse, R36, R64 ;  /* 0x000000243440723c */ /* 0x060ff00000041840 */
[C---:B------:R-:W-:Y:S01]  /*40e0*/  HMMA.16816.F32.BF16 R72, R52.reuse, R38, R72 ;  /* 0x000000263448723c */ /* 0x040fe20000041848 */
[----:B------:R-:W1:Y:S07]  /*40f0*/  LDSM.16.M88.4 R36, [R224+0x6000] ;  /* 0x00600000e024783b */ /* 0x000e6e0000000200 */
[C---:B--2---:R-:W-:Y:S08]  /*4100*/  HMMA.16816.F32.BF16 R56, R52.reuse, R44, R56 ;  /* 0x0000002c3438723c */ /* 0x044ff00000041838 */
[----:B------:R-:W-:Y:S01]  /*4110*/  HMMA.16816.F32.BF16 R68, R52, R46, R68 ;  /* 0x0000002e3444723c */ /* 0x000fe20000041844 */
[----:B------:R-:W-:Y:S04]  /*4120*/  LDSM.16.M88.4 R44, [R223+0x7000] ;  /* 0x00700000df2c783b */ /* 0x000fe80000000200 */
[----:B------:R-:W-:Y:S03]  /*4130*/  LDSM.16.M88.4 R52, [R219+0xe800] ;  /* 0x00e80000db34783b */ /* 0x000fe60000000200 */
[C---:B----4-:R-:W-:Y:S08]  /*4140*/  HMMA.16816.F32.BF16 R28, R40.reuse, R12, R28 ;  /* 0x0000000c281c723c */ /* 0x050ff0000004181c */
[C---:B------:R-:W-:Y:S01]  /*4150*/  HMMA.16816.F32.BF16 R24, R40.reuse, R14, R24 ;  /* 0x0000000e2818723c */ /* 0x040fe20000041818 */
[----:B------:R-:W2:Y:S07]  /*4160*/  LDSM.16.M88.4 R12, [R223+0x6800] ;  /* 0x00680000df0c783b */ /* 0x000eae0000000200 */
[C---:B------:R-:W-:Y:S08]  /*4170*/  HMMA.16816.F32.BF16 R20, R40.reuse, R48, R20 ;  /* 0x000000302814723c */ /* 0x040ff00000041814 */
[C---:B------:R-:W-:Y:S01]  /*4180*/  HMMA.16816.F32.BF16 R16, R40.reuse, R50, R16 ;  /* 0x000000322810723c */ /* 0x040fe20000041810 */
[----:B------:R-:W-:Y:S07]  /*4190*/  LDSM.16.M88.4 R48, [R223+0x7800] ;  /* 0x00780000df30783b */ /* 0x000fee0000000200 */
[C---:B------:R-:W-:Y:S08]  /*41a0*/  HMMA.16816.F32.BF16 R64, R40.reuse, R60, R64 ;  /* 0x0000003c2840723c */ /* 0x040ff00000041840 */
[C---:B------:R-:W-:Y:S01]  /*41b0*/  HMMA.16816.F32.BF16 R72, R40.reuse, R62, R72 ;  /* 0x0000003e2848723c */ /* 0x040fe20000041848 */
[----:B------:R-:W-:Y:S07]  /*41c0*/  LDSM.16.M88.4 R60, [R212+0x6000] ;  /* 0x00600000d43c783b */ /* 0x000fee0000000200 */
[C---:B---3--:R-:W-:Y:S08]  /*41d0*/  HMMA.16816.F32.BF16 R56, R40.reuse, R32, R56 ;  /* 0x000000202838723c */ /* 0x048ff00000041838 */
[----:B------:R-:W-:Y:S01]  /*41e0*/  HMMA.16816.F32.BF16 R68, R40, R34, R68 ;  /* 0x000000222844723c */ /* 0x000fe20000041844 */
[----:B------:R-:W-:Y:S04]  /*41f0*/  LDSM.16.M88.4 R32, [R222+0x6000] ;  /* 0x00600000de20783b */ /* 0x000fe80000000200 */
[----:B------:R-:W3:Y:S03]  /*4200*/  LDSM.16.M88.4 R40, [R219+0xe000] ;  /* 0x00e00000db28783b */ /* 0x000ee60000000200 */
[C---:B-1----:R-:W-:Y:S08]  /*4210*/  HMMA.16816.F32.BF16 R28, R36.reuse, R8, R28 ;  /* 0x00000008241c723c */ /* 0x042ff0000004181c */
[C---:B------:R-:W-:Y:S01]  /*4220*/  HMMA.16816.F32.BF16 R24, R36.reuse, R10, R24 ;  /* 0x0000000a2418723c */ /* 0x040fe20000041818 */
[----:B------:R-:W1:Y:S07]  /*4230*/  LDSM.16.M88.4 R8, [R219+0xf000] ;  /* 0x00f00000db08783b */ /* 0x000e6e0000000200 */
[C---:B--2---:R-:W-:Y:S01]  /*4240*/  HMMA.16816.F32.BF16 R76, R36.reuse, R12, R20 ;  /* 0x0000000c244c723c */ /* 0x044fe20000041814 */
[----:B------:R-:W2:Y:S07]  /*4250*/  LDSM.16.M88.4 R20, [R221+0x6000] ;  /* 0x00600000dd14783b */ /* 0x000eae0000000200 */
[C---:B------:R-:W-:Y:S01]  /*4260*/  HMMA.16816.F32.BF16 R16, R36.reuse, R14, R16 ;  /* 0x0000000e2410723c */ /* 0x040fe20000041810 */
[----:B------:R-:W4:Y:S07]  /*4270*/  LDSM.16.M88.4 R12, [R212+0x6800] ;  /* 0x00680000d40c783b */ /* 0x000f2e0000000200 */
[----:B------:R-:W-:Y:S08]  /*4280*/  HMMA.16816.F32.BF16 R64, R36, R44, R64 ;  /* 0x0000002c2440723c */ /* 0x000ff00000041840 */
[C---:B---3--:R-:W-:Y:S07]  /*4290*/  HMMA.16816.F32.BF16 R28, R32.reuse, R40, R28 ;  /* 0x00000028201c723c */ /* 0x048fee000004181c */
[----:B------:R-:W-:Y:S01]  /*42a0*/  IMAD.U32 R40, RZ, RZ, UR30 ;  /* 0x0000001eff287e24 */ /* 0x000fe2000f8e00ff */
[----:B------:R-:W-:Y:S03]  /*42b0*/  HMMA.16816.F32.BF16 R24, R32, R42, R24 ;  /* 0x0000002a2018723c */ /* 0x000fe60000041818 */
[----:B------:R-:W-:-:S04]  /*42c0*/  IMAD R40, R40, 0x40, R227 ;  /* 0x0000004028287824 */ /* 0x000fc800078e02e3 */
[----:B------:R-:W-:Y:S01]  /*42d0*/  I2F R3, R40 ;  /* 0x0000002800037306 */ /* 0x000fe20000201400 */
[----:B------:R-:W-:Y:S01]  /*42e0*/  HMMA.16816.F32.BF16 R76, R32, R52, R76 ;  /* 0x00000034204c723c */ /* 0x000fe2000004184c */
[C---:B------:R-:W-:Y:S02]  /*42f0*/  IADD3 R42, R40.reuse, 0x8, RZ ;  /* 0x00000008282a7810 */ /* 0x040fe40007ffe0ff */
[C---:B------:R-:W-:Y:S02]  /*4300*/  IADD3 R43, R40.reuse, 0x9, RZ ;  /* 0x00000009282b7810 */ /* 0x040fe40007ffe0ff */
[C---:B------:R-:W-:Y:S02]  /*4310*/  IADD3 R44, R40.reuse, 0x10, RZ ;  /* 0x00000010282c7810 */ /* 0x040fe40007ffe0ff */
[----:B------:R-:W-:Y:S01]  /*4320*/  I2F R41, R42 ;  /* 0x0000002a00297306 */ /* 0x000fe20000201400 */
[----:B------:R-:W-:Y:S08]  /*4330*/  HMMA.16816.F32.BF16 R72, R36, R46, R72 ;  /* 0x0000002e2448723c */ /* 0x000ff00000041848 */
[----:B-1----:R-:W-:Y:S07]  /*4340*/  HMMA.16816.F32.BF16 R64, R32, R8, R64 ;  /* 0x000000082040723c */ /* 0x002fee0000041840 */
[----:B------:R-:W-:Y:S01]  /*4350*/  IMAD.U32 R9, RZ, RZ, UR18 ;  /* 0x00000012ff097e24 */ /* 0x000fe2000f8e00ff */
[----:B--2---:R-:W-:Y:S01]  /*4360*/  HMMA.16816.F32.BF16 R28, R20, R60, R28 ;  /* 0x0000003c141c723c */ /* 0x004fe2000004181c */
[----:B------:R-:W-:-:S03]  /*4370*/  IADD3 R8, R40, 0x1, RZ ;  /* 0x0000000128087810 */ /* 0x000fc60007ffe0ff */
[----:B------:R-:W-:Y:S01]  /*4380*/  IADD3 R7, R9, -UR19, R7 ;  /* 0x8000001309077c10 */ /* 0x000fe2000fffe007 */
[----:B------:R-:W1:Y:S03]  /*4390*/  I2F R6, R8 ;  /* 0x0000000800067306 */ /* 0x000e660000201400 */
[----:B------:R-:W-:Y:S01]  /*43a0*/  HMMA.16816.F32.BF16 R16, R32, R54, R16 ;  /* 0x000000362010723c */ /* 0x000fe20000041810 */
[----:B------:R-:W-:-:S04]  /*43b0*/  IADD3 R238, R7, c[0x0][0x2e8], RZ ;  /* 0x0000ba0007ee7a10 */ /* 0x000fc80007ffe0ff */
[C---:B------:R-:W-:Y:S01]  /*43c0*/  IADD3 R165, R238.reuse, 0x8, RZ ;  /* 0x00000008eea57810 */ /* 0x040fe20007ffe0ff */
[----:B------:R-:W2:Y:S01]  /*43d0*/  I2F R7, R43 ;  /* 0x0000002b00077306 */ /* 0x000ea20000201400 */
[----:B------:R-:W-:Y:S01]  /*43e0*/  IMNMX R238, R238, UR18, PT ;  /* 0x00000012eeee7c17 */ /* 0x000fe2000b800200 */
[----:B------:R-:W-:Y:S01]  /*43f0*/  HMMA.16816.F32.BF16 R24, R20, R62, R24 ;  /* 0x0000003e1418723c */ /* 0x000fe20000041818 */
[----:B------:R-:W-:Y:S02]  /*4400*/  IMNMX R165, R165, UR18, PT ;  /* 0x00000012a5a57c17 */ /* 0x000fe4000b800200 */
[CC--:B------:R-:W-:Y:S02]  /*4410*/  ISETP.GE.AND P6, PT, R8.reuse, R238.reuse, PT ;  /* 0x000000ee0800720c */ /* 0x0c0fe40003fc6270 */
[-C--:B------:R-:W-:Y:S02]  /*4420*/  ISETP.GE.AND P3, PT, R8, R165.reuse, PT ;  /* 0x000000a50800720c */ /* 0x080fe40003f66270 */
[----:B------:R-:W-:Y:S01]  /*4430*/  ISETP.GE.AND P1, PT, R42, R165, PT ;  /* 0x000000a52a00720c */ /* 0x000fe20003f26270 */
[----:B------:R-:W-:Y:S01]  /*4440*/  HMMA.16816.F32.BF16 R56, R36, R48, R56 ;  /* 0x000000302438723c */ /* 0x000fe20000041838 */
[C---:B-1----:R-:W-:Y:S01]  /*4450*/  FFMA.FTZ R31, R6.reuse, UR4, R31 ;  /* 0x00000004061f7c23 */ /* 0x042fe2000801001f */
[-C--:B------:R-:W-:Y:S01]  /*4460*/  ISETP.GE.AND P0, PT, R43, R238.reuse, PT ;  /* 0x000000ee2b00720c */ /* 0x080fe20003f06270 */
[----:B------:R-:W-:Y:S01]  /*4470*/  FFMA.FTZ R29, R6, UR4, R29 ;  /* 0x00000004061d7c23 */ /* 0x000fe2000801001d */
[----:B------:R-:W-:Y:S01]  /*4480*/  ISETP.GE.AND P4, PT, R42, R238, PT ;  /* 0x000000ee2a00720c */ /* 0x000fe20003f86270 */
[----:B------:R-:W-:Y:S01]  /*4490*/  FFMA.FTZ R28, R3, UR4, R28 ;  /* 0x00000004031c7c23 */ /* 0x000fe2000801001c */
[----:B------:R-:W-:-:S02]  /*44a0*/  IADD3 R6, R40, 0x18, RZ ;  /* 0x0000001828067810 */ /* 0x000fc40007ffe0ff */
[----:B------:R-:W-:Y:S01]  /*44b0*/  HMMA.16816.F32.BF16 R68, R36, R50, R68 ;  /* 0x000000322444723c */ /* 0x000fe20000041844 */
[----:B------:R-:W1:Y:S01]  /*44c0*/  LDSM.16.M88.4 R36, [R219+0xf800] ;  /* 0x00f80000db24783b */ /* 0x000e620000000200 */
[-C--:B------:R-:W-:Y:S01]  /*44d0*/  ISETP.GE.AND P5, PT, R43, R165.reuse, PT ;  /* 0x000000a52b00720c */ /* 0x080fe20003fa6270 */
[----:B------:R-:W-:Y:S01]  /*44e0*/  I2F R42, R6 ;  /* 0x00000006002a7306 */ /* 0x000fe20000201400 */
[C---:B------:R-:W-:Y:S02]  /*44f0*/  ISETP.GE.AND P2, PT, R44.reuse, R238, PT ;  /* 0x000000ee2c00720c */ /* 0x040fe40003f46270 */
[----:B------:R-:W-:Y:S02]  /*4500*/  FSEL R29, R29, -INF , !P6 ;  /* 0xff8000001d1d7808 */ /* 0x000fe40007000000 */
[----:B----4-:R-:W-:Y:S01]  /*4510*/  HMMA.16816.F32.BF16 R76, R20, R12, R76 ;  /* 0x0000000c144c723c */ /* 0x010fe2000004184c */
[----:B------:R-:W-:Y:S01]  /*4520*/  FFMA.FTZ R24, R41, UR4, R24 ;  /* 0x0000000429187c23 */ /* 0x000fe20008010018 */
[----:B------:R-:W-:Y:S01]  /*4530*/  ISETP.GE.AND P6, PT, R44, R165, PT ;  /* 0x000000a52c00720c */ /* 0x000fe20003fc6270 */
[----:B------:R3:W4:Y:S01]  /*4540*/  I2F R12, R44 ;  /* 0x0000002c000c7306 */ /* 0x0007220000201400 */
[----:B--2---:R-:W-:-:S03]  /*4550*/  FFMA.FTZ R27, R7, UR4, R27 ;  /* 0x00000004071b7c23 */ /* 0x004fc6000801001b */
[C---:B------:R-:W-:Y:S01]  /*4560*/  IADD3 R13, R40.reuse, 0x11, RZ ;  /* 0x00000011280d7810 */ /* 0x040fe20007ffe0ff */
[----:B------:R-:W-:Y:S01]  /*4570*/  HMMA.16816.F32.BF16 R72, R32, R10, R72 ;  /* 0x0000000a2048723c */ /* 0x000fe20000041848 */
[----:B------:R-:W2:Y:S01]  /*4580*/  LDSM.16.M88.4 R8, [R212+0x7000] ;  /* 0x00700000d408783b */ /* 0x000ea20000000200 */
[----:B------:R-:W-:Y:S01]  /*4590*/  FSEL R27, R27, -INF , !P5 ;  /* 0xff8000001b1b7808 */ /* 0x000fe20006800000 */
[----:B------:R5:W1:Y:S05]  /*45a0*/  I2F R43, R13 ;  /* 0x0000000d002b7306 */ /* 0x000a6a0000201400 */
[----:B------:R-:W-:Y:S01]  /*45b0*/  HMMA.16816.F32.BF16 R16, R20, R14, R16 ;  /* 0x0000000e1410723c */ /* 0x000fe20000041810 */
[----:B---3--:R-:W-:-:S06]  /*45c0*/  IADD3 R44, R40, 0x21, RZ ;  /* 0x00000021282c7810 */ /* 0x008fcc0007ffe0ff */
[----:B------:R-:W-:Y:S01]  /*45d0*/  FFMA.FTZ R14, R41, UR4, R26 ;  /* 0x00000004290e7c23 */ /* 0x000fe2000801001a */
[----:B------:R-:W-:Y:S01]  /*45e0*/  FSEL R26, R31, -INF , !P3 ;  /* 0xff8000001f1a7808 */ /* 0x000fe20005800000 */
[----:B------:R-:W-:Y:S01]  /*45f0*/  FFMA.FTZ R31, R7, UR4, R25 ;  /* 0x00000004071f7c23 */ /* 0x000fe20008010019 */
[----:B------:R-:W-:Y:S01]  /*4600*/  FSEL R41, R24, -INF , !P4 ;  /* 0xff80000018297808 */ /* 0x000fe20006000000 */
[----:B----4-:R-:W-:Y:S01]  /*4610*/  FFMA.FTZ R78, R12, UR4, R78 ;  /* 0x000000040c4e7c23 */ /* 0x010fe2000801004e */
[----:B------:R-:W-:Y:S02]  /*4620*/  FSEL R25, R14, -INF , !P1 ;  /* 0xff8000000e197808 */ /* 0x000fe40004800000 */
[----:B------:R-:W-:Y:S02]  /*4630*/  FSEL R31, R31, -INF , !P0 ;  /* 0xff8000001f1f7808 */ /* 0x000fe40004000000 */
[CC--:B------:R-:W-:Y:S01]  /*4640*/  ISETP.GE.AND P1, PT, R6.reuse, R238.reuse, PT ;  /* 0x000000ee0600720c */ /* 0x0c0fe20003f26270 */
[----:B-1----:R-:W-:Y:S01]  /*4650*/  HMMA.16816.F32.BF16 R56, R32, R36, R56 ;  /* 0x000000242038723c */ /* 0x002fe20000041838 */
[----:B------:R-:W-:Y:S01]  /*4660*/  ISETP.GE.AND P0, PT, R6, R165, PT ;  /* 0x000000a50600720c */ /* 0x000fe20003f06270 */
[----:B------:R-:W-:Y:S01]  /*4670*/  FFMA.FTZ R6, R12, UR4, R76 ;  /* 0x000000040c067c23 */ /* 0x000fe2000801004c */
[----:B------:R-:W-:-:S02]  /*4680*/  ISETP.GE.AND P3, PT, R13, R238, PT ;  /* 0x000000ee0d00720c */ /* 0x000fc40003f66270 */
[----:B------:R-:W-:Y:S02]  /*4690*/  ISETP.GE.AND P4, PT, R13, R165, PT ;  /* 0x000000a50d00720c */ /* 0x000fe40003f86270 */
[----:B-----5:R-:W1:Y:S01]  /*46a0*/  LDSM.16.M88.4 R12, [R212+0x7800] ;  /* 0x00780000d40c783b */ /* 0x020e620000000200 */
[----:B------:R-:W-:Y:S01]  /*46b0*/  IADD3 R7, R40, 0x19, RZ ;  /* 0x0000001928077810 */ /* 0x000fe20007ffe0ff */
[----:B------:R-:W-:Y:S01]  /*46c0*/  HMMA.16816.F32.BF16 R68, R32, R38, R68 ;  /* 0x000000262044723c */ /* 0x000fe20000041844 */
[----:B------:R-:W-:Y:S01]  /*46d0*/  FSEL R6, R6, -INF , !P2 ;  /* 0xff80000006067808 */ /* 0x000fe20005000000 */
[----:B------:R-:W-:Y:S01]  /*46e0*/  I2F R32, R44 ;  /* 0x0000002c00207306 */ /* 0x000fe20000201400 */
[----:B------:R-:W-:Y:S01]  /*46f0*/  ISETP.GE.AND P5, PT, R7, R238, PT ;  /* 0x000000ee0700720c */ /* 0x000fe20003fa6270 */
[----:B------:R-:W-:-:S04]  /*4700*/  DEPBAR.LE SB0, 0x0 ;  /* 0x000080000000791a */ /* 0x000fc80000000000 */
[----:B--2---:R-:W-:Y:S01]  /*4710*/  HMMA.16816.F32.BF16 R64, R20, R8, R64 ;  /* 0x000000081440723c */ /* 0x004fe20000041840 */
[----:B------:R-:W-:Y:S01]  /*4720*/  ISETP.GE.AND P2, PT, R7, R165, PT ;  /* 0x000000a50700720c */ /* 0x000fe20003f46270 */
[----:B------:R2:W3:Y:S01]  /*4730*/  I2F R36, R7 ;  /* 0x0000000700247306 */ /* 0x0004e20000201400 */
[----:B------:R-:W-:-:S04]  /*4740*/  IADD3 R24, R40, 0x20, RZ ;  /* 0x0000002028187810 */ /* 0x000fc80007ffe0ff */
[----:B------:R-:W-:Y:S01]  /*4750*/  FSEL R8, R78, -INF , !P6 ;  /* 0xff8000004e087808 */ /* 0x000fe20007000000 */
[----:B------:R-:W-:Y:S01]  /*4760*/  HMMA.16816.F32.BF16 R72, R20, R10, R72 ;  /* 0x0000000a1448723c */ /* 0x000fe20000041848 */
[----:B------:R-:W-:Y:S01]  /*4770*/  ISETP.GE.AND P6, PT, R24, R238, PT ;  /* 0x000000ee1800720c */ /* 0x000fe20003fc6270 */
[----:B------:R4:W5:Y:S01]  /*4780*/  I2F R37, R24 ;  /* 0x0000001800257306 */ /* 0x0009620000201400 */
[----:B------:R-:W-:-:S04]  /*4790*/  FFMA.FTZ R9, R43, UR4, R79 ;  /* 0x000000042b097c23 */ /* 0x000fc8000801004f */
[----:B------:R-:W-:Y:S01]  /*47a0*/  FFMA.FTZ R10, R42, UR4, R18 ;  /* 0x000000042a0a7c23 */ /* 0x000fe20008010012 */
[----:B------:R-:W-:Y:S01]  /*47b0*/  FSEL R9, R9, -INF , !P4 ;  /* 0xff80000009097808 */ /* 0x000fe20006000000 */
[----:B--2---:R-:W-:Y:S01]  /*47c0*/  FFMA.FTZ R7, R43, UR4, R77 ;  /* 0x000000042b077c23 */ /* 0x004fe2000801004d */
[-C--:B------:R-:W-:Y:S01]  /*47d0*/  ISETP.GE.AND P4, PT, R44, R238.reuse, PT ;  /* 0x000000ee2c00720c */ /* 0x080fe20003f86270 */
[----:B---3--:R-:W-:Y:S01]  /*47e0*/  FFMA.FTZ R11, R36, UR4, R17 ;  /* 0x00000004240b7c23 */ /* 0x008fe20008010011 */
[----:B------:R-:W-:Y:S01]  /*47f0*/  FSEL R10, R10, -INF , !P0 ;  /* 0xff8000000a0a7808 */ /* 0x000fe20004000000 */
[----:B------:R-:W-:Y:S01]  /*4800*/  FFMA.FTZ R36, R36, UR4, R19 ;  /* 0x0000000424247c23 */ /* 0x000fe20008010013 */
[----:B------:R-:W-:Y:S02]  /*4810*/  FSEL R7, R7, -INF , !P3 ;  /* 0xff80000007077808 */ /* 0x000fe40005800000 */
[----:B------:R-:W-:Y:S01]  /*4820*/  FFMA.FTZ R67, R32, UR4, R67 ;  /* 0x0000000420437c23 */ /* 0x000fe20008010043 */
[-C--:B------:R-:W-:Y:S01]  /*4830*/  ISETP.GE.AND P3, PT, R24, R165.reuse, PT ;  /* 0x000000a51800720c */ /* 0x080fe20003f66270 */
[----:B----4-:R-:W-:Y:S01]  /*4840*/  FFMA.FTZ R24, R42, UR4, R16 ;  /* 0x000000042a187c23 */ /* 0x010fe20008010010 */
[C---:B------:R-:W-:Y:S01]  /*4850*/  IADD3 R16, R40.reuse, 0x28, RZ ;  /* 0x0000002828107810 */ /* 0x040fe20007ffe0ff */
[----:B-----5:R-:W-:Y:S01]  /*4860*/  FFMA.FTZ R64, R37, UR4, R64 ;  /* 0x0000000425407c23 */ /* 0x020fe20008010040 */
[----:B------:R-:W-:Y:S01]  /*4870*/  IADD3 R19, R40, 0x29, RZ ;  /* 0x0000002928137810 */ /* 0x000fe20007ffe0ff */
[----:B-1----:R-:W-:Y:S01]  /*4880*/  HMMA.16816.F32.BF16 R56, R20, R12, R56 ;  /* 0x0000000c1438723c */ /* 0x002fe20000041838 */
[----:B------:R1:W2:Y:S01]  /*4890*/  I2F R18, R16 ;  /* 0x0000001000127306 */ /* 0x0002a20000201400 */
[----:B------:R-:W-:Y:S01]  /*48a0*/  FSEL R11, R11, -INF , !P5 ;  /* 0xff8000000b0b7808 */ /* 0x000fe20006800000 */
[----:B------:R-:W-:Y:S01]  /*48b0*/  FFMA.FTZ R66, R37, UR4, R66 ;  /* 0x0000000425427c23 */ /* 0x000fe20008010042 */
[----:B------:R-:W-:Y:S01]  /*48c0*/  ISETP.GE.AND P0, PT, R16, R238, PT ;  /* 0x000000ee1000720c */ /* 0x000fe20003f06270 */
[----:B------:R-:W-:Y:S01]  /*48d0*/  FFMA.FTZ R65, R32, UR4, R65 ;  /* 0x0000000420417c23 */ /* 0x000fe20008010041 */
[----:B------:R-:W-:-:S02]  /*48e0*/  ISETP.GE.AND P5, PT, R16, R165, PT ;  /* 0x000000a51000720c */ /* 0x000fc40003fa6270 */
[----:B------:R-:W-:Y:S01]  /*48f0*/  IADD3 R13, R40, 0x31, RZ ;  /* 0x00000031280d7810 */ /* 0x000fe20007ffe0ff */
[----:B------:R-:W3:Y:S01]  /*4900*/  I2F R17, R19 ;  /* 0x0000001300117306 */ /* 0x000ee20000201400 */
[----:B------:R-:W-:Y:S01]  /*4910*/  HMMA.16816.F32.BF16 R68, R20, R14, R68 ;  /* 0x0000000e1444723c */ /* 0x000fe20000041844 */
[----:B------:R-:W-:Y:S02]  /*4920*/  FSEL R182, R64, -INF , !P6 ;  /* 0xff80000040b67808 */ /* 0x000fe40007000000 */
[CC--:B------:R-:W-:Y:S02]  /*4930*/  ISETP.GE.AND P6, PT, R19.reuse, R165.reuse, PT ;  /* 0x000000a51300720c */ /* 0x0c0fe40003fc6270 */
[----:B------:R-:W-:Y:S02]  /*4940*/  FSEL R24, R24, -INF , !P1 ;  /* 0xff80000018187808 */ /* 0x000fe40004800000 */
[----:B------:R-:W4:Y:S01]  /*4950*/  I2F R14, R13 ;  /* 0x0000000d000e7306 */ /* 0x000f220000201400 */
[----:B-1----:R-:W-:Y:S01]  /*4960*/  FSEL R16, R36, -INF , !P2 ;  /* 0xff80000024107808 */ /* 0x002fe20005000000 */
[C---:B--2---:R-:W-:Y:S01]  /*4970*/  FFMA.FTZ R72, R18.reuse, UR4, R72 ;  /* 0x0000000412487c23 */ /* 0x044fe20008010048 */
[----:B------:R-:W-:Y:S01]  /*4980*/  ISETP.GE.AND P2, PT, R19, R238, PT ;  /* 0x000000ee1300720c */ /* 0x000fe20003f46270 */
[----:B------:R-:W-:Y:S01]  /*4990*/  FFMA.FTZ R74, R18, UR4, R74 ;  /* 0x00000004124a7c23 */ /* 0x000fe2000801004a */
[----:B------:R-:W-:-:S02]  /*49a0*/  ISETP.GE.AND P1, PT, R44, R165, PT ;  /* 0x000000a52c00720c */ /* 0x000fc40003f26270 */
[C---:B------:R-:W-:Y:S01]  /*49b0*/  IADD3 R15, R40.reuse, 0x38, RZ ;  /* 0x00000038280f7810 */ /* 0x040fe20007ffe0ff */
[C---:B---3--:R-:W-:Y:S01]  /*49c0*/  FFMA.FTZ R73, R17.reuse, UR4, R73 ;  /* 0x0000000411497c23 */ /* 0x048fe20008010049 */
[C---:B------:R-:W-:Y:S01]  /*49d0*/  IADD3 R19, R40.reuse, 0x30, RZ ;  /* 0x0000003028137810 */ /* 0x040fe20007ffe0ff */
[----:B------:R-:W-:Y:S01]  /*49e0*/  FFMA.FTZ R75, R17, UR4, R75 ;  /* 0x00000004114b7c23 */ /* 0x000fe2000801004b */
[----:B------:R-:W-:Y:S02]  /*49f0*/  IADD3 R17, R40, 0x39, RZ ;  /* 0x0000003928117810 */ /* 0x000fe40007ffe0ff */
[----:B------:R-:W1:Y:S01]  /*4a00*/  I2F R12, R19 ;  /* 0x00000013000c7306 */ /* 0x000e620000201400 */
[----:B------:R-:W-:Y:S02]  /*4a10*/  FSEL R191, R67, -INF , !P1 ;  /* 0xff80000043bf7808 */ /* 0x000fe40004800000 */
[----:B------:R-:W-:Y:S01]  /*4a20*/  FSEL R184, R72, -INF , !P0 ;  /* 0xff80000048b87808 */ /* 0x000fe20004000000 */
[C---:B----4-:R-:W-:Y:S01]  /*4a30*/  FFMA.FTZ R59, R14.reuse, UR4, R59 ;  /* 0x000000040e3b7c23 */ /* 0x050fe2000801003b */
[C---:B------:R-:W-:Y:S01]  /*4a40*/  ISETP.GE.AND P1, PT, R13.reuse, R238, PT ;  /* 0x000000ee0d00720c */ /* 0x040fe20003f26270 */
[----:B------:R-:W-:Y:S01]  /*4a50*/  FFMA.FTZ R57, R14, UR4, R57 ;  /* 0x000000040e397c23 */ /* 0x000fe20008010039 */
[----:B------:R-:W-:-:S02]  /*4a60*/  ISETP.GE.AND P0, PT, R13, R165, PT ;  /* 0x000000a50d00720c */ /* 0x000fc40003f06270 */
[----:B------:R-:W-:Y:S01]  /*4a70*/  FSEL R192, R74, -INF , !P5 ;  /* 0xff8000004ac07808 */ /* 0x000fe20006800000 */
[----:B------:R-:W2:Y:S01]  /*4a80*/  I2F R13, R15 ;  /* 0x0000000f000d7306 */ /* 0x000ea20000201400 */
[----:B------:R-:W-:Y:S02]  /*4a90*/  FSEL R185, R73, -INF , !P2 ;  /* 0xff80000049b97808 */ /* 0x000fe40005000000 */
[C---:B------:R-:W-:Y:S02]  /*4aa0*/  ISETP.GE.AND P5, PT, R15.reuse, R238, PT ;  /* 0x000000ee0f00720c */ /* 0x040fe40003fa6270 */
[----:B------:R-:W-:Y:S01]  /*4ab0*/  ISETP.GE.AND P2, PT, R15, R165, PT ;  /* 0x000000a50f00720c */ /* 0x000fe20003f46270 */
[C---:B-1----:R-:W-:Y:S01]  /*4ac0*/  FFMA.FTZ R56, R12.reuse, UR4, R56 ;  /* 0x000000040c387c23 */ /* 0x042fe20008010038 */
[----:B------:R-:W-:Y:S01]  /*4ad0*/  FSEL R190, R59, -INF , !P0 ;  /* 0xff8000003bbe7808 */ /* 0x000fe20004000000 */
[----:B------:R-:W1:Y:S01]  /*4ae0*/  I2F R15, R17 ;  /* 0x00000011000f7306 */ /* 0x000e620000201400 */
[----:B------:R-:W-:Y:S01]  /*4af0*/  PLOP3.LUT P0, PT, PT, PT, UP0, 0x80, 0x0 ;  /* 0x000000000000781c */ /* 0x000fe20003f0f008 */
[----:B------:R-:W-:Y:S01]  /*4b00*/  FFMA.FTZ R32, R12, UR4, R58 ;  /* 0x000000040c207c23 */ /* 0x000fe2000801003a */
[----:B------:R-:W-:Y:S01]  /*4b10*/  FSEL R189, R66, -INF , !P3 ;  /* 0xff80000042bd7808 */ /* 0x000fe20005800000 */
[----:B------:R-:W-:Y:S01]  /*4b20*/  FFMA.FTZ R12, R3, UR4, R30 ;  /* 0x00000004030c7c23 */ /* 0x000fe2000801001e */
[----:B------:R-:W-:-:S02]  /*4b30*/  FSEL R183, R65, -INF , !P4 ;  /* 0xff80000041b77808 */ /* 0x000fc40006000000 */
[-C--:B------:R-:W-:Y:S01]  /*4b40*/  ISETP.GE.AND P3, PT, R19, R238.reuse, PT ;  /* 0x000000ee1300720c */ /* 0x080fe20003f66270 */
[----:B--2---:R-:W-:Y:S01]  /*4b50*/  FFMA.FTZ R35, R13, UR4, R68 ;  /* 0x000000040d237c23 */ /* 0x004fe20008010044 */
[----:B------:R-:W-:Y:S01]  /*4b60*/  ISETP.GE.AND P4, PT, R19, R165, PT ;  /* 0x000000a51300720c */ /* 0x000fe20003f86270 */
[----:B------:R-:W-:Y:S01]  /*4b70*/  FFMA.FTZ R70, R13, UR4, R70 ;  /* 0x000000040d467c23 */ /* 0x000fe20008010046 */
[----:B------:R-:W-:Y:S02]  /*4b80*/  FSEL R193, R75, -INF , !P6 ;  /* 0xff8000004bc17808 */ /* 0x000fe40007000000 */
[----:B------:R-:W-:Y:S02]  /*4b90*/  FSEL R195, R56, -INF , !P3 ;  /* 0xff80000038c37808 */ /* 0x000fe40005800000 */
[----:B------:R-:W-:Y:S01]  /*4ba0*/  FSEL R32, R32, -INF , !P4 ;  /* 0xff80000020207808 */ /* 0x000fe20006000000 */
[----:B-1----:R-:W-:Y:S01]  /*4bb0*/  FFMA.FTZ R33, R15, UR4, R69 ;  /* 0x000000040f217c23 */ /* 0x002fe20008010045 */
[----:B------:R-:W-:Y:S01]  /*4bc0*/  FSEL R194, R57, -INF , !P1 ;  /* 0xff80000039c27808 */ /* 0x000fe20004800000 */
[----:B------:R-:W-:Y:S01]  /*4bd0*/  FFMA.FTZ R71, R15, UR4, R71 ;  /* 0x000000040f477c23 */ /* 0x000fe20008010047 */
[----:B------:R-:W-:Y:S01]  /*4be0*/  BAR.SYNC.DEFER_BLOCKING 0x0 ;  /* 0x0000000000007b1d */ /* 0x000fe20000010000 */
[----:B------:R-:W-:-:S02]  /*4bf0*/  ISETP.GE.AND P6, PT, R40, R238, PT ;  /* 0x000000ee2800720c */ /* 0x000fc40003fc6270 */
[-C--:B------:R-:W-:Y:S02]  /*4c00*/  ISETP.GE.AND P3, PT, R40, R165.reuse, PT ;  /* 0x000000a52800720c */ /* 0x080fe40003f66270 */
[C---:B------:R-:W-:Y:S02]  /*4c10*/  ISETP.GE.AND P4, PT, R17.reuse, R238, PT ;  /* 0x000000ee1100720c */ /* 0x040fe40003f86270 */
[----:B------:R-:W-:Y:S02]  /*4c20*/  ISETP.GE.AND P1, PT, R17, R165, PT ;  /* 0x000000a51100720c */ /* 0x000fe40003f26270 */
[----:B------:R-:W-:Y:S02]  /*4c30*/  FSEL R35, R35, -INF , !P5 ;  /* 0xff80000023237808 */ /* 0x000fe40006800000 */
[----:B------:R-:W-:Y:S02]  /*4c40*/  FSEL R187, R70, -INF , !P2 ;  /* 0xff80000046bb7808 */ /* 0x000fe40005000000 */
[----:B------:R-:W-:-:S02]  /*4c50*/  FSEL R28, R28, -INF , !P6 ;  /* 0xff8000001c1c7808 */ /* 0x000fc40007000000 */
[----:B------:R-:W-:Y:S02]  /*4c60*/  FSEL R12, R12, -INF , !P3 ;  /* 0xff8000000c0c7808 */ /* 0x000fe40005800000 */
[----:B------:R-:W-:Y:S02]  /*4c70*/  FSEL R33, R33, -INF , !P4 ;  /* 0xff80000021217808 */ /* 0x000fe40006000000 */
        /* <DEDUP_REMOVED lines=10> */
[----:B------:R-:W-:-:S02]  /*4d20*/  ISETP.GE.AND P3, PT, R229, c[0x0][0x220], PT ;  /* 0x00008800e5007a0c */ /* 0x000fc40003f66270 */
        /* <DEDUP_REMOVED lines=21> */
[----:B------:R-:W-:-:S03]  /*4e80*/  IADD3.X R5, R5, UR28, RZ, P2, !PT ;  /* 0x0000001c05057c10 */ /* 0x000fc600097fe4ff */
        /* <DEDUP_REMOVED lines=26> */
[----:B------:R1:W-:Y:S01]  /*5030*/  @P4 STS.128 [R228+0xc800], RZ ;  /* 0x00c800ffe4004388 */ /* 0x0003e20000000c00 */
[----:B------:R-:W-:-:S03]  /*5040*/  IADD3 R13, P1, R3, UR27, RZ ;  /* 0x0000001b030d7c10 */ /* 0x000fc6000ff3e0ff */
[----:B------:R-:W-:Y:S01]  /*5050*/  @!PT LDS RZ, [RZ] ;  /* 0x00000000fffff984 */ /* 0x000fe20000000800 */
[----:B------:R-:W-:Y:S01]  /*5060*/  @!PT LDS RZ, [RZ] ;  /* 0x00000000fffff984 */ /* 0x000fe20000000800 */
[----:B------:R-:W-:Y:S01]  /*5070*/  @!PT LDS RZ, [RZ] ;  /* 0x00000000fffff984 */ /* 0x000fe20000000800 */
[----:B------:R5:W-:Y:S04]  /*5080*/  @!P4 LDGSTS.E.BYPASS.LTC128B.128 [R228+0xc800], [R18.64+0x100] ;  /* 0x0c80010012e4cfae */ /* 0x000be8000b901d54 */
[----:B------:R1:W-:Y:S01]  /*5090*/  @P3 STS.128 [R228+0xe800], RZ ;  /* 0x00e800ffe4003388 */ /* 0x0003e20000000c00 */
[----:B---3--:R-:W-:-:S04]  /*50a0*/  @!P3 LEA R14, P2, R3, c[0x0][0x168], 0x1 ;  /* 0x00005a00030eba11 */ /* 0x008fc800078408ff */
[----:B------:R-:W-:Y:S02]  /*50b0*/  @!P3 LEA.HI.X R15, R3, c[0x0][0x16c], R5, 0x1, P2 ;  /* 0x00005b00030fba11 */ /* 0x000fe400010f0c05 */
[----:B------:R-:W-:Y:S02]  /*50c0*/  @!P6 LEA R22, P2, R13, c[0x0][0x168], 0x1 ;  /* 0x00005a000d16ea11 */ /* 0x000fe400078408ff */
[----:B------:R-:W-:Y:S01]  /*50d0*/  IADD3.X R5, R5, UR28, RZ, P1, !PT ;  /* 0x0000001c05057c10 */ /* 0x000fe20008ffe4ff */
[----:B------:R-:W-:Y:S01]  /*50e0*/  @!PT LDS RZ, [RZ] ;  /* 0x00000000fffff984 */ /* 0x000fe20000000800 */
[----:B------:R-:W-:Y:S01]  /*50f0*/  @!PT LDS RZ, [RZ] ;  /* 0x00000000fffff984 */ /* 0x000fe20000000800 */
[----:B------:R-:W-:Y:S01]  /*5100*/  @!PT LDS RZ, [RZ] ;  /* 0x00000000fffff984 */ /* 0x000fe20000000800 */
[----:B------:R3:W-:Y:S01]  /*5110*/  @!P3 LDGSTS.E.BYPASS.LTC128B.128 [R228+0xe800], [R14.64+0x180] ;  /* 0x0e8001800ee4bfae */ /* 0x0007e2000b901d54 */
[C---:B----4-:R-:W-:Y:S02]  /*5120*/  @!P5 LEA R20, P1, R13.reuse, c[0x0][0x168], 0x1 ;  /* 0x00005a000d14da11 */ /* 0x050fe400078208ff */
[C-C-:B------:R-:W-:Y:S01]  /*5130*/  @!P6 LEA.HI.X R23, R13.reuse, c[0x0][0x16c], R5.reuse, 0x1, P2 ;  /* 0x00005b000d17ea11 */ /* 0x140fe200010f0c05 */
[----:B------:R1:W-:Y:S01]  /*5140*/  @P6 STS.128 [R228+0x9000], RZ ;  /* 0x009000ffe4006388 */ /* 0x0003e20000000c00 */
[----:B------:R-:W-:-:S02]  /*5150*/  @!P5 LEA.HI.X R21, R13, c[0x0][0x16c], R5, 0x1, P1 ;  /* 0x00005b000d15da11 */ /* 0x000fc400008f0c05 */
[C---:B-----5:R-:W-:Y:S01]  /*5160*/  @!P4 LEA R18, P2, R13.reuse, c[0x0][0x168], 0x1 ;  /* 0x00005a000d12ca11 */ /* 0x060fe200078408ff */
[----:B------:R-:W-:Y:S01]  /*5170*/  @!PT LDS RZ, [RZ] ;  /* 0x00000000fffff984 */ /* 0x000fe20000000800 */
[----:B------:R-:W-:Y:S01]  /*5180*/  @!PT LDS RZ, [RZ] ;  /* 0x00000000fffff984 */ /* 0x000fe20000000800 */
[----:B------:R-:W-:Y:S01]  /*5190*/  @!PT LDS RZ, [RZ] ;  /* 0x00000000fffff984 */ /* 0x000fe20000000800 */
[----:B------:R4:W-:Y:S03]  /*51a0*/  @!P6 LDGSTS.E.BYPASS.LTC128B.128 [R228+0x9000], [R22.64] ;  /* 0x0900000016e4efae */ /* 0x0009e6000b901d54 */
[C---:B------:R-:W-:Y:S01]  /*51b0*/  @!P4 LEA.HI.X R19, R13.reuse, c[0x0][0x16c], R5, 0x1, P2 ;  /* 0x00005b000d13ca11 */ /* 0x040fe200010f0c05 */
[----:B------:R1:W-:Y:S01]  /*51c0*/  @P5 STS.128 [R228+0xb000], RZ ;  /* 0x00b000ffe4005388 */ /* 0x0003e20000000c00 */
[----:B------:R-:W-:-:S03]  /*51d0*/  IADD3 R3, P2, R13, UR27, RZ ;  /* 0x0000001b0d037c10 */ /* 0x000fc6000ff5e0ff */
        /* <DEDUP_REMOVED lines=9> */
[----:B---3--:R-:W-:-:S03]  /*5270*/  @!P3 LEA R14, P1, R13, c[0x0][0x168], 0x1 ;  /* 0x00005a000d0eba11 */ /* 0x008fc600078208ff */
[----:B------:R1:W-:Y:S01]  /*5280*/  @P3 STS.128 [R228+0xf000], RZ ;  /* 0x00f000ffe4003388 */ /* 0x0003e20000000c00 */
[----:B------:R-:W-:Y:S02]  /*5290*/  @!P3 LEA.HI.X R15, R13, c[0x0][0x16c], R5, 0x1, P1 ;  /* 0x00005b000d0fba11 */ /* 0x000fe400008f0c05 */
[----:B------:R-:W-:Y:S02]  /*52a0*/  IADD3.X R5, R5, UR28, RZ, P2, !PT ;  /* 0x0000001c05057c10 */ /* 0x000fe400097fe4ff */
[C---:B----4-:R-:W-:Y:S01]  /*52b0*/  @!P6 LEA R22, P1, R3.reuse, c[0x0][0x168], 0x1 ;  /* 0x00005a000316ea11 */ /* 0x050fe200078208ff */
[----:B------:R-:W-:Y:S01]  /*52c0*/  @!PT LDS RZ, [RZ] ;  /* 0x00000000fffff984 */ /* 0x000fe20000000800 */
[----:B------:R-:W-:Y:S01]  /*52d0*/  @!PT LDS RZ, [RZ] ;  /* 0x00000000fffff984 */ /* 0x000fe20000000800 */
[----:B------:R-:W-:Y:S01]  /*52e0*/  @!PT LDS RZ, [RZ] ;  /* 0x00000000fffff984 */ /* 0x000fe20000000800 */
[----:B------:R1:W-:Y:S01]  /*52f0*/  @!P3 LDGSTS.E.BYPASS.LTC128B.128 [R228+0xf000], [R14.64+0x180] ;  /* 0x0f0001800ee4bfae */ /* 0x0003e2000b901d54 */
[C---:B--2---:R-:W-:Y:S02]  /*5300*/  @!P5 LEA R36, P2, R3.reuse, c[0x0][0x168], 0x1 ;  /* 0x00005a000324da11 */ /* 0x044fe400078408ff */
        /* <DEDUP_REMOVED lines=27> */
.L_x_119:
[----:B------:R-:W-:Y:S05]  /*54c0*/  BSYNC B0 ;  /* 0x0000000000007941 */ /* 0x000fea0003800000 */
.L_x_118:
[----:B------:R-:W0:Y:S02]  /*54d0*/  LDGDEPBAR ;  /* 0x00000000000079af */ /* 0x000e240000000000 */
.L_x_117:
[----:B-1----:R-:W-:Y:S02]  /*54e0*/  FMNMX.FTZ R14, R28, R29, !PT ;  /* 0x0000001d1c0e7209 */ /* 0x002fe40007810000 */
        /* <DEDUP_REMOVED lines=44> */
[----:B------:R-:W-:Y:S04]  /*57b0*/  LDSM.16.MT88.4 R80, [R217+0x12000] ;  /* 0x01200000d950783b */ /* 0x000fe80000004200 */
[----:B------:R-:W-:Y:S04]  /*57c0*/  LDSM.16.MT88.4 R88, [R216+0x12000] ;  /* 0x01200000d858783b */ /* 0x000fe80000004200 */
[----:B------:R-:W-:Y:S04]  /*57d0*/  LDSM.16.MT88.4 R96, [R220+0x14000] ;  /* 0x01400000dc60783b */ /* 0x000fe80000004200 */
[----:B------:R-:W-:Y:S01]  /*57e0*/  LDSM.16.MT88.4 R104, [R218+0x14000] ;  /* 0x01400000da68783b */ /* 0x000fe20000004200 */
[----:B-1----:R-:W-:-:S03]  /*57f0*/  FMNMX.FTZ R164, R13, R164, !PT ;  /* 0x000000a40da47209 */ /* 0x002fc60007810000 */
[----:B------:R-:W-:Y:S01]  /*5800*/  LDSM.16.MT88.4 R112, [R217+0x14000] ;  /* 0x01400000d970783b */ /* 0x000fe20000004200 */
[C---:B------:R-:W-:Y:S01]  /*5810*/  FSETP.NEU.FTZ.AND P1, PT, R164.reuse, -INF , PT ;  /* 0xff800000a400780b */ /* 0x040fe20003f3d000 */
[----:B------:R-:W-:Y:S01]  /*5820*/  FMUL.FTZ R34, R164, c[0x0][0x23c] ;  /* 0x00008f00a4227a20 */ /* 0x000fe20000410000 */
[----:B--2---:R-:W-:Y:S01]  /*5830*/  FMNMX.FTZ R3, R5, R3, !PT ;  /* 0x0000000305037209 */ /* 0x004fe20007810000 */
[----:B------:R-:W-:Y:S03]  /*5840*/  LDSM.16.MT88.4 R120, [R216+0x14000] ;  /* 0x01400000d878783b */ /* 0x000fe60000004200 */
[----:B------:R-:W-:Y:S01]  /*5850*/  FSEL R34, R34, RZ, P1 ;  /* 0x000000ff22227208 */ /* 0x000fe20000800000 */
[C---:B------:R-:W-:Y:S01]  /*5860*/  FMUL.FTZ R188, R3.reuse, c[0x0][0x23c] ;  /* 0x00008f0003bc7a20 */ /* 0x040fe20000410000 */
[----:B------:R-:W-:Y:S01]  /*5870*/  FSETP.NEU.FTZ.AND P1, PT, R3, -INF , PT ;  /* 0xff8000000300780b */ /* 0x000fe20003f3d000 */
[----:B------:R-:W-:Y:S02]  /*5880*/  LDSM.16.MT88.4 R128, [R220+0x16000] ;  /* 0x01600000dc80783b */ /* 0x000fe40000004200 */
[--C-:B------:R-:W-:Y:S01]  /*5890*/  FFMA.FTZ R176, R41, c[0x0][0x23c], -R34.reuse ;  /* 0x00008f0029b07a23 */ /* 0x100fe20000010822 */
[----:B------:R-:W-:Y:S01]  /*58a0*/  FSEL R188, R188, RZ, P1 ;  /* 0x000000ffbcbc7208 */ /* 0x000fe20000800000 */
[----:B------:R-:W1:Y:S01]  /*58b0*/  LDSM.16.MT88.4 R40, [R218+0x10000] ;  /* 0x01000000da28783b */ /* 0x000e620000004200 */
[----:B------:R-:W-:-:S02]  /*58c0*/  FFMA.FTZ R178, R28, c[0x0][0x23c], -R34 ;  /* 0x00008f001cb27a23 */ /* 0x000fc40000010822 */
[--C-:B------:R-:W-:Y:S01]  /*58d0*/  FFMA.FTZ R177, R29, c[0x0][0x23c], -R34.reuse ;  /* 0x00008f001db17a23 */ /* 0x100fe20000010822 */
[----:B------:R-:W2:Y:S01]  /*58e0*/  LDSM.16.MT88.4 R136, [R218+0x16000] ;  /* 0x01600000da88783b */ /* 0x000ea20000004200 */
[----:B------:R-:W-:Y:S01]  /*58f0*/  FFMA.FTZ R172, R31, c[0x0][0x23c], -R34 ;  /* 0x00008f001fac7a23 */ /* 0x000fe20000010822 */
[----:B------:R-:W-:Y:S01]  /*5900*/  MUFU.EX2 R176, R176 ;  /* 0x000000b000b07308 */ /* 0x000fe20000000800 */
[--C-:B------:R-:W-:Y:S01]  /*5910*/  FFMA.FTZ R179, R12, c[0x0][0x23c], -R188.reuse ;  /* 0x00008f000cb37a23 */ /* 0x100fe200000108bc */
[----:B------:R-:W3:Y:S01]  /*5920*/  LDSM.16.MT88.4 R152, [R217+0x16000] ;  /* 0x01600000d998783b */ /* 0x000ee20000004200 */
[--C-:B------:R-:W-:Y:S02]  /*5930*/  FFMA.FTZ R181, R26, c[0x0][0x23c], -R188.reuse ;  /* 0x00008f001ab57a23 */ /* 0x100fe400000108bc */
[--C-:B------:R-:W-:Y:S01]  /*5940*/  FFMA.FTZ R180, R25, c[0x0][0x23c], -R188.reuse ;  /* 0x00008f0019b47a23 */ /* 0x100fe200000108bc */
[----:B------:R-:W-:Y:S01]  /*5950*/  LDSM.16.MT88.4 R12, [R220+0x10800] ;  /* 0x01080000dc0c783b */ /* 0x000fe20000004200 */
[----:B------:R-:W-:Y:S01]  /*5960*/  FFMA.FTZ R173, R27, c[0x0][0x23c], -R188 ;  /* 0x00008f001bad7a23 */ /* 0x000fe200000108bc */
[----:B------:R-:W-:Y:S01]  /*5970*/  MUFU.EX2 R178, R178 ;  /* 0x000000b200b27308 */ /* 0x000fe20000000800 */
[--C-:B------:R-:W-:Y:S01]  /*5980*/  FFMA.FTZ R175, R6, c[0x0][0x23c], -R34.reuse ;  /* 0x00008f0006af7a23 */ /* 0x100fe20000010822 */
[----:B------:R-:W-:Y:S01]  /*5990*/  LDSM.16.MT88.4 R20, [R220+0x12800] ;  /* 0x01280000dc14783b */ /* 0x000fe20000004200 */
[----:B------:R-:W-:-:S02]  /*59a0*/  FFMA.FTZ R171, R7, c[0x0][0x23c], -R34 ;  /* 0x00008f0007ab7a23 */ /* 0x000fc40000010822 */
[----:B------:R-:W-:Y:S01]  /*59b0*/  FFMA.FTZ R2, R11, c[0x0][0x23c], -R34 ;  /* 0x00008f000b027a23 */ /* 0x000fe20000010822 */
[----:B------:R-:W4:Y:S01]  /*59c0*/  LDSM.16.MT88.4 R4, [R216+0x16000] ;  /* 0x01600000d804783b */ /* 0x000f220000004200 */
[--C-:B------:R-:W-:Y:S01]  /*59d0*/  FFMA.FTZ R174, R8, c[0x0][0x23c], -R188.reuse ;  /* 0x00008f0008ae7a23 */ /* 0x100fe200000108bc */
[----:B------:R-:W5:Y:S01]  /*59e0*/  MUFU.EX2 R177, R177 ;  /* 0x000000b100b17308 */ /* 0x000f620000000800 */
[--C-:B------:R-:W-:Y:S01]  /*59f0*/  FFMA.FTZ R169, R9, c[0x0][0x23c], -R188.reuse ;  /* 0x00008f0009a97a23 */ /* 0x100fe200000108bc */
[----:B------:R-:W-:Y:S01]  /*5a00*/  LDSM.16.MT88.4 R28, [R216+0x12800] ;  /* 0x01280000d81c783b */ /* 0x000fe20000004200 */
[----:B------:R-:W-:Y:S02]  /*5a10*/  FFMA.FTZ R168, R10, c[0x0][0x23c], -R188 ;  /* 0x00008f000aa87a23 */ /* 0x000fe400000108bc */
[----:B------:R-:W-:Y:S01]  /*5a20*/  FFMA.FTZ R170, R24, c[0x0][0x23c], -R34 ;  /* 0x00008f0018aa7a23 */ /* 0x000fe20000010822 */
[----:B------:R-:W1:Y:S01]  /*5a30*/  LDSM.16.MT88.4 R8, [R218+0x10800] ;  /* 0x01080000da08783b */ /* 0x000e620000004200 */
[----:B------:R-:W-:Y:S01]  /*5a40*/  FFMA.FTZ R0, R16, c[0x0][0x23c], -R188 ;  /* 0x00008f0010007a23 */ /* 0x000fe200000108bc */
[----:B------:R-:W2:Y:S01]  /*5a50*/  MUFU.EX2 R172, R172 ;  /* 0x000000ac00ac7308 */ /* 0x000ea20000000800 */
[--C-:B------:R-:W-:Y:S01]  /*5a60*/  FFMA.FTZ R182, R182, c[0x0][0x23c], -R34.reuse ;  /* 0x00008f00b6b67a23 */ /* 0x100fe20000010822 */
[----:B------:R-:W1:Y:S01]  /*5a70*/  LDSM.16.MT88.4 R16, [R216+0x10800] ;  /* 0x01080000d810783b */ /* 0x000e620000004200 */
[----:B------:R-:W-:-:S02]  /*5a80*/  FFMA.FTZ R183, R183, c[0x0][0x23c], -R34 ;  /* 0x00008f00b7b77a23 */ /* 0x000fc40000010822 */
[--C-:B------:R-:W-:Y:S01]  /*5a90*/  FFMA.FTZ R184, R184, c[0x0][0x23c], -R34.reuse ;  /* 0x00008f00b8b87a23 */ /* 0x100fe20000010822 */
[----:B------:R-:W1:Y:S01]  /*5aa0*/  LDSM.16.MT88.4 R24, [R217+0x10800] ;  /* 0x01080000d918783b */ /* 0x000e620000004200 */
[----:B------:R-:W-:Y:S01]  /*5ab0*/  FFMA.FTZ R185, R185, c[0x0][0x23c], -R34 ;  /* 0x00008f00b9b97a23 */ /* 0x000fe20000010822 */
[----:B------:R-:W-:Y:S01]  /*5ac0*/  MUFU.EX2 R179, R179 ;  /* 0x000000b300b37308 */ /* 0x000fe20000000800 */
[----:B-----5:R-:W-:Y:S01]  /*5ad0*/  F2FP.BF16.PACK_AB R144, R177, R178 ;  /* 0x000000b2b190723e */ /* 0x020fe200000010ff */
[--C-:B------:R-:W-:Y:S02]  /*5ae0*/  FFMA.FTZ R189, R189, c[0x0][0x23c], -R188.reuse ;  /* 0x00008f00bdbd7a23 */ /* 0x100fe400000108bc */
[--C-:B------:R-:W-:Y:S02]  /*5af0*/  FFMA.FTZ R191, R191, c[0x0][0x23c], -R188.reuse ;  /* 0x00008f00bfbf7a23 */ /* 0x100fe400000108bc */
[--C-:B------:R-:W-:Y:S02]  /*5b00*/  FFMA.FTZ R192, R192, c[0x0][0x23c], -R188.reuse ;  /* 0x00008f00c0c07a23 */ /* 0x100fe400000108bc */
[----:B------:R-:W5:Y:S01]  /*5b10*/  MUFU.EX2 R181, R181 ;  /* 0x000000b500b57308 */ /* 0x000f620000000800 */
[----:B--2---:R-:W-:Y:S01]  /*5b20*/  F2FP.BF16.PACK_AB R146, R172, R176 ;  /* 0x000000b0ac92723e */ /* 0x004fe200000010ff */
[----:B------:R-:W-:-:S02]  /*5b30*/  FFMA.FTZ R193, R193, c[0x0][0x23c], -R188 ;  /* 0x00008f00c1c17a23 */ /* 0x000fc400000108bc */
[--C-:B------:R-:W-:Y:S02]  /*5b40*/  FFMA.FTZ R195, R195, c[0x0][0x23c], -R34.reuse ;  /* 0x00008f00c3c37a23 */ /* 0x100fe40000010822 */
[--C-:B------:R-:W-:Y:S02]  /*5b50*/  FFMA.FTZ R194, R194, c[0x0][0x23c], -R34.reuse ;  /* 0x00008f00c2c27a23 */ /* 0x100fe40000010822 */
[----:B------:R-:W-:Y:S01]  /*5b60*/  MUFU.EX2 R180, R180 ;  /* 0x000000b400b47308 */ /* 0x000fe20000000800 */
[--C-:B------:R-:W-:Y:S02]  /*5b70*/  FFMA.FTZ R196, R35, c[0x0][0x23c], -R34.reuse ;  /* 0x00008f0023c47a23 */ /* 0x100fe40000010822 */
[----:B------:R-:W-:Y:S02]  /*5b80*/  FFMA.FTZ R243, R33, c[0x0][0x23c], -R34 ;  /* 0x00008f0021f37a23 */ /* 0x000fe40000010822 */
[--C-:B------:R-:W-:Y:S02]  /*5b90*/  FFMA.FTZ R197, R32, c[0x0][0x23c], -R188.reuse ;  /* 0x00008f0020c57a23 */ /* 0x100fe400000108bc */
[--C-:B------:R-:W-:Y:S01]  /*5ba0*/  FFMA.FTZ R190, R190, c[0x0][0x23c], -R188.reuse ;  /* 0x00008f00bebe7a23 */ /* 0x100fe200000108bc */
[----:B------:R-:W2:Y:S01]  /*5bb0*/  MUFU.EX2 R173, R173 ;  /* 0x000000ad00ad7308 */ /* 0x000ea20000000800 */
[----:B-----5:R-:W-:Y:S01]  /*5bc0*/  F2FP.BF16.PACK_AB R145, R181, R179 ;  /* 0x000000b3b591723e */ /* 0x020fe200000010ff */
[--C-:B------:R-:W-:Y:S01]  /*5bd0*/  FFMA.FTZ R187, R187, c[0x0][0x23c], -R188.reuse ;  /* 0x00008f00bbbb7a23 */ /* 0x100fe200000108bc */
[----:B------:R-:W-:Y:S01]  /*5be0*/  LDSM.16.MT88.4 R32, [R220+0x11800] ;  /* 0x01180000dc20783b */ /* 0x000fe20000004200 */
[----:B------:R-:W-:-:S02]  /*5bf0*/  FFMA.FTZ R242, R186, c[0x0][0x23c], -R188 ;  /* 0x00008f00baf27a23 */ /* 0x000fc400000108bc */
[----:B------:R-:W-:Y:S02]  /*5c00*/  FADD.FTZ R177, R178, R177 ;  /* 0x000000b1b2b17221 */ /* 0x000fe40000010000 */
[----:B------:R-:W-:Y:S01]  /*5c10*/  MUFU.EX2 R175, R175 ;  /* 0x000000af00af7308 */ /* 0x000fe20000000800 */
[----:B------:R-:W-:Y:S02]  /*5c20*/  FADD.FTZ R179, R179, R181 ;  /* 0x000000b5b3b37221 */ /* 0x000fe40000010000 */
[----:B------:R-:W-:-:S04]  /*5c30*/  FADD.FTZ R176, R176, R177 ;  /* 0x000000b1b0b07221 */ /* 0x000fc80000010000 */
[----:B------:R-:W-:Y:S01]  /*5c40*/  FADD.FTZ R176, R172, R176 ;  /* 0x000000b0acb07221 */ /* 0x000fe20000010000 */
[----:B--2---:R-:W-:Y:S01]  /*5c50*/  F2FP.BF16.PACK_AB R147, R173, R180 ;  /* 0x000000b4ad93723e */ /* 0x004fe200000010ff */
[----:B------:R-:W2:Y:S01]  /*5c60*/  MUFU.EX2 R171, R171 ;  /* 0x000000ab00ab7308 */ /* 0x000ea20000000800 */
[----:B------:R-:W-:-:S04]  /*5c70*/  FADD.FTZ R180, R180, R179 ;  /* 0x000000b3b4b47221 */ /* 0x000fc80000010000 */
[----:B------:R-:W-:Y:S01]  /*5c80*/  FADD.FTZ R180, R173, R180 ;  /* 0x000000b4adb47221 */ /* 0x000fe20000010000 */
[C---:B------:R-:W-:Y:S02]  /*5c90*/  HMMA.16816.F32.BF16 R160, R144.reuse, R156, RZ ;  /* 0x0000009c90a0723c */ /* 0x040fe400000418ff */
[----:B------:R-:W-:Y:S06]  /*5ca0*/  MUFU.EX2 R170, R170 ;  /* 0x000000aa00aa7308 */ /* 0x000fec0000000800 */
[C---:B-1----:R-:W-:Y:S02]  /*5cb0*/  HMMA.16816.F32.BF16 R36, R144.reuse, R40, RZ ;  /* 0x000000289024723c */ /* 0x042fe400000418ff */
        /* <DEDUP_REMOVED lines=26> */
[----:B------:R-:W1:Y:S06]  /*5e60*/  MUFU.EX2 R195, R195 ;  /* 0x000000c300c37308 */ /* 0x000e6c0000000800 */
[C---:B------:R-:W-:Y:S02]  /*5e70*/  HMMA.16816.F32.BF16 R132, R144.reuse, R136, RZ ;  /* 0x000000889084723c */ /* 0x040fe400000418ff */
[----:B------:R-:W-:Y:S06]  /*5e80*/  MUFU.EX2 R194, R194 ;  /* 0x000000c200c27308 */ /* 0x000fec0000000800 */
[C---:B---3--:R-:W-:Y:S02]  /*5e90*/  HMMA.16816.F32.BF16 R140, R144.reuse, R152, RZ ;  /* 0x00000098908c723c */ /* 0x048fe400000418ff */
[----:B------:R-:W-:Y:S06]  /*5ea0*/  MUFU.EX2 R196, R196 ;  /* 0x000000c400c47308 */ /* 0x000fec0000000800 */
[C---:B------:R-:W-:Y:S02]  /*5eb0*/  HMMA.16816.F32.BF16 R48, R144.reuse, R50, RZ ;  /* 0x000000329030723c */ /* 0x040fe400000418ff */
[----:B------:R-:W-:Y:S06]  /*5ec0*/  MUFU.EX2 R243, R243 ;  /* 0x000000f300f37308 */ /* 0x000fec0000000800 */
[C---:B------:R-:W-:Y:S02]  /*5ed0*/  HMMA.16816.F32.BF16 R56, R144.reuse, R58, RZ ;  /* 0x0000003a9038723c */ /* 0x040fe400000418ff */
[----:B------:R-:W3:Y:S06]  /*5ee0*/  MUFU.EX2 R197, R197 ;  /* 0x000000c500c57308 */ /* 0x000eec0000000800 */
        /* <DEDUP_REMOVED lines=14> */
[C---:B----4-:R-:W-:Y:S07]  /*5fd0*/  HMMA.16816.F32.BF16 R148, R144.reuse, R4, RZ ;  /* 0x000000049094723c */ /* 0x050fee00000418ff */
[----:B--2---:R-:W-:Y:S01]  /*5fe0*/  F2FP.BF16.PACK_AB R4, R171, R175 ;  /* 0x000000afab04723e */ /* 0x004fe200000010ff */
[----:B------:R-:W-:Y:S01]  /*5ff0*/  HMMA.16816.F32.BF16 R144, R144, R6, RZ ;  /* 0x000000069090723c */ /* 0x000fe200000418ff */
[----:B-1----:R-:W-:Y:S01]  /*6000*/  F2FP.BF16.PACK_AB R5, R169, R174 ;  /* 0x000000aea905723e */ /* 0x002fe200000010ff */
[----:B------:R-:W-:-:S02]  /*6010*/  FADD.FTZ R175, R175, R176 ;  /* 0x000000b0afaf7221 */ /* 0x000fc40000010000 */
[----:B------:R-:W-:Y:S02]  /*6020*/  FADD.FTZ R174, R174, R180 ;  /* 0x000000b4aeae7221 */ /* 0x000fe40000010000 */
[----:B------:R-:W-:Y:S01]  /*6030*/  FADD.FTZ R175, R171, R175 ;  /* 0x000000afabaf7221 */ /* 0x000fe20000010000 */
[----:B------:R-:W-:Y:S01]  /*6040*/  F2FP.BF16.PACK_AB R6, R2, R170 ;  /* 0x000000aa0206723e */ /* 0x000fe200000010ff */
[----:B------:R-:W-:Y:S01]  /*6050*/  FADD.FTZ R174, R169, R174 ;  /* 0x000000aea9ae7221 */ /* 0x000fe20000010000 */
[----:B-----5:R-:W-:Y:S01]  /*6060*/  F2FP.BF16.PACK_AB R7, R0, R168 ;  /* 0x000000a80007723e */ /* 0x020fe200000010ff */
[----:B------:R-:W-:Y:S02]  /*6070*/  FADD.FTZ R170, R170, R175 ;  /* 0x000000afaaaa7221 */ /* 0x000fe40000010000 */
[----:B------:R-:W-:Y:S02]  /*6080*/  FADD.FTZ R168, R168, R174 ;  /* 0x000000aea8a87221 */ /* 0x000fe40000010000 */
[----:B------:R-:W-:-:S02]  /*6090*/  FADD.FTZ R170, R2, R170 ;  /* 0x000000aa02aa7221 */ /* 0x000fc40000010000 */
[----:B------:R-:W-:Y:S01]  /*60a0*/  HMMA.16816.F32.BF16 R160, R4, R12, R160 ;  /* 0x0000000c04a0723c */ /* 0x000fe200000418a0 */
[----:B------:R-:W-:-:S07]  /*60b0*/  FADD.FTZ R168, R0, R168 ;  /* 0x000000a800a87221 */ /* 0x000fce0000010000 */
[C---:B------:R-:W-:Y:S01]  /*60c0*/  HMMA.16816.F32.BF16 R156, R4.reuse, R14, R156 ;  /* 0x0000000e049c723c */ /* 0x040fe2000004189c */
[----:B------:R-:W1:Y:S07]  /*60d0*/  LDSM.16.MT88.4 R12, [R218+0x12800] ;  /* 0x01280000da0c783b */ /* 0x000e6e0000004200 */
[C---:B------:R-:W-:Y:S08]  /*60e0*/  HMMA.16816.F32.BF16 R36, R4.reuse, R8, R36 ;  /* 0x000000080424723c */ /* 0x040ff00000041824 */
[C---:B------:R-:W-:Y:S01]  /*60f0*/  HMMA.16816.F32.BF16 R40, R4.reuse, R10, R40 ;  /* 0x0000000a0428723c */ /* 0x040fe20000041828 */
[----:B------:R-:W2:Y:S07]  /*6100*/  LDSM.16.MT88.4 R8, [R217+0x12800] ;  /* 0x01280000d908783b */ /* 0x000eae0000004200 */
[C---:B------:R-:W-:Y:S08]  /*6110*/  HMMA.16816.F32.BF16 R52, R4.reuse, R16, R52 ;  /* 0x000000100434723c */ /* 0x040ff00000041834 */
[C---:B------:R-:W-:Y:S01]  /*6120*/  HMMA.16816.F32.BF16 R56, R4.reuse, R18, R56 ;  /* 0x000000120438723c */ /* 0x040fe20000041838 */
[----:B------:R-:W-:Y:S07]  /*6130*/  LDSM.16.MT88.4 R16, [R220+0x14800] ;  /* 0x01480000dc10783b */ /* 0x000fee0000004200 */
[C---:B------:R-:W-:Y:S08]  /*6140*/  HMMA.16816.F32.BF16 R44, R4.reuse, R24, R44 ;  /* 0x00000018042c723c */ /* 0x040ff0000004182c */
[C---:B-1----:R-:W-:Y:S08]  /*6150*/  HMMA.16816.F32.BF16 R68, R4.reuse, R12, R68 ;  /* 0x0000000c0444723c */ /* 0x042ff00000041844 */
[C---:B------:R-:W-:Y:S01]  /*6160*/  HMMA.16816.F32.BF16 R72, R4.reuse, R14, R72 ;  /* 0x0000000e0448723c */ /* 0x040fe20000041848 */
[----:B------:R-:W1:Y:S07]  /*6170*/  LDSM.16.MT88.4 R12, [R217+0x14800] ;  /* 0x01480000d90c783b */ /* 0x000e6e0000004200 */
[C---:B--2---:R-:W-:Y:S08]  /*6180*/  HMMA.16816.F32.BF16 R76, R4.reuse, R8, R76 ;  /* 0x00000008044c723c */ /* 0x044ff0000004184c */
[C---:B------:R-:W-:Y:S01]  /*6190*/  HMMA.16816.F32.BF16 R80, R4.reuse, R10, R80 ;  /* 0x0000000a0450723c */ /* 0x040fe20000041850 */
[----:B------:R-:W2:Y:S07]  /*61a0*/  LDSM.16.MT88.4 R8, [R216+0x14800] ;  /* 0x01480000d808783b */ /* 0x000eae0000004200 */
        /* <DEDUP_REMOVED lines=26> */
[C---:B------:R-:W-:Y:S08]  /*6350*/  HMMA.16816.F32.BF16 R124, R4.reuse, R20, R124 ;  /* 0x00000014047c723c */ /* 0x040ff0000004187c */
[C---:B------:R-:W-:Y:S01]  /*6360*/  HMMA.16816.F32.BF16 R128, R4.reuse, R22, R128 ;  /* 0x000000160480723c */ /* 0x040fe20000041880 */
[----:B------:R-:W5:Y:S07]  /*6370*/  LDSM.16.MT88.4 R20, [R218+0x11000] ;  /* 0x01100000da14783b */ /* 0x000f6e0000004200 */
        /* <DEDUP_REMOVED lines=13> */
[C---:B-1----:R-:W-:Y:S01]  /*6450*/  HMMA.16816.F32.BF16 R60, R4.reuse, R12, R60 ;  /* 0x0000000c043c723c */ /* 0x042fe2000004183c */
[----:B------:R-:W-:Y:S02]  /*6460*/  FADD.FTZ R184, R185, R184 ;  /* 0x000000b8b9b87221 */ /* 0x000fe40000010000 */
[----:B------:R-:W-:Y:S02]  /*6470*/  FADD.FTZ R192, R193, R192 ;  /* 0x000000c0c1c07221 */ /* 0x000fe40000010000 */
[----:B------:R-:W-:Y:S02]  /*6480*/  FADD.FTZ R184, R195, R184 ;  /* 0x000000b8c3b87221 */ /* 0x000fe40000010000 */
[----:B---3--:R-:W-:Y:S01]  /*6490*/  FADD.FTZ R192, R197, R192 ;  /* 0x000000c0c5c07221 */ /* 0x008fe20000010000 */
[----:B------:R-:W-:Y:S01]  /*64a0*/  HMMA.16816.F32.BF16 R64, R4, R14, R64 ;  /* 0x0000000e0440723c */ /* 0x000fe20000041840 */
[----:B------:R-:W1:Y:S01]  /*64b0*/  LDSM.16.MT88.4 R12, [R217+0x15000] ;  /* 0x01500000d90c783b */ /* 0x000e620000004200 */
[----:B------:R-:W-:-:S02]  /*64c0*/  FADD.FTZ R184, R194, R184 ;  /* 0x000000b8c2b87221 */ /* 0x000fc40000010000 */
[----:B------:R-:W-:Y:S02]  /*64d0*/  FADD.FTZ R192, R190, R192 ;  /* 0x000000c0bec07221 */ /* 0x000fe40000010000 */
[----:B------:R-:W-:Y:S02]  /*64e0*/  FADD.FTZ R184, R196, R184 ;  /* 0x000000b8c4b87221 */ /* 0x000fe40000010000 */
[----:B--2---:R-:W-:Y:S01]  /*64f0*/  HMMA.16816.F32.BF16 R68, R4, R8, R68 ;  /* 0x000000080444723c */ /* 0x004fe20000041844 */
[----:B------:R-:W-:-:S07]  /*6500*/  FADD.FTZ R192, R187, R192 ;  /* 0x000000c0bbc07221 */ /* 0x000fce0000010000 */
[C---:B------:R-:W-:Y:S01]  /*6510*/  HMMA.16816.F32.BF16 R72, R4.reuse, R10, R72 ;  /* 0x0000000a0448723c */ /* 0x040fe20000041848 */
[----:B------:R-:W2:Y:S07]  /*6520*/  LDSM.16.MT88.4 R8, [R216+0x15000] ;  /* 0x01500000d808783b */ /* 0x000eae0000004200 */
[C---:B-----5:R-:W-:Y:S08]  /*6530*/  HMMA.16816.F32.BF16 R36, R4.reuse, R20, R36 ;  /* 0x000000140424723c */ /* 0x060ff00000041824 */
        /* <DEDUP_REMOVED lines=224> */
[----:B-1----:R-:W3:Y:S04]  /*7340*/  LDSM.16.M88.4 R24, [R225+0x8000] ;  /* 0x00800000e118783b */ /* 0x002ee80000000200 */
[----:B-----5:R-:W4:Y:S04]  /*7350*/  LDSM.16.M88.4 R16, [R225+0x8800] ;  /* 0x00880000e110783b */ /* 0x020f280000000200 */
[----:B------:R-:W1:Y:S04]  /*7360*/  LDSM.16.M88.4 R176, [R225+0x9000] ;  /* 0x00900000e1b0783b */ /* 0x000e680000000200 */
[----:B--2---:R-:W2:Y:S04]  /*7370*/  LDSM.16.M88.4 R28, [R225+0x9800] ;  /* 0x00980000e11c783b */ /* 0x004ea80000000200 */
[----:B------:R-:W-:Y:S04]  /*7380*/  LDSM.16.M88.4 R12, [R224] ;  /* 0x00000000e00c783b */ /* 0x000fe80000000200 */
[----:B------:R-:W5:Y:S04]  /*7390*/  LDSM.16.M88.4 R8, [R223] ;  /* 0x00000000df08783b */ /* 0x000f680000000200 */
[----:B------:R-:W1:Y:S04]  /*73a0*/  LDSM.16.M88.4 R192, [R215] ;  /* 0x00000000d7c0783b */ /* 0x000e680000000200 */
[----:B------:R-:W2:Y:S04]  /*73b0*/  LDSM.16.M88.4 R188, [R214] ;  /* 0x00000000d6bc783b */ /* 0x000ea80000000200 */
[----:B------:R-:W2:Y:S04]  /*73c0*/  LDSM.16.M88.4 R32, [R213] ;  /* 0x00000000d520783b */ /* 0x000ea80000000200 */
[----:B------:R-:W-:Y:S01]  /*73d0*/  LDSM.16.M88.4 R184, [R219+0x8000] ;  /* 0x00800000dbb8783b */ /* 0x000fe20000000200 */
[C---:B---3--:R-:W-:Y:S03]  /*73e0*/  HMMA.16816.F32.BF16 R4, R168.reuse, R24, RZ ;  /* 0x00000018a804723c */ /* 0x048fe600000418ff */
[----:B------:R-:W-:Y:S04]  /*73f0*/  LDSM.16.M88.4 R196, [R219+0x9000] ;  /* 0x00900000dbc4783b */ /* 0x000fe80000000200 */
[----:B------:R-:W-:Y:S01]  /*7400*/  LDSM.16.M88.4 R244, [R202] ;  /* 0x00000000caf4783b */ /* 0x000fe20000000200 */
[C---:B------:R-:W-:Y:S03]  /*7410*/  HMMA.16816.F32.BF16 R24, R168.reuse, R26, RZ ;  /* 0x0000001aa818723c */ /* 0x040fe600000418ff */
[----:B------:R-:W0:Y:S05]  /*7420*/  LDGDEPBAR ;  /* 0x00000000000079af */ /* 0x000e2a0000000000 */
[C---:B----4-:R-:W-:Y:S08]  /*7430*/  HMMA.16816.F32.BF16 R20, R168.reuse, R16, RZ ;  /* 0x00000010a814723c */ /* 0x050ff000000418ff */
[C---:B-1----:R-:W-:Y:S08]  /*7440*/  HMMA.16816.F32.BF16 R180, R168.reuse, R176, RZ ;  /* 0x000000b0a8b4723c */ /* 0x042ff000000418ff */
[C---:B------:R-:W-:Y:S08]  /*7450*/  HMMA.16816.F32.BF16 R16, R168.reuse, R18, RZ ;  /* 0x00000012a810723c */ /* 0x040ff000000418ff */
[C---:B------:R-:W-:Y:S08]  /*7460*/  HMMA.16816.F32.BF16 R176, R168.reuse, R178, RZ ;  /* 0x000000b2a8b0723c */ /* 0x040ff000000418ff */
[C---:B--2---:R-:W-:Y:S08]  /*7470*/  HMMA.16816.F32.BF16 R172, R168.reuse, R28, RZ ;  /* 0x0000001ca8ac723c */ /* 0x044ff000000418ff */
[----:B------:R-:W-:Y:S01]  /*7480*/  HMMA.16816.F32.BF16 R168, R168, R30, RZ ;  /* 0x0000001ea8a8723c */ /* 0x000fe200000418ff */
[----:B------:R-:W-:Y:S07]  /*7490*/  LDSM.16.M88.4 R28, [R219+0x8800] ;  /* 0x00880000db1c783b */ /* 0x000fee0000000200 */
[C---:B-----5:R-:W-:Y:S08]  /*74a0*/  HMMA.16816.F32.BF16 R4, R12.reuse, R8, R4 ;  /* 0x000000080c04723c */ /* 0x060ff00000041804 */
[C---:B------:R-:W-:Y:S01]  /*74b0*/  HMMA.16816.F32.BF16 R24, R12.reuse, R10, R24 ;  /* 0x0000000a0c18723c */ /* 0x040fe20000041818 */
[----:B------:R-:W1:Y:S07]  /*74c0*/  LDSM.16.M88.4 R8, [R222] ;  /* 0x00000000de08783b */ /* 0x000e6e0000000200 */
[C---:B------:R-:W-:Y:S08]  /*74d0*/  HMMA.16816.F32.BF16 R20, R12.reuse, R192, R20 ;  /* 0x000000c00c14723c */ /* 0x040ff00000041814 */
[C---:B------:R-:W-:Y:S01]  /*74e0*/  HMMA.16816.F32.BF16 R16, R12.reuse, R194, R16 ;  /* 0x000000c20c10723c */ /* 0x040fe20000041810 */
[----:B------:R-:W-:Y:S07]  /*74f0*/  LDSM.16.M88.4 R192, [R212+0x800] ;  /* 0x00080000d4c0783b */ /* 0x000fee0000000200 */
[C---:B------:R-:W-:Y:S08]  /*7500*/  HMMA.16816.F32.BF16 R180, R12.reuse, R188, R180 ;  /* 0x000000bc0cb4723c */ /* 0x040ff000000418b4 */
[C---:B------:R-:W-:Y:S01]  /*7510*/  HMMA.16816.F32.BF16 R176, R12.reuse, R190, R176 ;  /* 0x000000be0cb0723c */ /* 0x040fe200000418b0 */
[----:B------:R-:W2:Y:S07]  /*7520*/  LDSM.16.M88.4 R188, [R219+0x9800] ;  /* 0x00980000dbbc783b */ /* 0x000eae0000000200 */
[C---:B------:R-:W-:Y:S08]  /*7530*/  HMMA.16816.F32.BF16 R172, R12.reuse, R32, R172 ;  /* 0x000000200cac723c */ /* 0x040ff000000418ac */
[----:B------:R-:W-:Y:S01]  /*7540*/  HMMA.16816.F32.BF16 R168, R12, R34, R168 ;  /* 0x000000220ca8723c */ /* 0x000fe200000418a8 */
[----:B------:R-:W-:Y:S04]  /*7550*/  LDSM.16.M88.4 R12, [R221] ;  /* 0x00000000dd0c783b */ /* 0x000fe80000000200 */
[----:B------:R-:W3:Y:S03]  /*7560*/  LDSM.16.M88.4 R32, [R212] ;  /* 0x00000000d420783b */ /* 0x000ee60000000200 */
[C---:B-1----:R-:W-:Y:S08]  /*7570*/  HMMA.16816.F32.BF16 R4, R8.reuse, R184, R4 ;  /* 0x000000b80804723c */ /* 0x042ff00000041804 */
[C---:B------:R-:W-:Y:S01]  /*7580*/  HMMA.16816.F32.BF16 R24, R8.reuse, R186, R24 ;  /* 0x000000ba0818723c */ /* 0x040fe20000041818 */
[----:B------:R-:W1:Y:S07]  /*7590*/  LDSM.16.M88.4 R184, [R212+0x1000] ;  /* 0x00100000d4b8783b */ /* 0x000e6e0000000200 */
[C---:B------:R-:W-:Y:S08]  /*75a0*/  HMMA.16816.F32.BF16 R20, R8.reuse, R28, R20 ;  /* 0x0000001c0814723c */ /* 0x040ff00000041814 */
[C---:B------:R-:W-:Y:S01]  /*75b0*/  HMMA.16816.F32.BF16 R16, R8.reuse, R30, R16 ;  /* 0x0000001e0810723c */ /* 0x040fe20000041810 */
[----:B------:R-:W4:Y:S07]  /*75c0*/  LDSM.16.M88.4 R28, [R212+0x1800] ;  /* 0x00180000d41c783b */ /* 0x000f2e0000000200 */
[C---:B------:R-:W-:Y:S08]  /*75d0*/  HMMA.16816.F32.BF16 R180, R8.reuse, R196, R180 ;  /* 0x000000c408b4723c */ /* 0x040ff000000418b4 */
[C---:B------:R-:W-:Y:S01]  /*75e0*/  HMMA.16816.F32.BF16 R176, R8.reuse, R198, R176 ;  /* 0x000000c608b0723c */ /* 0x040fe200000418b0 */
[----:B------:R-:W-:Y:S07]  /*75f0*/  LDSM.16.M88.4 R196, [R212+0x3000] ;  /* 0x00300000d4c4783b */ /* 0x000fee0000000200 */
[C---:B--2---:R-:W-:Y:S08]  /*7600*/  HMMA.16816.F32.BF16 R172, R8.reuse, R188, R172 ;  /* 0x000000bc08ac723c */ /* 0x044ff000000418ac */
[----:B------:R-:W-:Y:S01]  /*7610*/  HMMA.16816.F32.BF16 R168, R8, R190, R168 ;  /* 0x000000be08a8723c */ /* 0x000fe200000418a8 */
[----:B------:R-:W-:Y:S04]  /*7620*/  LDSM.16.M88.4 R8, [R226+0x2000] ;  /* 0x00200000e208783b */ /* 0x000fe80000000200 */
[----:B------:R-:W2:Y:S03]  /*7630*/  LDSM.16.M88.4 R188, [R225+0xa000] ;  /* 0x00a00000e1bc783b */ /* 0x000ea60000000200 */
[C---:B---3--:R-:W-:Y:S08]  /*7640*/  HMMA.16816.F32.BF16 R4, R12.reuse, R32, R4 ;  /* 0x000000200c04723c */ /* 0x048ff00000041804 */
[C---:B------:R-:W-:Y:S01]  /*7650*/  HMMA.16816.F32.BF16 R24, R12.reuse, R34, R24 ;  /* 0x000000220c18723c */ /* 0x040fe20000041818 */
[----:B------:R-:W3:Y:S07]  /*7660*/  LDSM.16.M88.4 R32, [R225+0xa800] ;  /* 0x00a80000e120783b */ /* 0x000eee0000000200 */
[C---:B------:R-:W-:Y:S08]  /*7670*/  HMMA.16816.F32.BF16 R20, R12.reuse, R192, R20 ;  /* 0x000000c00c14723c */ /* 0x040ff00000041814 */
[C---:B------:R-:W-:Y:S01]  /*7680*/  HMMA.16816.F32.BF16 R16, R12.reuse, R194, R16 ;  /* 0x000000c20c10723c */ /* 0x040fe20000041810 */
[----:B------:R-:W-:Y:S07]  /*7690*/  LDSM.16.M88.4 R192, [R211] ;  /* 0x00000000d3c0783b */ /* 0x000fee0000000200 */
[C---:B-1----:R-:W-:Y:S08]  /*76a0*/  HMMA.16816.F32.BF16 R180, R12.reuse, R184, R180 ;  /* 0x000000b80cb4723c */ /* 0x042ff000000418b4 */
[C---:B------:R-:W-:Y:S01]  /*76b0*/  HMMA.16816.F32.BF16 R176, R12.reuse, R186, R176 ;  /* 0x000000ba0cb0723c */ /* 0x040fe200000418b0 */
[----:B------:R-:W1:Y:S07]  /*76c0*/  LDSM.16.M88.4 R184, [R225+0xb000] ;  /* 0x00b00000e1b8783b */ /* 0x000e6e0000000200 */
[C---:B----4-:R-:W-:Y:S08]  /*76d0*/  HMMA.16816.F32.BF16 R172, R12.reuse, R28, R172 ;  /* 0x0000001c0cac723c */ /* 0x050ff000000418ac */
[----:B------:R-:W-:Y:S01]  /*76e0*/  HMMA.16816.F32.BF16 R168, R12, R30, R168 ;  /* 0x0000001e0ca8723c */ /* 0x000fe200000418a8 */
[----:B------:R-:W4:Y:S04]  /*76f0*/  LDSM.16.M88.4 R28, [R225+0xb800] ;  /* 0x00b80000e11c783b */ /* 0x000f280000000200 */
[----:B------:R-:W5:Y:S03]  /*7700*/  LDSM.16.M88.4 R12, [R224+0x2000] ;  /* 0x00200000e00c783b */ /* 0x000f660000000200 */
[C---:B--2---:R-:W-:Y:S08]  /*7710*/  HMMA.16816.F32.BF16 R4, R8.reuse, R188, R4 ;  /* 0x000000bc0804723c */ /* 0x044ff00000041804 */
[C---:B------:R-:W-:Y:S01]  /*7720*/  HMMA.16816.F32.BF16 R24, R8.reuse, R190, R24 ;  /* 0x000000be0818723c */ /* 0x040fe20000041818 */
[----:B------:R-:W2:Y:S07]  /*7730*/  LDSM.16.M88.4 R188, [R210] ;  /* 0x00000000d2bc783b */ /* 0x000eae0000000200 */
[C---:B---3--:R-:W-:Y:S08]  /*7740*/  HMMA.16816.F32.BF16 R20, R8.reuse, R32, R20 ;  /* 0x000000200814723c */ /* 0x048ff00000041814 */
[C---:B------:R-:W-:Y:S01]  /*7750*/  HMMA.16816.F32.BF16 R16, R8.reuse, R34, R16 ;  /* 0x000000220810723c */ /* 0x040fe20000041810 */
[----:B------:R-:W3:Y:S07]  /*7760*/  LDSM.16.M88.4 R32, [R209] ;  /* 0x00000000d120783b */ /* 0x000eee0000000200 */
[C---:B-1----:R-:W-:Y:S08]  /*7770*/  HMMA.16816.F32.BF16 R180, R8.reuse, R184, R180 ;  /* 0x000000b808b4723c */ /* 0x042ff000000418b4 */
[C---:B------:R-:W-:Y:S01]  /*7780*/  HMMA.16816.F32.BF16 R176, R8.reuse, R186, R176 ;  /* 0x000000ba08b0723c */ /* 0x040fe200000418b0 */
[----:B------:R-:W1:Y:S07]  /*7790*/  LDSM.16.M88.4 R184, [R208] ;  /* 0x00000000d0b8783b */ /* 0x000e6e0000000200 */
[C---:B----4-:R-:W-:Y:S08]  /*77a0*/  HMMA.16816.F32.BF16 R172, R8.reuse, R28, R172 ;  /* 0x0000001c08ac723c */ /* 0x050ff000000418ac */
[----:B------:R-:W-:Y:S01]  /*77b0*/  HMMA.16816.F32.BF16 R168, R8, R30, R168 ;  /* 0x0000001e08a8723c */ /* 0x000fe200000418a8 */
[----:B------:R-:W-:Y:S04]  /*77c0*/  LDSM.16.M88.4 R28, [R222+0x2000] ;  /* 0x00200000de1c783b */ /* 0x000fe80000000200 */
[----:B------:R-:W4:Y:S03]  /*77d0*/  LDSM.16.M88.4 R8, [R219+0xa000] ;  /* 0x00a00000db08783b */ /* 0x000f260000000200 */
[C---:B-----5:R-:W-:Y:S08]  /*77e0*/  HMMA.16816.F32.BF16 R4, R12.reuse, R192, R4 ;  /* 0x000000c00c04723c */ /* 0x060ff00000041804 */
[C---:B------:R-:W-:Y:S01]  /*77f0*/  HMMA.16816.F32.BF16 R24, R12.reuse, R194, R24 ;  /* 0x000000c20c18723c */ /* 0x040fe20000041818 */
[----:B------:R-:W5:Y:S07]  /*7800*/  LDSM.16.M88.4 R192, [R219+0xa800] ;  /* 0x00a80000dbc0783b */ /* 0x000f6e0000000200 */
[C---:B--2---:R-:W-:Y:S08]  /*7810*/  HMMA.16816.F32.BF16 R20, R12.reuse, R188, R20 ;  /* 0x000000bc0c14723c */ /* 0x044ff00000041814 */
[C---:B------:R-:W-:Y:S01]  /*7820*/  HMMA.16816.F32.BF16 R16, R12.reuse, R190, R16 ;  /* 0x000000be0c10723c */ /* 0x040fe20000041810 */
[----:B------:R-:W2:Y:S07]  /*7830*/  LDSM.16.M88.4 R188, [R219+0xb000] ;  /* 0x00b00000dbbc783b */ /* 0x000eae0000000200 */
[C---:B---3--:R-:W-:Y:S08]  /*7840*/  HMMA.16816.F32.BF16 R180, R12.reuse, R32, R180 ;  /* 0x000000200cb4723c */ /* 0x048ff000000418b4 */
[C---:B------:R-:W-:Y:S01]  /*7850*/  HMMA.16816.F32.BF16 R176, R12.reuse, R34, R176 ;  /* 0x000000220cb0723c */ /* 0x040fe200000418b0 */
[----:B------:R-:W3:Y:S07]  /*7860*/  LDSM.16.M88.4 R32, [R219+0xb800] ;  /* 0x00b80000db20783b */ /* 0x000eee0000000200 */
[C---:B-1----:R-:W-:Y:S08]  /*7870*/  HMMA.16816.F32.BF16 R172, R12.reuse, R184, R172 ;  /* 0x000000b80cac723c */ /* 0x042ff000000418ac */
[----:B------:R-:W-:Y:S01]  /*7880*/  HMMA.16816.F32.BF16 R168, R12, R186, R168 ;  /* 0x000000ba0ca8723c */ /* 0x000fe200000418a8 */
[----:B------:R-:W-:Y:S04]  /*7890*/  LDSM.16.M88.4 R184, [R212+0x2000] ;  /* 0x00200000d4b8783b */ /* 0x000fe80000000200 */
[----:B------:R-:W-:Y:S03]  /*78a0*/  LDSM.16.M88.4 R12, [R212+0x2800] ;  /* 0x00280000d40c783b */ /* 0x000fe60000000200 */
[C---:B----4-:R-:W-:Y:S08]  /*78b0*/  HMMA.16816.F32.BF16 R4, R28.reuse, R8, R4 ;  /* 0x000000081c04723c */ /* 0x050ff00000041804 */
[C---:B------:R-:W-:Y:S01]  /*78c0*/  HMMA.16816.F32.BF16 R24, R28.reuse, R10, R24 ;  /* 0x0000000a1c18723c */ /* 0x040fe20000041818 */
[----:B------:R-:W1:Y:S07]  /*78d0*/  LDSM.16.M88.4 R8, [R221+0x2000] ;  /* 0x00200000dd08783b */ /* 0x000e6e0000000200 */
[C---:B-----5:R-:W-:Y:S08]  /*78e0*/  HMMA.16816.F32.BF16 R20, R28.reuse, R192, R20 ;  /* 0x000000c01c14723c */ /* 0x060ff00000041814 */
[C---:B------:R-:W-:Y:S01]  /*78f0*/  HMMA.16816.F32.BF16 R16, R28.reuse, R194, R16 ;  /* 0x000000c21c10723c */ /* 0x040fe20000041810 */
[----:B------:R-:W-:Y:S07]  /*7900*/  LDSM.16.M88.4 R192, [R225+0xd800] ;  /* 0x00d80000e1c0783b */ /* 0x000fee0000000200 */
[C---:B--2---:R-:W-:Y:S08]  /*7910*/  HMMA.16816.F32.BF16 R180, R28.reuse, R188, R180 ;  /* 0x000000bc1cb4723c */ /* 0x044ff000000418b4 */
[C---:B------:R-:W-:Y:S01]  /*7920*/  HMMA.16816.F32.BF16 R176, R28.reuse, R190, R176 ;  /* 0x000000be1cb0723c */ /* 0x040fe200000418b0 */
[----:B------:R-:W2:Y:S07]  /*7930*/  LDSM.16.M88.4 R188, [R212+0x3800] ;  /* 0x00380000d4bc783b */ /* 0x000eae0000000200 */
[C---:B---3--:R-:W-:Y:S08]  /*7940*/  HMMA.16816.F32.BF16 R172, R28.reuse, R32, R172 ;  /* 0x000000201cac723c */ /* 0x048ff000000418ac */
[----:B------:R-:W-:Y:S01]  /*7950*/  HMMA.16816.F32.BF16 R168, R28, R34, R168 ;  /* 0x000000221ca8723c */ /* 0x000fe200000418a8 */
[----:B------:R-:W-:Y:S04]  /*7960*/  LDSM.16.M88.4 R32, [R226+0x4000] ;  /* 0x00400000e220783b */ /* 0x000fe80000000200 */
[----:B------:R-:W3:Y:S03]  /*7970*/  LDSM.16.M88.4 R28, [R225+0xc000] ;  /* 0x00c00000e11c783b */ /* 0x000ee60000000200 */
        /* <DEDUP_REMOVED lines=12> */
[----:B------:R-:W-:Y:S03]  /*7a40*/  LDSM.16.M88.4 R188, [R207] ;  /* 0x00000000cfbc783b */ /* 0x000fe60000000200 */
[C---:B---3--:R-:W-:Y:S08]  /*7a50*/  HMMA.16816.F32.BF16 R4, R32.reuse, R28, R4 ;  /* 0x0000001c2004723c */ /* 0x048ff00000041804 */
[C---:B------:R-:W-:Y:S01]  /*7a60*/  HMMA.16816.F32.BF16 R24, R32.reuse, R30, R24 ;  /* 0x0000001e2018723c */ /* 0x040fe20000041818 */
[----:B------:R-:W2:Y:S07]  /*7a70*/  LDSM.16.M88.4 R28, [R206] ;  /* 0x00000000ce1c783b */ /* 0x000eae0000000200 */
[C---:B-1----:R-:W-:Y:S08]  /*7a80*/  HMMA.16816.F32.BF16 R20, R32.reuse, R184, R20 ;  /* 0x000000b82014723c */ /* 0x042ff00000041814 */
[C---:B------:R-:W-:Y:S01]  /*7a90*/  HMMA.16816.F32.BF16 R16, R32.reuse, R186, R16 ;  /* 0x000000ba2010723c */ /* 0x040fe20000041810 */
[----:B------:R-:W1:Y:S07]  /*7aa0*/  LDSM.16.M88.4 R184, [R205] ;  /* 0x00000000cdb8783b */ /* 0x000e6e0000000200 */
[C---:B----4-:R-:W-:Y:S08]  /*7ab0*/  HMMA.16816.F32.BF16 R180, R32.reuse, R12, R180 ;  /* 0x0000000c20b4723c */ /* 0x050ff000000418b4 */
[C---:B------:R-:W-:Y:S01]  /*7ac0*/  HMMA.16816.F32.BF16 R176, R32.reuse, R14, R176 ;  /* 0x0000000e20b0723c */ /* 0x040fe200000418b0 */
[----:B------:R-:W3:Y:S07]  /*7ad0*/  LDSM.16.M88.4 R12, [R204] ;  /* 0x00000000cc0c783b */ /* 0x000eee0000000200 */
[C---:B------:R-:W-:Y:S08]  /*7ae0*/  HMMA.16816.F32.BF16 R172, R32.reuse, R192, R172 ;  /* 0x000000c020ac723c */ /* 0x040ff000000418ac */
[----:B------:R-:W-:Y:S01]  /*7af0*/  HMMA.16816.F32.BF16 R168, R32, R194, R168 ;  /* 0x000000c220a8723c */ /* 0x000fe200000418a8 */
[----:B------:R-:W4:Y:S04]  /*7b00*/  LDSM.16.M88.4 R32, [R222+0x4000] ;  /* 0x00400000de20783b */ /* 0x000f280000000200 */
[----:B------:R-:W5:Y:S03]  /*7b10*/  LDSM.16.M88.4 R192, [R219+0xc800] ;  /* 0x00c80000dbc0783b */ /* 0x000f660000000200 */
[C---:B--2---:R-:W-:Y:S08]  /*7b20*/  HMMA.16816.F32.BF16 R20, R8.reuse, R28, R20 ;  /* 0x0000001c0814723c */ /* 0x044ff00000041814 */
[C---:B------:R-:W-:Y:S01]  /*7b30*/  HMMA.16816.F32.BF16 R16, R8.reuse, R30, R16 ;  /* 0x0000001e0810723c */ /* 0x040fe20000041810 */
[----:B------:R-:W2:Y:S07]  /*7b40*/  LDSM.16.M88.4 R28, [R219+0xd000] ;  /* 0x00d00000db1c783b */ /* 0x000eae0000000200 */
[C---:B------:R-:W-:Y:S08]  /*7b50*/  HMMA.16816.F32.BF16 R4, R8.reuse, R188, R4 ;  /* 0x000000bc0804723c */ /* 0x040ff00000041804 */
[C---:B------:R-:W-:Y:S01]  /*7b60*/  HMMA.16816.F32.BF16 R24, R8.reuse, R190, R24 ;  /* 0x000000be0818723c */ /* 0x040fe20000041818 */
[----:B------:R-:W2:Y:S07]  /*7b70*/  LDSM.16.M88.4 R188, [R219+0xd800] ;  /* 0x00d80000dbbc783b */ /* 0x000eae0000000200 */
[C---:B-1----:R-:W-:Y:S08]  /*7b80*/  HMMA.16816.F32.BF16 R180, R8.reuse, R184, R180 ;  /* 0x000000b808b4723c */ /* 0x042ff000000418b4 */
[C---:B------:R-:W-:Y:S01]  /*7b90*/  HMMA.16816.F32.BF16 R176, R8.reuse, R186, R176 ;  /* 0x000000ba08b0723c */ /* 0x040fe200000418b0 */
[----:B------:R-:W-:Y:S07]  /*7ba0*/  LDSM.16.M88.4 R184, [R212+0x4800] ;  /* 0x00480000d4b8783b */ /* 0x000fee0000000200 */
[C---:B---3--:R-:W-:Y:S08]  /*7bb0*/  HMMA.16816.F32.BF16 R172, R8.reuse, R12, R172 ;  /* 0x0000000c08ac723c */ /* 0x048ff000000418ac */
[----:B------:R-:W-:Y:S01]  /*7bc0*/  HMMA.16816.F32.BF16 R168, R8, R14, R168 ;  /* 0x0000000e08a8723c */ /* 0x000fe200000418a8 */
[----:B------:R-:W-:Y:S04]  /*7bd0*/  LDSM.16.M88.4 R8, [R221+0x4000] ;  /* 0x00400000dd08783b */ /* 0x000fe80000000200 */
[----:B------:R-:W1:Y:S03]  /*7be0*/  LDSM.16.M88.4 R12, [R212+0x4000] ;  /* 0x00400000d40c783b */ /* 0x000e660000000200 */
[C---:B----4-:R-:W-:Y:S08]  /*7bf0*/  HMMA.16816.F32.BF16 R4, R32.reuse, R196, R4 ;  /* 0x000000c42004723c */ /* 0x050ff00000041804 */
[C---:B------:R-:W-:Y:S01]  /*7c00*/  HMMA.16816.F32.BF16 R24, R32.reuse, R198, R24 ;  /* 0x000000c62018723c */ /* 0x040fe20000041818 */
[----:B------:R-:W-:Y:S07]  /*7c10*/  LDSM.16.M88.4 R196, [R219+0xe000] ;  /* 0x00e00000dbc4783b */ /* 0x000fee0000000200 */
[C---:B-----5:R-:W-:Y:S08]  /*7c20*/  HMMA.16816.F32.BF16 R20, R32.reuse, R192, R20 ;  /* 0x000000c02014723c */ /* 0x060ff00000041814 */
        /* <DEDUP_REMOVED lines=12> */
[C---:B------:R-:W-:Y:S08]  /*7cf0*/  HMMA.16816.F32.BF16 R20, R8.reuse, R184, R20 ;  /* 0x000000b80814723c */ /* 0x040ff00000041814 */
[C---:B------:R-:W-:Y:S01]  /*7d00*/  HMMA.16816.F32.BF16 R16, R8.reuse, R186, R16 ;  /* 0x000000ba0810723c */ /* 0x040fe20000041810 */
[----:B------:R-:W4:Y:S07]  /*7d10*/  LDSM.16.M88.4 R184, [R225+0xf000] ;  /* 0x00f00000e1b8783b */ /* 0x000f2e0000000200 */
[C---:B---3--:R-:W-:Y:S08]  /*7d20*/  HMMA.16816.F32.BF16 R180, R8.reuse, R192, R180 ;  /* 0x000000c008b4723c */ /* 0x048ff000000418b4 */
[C---:B------:R-:W-:Y:S01]  /*7d30*/  HMMA.16816.F32.BF16 R176, R8.reuse, R194, R176 ;  /* 0x000000c208b0723c */ /* 0x040fe200000418b0 */
[----:B------:R-:W-:Y:S07]  /*7d40*/  LDSM.16.M88.4 R192, [R224+0x6000] ;  /* 0x00600000e0c0783b */ /* 0x000fee0000000200 */
[C---:B--2---:R-:W-:Y:S08]  /*7d50*/  HMMA.16816.F32.BF16 R172, R8.reuse, R28, R172 ;  /* 0x0000001c08ac723c */ /* 0x044ff000000418ac */
[----:B------:R-:W-:Y:S01]  /*7d60*/  HMMA.16816.F32.BF16 R168, R8, R30, R168 ;  /* 0x0000001e08a8723c */ /* 0x000fe200000418a8 */
[----:B------:R-:W2:Y:S04]  /*7d70*/  LDSM.16.M88.4 R8, [R203] ;  /* 0x00000000cb08783b */ /* 0x000ea80000000200 */
[----:B------:R-:W3:Y:S03]  /*7d80*/  LDSM.16.M88.4 R28, [R225+0xf800] ;  /* 0x00f80000e11c783b */ /* 0x000ee60000000200 */
[C---:B-1----:R-:W-:Y:S08]  /*7d90*/  HMMA.16816.F32.BF16 R4, R12.reuse, R188, R4 ;  /* 0x000000bc0c04723c */ /* 0x042ff00000041804 */
[C---:B------:R-:W-:Y:S01]  /*7da0*/  HMMA.16816.F32.BF16 R24, R12.reuse, R190, R24 ;  /* 0x000000be0c18723c */ /* 0x040fe20000041818 */
[----:B------:R-:W-:Y:S07]  /*7db0*/  LDSM.16.M88.4 R188, [R201] ;  /* 0x00000000c9bc783b */ /* 0x000fee0000000200 */
[C---:B------:R-:W-:Y:S08]  /*7dc0*/  HMMA.16816.F32.BF16 R20, R12.reuse, R32, R20 ;  /* 0x000000200c14723c */ /* 0x040ff00000041814 */
[C---:B------:R-:W-:Y:S01]  /*7dd0*/  HMMA.16816.F32.BF16 R16, R12.reuse, R34, R16 ;  /* 0x000000220c10723c */ /* 0x040fe20000041810 */
[----:B------:R-:W1:Y:S07]  /*7de0*/  LDSM.16.M88.4 R32, [R222+0x6000] ;  /* 0x00600000de20783b */ /* 0x000e6e0000000200 */
[C---:B----4-:R-:W-:Y:S08]  /*7df0*/  HMMA.16816.F32.BF16 R180, R12.reuse, R184, R180 ;  /* 0x000000b80cb4723c */ /* 0x050ff000000418b4 */
[----:B------:R-:W-:Y:S01]  /*7e00*/  HMMA.16816.F32.BF16 R176, R12, R186, R176 ;  /* 0x000000ba0cb0723c */ /* 0x000fe200000418b0 */
[----:B------:R-:W4:Y:S07]  /*7e10*/  LDSM.16.M88.4 R184, [R200] ;  /* 0x00000000c8b8783b */ /* 0x000f2e0000000200 */
[----:B--2---:R-:W-:Y:S08]  /*7e20*/  HMMA.16816.F32.BF16 R4, R192, R8, R4 ;  /* 0x00000008c004723c */ /* 0x004ff00000041804 */
[C---:B---3--:R-:W-:Y:S08]  /*7e30*/  HMMA.16816.F32.BF16 R172, R12.reuse, R28, R172 ;  /* 0x0000001c0cac723c */ /* 0x048ff000000418ac */
[----:B------:R-:W-:Y:S01]  /*7e40*/  HMMA.16816.F32.BF16 R168, R12, R30, R168 ;  /* 0x0000001e0ca8723c */ /* 0x000fe200000418a8 */
[----:B------:R-:W-:Y:S04]  /*7e50*/  LDSM.16.M88.4 R12, [R221+0x6000] ;  /* 0x00600000dd0c783b */ /* 0x000fe80000000200 */
[----:B------:R-:W-:Y:S03]  /*7e60*/  LDSM.16.M88.4 R28, [R219+0xe800] ;  /* 0x00e80000db1c783b */ /* 0x000fe60000000200 */
[----:B------:R-:W-:Y:S01]  /*7e70*/  HMMA.16816.F32.BF16 R24, R192, R10, R24 ;  /* 0x0000000ac018723c */ /* 0x000fe20000041818 */
[----:B------:R-:W2:Y:S07]  /*7e80*/  LDSM.16.M88.4 R8, [R212+0x6000] ;  /* 0x00600000d408783b */ /* 0x000eae0000000200 */
[----:B-1----:R-:W-:Y:S08]  /*7e90*/  HMMA.16816.F32.BF16 R4, R32, R196, R4 ;  /* 0x000000c42004723c */ /* 0x002ff00000041804 */
[C---:B------:R-:W-:Y:S08]  /*7ea0*/  HMMA.16816.F32.BF16 R20, R192.reuse, R244, R20 ;  /* 0x000000f4c014723c */ /* 0x040ff00000041814 */
[C---:B----4-:R-:W-:Y:S08]  /*7eb0*/  HMMA.16816.F32.BF16 R172, R192.reuse, R184, R172 ;  /* 0x000000b8c0ac723c */ /* 0x050ff000000418ac */
[----:B------:R-:W-:Y:S01]  /*7ec0*/  HMMA.16816.F32.BF16 R168, R192, R186, R168 ;  /* 0x000000bac0a8723c */ /* 0x000fe200000418a8 */
[----:B------:R-:W1:Y:S07]  /*7ed0*/  LDSM.16.M88.4 R184, [R212+0x6800] ;  /* 0x00680000d4b8783b */ /* 0x000e6e0000000200 */
[----:B------:R-:W-:Y:S08]  /*7ee0*/  HMMA.16816.F32.BF16 R24, R32, R198, R24 ;  /* 0x000000c62018723c */ /* 0x000ff00000041818 */
[----:B------:R-:W-:Y:S08]  /*7ef0*/  HMMA.16816.F32.BF16 R16, R192, R246, R16 ;  /* 0x000000f6c010723c */ /* 0x000ff00000041810 */
[----:B--2---:R-:W-:Y:S08]  /*7f00*/  HMMA.16816.F32.BF16 R4, R12, R8, R4 ;  /* 0x000000080c04723c */ /* 0x004ff00000041804 */
[C---:B------:R-:W-:Y:S08]  /*7f10*/  HMMA.16816.F32.BF16 R180, R192.reuse, R188, R180 ;  /* 0x000000bcc0b4723c */ /* 0x040ff000000418b4 */
[----:B------:R-:W-:Y:S01]  /*7f20*/  HMMA.16816.F32.BF16 R176, R192, R190, R176 ;  /* 0x000000bec0b0723c */ /* 0x000fe200000418b0 */
[----:B------:R-:W2:Y:S06]  /*7f30*/  LDSM.16.M88.4 R188, [R219+0xf000] ;  /* 0x00f00000dbbc783b */ /* 0x000eac0000000200 */
[C---:B------:R-:W-:Y:S01]  /*7f40*/  IADD3 R193, R0.reuse, 0x9, RZ ;  /* 0x0000000900c17810 */ /* 0x040fe20007ffe0ff */
[----:B------:R-:W-:Y:S01]  /*7f50*/  HMMA.16816.F32.BF16 R20, R32, R28, R20 ;  /* 0x0000001c2014723c */ /* 0x000fe20000041814 */
[----:B------:R-:W-:-:S06]  /*7f60*/  IADD3 R194, R0, 0x10, RZ ;  /* 0x0000001000c27810 */ /* 0x000fcc0007ffe0ff */
[C---:B------:R-:W-:Y:S01]  /*7f70*/  IADD3 R29, R0.reuse, 0x1, RZ ;  /* 0x00000001001d7810 */ /* 0x040fe20007ffe0ff */
[----:B------:R-:W-:Y:S01]  /*7f80*/  HMMA.16816.F32.BF16 R24, R12, R10, R24 ;  /* 0x0000000a0c18723c */ /* 0x000fe20000041818 */
[----:B------:R-:W-:Y:S01]  /*7f90*/  IADD3 R28, R0, 0x8, RZ ;  /* 0x00000008001c7810 */ /* 0x000fe20007ffe0ff */
[----:B------:R-:W3:Y:S01]  /*7fa0*/  LDSM.16.M88.4 R8, [R212+0x7000] ;  /* 0x00700000d408783b */ /* 0x000ee20000000200 */
[----:B------:R-:W4:Y:S01]  /*7fb0*/  I2F R2, R29 ;  /* 0x0000001d00027306 */ /* 0x000f220000201400 */
[CC--:B------:R-:W-:Y:S02]  /*7fc0*/  ISETP.GE.AND P0, PT, R29.reuse, R238.reuse, PT ;  /* 0x000000ee1d00720c */ /* 0x0c0fe40003f06270 */
[----:B------:R-:W-:Y:S02]  /*7fd0*/  ISETP.GE.AND P2, PT, R29, R165, PT ;  /* 0x000000a51d00720c */ /* 0x000fe40003f46270 */
[----:B------:R-:W-:Y:S01]  /*7fe0*/  HMMA.16816.F32.BF16 R16, R32, R30, R16 ;  /* 0x0000001e2010723c */ /* 0x000fe20000041810 */
[----:B------:R-:W-:-:S02]  /*7ff0*/  ISETP.GE.AND P1, PT, R28, R238, PT ;  /* 0x000000ee1c00720c */ /* 0x000fc40003f26270 */
[----:B------:R-:W5:Y:S05]  /*8000*/  I2F R192, R28 ;  /* 0x0000001c00c07306 */ /* 0x000f6a0000201400 */
[----:B-1----:R-:W-:Y:S01]  /*8010*/  HMMA.16816.F32.BF16 R20, R12, R184, R20 ;  /* 0x000000b80c14723c */ /* 0x002fe20000041814 */
[C---:B----4-:R-:W-:Y:S02]  /*8020*/  FFMA.FTZ R5, R2.reuse, UR4, R5 ;  /* 0x0000000402057c23 */ /* 0x050fe40008010005 */
[----:B------:R-:W1:Y:S01]  /*8030*/  I2F R184, R193 ;  /* 0x000000c100b87306 */ /* 0x000e620000201400 */
[----:B------:R-:W-:Y:S01]  /*8040*/  FFMA.FTZ R7, R2, UR4, R7 ;  /* 0x0000000402077c23 */ /* 0x000fe20008010007 */
[----:B------:R-:W-:-:S02]  /*8050*/  IADD3 R2, R0, 0x11, RZ ;  /* 0x0000001100027810 */ /* 0x000fc40007ffe0ff */
[----:B------:R-:W-:Y:S01]  /*8060*/  FSEL R5, R5, -INF , !P0 ;  /* 0xff80000005057808 */ /* 0x000fe20004000000 */
[----:B--2---:R-:W-:Y:S01]  /*8070*/  HMMA.16816.F32.BF16 R180, R32, R188, R180 ;  /* 0x000000bc20b4723c */ /* 0x004fe200000418b4 */
[----:B------:R-:W-:Y:S01]  /*8080*/  ISETP.GE.AND P0, PT, R28, R165, PT ;  /* 0x000000a51c00720c */ /* 0x000fe20003f06270 */
[C---:B-----5:R-:W-:Y:S01]  /*8090*/  FFMA.FTZ R24, R192.reuse, UR4, R24 ;  /* 0x00000004c0187c23 */ /* 0x060fe20008010018 */
[----:B------:R-:W2:Y:S01]  /*80a0*/  LDSM.16.M88.4 R28, [R219+0xf800] ;  /* 0x00f80000db1c783b */ /* 0x000ea20000000200 */
[----:B------:R-:W4:Y:S01]  /*80b0*/  I2F R185, R194 ;  /* 0x000000c200b97306 */ /* 0x000f220000201400 */
[----:B------:R-:W-:Y:S01]  /*80c0*/  FSEL R7, R7, -INF , !P2 ;  /* 0xff80000007077808 */ /* 0x000fe20005000000 */
[----:B------:R-:W-:Y:S01]  /*80d0*/  FFMA.FTZ R26, R192, UR4, R26 ;  /* 0x00000004c01a7c23 */ /* 0x000fe2000801001a */
[----:B------:R-:W-:Y:S01]  /*80e0*/  FSEL R188, R24, -INF , !P1 ;  /* 0xff80000018bc7808 */ /* 0x000fe20004800000 */
[----:B------:R-:W-:Y:S01]  /*80f0*/  HMMA.16816.F32.BF16 R16, R12, R186, R16 ;  /* 0x000000ba0c10723c */ /* 0x000fe20000041810 */
[----:B------:R-:W-:Y:S01]  /*8100*/  ISETP.GE.AND P2, PT, R193, R238, PT ;  /* 0x000000eec100720c */ /* 0x000fe20003f46270 */
[----:B-1----:R-:W-:-:S02]  /*8110*/  FFMA.FTZ R25, R184, UR4, R25 ;  /* 0x00000004b8197c23 */ /* 0x002fc40008010019 */
[----:B------:R-:W1:Y:S01]  /*8120*/  I2F R189, R2 ;  /* 0x0000000200bd7306 */ /* 0x000e620000201400 */
[----:B------:R-:W-:Y:S01]  /*8130*/  FFMA.FTZ R27, R184, UR4, R27 ;  /* 0x00000004b81b7c23 */ /* 0x000fe2000801001b */
[----:B------:R-:W-:Y:S02]  /*8140*/  ISETP.GE.AND P1, PT, R193, R165, PT ;  /* 0x000000a5c100720c */ /* 0x000fe40003f26270 */
[----:B------:R-:W-:Y:S01]  /*8150*/  HMMA.16816.F32.BF16 R176, R32, R190, R176 ;  /* 0x000000be20b0723c */ /* 0x000fe200000418b0 */
[----:B------:R-:W-:Y:S02]  /*8160*/  IADD3 R186, R0, 0x18, RZ ;  /* 0x0000001800ba7810 */ /* 0x000fe40007ffe0ff */
[----:B------:R-:W-:Y:S01]  /*8170*/  FSEL R187, R26, -INF , !P0 ;  /* 0xff8000001abb7808 */ /* 0x000fe20004000000 */
[----:B----4-:R-:W-:Y:S01]  /*8180*/  FFMA.FTZ R184, R185, UR4, R20 ;  /* 0x00000004b9b87c23 */ /* 0x010fe20008010014 */
[----:B------:R-:W-:Y:S01]  /*8190*/  FSEL R198, R25, -INF , !P2 ;  /* 0xff80000019c67808 */ /* 0x000fe20005000000 */
[----:B------:R-:W4:Y:S01]  /*81a0*/  I2F R190, R186 ;  /* 0x000000ba00be7306 */ /* 0x000f220000201400 */
[----:B------:R-:W-:Y:S01]  /*81b0*/  FSEL R197, R27, -INF , !P1 ;  /* 0xff8000001bc57808 */ /* 0x000fe20004800000 */
[----:B------:R-:W-:Y:S01]  /*81c0*/  FFMA.FTZ R185, R185, UR4, R22 ;  /* 0x00000004b9b97c23 */ /* 0x000fe20008010016 */
[----:B------:R-:W5:Y:S01]  /*81d0*/  LDSM.16.M88.4 R24, [R212+0x7800] ;  /* 0x00780000d418783b */ /* 0x000f620000000200 */
[----:B------:R-:W-:Y:S01]  /*81e0*/  ISETP.GE.AND P0, PT, R194, R238, PT ;  /* 0x000000eec200720c */ /* 0x000fe20003f06270 */
[----:B---3--:R-:W-:Y:S01]  /*81f0*/  HMMA.16816.F32.BF16 R180, R12, R8, R180 ;  /* 0x000000080cb4723c */ /* 0x008fe200000418b4 */
[----:B------:R-:W-:Y:S01]  /*8200*/  IADD3 R20, R0, 0x19, RZ ;  /* 0x0000001900147810 */ /* 0x000fe20007ffe0ff */
[----:B-1----:R-:W-:Y:S01]  /*8210*/  FFMA.FTZ R21, R189, UR4, R21 ;  /* 0x00000004bd157c23 */ /* 0x002fe20008010015 */
[----:B------:R-:W-:Y:S01]  /*8220*/  FSEL R184, R184, -INF , !P0 ;  /* 0xff800000b8b87808 */ /* 0x000fe20004000000 */
[----:B------:R-:W-:-:S04]  /*8230*/  DEPBAR.LE SB0, 0x0 ;  /* 0x000080000000791a */ /* 0x000fc80000000000 */
[CC--:B------:R-:W-:Y:S02]  /*8240*/  ISETP.GE.AND P1, PT, R2.reuse, R238.reuse, PT ;  /* 0x000000ee0200720c */ /* 0x0c0fe40003f26270 */
[-C--:B------:R-:W-:Y:S01]  /*8250*/  ISETP.GE.AND P0, PT, R2, R165.reuse, PT ;  /* 0x000000a50200720c */ /* 0x080fe20003f06270 */
[----:B----4-:R-:W-:Y:S01]  /*8260*/  FFMA.FTZ R16, R190, UR4, R16 ;  /* 0x00000004be107c23 */ /* 0x010fe20008010010 */
[----:B------:R-:W1:Y:S01]  /*8270*/  I2F R2, R20 ;  /* 0x0000001400027306 */ /* 0x000e620000201400 */
[----:B------:R-:W-:Y:S01]  /*8280*/  ISETP.GE.AND P2, PT, R194, R165, PT ;  /* 0x000000a5c200720c */ /* 0x000fe20003f46270 */
[----:B------:R-:W-:Y:S01]  /*8290*/  HMMA.16816.F32.BF16 R176, R12, R10, R176 ;  /* 0x0000000a0cb0723c */ /* 0x000fe200000418b0 */
[----:B------:R-:W-:Y:S01]  /*82a0*/  FSEL R22, R21, -INF , !P1 ;  /* 0xff80000015167808 */ /* 0x000fe20004800000 */
[----:B------:R-:W-:Y:S01]  /*82b0*/  FFMA.FTZ R18, R190, UR4, R18 ;  /* 0x00000004be127c23 */ /* 0x000fe20008010012 */
[----:B------:R-:W-:Y:S02]  /*82c0*/  FSEL R185, R185, -INF , !P2 ;  /* 0xff800000b9b97808 */ /* 0x000fe40005000000 */
[----:B------:R-:W-:-:S02]  /*82d0*/  ISETP.GE.AND P2, PT, R186, R238, PT ;  /* 0x000000eeba00720c */ /* 0x000fc40003f46270 */
[----:B------:R-:W-:Y:S01]  /*82e0*/  ISETP.GE.AND P1, PT, R186, R165, PT ;  /* 0x000000a5ba00720c */ /* 0x000fe20003f26270 */
[----:B------:R-:W-:Y:S01]  /*82f0*/  FFMA.FTZ R186, R189, UR4, R23 ;  /* 0x00000004bdba7c23 */ /* 0x000fe20008010017 */
[C---:B------:R-:W-:Y:S01]  /*8300*/  IADD3 R9, R0.reuse, 0x20, RZ ;  /* 0x0000002000097810 */ /* 0x040fe20007ffe0ff */
[C---:B--2---:R-:W-:Y:S01]  /*8310*/  HMMA.16816.F32.BF16 R172, R32.reuse, R28, R172 ;  /* 0x0000001c20ac723c */ /* 0x044fe200000418ac */
[----:B------:R-:W-:Y:S02]  /*8320*/  IADD3 R23, R0, 0x21, RZ ;  /* 0x0000002100177810 */ /* 0x000fe40007ffe0ff */
[----:B------:R-:W2:Y:S01]  /*8330*/  I2F R8, R9 ;  /* 0x0000000900087306 */ /* 0x000ea20000201400 */
[----:B------:R-:W-:Y:S01]  /*8340*/  FSEL R21, R16, -INF , !P2 ;  /* 0xff80000010157808 */ /* 0x000fe20005000000 */
[----:B-1----:R-:W-:Y:S01]  /*8350*/  FFMA.FTZ R17, R2, UR4, R17 ;  /* 0x0000000402117c23 */ /* 0x002fe20008010011 */
[----:B------:R-:W-:Y:S01]  /*8360*/  IADD3 R10, R0, 0x28, RZ ;  /* 0x00000028000a7810 */ /* 0x000fe20007ffe0ff */
[----:B------:R-:W-:Y:S01]  /*8370*/  FFMA.FTZ R19, R2, UR4, R19 ;  /* 0x0000000402137c23 */ /* 0x000fe20008010013 */
[----:B------:R-:W-:Y:S01]  /*8380*/  HMMA.16816.F32.BF16 R168, R32, R30, R168 ;  /* 0x0000001e20a8723c */ /* 0x000fe200000418a8 */
[----:B------:R-:W-:-:S02]  /*8390*/  FSEL R186, R186, -INF , !P0 ;  /* 0xff800000baba7808 */ /* 0x000fc40004000000 */
[----:B------:R-:W1:Y:S01]  /*83a0*/  I2F R16, R23 ;  /* 0x0000001700107306 */ /* 0x000e620000201400 */
[-C--:B------:R-:W-:Y:S02]  /*83b0*/  ISETP.GE.AND P0, PT, R20, R238.reuse, PT ;  /* 0x000000ee1400720c */ /* 0x080fe40003f06270 */
[----:B------:R-:W-:Y:S02]  /*83c0*/  IADD3 R11, R0, 0x29, RZ ;  /* 0x00000029000b7810 */ /* 0x000fe40007ffe0ff */
[-C--:B------:R-:W-:Y:S02]  /*83d0*/  ISETP.GE.AND P2, PT, R20, R165.reuse, PT ;  /* 0x000000a51400720c */ /* 0x080fe40003f46270 */
[----:B------:R-:W-:Y:S01]  /*83e0*/  FSEL R29, R18, -INF , !P1 ;  /* 0xff800000121d7808 */ /* 0x000fe20004800000 */
[----:B------:R-:W3:Y:S01]  /*83f0*/  I2F R2, R10 ;  /* 0x0000000a00027306 */ /* 0x000ee20000201400 */
[----:B------:R-:W-:Y:S01]  /*8400*/  FSEL R20, R17, -INF , !P0 ;  /* 0xff80000011147808 */ /* 0x000fe20004000000 */
[C---:B--2---:R-:W-:Y:S01]  /*8410*/  FFMA.FTZ R180, R8.reuse, UR4, R180 ;  /* 0x0000000408b47c23 */ /* 0x044fe200080100b4 */
[CC--:B------:R-:W-:Y:S01]  /*8420*/  ISETP.GE.AND P1, PT, R9.reuse, R238.reuse, PT ;  /* 0x000000ee0900720c */ /* 0x0c0fe20003f26270 */
[----:B------:R-:W-:Y:S01]  /*8430*/  FFMA.FTZ R182, R8, UR4, R182 ;  /* 0x0000000408b67c23 */ /* 0x000fe200080100b6 */
[----:B------:R-:W-:Y:S01]  /*8440*/  ISETP.GE.AND P0, PT, R9, R165, PT ;  /* 0x000000a50900720c */ /* 0x000fe20003f06270 */
[----:B-----5:R-:W-:Y:S01]  /*8450*/  HMMA.16816.F32.BF16 R172, R12, R24, R172 ;  /* 0x000000180cac723c */ /* 0x020fe200000418ac */
[----:B------:R-:W-:Y:S01]  /*8460*/  FSEL R28, R19, -INF , !P2 ;  /* 0xff800000131c7808 */ /* 0x000fe20005000000 */
[----:B------:R-:W2:Y:S01]  /*8470*/  I2F R9, R11 ;  /* 0x0000000b00097306 */ /* 0x000ea20000201400 */
[C---:B-1----:R-:W-:Y:S01]  /*8480*/  FFMA.FTZ R181, R16.reuse, UR4, R181 ;  /* 0x0000000410b57c23 */ /* 0x042fe200080100b5 */
[----:B------:R-:W-:Y:S01]  /*8490*/  ISETP.GE.AND P2, PT, R23, R238, PT ;  /* 0x000000ee1700720c */ /* 0x000fe20003f46270 */
[----:B------:R-:W-:Y:S01]  /*84a0*/  FFMA.FTZ R183, R16, UR4, R183 ;  /* 0x0000000410b77c23 */ /* 0x000fe200080100b7 */
[----:B------:R-:W-:-:S02]  /*84b0*/  FSEL R194, R180, -INF , !P1 ;  /* 0xff800000b4c27808 */ /* 0x000fc40004800000 */
[----:B------:R-:W-:Y:S01]  /*84c0*/  FSEL R192, R182, -INF , !P0 ;  /* 0xff800000b6c07808 */ /* 0x000fe20004000000 */
[----:B------:R-:W-:Y:S01]  /*84d0*/  HMMA.16816.F32.BF16 R168, R12, R26, R168 ;  /* 0x0000001a0ca8723c */ /* 0x000fe200000418a8 */
[C---:B---3--:R-:W-:Y:S01]  /*84e0*/  FFMA.FTZ R176, R2.reuse, UR4, R176 ;  /* 0x0000000402b07c23 */ /* 0x048fe200080100b0 */
[----:B------:R-:W-:Y:S01]  /*84f0*/  BAR.SYNC.DEFER_BLOCKING 0x0 ;  /* 0x0000000000007b1d */ /* 0x000fe20000010000 */
[-C--:B------:R-:W-:Y:S01]  /*8500*/  ISETP.GE.AND P1, PT, R23, R165.reuse, PT ;  /* 0x000000a51700720c */ /* 0x080fe20003f26270 */
[----:B------:R-:W-:Y:S01]  /*8510*/  FFMA.FTZ R178, R2, UR4, R178 ;  /* 0x0000000402b27c23 */ /* 0x000fe200080100b2 */
[C---:B------:R-:W-:Y:S02]  /*8520*/  ISETP.GE.AND P0, PT, R10.reuse, R238, PT ;  /* 0x000000ee0a00720c */ /* 0x040fe40003f06270 */
[----:B------:R-:W-:Y:S02]  /*8530*/  FSEL R195, R181, -INF , !P2 ;  /* 0xff800000b5c37808 */ /* 0x000fe40005000000 */
[----:B------:R-:W-:Y:S01]  /*8540*/  ISETP.GE.AND P2, PT, R10, R165, PT ;  /* 0x000000a50a00720c */ /* 0x000fe20003f46270 */
[C---:B--2---:R-:W-:Y:S01]  /*8550*/  FFMA.FTZ R177, R9.reuse, UR4, R177 ;  /* 0x0000000409b17c23 */ /* 0x044fe200080100b1 */
[C---:B------:R-:W-:Y:S01]  /*8560*/  IADD3 R8, R0.reuse, 0x30, RZ ;  /* 0x0000003000087810 */ /* 0x040fe20007ffe0ff */
[----:B------:R-:W-:Y:S01]  /*8570*/  FFMA.FTZ R179, R9, UR4, R179 ;  /* 0x0000000409b37c23 */ /* 0x000fe200080100b3 */
[----:B------:R-:W-:-:S02]  /*8580*/  IADD3 R10, R0, 0x31, RZ ;  /* 0x00000031000a7810 */ /* 0x000fc40007ffe0ff */
[----:B------:R-:W-:Y:S01]  /*8590*/  FSEL R189, R183, -INF , !P1 ;  /* 0xff800000b7bd7808 */ /* 0x000fe20004800000 */
[----:B------:R-:W1:Y:S01]  /*85a0*/  I2F R16, R8 ;  /* 0x0000000800107306 */ /* 0x000e620000201400 */
[----:B------:R-:W-:Y:S02]  /*85b0*/  FSEL R193, R176, -INF , !P0 ;  /* 0xff800000b0c17808 */ /* 0x000fe40004000000 */
[C---:B------:R-:W-:Y:S02]  /*85c0*/  ISETP.GE.AND P1, PT, R11.reuse, R238, PT ;  /* 0x000000ee0b00720c */ /* 0x040fe40003f26270 */
[----:B------:R-:W-:Y:S02]  /*85d0*/  ISETP.GE.AND P0, PT, R11, R165, PT ;  /* 0x000000a50b00720c */ /* 0x000fe40003f06270 */
[----:B------:R-:W-:Y:S01]  /*85e0*/  IADD3 R2, R0, 0x38, RZ ;  /* 0x0000003800027810 */ /* 0x000fe20007ffe0ff */
[----:B------:R-:W2:Y:S01]  /*85f0*/  I2F R11, R10 ;  /* 0x0000000a000b7306 */ /* 0x000ea20000201400 */
[----:B------:R-:W-:-:S02]  /*8600*/  FSEL R190, R178, -INF , !P2 ;  /* 0xff800000b2be7808 */ /* 0x000fc40005000000 */
[----:B------:R-:W-:Y:S02]  /*8610*/  FSEL R196, R177, -INF , !P1 ;  /* 0xff800000b1c47808 */ /* 0x000fe40004800000 */
[CC--:B------:R-:W-:Y:S02]  /*8620*/  ISETP.GE.AND P2, PT, R8.reuse, R238.reuse, PT ;  /* 0x000000ee0800720c */ /* 0x0c0fe40003f46270 */
[----:B------:R-:W-:Y:S01]  /*8630*/  ISETP.GE.AND P1, PT, R8, R165, PT ;  /* 0x000000a50800720c */ /* 0x000fe20003f26270 */
[----:B------:R-:W3:Y:S01]  /*8640*/  I2F R9, R2 ;  /* 0x0000000200097306 */ /* 0x000ee20000201400 */
[C---:B-1----:R-:W-:Y:S01]  /*8650*/  FFMA.FTZ R32, R16.reuse, UR4, R174 ;  /* 0x0000000410207c23 */ /* 0x042fe200080100ae */
[----:B------:R-:W-:Y:S01]  /*8660*/  FSEL R191, R179, -INF , !P0 ;  /* 0xff800000b3bf7808 */ /* 0x000fe20004000000 */
[----:B------:R-:W-:Y:S01]  /*8670*/  FFMA.FTZ R172, R16, UR4, R172 ;  /* 0x0000000410ac7c23 */ /* 0x000fe200080100ac */
[----:B------:R-:W-:Y:S02]  /*8680*/  ISETP.GE.AND P0, PT, R10, R238, PT ;  /* 0x000000ee0a00720c */ /* 0x000fe40003f06270 */
[----:B------:R-:W-:-:S02]  /*8690*/  FSEL R32, R32, -INF , !P1 ;  /* 0xff80000020207808 */ /* 0x000fc40004800000 */
[----:B------:R1:W4:Y:S01]  /*86a0*/  I2F R8, R0 ;  /* 0x0000000000087306 */ /* 0x0003220000201400 */
[C---:B--2---:R-:W-:Y:S01]  /*86b0*/  FFMA.FTZ R173, R11.reuse, UR4, R173 ;  /* 0x000000040bad7c23 */ /* 0x044fe200080100ad */
[----:B------:R-:W-:Y:S01]  /*86c0*/  ISETP.GE.AND P1, PT, R0, R238, PT ;  /* 0x000000ee0000720c */ /* 0x000fe20003f26270 */
[----:B------:R-:W-:Y:S01]  /*86d0*/  FFMA.FTZ R175, R11, UR4, R175 ;  /* 0x000000040baf7c23 */ /* 0x000fe200080100af */
[----:B------:R-:W-:Y:S02]  /*86e0*/  FSEL R181, R172, -INF , !P2 ;  /* 0xff800000acb57808 */ /* 0x000fe40005000000 */
[----:B------:R-:W-:Y:S02]  /*86f0*/  FSEL R180, R173, -INF , !P0 ;  /* 0xff800000adb47808 */ /* 0x000fe40004000000 */
[-C--:B------:R-:W-:Y:S01]  /*8700*/  ISETP.GE.AND P0, PT, R0, R165.reuse, PT ;  /* 0x000000a50000720c */ /* 0x080fe20003f06270 */
[C---:B---3--:R-:W-:Y:S01]  /*8710*/  FFMA.FTZ R35, R9.reuse, UR4, R168 ;  /* 0x0000000409237c23 */ /* 0x048fe200080100a8 */
[----:B------:R-:W-:Y:S01]  /*8720*/  ISETP.GE.AND P2, PT, R10, R165, PT ;  /* 0x000000a50a00720c */ /* 0x000fe20003f46270 */
[----:B------:R-:W-:-:S03]  /*8730*/  FFMA.FTZ R170, R9, UR4, R170 ;  /* 0x0000000409aa7c23 */ /* 0x000fc600080100aa */
[----:B------:R-:W-:Y:S02]  /*8740*/  FSEL R177, R175, -INF , !P2 ;  /* 0xff800000afb17808 */ /* 0x000fe40005000000 */
[----:B-1----:R-:W-:Y:S01]  /*8750*/  IADD3 R0, R0, 0x39, RZ ;  /* 0x0000003900007810 */ /* 0x002fe20007ffe0ff */
[----:B----4-:R-:W-:Y:S01]  /*8760*/  FFMA.FTZ R4, R8, UR4, R4 ;  /* 0x0000000408047c23 */ /* 0x010fe20008010004 */
[----:B------:R-:W-:Y:S01]  /*8770*/  ISETP.GE.AND P2, PT, R2, R238, PT ;  /* 0x000000ee0200720c */ /* 0x000fe20003f46270 */
[----:B------:R-:W-:Y:S01]  /*8780*/  FFMA.FTZ R8, R8, UR4, R6 ;  /* 0x0000000408087c23 */ /* 0x000fe20008010006 */
[----:B------:R-:W1:Y:S02]  /*8790*/  I2F R9, R0 ;  /* 0x0000000000097306 */ /* 0x000e640000201400 */
[----:B------:R-:W-:Y:S02]  /*87a0*/  FSEL R6, R4, -INF , !P1 ;  /* 0xff80000004067808 */ /* 0x000fe40004800000 */
[----:B------:R-:W-:-:S02]  /*87b0*/  FSEL R4, R8, -INF , !P0 ;  /* 0xff80000008047808 */ /* 0x000fc40004000000 */
[----:B------:R-:W-:Y:S02]  /*87c0*/  PLOP3.LUT P0, PT, PT, PT, UP0, 0x80, 0x0 ;  /* 0x000000000000781c */ /* 0x000fe40003f0f008 */
[----:B------:R-:W-:Y:S02]  /*87d0*/  FSEL R35, R35, -INF , !P2 ;  /* 0xff80000023237808 */ /* 0x000fe40005000000 */
[-C--:B------:R-:W-:Y:S02]  /*87e0*/  ISETP.GE.AND P2, PT, R2, R165.reuse, PT ;  /* 0x000000a50200720c */ /* 0x080fe40003f46270 */
[----:B------:R-:W-:Y:S02]  /*87f0*/  ISETP.GE.AND P1, PT, R0, R165, PT ;  /* 0x000000a50000720c */ /* 0x000fe40003f26270 */
[----:B------:R-:W-:Y:S01]  /*8800*/  FSEL R175, R170, -INF , !P2 ;  /* 0xff800000aaaf7808 */ /* 0x000fe20005000000 */
[C---:B-1----:R-:W-:Y:S01]  /*8810*/  FFMA.FTZ R33, R9.reuse, UR4, R169 ;  /* 0x0000000409217c23 */ /* 0x042fe200080100a9 */
[----:B------:R-:W-:Y:S01]  /*8820*/  ISETP.GE.AND P2, PT, R0, R238, PT ;  /* 0x000000ee0000720c */ /* 0x000fe20003f46270 */
[----:B------:R-:W-:-:S03]  /*8830*/  FFMA.FTZ R171, R9, UR4, R171 ;  /* 0x0000000409ab7c23 */ /* 0x000fc600080100ab */
[----:B------:R-:W-:Y:S02]  /*8840*/  FSEL R33, R33, -INF , !P2 ;  /* 0xff80000021217808 */ /* 0x000fe40005000000 */
[----:B------:R-:W-:Y:S01]  /*8850*/  FSEL R176, R171, -INF , !P1 ;  /* 0xff800000abb07808 */ /* 0x000fe20004800000 */
[----:B------:R-:W-:Y:S05]  /*8860*/  @!P0 BRA `(.L_x_121) ;  /* 0x0000086000008947 */ /* 0x000fea0003800000 */
[----:B------:R-:W-:Y:S01]  /*8870*/  UIADD3 UR18, UR9, -0x3, URZ ;  /* 0xfffffffd09127890 */ /* 0x000fe2000fffe03f */
[----:B------:R1:W-:Y:S01]  /*8880*/  @P6 STS.128 [R228+0x8000], RZ ;  /* 0x008000ffe4006388 */ /* 0x0003e20000000c00 */
[----:B------:R-:W-:Y:S01]  /*8890*/  ULDC.64 UR6, c[0x0][0x198] ;  /* 0x0000660000067ab9 */ /* 0x000fe20000000a00 */
[----:B------:R-:W-:Y:S01]  /*88a0*/  BSSY B0, `(.L_x_122) ;  /* 0x0000081000007945 */ /* 0x000fe20003800000 */
        /* <DEDUP_REMOVED lines=128> */
.L_x_123:
[----:B------:R-:W-:Y:S05]  /*90b0*/  BSYNC B0 ;  /* 0x0000000000007941 */ /* 0x000fea0003800000 */
.L_x_122:
[----:B------:R-:W0:Y:S02]  /*90c0*/  LDGDEPBAR ;  /* 0x00000000000079af */ /* 0x000e240000000000 */
.L_x_121:
        /* <DEDUP_REMOVED lines=42> */
[----:B-1----:R-:W-:Y:S02]  /*9370*/  FMNMX.FTZ R2, R9, R2, !PT ;  /* 0x0000000209027209 */ /* 0x002fe40007810000 */
[----:B--2---:R-:W-:-:S03]  /*9380*/  FMNMX.FTZ R0, R8, R0, !PT ;  /* 0x0000000008007209 */ /* 0x004fc60007810000 */
[C---:B------:R-:W-:Y:S01]  /*9390*/  FMUL.FTZ R34, R2.reuse, c[0x0][0x23c] ;  /* 0x00008f0002227a20 */ /* 0x040fe20000410000 */
[----:B------:R-:W-:Y:S01]  /*93a0*/  FSETP.NEU.FTZ.AND P2, PT, R2, -INF , PT ;  /* 0xff8000000200780b */ /* 0x000fe20003f5d000 */
[----:B------:R-:W1:Y:S01]  /*93b0*/  LDSM.16.MT88.4 R8, [R217+0x10000] ;  /* 0x01000000d908783b */ /* 0x000e620000004200 */
[C---:B------:R-:W-:Y:S01]  /*93c0*/  FSETP.NEU.FTZ.AND P1, PT, R0.reuse, -INF , PT ;  /* 0xff8000000000780b */ /* 0x040fe20003f3d000 */
[----:B------:R-:W-:Y:S01]  /*93d0*/  FMUL.FTZ R178, R0, c[0x0][0x23c] ;  /* 0x00008f0000b27a20 */ /* 0x000fe20000410000 */
[----:B------:R-:W-:-:S04]  /*93e0*/  FSEL R34, R34, RZ, P2 ;  /* 0x000000ff22227208 */ /* 0x000fc80001000000 */
[----:B------:R-:W-:Y:S01]  /*93f0*/  FSEL R178, R178, RZ, P1 ;  /* 0x000000ffb2b27208 */ /* 0x000fe20000800000 */
[--C-:B------:R-:W-:Y:S01]  /*9400*/  FFMA.FTZ R172, R5, c[0x0][0x23c], -R34.reuse ;  /* 0x00008f0005ac7a23 */ /* 0x100fe20000010822 */
[----:B------:R-:W-:Y:S01]  /*9410*/  FSEL R5, R0, RZ, P1 ;  /* 0x000000ff00057208 */ /* 0x000fe20000800000 */
[----:B------:R-:W-:Y:S02]  /*9420*/  FFMA.FTZ R173, R6, c[0x0][0x23c], -R34 ;  /* 0x00008f0006ad7a23 */ /* 0x000fe40000010822 */
[----:B------:R-:W-:Y:S01]  /*9430*/  FFMA.FTZ R169, R4, c[0x0][0x23c], -R178 ;  /* 0x00008f0004a97a23 */ /* 0x000fe200000108b2 */
[----:B------:R-:W-:Y:S01]  /*9440*/  FSEL R4, R2, RZ, P2 ;  /* 0x000000ff02047208 */ /* 0x000fe20001000000 */
[----:B------:R-:W-:Y:S01]  /*9450*/  FADD.FTZ R5, R3, -R5 ;  /* 0x8000000503057221 */ /* 0x000fe20000010000 */
[----:B------:R-:W-:Y:S01]  /*9460*/  MUFU.EX2 R172, R172 ;  /* 0x000000ac00ac7308 */ /* 0x000fe20000000800 */
[----:B------:R-:W-:Y:S02]  /*9470*/  FFMA.FTZ R171, R188, c[0x0][0x23c], -R34 ;  /* 0x00008f00bcab7a23 */ /* 0x000fe40000010822 */
[----:B------:R-:W-:-:S02]  /*9480*/  FADD.FTZ R4, R164, -R4 ;  /* 0x80000004a4047221 */ /* 0x000fc40000010000 */
[----:B------:R-:W-:Y:S02]  /*9490*/  FFMA.FTZ R170, R198, c[0x0][0x23c], -R34 ;  /* 0x00008f00c6aa7a23 */ /* 0x000fe40000010822 */
[--C-:B------:R-:W-:Y:S01]  /*94a0*/  FFMA.FTZ R168, R7, c[0x0][0x23c], -R178.reuse ;  /* 0x00008f0007a87a23 */ /* 0x100fe200000108b2 */
[----:B------:R-:W-:Y:S01]  /*94b0*/  MUFU.EX2 R173, R173 ;  /* 0x000000ad00ad7308 */ /* 0x000fe20000000800 */
[--C-:B------:R-:W-:Y:S02]  /*94c0*/  FFMA.FTZ R165, R187, c[0x0][0x23c], -R178.reuse ;  /* 0x00008f00bba57a23 */ /* 0x100fe400000108b2 */
        /* <DEDUP_REMOVED lines=8> */
[----:B------:R-:W2:Y:S01]  /*9550*/  MUFU.EX2 R170, R170 ;  /* 0x000000aa00aa7308 */ /* 0x000ea20000000800 */
[----:B------:R-:W-:Y:S01]  /*9560*/  LDSM.16.MT88.4 R20, [R216+0x16000] ;  /* 0x01600000d814783b */ /* 0x000fe20000004200 */
[--C-:B------:R-:W-:Y:S02]  /*9570*/  FFMA.FTZ R185, R185, c[0x0][0x23c], -R178.reuse ;  /* 0x00008f00b9b97a23 */ /* 0x100fe400000108b2 */
[--C-:B------:R-:W-:Y:S02]  /*9580*/  FFMA.FTZ R186, R186, c[0x0][0x23c], -R178.reuse ;  /* 0x00008f00baba7a23 */ /* 0x100fe400000108b2 */
[----:B------:R-:W-:-:S02]  /*9590*/  FFMA.FTZ R187, R29, c[0x0][0x23c], -R178 ;  /* 0x00008f001dbb7a23 */ /* 0x000fc400000108b2 */
[----:B------:R-:W-:Y:S01]  /*95a0*/  MUFU.EX2 R169, R169 ;  /* 0x000000a900a97308 */ /* 0x000fe20000000800 */
[----:B------:R-:W-:Y:S02]  /*95b0*/  FFMA.FTZ R188, R28, c[0x0][0x23c], -R178 ;  /* 0x00008f001cbc7a23 */ /* 0x000fe400000108b2 */
[----:B------:R-:W-:Y:S01]  /*95c0*/  LDSM.16.MT88.4 R28, [R220+0x14800] ;  /* 0x01480000dc1c783b */ /* 0x000fe20000004200 */
[--C-:B------:R-:W-:Y:S02]  /*95d0*/  FFMA.FTZ R194, R194, c[0x0][0x23c], -R34.reuse ;  /* 0x00008f00c2c27a23 */ /* 0x100fe40000010822 */
[--C-:B------:R-:W-:Y:S02]  /*95e0*/  FFMA.FTZ R195, R195, c[0x0][0x23c], -R34.reuse ;  /* 0x00008f00c3c37a23 */ /* 0x100fe40000010822 */
[----:B------:R-:W3:Y:S01]  /*95f0*/  MUFU.EX2 R168, R168 ;  /* 0x000000a800a87308 */ /* 0x000ee20000000800 */
[----:B--2---:R-:W-:Y:S01]  /*9600*/  F2FP.BF16.PACK_AB R6, R170, R171 ;  /* 0x000000abaa06723e */ /* 0x004fe200000010ff */
[----:B------:R-:W-:-:S02]  /*9610*/  FFMA.FTZ R193, R193, c[0x0][0x23c], -R34 ;  /* 0x00008f00c1c17a23 */ /* 0x000fc40000010822 */
[----:B------:R-:W-:Y:S02]  /*9620*/  FFMA.FTZ R196, R196, c[0x0][0x23c], -R34 ;  /* 0x00008f00c4c47a23 */ /* 0x000fe40000010822 */
[--C-:B------:R-:W-:Y:S02]  /*9630*/  FFMA.FTZ R192, R192, c[0x0][0x23c], -R178.reuse ;  /* 0x00008f00c0c07a23 */ /* 0x100fe400000108b2 */
[----:B------:R-:W-:Y:S01]  /*9640*/  MUFU.EX2 R165, R165 ;  /* 0x000000a500a57308 */ /* 0x000fe20000000800 */
[--C-:B------:R-:W-:Y:S02]  /*9650*/  FFMA.FTZ R189, R189, c[0x0][0x23c], -R178.reuse ;  /* 0x00008f00bdbd7a23 */ /* 0x100fe400000108b2 */
[--C-:B------:R-:W-:Y:S02]  /*9660*/  FFMA.FTZ R190, R190, c[0x0][0x23c], -R178.reuse ;  /* 0x00008f00bebe7a23 */ /* 0x100fe400000108b2 */
[----:B------:R-:W-:Y:S02]  /*9670*/  FFMA.FTZ R191, R191, c[0x0][0x23c], -R178 ;  /* 0x00008f00bfbf7a23 */ /* 0x000fe400000108b2 */
[--C-:B------:R-:W-:Y:S01]  /*9680*/  FFMA.FTZ R181, R181, c[0x0][0x23c], -R34.reuse ;  /* 0x00008f00b5b57a23 */ /* 0x100fe20000010822 */
[----:B------:R-:W2:Y:S01]  /*9690*/  MUFU.EX2 R164, R164 ;  /* 0x000000a400a47308 */ /* 0x000ea20000000800 */
[----:B---3--:R-:W-:Y:S01]  /*96a0*/  F2FP.BF16.PACK_AB R5, R168, R169 ;  /* 0x000000a9a805723e */ /* 0x008fe200000010ff */
[----:B------:R-:W-:-:S02]  /*96b0*/  FFMA.FTZ R180, R180, c[0x0][0x23c], -R34 ;  /* 0x00008f00b4b47a23 */ /* 0x000fc40000010822 */
[--C-:B------:R-:W-:Y:S02]  /*96c0*/  FFMA.FTZ R197, R35, c[0x0][0x23c], -R34.reuse ;  /* 0x00008f0023c57a23 */ /* 0x100fe40000010822 */
[----:B------:R-:W-:Y:S02]  /*96d0*/  FFMA.FTZ R198, R33, c[0x0][0x23c], -R34 ;  /* 0x00008f0021c67a23 */ /* 0x000fe40000010822 */
[----:B------:R3:W4:Y:S01]  /*96e0*/  MUFU.EX2 R174, R4 ;  /* 0x0000000400ae7308 */ /* 0x0007220000000800 */
[--C-:B------:R-:W-:Y:S02]  /*96f0*/  FFMA.FTZ R199, R32, c[0x0][0x23c], -R178.reuse ;  /* 0x00008f0020c77a23 */ /* 0x100fe400000108b2 */
[--C-:B------:R-:W-:Y:S01]  /*9700*/  FFMA.FTZ R177, R177, c[0x0][0x23c], -R178.reuse ;  /* 0x00008f00b1b17a23 */ /* 0x100fe200000108b2 */
[----:B------:R-:W-:Y:S01]  /*9710*/  LDSM.16.MT88.4 R32, [R220+0x11800] ;  /* 0x01180000dc20783b */ /* 0x000fe20000004200 */
[--C-:B------:R-:W-:Y:S02]  /*9720*/  FFMA.FTZ R175, R175, c[0x0][0x23c], -R178.reuse ;  /* 0x00008f00afaf7a23 */ /* 0x100fe400000108b2 */
[----:B------:R-:W-:Y:S01]  /*9730*/  FFMA.FTZ R176, R176, c[0x0][0x23c], -R178 ;  /* 0x00008f00b0b07a23 */ /* 0x000fe200000108b2 */
[----:B------:R-:W5:Y:S01]  /*9740*/  MUFU.EX2 R3, R3 ;  /* 0x0000000300037308 */ /* 0x000f620000000800 */
[----:B--2---:R-:W-:-:S02]  /*9750*/  F2FP.BF16.PACK_AB R7, R164, R165 ;  /* 0x000000a5a407723e */ /* 0x004fc400000010ff */
[----:B---3--:R-:W-:Y:S01]  /*9760*/  F2FP.BF16.PACK_AB R4, R172, R173 ;  /* 0x000000adac04723e */ /* 0x008fe200000010ff */
[----:B----4-:R-:W-:-:S04]  /*9770*/  FMUL.FTZ R160, R160, R174 ;  /* 0x000000aea0a07220 */ /* 0x010fc80000410000 */
[----:B------:R-:W2:Y:S01]  /*9780*/  MUFU.EX2 R179, R179 ;  /* 0x000000b300b37308 */ /* 0x000ea20000000800 */
[-C--:B------:R-:W-:Y:S02]  /*9790*/  FMUL.FTZ R161, R161, R174.reuse ;  /* 0x000000aea1a17220 */ /* 0x080fe40000410000 */
[-C--:B------:R-:W-:Y:S02]  /*97a0*/  FMUL.FTZ R156, R156, R174.reuse ;  /* 0x000000ae9c9c7220 */ /* 0x080fe40000410000 */
[----:B------:R-:W-:Y:S02]  /*97b0*/  FMUL.FTZ R157, R157, R174 ;  /* 0x000000ae9d9d7220 */ /* 0x000fe40000410000 */
[-C--:B-----5:R-:W-:Y:S01]  /*97c0*/  FMUL.FTZ R162, R162, R3.reuse ;  /* 0x00000003a2a27220 */ /* 0x0a0fe20000410000 */
[----:B------:R-:W3:Y:S01]  /*97d0*/  MUFU.EX2 R182, R182 ;  /* 0x000000b600b67308 */ /* 0x000ee20000000800 */
        /* <DEDUP_REMOVED lines=27> */
[----:B------:R-:W2:Y:S01]  /*9990*/  MUFU.EX2 R186, R186 ;  /* 0x000000ba00ba7308 */ /* 0x000ea20000000800 */
[----:B------:R-:W-:-:S02]  /*99a0*/  FMUL.FTZ R51, R51, R3 ;  /* 0x0000000333337220 */ /* 0x000fc40000410000 */
[-C--:B------:R-:W-:Y:S01]  /*99b0*/  FMUL.FTZ R52, R52, R174.reuse ;  /* 0x000000ae34347220 */ /* 0x080fe20000410000 */
[C---:B-1----:R-:W-:Y:S01]  /*99c0*/  HMMA.16816.F32.BF16 R44, R4.reuse, R8, R44 ;  /* 0x00000008042c723c */ /* 0x042fe2000004182c */
[-C--:B------:R-:W-:Y:S02]  /*99d0*/  FMUL.FTZ R53, R53, R174.reuse ;  /* 0x000000ae35357220 */ /* 0x080fe40000410000 */
        /* <DEDUP_REMOVED lines=10> */
[C---:B----4-:R-:W-:Y:S01]  /*9a80*/  HMMA.16816.F32.BF16 R52, R4.reuse, R16, R52 ;  /* 0x000000100434723c */ /* 0x050fe20000041834 */
[-C--:B------:R-:W-:Y:S02]  /*9a90*/  FMUL.FTZ R60, R60, R174.reuse ;  /* 0x000000ae3c3c7220 */ /* 0x080fe40000410000 */
[-C--:B------:R-:W-:Y:S02]  /*9aa0*/  FMUL.FTZ R61, R61, R174.reuse ;  /* 0x000000ae3d3d7220 */ /* 0x080fe40000410000 */
[-C--:B------:R-:W-:Y:S01]  /*9ab0*/  FMUL.FTZ R62, R62, R3.reuse ;  /* 0x000000033e3e7220 */ /* 0x080fe20000410000 */
[----:B------:R-:W4:Y:S01]  /*9ac0*/  MUFU.EX2 R194, R194 ;  /* 0x000000c200c27308 */ /* 0x000f220000000800 */
[----:B------:R-:W-:Y:S01]  /*9ad0*/  FMUL.FTZ R63, R63, R3 ;  /* 0x000000033f3f7220 */ /* 0x000fe20000410000 */
[----:B------:R-:W-:Y:S01]  /*9ae0*/  HMMA.16816.F32.BF16 R56, R4, R18, R56 ;  /* 0x000000120438723c */ /* 0x000fe20000041838 */
[----:B------:R-:W2:Y:S01]  /*9af0*/  LDSM.16.MT88.4 R16, [R217+0x12000] ;  /* 0x01200000d910783b */ /* 0x000ea20000004200 */
[----:B------:R-:W-:-:S02]  /*9b00*/  FMUL.FTZ R64, R64, R174 ;  /* 0x000000ae40407220 */ /* 0x000fc40000410000 */
[-C--:B------:R-:W-:Y:S02]  /*9b10*/  FMUL.FTZ R65, R65, R174.reuse ;  /* 0x000000ae41417220 */ /* 0x080fe40000410000 */
[-C--:B------:R-:W-:Y:S01]  /*9b20*/  FMUL.FTZ R66, R66, R3.reuse ;  /* 0x0000000342427220 */ /* 0x080fe20000410000 */
[----:B------:R-:W1:Y:S01]  /*9b30*/  MUFU.EX2 R195, R195 ;  /* 0x000000c300c37308 */ /* 0x000e620000000800 */
[-C--:B------:R-:W-:Y:S02]  /*9b40*/  FMUL.FTZ R67, R67, R3.reuse ;  /* 0x0000000343437220 */ /* 0x080fe40000410000 */
[-C--:B------:R-:W-:Y:S01]  /*9b50*/  FMUL.FTZ R68, R68, R174.reuse ;  /* 0x000000ae44447220 */ /* 0x080fe20000410000 */
[----:B-----5:R-:W-:Y:S01]  /*9b60*/  HMMA.16816.F32.BF16 R60, R4, R12, R60 ;  /* 0x0000000c043c723c */ /* 0x020fe2000004183c */
[----:B------:R-:W-:Y:S02]  /*9b70*/  FMUL.FTZ R69, R69, R174 ;  /* 0x000000ae45457220 */ /* 0x000fe40000410000 */
[-C--:B------:R-:W-:Y:S01]  /*9b80*/  FMUL.FTZ R70, R70, R3.reuse ;  /* 0x0000000346467220 */ /* 0x080fe20000410000 */
[----:B------:R-:W-:Y:S01]  /*9b90*/  MUFU.EX2 R193, R193 ;  /* 0x000000c100c17308 */ /* 0x000fe20000000800 */
[----:B------:R-:W-:-:S02]  /*9ba0*/  FMUL.FTZ R71, R71, R3 ;  /* 0x0000000347477220 */ /* 0x000fc40000410000 */
[-C--:B------:R-:W-:Y:S01]  /*9bb0*/  FMUL.FTZ R72, R72, R174.reuse ;  /* 0x000000ae48487220 */ /* 0x080fe20000410000 */
[C---:B------:R-:W-:Y:S01]  /*9bc0*/  HMMA.16816.F32.BF16 R64, R4.reuse, R14, R64 ;  /* 0x0000000e0440723c */ /* 0x040fe20000041840 */
[-C--:B------:R-:W-:Y:S01]  /*9bd0*/  FMUL.FTZ R73, R73, R174.reuse ;  /* 0x000000ae49497220 */ /* 0x080fe20000410000 */
[----:B------:R-:W5:Y:S01]  /*9be0*/  LDSM.16.MT88.4 R12, [R216+0x12000] ;  /* 0x01200000d80c783b */ /* 0x000f620000004200 */
[-C--:B------:R-:W-:Y:S01]  /*9bf0*/  FMUL.FTZ R74, R74, R3.reuse ;  /* 0x000000034a4a7220 */ /* 0x080fe20000410000 */
[----:B------:R-:W-:Y:S01]  /*9c00*/  MUFU.EX2 R196, R196 ;  /* 0x000000c400c47308 */ /* 0x000fe20000000800 */
[----:B------:R-:W-:Y:S02]  /*9c10*/  FMUL.FTZ R75, R75, R3 ;  /* 0x000000034b4b7220 */ /* 0x000fe40000410000 */
[-C--:B------:R-:W-:Y:S01]  /*9c20*/  FMUL.FTZ R76, R76, R174.reuse ;  /* 0x000000ae4c4c7220 */ /* 0x080fe20000410000 */
[----:B-1----:R-:W-:Y:S01]  /*9c30*/  HMMA.16816.F32.BF16 R68, R4, R8, R68 ;  /* 0x000000080444723c */ /* 0x002fe20000041844 */
[----:B------:R-:W-:-:S02]  /*9c40*/  FMUL.FTZ R77, R77, R174 ;  /* 0x000000ae4d4d7220 */ /* 0x000fc40000410000 */
[-C--:B------:R-:W-:Y:S01]  /*9c50*/  FMUL.FTZ R78, R78, R3.reuse ;  /* 0x000000034e4e7220 */ /* 0x080fe20000410000 */
[----:B------:R-:W-:Y:S01]  /*9c60*/  MUFU.EX2 R192, R192 ;  /* 0x000000c000c07308 */ /* 0x000fe20000000800 */
[-C--:B------:R-:W-:Y:S02]  /*9c70*/  FMUL.FTZ R79, R79, R3.reuse ;  /* 0x000000034f4f7220 */ /* 0x080fe40000410000 */
[-C--:B------:R-:W-:Y:S01]  /*9c80*/  FMUL.FTZ R80, R80, R174.reuse ;  /* 0x000000ae50507220 */ /* 0x080fe20000410000 */
[----:B------:R-:W-:Y:S01]  /*9c90*/  HMMA.16816.F32.BF16 R72, R4, R10, R72 ;  /* 0x0000000a0448723c */ /* 0x000fe20000041848 */
[----:B------:R-:W-:Y:S01]  /*9ca0*/  FMUL.FTZ R81, R81, R174 ;  /* 0x000000ae51517220 */ /* 0x000fe20000410000 */
[----:B------:R-:W1:Y:S01]  /*9cb0*/  LDSM.16.MT88.4 R8, [R220+0x14000] ;  /* 0x01400000dc08783b */ /* 0x000e620000004200 */
        /* <DEDUP_REMOVED lines=20> */
[----:B------:R-:W5:Y:S01]  /*9e00*/  MUFU.EX2 R181, R181 ;  /* 0x000000b500b57308 */ /* 0x000f620000000800 */
[----:B------:R-:W-:-:S02]  /*9e10*/  FMUL.FTZ R95, R95, R3 ;  /* 0x000000035f5f7220 */ /* 0x000fc40000410000 */
[-C--:B------:R-:W-:Y:S02]  /*9e20*/  FMUL.FTZ R96, R96, R174.reuse ;  /* 0x000000ae60607220 */ /* 0x080fe40000410000 */
[-C--:B------:R-:W-:Y:S01]  /*9e30*/  FMUL.FTZ R97, R97, R174.reuse ;  /* 0x000000ae61617220 */ /* 0x080fe20000410000 */
[C---:B------:R-:W-:Y:S01]  /*9e40*/  HMMA.16816.F32.BF16 R88, R4.reuse, R14, R88 ;  /* 0x0000000e0458723c */ /* 0x040fe20000041858 */
[-C--:B------:R-:W-:Y:S01]  /*9e50*/  FMUL.FTZ R98, R98, R3.reuse ;  /* 0x0000000362627220 */ /* 0x080fe20000410000 */
[----:B------:R-:W3:Y:S01]  /*9e60*/  LDSM.16.MT88.4 R12, [R217+0x14000] ;  /* 0x01400000d90c783b */ /* 0x000ee20000004200 */
[-C--:B------:R-:W-:Y:S01]  /*9e70*/  FMUL.FTZ R99, R99, R3.reuse ;  /* 0x0000000363637220 */ /* 0x080fe20000410000 */
[----:B------:R-:W2:Y:S01]  /*9e80*/  MUFU.EX2 R180, R180 ;  /* 0x000000b400b47308 */ /* 0x000ea20000000800 */
[-C--:B------:R-:W-:Y:S02]  /*9e90*/  FMUL.FTZ R100, R100, R174.reuse ;  /* 0x000000ae64647220 */ /* 0x080fe40000410000 */
[----:B------:R-:W-:Y:S01]  /*9ea0*/  FMUL.FTZ R101, R101, R174 ;  /* 0x000000ae65657220 */ /* 0x000fe20000410000 */
[----:B-1----:R-:W-:Y:S01]  /*9eb0*/  HMMA.16816.F32.BF16 R92, R4, R8, R92 ;  /* 0x00000008045c723c */ /* 0x002fe2000004185c */
[----:B------:R-:W-:-:S02]  /*9ec0*/  FMUL.FTZ R102, R102, R3 ;  /* 0x0000000366667220 */ /* 0x000fc40000410000 */
[-C--:B------:R-:W-:Y:S01]  /*9ed0*/  FMUL.FTZ R103, R103, R3.reuse ;  /* 0x0000000367677220 */ /* 0x080fe20000410000 */
[----:B------:R-:W-:Y:S01]  /*9ee0*/  MUFU.EX2 R197, R197 ;  /* 0x000000c500c57308 */ /* 0x000fe20000000800 */
[-C--:B------:R-:W-:Y:S02]  /*9ef0*/  FMUL.FTZ R104, R104, R174.reuse ;  /* 0x000000ae68687220 */ /* 0x080fe40000410000 */
[-C--:B------:R-:W-:Y:S01]  /*9f00*/  FMUL.FTZ R105, R105, R174.reuse ;  /* 0x000000ae69697220 */ /* 0x080fe20000410000 */
[----:B------:R-:W-:Y:S01]  /*9f10*/  HMMA.16816.F32.BF16 R96, R4, R10, R96 ;  /* 0x0000000a0460723c */ /* 0x000fe20000041860 */
[----:B------:R-:W1:Y:S01]  /*9f20*/  LDSM.16.MT88.4 R8, [R216+0x14000] ;  /* 0x01400000d808783b */ /* 0x000e620000004200 */
[-C--:B------:R-:W-:Y:S02]  /*9f30*/  FMUL.FTZ R106, R106, R3.reuse ;  /* 0x000000036a6a7220 */ /* 0x080fe40000410000 */
[----:B------:R-:W-:Y:S01]  /*9f40*/  FMUL.FTZ R107, R107, R3 ;  /* 0x000000036b6b7220 */ /* 0x000fe20000410000 */
[----:B------:R-:W-:Y:S01]  /*9f50*/  MUFU.EX2 R198, R198 ;  /* 0x000000c600c67308 */ /* 0x000fe20000000800 */
[----:B------:R-:W-:-:S02]  /*9f60*/  FMUL.FTZ R108, R108, R174 ;  /* 0x000000ae6c6c7220 */ /* 0x000fc40000410000 */
[C---:B--2---:R-:W-:Y:S01]  /*9f70*/  HMMA.16816.F32.BF16 R100, R4.reuse, R16, R100 ;  /* 0x000000100464723c */ /* 0x044fe20000041864 */
[-C--:B------:R-:W-:Y:S02]  /*9f80*/  FMUL.FTZ R109, R109, R174.reuse ;  /* 0x000000ae6d6d7220 */ /* 0x080fe40000410000 */
[-C--:B------:R-:W-:Y:S02]  /*9f90*/  FMUL.FTZ R110, R110, R3.reuse ;  /* 0x000000036e6e7220 */ /* 0x080fe40000410000 */
[----:B------:R-:W-:Y:S01]  /*9fa0*/  FMUL.FTZ R111, R111, R3 ;  /* 0x000000036f6f7220 */ /* 0x000fe20000410000 */
[----:B------:R-:W2:Y:S01]  /*9fb0*/  MUFU.EX2 R199, R199 ;  /* 0x000000c700c77308 */ /* 0x000ea20000000800 */
[-C--:B------:R-:W-:Y:S01]  /*9fc0*/  FMUL.FTZ R112, R112, R174.reuse ;  /* 0x000000ae70707220 */ /* 0x080fe20000410000 */
        /* <DEDUP_REMOVED lines=8> */
[----:B---3--:R-:W-:Y:S01]  /*a050*/  HMMA.16816.F32.BF16 R108, R4, R12, R108 ;  /* 0x0000000c046c723c */ /* 0x008fe2000004186c */
[-C--:B------:R-:W-:Y:S02]  /*a060*/  FMUL.FTZ R118, R118, R3.reuse ;  /* 0x0000000376767220 */ /* 0x080fe40000410000 */
[----:B------:R-:W-:Y:S01]  /*a070*/  FMUL.FTZ R119, R119, R3 ;  /* 0x0000000377777220 */ /* 0x000fe20000410000 */
[----:B------:R-:W3:Y:S01]  /*a080*/  MUFU.EX2 R175, R175 ;  /* 0x000000af00af7308 */ /* 0x000ee20000000800 */
[----:B------:R-:W-:-:S02]  /*a090*/  FMUL.FTZ R120, R120, R174 ;  /* 0x000000ae78787220 */ /* 0x000fc40000410000 */
        /* <DEDUP_REMOVED lines=10> */
[-C--:B------:R-:W-:Y:S02]  /*a140*/  FMUL.FTZ R127, R127, R3.reuse ;  /* 0x000000037f7f7220 */ /* 0x080fe40000410000 */
[-C--:B------:R-:W-:Y:S02]  /*a150*/  FMUL.FTZ R128, R128, R174.reuse ;  /* 0x000000ae80807220 */ /* 0x080fe40000410000 */
[-C--:B------:R-:W-:Y:S01]  /*a160*/  FMUL.FTZ R129, R129, R174.reuse ;  /* 0x000000ae81817220 */ /* 0x080fe20000410000 */
[----:B------:R-:W-:Y:S01]  /*a170*/  HMMA.16816.F32.BF16 R120, R4, R10, R120 ;  /* 0x0000000a0478723c */ /* 0x000fe20000041878 */
[-C--:B------:R-:W-:Y:S01]  /*a180*/  FMUL.FTZ R130, R130, R3.reuse ;  /* 0x0000000382827220 */ /* 0x080fe20000410000 */
[----:B------:R-:W1:Y:S01]  /*a190*/  LDSM.16.MT88.4 R8, [R217+0x16000] ;  /* 0x01600000d908783b */ /* 0x000e620000004200 */
[----:B------:R-:W-:Y:S02]  /*a1a0*/  FMUL.FTZ R131, R131, R3 ;  /* 0x0000000383837220 */ /* 0x000fe40000410000 */
[----:B------:R-:W-:-:S02]  /*a1b0*/  FMUL.FTZ R132, R132, R174 ;  /* 0x000000ae84847220 */ /* 0x000fc40000410000 */
[-C--:B------:R-:W-:Y:S01]  /*a1c0*/  FMUL.FTZ R133, R133, R174.reuse ;  /* 0x000000ae85857220 */ /* 0x080fe20000410000 */
[C---:B--2---:R-:W-:Y:S01]  /*a1d0*/  HMMA.16816.F32.BF16 R124, R4.reuse, R16, R124 ;  /* 0x00000010047c723c */ /* 0x044fe2000004187c */
[-C--:B------:R-:W-:Y:S02]  /*a1e0*/  FMUL.FTZ R134, R134, R3.reuse ;  /* 0x0000000386867220 */ /* 0x080fe40000410000 */
[-C--:B------:R-:W-:Y:S02]  /*a1f0*/  FMUL.FTZ R135, R135, R3.reuse ;  /* 0x0000000387877220 */ /* 0x080fe40000410000 */
[-C--:B------:R-:W-:Y:S02]  /*a200*/  FMUL.FTZ R136, R136, R174.reuse ;  /* 0x000000ae88887220 */ /* 0x080fe40000410000 */
[----:B------:R-:W-:Y:S01]  /*a210*/  FMUL.FTZ R137, R137, R174 ;  /* 0x000000ae89897220 */ /* 0x000fe20000410000 */
[----:B------:R-:W-:Y:S01]  /*a220*/  HMMA.16816.F32.BF16 R128, R4, R18, R128 ;  /* 0x000000120480723c */ /* 0x000fe20000041880 */
[----:B------:R-:W2:Y:S01]  /*a230*/  LDSM.16.MT88.4 R16, [R220+0x10800] ;  /* 0x01080000dc10783b */ /* 0x000ea20000004200 */
        /* <DEDUP_REMOVED lines=24> */
[----:B------:R-:W-:Y:S02]  /*a3c0*/  FFMA.FTZ R173, R243, R174, R173 ;  /* 0x000000aef3ad7223 */ /* 0x000fe400000100ad */
[----:B------:R-:W-:-:S02]  /*a3d0*/  FFMA.FTZ R3, R242, R3, R169 ;  /* 0x00000003f2037223 */ /* 0x000fc400000100a9 */
[----:B------:R-:W-:Y:S01]  /*a3e0*/  FADD.FTZ R172, R172, R173 ;  /* 0x000000adacac7221 */ /* 0x000fe20000010000 */
[C---:B------:R-:W-:Y:S01]  /*a3f0*/  HMMA.16816.F32.BF16 R148, R4.reuse, R20, R148 ;  /* 0x000000140494723c */ /* 0x040fe20000041894 */
[----:B------:R-:W-:Y:S02]  /*a400*/  FADD.FTZ R3, R168, R3 ;  /* 0x00000003a8037221 */ /* 0x000fe40000010000 */
[----:B------:R-:W-:Y:S02]  /*a410*/  FADD.FTZ R172, R171, R172 ;  /* 0x000000acabac7221 */ /* 0x000fe40000010000 */
[----:B------:R-:W-:Y:S01]  /*a420*/  FADD.FTZ R165, R165, R3 ;  /* 0x00000003a5a57221 */ /* 0x000fe20000010000 */
[----:B------:R-:W-:Y:S01]  /*a430*/  MOV R3, R0 ;  /* 0x0000000000037202 */ /* 0x000fe20000000f00 */
[----:B------:R-:W-:Y:S01]  /*a440*/  FADD.FTZ R170, R170, R172 ;  /* 0x000000acaaaa7221 */ /* 0x000fe20000010000 */
[----:B------:R-:W-:Y:S01]  /*a450*/  HMMA.16816.F32.BF16 R144, R4, R22, R144 ;  /* 0x000000160490723c */ /* 0x000fe20000041890 */
[----:B------:R-:W1:Y:S01]  /*a460*/  LDSM.16.MT88.4 R20, [R220+0x12800] ;  /* 0x01280000dc14783b */ /* 0x000e620000004200 */
[----:B------:R-:W-:Y:S01]  /*a470*/  FADD.FTZ R165, R164, R165 ;  /* 0x000000a5a4a57221 */ /* 0x000fe20000010000 */
[----:B------:R-:W-:Y:S01]  /*a480*/  MOV R164, R2 ;  /* 0x0000000200a47202 */ /* 0x000fe20000000f00 */
[----:B------:R-:W-:Y:S01]  /*a490*/  FADD.FTZ R170, R179, R170 ;  /* 0x000000aab3aa7221 */ /* 0x000fe20000010000 */
[----:B------:R-:W-:-:S02]  /*a4a0*/  @P0 MOV R3, R0 ;  /* 0x0000000000030202 */ /* 0x000fc40000000f00 */
[C---:B------:R-:W-:Y:S01]  /*a4b0*/  F2FP.BF16.PACK_AB R4, R182.reuse, R179 ;  /* 0x000000b3b604723e */ /* 0x040fe200000010ff */
[----:B------:R-:W-:Y:S01]  /*a4c0*/  FADD.FTZ R182, R182, R170 ;  /* 0x000000aab6b67221 */ /* 0x000fe20000010000 */
[----:B------:R-:W-:Y:S01]  /*a4d0*/  F2FP.BF16.PACK_AB R5, R186, R185 ;  /* 0x000000b9ba05723e */ /* 0x000fe200000010ff */
[----:B------:R-:W-:Y:S01]  /*a4e0*/  FADD.FTZ R185, R185, R165 ;  /* 0x000000a5b9b97221 */ /* 0x000fe20000010000 */
[----:B------:R-:W-:Y:S01]  /*a4f0*/  F2FP.BF16.PACK_AB R6, R184, R183 ;  /* 0x000000b7b806723e */ /* 0x000fe200000010ff */
[----:B------:R-:W-:Y:S01]  /*a500*/  FADD.FTZ R182, R183, R182 ;  /* 0x000000b6b7b67221 */ /* 0x000fe20000010000 */
[----:B------:R-:W-:Y:S01]  /*a510*/  F2FP.BF16.PACK_AB R7, R188, R187 ;  /* 0x000000bbbc07723e */ /* 0x000fe200000010ff */
[----:B------:R-:W-:Y:S01]  /*a520*/  FADD.FTZ R185, R186, R185 ;  /* 0x000000b9bab97221 */ /* 0x000fe20000010000 */
[----:B------:R-:W-:Y:S01]  /*a530*/  @P0 MOV R164, R2 ;  /* 0x0000000200a40202 */ /* 0x000fe20000000f00 */
[----:B------:R-:W-:Y:S02]  /*a540*/  FADD.FTZ R184, R184, R182 ;  /* 0x000000b6b8b87221 */ /* 0x000fe40000010000 */
[----:B------:R-:W-:-:S02]  /*a550*/  FADD.FTZ R187, R187, R185 ;  /* 0x000000b9bbbb7221 */ /* 0x000fc40000010000 */
[----:B--2---:R-:W-:Y:S01]  /*a560*/  HMMA.16816.F32.BF16 R160, R4, R16, R160 ;  /* 0x0000001004a0723c */ /* 0x004fe200000418a0 */
[----:B----4-:R-:W-:Y:S02]  /*a570*/  FADD.FTZ R184, R194, R184 ;  /* 0x000000b8c2b87221 */ /* 0x010fe40000010000 */
[----:B------:R-:W-:-:S05]  /*a580*/  FADD.FTZ R187, R188, R187 ;  /* 0x000000bbbcbb7221 */ /* 0x000fca0000010000 */
[C---:B------:R-:W-:Y:S01]  /*a590*/  HMMA.16816.F32.BF16 R156, R4.reuse, R18, R156 ;  /* 0x00000012049c723c */ /* 0x040fe2000004189c */
[----:B------:R-:W2:Y:S07]  /*a5a0*/  LDSM.16.MT88.4 R16, [R218+0x12800] ;  /* 0x01280000da10783b */ /* 0x000eae0000004200 */
[C---:B---3--:R-:W-:Y:S08]  /*a5b0*/  HMMA.16816.F32.BF16 R44, R4.reuse, R12, R44 ;  /* 0x0000000c042c723c */ /* 0x048ff0000004182c */
[C---:B------:R-:W-:Y:S01]  /*a5c0*/  HMMA.16816.F32.BF16 R48, R4.reuse, R14, R48 ;  /* 0x0000000e0430723c */ /* 0x040fe20000041830 */
[----:B------:R-:W3:Y:S07]  /*a5d0*/  LDSM.16.MT88.4 R12, [R216+0x12800] ;  /* 0x01280000d80c783b */ /* 0x000eee0000004200 */
[C---:B-1----:R-:W-:Y:S08]  /*a5e0*/  HMMA.16816.F32.BF16 R36, R4.reuse, R8, R36 ;  /* 0x000000080424723c */ /* 0x042ff00000041824 */
[C---:B------:R-:W-:Y:S01]  /*a5f0*/  HMMA.16816.F32.BF16 R40, R4.reuse, R10, R40 ;  /* 0x0000000a0428723c */ /* 0x040fe20000041828 */
[----:B------:R-:W-:Y:S07]  /*a600*/  LDSM.16.MT88.4 R8, [R217+0x12800] ;  /* 0x01280000d908783b */ /* 0x000fee0000004200 */
[C---:B------:R-:W-:Y:S08]  /*a610*/  HMMA.16816.F32.BF16 R60, R4.reuse, R20, R60 ;  /* 0x00000014043c723c */ /* 0x040ff0000004183c */
[C---:B--2---:R-:W-:Y:S08]  /*a620*/  HMMA.16816.F32.BF16 R68, R4.reuse, R16, R68 ;  /* 0x000000100444723c */ /* 0x044ff00000041844 */
        /* <DEDUP_REMOVED lines=47> */
[C---:B---3--:R-:W-:Y:S01]  /*a920*/  HMMA.16816.F32.BF16 R36, R4.reuse, R12, R36 ;  /* 0x0000000c0424723c */ /* 0x048fe20000041824 */
[----:B-----5:R-:W-:Y:S02]  /*a930*/  FADD.FTZ R196, R181, R196 ;  /* 0x000000c4b5c47221 */ /* 0x020fe40000010000 */
[----:B------:R-:W-:Y:S02]  /*a940*/  FADD.FTZ R190, R191, R190 ;  /* 0x000000bebfbe7221 */ /* 0x000fe40000010000 */
[----:B------:R-:W-:Y:S02]  /*a950*/  FADD.FTZ R196, R180, R196 ;  /* 0x000000c4b4c47221 */ /* 0x000fe40000010000 */
[----:B------:R-:W-:Y:S01]  /*a960*/  FADD.FTZ R190, R199, R190 ;  /* 0x000000bec7be7221 */ /* 0x000fe20000010000 */
[----:B------:R-:W-:Y:S01]  /*a970*/  HMMA.16816.F32.BF16 R40, R4, R14, R40 ;  /* 0x0000000e0428723c */ /* 0x000fe20000041828 */
[----:B------:R-:W3:Y:S01]  /*a980*/  LDSM.16.MT88.4 R12, [R217+0x13000] ;  /* 0x01300000d90c783b */ /* 0x000ee20000004200 */
[----:B------:R-:W-:-:S02]  /*a990*/  FADD.FTZ R196, R197, R196 ;  /* 0x000000c4c5c47221 */ /* 0x000fc40000010000 */
[----:B------:R-:W-:Y:S02]  /*a9a0*/  FADD.FTZ R190, R177, R190 ;  /* 0x000000beb1be7221 */ /* 0x000fe40000010000 */
[----:B------:R-:W-:Y:S02]  /*a9b0*/  FADD.FTZ R243, R198, R196 ;  /* 0x000000c4c6f37221 */ /* 0x000fe40000010000 */
[----:B-1----:R-:W-:Y:S01]  /*a9c0*/  HMMA.16816.F32.BF16 R60, R4, R16, R60 ;  /* 0x00000010043c723c */ /* 0x002fe2000004183c */
[----:B------:R-:W-:-:S04]  /*a9d0*/  FADD.FTZ R190, R175, R190 ;  /* 0x000000beafbe7221 */ /* 0x000fc80000010000 */
[----:B------:R-:W-:-:S03]  /*a9e0*/  FADD.FTZ R242, R176, R190 ;  /* 0x000000beb0f27221 */ /* 0x000fc60000010000 */
        /* <DEDUP_REMOVED lines=44> */
[----:B------:R-:W-:-:S02]  /*acb0*/  F2FP.BF16.PACK_AB R4, R180, R181 ;  /* 0x000000b5b404723e */ /* 0x000fc400000010ff */
[----:B------:R-:W-:Y:S02]  /*acc0*/  F2FP.BF16.PACK_AB R5, R177, R199 ;  /* 0x000000c7b105723e */ /* 0x000fe400000010ff */
[----:B------:R-:W-:Y:S02]  /*acd0*/  F2FP.BF16.PACK_AB R6, R198, R197 ;  /* 0x000000c5c606723e */ /* 0x000fe400000010ff */
[----:B------:R-:W-:-:S07]  /*ace0*/  F2FP.BF16.PACK_AB R7, R176, R175 ;  /* 0x000000afb007723e */ /* 0x000fce00000010ff */
        /* <DEDUP_REMOVED lines=42> */
.L_x_120:
[----:B------:R-:W-:-:S12]  /*af90*/  UIADD3 UR9, UR30, -0x1, URZ ;  /* 0xffffffff1e097890 */ /* 0x000fd8000fffe03f */
.L_x_124:
[----:B------:R-:W-:-:S13]  /*afa0*/  ISETP.LE.AND P0, PT, RZ, UR9, PT ;  /* 0x00000009ff007c0c */ /* 0x000fda000bf03270 */
[----:B------:R-:W-:Y:S05]  /*afb0*/  @!P0 BRA `(.L_x_125) ;  /* 0x0000451000008947 */ /* 0x000fea0003800000 */
[----:B------:R-:W1:Y:S01]  /*afc0*/  S2R R4, SR_TID.X ;  /* 0x0000000000047919 */ /* 0x000e620000002100 */
[----:B------:R-:W-:Y:S02]  /*afd0*/  IMAD.U32 R8, RZ, RZ, UR8 ;  /* 0x00000008ff087e24 */ /* 0x000fe4000f8e00ff */
[----:B------:R-:W-:Y:S02]  /*afe0*/  IMAD.MOV.U32 R6, RZ, RZ, R236 ;  /* 0x000000ffff067224 */ /* 0x000fe400078e00ec */
[----:B------:R-:W-:Y:S02]  /*aff0*/  IMAD.MOV.U32 R7, RZ, RZ, R237 ;  /* 0x000000ffff077224 */ /* 0x000fe400078e00ed */
[----:B------:R-:W-:Y:S02]  /*b000*/  IMAD.U32 R0, RZ, RZ, UR8 ;  /* 0x00000008ff007e24 */ /* 0x000fe4000f8e00ff */
        /* <DEDUP_REMOVED lines=8> */
[----:B------:R-:W-:Y:S01]  /*b090*/  LEA R241, P1, R2, c[0x0][0x168], 0x1 ;  /* 0x00005a0002f17a11 */ /* 0x000fe200078208ff */
[----:B------:R-:W-:Y:S01]  /*b0a0*/  UMOV UR13, URZ ;  /* 0x0000003f000d7c82 */ /* 0x000fe20008000000 */
        /* <DEDUP_REMOVED lines=17> */
[----:B------:R-:W-:-:S03]  /*b1c0*/  IMAD.X R249, RZ, RZ, R247, P1 ;  /* 0x000000fffff97224 */ /* 0x000fc600008e06f7 */
[----:B-1----:R-:W2:Y:S01]  /*b1d0*/  LDL.LU.64 R10, [R1+0x8] ;  /* 0x00000800010a7983 */ /* 0x002ea20000300a00 */
[----:B------:R-:W-:Y:S02]  /*b1e0*/  ISETP.GE.AND P5, PT, R231, c[0x0][0x220], PT ;  /* 0x00008800e7007a0c */ /* 0x000fe40003fa6270 */
[----:B------:R-:W-:Y:S02]  /*b1f0*/  ISETP.GE.AND P4, PT, R230, c[0x0][0x220], PT ;  /* 0x00008800e6007a0c */ /* 0x000fe40003f86270 */
[----:B------:R-:W-:Y:S01]  /*b200*/  ISETP.GE.AND P3, PT, R229, c[0x0][0x220], PT ;  /* 0x00008800e5007a0c */ /* 0x000fe20003f66270 */
[----:B--2---:R-:W-:Y:S01]  /*b210*/  IMAD.MOV.U32 R245, RZ, RZ, R11 ;  /* 0x000000fffff57224 */ /* 0x004fe200078e000b */
[----:B------:R-:W-:Y:S05]  /*b220*/  BRA `(.L_x_126) ;  /* 0x000006b000007947 */ /* 0x000fea0003800000 */
.L_x_128:
        /* <DEDUP_REMOVED lines=107> */
.L_x_126:
[----:B------:R1:W-:Y:S01]  /*b8e0*/  STL.64 [R1+0x10], R36 ;  /* 0x0000102401007387 */ /* 0x0003e20000100a00 */
[----:B------:R-:W-:Y:S01]  /*b8f0*/  UIADD3 UR8, -UR13, UR9, URZ ;  /* 0x000000090d087290 */ /* 0x000fe2000fffe13f */
[----:B------:R-:W-:Y:S04]  /*b900*/  DEPBAR.LE SB0, 0x0 ;  /* 0x000080000000791a */ /* 0x000fe80000000000 */
[----:B------:R-:W-:Y:S01]  /*b910*/  BAR.SYNC.DEFER_BLOCKING 0x0 ;  /* 0x0000000000007b1d */ /* 0x000fe20000010000 */
[----:B------:R-:W-:Y:S01]  /*b920*/  USHF.R.S32.HI UR7, URZ, 0x1f, UR8 ;  /* 0x0000001f3f077899 */ /* 0x000fe20008011408 */
[----:B------:R-:W-:Y:S01]  /*b930*/  IMAD.U32 R3, RZ, RZ, UR8 ;  /* 0x00000008ff037e24 */ /* 0x000fe2000f8e00ff */
[----:B------:R-:W-:Y:S01]  /*b940*/  UIMAD UR6, UR31, UR8, URZ ;  /* 0x000000081f0672a4 */ /* 0x000fe2000f8e023f */
[----:B------:R-:W-:Y:S01]  /*b950*/  IMAD.U32 R6, RZ, RZ, UR8 ;  /* 0x00000008ff067e24 */ /* 0x000fe2000f8e00ff */
[----:B------:R-:W-:Y:S01]  /*b960*/  UIADD3 UR11, UR9, -0x1, URZ ;  /* 0xffffffff090b7890 */ /* 0x000fe2000fffe03f */
[----:B------:R-:W-:Y:S01]  /*b970*/  IMAD.WIDE.U32 R8, R3, UR5, R244 ;  /* 0x0000000503087c25 */ /* 0x000fe2000f8e00f4 */
[----:B------:R-:W-:Y:S02]  /*b980*/  UIMAD UR6, UR7, UR5, UR6 ;  /* 0x00000005070672a4 */ /* 0x000fe4000f8e0206 */
[----:B------:R-:W-:Y:S01]  /*b990*/  LEA R6, P0, R6, R246, 0x6 ;  /* 0x000000f606067211 */ /* 0x000fe200078030ff */
[----:B------:R-:W-:Y:S01]  /*b9a0*/  UIADD3 UR11, UR11, -UR13, URZ ;  /* 0x8000000d0b0b7290 */ /* 0x000fe2000fffe03f */
[----:B------:R-:W-:Y:S02]  /*b9b0*/  IADD3 R5, P1, R8, UR24, RZ ;  /* 0x0000001808057c10 */ /* 0x000fe4000ff3e0ff */
[----:B------:R-:W-:Y:S01]  /*b9c0*/  IADD3 R4, R9, UR6, RZ ;  /* 0x0000000609047c10 */ /* 0x000fe2000fffe0ff */
[----:B------:R-:W-:Y:S01]  /*b9d0*/  IMAD.WIDE.U32 R18, R6, c[0x0][0x1a0], RZ ;  /* 0x0000680006127a25 */ /* 0x000fe200078e00ff */
[----:B------:R-:W-:Y:S02]  /*b9e0*/  LEA.HI.X.SX32 R7, R3, R247, 0x6, P0 ;  /* 0x000000f703077211 */ /* 0x000fe400000f36ff */
[----:B------:R-:W-:Y:S02]  /*b9f0*/  @!P6 LEA R16, P2, R8, c[0x0][0x170], 0x1 ;  /* 0x00005c000810ea11 */ /* 0x000fe400078408ff */
[C---:B------:R-:W-:Y:S02]  /*ba00*/  @!P6 LEA R14, P0, R5.reuse, c[0x0][0x170], 0x1 ;  /* 0x00005c00050eea11 */ /* 0x040fe400078008ff */
[----:B------:R-:W-:Y:S02]  /*ba10*/  IADD3.X R3, R4, UR10, RZ, P1, !PT ;  /* 0x0000000a04037c10 */ /* 0x000fe40008ffe4ff */
[----:B------:R-:W-:Y:S01]  /*ba20*/  @!P6 LEA.HI.X R17, R8, c[0x0][0x174], R4, 0x1, P2 ;  /* 0x00005d000811ea11 */ /* 0x000fe200010f0c04 */
[----:B-1----:R-:W2:Y:S01]  /*ba30*/  LDL.64 R36, [R1] ;  /* 0x0000000001247983 */ /* 0x002ea20000100a00 */
        /* <DEDUP_REMOVED lines=18> */
[C---:B------:R-:W-:Y:S01]  /*bb60*/  @!P6 LEA R10, P0, R7.reuse, c[0x0][0x170], 0x1 ;  /* 0x00005c00070aea11 */ /* 0x040fe200078008ff */
        /* <DEDUP_REMOVED lines=106> */
[----:B---3--:R-:W3:Y:S04]  /*c210*/  LDSM.16.M88.4 R8, [R225+0x8000] ;  /* 0x00800000e108783b */ /* 0x008ee80000000200 */
[----:B-1----:R-:W4:Y:S04]  /*c220*/  LDSM.16.M88.4 R16, [R225+0x8800] ;  /* 0x00880000e110783b */ /* 0x002f280000000200 */
[----:B--2---:R-:W1:Y:S04]  /*c230*/  LDSM.16.M88.4 R24, [R225+0x9000] ;  /* 0x00900000e118783b */ /* 0x004e680000000200 */
[----:B------:R-:W0:Y:S04]  /*c240*/  LDGDEPBAR ;  /* 0x00000000000079af */ /* 0x000e280000000000 */
[----:B------:R-:W2:Y:S04]  /*c250*/  LDSM.16.M88.4 R164, [R225+0x9800] ;  /* 0x00980000e1a4783b */ /* 0x000ea80000000200 */
[----:B------:R-:W-:Y:S04]  /*c260*/  LDSM.16.M88.4 R168, [R224] ;  /* 0x00000000e0a8783b */ /* 0x000fe80000000200 */
[----:B------:R-:W1:Y:S04]  /*c270*/  LDSM.16.M88.4 R172, [R223] ;  /* 0x00000000dfac783b */ /* 0x000e680000000200 */
[----:B------:R-:W1:Y:S04]  /*c280*/  LDSM.16.M88.4 R176, [R215] ;  /* 0x00000000d7b0783b */ /* 0x000e680000000200 */
[----:B------:R-:W1:Y:S04]  /*c290*/  LDSM.16.M88.4 R180, [R214] ;  /* 0x00000000d6b4783b */ /* 0x000e680000000200 */
[----:B------:R-:W-:Y:S01]  /*c2a0*/  LDSM.16.M88.4 R184, [R222] ;  /* 0x00000000deb8783b */ /* 0x000fe20000000200 */
[C---:B---3--:R-:W-:Y:S03]  /*c2b0*/  HMMA.16816.F32.BF16 R4, R32.reuse, R8, RZ ;  /* 0x000000082004723c */ /* 0x048fe600000418ff */
[----:B------:R-:W-:Y:S04]  /*c2c0*/  LDSM.16.M88.4 R188, [R219+0x8000] ;  /* 0x00800000dbbc783b */ /* 0x000fe80000000200 */
[----:B------:R-:W-:Y:S01]  /*c2d0*/  LDSM.16.M88.4 R192, [R219+0x8800] ;  /* 0x00880000dbc0783b */ /* 0x000fe20000000200 */
[C---:B------:R-:W-:Y:S03]  /*c2e0*/  HMMA.16816.F32.BF16 R8, R32.reuse, R10, RZ ;  /* 0x0000000a2008723c */ /* 0x040fe600000418ff */
[----:B------:R-:W-:Y:S05]  /*c2f0*/  LDSM.16.M88.4 R196, [R219+0x9800] ;  /* 0x00980000dbc4783b */ /* 0x000fea0000000200 */
[C---:B----4-:R-:W-:Y:S08]  /*c300*/  HMMA.16816.F32.BF16 R12, R32.reuse, R16, RZ ;  /* 0x00000010200c723c */ /* 0x050ff000000418ff */
[C---:B------:R-:W-:Y:S08]  /*c310*/  HMMA.16816.F32.BF16 R16, R32.reuse, R18, RZ ;  /* 0x000000122010723c */ /* 0x040ff000000418ff */
[C---:B-1----:R-:W-:Y:S08]  /*c320*/  HMMA.16816.F32.BF16 R20, R32.reuse, R24, RZ ;  /* 0x000000182014723c */ /* 0x042ff000000418ff */
[C---:B------:R-:W-:Y:S08]  /*c330*/  HMMA.16816.F32.BF16 R24, R32.reuse, R26, RZ ;  /* 0x0000001a2018723c */ /* 0x040ff000000418ff */
[C---:B--2---:R-:W-:Y:S08]  /*c340*/  HMMA.16816.F32.BF16 R28, R32.reuse, R164, RZ ;  /* 0x000000a4201c723c */ /* 0x044ff000000418ff */
[----:B------:R-:W-:Y:S01]  /*c350*/  HMMA.16816.F32.BF16 R32, R32, R166, RZ ;  /* 0x000000a62020723c */ /* 0x000fe200000418ff */
[----:B------:R-:W1:Y:S07]  /*c360*/  LDSM.16.M88.4 R164, [R213] ;  /* 0x00000000d5a4783b */ /* 0x000e6e0000000200 */
[C---:B------:R-:W-:Y:S08]  /*c370*/  HMMA.16816.F32.BF16 R4, R168.reuse, R172, R4 ;  /* 0x000000aca804723c */ /* 0x040ff00000041804 */
        /* <DEDUP_REMOVED lines=10> */
[----:B------:R-:W-:Y:S04]  /*c420*/  LDSM.16.M88.4 R164, [R221] ;  /* 0x00000000dda4783b */ /* 0x000fe80000000200 */
[----:B------:R-:W1:Y:S03]  /*c430*/  LDSM.16.M88.4 R168, [R212] ;  /* 0x00000000d4a8783b */ /* 0x000e660000000200 */
[C---:B------:R-:W-:Y:S08]  /*c440*/  HMMA.16816.F32.BF16 R4, R184.reuse, R188, R4 ;  /* 0x000000bcb804723c */ /* 0x040ff00000041804 */
[C---:B------:R-:W-:Y:S01]  /*c450*/  HMMA.16816.F32.BF16 R8, R184.reuse, R190, R8 ;  /* 0x000000beb808723c */ /* 0x040fe20000041808 */
[----:B------:R-:W-:Y:S07]  /*c460*/  LDSM.16.M88.4 R188, [R226+0x2000] ;  /* 0x00200000e2bc783b */ /* 0x000fee0000000200 */
[C---:B------:R-:W-:Y:S08]  /*c470*/  HMMA.16816.F32.BF16 R12, R184.reuse, R192, R12 ;  /* 0x000000c0b80c723c */ /* 0x040ff0000004180c */
[C---:B------:R-:W-:Y:S01]  /*c480*/  HMMA.16816.F32.BF16 R16, R184.reuse, R194, R16 ;  /* 0x000000c2b810723c */ /* 0x040fe20000041810 */
[----:B------:R-:W-:Y:S07]  /*c490*/  LDSM.16.M88.4 R192, [R225+0xa000] ;  /* 0x00a00000e1c0783b */ /* 0x000fee0000000200 */
[C---:B--2---:R-:W-:Y:S08]  /*c4a0*/  HMMA.16816.F32.BF16 R20, R184.reuse, R172, R20 ;  /* 0x000000acb814723c */ /* 0x044ff00000041814 */
[C---:B------:R-:W-:Y:S01]  /*c4b0*/  HMMA.16816.F32.BF16 R24, R184.reuse, R174, R24 ;  /* 0x000000aeb818723c */ /* 0x040fe20000041818 */
[----:B------:R-:W2:Y:S07]  /*c4c0*/  LDSM.16.M88.4 R172, [R212+0x1000] ;  /* 0x00100000d4ac783b */ /* 0x000eae0000000200 */
        /* <DEDUP_REMOVED lines=9> */
[----:B------:R-:W-:Y:S07]  /*c560*/  LDSM.16.M88.4 R176, [R210] ;  /* 0x00000000d2b0783b */ /* 0x000fee0000000200 */
[C---:B--2---:R-:W-:Y:S08]  /*c570*/  HMMA.16816.F32.BF16 R20, R164.reuse, R172, R20 ;  /* 0x000000aca414723c */ /* 0x044ff00000041814 */
[C---:B------:R-:W-:Y:S01]  /*c580*/  HMMA.16816.F32.BF16 R24, R164.reuse, R174, R24 ;  /* 0x000000aea418723c */ /* 0x040fe20000041818 */
[----:B------:R-:W-:Y:S07]  /*c590*/  LDSM.16.M88.4 R172, [R211] ;  /* 0x00000000d3ac783b */ /* 0x000fee0000000200 */
[C---:B------:R-:W-:Y:S08]  /*c5a0*/  HMMA.16816.F32.BF16 R28, R164.reuse, R180, R28 ;  /* 0x000000b4a41c723c */ /* 0x040ff0000004181c */
[----:B------:R-:W-:Y:S01]  /*c5b0*/  HMMA.16816.F32.BF16 R32, R164, R182, R32 ;  /* 0x000000b6a420723c */ /* 0x000fe20000041820 */
[----:B------:R-:W2:Y:S04]  /*c5c0*/  LDSM.16.M88.4 R164, [R224+0x2000] ;  /* 0x00200000e0a4783b */ /* 0x000ea80000000200 */
[----:B------:R-:W4:Y:S03]  /*c5d0*/  LDSM.16.M88.4 R180, [R209] ;  /* 0x00000000d1b4783b */ /* 0x000f260000000200 */
[C---:B------:R-:W-:Y:S08]  /*c5e0*/  HMMA.16816.F32.BF16 R4, R188.reuse, R192, R4 ;  /* 0x000000c0bc04723c */ /* 0x040ff00000041804 */
[C---:B------:R-:W-:Y:S01]  /*c5f0*/  HMMA.16816.F32.BF16 R8, R188.reuse, R194, R8 ;  /* 0x000000c2bc08723c */ /* 0x040fe20000041808 */
[----:B------:R-:W2:Y:S07]  /*c600*/  LDSM.16.M88.4 R192, [R208] ;  /* 0x00000000d0c0783b */ /* 0x000eae0000000200 */
[C---:B---3--:R-:W-:Y:S08]  /*c610*/  HMMA.16816.F32.BF16 R12, R188.reuse, R184, R12 ;  /* 0x000000b8bc0c723c */ /* 0x048ff0000004180c */
[C---:B------:R-:W-:Y:S01]  /*c620*/  HMMA.16816.F32.BF16 R16, R188.reuse, R186, R16 ;  /* 0x000000babc10723c */ /* 0x040fe20000041810 */
[----:B------:R-:W-:Y:S07]  /*c630*/  LDSM.16.M88.4 R184, [R219+0xa000] ;  /* 0x00a00000dbb8783b */ /* 0x000fee0000000200 */
[C---:B-1----:R-:W-:Y:S08]  /*c640*/  HMMA.16816.F32.BF16 R20, R188.reuse, R168, R20 ;  /* 0x000000a8bc14723c */ /* 0x042ff00000041814 */
[C---:B------:R-:W-:Y:S01]  /*c650*/  HMMA.16816.F32.BF16 R24, R188.reuse, R170, R24 ;  /* 0x000000aabc18723c */ /* 0x040fe20000041818 */
[----:B------:R-:W1:Y:S07]  /*c660*/  LDSM.16.M88.4 R168, [R222+0x2000] ;  /* 0x00200000dea8783b */ /* 0x000e6e0000000200 */
[C---:B------:R-:W-:Y:S08]  /*c670*/  HMMA.16816.F32.BF16 R28, R188.reuse, R196, R28 ;  /* 0x000000c4bc1c723c */ /* 0x040ff0000004181c */
[----:B------:R-:W-:Y:S01]  /*c680*/  HMMA.16816.F32.BF16 R32, R188, R198, R32 ;  /* 0x000000c6bc20723c */ /* 0x000fe20000041820 */
[----:B------:R-:W-:Y:S04]  /*c690*/  LDSM.16.M88.4 R188, [R212+0x2000] ;  /* 0x00200000d4bc783b */ /* 0x000fe80000000200 */
[----:B------:R-:W-:Y:S03]  /*c6a0*/  LDSM.16.M88.4 R196, [R212+0x3800] ;  /* 0x00380000d4c4783b */ /* 0x000fe60000000200 */
[C---:B--2---:R-:W-:Y:S08]  /*c6b0*/  HMMA.16816.F32.BF16 R4, R164.reuse, R172, R4 ;  /* 0x000000aca404723c */ /* 0x044ff00000041804 */
[C---:B------:R-:W-:Y:S01]  /*c6c0*/  HMMA.16816.F32.BF16 R8, R164.reuse, R174, R8 ;  /* 0x000000aea408723c */ /* 0x040fe20000041808 */
[----:B------:R-:W2:Y:S07]  /*c6d0*/  LDSM.16.M88.4 R172, [R219+0xa800] ;  /* 0x00a80000dbac783b */ /* 0x000eae0000000200 */
[C---:B------:R-:W-:Y:S08]  /*c6e0*/  HMMA.16816.F32.BF16 R12, R164.reuse, R176, R12 ;  /* 0x000000b0a40c723c */ /* 0x040ff0000004180c */
[C---:B------:R-:W-:Y:S01]  /*c6f0*/  HMMA.16816.F32.BF16 R16, R164.reuse, R178, R16 ;  /* 0x000000b2a410723c */ /* 0x040fe20000041810 */
[----:B------:R-:W3:Y:S07]  /*c700*/  LDSM.16.M88.4 R176, [R219+0xb000] ;  /* 0x00b00000dbb0783b */ /* 0x000eee0000000200 */
[C---:B----4-:R-:W-:Y:S08]  /*c710*/  HMMA.16816.F32.BF16 R20, R164.reuse, R180, R20 ;  /* 0x000000b4a414723c */ /* 0x050ff00000041814 */
[C---:B------:R-:W-:Y:S01]  /*c720*/  HMMA.16816.F32.BF16 R24, R164.reuse, R182, R24 ;  /* 0x000000b6a418723c */ /* 0x040fe20000041818 */
[----:B------:R-:W-:Y:S07]  /*c730*/  LDSM.16.M88.4 R180, [R221+0x2000] ;  /* 0x00200000ddb4783b */ /* 0x000fee0000000200 */
[C---:B------:R-:W-:Y:S08]  /*c740*/  HMMA.16816.F32.BF16 R28, R164.reuse, R192, R28 ;  /* 0x000000c0a41c723c */ /* 0x040ff0000004181c */
[----:B------:R-:W-:Y:S01]  /*c750*/  HMMA.16816.F32.BF16 R32, R164, R194, R32 ;  /* 0x000000c2a420723c */ /* 0x000fe20000041820 */
[----:B------:R-:W4:Y:S04]  /*c760*/  LDSM.16.M88.4 R164, [R219+0xb800] ;  /* 0x00b80000dba4783b */ /* 0x000f280000000200 */
[----:B------:R-:W4:Y:S03]  /*c770*/  LDSM.16.M88.4 R192, [R212+0x2800] ;  /* 0x00280000d4c0783b */ /* 0x000f260000000200 */
[C---:B-1----:R-:W-:Y:S08]  /*c780*/  HMMA.16816.F32.BF16 R4, R168.reuse, R184, R4 ;  /* 0x000000b8a804723c */ /* 0x042ff00000041804 */
[C---:B------:R-:W-:Y:S01]  /*c790*/  HMMA.16816.F32.BF16 R8, R168.reuse, R186, R8 ;  /* 0x000000baa808723c */ /* 0x040fe20000041808 */
[----:B------:R-:W1:Y:S07]  /*c7a0*/  LDSM.16.M88.4 R184, [R212+0x3000] ;  /* 0x00300000d4b8783b */ /* 0x000e6e0000000200 */
[C---:B--2---:R-:W-:Y:S08]  /*c7b0*/  HMMA.16816.F32.BF16 R12, R168.reuse, R172, R12 ;  /* 0x000000aca80c723c */ /* 0x044ff0000004180c */
[C---:B------:R-:W-:Y:S01]  /*c7c0*/  HMMA.16816.F32.BF16 R16, R168.reuse, R174, R16 ;  /* 0x000000aea810723c */ /* 0x040fe20000041810 */
[----:B------:R-:W-:Y:S07]  /*c7d0*/  LDSM.16.M88.4 R172, [R225+0xc800] ;  /* 0x00c80000e1ac783b */ /* 0x000fee0000000200 */
[C---:B---3--:R-:W-:Y:S08]  /*c7e0*/  HMMA.16816.F32.BF16 R20, R168.reuse, R176, R20 ;  /* 0x000000b0a814723c */ /* 0x048ff00000041814 */
[C---:B------:R-:W-:Y:S01]  /*c7f0*/  HMMA.16816.F32.BF16 R24, R168.reuse, R178, R24 ;  /* 0x000000b2a818723c */ /* 0x040fe20000041818 */
[----:B------:R-:W-:Y:S07]  /*c800*/  LDSM.16.M88.4 R176, [R225+0xd000] ;  /* 0x00d00000e1b0783b */ /* 0x000fee0000000200 */
[C---:B----4-:R-:W-:Y:S08]  /*c810*/  HMMA.16816.F32.BF16 R28, R168.reuse, R164, R28 ;  /* 0x000000a4a81c723c */ /* 0x050ff0000004181c */
[----:B------:R-:W-:Y:S01]  /*c820*/  HMMA.16816.F32.BF16 R32, R168, R166, R32 ;  /* 0x000000a6a820723c */ /* 0x000fe20000041820 */
[----:B------:R-:W-:Y:S04]  /*c830*/  LDSM.16.M88.4 R164, [R226+0x4000] ;  /* 0x00400000e2a4783b */ /* 0x000fe80000000200 */
[----:B------:R-:W2:Y:S03]  /*c840*/  LDSM.16.M88.4 R168, [R225+0xc000] ;  /* 0x00c00000e1a8783b */ /* 0x000ea60000000200 */
[C---:B------:R-:W-:Y:S08]  /*c850*/  HMMA.16816.F32.BF16 R4, R180.reuse, R188, R4 ;  /* 0x000000bcb404723c */ /* 0x040ff00000041804 */
        /* <DEDUP_REMOVED lines=8> */
[C---:B------:R-:W-:Y:S08]  /*c8e0*/  HMMA.16816.F32.BF16 R28, R180.reuse, R196, R28 ;  /* 0x000000c4b41c723c */ /* 0x040ff0000004181c */
[----:B------:R-:W-:Y:S01]  /*c8f0*/  HMMA.16816.F32.BF16 R32, R180, R198, R32 ;  /* 0x000000c6b420723c */ /* 0x000fe20000041820 */
[----:B------:R-:W4:Y:S04]  /*c900*/  LDSM.16.M88.4 R180, [R206] ;  /* 0x00000000ceb4783b */ /* 0x000f280000000200 */
[----:B------:R-:W-:Y:S03]  /*c910*/  LDSM.16.M88.4 R196, [R219+0xc000] ;  /* 0x00c00000dbc4783b */ /* 0x000fe60000000200 */
[C---:B--2---:R-:W-:Y:S08]  /*c920*/  HMMA.16816.F32.BF16 R4, R164.reuse, R168, R4 ;  /* 0x000000a8a404723c */ /* 0x044ff00000041804 */
[C---:B------:R-:W-:Y:S01]  /*c930*/  HMMA.16816.F32.BF16 R8, R164.reuse, R170, R8 ;  /* 0x000000aaa408723c */ /* 0x040fe20000041808 */
[----:B------:R-:W2:Y:S07]  /*c940*/  LDSM.16.M88.4 R168, [R205] ;  /* 0x00000000cda8783b */ /* 0x000eae0000000200 */
[C---:B------:R-:W-:Y:S08]  /*c950*/  HMMA.16816.F32.BF16 R12, R164.reuse, R172, R12 ;  /* 0x000000aca40c723c */ /* 0x040ff0000004180c */
[C---:B------:R-:W-:Y:S01]  /*c960*/  HMMA.16816.F32.BF16 R16, R164.reuse, R174, R16 ;  /* 0x000000aea410723c */ /* 0x040fe20000041810 */
[----:B------:R-:W2:Y:S07]  /*c970*/  LDSM.16.M88.4 R172, [R204] ;  /* 0x00000000ccac783b */ /* 0x000eae0000000200 */
[C---:B------:R-:W-:Y:S08]  /*c980*/  HMMA.16816.F32.BF16 R20, R164.reuse, R176, R20 ;  /* 0x000000b0a414723c */ /* 0x040ff00000041814 */
[C---:B------:R-:W-:Y:S01]  /*c990*/  HMMA.16816.F32.BF16 R24, R164.reuse, R178, R24 ;  /* 0x000000b2a418723c */ /* 0x040fe20000041818 */
[----:B------:R-:W2:Y:S07]  /*c9a0*/  LDSM.16.M88.4 R176, [R222+0x4000] ;  /* 0x00400000deb0783b */ /* 0x000eae0000000200 */
[C---:B---3--:R-:W-:Y:S08]  /*c9b0*/  HMMA.16816.F32.BF16 R28, R164.reuse, R188, R28 ;  /* 0x000000bca41c723c */ /* 0x048ff0000004181c */
[----:B------:R-:W-:Y:S01]  /*c9c0*/  HMMA.16816.F32.BF16 R32, R164, R190, R32 ;  /* 0x000000bea420723c */ /* 0x000fe20000041820 */
[----:B------:R-:W3:Y:S04]  /*c9d0*/  LDSM.16.M88.4 R164, [R219+0xc800] ;  /* 0x00c80000dba4783b */ /* 0x000ee80000000200 */
[----:B------:R-:W3:Y:S03]  /*c9e0*/  LDSM.16.M88.4 R188, [R219+0xd000] ;  /* 0x00d00000dbbc783b */ /* 0x000ee60000000200 */
[C---:B-1----:R-:W-:Y:S08]  /*c9f0*/  HMMA.16816.F32.BF16 R4, R184.reuse, R192, R4 ;  /* 0x000000c0b804723c */ /* 0x042ff00000041804 */
[C---:B------:R-:W-:Y:S01]  /*ca00*/  HMMA.16816.F32.BF16 R8, R184.reuse, R194, R8 ;  /* 0x000000c2b808723c */ /* 0x040fe20000041808 */
[----:B------:R-:W1:Y:S07]  /*ca10*/  LDSM.16.M88.4 R192, [R219+0xd800] ;  /* 0x00d80000dbc0783b */ /* 0x000e6e0000000200 */
[C---:B----4-:R-:W-:Y:S08]  /*ca20*/  HMMA.16816.F32.BF16 R12, R184.reuse, R180, R12 ;  /* 0x000000b4b80c723c */ /* 0x050ff0000004180c */
[C---:B------:R-:W-:Y:S01]  /*ca30*/  HMMA.16816.F32.BF16 R16, R184.reuse, R182, R16 ;  /* 0x000000b6b810723c */ /* 0x040fe20000041810 */
[----:B------:R-:W-:Y:S07]  /*ca40*/  LDSM.16.M88.4 R180, [R212+0x4800] ;  /* 0x00480000d4b4783b */ /* 0x000fee0000000200 */
[C---:B--2---:R-:W-:Y:S08]  /*ca50*/  HMMA.16816.F32.BF16 R20, R184.reuse, R168, R20 ;  /* 0x000000a8b814723c */ /* 0x044ff00000041814 */
[C---:B------:R-:W-:Y:S01]  /*ca60*/  HMMA.16816.F32.BF16 R24, R184.reuse, R170, R24 ;  /* 0x000000aab818723c */ /* 0x040fe20000041818 */
[----:B------:R-:W-:Y:S07]  /*ca70*/  LDSM.16.M88.4 R168, [R221+0x4000] ;  /* 0x00400000dda8783b */ /* 0x000fee0000000200 */
[C---:B------:R-:W-:Y:S08]  /*ca80*/  HMMA.16816.F32.BF16 R28, R184.reuse, R172, R28 ;  /* 0x000000acb81c723c */ /* 0x040ff0000004181c */
[----:B------:R-:W-:Y:S01]  /*ca90*/  HMMA.16816.F32.BF16 R32, R184, R174, R32 ;  /* 0x000000aeb820723c */ /* 0x000fe20000041820 */
[----:B------:R-:W2:Y:S04]  /*caa0*/  LDSM.16.M88.4 R172, [R212+0x4000] ;  /* 0x00400000d4ac783b */ /* 0x000ea80000000200 */
[----:B------:R-:W4:Y:S03]  /*cab0*/  LDSM.16.M88.4 R184, [R212+0x5000] ;  /* 0x00500000d4b8783b */ /* 0x000f260000000200 */
[C---:B------:R-:W-:Y:S08]  /*cac0*/  HMMA.16816.F32.BF16 R4, R176.reuse, R196, R4 ;  /* 0x000000c4b004723c */ /* 0x040ff00000041804 */
[C---:B------:R-:W-:Y:S01]  /*cad0*/  HMMA.16816.F32.BF16 R8, R176.reuse, R198, R8 ;  /* 0x000000c6b008723c */ /* 0x040fe20000041808 */
[----:B------:R-:W-:Y:S07]  /*cae0*/  LDSM.16.M88.4 R196, [R225+0xe000] ;  /* 0x00e00000e1c4783b */ /* 0x000fee0000000200 */
[C---:B---3--:R-:W-:Y:S08]  /*caf0*/  HMMA.16816.F32.BF16 R12, R176.reuse, R164, R12 ;  /* 0x000000a4b00c723c */ /* 0x048ff0000004180c */
[C---:B------:R-:W-:Y:S01]  /*cb00*/  HMMA.16816.F32.BF16 R16, R176.reuse, R166, R16 ;  /* 0x000000a6b010723c */ /* 0x040fe20000041810 */
[----:B------:R-:W3:Y:S07]  /*cb10*/  LDSM.16.M88.4 R164, [R212+0x5800] ;  /* 0x00580000d4a4783b */ /* 0x000eee0000000200 */
[C---:B------:R-:W-:Y:S08]  /*cb20*/  HMMA.16816.F32.BF16 R20, R176.reuse, R188, R20 ;  /* 0x000000bcb014723c */ /* 0x040ff00000041814 */
[C---:B------:R-:W-:Y:S01]  /*cb30*/  HMMA.16816.F32.BF16 R24, R176.reuse, R190, R24 ;  /* 0x000000beb018723c */ /* 0x040fe20000041818 */
[----:B------:R-:W3:Y:S07]  /*cb40*/  LDSM.16.M88.4 R188, [R226+0x6000] ;  /* 0x00600000e2bc783b */ /* 0x000eee0000000200 */
[C---:B-1----:R-:W-:Y:S08]  /*cb50*/  HMMA.16816.F32.BF16 R28, R176.reuse, R192, R28 ;  /* 0x000000c0b01c723c */ /* 0x042ff0000004181c */
[----:B------:R-:W-:Y:S01]  /*cb60*/  HMMA.16816.F32.BF16 R32, R176, R194, R32 ;  /* 0x000000c2b020723c */ /* 0x000fe20000041820 */
[----:B------:R-:W1:Y:S04]  /*cb70*/  LDSM.16.M88.4 R176, [R225+0xe800] ;  /* 0x00e80000e1b0783b */ /* 0x000e680000000200 */
[----:B------:R-:W1:Y:S03]  /*cb80*/  LDSM.16.M88.4 R192, [R225+0xf000] ;  /* 0x00f00000e1c0783b */ /* 0x000e660000000200 */
[C---:B--2---:R-:W-:Y:S08]  /*cb90*/  HMMA.16816.F32.BF16 R4, R168.reuse, R172, R4 ;  /* 0x000000aca804723c */ /* 0x044ff00000041804 */
[C---:B------:R-:W-:Y:S01]  /*cba0*/  HMMA.16816.F32.BF16 R8, R168.reuse, R174, R8 ;  /* 0x000000aea808723c */ /* 0x040fe20000041808 */
[----:B------:R-:W2:Y:S07]  /*cbb0*/  LDSM.16.M88.4 R172, [R225+0xf800] ;  /* 0x00f80000e1ac783b */ /* 0x000eae0000000200 */
[C---:B------:R-:W-:Y:S08]  /*cbc0*/  HMMA.16816.F32.BF16 R12, R168.reuse, R180, R12 ;  /* 0x000000b4a80c723c */ /* 0x040ff0000004180c */
[C---:B------:R-:W-:Y:S01]  /*cbd0*/  HMMA.16816.F32.BF16 R16, R168.reuse, R182, R16 ;  /* 0x000000b6a810723c */ /* 0x040fe20000041810 */
[----:B------:R-:W-:Y:S07]  /*cbe0*/  LDSM.16.M88.4 R180, [R201] ;  /* 0x00000000c9b4783b */ /* 0x000fee0000000200 */
[C---:B----4-:R-:W-:Y:S08]  /*cbf0*/  HMMA.16816.F32.BF16 R20, R168.reuse, R184, R20 ;  /* 0x000000b8a814723c */ /* 0x050ff00000041814 */
[C---:B------:R-:W-:Y:S01]  /*cc00*/  HMMA.16816.F32.BF16 R24, R168.reuse, R186, R24 ;  /* 0x000000baa818723c */ /* 0x040fe20000041818 */
[----:B------:R-:W-:Y:S07]  /*cc10*/  LDSM.16.M88.4 R184, [R200] ;  /* 0x00000000c8b8783b */ /* 0x000fee0000000200 */
[C---:B---3--:R-:W-:Y:S08]  /*cc20*/  HMMA.16816.F32.BF16 R28, R168.reuse, R164, R28 ;  /* 0x000000a4a81c723c */ /* 0x048ff0000004181c */
[----:B------:R-:W-:Y:S01]  /*cc30*/  HMMA.16816.F32.BF16 R32, R168, R166, R32 ;  /* 0x000000a6a820723c */ /* 0x000fe20000041820 */
[----:B------:R-:W-:Y:S04]  /*cc40*/  LDSM.16.M88.4 R164, [R224+0x6000] ;  /* 0x00600000e0a4783b */ /* 0x000fe80000000200 */
[----:B------:R-:W3:Y:S03]  /*cc50*/  LDSM.16.M88.4 R168, [R203] ;  /* 0x00000000cba8783b */ /* 0x000ee60000000200 */
[C---:B------:R-:W-:Y:S08]  /*cc60*/  HMMA.16816.F32.BF16 R4, R188.reuse, R196, R4 ;  /* 0x000000c4bc04723c */ /* 0x040ff00000041804 */
[C---:B------:R-:W-:Y:S01]  /*cc70*/  HMMA.16816.F32.BF16 R8, R188.reuse, R198, R8 ;  /* 0x000000c6bc08723c */ /* 0x040fe20000041808 */
[----:B------:R-:W-:Y:S07]  /*cc80*/  LDSM.16.M88.4 R196, [R219+0xe000] ;  /* 0x00e00000dbc4783b */ /* 0x000fee0000000200 */
[C---:B-1----:R-:W-:Y:S08]  /*cc90*/  HMMA.16816.F32.BF16 R12, R188.reuse, R176, R12 ;  /* 0x000000b0bc0c723c */ /* 0x042ff0000004180c */
[C---:B------:R-:W-:Y:S01]  /*cca0*/  HMMA.16816.F32.BF16 R16, R188.reuse, R178, R16 ;  /* 0x000000b2bc10723c */ /* 0x040fe20000041810 */
[----:B------:R-:W1:Y:S07]  /*ccb0*/  LDSM.16.M88.4 R176, [R202] ;  /* 0x00000000cab0783b */ /* 0x000e6e0000000200 */
[C---:B------:R-:W-:Y:S08]  /*ccc0*/  HMMA.16816.F32.BF16 R20, R188.reuse, R192, R20 ;  /* 0x000000c0bc14723c */ /* 0x040ff00000041814 */
[C---:B------:R-:W-:Y:S01]  /*ccd0*/  HMMA.16816.F32.BF16 R24, R188.reuse, R194, R24 ;  /* 0x000000c2bc18723c */ /* 0x040fe20000041818 */
[----:B------:R-:W4:Y:S07]  /*cce0*/  LDSM.16.M88.4 R192, [R222+0x6000] ;  /* 0x00600000dec0783b */ /* 0x000f2e0000000200 */
[C---:B--2---:R-:W-:Y:S08]  /*ccf0*/  HMMA.16816.F32.BF16 R28, R188.reuse, R172, R28 ;  /* 0x000000acbc1c723c */ /* 0x044ff0000004181c */
[----:B------:R-:W-:Y:S01]  /*cd00*/  HMMA.16816.F32.BF16 R32, R188, R174, R32 ;  /* 0x000000aebc20723c */ /* 0x000fe20000041820 */
[----:B------:R-:W2:Y:S04]  /*cd10*/  LDSM.16.M88.4 R172, [R219+0xe800] ;  /* 0x00e80000dbac783b */ /* 0x000ea80000000200 */
[----:B------:R-:W-:Y:S03]  /*cd20*/  LDSM.16.M88.4 R188, [R212+0x7000] ;  /* 0x00700000d4bc783b */ /* 0x000fe60000000200 */
[C---:B---3--:R-:W-:Y:S08]  /*cd30*/  HMMA.16816.F32.BF16 R4, R164.reuse, R168, R4 ;  /* 0x000000a8a404723c */ /* 0x048ff00000041804 */
[C---:B------:R-:W-:Y:S01]  /*cd40*/  HMMA.16816.F32.BF16 R8, R164.reuse, R170, R8 ;  /* 0x000000aaa408723c */ /* 0x040fe20000041808 */
[----:B------:R-:W-:Y:S07]  /*cd50*/  LDSM.16.M88.4 R168, [R219+0xf800] ;  /* 0x00f80000dba8783b */ /* 0x000fee0000000200 */
        /* <DEDUP_REMOVED lines=8> */
[----:B------:R-:W1:Y:S04]  /*cde0*/  LDSM.16.M88.4 R164, [R219+0xf000] ;  /* 0x00f00000dba4783b */ /* 0x000e680000000200 */
[----:B------:R-:W3:Y:S03]  /*cdf0*/  LDSM.16.M88.4 R184, [R212+0x6800] ;  /* 0x00680000d4b8783b */ /* 0x000ee60000000200 */
[C---:B----4-:R-:W-:Y:S08]  /*ce00*/  HMMA.16816.F32.BF16 R4, R192.reuse, R196, R4 ;  /* 0x000000c4c004723c */ /* 0x050ff00000041804 */
[C---:B------:R-:W-:Y:S08]  /*ce10*/  HMMA.16816.F32.BF16 R8, R192.reuse, R198, R8 ;  /* 0x000000c6c008723c */ /* 0x040ff00000041808 */
[C---:B--2---:R-:W-:Y:S08]  /*ce20*/  HMMA.16816.F32.BF16 R12, R192.reuse, R172, R12 ;  /* 0x000000acc00c723c */ /* 0x044ff0000004180c */
[C---:B------:R-:W-:Y:S01]  /*ce30*/  HMMA.16816.F32.BF16 R16, R192.reuse, R174, R16 ;  /* 0x000000aec010723c */ /* 0x040fe20000041810 */
[----:B------:R-:W2:Y:S01]  /*ce40*/  LDSM.16.M88.4 R172, [R212+0x7800] ;  /* 0x00780000d4ac783b */ /* 0x000ea20000000200 */
[----:B------:R-:W-:Y:S04]  /*ce50*/  DEPBAR.LE SB0, 0x0 ;  /* 0x000080000000791a */ /* 0x000fe80000000000 */
[----:B------:R-:W-:Y:S02]  /*ce60*/  BAR.SYNC.DEFER_BLOCKING 0x0 ;  /* 0x0000000000007b1d */ /* 0x000fe40000010000 */
[C---:B-1----:R-:W-:Y:S07]  /*ce70*/  HMMA.16816.F32.BF16 R20, R192.reuse, R164, R20 ;  /* 0x000000a4c014723c */ /* 0x042fee0000041814 */
[----:B------:R-:W-:Y:S01]  /*ce80*/  IMAD.U32 R164, RZ, RZ, UR11 ;  /* 0x0000000bffa47e24 */ /* 0x000fe2000f8e00ff */
[C---:B------:R-:W-:Y:S01]  /*ce90*/  HMMA.16816.F32.BF16 R24, R192.reuse, R166, R24 ;  /* 0x000000a6c018723c */ /* 0x040fe20000041818 */
[----:B------:R-:W-:Y:S06]  /*cea0*/  IMAD.U32 R165, RZ, RZ, UR11 ;  /* 0x0000000bffa57e24 */ /* 0x000fec000f8e00ff */
[----:B------:R-:W-:Y:S01]  /*ceb0*/  IMAD.U32 R167, RZ, RZ, UR11 ;  /* 0x0000000bffa77e24 */ /* 0x000fe2000f8e00ff */
[C---:B------:R-:W-:Y:S01]  /*cec0*/  HMMA.16816.F32.BF16 R28, R192.reuse, R168, R28 ;  /* 0x000000a8c01c723c */ /* 0x040fe2000004181c */
[----:B------:R-:W-:Y:S06]  /*ced0*/  IMAD.U32 R166, RZ, RZ, UR11 ;  /* 0x0000000bffa67e24 */ /* 0x000fec000f8e00ff */
[----:B------:R-:W-:Y:S01]  /*cee0*/  IMAD.U32 R168, RZ, RZ, UR11 ;  /* 0x0000000bffa87e24 */ /* 0x000fe2000f8e00ff */
[----:B------:R-:W-:Y:S01]  /*cef0*/  HMMA.16816.F32.BF16 R32, R192, R170, R32 ;  /* 0x000000aac020723c */ /* 0x000fe20000041820 */
[----:B------:R-:W-:Y:S06]  /*cf00*/  IMAD.U32 R169, RZ, RZ, UR11 ;  /* 0x0000000bffa97e24 */ /* 0x000fec000f8e00ff */
[----:B------:R-:W-:Y:S01]  /*cf10*/  LEA R170, P0, R164, R246, 0x6 ;  /* 0x000000f6a4aa7211 */ /* 0x000fe200078030ff */
[C---:B------:R-:W-:Y:S05]  /*cf20*/  HMMA.16816.F32.BF16 R4, R176.reuse, R180, R4 ;  /* 0x000000b4b004723c */ /* 0x040fea0000041804 */
[----:B------:R-:W-:Y:S02]  /*cf30*/  LEA.HI.X.SX32 R171, R169, R247, 0x6, P0 ;  /* 0x000000f7a9ab7211 */ /* 0x000fe400000f36ff */
[----:B------:R-:W-:Y:S01]  /*cf40*/  LEA R180, P1, R167, R250, 0x6 ;  /* 0x000000faa7b47211 */ /* 0x000fe200078230ff */
[C---:B------:R-:W-:Y:S04]  /*cf50*/  HMMA.16816.F32.BF16 R8, R176.reuse, R182, R8 ;  /* 0x000000b6b008723c */ /* 0x040fe80000041808 */
[----:B------:R-:W-:Y:S03]  /*cf60*/  LEA.HI.X.SX32 R181, R166, R251, 0x6, P1 ;  /* 0x000000fba6b57211 */ /* 0x000fe600008f36ff */
[----:B------:R-:W-:Y:S01]  /*cf70*/  LEA R182, P0, R165, R248, 0x6 ;  /* 0x000000f8a5b67211 */ /* 0x000fe200078030ff */
[C---:B---3--:R-:W-:Y:S04]  /*cf80*/  HMMA.16816.F32.BF16 R12, R176.reuse, R184, R12 ;  /* 0x000000b8b00c723c */ /* 0x048fe8000004180c */
        /* <DEDUP_REMOVED lines=8> */
[C---:B--2---:R-:W-:Y:S07]  /*d010*/  HMMA.16816.F32.BF16 R28, R176.reuse, R172, R28 ;  /* 0x000000acb01c723c */ /* 0x044fee000004181c */
        /* <DEDUP_REMOVED lines=26> */
.L_x_127:
[----:B------:R-:W-:Y:S01]  /*d1c0*/  MOV R164, UR8 ;  /* 0x0000000800a47c02 */ /* 0x000fe20008000f00 */
[----:B-1----:R-:W-:Y:S01]  /*d1d0*/  LDSM.16.MT88.4 R180, [R218+0x14800] ;  /* 0x01480000dab4783b */ /* 0x002fe20000004200 */
[----:B------:R-:W-:Y:S02]  /*d1e0*/  UIADD3 UR13, UR13, 0x1, URZ ;  /* 0x000000010d0d7890 */ /* 0x000fe4000fffe03f */
[----:B------:R-:W-:Y:S04]  /*d1f0*/  LEA R164, R164, R227, 0x6 ;  /* 0x000000e3a4a47211 */ /* 0x000fe800078e30ff */
[C---:B------:R-:W-:Y:S01]  /*d200*/  IADD3 R173, R164.reuse, 0x9, RZ ;  /* 0x00000009a4ad7810 */ /* 0x040fe20007ffe0ff */
[----:B------:R-:W-:Y:S01]  /*d210*/  I2F R176, R164 ;  /* 0x000000a400b07306 */ /* 0x000fe20000201400 */
[C---:B------:R-:W-:Y:S02]  /*d220*/  IADD3 R168, R164.reuse, 0x10, RZ ;  /* 0x00000010a4a87810 */ /* 0x040fe40007ffe0ff */
[C---:B------:R-:W-:Y:S02]  /*d230*/  IADD3 R175, R164.reuse, 0x1, RZ ;  /* 0x00000001a4af7810 */ /* 0x040fe40007ffe0ff */
[C---:B------:R-:W-:Y:S02]  /*d240*/  IADD3 R174, R164.reuse, 0x8, RZ ;  /* 0x00000008a4ae7810 */ /* 0x040fe40007ffe0ff */
[C---:B------:R-:W-:Y:S02]  /*d250*/  IADD3 R172, R164.reuse, 0x11, RZ ;  /* 0x00000011a4ac7810 */ /* 0x040fe40007ffe0ff */
        /* <DEDUP_REMOVED lines=8> */
[C---:B------:R-:W-:Y:S09]  /*d2e0*/  IADD3 R165, R164.reuse, 0x30, RZ ;  /* 0x00000030a4a57810 */ /* 0x040ff20007ffe0ff */
[----:B------:R-:W-:Y:S10]  /*d2f0*/  I2F R175, R175 ;  /* 0x000000af00af7306 */ /* 0x000ff40000201400 */
        /* <DEDUP_REMOVED lines=8> */
[----:B------:R-:W1:Y:S02]  /*d380*/  I2F R165, R165 ;  /* 0x000000a500a57306 */ /* 0x000e640000201400 */
[----:B-1----:R-:W-:Y:S02]  /*d390*/  FFMA.FTZ R30, R165, UR4, R30 ;  /* 0x00000004a51e7c23 */ /* 0x002fe4000801001e */
[C---:B------:R-:W-:Y:S02]  /*d3a0*/  FFMA.FTZ R11, R173.reuse, UR4, R11 ;  /* 0x00000004ad0b7c23 */ /* 0x040fe4000801000b */
[----:B------:R-:W-:Y:S01]  /*d3b0*/  FFMA.FTZ R9, R173, UR4, R9 ;  /* 0x00000004ad097c23 */ /* 0x000fe20008010009 */
[----:B------:R-:W-:Y:S01]  /*d3c0*/  IADD3 R173, R164, 0x31, RZ ;  /* 0x00000031a4ad7810 */ /* 0x000fe20007ffe0ff */
[C---:B------:R-:W-:Y:S02]  /*d3d0*/  FFMA.FTZ R14, R168.reuse, UR4, R14 ;  /* 0x00000004a80e7c23 */ /* 0x040fe4000801000e */
[----:B------:R-:W-:Y:S02]  /*d3e0*/  FFMA.FTZ R12, R168, UR4, R12 ;  /* 0x00000004a80c7c23 */ /* 0x000fe4000801000c */
[----:B------:R1:W2:Y:S01]  /*d3f0*/  I2F R168, R173 ;  /* 0x000000ad00a87306 */ /* 0x0002a20000201400 */
[C---:B------:R-:W-:Y:S02]  /*d400*/  FFMA.FTZ R6, R176.reuse, UR4, R6 ;  /* 0x00000004b0067c23 */ /* 0x040fe40008010006 */
[----:B------:R-:W-:Y:S02]  /*d410*/  FFMA.FTZ R4, R176, UR4, R4 ;  /* 0x00000004b0047c23 */ /* 0x000fe40008010004 */
[C---:B------:R-:W-:Y:S01]  /*d420*/  FFMA.FTZ R7, R175.reuse, UR4, R7 ;  /* 0x00000004af077c23 */ /* 0x040fe20008010007 */
[----:B------:R-:W-:Y:S01]  /*d430*/  LDSM.16.MT88.4 R176, [R217+0x10000] ;  /* 0x01000000d9b0783b */ /* 0x000fe20000004200 */
[C---:B------:R-:W-:Y:S02]  /*d440*/  FFMA.FTZ R10, R174.reuse, UR4, R10 ;  /* 0x00000004ae0a7c23 */ /* 0x040fe4000801000a */
[----:B------:R-:W-:Y:S01]  /*d450*/  FFMA.FTZ R8, R174, UR4, R8 ;  /* 0x00000004ae087c23 */ /* 0x000fe20008010008 */
[----:B------:R-:W-:Y:S01]  /*d460*/  FMNMX.FTZ R174, R6, R0, !PT ;  /* 0x0000000006ae7209 */ /* 0x000fe20007810000 */
[----:B------:R-:W-:Y:S02]  /*d470*/  FFMA.FTZ R5, R175, UR4, R5 ;  /* 0x00000004af057c23 */ /* 0x000fe40008010005 */
[C---:B------:R-:W-:Y:S01]  /*d480*/  FFMA.FTZ R15, R172.reuse, UR4, R15 ;  /* 0x00000004ac0f7c23 */ /* 0x040fe2000801000f */
[----:B------:R-:W-:Y:S01]  /*d490*/  FMNMX.FTZ R174, R7, R174, !PT ;  /* 0x000000ae07ae7209 */ /* 0x000fe20007810000 */
[----:B------:R-:W-:Y:S02]  /*d4a0*/  FFMA.FTZ R13, R172, UR4, R13 ;  /* 0x00000004ac0d7c23 */ /* 0x000fe4000801000d */
[----:B------:R-:W-:Y:S01]  /*d4b0*/  FFMA.FTZ R18, R169, UR4, R18 ;  /* 0x00000004a9127c23 */ /* 0x000fe20008010012 */
[----:B------:R-:W-:Y:S01]  /*d4c0*/  FMNMX.FTZ R174, R10, R174, !PT ;  /* 0x000000ae0aae7209 */ /* 0x000fe20007810000 */
[----:B------:R-:W-:Y:S02]  /*d4d0*/  FFMA.FTZ R19, R171, UR4, R19 ;  /* 0x00000004ab137c23 */ /* 0x000fe40008010013 */
[----:B------:R-:W-:Y:S01]  /*d4e0*/  FFMA.FTZ R16, R169, UR4, R16 ;  /* 0x00000004a9107c23 */ /* 0x000fe20008010010 */
[----:B------:R-:W-:Y:S01]  /*d4f0*/  FMNMX.FTZ R172, R11, R174, !PT ;  /* 0x000000ae0bac7209 */ /* 0x000fe20007810000 */
[----:B------:R-:W-:Y:S01]  /*d500*/  FFMA.FTZ R17, R171, UR4, R17 ;  /* 0x00000004ab117c23 */ /* 0x000fe20008010011 */
[----:B-1----:R-:W-:Y:S01]  /*d510*/  FMNMX.FTZ R173, R4, R2, !PT ;  /* 0x0000000204ad7209 */ /* 0x002fe20007810000 */
[----:B------:R-:W-:Y:S01]  /*d520*/  FFMA.FTZ R22, R170, UR4, R22 ;  /* 0x00000004aa167c23 */ /* 0x000fe20008010016 */
[----:B------:R-:W-:Y:S01]  /*d530*/  FMNMX.FTZ R172, R14, R172, !PT ;  /* 0x000000ac0eac7209 */ /* 0x000fe20007810000 */
[----:B------:R-:W-:Y:S01]  /*d540*/  FFMA.FTZ R20, R170, UR4, R20 ;  /* 0x00000004aa147c23 */ /* 0x000fe20008010014 */
[----:B------:R-:W-:Y:S01]  /*d550*/  FMNMX.FTZ R173, R5, R173, !PT ;  /* 0x000000ad05ad7209 */ /* 0x000fe20007810000 */
[----:B------:R-:W-:Y:S01]  /*d560*/  FFMA.FTZ R23, R167, UR4, R23 ;  /* 0x00000004a7177c23 */ /* 0x000fe20008010017 */
[----:B------:R-:W-:Y:S01]  /*d570*/  FMNMX.FTZ R172, R15, R172, !PT ;  /* 0x000000ac0fac7209 */ /* 0x000fe20007810000 */
[----:B------:R-:W-:Y:S01]  /*d580*/  FFMA.FTZ R26, R166, UR4, R26 ;  /* 0x00000004a61a7c23 */ /* 0x000fe2000801001a */
[----:B------:R-:W-:Y:S01]  /*d590*/  FMNMX.FTZ R173, R8, R173, !PT ;  /* 0x000000ad08ad7209 */ /* 0x000fe20007810000 */
[----:B------:R-:W-:Y:S01]  /*d5a0*/  FFMA.FTZ R21, R167, UR4, R21 ;  /* 0x00000004a7157c23 */ /* 0x000fe20008010015 */
[----:B------:R-:W-:Y:S01]  /*d5b0*/  IADD3 R174, R164, 0x38, RZ ;  /* 0x00000038a4ae7810 */ /* 0x000fe20007ffe0ff */
[----:B------:R-:W-:Y:S01]  /*d5c0*/  FFMA.FTZ R27, R3, UR4, R27 ;  /* 0x00000004031b7c23 */ /* 0x000fe2000801001b */
[----:B------:R-:W-:Y:S01]  /*d5d0*/  FMNMX.FTZ R173, R9, R173, !PT ;  /* 0x000000ad09ad7209 */ /* 0x000fe20007810000 */
[----:B------:R-:W-:Y:S01]  /*d5e0*/  FFMA.FTZ R24, R166, UR4, R24 ;  /* 0x00000004a6187c23 */ /* 0x000fe20008010018 */
[----:B------:R-:W-:Y:S01]  /*d5f0*/  FMNMX.FTZ R172, R18, R172, !PT ;  /* 0x000000ac12ac7209 */ /* 0x000fe20007810000 */
[----:B------:R-:W1:Y:S01]  /*d600*/  I2F R169, R174 ;  /* 0x000000ae00a97306 */ /* 0x000e620000201400 */
[----:B------:R-:W-:Y:S01]  /*d610*/  FMNMX.FTZ R173, R12, R173, !PT ;  /* 0x000000ad0cad7209 */ /* 0x000fe20007810000 */
[----:B------:R-:W-:Y:S01]  /*d620*/  FFMA.FTZ R25, R3, UR4, R25 ;  /* 0x0000000403197c23 */ /* 0x000fe20008010019 */
[----:B------:R-:W-:Y:S01]  /*d630*/  IADD3 R164, R164, 0x39, RZ ;  /* 0x00000039a4a47810 */ /* 0x000fe20007ffe0ff */
[C---:B--2---:R-:W-:Y:S01]  /*d640*/  FFMA.FTZ R31, R168.reuse, UR4, R31 ;  /* 0x00000004a81f7c23 */ /* 0x044fe2000801001f */
[----:B------:R-:W-:Y:S01]  /*d650*/  FMNMX.FTZ R173, R13, R173, !PT ;  /* 0x000000ad0dad7209 */ /* 0x000fe20007810000 */
[----:B------:R-:W-:Y:S01]  /*d660*/  FFMA.FTZ R28, R165, UR4, R28 ;  /* 0x00000004a51c7c23 */ /* 0x000fe2000801001c */
[----:B------:R-:W-:Y:S01]  /*d670*/  FMNMX.FTZ R172, R19, R172, !PT ;  /* 0x000000ac13ac7209 */ /* 0x000fe20007810000 */
[----:B------:R-:W-:Y:S01]  /*d680*/  FFMA.FTZ R29, R168, UR4, R29 ;  /* 0x00000004a81d7c23 */ /* 0x000fe2000801001d */
[----:B------:R-:W-:Y:S01]  /*d690*/  FMNMX.FTZ R173, R16, R173, !PT ;  /* 0x000000ad10ad7209 */ /* 0x000fe20007810000 */
[----:B------:R-:W2:Y:S01]  /*d6a0*/  I2F R164, R164 ;  /* 0x000000a400a47306 */ /* 0x000ea20000201400 */
[----:B------:R-:W-:Y:S02]  /*d6b0*/  FMNMX.FTZ R172, R22, R172, !PT ;  /* 0x000000ac16ac7209 */ /* 0x000fe40007810000 */
[----:B------:R-:W-:Y:S02]  /*d6c0*/  FMNMX.FTZ R173, R17, R173, !PT ;  /* 0x000000ad11ad7209 */ /* 0x000fe40007810000 */
[----:B------:R-:W-:Y:S02]  /*d6d0*/  FMNMX.FTZ R172, R23, R172, !PT ;  /* 0x000000ac17ac7209 */ /* 0x000fe40007810000 */
[----:B------:R-:W-:Y:S02]  /*d6e0*/  FMNMX.FTZ R173, R20, R173, !PT ;  /* 0x000000ad14ad7209 */ /* 0x000fe40007810000 */
[----:B------:R-:W-:Y:S02]  /*d6f0*/  FMNMX.FTZ R172, R26, R172, !PT ;  /* 0x000000ac1aac7209 */ /* 0x000fe40007810000 */
[----:B------:R-:W-:Y:S02]  /*d700*/  FMNMX.FTZ R173, R21, R173, !PT ;  /* 0x000000ad15ad7209 */ /* 0x000fe40007810000 */
[----:B------:R-:W-:Y:S01]  /*d710*/  FMNMX.FTZ R172, R27, R172, !PT ;  /* 0x000000ac1bac7209 */ /* 0x000fe20007810000 */
[C---:B-1----:R-:W-:Y:S01]  /*d720*/  FFMA.FTZ R34, R169.reuse, UR4, R34 ;  /* 0x00000004a9227c23 */ /* 0x042fe20008010022 */
[----:B------:R-:W-:Y:S01]  /*d730*/  FMNMX.FTZ R173, R24, R173, !PT ;  /* 0x000000ad18ad7209 */ /* 0x000fe20007810000 */
[----:B------:R-:W-:Y:S01]  /*d740*/  FFMA.FTZ R32, R169, UR4, R32 ;  /* 0x00000004a9207c23 */ /* 0x000fe20008010020 */
[----:B------:R-:W-:Y:S01]  /*d750*/  FMNMX.FTZ R3, R30, R172, !PT ;  /* 0x000000ac1e037209 */ /* 0x000fe20007810000 */
[----:B------:R-:W-:Y:S01]  /*d760*/  LDSM.16.MT88.4 R168, [R220+0x10000] ;  /* 0x01000000dca8783b */ /* 0x000fe20000004200 */
[----:B------:R-:W-:Y:S02]  /*d770*/  FMNMX.FTZ R173, R25, R173, !PT ;  /* 0x000000ad19ad7209 */ /* 0x000fe40007810000 */
[----:B------:R-:W-:Y:S02]  /*d780*/  FMNMX.FTZ R3, R31, R3, !PT ;  /* 0x000000031f037209 */ /* 0x000fe40007810000 */
[----:B------:R-:W-:Y:S01]  /*d790*/  FMNMX.FTZ R173, R28, R173, !PT ;  /* 0x000000ad1cad7209 */ /* 0x000fe20007810000 */
[----:B--2---:R-:W-:Y:S01]  /*d7a0*/  FFMA.FTZ R35, R164, UR4, R35 ;  /* 0x00000004a4237c23 */ /* 0x004fe20008010023 */
[----:B------:R-:W-:Y:S01]  /*d7b0*/  FMNMX.FTZ R3, R34, R3, !PT ;  /* 0x0000000322037209 */ /* 0x000fe20007810000 */
[----:B------:R-:W-:Y:S01]  /*d7c0*/  FFMA.FTZ R33, R164, UR4, R33 ;  /* 0x00000004a4217c23 */ /* 0x000fe20008010021 */
[----:B------:R-:W-:Y:S02]  /*d7d0*/  FMNMX.FTZ R173, R29, R173, !PT ;  /* 0x000000ad1dad7209 */ /* 0x000fe40007810000 */
[----:B------:R-:W-:Y:S02]  /*d7e0*/  FMNMX.FTZ R3, R35, R3, !PT ;  /* 0x0000000323037209 */ /* 0x000fe40007810000 */
[----:B------:R-:W-:Y:S02]  /*d7f0*/  FMNMX.FTZ R165, R32, R173, !PT ;  /* 0x000000ad20a57209 */ /* 0x000fe40007810000 */
[----:B------:R-:W-:Y:S02]  /*d800*/  LDSM.16.MT88.4 R172, [R218+0x10000] ;  /* 0x01000000daac783b */ /* 0x000fe40000004200 */
[----:B------:R-:W-:Y:S06]  /*d810*/  FMNMX.FTZ R165, R33, R165, !PT ;  /* 0x000000a521a57209 */ /* 0x000fec0007810000 */
[----:B------:R-:W1:Y:S08]  /*d820*/  SHFL.BFLY PT, R164, R3, 0x2, 0x1f ;  /* 0x0c401f0003a47f89 */ /* 0x000e7000000e0000 */
[----:B------:R-:W2:Y:S01]  /*d830*/  SHFL.BFLY PT, R166, R165, 0x2, 0x1f ;  /* 0x0c401f00a5a67f89 */ /* 0x000ea200000e0000 */
[----:B-1----:R-:W-:Y:S07]  /*d840*/  FMNMX.FTZ R164, R3, R164, !PT ;  /* 0x000000a403a47209 */ /* 0x002fee0007810000 */
[----:B------:R-:W1:Y:S01]  /*d850*/  SHFL.BFLY PT, R3, R164, 0x1, 0x1f ;  /* 0x0c201f00a4037f89 */ /* 0x000e6200000e0000 */
[----:B--2---:R-:W-:Y:S07]  /*d860*/  FMNMX.FTZ R166, R165, R166, !PT ;  /* 0x000000a6a5a67209 */ /* 0x004fee0007810000 */
[----:B------:R-:W2:Y:S01]  /*d870*/  SHFL.BFLY PT, R165, R166, 0x1, 0x1f ;  /* 0x0c201f00a6a57f89 */ /* 0x000ea200000e0000 */
[----:B-1----:R-:W-:Y:S04]  /*d880*/  FMNMX.FTZ R3, R164, R3, !PT ;  /* 0x00000003a4037209 */ /* 0x002fe80007810000 */
[C---:B------:R-:W-:Y:S01]  /*d890*/  FSETP.NEU.FTZ.AND P1, PT, R3.reuse, -INF , PT ;  /* 0xff8000000300780b */ /* 0x040fe20003f3d000 */
[C---:B------:R-:W-:Y:S02]  /*d8a0*/  FMUL.FTZ R190, R3.reuse, c[0x0][0x23c] ;  /* 0x00008f0003be7a20 */ /* 0x040fe40000410000 */
[----:B------:R-:W-:Y:S01]  /*d8b0*/  FADD.FTZ R0, -R3, R0 ;  /* 0x0000000003007221 */ /* 0x000fe20000010100 */
[----:B--2---:R-:W-:Y:S02]  /*d8c0*/  FMNMX.FTZ R164, R166, R165, !PT ;  /* 0x000000a5a6a47209 */ /* 0x004fe40007810000 */
[----:B------:R-:W-:Y:S01]  /*d8d0*/  FSEL R190, R190, RZ, P1 ;  /* 0x000000ffbebe7208 */ /* 0x000fe20000800000 */
[----:B------:R-:W-:Y:S01]  /*d8e0*/  FMUL.FTZ R0, R0, c[0x0][0x23c] ;  /* 0x00008f0000007a20 */ /* 0x000fe20000410000 */
[C---:B------:R-:W-:Y:S01]  /*d8f0*/  FSETP.NEU.FTZ.AND P1, PT, R164.reuse, -INF , PT ;  /* 0xff800000a400780b */ /* 0x040fe20003f3d000 */
[C---:B------:R-:W-:Y:S02]  /*d900*/  FMUL.FTZ R189, R164.reuse, c[0x0][0x23c] ;  /* 0x00008f00a4bd7a20 */ /* 0x040fe40000410000 */
[----:B------:R-:W-:Y:S02]  /*d910*/  FADD.FTZ R2, -R164, R2 ;  /* 0x00000002a4027221 */ /* 0x000fe40000010100 */
[--C-:B------:R-:W-:Y:S01]  /*d920*/  FFMA.FTZ R184, R6, c[0x0][0x23c], -R190.reuse ;  /* 0x00008f0006b87a23 */ /* 0x100fe200000108be */
[----:B------:R-:W-:Y:S01]  /*d930*/  FSEL R189, R189, RZ, P1 ;  /* 0x000000ffbdbd7208 */ /* 0x000fe20000800000 */
[--C-:B------:R-:W-:Y:S01]  /*d940*/  FFMA.FTZ R167, R7, c[0x0][0x23c], -R190.reuse ;  /* 0x00008f0007a77a23 */ /* 0x100fe200000108be */
[----:B------:R-:W1:Y:S01]  /*d950*/  MUFU.EX2 R0, R0 ;  /* 0x0000000000007308 */ /* 0x000e620000000800 */
[--C-:B------:R-:W-:Y:S02]  /*d960*/  FFMA.FTZ R166, R10, c[0x0][0x23c], -R190.reuse ;  /* 0x00008f000aa67a23 */ /* 0x100fe400000108be */
[--C-:B------:R-:W-:Y:S02]  /*d970*/  FFMA.FTZ R165, R11, c[0x0][0x23c], -R190.reuse ;  /* 0x00008f000ba57a23 */ /* 0x100fe400000108be */
[--C-:B------:R-:W-:Y:S02]  /*d980*/  FFMA.FTZ R188, R4, c[0x0][0x23c], -R189.reuse ;  /* 0x00008f0004bc7a23 */ /* 0x100fe400000108bd */
[--C-:B------:R-:W-:Y:S02]  /*d990*/  FFMA.FTZ R187, R5, c[0x0][0x23c], -R189.reuse ;  /* 0x00008f0005bb7a23 */ /* 0x100fe400000108bd */
[--C-:B------:R-:W-:Y:S01]  /*d9a0*/  FFMA.FTZ R186, R8, c[0x0][0x23c], -R189.reuse ;  /* 0x00008f0008ba7a23 */ /* 0x100fe200000108bd */
[----:B------:R-:W-:Y:S01]  /*d9b0*/  MUFU.EX2 R184, R184 ;  /* 0x000000b800b87308 */ /* 0x000fe20000000800 */
[--C-:B------:R-:W-:Y:S02]  /*d9c0*/  FFMA.FTZ R185, R9, c[0x0][0x23c], -R189.reuse ;  /* 0x00008f0009b97a23 */ /* 0x100fe400000108bd */
[----:B------:R-:W-:Y:S02]  /*d9d0*/  FMUL.FTZ R2, R2, c[0x0][0x23c] ;  /* 0x00008f0002027a20 */ /* 0x000fe40000410000 */
[--C-:B------:R-:W-:Y:S02]  /*d9e0*/  FFMA.FTZ R28, R28, c[0x0][0x23c], -R189.reuse ;  /* 0x00008f001c1c7a23 */ /* 0x100fe400000108bd */
[--C-:B------:R-:W-:Y:S02]  /*d9f0*/  FFMA.FTZ R29, R29, c[0x0][0x23c], -R189.reuse ;  /* 0x00008f001d1d7a23 */ /* 0x100fe400000108bd */
[--C-:B------:R-:W-:Y:S01]  /*da00*/  FFMA.FTZ R34, R34, c[0x0][0x23c], -R190.reuse ;  /* 0x00008f0022227a23 */ /* 0x100fe200000108be */
[----:B------:R-:W2:Y:S01]  /*da10*/  MUFU.EX2 R2, R2 ;  /* 0x0000000200027308 */ /* 0x000ea20000000800 */
[--C-:B------:R-:W-:Y:S02]  /*da20*/  FFMA.FTZ R32, R32, c[0x0][0x23c], -R189.reuse ;  /* 0x00008f0020207a23 */ /* 0x100fe400000108bd */
[--C-:B------:R-:W-:Y:S02]  /*da30*/  FFMA.FTZ R199, R30, c[0x0][0x23c], -R190.reuse ;  /* 0x00008f001ec77a23 */ /* 0x100fe400000108be */
[C---:B-1----:R-:W-:Y:S02]  /*da40*/  FMUL.FTZ R6, R0.reuse, R162 ;  /* 0x000000a200067220 */ /* 0x042fe40000410000 */
[C---:B------:R-:W-:Y:S02]  /*da50*/  FMUL.FTZ R7, R0.reuse, R163 ;  /* 0x000000a300077220 */ /* 0x040fe40000410000 */
[C---:B------:R-:W-:Y:S01]  /*da60*/  FMUL.FTZ R10, R0.reuse, R158 ;  /* 0x0000009e000a7220 */ /* 0x040fe20000410000 */
[----:B------:R-:W1:Y:S01]  /*da70*/  MUFU.EX2 R167, R167 ;  /* 0x000000a700a77308 */ /* 0x000e620000000800 */
[C---:B------:R-:W-:Y:S02]  /*da80*/  FMUL.FTZ R11, R0.reuse, R159 ;  /* 0x0000009f000b7220 */ /* 0x040fe40000410000 */
[C---:B------:R-:W-:Y:S02]  /*da90*/  FMUL.FTZ R38, R0.reuse, R38 ;  /* 0x0000002600267220 */ /* 0x040fe40000410000 */
[C---:B------:R-:W-:Y:S02]  /*daa0*/  FMUL.FTZ R39, R0.reuse, R39 ;  /* 0x0000002700277220 */ /* 0x040fe40000410000 */
[C---:B------:R-:W-:Y:S02]  /*dab0*/  FMUL.FTZ R42, R0.reuse, R42 ;  /* 0x0000002a002a7220 */ /* 0x040fe40000410000 */
[C---:B------:R-:W-:Y:S01]  /*dac0*/  FMUL.FTZ R43, R0.reuse, R43 ;  /* 0x0000002b002b7220 */ /* 0x040fe20000410000 */
[----:B------:R-:W-:Y:S01]  /*dad0*/  MUFU.EX2 R166, R166 ;  /* 0x000000a600a67308 */ /* 0x000fe20000000800 */
[--C-:B------:R-:W-:Y:S02]  /*dae0*/  FFMA.FTZ R252, R31, c[0x0][0x23c], -R190.reuse ;  /* 0x00008f001ffc7a23 */ /* 0x100fe400000108be */
[----:B------:R-:W-:Y:S02]  /*daf0*/  FMUL.FTZ R46, R0, R46 ;  /* 0x0000002e002e7220 */ /* 0x000fe40000410000 */
[C---:B--2---:R-:W-:Y:S02]  /*db00*/  FMUL.FTZ R4, R2.reuse, R160 ;  /* 0x000000a002047220 */ /* 0x044fe40000410000 */
[C---:B------:R-:W-:Y:S02]  /*db10*/  FMUL.FTZ R5, R2.reuse, R161 ;  /* 0x000000a102057220 */ /* 0x040fe40000410000 */
[C---:B------:R-:W-:Y:S01]  /*db20*/  FMUL.FTZ R8, R2.reuse, R156 ;  /* 0x0000009c02087220 */ /* 0x040fe20000410000 */
[----:B------:R-:W2:Y:S01]  /*db30*/  MUFU.EX2 R165, R165 ;  /* 0x000000a500a57308 */ /* 0x000ea20000000800 */
[C---:B------:R-:W-:Y:S02]  /*db40*/  FMUL.FTZ R9, R2.reuse, R157 ;  /* 0x0000009d02097220 */ /* 0x040fe40000410000 */
[----:B------:R-:W3:Y:S01]  /*db50*/  LDSM.16.MT88.4 R156, [R216+0x10000] ;  /* 0x01000000d89c783b */ /* 0x000ee20000004200 */
[----:B-1----:R-:W-:Y:S01]  /*db60*/  F2FP.BF16.PACK_AB R161, R167, R184 ;  /* 0x000000b8a7a1723e */ /* 0x002fe200000010ff */
[C---:B------:R-:W-:Y:S02]  /*db70*/  FMUL.FTZ R36, R2.reuse, R36 ;  /* 0x0000002402247220 */ /* 0x040fe40000410000 */
        /* <DEDUP_REMOVED lines=8> */
[----:B------:R-:W1:Y:S01]  /*dc00*/  MUFU.EX2 R187, R187 ;  /* 0x000000bb00bb7308 */ /* 0x000e620000000800 */
[----:B------:R-:W-:Y:S02]  /*dc10*/  FMUL.FTZ R51, R0, R51 ;  /* 0x0000003300337220 */ /* 0x000fe40000410000 */
[C---:B------:R-:W-:Y:S01]  /*dc20*/  FMUL.FTZ R48, R2.reuse, R48 ;  /* 0x0000003002307220 */ /* 0x040fe20000410000 */
[----:B--2---:R-:W-:Y:S01]  /*dc30*/  F2FP.BF16.PACK_AB R163, R165, R166 ;  /* 0x000000a6a5a3723e */ /* 0x004fe200000010ff */
[----:B------:R-:W-:Y:S02]  /*dc40*/  FMUL.FTZ R49, R2, R49 ;  /* 0x0000003102317220 */ /* 0x000fe40000410000 */
[C---:B------:R-:W-:Y:S02]  /*dc50*/  FMUL.FTZ R54, R0.reuse, R54 ;  /* 0x0000003600367220 */ /* 0x040fe40000410000 */
[----:B------:R-:W-:Y:S01]  /*dc60*/  FMUL.FTZ R55, R0, R55 ;  /* 0x0000003700377220 */ /* 0x000fe20000410000 */
[----:B------:R-:W-:Y:S01]  /*dc70*/  MUFU.EX2 R186, R186 ;  /* 0x000000ba00ba7308 */ /* 0x000fe20000000800 */
[C---:B------:R-:W-:Y:S02]  /*dc80*/  FMUL.FTZ R52, R2.reuse, R52 ;  /* 0x0000003402347220 */ /* 0x040fe40000410000 */
[----:B------:R-:W-:Y:S02]  /*dc90*/  FMUL.FTZ R53, R2, R53 ;  /* 0x0000003502357220 */ /* 0x000fe40000410000 */
[C---:B------:R-:W-:Y:S02]  /*dca0*/  FMUL.FTZ R58, R0.reuse, R58 ;  /* 0x0000003a003a7220 */ /* 0x040fe40000410000 */
[----:B------:R-:W-:Y:S02]  /*dcb0*/  FMUL.FTZ R59, R0, R59 ;  /* 0x0000003b003b7220 */ /* 0x000fe40000410000 */
[C---:B------:R-:W-:Y:S01]  /*dcc0*/  FMUL.FTZ R56, R2.reuse, R56 ;  /* 0x0000003802387220 */ /* 0x040fe20000410000 */
[----:B------:R-:W2:Y:S01]  /*dcd0*/  MUFU.EX2 R185, R185 ;  /* 0x000000b900b97308 */ /* 0x000ea20000000800 */
[----:B------:R-:W-:Y:S02]  /*dce0*/  FMUL.FTZ R57, R2, R57 ;  /* 0x0000003902397220 */ /* 0x000fe40000410000 */
[C---:B------:R-:W-:Y:S01]  /*dcf0*/  FMUL.FTZ R62, R0.reuse, R62 ;  /* 0x0000003e003e7220 */ /* 0x040fe20000410000 */
[----:B-1----:R-:W-:Y:S01]  /*dd00*/  F2FP.BF16.PACK_AB R160, R187, R188 ;  /* 0x000000bcbba0723e */ /* 0x002fe200000010ff */
        /* <DEDUP_REMOVED lines=9> */
[----:B------:R-:W-:Y:S01]  /*dda0*/  MUFU.EX2 R252, R252 ;  /* 0x000000fc00fc7308 */ /* 0x000fe20000000800 */
[----:B------:R-:W-:Y:S02]  /*ddb0*/  FMUL.FTZ R71, R0, R71 ;  /* 0x0000004700477220 */ /* 0x000fe40000410000 */
[C---:B------:R-:W-:Y:S01]  /*ddc0*/  FMUL.FTZ R68, R2.reuse, R68 ;  /* 0x0000004402447220 */ /* 0x040fe20000410000 */
[----:B--2---:R-:W-:Y:S01]  /*ddd0*/  F2FP.BF16.PACK_AB R162, R185, R186 ;  /* 0x000000bab9a2723e */ /* 0x004fe200000010ff */
[----:B------:R-:W-:Y:S02]  /*dde0*/  FMUL.FTZ R69, R2, R69 ;  /* 0x0000004502457220 */ /* 0x000fe40000410000 */
[C---:B------:R-:W-:Y:S02]  /*ddf0*/  FMUL.FTZ R74, R0.reuse, R74 ;  /* 0x0000004a004a7220 */ /* 0x040fe40000410000 */
[----:B------:R-:W-:Y:S02]  /*de00*/  FMUL.FTZ R75, R0, R75 ;  /* 0x0000004b004b7220 */ /* 0x000fe40000410000 */
[C---:B------:R-:W-:Y:S05]  /*de10*/  HMMA.16816.F32.BF16 R4, R160.reuse, R168, R4 ;  /* 0x000000a8a004723c */ /* 0x040fea0000041804 */
[C---:B------:R-:W-:Y:S02]  /*de20*/  FMUL.FTZ R72, R2.reuse, R72 ;  /* 0x0000004802487220 */ /* 0x040fe40000410000 */
[----:B------:R-:W-:Y:S01]  /*de30*/  FMUL.FTZ R73, R2, R73 ;  /* 0x0000004902497220 */ /* 0x000fe20000410000 */
[C---:B------:R-:W-:Y:S01]  /*de40*/  HMMA.16816.F32.BF16 R8, R160.reuse, R170, R8 ;  /* 0x000000aaa008723c */ /* 0x040fe20000041808 */
[----:B------:R-:W1:Y:S03]  /*de50*/  LDSM.16.MT88.4 R168, [R220+0x12000] ;  /* 0x01200000dca8783b */ /* 0x000e660000004200 */
[C---:B------:R-:W-:Y:S02]  /*de60*/  FMUL.FTZ R78, R0.reuse, R78 ;  /* 0x0000004e004e7220 */ /* 0x040fe40000410000 */
[----:B------:R-:W-:Y:S02]  /*de70*/  FMUL.FTZ R79, R0, R79 ;  /* 0x0000004f004f7220 */ /* 0x000fe40000410000 */
[C---:B------:R-:W-:Y:S04]  /*de80*/  HMMA.16816.F32.BF16 R36, R160.reuse, R172, R36 ;  /* 0x000000aca024723c */ /* 0x040fe80000041824 */
[C---:B------:R-:W-:Y:S02]  /*de90*/  FMUL.FTZ R76, R2.reuse, R76 ;  /* 0x0000004c024c7220 */ /* 0x040fe40000410000 */
[----:B------:R-:W-:Y:S02]  /*dea0*/  FMUL.FTZ R77, R2, R77 ;  /* 0x0000004d024d7220 */ /* 0x000fe40000410000 */
[C---:B------:R-:W-:Y:S01]  /*deb0*/  HMMA.16816.F32.BF16 R40, R160.reuse, R174, R40 ;  /* 0x000000aea028723c */ /* 0x040fe20000041828 */
[----:B------:R-:W2:Y:S03]  /*dec0*/  LDSM.16.MT88.4 R172, [R218+0x12000] ;  /* 0x01200000daac783b */ /* 0x000ea60000004200 */
[C---:B------:R-:W-:Y:S02]  /*ded0*/  FMUL.FTZ R82, R0.reuse, R82 ;  /* 0x0000005200527220 */ /* 0x040fe40000410000 */
[----:B------:R-:W-:Y:S02]  /*dee0*/  FMUL.FTZ R83, R0, R83 ;  /* 0x0000005300537220 */ /* 0x000fe40000410000 */
[C---:B------:R-:W-:Y:S04]  /*def0*/  HMMA.16816.F32.BF16 R44, R160.reuse, R176, R44 ;  /* 0x000000b0a02c723c */ /* 0x040fe8000004182c */
[C---:B------:R-:W-:Y:S02]  /*df00*/  FMUL.FTZ R80, R2.reuse, R80 ;  /* 0x0000005002507220 */ /* 0x040fe40000410000 */
[----:B------:R-:W-:Y:S02]  /*df10*/  FMUL.FTZ R81, R2, R81 ;  /* 0x0000005102517220 */ /* 0x000fe40000410000 */
[C---:B------:R-:W-:Y:S01]  /*df20*/  HMMA.16816.F32.BF16 R48, R160.reuse, R178, R48 ;  /* 0x000000b2a030723c */ /* 0x040fe20000041830 */
[----:B------:R-:W-:Y:S03]  /*df30*/  LDSM.16.MT88.4 R176, [R218+0x12800] ;  /* 0x01280000dab0783b */ /* 0x000fe60000004200 */
[C---:B------:R-:W-:Y:S02]  /*df40*/  FMUL.FTZ R86, R0.reuse, R86 ;  /* 0x0000005600567220 */ /* 0x040fe40000410000 */
[----:B------:R-:W-:Y:S02]  /*df50*/  FMUL.FTZ R87, R0, R87 ;  /* 0x0000005700577220 */ /* 0x000fe40000410000 */
[C---:B---3--:R-:W-:Y:S04]  /*df60*/  HMMA.16816.F32.BF16 R52, R160.reuse, R156, R52 ;  /* 0x0000009ca034723c */ /* 0x048fe80000041834 */
[C---:B------:R-:W-:Y:S02]  /*df70*/  FMUL.FTZ R84, R2.reuse, R84 ;  /* 0x0000005402547220 */ /* 0x040fe40000410000 */
[----:B------:R-:W-:Y:S02]  /*df80*/  FMUL.FTZ R85, R2, R85 ;  /* 0x0000005502557220 */ /* 0x000fe40000410000 */
[C---:B------:R-:W-:Y:S01]  /*df90*/  HMMA.16816.F32.BF16 R56, R160.reuse, R158, R56 ;  /* 0x0000009ea038723c */ /* 0x040fe20000041838 */
[----:B------:R-:W3:Y:S03]  /*dfa0*/  LDSM.16.MT88.4 R156, [R217+0x12000] ;  /* 0x01200000d99c783b */ /* 0x000ee60000004200 */
[C---:B------:R-:W-:Y:S02]  /*dfb0*/  FMUL.FTZ R90, R0.reuse, R90 ;  /* 0x0000005a005a7220 */ /* 0x040fe40000410000 */
[----:B------:R-:W-:Y:S02]  /*dfc0*/  FMUL.FTZ R91, R0, R91 ;  /* 0x0000005b005b7220 */ /* 0x000fe40000410000 */
[C---:B-1----:R-:W-:Y:S04]  /*dfd0*/  HMMA.16816.F32.BF16 R60, R160.reuse, R168, R60 ;  /* 0x000000a8a03c723c */ /* 0x042fe8000004183c */
[C---:B------:R-:W-:Y:S02]  /*dfe0*/  FMUL.FTZ R88, R2.reuse, R88 ;  /* 0x0000005802587220 */ /* 0x040fe40000410000 */
[----:B------:R-:W-:Y:S02]  /*dff0*/  FMUL.FTZ R89, R2, R89 ;  /* 0x0000005902597220 */ /* 0x000fe40000410000 */
[C---:B------:R-:W-:Y:S01]  /*e000*/  HMMA.16816.F32.BF16 R64, R160.reuse, R170, R64 ;  /* 0x000000aaa040723c */ /* 0x040fe20000041840 */
[----:B------:R-:W1:Y:S03]  /*e010*/  LDSM.16.MT88.4 R168, [R216+0x12000] ;  /* 0x01200000d8a8783b */ /* 0x000e660000004200 */
[C---:B------:R-:W-:Y:S02]  /*e020*/  FMUL.FTZ R94, R0.reuse, R94 ;  /* 0x0000005e005e7220 */ /* 0x040fe40000410000 */
[----:B------:R-:W-:Y:S02]  /*e030*/  FMUL.FTZ R95, R0, R95 ;  /* 0x0000005f005f7220 */ /* 0x000fe40000410000 */
[C---:B--2---:R-:W-:Y:S04]  /*e040*/  HMMA.16816.F32.BF16 R68, R160.reuse, R172, R68 ;  /* 0x000000aca044723c */ /* 0x044fe80000041844 */
[C---:B------:R-:W-:Y:S02]  /*e050*/  FMUL.FTZ R92, R2.reuse, R92 ;  /* 0x0000005c025c7220 */ /* 0x040fe40000410000 */
[----:B------:R-:W-:Y:S02]  /*e060*/  FMUL.FTZ R93, R2, R93 ;  /* 0x0000005d025d7220 */ /* 0x000fe40000410000 */
[C---:B------:R-:W-:Y:S01]  /*e070*/  HMMA.16816.F32.BF16 R72, R160.reuse, R174, R72 ;  /* 0x000000aea048723c */ /* 0x040fe20000041848 */
[----:B------:R-:W2:Y:S03]  /*e080*/  LDSM.16.MT88.4 R172, [R220+0x14000] ;  /* 0x01400000dcac783b */ /* 0x000ea60000004200 */
[C---:B------:R-:W-:Y:S02]  /*e090*/  FMUL.FTZ R98, R0.reuse, R98 ;  /* 0x0000006200627220 */ /* 0x040fe40000410000 */
[----:B------:R-:W-:Y:S02]  /*e0a0*/  FMUL.FTZ R99, R0, R99 ;  /* 0x0000006300637220 */ /* 0x000fe40000410000 */
[C---:B------:R-:W-:Y:S01]  /*e0b0*/  FMUL.FTZ R96, R2.reuse, R96 ;  /* 0x0000006002607220 */ /* 0x040fe20000410000 */
[C---:B---3--:R-:W-:Y:S03]  /*e0c0*/  HMMA.16816.F32.BF16 R76, R160.reuse, R156, R76 ;  /* 0x0000009ca04c723c */ /* 0x048fe6000004184c */
[----:B------:R-:W-:Y:S02]  /*e0d0*/  FMUL.FTZ R97, R2, R97 ;  /* 0x0000006102617220 */ /* 0x000fe40000410000 */
[C---:B------:R-:W-:Y:S02]  /*e0e0*/  FMUL.FTZ R102, R0.reuse, R102 ;  /* 0x0000006600667220 */ /* 0x040fe40000410000 */
[----:B------:R-:W-:Y:S01]  /*e0f0*/  FMUL.FTZ R103, R0, R103 ;  /* 0x0000006700677220 */ /* 0x000fe20000410000 */
        /* <DEDUP_REMOVED lines=37> */
[C---:B------:R-:W-:Y:S04]  /*e350*/  FMUL.FTZ R126, R0.reuse, R126 ;  /* 0x0000007e007e7220 */ /* 0x040fe80000410000 */
[----:B------:R-:W-:Y:S01]  /*e360*/  FMUL.FTZ R127, R0, R127 ;  /* 0x0000007f007f7220 */ /* 0x000fe20000410000 */
[C---:B------:R-:W-:Y:S01]  /*e370*/  HMMA.16816.F32.BF16 R120, R160.reuse, R174, R120 ;  /* 0x000000aea078723c */ /* 0x040fe20000041878 */
[----:B------:R-:W2:Y:S02]  /*e380*/  LDSM.16.MT88.4 R172, [R217+0x16000] ;  /* 0x01600000d9ac783b */ /* 0x000ea40000004200 */
[C---:B------:R-:W-:Y:S02]  /*e390*/  FMUL.FTZ R124, R2.reuse, R124 ;  /* 0x0000007c027c7220 */ /* 0x040fe40000410000 */
[----:B------:R-:W-:Y:S02]  /*e3a0*/  FMUL.FTZ R125, R2, R125 ;  /* 0x0000007d027d7220 */ /* 0x000fe40000410000 */
[C---:B------:R-:W-:Y:S02]  /*e3b0*/  FMUL.FTZ R130, R0.reuse, R130 ;  /* 0x0000008200827220 */ /* 0x040fe40000410000 */
[----:B------:R-:W-:Y:S03]  /*e3c0*/  FMUL.FTZ R131, R0, R131 ;  /* 0x0000008300837220 */ /* 0x000fe60000410000 */
[C---:B---3--:R-:W-:Y:S03]  /*e3d0*/  HMMA.16816.F32.BF16 R124, R160.reuse, R156, R124 ;  /* 0x0000009ca07c723c */ /* 0x048fe6000004187c */
[C---:B------:R-:W-:Y:S02]  /*e3e0*/  FMUL.FTZ R128, R2.reuse, R128 ;  /* 0x0000008002807220 */ /* 0x040fe40000410000 */
        /* <DEDUP_REMOVED lines=9> */
[C---:B-1----:R-:W-:Y:S03]  /*e480*/  HMMA.16816.F32.BF16 R132, R160.reuse, R168, R132 ;  /* 0x000000a8a084723c */ /* 0x042fe60000041884 */
[C---:B------:R-:W-:Y:S02]  /*e490*/  FMUL.FTZ R136, R2.reuse, R136 ;  /* 0x0000008802887220 */ /* 0x040fe40000410000 */
[----:B------:R-:W-:Y:S02]  /*e4a0*/  FMUL.FTZ R137, R2, R137 ;  /* 0x0000008902897220 */ /* 0x000fe40000410000 */
[--C-:B------:R-:W-:Y:S02]  /*e4b0*/  FFMA.FTZ R191, R14, c[0x0][0x23c], -R190.reuse ;  /* 0x00008f000ebf7a23 */ /* 0x100fe400000108be */
[C---:B------:R-:W-:Y:S03]  /*e4c0*/  FMUL.FTZ R14, R0.reuse, R154 ;  /* 0x0000009a000e7220 */ /* 0x040fe60000410000 */
[C---:B------:R-:W-:Y:S01]  /*e4d0*/  HMMA.16816.F32.BF16 R136, R160.reuse, R170, R136 ;  /* 0x000000aaa088723c */ /* 0x040fe20000041888 */
[----:B------:R-:W-:Y:S01]  /*e4e0*/  MUFU.EX2 R191, R191 ;  /* 0x000000bf00bf7308 */ /* 0x000fe20000000800 */
[----:B------:R-:W-:Y:S01]  /*e4f0*/  LDSM.16.MT88.4 R168, [R218+0x10800] ;  /* 0x01080000daa8783b */ /* 0x000fe20000004200 */
[--C-:B------:R-:W-:Y:S02]  /*e500*/  FFMA.FTZ R192, R15, c[0x0][0x23c], -R190.reuse ;  /* 0x00008f000fc07a23 */ /* 0x100fe400000108be */
[----:B------:R-:W-:Y:S02]  /*e510*/  FMUL.FTZ R15, R0, R155 ;  /* 0x0000009b000f7220 */ /* 0x000fe40000410000 */
[--C-:B------:R-:W-:Y:S02]  /*e520*/  FFMA.FTZ R195, R12, c[0x0][0x23c], -R189.reuse ;  /* 0x00008f000cc37a23 */ /* 0x100fe400000108bd */
[C---:B------:R-:W-:Y:S02]  /*e530*/  FMUL.FTZ R12, R2.reuse, R152 ;  /* 0x00000098020c7220 */ /* 0x040fe40000410000 */
[----:B------:R-:W1:Y:S01]  /*e540*/  MUFU.EX2 R192, R192 ;  /* 0x000000c000c07308 */ /* 0x000e620000000800 */
[--C-:B------:R-:W-:Y:S02]  /*e550*/  FFMA.FTZ R196, R13, c[0x0][0x23c], -R189.reuse ;  /* 0x00008f000dc47a23 */ /* 0x100fe400000108bd */
[----:B------:R-:W-:Y:S02]  /*e560*/  FMUL.FTZ R13, R2, R153 ;  /* 0x00000099020d7220 */ /* 0x000fe40000410000 */
[----:B------:R-:W4:Y:S01]  /*e570*/  LDSM.16.MT88.4 R152, [R220+0x10800] ;  /* 0x01080000dc98783b */ /* 0x000f220000004200 */
[C---:B------:R-:W-:Y:S02]  /*e580*/  FMUL.FTZ R142, R0.reuse, R142 ;  /* 0x0000008e008e7220 */ /* 0x040fe40000410000 */
[----:B------:R-:W-:Y:S02]  /*e590*/  FMUL.FTZ R143, R0, R143 ;  /* 0x0000008f008f7220 */ /* 0x000fe40000410000 */
[C---:B------:R-:W-:Y:S01]  /*e5a0*/  FMUL.FTZ R140, R2.reuse, R140 ;  /* 0x0000008c028c7220 */ /* 0x040fe20000410000 */
[----:B------:R-:W-:Y:S01]  /*e5b0*/  MUFU.EX2 R195, R195 ;  /* 0x000000c300c37308 */ /* 0x000fe20000000800 */
[----:B------:R-:W-:Y:S02]  /*e5c0*/  FMUL.FTZ R141, R2, R141 ;  /* 0x0000008d028d7220 */ /* 0x000fe40000410000 */
[--C-:B------:R-:W-:Y:S02]  /*e5d0*/  FFMA.FTZ R193, R18, c[0x0][0x23c], -R190.reuse ;  /* 0x00008f0012c17a23 */ /* 0x100fe400000108be */
[----:B------:R-:W-:Y:S02]  /*e5e0*/  FFMA.FTZ R194, R19, c[0x0][0x23c], -R190 ;  /* 0x00008f0013c27a23 */ /* 0x000fe400000108be */
[--C-:B------:R-:W-:Y:S01]  /*e5f0*/  FFMA.FTZ R197, R16, c[0x0][0x23c], -R189.reuse ;  /* 0x00008f0010c57a23 */ /* 0x100fe200000108bd */
[C---:B--2---:R-:W-:Y:S02]  /*e600*/  HMMA.16816.F32.BF16 R140, R160.reuse, R172, R140 ;  /* 0x000000aca08c723c */ /* 0x044fe4000004188c */
[----:B------:R-:W-:Y:S01]  /*e610*/  MUFU.EX2 R193, R193 ;  /* 0x000000c100c17308 */ /* 0x000fe20000000800 */
[----:B------:R-:W-:Y:S02]  /*e620*/  FFMA.FTZ R198, R17, c[0x0][0x23c], -R189 ;  /* 0x00008f0011c67a23 */ /* 0x000fe400000108bd */
[C---:B------:R-:W-:Y:S02]  /*e630*/  FMUL.FTZ R18, R0.reuse, R150 ;  /* 0x0000009600127220 */ /* 0x040fe40000410000 */
[----:B------:R-:W-:Y:S01]  /*e640*/  FMUL.FTZ R19, R0, R151 ;  /* 0x0000009700137220 */ /* 0x000fe20000410000 */
[C---:B------:R-:W-:Y:S01]  /*e650*/  HMMA.16816.F32.BF16 R12, R160.reuse, R174, R12 ;  /* 0x000000aea00c723c */ /* 0x040fe2000004180c */
[----:B------:R-:W2:Y:S03]  /*e660*/  LDSM.16.MT88.4 R172, [R217+0x10800] ;  /* 0x01080000d9ac783b */ /* 0x000ea60000004200 */
[----:B------:R-:W5:Y:S01]  /*e670*/  MUFU.EX2 R194, R194 ;  /* 0x000000c200c27308 */ /* 0x000f620000000800 */
[C---:B------:R-:W-:Y:S02]  /*e680*/  FMUL.FTZ R16, R2.reuse, R148 ;  /* 0x0000009402107220 */ /* 0x040fe40000410000 */
[----:B------:R-:W-:Y:S01]  /*e690*/  FMUL.FTZ R17, R2, R149 ;  /* 0x0000009502117220 */ /* 0x000fe20000410000 */
[----:B-1----:R-:W-:Y:S01]  /*e6a0*/  F2FP.BF16.PACK_AB R149, R192, R191 ;  /* 0x000000bfc095723e */ /* 0x002fe200000010ff */
[C---:B------:R-:W-:Y:S03]  /*e6b0*/  FMUL.FTZ R146, R0.reuse, R146 ;  /* 0x0000009200927220 */ /* 0x040fe60000410000 */
[----:B------:R-:W-:Y:S02]  /*e6c0*/  FMUL.FTZ R147, R0, R147 ;  /* 0x0000009300937220 */ /* 0x000fe40000410000 */
[C---:B---3--:R-:W-:Y:S01]  /*e6d0*/  HMMA.16816.F32.BF16 R16, R160.reuse, R156, R16 ;  /* 0x0000009ca010723c */ /* 0x048fe20000041810 */
[----:B------:R-:W1:Y:S02]  /*e6e0*/  MUFU.EX2 R196, R196 ;  /* 0x000000c400c47308 */ /* 0x000e640000000800 */
[C---:B------:R-:W-:Y:S02]  /*e6f0*/  FMUL.FTZ R144, R2.reuse, R144 ;  /* 0x0000009002907220 */ /* 0x040fe40000410000 */
[----:B------:R-:W-:Y:S02]  /*e700*/  FMUL.FTZ R145, R2, R145 ;  /* 0x0000009102917220 */ /* 0x000fe40000410000 */
[----:B------:R-:W-:Y:S01]  /*e710*/  FFMA.FTZ R184, R0, R242, R184 ;  /* 0x000000f200b87223 */ /* 0x000fe200000100b8 */
[----:B------:R-:W-:Y:S01]  /*e720*/  MOV R0, R3 ;  /* 0x0000000300007202 */ /* 0x000fe20000000f00 */
[----:B------:R-:W-:Y:S02]  /*e730*/  FFMA.FTZ R188, R2, R243, R188 ;  /* 0x000000f302bc7223 */ /* 0x000fe400000100bc */
[----:B------:R-:W3:Y:S01]  /*e740*/  MUFU.EX2 R197, R197 ;  /* 0x000000c500c57308 */ /* 0x000ee20000000800 */
[----:B------:R-:W-:Y:S01]  /*e750*/  HMMA.16816.F32.BF16 R144, R160, R158, R144 ;  /* 0x0000009ea090723c */ /* 0x000fe20000041890 */
[----:B------:R-:W2:Y:S02]  /*e760*/  LDSM.16.MT88.4 R156, [R216+0x10800] ;  /* 0x01080000d89c783b */ /* 0x000ea40000004200 */
[----:B-----5:R-:W-:Y:S01]  /*e770*/  F2FP.BF16.PACK_AB R151, R194, R193 ;  /* 0x000000c1c297723e */ /* 0x020fe200000010ff */
[----:B------:R-:W-:Y:S01]  /*e780*/  FADD.FTZ R184, R167, R184 ;  /* 0x000000b8a7b87221 */ /* 0x000fe20000010000 */
[----:B------:R-:W-:Y:S01]  /*e790*/  MOV R2, R164 ;  /* 0x000000a400027202 */ /* 0x000fe20000000f00 */
[----:B------:R-:W-:Y:S02]  /*e7a0*/  FADD.FTZ R188, R187, R188 ;  /* 0x000000bcbbbc7221 */ /* 0x000fe40000010000 */
[----:B------:R-:W-:Y:S01]  /*e7b0*/  FADD.FTZ R184, R166, R184 ;  /* 0x000000b8a6b87221 */ /* 0x000fe20000010000 */
[----:B------:R-:W5:Y:S01]  /*e7c0*/  MUFU.EX2 R198, R198 ;  /* 0x000000c600c67308 */ /* 0x000f620000000800 */
[----:B------:R-:W2:Y:S02]  /*e7d0*/  LDSM.16.MT88.4 R160, [R220+0x12800] ;  /* 0x01280000dca0783b */ /* 0x000ea40000004200 */
[----:B------:R-:W-:Y:S01]  /*e7e0*/  FADD.FTZ R188, R186, R188 ;  /* 0x000000bcbabc7221 */ /* 0x000fe20000010000 */
[----:B-1----:R-:W-:Y:S01]  /*e7f0*/  F2FP.BF16.PACK_AB R148, R196, R195 ;  /* 0x000000c3c494723e */ /* 0x002fe200000010ff */
[----:B------:R-:W-:Y:S02]  /*e800*/  FADD.FTZ R165, R165, R184 ;  /* 0x000000b8a5a57221 */ /* 0x000fe40000010000 */
[----:B------:R-:W-:Y:S02]  /*e810*/  FADD.FTZ R185, R185, R188 ;  /* 0x000000bcb9b97221 */ /* 0x000fe40000010000 */
[----:B------:R-:W-:Y:S02]  /*e820*/  FADD.FTZ R165, R191, R165 ;  /* 0x000000a5bfa57221 */ /* 0x000fe40000010000 */
[----:B------:R-:W-:Y:S02]  /*e830*/  FADD.FTZ R185, R195, R185 ;  /* 0x000000b9c3b97221 */ /* 0x000fe40000010000 */
[----:B------:R-:W-:Y:S02]  /*e840*/  FADD.FTZ R192, R192, R165 ;  /* 0x000000a5c0c07221 */ /* 0x000fe40000010000 */
[----:B------:R-:W-:Y:S02]  /*e850*/  FADD.FTZ R196, R196, R185 ;  /* 0x000000b9c4c47221 */ /* 0x000fe40000010000 */
[----:B------:R-:W-:Y:S02]  /*e860*/  FADD.FTZ R192, R193, R192 ;  /* 0x000000c0c1c07221 */ /* 0x000fe40000010000 */
[----:B---3--:R-:W-:Y:S02]  /*e870*/  FADD.FTZ R196, R197, R196 ;  /* 0x000000c4c5c47221 */ /* 0x008fe40000010000 */
[----:B------:R-:W-:Y:S01]  /*e880*/  FADD.FTZ R194, R194, R192 ;  /* 0x000000c0c2c27221 */ /* 0x000fe20000010000 */
[C---:B-----5:R-:W-:Y:S01]  /*e890*/  F2FP.BF16.PACK_AB R150, R198.reuse, R197 ;  /* 0x000000c5c696723e */ /* 0x060fe200000010ff */
[----:B------:R-:W-:Y:S06]  /*e8a0*/  FADD.FTZ R198, R198, R196 ;  /* 0x000000c4c6c67221 */ /* 0x000fec0000010000 */
[C---:B----4-:R-:W-:Y:S08]  /*e8b0*/  HMMA.16816.F32.BF16 R4, R148.reuse, R152, R4 ;  /* 0x000000989404723c */ /* 0x050ff00000041804 */
[C---:B------:R-:W-:Y:S01]  /*e8c0*/  HMMA.16816.F32.BF16 R8, R148.reuse, R154, R8 ;  /* 0x0000009a9408723c */ /* 0x040fe20000041808 */
[----:B------:R-:W1:Y:S07]  /*e8d0*/  LDSM.16.MT88.4 R152, [R217+0x12800] ;  /* 0x01280000d998783b */ /* 0x000e6e0000004200 */
[C---:B------:R-:W-:Y:S08]  /*e8e0*/  HMMA.16816.F32.BF16 R36, R148.reuse, R168, R36 ;  /* 0x000000a89424723c */ /* 0x040ff00000041824 */
        /* <DEDUP_REMOVED lines=10> */
[----:B------:R-:W-:Y:S07]  /*e990*/  LDSM.16.MT88.4 R160, [R220+0x16800] ;  /* 0x01680000dca0783b */ /* 0x000fee0000004200 */
[C---:B------:R-:W-:Y:S07]  /*e9a0*/  HMMA.16816.F32.BF16 R68, R148.reuse, R176, R68 ;  /* 0x000000b09444723c */ /* 0x040fee0000041844 */
[--C-:B------:R-:W-:Y:S01]  /*e9b0*/  FFMA.FTZ R176, R22, c[0x0][0x23c], -R190.reuse ;  /* 0x00008f0016b07a23 */ /* 0x100fe200000108be */
[C---:B------:R-:W-:Y:S04]  /*e9c0*/  HMMA.16816.F32.BF16 R72, R148.reuse, R178, R72 ;  /* 0x000000b29448723c */ /* 0x040fe80000041848 */
[--C-:B------:R-:W-:Y:S01]  /*e9d0*/  FFMA.FTZ R177, R23, c[0x0][0x23c], -R190.reuse ;  /* 0x00008f0017b17a23 */ /* 0x100fe200000108be */
[----:B------:R-:W5:Y:S02]  /*e9e0*/  MUFU.EX2 R176, R176 ;  /* 0x000000b000b07308 */ /* 0x000f640000000800 */
[--C-:B------:R-:W-:Y:S01]  /*e9f0*/  FFMA.FTZ R178, R26, c[0x0][0x23c], -R190.reuse ;  /* 0x00008f001ab27a23 */ /* 0x100fe200000108be */
[C---:B-1----:R-:W-:Y:S04]  /*ea00*/  HMMA.16816.F32.BF16 R76, R148.reuse, R152, R76 ;  /* 0x00000098944c723c */ /* 0x042fe8000004184c */
[--C-:B------:R-:W-:Y:S02]  /*ea10*/  FFMA.FTZ R179, R27, c[0x0][0x23c], -R190.reuse ;  /* 0x00008f001bb37a23 */ /* 0x100fe400000108be */
[----:B------:R-:W-:Y:S01]  /*ea20*/  FFMA.FTZ R190, R35, c[0x0][0x23c], -R190 ;  /* 0x00008f0023be7a23 */ /* 0x000fe200000108be */
[----:B------:R-:W1:Y:S01]  /*ea30*/  MUFU.EX2 R177, R177 ;  /* 0x000000b100b17308 */ /* 0x000e620000000800 */
[C---:B------:R-:W-:Y:S01]  /*ea40*/  HMMA.16816.F32.BF16 R80, R148.reuse, R154, R80 ;  /* 0x0000009a9450723c */ /* 0x040fe20000041850 */
[----:B------:R-:W1:Y:S07]  /*ea50*/  LDSM.16.MT88.4 R152, [R216+0x14800] ;  /* 0x01480000d898783b */ /* 0x000e6e0000004200 */
[C---:B---3--:R-:W-:Y:S01]  /*ea60*/  HMMA.16816.F32.BF16 R84, R148.reuse, R168, R84 ;  /* 0x000000a89454723c */ /* 0x048fe20000041854 */
[----:B------:R-:W-:Y:S03]  /*ea70*/  MUFU.EX2 R190, R190 ;  /* 0x000000be00be7308 */ /* 0x000fe60000000800 */
[----:B-----5:R-:W-:Y:S04]  /*ea80*/  FADD.FTZ R194, R176, R194 ;  /* 0x000000c2b0c27221 */ /* 0x020fe80000010000 */
[C---:B------:R-:W-:Y:S01]  /*ea90*/  HMMA.16816.F32.BF16 R88, R148.reuse, R170, R88 ;  /* 0x000000aa9458723c */ /* 0x040fe20000041858 */
[----:B------:R-:W3:Y:S02]  /*eaa0*/  LDSM.16.MT88.4 R168, [R218+0x16800] ;  /* 0x01680000daa8783b */ /* 0x000ee40000004200 */
[----:B------:R-:W-:Y:S05]  /*eab0*/  MUFU.EX2 R178, R178 ;  /* 0x000000b200b27308 */ /* 0x000fea0000000800 */
[C---:B--2---:R-:W-:Y:S05]  /*eac0*/  HMMA.16816.F32.BF16 R92, R148.reuse, R172, R92 ;  /* 0x000000ac945c723c */ /* 0x044fea000004185c */
[----:B------:R-:W2:Y:S03]  /*ead0*/  MUFU.EX2 R179, R179 ;  /* 0x000000b300b37308 */ /* 0x000ea60000000800 */
[C---:B------:R-:W-:Y:S01]  /*eae0*/  HMMA.16816.F32.BF16 R96, R148.reuse, R174, R96 ;  /* 0x000000ae9460723c */ /* 0x040fe20000041860 */
[----:B------:R-:W-:Y:S07]  /*eaf0*/  LDSM.16.MT88.4 R172, [R218+0x11000] ;  /* 0x01100000daac783b */ /* 0x000fee0000004200 */
[C---:B------:R-:W-:Y:S07]  /*eb00*/  HMMA.16816.F32.BF16 R100, R148.reuse, R180, R100 ;  /* 0x000000b49464723c */ /* 0x040fee0000041864 */
[--C-:B------:R-:W-:Y:S01]  /*eb10*/  FFMA.FTZ R180, R20, c[0x0][0x23c], -R189.reuse ;  /* 0x00008f0014b47a23 */ /* 0x100fe200000108bd */
[C---:B------:R-:W-:Y:S04]  /*eb20*/  HMMA.16816.F32.BF16 R104, R148.reuse, R182, R104 ;  /* 0x000000b69468723c */ /* 0x040fe80000041868 */
[--C-:B------:R-:W-:Y:S01]  /*eb30*/  FFMA.FTZ R181, R21, c[0x0][0x23c], -R189.reuse ;  /* 0x00008f0015b57a23 */ /* 0x100fe200000108bd */
[----:B-1----:R-:W-:Y:S01]  /*eb40*/  F2FP.BF16.PACK_AB R21, R177, R176 ;  /* 0x000000b0b115723e */ /* 0x002fe200000010ff */
[----:B------:R-:W1:Y:S01]  /*eb50*/  MUFU.EX2 R180, R180 ;  /* 0x000000b400b47308 */ /* 0x000e620000000800 */
[--C-:B------:R-:W-:Y:S01]  /*eb60*/  FFMA.FTZ R182, R24, c[0x0][0x23c], -R189.reuse ;  /* 0x00008f0018b67a23 */ /* 0x100fe200000108bd */
[C---:B----4-:R-:W-:Y:S04]  /*eb70*/  HMMA.16816.F32.BF16 R108, R148.reuse, R156, R108 ;  /* 0x0000009c946c723c */ /* 0x050fe8000004186c */
[--C-:B------:R-:W-:Y:S01]  /*eb80*/  FFMA.FTZ R183, R25, c[0x0][0x23c], -R189.reuse ;  /* 0x00008f0019b77a23 */ /* 0x100fe200000108bd */
[----:B--2---:R-:W-:Y:S01]  /*eb90*/  F2FP.BF16.PACK_AB R23, R179, R178 ;  /* 0x000000b2b317723e */ /* 0x004fe200000010ff */
[----:B------:R-:W-:Y:S01]  /*eba0*/  LDSM.16.MT88.4 R24, [R217+0x11000] ;  /* 0x01100000d918783b */ /* 0x000fe20000004200 */
[----:B------:R-:W-:Y:S01]  /*ebb0*/  FFMA.FTZ R189, R33, c[0x0][0x23c], -R189 ;  /* 0x00008f0021bd7a23 */ /* 0x000fe200000108bd */
[C---:B------:R-:W-:Y:S01]  /*ebc0*/  HMMA.16816.F32.BF16 R112, R148.reuse, R158, R112 ;  /* 0x0000009e9470723c */ /* 0x040fe20000041870 */
[----:B------:R-:W2:Y:S03]  /*ebd0*/  MUFU.EX2 R181, R181 ;  /* 0x000000b500b57308 */ /* 0x000ea60000000800 */
[----:B------:R-:W-:Y:S02]  /*ebe0*/  FADD.FTZ R177, R177, R194 ;  /* 0x000000c2b1b17221 */ /* 0x000fe40000010000 */
[----:B------:R-:W4:Y:S02]  /*ebf0*/  LDSM.16.MT88.4 R156, [R217+0x16800] ;  /* 0x01680000d99c783b */ /* 0x000f240000004200 */
[C---:B------:R-:W-:Y:S03]  /*ec00*/  HMMA.16816.F32.BF16 R116, R148.reuse, R152, R116 ;  /* 0x000000989474723c */ /* 0x040fe60000041874 */
[----:B------:R-:W-:Y:S01]  /*ec10*/  MUFU.EX2 R189, R189 ;  /* 0x000000bd00bd7308 */ /* 0x000fe20000000800 */
[----:B------:R-:W-:Y:S02]  /*ec20*/  FADD.FTZ R177, R178, R177 ;  /* 0x000000b1b2b17221 */ /* 0x000fe40000010000 */
[----:B-1----:R-:W-:Y:S02]  /*ec30*/  FADD.FTZ R198, R180, R198 ;  /* 0x000000c6b4c67221 */ /* 0x002fe40000010000 */
[C---:B------:R-:W-:Y:S01]  /*ec40*/  HMMA.16816.F32.BF16 R120, R148.reuse, R154, R120 ;  /* 0x0000009a9478723c */ /* 0x040fe20000041878 */
[----:B------:R-:W1:Y:S03]  /*ec50*/  LDSM.16.MT88.4 R152, [R216+0x16800] ;  /* 0x01680000d898783b */ /* 0x000e660000004200 */
[----:B------:R-:W-:Y:S01]  /*ec60*/  FADD.FTZ R179, R179, R177 ;  /* 0x000000b1b3b37221 */ /* 0x000fe20000010000 */
[----:B------:R-:W5:Y:S03]  /*ec70*/  MUFU.EX2 R182, R182 ;  /* 0x000000b600b67308 */ /* 0x000f660000000800 */
[C---:B------:R-:W-:Y:S04]  /*ec80*/  HMMA.16816.F32.BF16 R124, R148.reuse, R160, R124 ;  /* 0x000000a0947c723c */ /* 0x040fe8000004187c */
[C---:B--2---:R-:W-:Y:S01]  /*ec90*/  F2FP.BF16.PACK_AB R20, R181.reuse, R180 ;  /* 0x000000b4b514723e */ /* 0x044fe200000010ff */
[----:B------:R-:W-:Y:S02]  /*eca0*/  FADD.FTZ R181, R181, R198 ;  /* 0x000000c6b5b57221 */ /* 0x000fe40000010000 */
[----:B------:R-:W2:Y:S01]  /*ecb0*/  MUFU.EX2 R183, R183 ;  /* 0x000000b700b77308 */ /* 0x000ea20000000800 */
[C---:B------:R-:W-:Y:S01]  /*ecc0*/  HMMA.16816.F32.BF16 R128, R148.reuse, R162, R128 ;  /* 0x000000a29480723c */ /* 0x040fe20000041880 */
[----:B------:R-:W1:Y:S03]  /*ecd0*/  LDSM.16.MT88.4 R160, [R220+0x11000] ;  /* 0x01100000dca0783b */ /* 0x000e660000004200 */
[----:B------:R-:W-:Y:S04]  /*ece0*/  FADD.FTZ R179, R199, R179 ;  /* 0x000000b3c7b37221 */ /* 0x000fe80000010000 */
[C---:B---3--:R-:W-:Y:S04]  /*ecf0*/  HMMA.16816.F32.BF16 R132, R148.reuse, R168, R132 ;  /* 0x000000a89484723c */ /* 0x048fe80000041884 */
[----:B------:R-:W-:Y:S02]  /*ed00*/  FADD.FTZ R179, R252, R179 ;  /* 0x000000b3fcb37221 */ /* 0x000fe40000010000 */
[----:B-----5:R-:W-:Y:S02]  /*ed10*/  FADD.FTZ R181, R182, R181 ;  /* 0x000000b5b6b57221 */ /* 0x020fe40000010000 */
[C---:B------:R-:W-:Y:S01]  /*ed20*/  HMMA.16816.F32.BF16 R136, R148.reuse, R170, R136 ;  /* 0x000000aa9488723c */ /* 0x040fe20000041888 */
[----:B------:R-:W-:Y:S03]  /*ed30*/  LDSM.16.MT88.4 R168, [R216+0x13000] ;  /* 0x01300000d8a8783b */ /* 0x000fe60000004200 */
[C---:B--2---:R-:W-:Y:S04]  /*ed40*/  F2FP.BF16.PACK_AB R22, R183.reuse, R182 ;  /* 0x000000b6b716723e */ /* 0x044fe800000010ff */
[C---:B----4-:R-:W-:Y:S04]  /*ed50*/  HMMA.16816.F32.BF16 R140, R148.reuse, R156, R140 ;  /* 0x0000009c948c723c */ /* 0x050fe8000004188c */
[----:B------:R-:W-:Y:S04]  /*ed60*/  FADD.FTZ R183, R183, R181 ;  /* 0x000000b5b7b77221 */ /* 0x000fe80000010000 */
[C---:B------:R-:W-:Y:S01]  /*ed70*/  HMMA.16816.F32.BF16 R12, R148.reuse, R158, R12 ;  /* 0x0000009e940c723c */ /* 0x040fe2000004180c */
[----:B------:R-:W2:Y:S07]  /*ed80*/  LDSM.16.MT88.4 R156, [R216+0x11000] ;  /* 0x01100000d89c783b */ /* 0x000eae0000004200 */
[C---:B-1----:R-:W-:Y:S08]  /*ed90*/  HMMA.16816.F32.BF16 R16, R148.reuse, R152, R16 ;  /* 0x000000989410723c */ /* 0x042ff00000041810 */
[----:B------:R-:W-:Y:S01]  /*eda0*/  HMMA.16816.F32.BF16 R144, R148, R154, R144 ;  /* 0x0000009a9490723c */ /* 0x000fe20000041890 */
[----:B------:R-:W1:Y:S07]  /*edb0*/  LDSM.16.MT88.4 R148, [R220+0x13000] ;  /* 0x01300000dc94783b */ /* 0x000e6e0000004200 */
[C---:B------:R-:W-:Y:S01]  /*edc0*/  HMMA.16816.F32.BF16 R4, R20.reuse, R160, R4 ;  /* 0x000000a01404723c */ /* 0x040fe20000041804 */
[----:B------:R-:W3:Y:S07]  /*edd0*/  LDSM.16.MT88.4 R152, [R218+0x13000] ;  /* 0x01300000da98783b */ /* 0x000eee0000004200 */
[C---:B------:R-:W-:Y:S01]  /*ede0*/  HMMA.16816.F32.BF16 R8, R20.reuse, R162, R8 ;  /* 0x000000a21408723c */ /* 0x040fe20000041808 */
[----:B------:R-:W4:Y:S07]  /*edf0*/  LDSM.16.MT88.4 R160, [R217+0x13000] ;  /* 0x01300000d9a0783b */ /* 0x000f2e0000004200 */
        /* <DEDUP_REMOVED lines=15> */
[C---:B----4-:R-:W-:Y:S01]  /*eef0*/  HMMA.16816.F32.BF16 R76, R20.reuse, R160, R76 ;  /* 0x000000a0144c723c */ /* 0x050fe2000004184c */
[----:B------:R-:W-:Y:S07]  /*ef00*/  MUFU.EX2 R161, R34 ;  /* 0x0000002200a17308 */ /* 0x000fee0000000800 */
[C---:B------:R-:W-:Y:S03]  /*ef10*/  HMMA.16816.F32.BF16 R80, R20.reuse, R162, R80 ;  /* 0x000000a21450723c */ /* 0x040fe60000041850 */
[----:B------:R-:W-:Y:S05]  /*ef20*/  MUFU.EX2 R163, R28 ;  /* 0x0000001c00a37308 */ /* 0x000fea0000000800 */
[C---:B------:R-:W-:Y:S05]  /*ef30*/  HMMA.16816.F32.BF16 R84, R20.reuse, R168, R84 ;  /* 0x000000a81454723c */ /* 0x040fea0000041854 */
[----:B------:R4:W1:Y:S03]  /*ef40*/  MUFU.EX2 R162, R29 ;  /* 0x0000001d00a27308 */ /* 0x0008660000000800 */
[C---:B------:R-:W-:Y:S01]  /*ef50*/  HMMA.16816.F32.BF16 R88, R20.reuse, R170, R88 ;  /* 0x000000aa1458723c */ /* 0x040fe20000041858 */
[----:B------:R-:W-:Y:S06]  /*ef60*/  LDSM.16.MT88.4 R168, [R216+0x11800] ;  /* 0x01180000d8a8783b */ /* 0x000fec0000004200 */
[----:B------:R1:W1:Y:S01]  /*ef70*/  MUFU.EX2 R160, R32 ;  /* 0x0000002000a07308 */ /* 0x0002620000000800 */
[C---:B-----5:R-:W-:Y:S08]  /*ef80*/  HMMA.16816.F32.BF16 R92, R20.reuse, R24, R92 ;  /* 0x00000018145c723c */ /* 0x060ff0000004185c */
[C---:B------:R-:W-:Y:S01]  /*ef90*/  HMMA.16816.F32.BF16 R96, R20.reuse, R26, R96 ;  /* 0x0000001a1460723c */ /* 0x040fe20000041860 */
[----:B------:R-:W5:Y:S07]  /*efa0*/  LDSM.16.MT88.4 R24, [R220+0x17000] ;  /* 0x01700000dc18783b */ /* 0x000f6e0000004200 */
[C---:B--2---:R-:W-:Y:S01]  /*efb0*/  HMMA.16816.F32.BF16 R100, R20.reuse, R156, R100 ;  /* 0x0000009c1464723c */ /* 0x044fe20000041864 */
[----:B----4-:R-:W-:Y:S07]  /*efc0*/  LDSM.16.MT88.4 R28, [R218+0x11800] ;  /* 0x01180000da1c783b */ /* 0x010fee0000004200 */
[C---:B------:R-:W-:Y:S01]  /*efd0*/  HMMA.16816.F32.BF16 R104, R20.reuse, R158, R104 ;  /* 0x0000009e1468723c */ /* 0x040fe20000041868 */
[----:B------:R-:W2:Y:S07]  /*efe0*/  LDSM.16.MT88.4 R156, [R218+0x17000] ;  /* 0x01700000da9c783b */ /* 0x000eae0000004200 */
[C---:B-1----:R-:W-:Y:S01]  /*eff0*/  HMMA.16816.F32.BF16 R108, R20.reuse, R148, R108 ;  /* 0x00000094146c723c */ /* 0x042fe2000004186c */
[----:B------:R-:W-:Y:S07]  /*f000*/  LDSM.16.MT88.4 R32, [R217+0x11800] ;  /* 0x01180000d920783b */ /* 0x000fee0000004200 */
[C---:B------:R-:W-:Y:S01]  /*f010*/  HMMA.16816.F32.BF16 R112, R20.reuse, R150, R112 ;  /* 0x000000961470723c */ /* 0x040fe20000041870 */
[----:B------:R-:W1:Y:S07]  /*f020*/  LDSM.16.MT88.4 R148, [R217+0x17000] ;  /* 0x01700000d994783b */ /* 0x000e6e0000004200 */
[C---:B---3--:R-:W-:Y:S08]  /*f030*/  HMMA.16816.F32.BF16 R116, R20.reuse, R152, R116 ;  /* 0x000000981474723c */ /* 0x048ff00000041874 */
[C---:B------:R-:W-:Y:S01]  /*f040*/  HMMA.16816.F32.BF16 R120, R20.reuse, R154, R120 ;  /* 0x0000009a1478723c */ /* 0x040fe20000041878 */
[----:B------:R-:W3:Y:S07]  /*f050*/  LDSM.16.MT88.4 R152, [R216+0x17000] ;  /* 0x01700000d898783b */ /* 0x000eee0000004200 */
[C---:B-----5:R-:W-:Y:S08]  /*f060*/  HMMA.16816.F32.BF16 R124, R20.reuse, R24, R124 ;  /* 0x00000018147c723c */ /* 0x060ff0000004187c */
[C---:B------:R-:W-:Y:S01]  /*f070*/  HMMA.16816.F32.BF16 R128, R20.reuse, R26, R128 ;  /* 0x0000001a1480723c */ /* 0x040fe20000041880 */
[----:B------:R-:W4:Y:S07]  /*f080*/  LDSM.16.MT88.4 R24, [R220+0x11800] ;  /* 0x01180000dc18783b */ /* 0x000f2e0000004200 */
[C---:B--2---:R-:W-:Y:S08]  /*f090*/  HMMA.16816.F32.BF16 R132, R20.reuse, R156, R132 ;  /* 0x0000009c1484723c */ /* 0x044ff00000041884 */
[C---:B------:R-:W-:Y:S08]  /*f0a0*/  HMMA.16816.F32.BF16 R136, R20.reuse, R158, R136 ;  /* 0x0000009e1488723c */ /* 0x040ff00000041888 */
[C---:B-1----:R-:W-:Y:S08]  /*f0b0*/  HMMA.16816.F32.BF16 R140, R20.reuse, R148, R140 ;  /* 0x00000094148c723c */ /* 0x042ff0000004188c */
[C---:B------:R-:W-:Y:S01]  /*f0c0*/  HMMA.16816.F32.BF16 R12, R20.reuse, R150, R12 ;  /* 0x00000096140c723c */ /* 0x040fe2000004180c */
[----:B------:R-:W1:Y:S07]  /*f0d0*/  LDSM.16.MT88.4 R148, [R218+0x13800] ;  /* 0x01380000da94783b */ /* 0x000e6e0000004200 */
[C---:B---3--:R-:W-:Y:S07]  /*f0e0*/  HMMA.16816.F32.BF16 R16, R20.reuse, R152, R16 ;  /* 0x000000981410723c */ /* 0x048fee0000041810 */
[----:B------:R-:W-:Y:S01]  /*f0f0*/  MOV R152, R162 ;  /* 0x000000a200987202 */ /* 0x000fe20000000f00 */
[----:B------:R-:W-:Y:S04]  /*f100*/  HMMA.16816.F32.BF16 R144, R20, R154, R144 ;  /* 0x0000009a1490723c */ /* 0x000fe80000041890 */
[----:B------:R-:W-:Y:S03]  /*f110*/  MOV R153, R163 ;  /* 0x000000a300997202 */ /* 0x000fe60000000f00 */
[----:B------:R-:W-:Y:S02]  /*f120*/  MOV R154, R160 ;  /* 0x000000a0009a7202 */ /* 0x000fe40000000f00 */
[----:B------:R-:W-:Y:S03]  /*f130*/  MOV R155, R161 ;  /* 0x000000a1009b7202 */ /* 0x000fe60000000f00 */
[----:B------:R-:W-:Y:S02]  /*f140*/  F2FP.BF16.PACK_AB R20, R152, R153 ;  /* 0x000000999814723e */ /* 0x000fe400000010ff */
[----:B------:R-:W-:Y:S02]  /*f150*/  F2FP.BF16.PACK_AB R23, R190, R155 ;  /* 0x0000009bbe17723e */ /* 0x000fe400000010ff */
[-C--:B------:R-:W-:Y:S02]  /*f160*/  F2FP.BF16.PACK_AB R22, R189, R154.reuse ;  /* 0x0000009abd16723e */ /* 0x080fe400000010ff */
[----:B------:R-:W-:Y:S07]  /*f170*/  F2FP.BF16.PACK_AB R21, R252, R199 ;  /* 0x000000c7fc15723e */ /* 0x000fee00000010ff */
[C---:B----4-:R-:W-:Y:S01]  /*f180*/  HMMA.16816.F32.BF16 R160, R20.reuse, R24, R4 ;  /* 0x0000001814a0723c */ /* 0x050fe20000041804 */
[----:B------:R-:W2:Y:S07]  /*f190*/  LDSM.16.MT88.4 R4, [R217+0x13800] ;  /* 0x01380000d904783b */ /* 0x000eae0000004200 */
[C---:B------:R-:W-:Y:S01]  /*f1a0*/  HMMA.16816.F32.BF16 R156, R20.reuse, R26, R8 ;  /* 0x0000001a149c723c */ /* 0x040fe20000041808 */
[----:B------:R-:W3:Y:S07]  /*f1b0*/  LDSM.16.MT88.4 R8, [R216+0x13800] ;  /* 0x01380000d808783b */ /* 0x000eee0000004200 */
[C---:B------:R-:W-:Y:S01]  /*f1c0*/  HMMA.16816.F32.BF16 R36, R20.reuse, R28, R36 ;  /* 0x0000001c1424723c */ /* 0x040fe20000041824 */
[----:B------:R-:W4:Y:S07]  /*f1d0*/  LDSM.16.MT88.4 R24, [R220+0x15800] ;  /* 0x01580000dc18783b */ /* 0x000f2e0000004200 */
[C---:B------:R-:W-:Y:S01]  /*f1e0*/  HMMA.16816.F32.BF16 R40, R20.reuse, R30, R40 ;  /* 0x0000001e1428723c */ /* 0x040fe20000041828 */
[----:B------:R-:W5:Y:S07]  /*f1f0*/  LDSM.16.MT88.4 R28, [R218+0x15800] ;  /* 0x01580000da1c783b */ /* 0x000f6e0000004200 */
[C---:B------:R-:W-:Y:S08]  /*f200*/  HMMA.16816.F32.BF16 R44, R20.reuse, R32, R44 ;  /* 0x00000020142c723c */ /* 0x040ff0000004182c */
[C---:B------:R-:W-:Y:S01]  /*f210*/  HMMA.16816.F32.BF16 R48, R20.reuse, R34, R48 ;  /* 0x000000221430723c */ /* 0x040fe20000041830 */
[----:B------:R-:W2:Y:S07]  /*f220*/  LDSM.16.MT88.4 R32, [R217+0x15800] ;  /* 0x01580000d920783b */ /* 0x000eae0000004200 */
[C---:B------:R-:W-:Y:S07]  /*f230*/  HMMA.16816.F32.BF16 R52, R20.reuse, R168, R52 ;  /* 0x000000a81434723c */ /* 0x040fee0000041834 */
[----:B------:R-:W-:Y:S01]  /*f240*/  MOV R169, R154 ;  /* 0x0000009a00a97202 */ /* 0x000fe20000000f00 */
[C---:B------:R-:W-:Y:S04]  /*f250*/  HMMA.16816.F32.BF16 R56, R20.reuse, R170, R56 ;  /* 0x000000aa1438723c */ /* 0x040fe80000041838 */
[----:B------:R-:W-:Y:S03]  /*f260*/  MOV R168, R155 ;  /* 0x0000009b00a87202 */ /* 0x000fe60000000f00 */
[----:B------:R-:W-:Y:S01]  /*f270*/  MOV R171, R152 ;  /* 0x0000009800ab7202 */ /* 0x000fe20000000f00 */
[C---:B------:R-:W-:Y:S04]  /*f280*/  HMMA.16816.F32.BF16 R60, R20.reuse, R172, R60 ;  /* 0x000000ac143c723c */ /* 0x040fe8000004183c */
[----:B------:R-:W-:Y:S01]  /*f290*/  MOV R170, R153 ;  /* 0x0000009900aa7202 */ /* 0x000fe20000000f00 */
[----:B------:R-:W-:Y:S01]  /*f2a0*/  FADD.FTZ R179, R168, R179 ;  /* 0x000000b3a8b37221 */ /* 0x000fe20000010000 */
[----:B------:R-:W3:Y:S02]  /*f2b0*/  LDSM.16.MT88.4 R152, [R216+0x15800] ;  /* 0x01580000d898783b */ /* 0x000ee40000004200 */
[C---:B------:R-:W-:Y:S04]  /*f2c0*/  HMMA.16816.F32.BF16 R64, R20.reuse, R174, R64 ;  /* 0x000000ae1440723c */ /* 0x040fe80000041840 */
[----:B------:R-:W-:Y:S02]  /*f2d0*/  FADD.FTZ R183, R170, R183 ;  /* 0x000000b7aab77221 */ /* 0x000fe40000010000 */
[----:B------:R-:W-:Y:S02]  /*f2e0*/  FADD.FTZ R242, R190, R179 ;  /* 0x000000b3bef27221 */ /* 0x000fe40000010000 */
[C---:B-1----:R-:W-:Y:S04]  /*f2f0*/  HMMA.16816.F32.BF16 R68, R20.reuse, R148, R68 ;  /* 0x000000941444723c */ /* 0x042fe80000041844 */
[----:B------:R-:W-:Y:S04]  /*f300*/  FADD.FTZ R183, R171, R183 ;  /* 0x000000b7abb77221 */ /* 0x000fe80000010000 */
[C---:B------:R-:W-:Y:S01]  /*f310*/  HMMA.16816.F32.BF16 R72, R20.reuse, R150, R72 ;  /* 0x000000961448723c */ /* 0x040fe20000041848 */
[----:B------:R-:W1:Y:S03]  /*f320*/  LDSM.16.MT88.4 R148, [R220+0x17800] ;  /* 0x01780000dc94783b */ /* 0x000e660000004200 */
[----:B------:R-:W-:Y:S04]  /*f330*/  FADD.FTZ R183, R169, R183 ;  /* 0x000000b7a9b77221 */ /* 0x000fe80000010000 */
[C---:B--2---:R-:W-:Y:S04]  /*f340*/  HMMA.16816.F32.BF16 R76, R20.reuse, R4, R76 ;  /* 0x00000004144c723c */ /* 0x044fe8000004184c */
[----:B------:R-:W-:Y:S04]  /*f350*/  FADD.FTZ R243, R189, R183 ;  /* 0x000000b7bdf37221 */ /* 0x000fe80000010000 */
        /* <DEDUP_REMOVED lines=10> */
[C---:B------:R-:W-:Y:S08]  /*f400*/  HMMA.16816.F32.BF16 R108, R20.reuse, R32, R108 ;  /* 0x00000020146c723c */ /* 0x040ff0000004186c */
[C---:B------:R-:W-:Y:S08]  /*f410*/  HMMA.16816.F32.BF16 R112, R20.reuse, R34, R112 ;  /* 0x000000221470723c */ /* 0x040ff00000041870 */
[C---:B------:R-:W-:Y:S08]  /*f420*/  HMMA.16816.F32.BF16 R116, R20.reuse, R152, R116 ;  /* 0x000000981474723c */ /* 0x040ff00000041874 */
[C---:B------:R-:W-:Y:S08]  /*f430*/  HMMA.16816.F32.BF16 R120, R20.reuse, R154, R120 ;  /* 0x0000009a1478723c */ /* 0x040ff00000041878 */
[C---:B-1----:R-:W-:Y:S08]  /*f440*/  HMMA.16816.F32.BF16 R124, R20.reuse, R148, R124 ;  /* 0x00000094147c723c */ /* 0x042ff0000004187c */
        /* <DEDUP_REMOVED lines=8> */
.L_x_125:
        /* <DEDUP_REMOVED lines=406> */
.L_x_130:
[----:B---34-:R-:W-:Y:S05]  /*10e30*/  BSYNC B0 ;  /* 0x0000000000007941 */ /* 0x018fea0003800000 */
.L_x_129:
        /* <DEDUP_REMOVED lines=25> */
[----:B------:R-:W-:Y:S01]  /*10fd0*/  IMAD R0, R8, c[0x0][0x1ec], R0 ;  /* 0x00007b0008007a24 */ /* 0x000fe200078e0200 */
        /* <DEDUP_REMOVED lines=10> */
.L_x_132:
[----:B------:R-:W-:Y:S05]  /*11080*/  BSYNC B0 ;  /* 0x0000000000007941 */ /* 0x000fea0003800000 */
.L_x_131:
        /* <DEDUP_REMOVED lines=22> */
.L_x_134:
[----:B------:R-:W-:Y:S05]  /*111f0*/  BSYNC B0 ;  /* 0x0000000000007941 */ /* 0x000fea0003800000 */
.L_x_133:
        /* <DEDUP_REMOVED lines=22> */
.L_x_136:
[----:B------:R-:W-:Y:S05]  /*11360*/  BSYNC B0 ;  /* 0x0000000000007941 */ /* 0x000fea0003800000 */
.L_x_135:
        /* <DEDUP_REMOVED lines=23> */
.L_x_90:
        /* <DEDUP_REMOVED lines=10> */
[----:B------:R-:W-:Y:S01]  /*11580*/  USHF.R.S32.HI UR11, URZ, 0x1f, UR26 ;  /* 0x0000001f3f0b7899 */ /* 0x000fe2000801141a */
[----:B------:R-:W-:Y:S01]  /*11590*/  SHF.R.S32.HI R14, RZ, 0x3, R14 ;  /* 0x00000003ff0e7819 */ /* 0x000fe2000001140e */
[----:B------:R-:W-:Y:S01]  /*115a0*/  @!UP4 USHF.R.S32.HI UR14, URZ, 0x1f, UR24 ;  /* 0x0000001f3f0ec899 */ /* 0x000fe20008011418 */
[----:B------:R-:W-:Y:S01]  /*115b0*/  BSSY B0, `(.L_x_137) ;  /* 0x0000043000007945 */ /* 0x000fe20003800000 */
[----:B------:R-:W-:Y:S01]  /*115c0*/  @UP4 UIMAD.WIDE.U32 UR8, UR15, UR6, URZ ;  /* 0x000000060f0842a5 */ /* 0x000fe2000f8e003f */
[----:B------:R-:W-:Y:S01]  /*115d0*/  IMAD.IADD R8, R6, 0x1, -R8 ;  /* 0x0000000106087824 */ /* 0x000fe200078e0a08 */
[----:B------:R-:W-:Y:S01]  /*115e0*/  @!UP4 UIMAD UR14, UR14, UR4, URZ ;  /* 0x000000040e0ec2a4 */ /* 0x000fe2000f8e023f */
[----:B------:R-:W-:Y:S01]  /*115f0*/  SHF.R.S32.HI R15, RZ, 0x1f, R14 ;  /* 0x0000001fff0f7819 */ /* 0x000fe2000001140e */
[----:B------:R-:W-:Y:S01]  /*11600*/  ULDC.U8 UR13, c[0x0][0x328] ;  /* 0x0000ca00000d7ab9 */ /* 0x000fe20000000000 */
[----:B------:R-:W-:Y:S01]  /*11610*/  IMAD.SHL.U32 R7, R8, 0x8, RZ ;  /* 0x0000000808077824 */ /* 0x000fe200078e00ff */
[----:B------:R-:W-:-:S02]  /*11620*/  @!UP4 UIMAD.WIDE.U32 UR22, UR24, UR4, URZ ;  /* 0x000000041816c2a5 */ /* 0x000fc4000f8e003f */
[----:B------:R-:W-:Y:S01]  /*11630*/  @!UP4 UIMAD UR14, UR24, UR5, UR14 ;  /* 0x00000005180ec2a4 */ /* 0x000fe2000f8e020e */
[----:B------:R-:W-:Y:S01]  /*11640*/  IMAD.WIDE R16, R16, 0x40, R14 ;  /* 0x0000004010107825 */ /* 0x000fe200078e020e */
[----:B------:R-:W-:Y:S01]  /*11650*/  UISETP.NE.AND UP3, UPT, UR13, URZ, UPT ;  /* 0x0000003f0d00728c */ /* 0x000fe2000bf65270 */
[C---:B------:R-:W-:Y:S01]  /*11660*/  IADD3 R6, R7.reuse, 0x40, RZ ;  /* 0x0000004007067810 */ /* 0x040fe20007ffe0ff */
[----:B------:R-:W-:Y:S01]  /*11670*/  ULDC.64 UR4, c[0x0][0x1f0] ;  /* 0x00007c0000047ab9 */ /* 0x000fe20000000a00 */
[C---:B------:R-:W-:Y:S01]  /*11680*/  IADD3 R5, R7.reuse, 0x80, RZ ;  /* 0x0000008007057810 */ /* 0x040fe20007ffe0ff */
[----:B------:R-:W-:Y:S01]  /*11690*/  UIMAD UR4, UR11, UR4, URZ ;  /* 0x000000040b0472a4 */ /* 0x000fe2000f8e023f */
[----:B------:R-:W-:Y:S01]  /*116a0*/  IADD3 R4, R7, 0xc0, RZ ;  /* 0x000000c007047810 */ /* 0x000fe20007ffe0ff */
[----:B------:R-:W-:Y:S02]  /*116b0*/  @UP4 UIMAD UR7, UR15, UR7, UR9 ;  /* 0x000000070f0742a4 */ /* 0x000fe4000f8e0209 */
[----:B------:R-:W-:-:S02]  /*116c0*/  ULDC UR10, c[0x0][0x214] ;  /* 0x00008500000a7ab9 */ /* 0x000fc40000000800 */
[----:B------:R-:W-:Y:S02]  /*116d0*/  UISETP.NE.OR UP2, UPT, UR12, URZ, !UP3 ;  /* 0x0000003f0c00728c */ /* 0x000fe4000df45670 */
[----:B------:R-:W-:Y:S02]  /*116e0*/  @UP1 ULDC UR11, c[0x0][0x210] ;  /* 0x00008400000b1ab9 */ /* 0x000fe40000000800 */
[----:B------:R-:W-:Y:S02]  /*116f0*/  ULDC UR9, c[0x0][0x234] ;  /* 0x00008d0000097ab9 */ /* 0x000fe40000000800 */
[----:B------:R-:W-:Y:S02]  /*11700*/  @UP1 UIMAD UR11, UR11, UR10, URZ ;  /* 0x0000000a0b0b12a4 */ /* 0x000fe4000f8e023f */
[----:B------:R-:W-:Y:S02]  /*11710*/  @!UP1 USEL UR11, UR10, UR9, !UP3 ;  /* 0x000000090a0b9287 */ /* 0x000fe4000d800000 */
[----:B------:R-:W-:-:S02]  /*11720*/  UISETP.NE.OR UP0, UPT, UR15, -0x1, UP2 ;  /* 0xffffffff0f00788c */ /* 0x000fc40009705670 */
        /* <DEDUP_REMOVED lines=10> */
[----:B------:R-:W-:Y:S01]  /*117d0*/  USEL UR12, UR12, URZ, UP2 ;  /* 0x0000003f0c0c7287 */ /* 0x000fe20009000000 */
[----:B------:R-:W-:Y:S01]  /*117e0*/  ISETP.GE.AND P0, PT, R14, UR19, PT ;  /* 0x000000130e007c0c */ /* 0x000fe2000bf06270 */
[----:B------:R-:W-:Y:S02]  /*117f0*/  @UP1 ULDC UR13, c[0x0][0x210] ;  /* 0x00008400000d1ab9 */ /* 0x000fe40000000800 */
[----:B------:R-:W-:Y:S01]  /*11800*/  @!UP1 UMOV UR13, 0x1 ;  /* 0x00000001000d9882 */ /* 0x000fe20000000000 */
[----:B-1----:R-:W-:Y:S01]  /*11810*/  IMAD.WIDE.U32 R12, R12, c[0x0][0x1f0], R2 ;  /* 0x00007c000c0c7a25 */ /* 0x002fe200078e0002 */
[----:B------:R-:W-:-:S02]  /*11820*/  UIMAD UR11, UR26, UR11, UR12 ;  /* 0x0000000b1a0b72a4 */ /* 0x000fc4000f8e020c */
[----:B------:R-:W-:Y:S02]  /*11830*/  UIMAD UR17, UR17, UR13, URZ ;  /* 0x0000000d111172a4 */ /* 0x000fe4000f8e023f */
        /* <DEDUP_REMOVED lines=26> */
.L_x_138:
[----:B------:R-:W-:Y:S05]  /*119e0*/  BSYNC B0 ;  /* 0x0000000000007941 */ /* 0x000fea0003800000 */
.L_x_137:
        /* <DEDUP_REMOVED lines=22> */
.L_x_140:
[----:B------:R-:W-:Y:S05]  /*11b50*/  BSYNC B0 ;  /* 0x0000000000007941 */ /* 0x000fea0003800000 */
.L_x_139:
        /* <DEDUP_REMOVED lines=22> */
.L_x_142:
[----:B------:R-:W-:Y:S05]  /*11cc0*/  BSYNC B0 ;  /* 0x0000000000007941 */ /* 0x000fea0003800000 */
.L_x_141:
        /* <DEDUP_REMOVED lines=21> */
.L_x_144:
[----:B------:R-:W-:Y:S05]  /*11e20*/  BSYNC B0 ;  /* 0x0000000000007941 */ /* 0x000fea0003800000 */
.L_x_143:
        /* <DEDUP_REMOVED lines=35> */
.L_x_145:
        /* <DEDUP_REMOVED lines=10> */
.L_x_1073:


//--------------------- .text._ZN5flash16flash_fwd_kernelI23Flash_fwd_kernel_traitsILi256ELi128ELi64ELi8ELb0ELb0EN7cutlass10bfloat16_tE19Flash_kernel_traitsILi256ELi128ELi64ELi8ES3_EELb0ELb1ELb0ELb0ELb0ELb1ELb0ELb0EEEvNS_16Flash_fwd_paramsE --------------------------
	.section	.text._ZN5flash16flash_fwd_kernelI23Flash_fwd_kernel_traitsILi256ELi128ELi64ELi8ELb0ELb0EN7cutlass10bfloat16_tE19Flash_kernel_traitsILi256ELi128ELi64ELi8ES3_EELb0ELb1ELb0ELb0ELb0ELb1ELb0ELb0EEEvNS_16Flash_fwd_paramsE,"ax",@progbits
	.sectioninfo	@"SHI_REGISTERS=254"
	.align	128
        .global         _ZN5flash16flash_fwd_kernelI23Flash_fwd_kernel_traitsILi256ELi128ELi64ELi8ELb0ELb0EN7cutlass10bfloat16_tE19Flash_kernel_traitsILi256ELi128ELi64ELi8ES3_EELb0ELb1ELb0ELb0ELb0ELb1ELb0ELb0EEEvNS_16Flash_fwd_paramsE
        .type           _ZN5flash16flash_fwd_kernelI23Flash_fwd_kernel_traitsILi256ELi128ELi64ELi8ELb0ELb0EN7cutlass10bfloat16_tE19Flash_kernel_traitsILi256ELi128ELi64ELi8ES3_EELb0ELb1ELb0ELb0ELb0ELb1ELb0ELb0EEEvNS_16Flash_fwd_paramsE,@function
        .size           _ZN5flash16flash_fwd_kernelI23Flash_fwd_kernel_traitsILi256ELi128ELi64ELi8ELb0ELb0EN7cutlass10bfloat16_tE19Flash_kernel_traitsILi256ELi128ELi64ELi8ES3_EELb0ELb1ELb0ELb0ELb0ELb1ELb0ELb0EEEvNS_16Flash_fwd_paramsE,(.L_x_1074 - _ZN5flash16flash_fwd_kernelI23Flash_fwd_kernel_traitsILi256ELi128ELi64ELi8ELb0ELb0EN7cutlass10bfloat16_tE19Flash_kernel_traitsILi256ELi128ELi64ELi8ES3_EELb0ELb1ELb0ELb0ELb0ELb1ELb0ELb0EEEvNS_16Flash_fwd_paramsE)
        .other          _ZN5flash16flash_fwd_kernelI23Flash_fwd_kernel_traitsILi256ELi128ELi64ELi8ELb0ELb0EN7cutlass10bfloat16_tE19Flash_kernel_traitsILi256ELi128ELi64ELi8ES3_EELb0ELb1ELb0ELb0ELb0ELb1ELb0ELb0EEEvNS_16Flash_fwd_paramsE,@"STO_CUDA_ENTRY STV_DEFAULT"
_ZN5flash16flash_fwd_kernelI23Flash_fwd_kernel_traitsILi256ELi128ELi64ELi8ELb0ELb0EN7cutlass10bfloat16_tE19Flash_kernel_traitsILi256ELi128ELi64ELi8ES3_EELb0ELb1ELb0ELb0ELb0ELb1ELb0ELb0EEEvNS_16Flash_fwd_paramsE:
.text._ZN5flash16flash_fwd_kernelI23Flash_fwd_kernel_traitsILi256ELi128ELi64ELi8ELb0ELb0EN7cutlass10bfloat16_tE19Flash_kernel_traitsILi256ELi128ELi64ELi8ES3_EELb0ELb1ELb0ELb0ELb0ELb1ELb0ELb0EEEvNS_16Flash_fwd_paramsE:
        /* <DEDUP_REMOVED lines=56> */
.L_x_146:
[----:B------:R-:W-:Y:S02]  /*0380*/  ULDC UR6, c[0x0][0x218] ;  /* 0x0000860000067ab9 */ /* 0x000fe40000000800 */
.L_x_147:
        /* <DEDUP_REMOVED lines=69> */
.L_x_149:
[----:B------:R-:W-:Y:S01]  /*07e0*/  IABS R4, c[0x0][0x1c8] ;  /* 0x0000720000047a13 */ /* 0x000fe20000000000 */
[----:B------:R-:W1:Y:S01]  /*07f0*/  S2R R0, SR_CTAID.Z ;  /* 0x0000000000007919 */ /* 0x000e620000002700 */
[----:B------:R-:W-:Y:S02]  /*0800*/  ULDC UR4, c[0x0][0x1c8] ;  /* 0x0000720000047ab9 */ /* 0x000fe40000000800 */
[----:B------:R-:W2:Y:S01]  /*0810*/  I2F.RP R5, R4 ;  /* 0x0000000400057306 */ /* 0x000ea20000209400 */
[----:B------:R-:W-:Y:S02]  /*0820*/  ULOP3.LUT UR4, UR11, UR4, URZ, 0x3c, !UPT ;  /* 0x000000040b047292 */ /* 0x000fe4000f8e3c3f */
[----:B------:R-:W-:-:S04]  /*0830*/  @UP0 UIADD3 UR19, UR14, UR19, URZ ;  /* 0x000000130e130290 */ /* 0x000fc8000fffe03f */
[----:B------:R-:W-:Y:S01]  /*0840*/  ISETP.LE.AND P1, PT, RZ, UR4, PT ;  /* 0x00000004ff007c0c */ /* 0x000fe2000bf23270 */
[----:B------:R-:W-:Y:S02]  /*0850*/  ULDC.64 UR4, c[0x0][0x1a0] ;  /* 0x0000680000047ab9 */ /* 0x000fe40000000a00 */
[----:B------:R-:W-:-:S04]  /*0860*/  @UP0 UIMAD.WIDE.U32 UR22, UR19, UR4, URZ ;  /* 0x00000004131602a5 */ /* 0x000fc8000f8e003f */
[----:B------:R-:W-:Y:S01]  /*0870*/  @UP0 UIMAD UR21, UR19, UR5, UR23 ;  /* 0x00000005131502a4 */ /* 0x000fe2000f8e0217 */
[----:B--2---:R-:W2:Y:S01]  /*0880*/  MUFU.RCP R6, R5 ;  /* 0x0000000500067308 */ /* 0x004ea20000001000 */
[----:B------:R-:W-:Y:S01]  /*0890*/  USHF.R.S32.HI UR19, URZ, 0x1f, UR11 ;  /* 0x0000001f3f137899 */ /* 0x000fe2000801140b */
[----:B-1----:R-:W-:Y:S02]  /*08a0*/  IABS R0, R0 ;  /* 0x0000000000007213 */ /* 0x002fe40000000000 */
[----:B--2---:R-:W-:-:S04]  /*08b0*/  IADD3 R6, R6, 0xffffffe, RZ ;  /* 0x0ffffffe06067810 */ /* 0x004fc80007ffe0ff */
        /* <DEDUP_REMOVED lines=29> */
.L_x_150:
[----:B------:R-:W-:Y:S01]  /*0a90*/  SHF.R.S32.HI R11, RZ, 0x1f, R2 ;  /* 0x0000001fff0b7819 */ /* 0x000fe20000011402 */
[----:B------:R-:W1:Y:S01]  /*0aa0*/  S2R R247, SR_CTAID.X ;  /* 0x0000000000f77919 */ /* 0x000e620000002500 */
[----:B------:R-:W-:Y:S01]  /*0ab0*/  UIADD3 UR10, -UR12, UR15, URZ ;  /* 0x0000000f0c0a7290 */ /* 0x000fe2000fffe13f */
[----:B------:R-:W-:Y:S01]  /*0ac0*/  SHF.R.S32.HI R241, RZ, 0x1f, R8 ;  /* 0x0000001ffff17819 */ /* 0x000fe20000011408 */
[----:B------:R-:W-:Y:S01]  /*0ad0*/  ULDC.64 UR4, c[0x0][0x1a8] ;  /* 0x00006a0000047ab9 */ /* 0x000fe20000000a00 */
[CC--:B------:R-:W-:Y:S01]  /*0ae0*/  LEA.HI R3, R11.reuse, R2.reuse, RZ, 0x3 ;  /* 0x000000020b037211 */ /* 0x0c0fe200078f18ff */
[----:B------:R-:W2:Y:S01]  /*0af0*/  S2R R24, SR_CTAID.Z ;  /* 0x0000000000187919 */ /* 0x000ea20000002700 */
[----:B------:R-:W-:Y:S01]  /*0b00*/  UIMAD UR4, UR19, UR4, URZ ;  /* 0x00000004130472a4 */ /* 0x000fe2000f8e023f */
[----:B------:R-:W-:Y:S01]  /*0b10*/  LEA.HI R233, R11, R2, RZ, 0x4 ;  /* 0x000000020be97211 */ /* 0x000fe200078f20ff */
[----:B------:R-:W-:Y:S01]  /*0b20*/  IMAD R243, R241, c[0x0][0x1b0], RZ ;  /* 0x00006c00f1f37a24 */ /* 0x000fe200078e02ff */
[----:B------:R-:W-:Y:S01]  /*0b30*/  SHF.R.S32.HI R12, RZ, 0x3, R3 ;  /* 0x00000003ff0c7819 */ /* 0x000fe20000011403 */
[----:B------:R-:W-:Y:S01]  /*0b40*/  UIMAD UR4, UR11, UR5, UR4 ;  /* 0x000000050b0472a4 */ /* 0x000fe2000f8e0204 */
[----:B------:R-:W-:Y:S01]  /*0b50*/  LOP3.LUT R3, R3, 0xfffffff8, RZ, 0xc0, !PT ;  /* 0xfffffff803037812 */ /* 0x000fe200078ec0ff */
[----:B------:R-:W-:Y:S01]  /*0b60*/  UIADD3 UR11, UR8, -0x1, URZ ;  /* 0xffffffff080b7890 */ /* 0x000fe2000fffe03f */
[----:B------:R-:W-:Y:S01]  /*0b70*/  IADD3 R6, R12, 0x20, RZ ;  /* 0x000000200c067810 */ /* 0x000fe20007ffe0ff */
[----:B------:R-:W-:Y:S01]  /*0b80*/  UMOV UR14, 0x6 ;  /* 0x00000006000e7882 */ /* 0x000fe20000000000 */
[--C-:B------:R-:W-:Y:S01]  /*0b90*/  SHF.R.S32.HI R13, RZ, 0x1f, R12.reuse ;  /* 0x0000001fff0d7819 */ /* 0x100fe2000001140c */
[----:B------:R-:W-:Y:S01]  /*0ba0*/  IMAD.IADD R0, R2, 0x1, -R3 ;  /* 0x0000000102007824 */ /* 0x000fe200078e0a03 */
[----:B------:R-:W-:Y:S01]  /*0bb0*/  ISETP.GE.AND P2, PT, R6, UR10, PT ;  /* 0x0000000a06007c0c */ /* 0x000fe2000bf46270 */
[----:B------:R-:W-:Y:S01]  /*0bc0*/  IMAD R243, R8, c[0x0][0x1b4], R243 ;  /* 0x00006d0008f37a24 */ /* 0x000fe200078e02f3 */
[----:B------:R-:W-:Y:S01]  /*0bd0*/  IADD3 R3, R12, 0x40, RZ ;  /* 0x000000400c037810 */ /* 0x000fe20007ffe0ff */
[----:B------:R-:W-:Y:S01]  /*0be0*/  IMAD.SHL.U32 R244, R0, 0x8, RZ ;  /* 0x0000000800f47824 */ /* 0x000fe200078e00ff */
[----:B------:R-:W-:Y:S01]  /*0bf0*/  ISETP.GE.AND P3, PT, R12, UR10, PT ;  /* 0x0000000a0c007c0c */ /* 0x000fe2000bf66270 */
[----:B------:R-:W-:Y:S01]  /*0c00*/  UMOV UR19, 0x5 ;  /* 0x0000000500137882 */ /* 0x000fe20000000000 */
[----:B------:R-:W-:Y:S01]  /*0c10*/  ISETP.GE.AND P1, PT, R3, UR10, PT ;  /* 0x0000000a03007c0c */ /* 0x000fe2000bf26270 */
[----:B-1----:R-:W-:Y:S01]  /*0c20*/  IMAD.WIDE R246, R247, 0x80, R12 ;  /* 0x00000080f7f67825 */ /* 0x002fe200078e020c */
[----:B------:R-:W-:Y:S01]  /*0c30*/  SHF.R.S32.HI R245, RZ, 0x1f, R244 ;  /* 0x0000001ffff57819 */ /* 0x000fe200000114f4 */
[----:B------:R-:W-:Y:S01]  /*0c40*/  UISETP.GE.AND UP0, UPT, UR8, 0x2, UPT ;  /* 0x000000020800788c */ /* 0x000fe2000bf06270 */
[----:B------:R-:W-:Y:S01]  /*0c50*/  IADD3 R14, P0, R244, UR6, RZ ;  /* 0x00000006f40e7c10 */ /* 0x000fe2000ff1e0ff */
[----:B------:R-:W-:Y:S01]  /*0c60*/  UIMAD UR6, UR11, -0x40, UR13 ;  /* 0xffffffc00b0678a4 */ /* 0x000fe2000f8e020d */
[----:B------:R-:W-:Y:S01]  /*0c70*/  IADD3 R235, R12, 0x60, RZ ;  /* 0x000000600ceb7810 */ /* 0x000fe20007ffe0ff */
[----:B------:R-:W-:Y:S01]  /*0c80*/  IMAD R241, R241, c[0x0][0x1b8], RZ ;  /* 0x00006e00f1f17a24 */ /* 0x000fe200078e02ff */
[----:B------:R-:W-:Y:S01]  /*0c90*/  IADD3.X R15, R245, UR18, RZ, P0, !PT ;  /* 0x00000012f50f7c10 */ /* 0x000fe200087fe4ff */
[----:B------:R-:W-:Y:S01]  /*0ca0*/  IMAD.MOV.U32 R165, RZ, RZ, 0x40 ;  /* 0x00000040ffa57424 */ /* 0x000fe200078e00ff */
[----:B------:R-:W-:Y:S01]  /*0cb0*/  @!P2 IADD3 R21, P0, R246, 0x20, RZ ;  /* 0x00000020f615a810 */ /* 0x000fe20007f1e0ff */
[----:B------:R-:W-:-:S02]  /*0cc0*/  @!P3 IMAD R7, R247, c[0x0][0x190], RZ ;  /* 0x00006400f707ba24 */ /* 0x000fc400078e02ff */
[----:B--2---:R-:W-:Y:S01]  /*0cd0*/  IMAD.WIDE.U32 R24, R24, c[0x0][0x1a8], R14 ;  /* 0x00006a0018187a25 */ /* 0x004fe200078e000e */
[----:B------:R-:W-:-:S03]  /*0ce0*/  @!P1 IADD3 R18, P4, R246, 0x40, RZ ;  /* 0x00000040f6129810 */ /* 0x000fc60007f9e0ff */
[----:B------:R-:W-:Y:S01]  /*0cf0*/  @!P2 IMAD.X R4, RZ, RZ, R247, P0 ;  /* 0x000000ffff04a224 */ /* 0x000fe200000e06f7 */
[----:B------:R-:W-:Y:S01]  /*0d00*/  IADD3 R15, R25, UR4, RZ ;  /* 0x00000004190f7c10 */ /* 0x000fe2000fffe0ff */
[----:B------:R-:W-:Y:S01]  /*0d10*/  @!P3 IMAD.MOV.U32 R26, RZ, RZ, R24 ;  /* 0x000000ffff1ab224 */ /* 0x000fe200078e0018 */
[----:B------:R-:W-:Y:S01]  /*0d20*/  ISETP.GE.AND P0, PT, R235, UR10, PT ;  /* 0x0000000aeb007c0c */ /* 0x000fe2000bf06270 */
[----:B------:R-:W-:Y:S01]  /*0d30*/  @!P2 IMAD R4, R4, c[0x0][0x190], RZ ;  /* 0x000064000404aa24 */ /* 0x000fe200078e02ff */
[----:B------:R-:W-:Y:S01]  /*0d40*/  ULDC.64 UR4, c[0x0][0x198] ;  /* 0x0000660000047ab9 */ /* 0x000fe20000000a00 */
[----:B------:R-:W-:Y:S01]  /*0d50*/  @!P3 IMAD.MOV.U32 R27, RZ, RZ, R15 ;  /* 0x000000ffff1bb224 */ /* 0x000fe200078e000f */
[----:B------:R-:W-:Y:S01]  /*0d60*/  USHF.L.U64.HI UR14, UR4, UR14, UR5 ;  /* 0x0000000e040e7299 */ /* 0x000fe20008010205 */
[----:B------:R-:W-:Y:S01]  /*0d70*/  @!P2 IMAD R5, R21, c[0x0][0x194], R4 ;  /* 0x000065001505aa24 */ /* 0x000fe200078e0204 */
[----:B------:R-:W-:Y:S01]  /*0d80*/  USHF.L.U32 UR18, UR4, 0x6, URZ ;  /* 0x0000000604127899 */ /* 0x000fe2000800063f */
[----:B------:R-:W-:Y:S01]  /*0d90*/  @!P2 IMAD.MOV.U32 R14, RZ, RZ, R24 ;  /* 0x000000ffff0ea224 */ /* 0x000fe200078e0018 */
[----:B------:R-:W-:Y:S01]  /*0da0*/  USHF.L.U64.HI UR19, UR4, UR19, UR5 ;  /* 0x0000001304137299 */ /* 0x000fe20008010205 */
[----:B------:R-:W-:-:S02]  /*0db0*/  @!P3 IMAD R4, R246, c[0x0][0x194], R7 ;  /* 0x00006500f604ba24 */ /* 0x000fc400078e0207 */
[----:B------:R-:W-:-:S04]  /*0dc0*/  @!P3 IMAD.WIDE.U32 R26, R246, c[0x0][0x190], R26 ;  /* 0x00006400f61aba25 */ /* 0x000fc800078e001a */
[----:B------:R-:W-:Y:S01]  /*0dd0*/  @!P1 IMAD.X R3, RZ, RZ, R247, P4 ;  /* 0x000000ffff039224 */ /* 0x000fe200020e06f7 */
[----:B------:R-:W-:Y:S01]  /*0de0*/  @!P3 LEA R16, P6, R26, c[0x0][0x160], 0x1 ;  /* 0x000058001a10ba11 */ /* 0x000fe200078c08ff */
[----:B------:R-:W-:Y:S01]  /*0df0*/  @!P2 IMAD.WIDE.U32 R20, R21, c[0x0][0x190], R14 ;  /* 0x000064001514aa25 */ /* 0x000fe200078e000e */
[----:B------:R-:W-:-:S03]  /*0e00*/  @!P0 IADD3 R14, P4, R246, 0x60, RZ ;  /* 0x00000060f60e8810 */ /* 0x000fc60007f9e0ff */
[----:B------:R-:W-:Y:S01]  /*0e10*/  @!P3 IMAD.IADD R4, R27, 0x1, R4 ;  /* 0x000000011b04b824 */ /* 0x000fe200078e0204 */
[----:B------:R-:W-:Y:S01]  /*0e20*/  @!P2 LEA R22, P5, R20, c[0x0][0x160], 0x1 ;  /* 0x000058001416aa11 */ /* 0x000fe200078a08ff */
[----:B------:R-:W-:Y:S02]  /*0e30*/  @!P2 IMAD.IADD R5, R21, 0x1, R5 ;  /* 0x000000011505a824 */ /* 0x000fe400078e0205 */
[----:B------:R-:W-:Y:S01]  /*0e40*/  @!P1 IMAD R3, R3, c[0x0][0x190], RZ ;  /* 0x0000640003039a24 */ /* 0x000fe200078e02ff */
[----:B------:R-:W-:Y:S01]  /*0e50*/  @!P3 LEA.HI.X R17, R26, c[0x0][0x164], R4, 0x1, P6 ;  /* 0x000059001a11ba11 */ /* 0x000fe200030f0c04 */
[----:B------:R-:W-:Y:S01]  /*0e60*/  @!P1 IMAD.MOV.U32 R25, RZ, RZ, R15 ;  /* 0x000000ffff199224 */ /* 0x000fe200078e000f */
[----:B------:R-:W-:Y:S01]  /*0e70*/  @!P2 LEA.HI.X R23, R20, c[0x0][0x164], R5, 0x1, P5 ;  /* 0x000059001417aa11 */ /* 0x000fe200028f0c05 */
[----:B------:R-:W-:Y:S01]  /*0e80*/  @!P0 IMAD.X R4, RZ, RZ, R247, P4 ;  /* 0x000000ffff048224 */ /* 0x000fe200020e06f7 */
[----:B------:R-:W-:Y:S01]  /*0e90*/  ISETP.GE.AND P5, PT, R6, UR6, PT ;  /* 0x0000000606007c0c */ /* 0x000fe2000bfa6270 */
[----:B------:R-:W-:Y:S01]  /*0ea0*/  @!P1 IMAD R3, R18, c[0x0][0x194], R3 ;  /* 0x0000650012039a24 */ /* 0x000fe200078e0203 */
[----:B------:R-:W-:Y:S01]  /*0eb0*/  ISETP.GE.AND P4, PT, R6, UR6, PT ;  /* 0x0000000606007c0c */ /* 0x000fe2000bf86270 */
[----:B------:R-:W-:Y:S01]  /*0ec0*/  @!P1 IMAD.WIDE.U32 R18, R18, c[0x0][0x190], R24 ;  /* 0x0000640012129a25 */ /* 0x000fe200078e0018 */
[----:B------:R-:W-:-:S03]  /*0ed0*/  LEA.HI R6, R11, R2, RZ, 0x6 ;  /* 0x000000020b067211 */ /* 0x000fc600078f30ff */
[----:B------:R-:W-:Y:S01]  /*0ee0*/  @!P0 IMAD R5, R4, c[0x0][0x190], RZ ;  /* 0x0000640004058a24 */ /* 0x000fe200078e02ff */
[----:B------:R-:W-:Y:S01]  /*0ef0*/  @!P1 LEA R20, P6, R18, c[0x0][0x160], 0x1 ;  /* 0x0000580012149a11 */ /* 0x000fe200078c08ff */
[----:B------:R-:W-:Y:S02]  /*0f00*/  @!P0 IMAD.MOV.U32 R25, RZ, RZ, R15 ;  /* 0x000000ffff198224 */ /* 0x000fe400078e000f */
[----:B------:R-:W-:Y:S02]  /*0f10*/  IMAD.SHL.U32 R7, R12, 0x40, RZ ;  /* 0x000000400c077824 */ /* 0x000fe400078e00ff */
[----:B------:R-:W-:Y:S02]  /*0f20*/  @!P1 IMAD.IADD R3, R19, 0x1, R3 ;  /* 0x0000000113039824 */ /* 0x000fe400078e0203 */
[C---:B------:R-:W-:Y:S01]  /*0f30*/  @!P0 IMAD R5, R14.reuse, c[0x0][0x194], R5 ;  /* 0x000065000e058a24 */ /* 0x040fe200078e0205 */
[----:B------:R-:W-:Y:S01]  /*0f40*/  LOP3.LUT R7, R7, 0x1c0, RZ, 0xc0, !PT ;  /* 0x000001c007077812 */ /* 0x000fe200078ec0ff */
[----:B------:R-:W-:Y:S01]  /*0f50*/  @!P0 IMAD.WIDE.U32 R14, R14, c[0x0][0x190], R24 ;  /* 0x000064000e0e8a25 */ /* 0x000fe200078e0018 */
[----:B------:R-:W-:-:S02]  /*0f60*/  @!P1 LEA.HI.X R21, R18, c[0x0][0x164], R3, 0x1, P6 ;  /* 0x0000590012159a11 */ /* 0x000fc400030f0c03 */
[----:B------:R-:W-:Y:S01]  /*0f70*/  SHF.R.U32.HI R4, RZ, 0x3, R7 ;  /* 0x00000003ff047819 */ /* 0x000fe20000011607 */
[----:B------:R-:W-:Y:S01]  /*0f80*/  @!P0 IMAD.IADD R5, R15, 0x1, R5 ;  /* 0x000000010f058824 */ /* 0x000fe200078e0205 */
[----:B------:R-:W-:Y:S01]  /*0f90*/  @!P0 LEA R18, P6, R14, c[0x0][0x160], 0x1 ;  /* 0x000058000e128a11 */ /* 0x000fe200078c08ff */
[----:B------:R-:W-:Y:S01]  /*0fa0*/  IMAD R3, R13, c[0x0][0x198], RZ ;  /* 0x000066000d037a24 */ /* 0x000fe200078e02ff */
[--C-:B------:R-:W-:Y:S01]  /*0fb0*/  LOP3.LUT R7, R7, 0x38, R244.reuse, 0xf8, !PT ;  /* 0x0000003807077812 */ /* 0x100fe200078ef8f4 */
[----:B------:R-:W-:Y:S01]  /*0fc0*/  IMAD.WIDE.U32 R24, R12, c[0x0][0x198], R244 ;  /* 0x000066000c187a25 */ /* 0x000fe200078e00f4 */
[----:B------:R-:W-:Y:S02]  /*0fd0*/  @!P0 LEA.HI.X R19, R14, c[0x0][0x164], R5, 0x1, P6 ;  /* 0x000059000e138a11 */ /* 0x000fe400030f0c05 */
[----:B------:R-:W-:Y:S01]  /*0fe0*/  LOP3.LUT R4, R7, R4, RZ, 0x3c, !PT ;  /* 0x0000000407047212 */ /* 0x000fe200078e3cff */
[----:B------:R-:W-:Y:S01]  /*0ff0*/  IMAD.SHL.U32 R5, R6, 0x8, RZ ;  /* 0x0000000806057824 */ /* 0x000fe200078e00ff */
[----:B------:R-:W-:Y:S01]  /*1000*/  IADD3 R238, P6, R24, UR20, RZ ;  /* 0x0000001418ee7c10 */ /* 0x000fe2000ffde0ff */
[----:B------:R-:W-:Y:S01]  /*1010*/  IMAD R3, R12, c[0x0][0x19c], R3 ;  /* 0x000067000c037a24 */ /* 0x000fe200078e0203 */
[----:B------:R-:W-:Y:S01]  /*1020*/  LOP3.LUT R7, R233, 0xfffffff0, RZ, 0xc0, !PT ;  /* 0xfffffff0e9077812 */ /* 0x000fe200078ec0ff */
[----:B------:R-:W-:Y:S01]  /*1030*/  UIMAD UR20, UR14, UR11, URZ ;  /* 0x0000000b0e1472a4 */ /* 0x000fe2000f8e023f */
[----:B------:R-:W-:Y:S01]  /*1040*/  LOP3.LUT R4, R4, 0xfffffe00, R5, 0xf8, !PT ;  /* 0xfffffe0004047812 */ /* 0x000fe200078ef805 */
[----:B------:R-:W-:Y:S01]  /*1050*/  IMAD.U32 R5, RZ, RZ, UR11 ;  /* 0x0000000bff057e24 */ /* 0x000fe2000f8e00ff */
[----:B------:R-:W-:Y:S01]  /*1060*/  IADD3.X R239, R25, UR7, R3, P6, !PT ;  /* 0x0000000719ef7c10 */ /* 0x000fe2000b7fe403 */
[----:B------:R-:W-:Y:S01]  /*1070*/  IMAD R3, R13, c[0x0][0x1a0], RZ ;  /* 0x000068000d037a24 */ /* 0x000fe200078e02ff */
[----:B------:R-:W-:Y:S01]  /*1080*/  ISETP.GE.AND P6, PT, R12, UR6, PT ;  /* 0x000000060c007c0c */ /* 0x000fe2000bfc6270 */
[----:B------:R-:W-:Y:S01]  /*1090*/  IMAD.SHL.U32 R236, R4, 0x2, RZ ;  /* 0x0000000204ec7824 */ /* 0x000fe200078e00ff */
[----:B------:R-:W-:Y:S01]  /*10a0*/  USHF.R.S32.HI UR7, URZ, 0x1f, UR11 ;  /* 0x0000001f3f077899 */ /* 0x000fe2000801140b */
[----:B------:R-:W-:Y:S01]  /*10b0*/  IMAD.WIDE.U32 R238, R8, c[0x0][0x1b0], R238 ;  /* 0x00006c0008ee7a25 */ /* 0x000fe200078e00ee */
[----:B------:R-:W-:-:S02]  /*10c0*/  SHF.R.S32.HI R14, RZ, 0x4, R233 ;  /* 0x00000004ff0e7819 */ /* 0x000fc400000114e9 */
[----:B------:R-:W-:Y:S01]  /*10d0*/  @!PT LDS RZ, [RZ] ;  /* 0x00000000fffff984 */ /* 0x000fe20000000800 */
[----:B------:R-:W-:Y:S01]  /*10e0*/  @!PT LDS RZ, [RZ] ;  /* 0x00000000fffff984 */ /* 0x000fe20000000800 */
[----:B------:R-:W-:Y:S01]  /*10f0*/  @!PT LDS RZ, [RZ] ;  /* 0x00000000fffff984 */ /* 0x000fe20000000800 */
[----:B------:R1:W-:Y:S01]  /*1100*/  @!P3 LDGSTS.E.BYPASS.LTC128B.128 [R236], [R16.64] ;  /* 0x0000000010ecbfae */ /* 0x0003e2000b901d50 */
[----:B------:R-:W-:Y:S01]  /*1110*/  IMAD.IADD R10, R2, 0x1, -R7 ;  /* 0x00000001020a7824 */ /* 0x000fe200078e0a07 */
[----:B------:R-:W-:Y:S01]  /*1120*/  UIMAD UR20, UR7, UR18, UR20 ;  /* 0x00000012071472a4 */ /* 0x000fe2000f8e0214 */
[----:B------:R-:W-:Y:S01]  /*1130*/  IMAD.IADD R243, R239, 0x1, R243 ;  /* 0x00000001eff37824 */ /* 0x000fe200078e02f3 */
[----:B------:R1:W-:Y:S01]  /*1140*/  @!P3 LDGSTS.E.BYPASS.LTC128B.128 [R236+0x4000], [R16.64+0x80] ;  /* 0x0400008010ecbfae */ /* 0x0003e2000b901d50 */
[----:B------:R-:W-:Y:S01]  /*1150*/  IMAD.MOV.U32 R242, RZ, RZ, R238 ;  /* 0x000000fffff27224 */ /* 0x000fe200078e00ee */
[----:B------:R-:W-:Y:S01]  /*1160*/  LEA.HI R233, R233, R14, RZ, 0x1 ;  /* 0x0000000ee9e97211 */ /* 0x000fe200078f08ff */
[----:B------:R-:W-:Y:S01]  /*1170*/  IMAD R4, R12, c[0x0][0x1a4], R3 ;  /* 0x000069000c047a24 */ /* 0x000fe200078e0203 */
[----:B------:R1:W-:Y:S01]  /*1180*/  @!P3 LDGSTS.E.BYPASS.LTC128B.128 [R236+0x8000], [R16.64+0x100] ;  /* 0x0800010010ecbfae */ /* 0x0003e2000b901d50 */
[----:B------:R-:W-:Y:S01]  /*1190*/  SHF.R.S32.HI R3, RZ, 0x1f, R10 ;  /* 0x0000001fff037819 */ /* 0x000fe2000001140a */
[----:B------:R-:W-:Y:S01]  /*11a0*/  IMAD.WIDE.U32 R6, R5, UR18, R242 ;  /* 0x0000001205067c25 */ /* 0x000fe2000f8e00f2 */
[----:B------:R-:W-:Y:S01]  /*11b0*/  LOP3.LUT R233, R233, 0xfffffffe, RZ, 0xc0, !PT ;  /* 0xfffffffee9e97812 */ /* 0x000fe200078ec0ff */
[----:B------:R1:W-:Y:S02]  /*11c0*/  @!P3 LDGSTS.E.BYPASS.LTC128B.128 [R236+0xc000], [R16.64+0x180] ;  /* 0x0c00018010ecbfae */ /* 0x0003e4000b901d50 */
[----:B------:R-:W-:-:S02]  /*11d0*/  IMAD R241, R8, c[0x0][0x1bc], R241 ;  /* 0x00006f0008f17a24 */ /* 0x000fc400078e02f1 */
[----:B------:R2:W-:Y:S01]  /*11e0*/  @!P2 LDGSTS.E.BYPASS.LTC128B.128 [R236+0x1000], [R22.64] ;  /* 0x0100000016ecafae */ /* 0x0005e2000b901d50 */
[----:B------:R-:W-:Y:S02]  /*11f0*/  IMAD.IADD R233, R14, 0x1, -R233 ;  /* 0x000000010ee97824 */ /* 0x000fe400078e0ae9 */
[----:B------:R-:W-:Y:S01]  /*1200*/  IMAD.MOV.U32 R5, RZ, RZ, 0x20 ;  /* 0x00000020ff057424 */ /* 0x000fe200078e00ff */
[----:B------:R2:W-:Y:S04]  /*1210*/  @!P2 LDGSTS.E.BYPASS.LTC128B.128 [R236+0x5000], [R22.64+0x80] ;  /* 0x0500008016ecafae */ /* 0x0005e8000b901d50 */
[----:B------:R2:W-:Y:S04]  /*1220*/  @!P2 LDGSTS.E.BYPASS.LTC128B.128 [R236+0x9000], [R22.64+0x100] ;  /* 0x0900010016ecafae */ /* 0x0005e8000b901d50 */
[----:B------:R2:W-:Y:S01]  /*1230*/  @!P2 LDGSTS.E.BYPASS.LTC128B.128 [R236+0xd000], [R22.64+0x180] ;  /* 0x0d00018016ecafae */ /* 0x0005e2000b901d50 */
[----:B------:R-:W-:-:S03]  /*1240*/  ISETP.GE.AND P2, PT, R12, UR6, PT ;  /* 0x000000060c007c0c */ /* 0x000fc6000bf46270 */
[----:B------:R2:W-:Y:S04]  /*1250*/  @!P1 LDGSTS.E.BYPASS.LTC128B.128 [R236+0x2000], [R20.64] ;  /* 0x0200000014ec9fae */ /* 0x0005e8000b901d50 */
[----:B------:R2:W-:Y:S01]  /*1260*/  @!P1 LDGSTS.E.BYPASS.LTC128B.128 [R236+0x6000], [R20.64+0x80] ;  /* 0x0600008014ec9fae */ /* 0x0005e2000b901d50 */
[----:B-1----:R-:W-:-:S03]  /*1270*/  IMAD.WIDE.U32 R16, R12, c[0x0][0x1a0], R244 ;  /* 0x000068000c107a25 */ /* 0x002fc600078e00f4 */
[----:B------:R2:W-:Y:S02]  /*1280*/  @!P1 LDGSTS.E.BYPASS.LTC128B.128 [R236+0xa000], [R20.64+0x100] ;  /* 0x0a00010014ec9fae */ /* 0x0005e4000b901d50 */
[----:B------:R-:W-:Y:S02]  /*1290*/  IADD3 R24, P3, R16, UR22, RZ ;  /* 0x0000001610187c10 */ /* 0x000fe4000ff7e0ff */
[----:B------:R2:W-:Y:S02]  /*12a0*/  @!P1 LDGSTS.E.BYPASS.LTC128B.128 [R236+0xe000], [R20.64+0x180] ;  /* 0x0e00018014ec9fae */ /* 0x0005e4000b901d50 */
[----:B------:R-:W-:Y:S01]  /*12b0*/  IADD3.X R25, R17, UR21, R4, P3, !PT ;  /* 0x0000001511197c10 */ /* 0x000fe20009ffe404 */
[----:B------:R-:W-:Y:S01]  /*12c0*/  USHF.L.U32 UR21, UR4, 0x5, URZ ;  /* 0x0000000504157899 */ /* 0x000fe2000800063f */
[----:B------:R-:W-:Y:S01]  /*12d0*/  LEA.HI R4, R3, R10, RZ, 0x3 ;  /* 0x0000000a03047211 */ /* 0x000fe200078f18ff */
[----:B------:R1:W-:Y:S01]  /*12e0*/  @!P0 LDGSTS.E.BYPASS.LTC128B.128 [R236+0x3000], [R18.64] ;  /* 0x0300000012ec8fae */ /* 0x0003e2000b901d50 */
[----:B------:R-:W-:Y:S01]  /*12f0*/  IADD3 R3, R7, UR20, RZ ;  /* 0x0000001407037c10 */ /* 0x000fe2000fffe0ff */
[----:B------:R-:W-:Y:S01]  /*1300*/  ULDC.64 UR4, c[0x0][0x1a0] ;  /* 0x0000680000047ab9 */ /* 0x000fe20000000a00 */
[----:B------:R-:W-:Y:S01]  /*1310*/  @!P6 LEA R16, P3, R6, c[0x0][0x168], 0x1 ;  /* 0x00005a000610ea11 */ /* 0x000fe200078608ff */
[----:B------:R1:W-:Y:S01]  /*1320*/  @!P0 LDGSTS.E.BYPASS.LTC128B.128 [R236+0x7000], [R18.64+0x80] ;  /* 0x0700008012ec8fae */ /* 0x0003e2000b901d50 */
[----:B------:R-:W-:Y:S01]  /*1330*/  LOP3.LUT R7, R4, 0xfffffff8, RZ, 0xc0, !PT ;  /* 0xfffffff804077812 */ /* 0x000fe200078ec0ff */
[----:B------:R-:W-:Y:S01]  /*1340*/  UIMAD.WIDE.U32 UR22, UR11, UR4, URZ ;  /* 0x000000040b1672a5 */ /* 0x000fe2000f8e003f */
[C---:B------:R-:W-:Y:S01]  /*1350*/  @!P6 LEA.HI.X R17, R6.reuse, c[0x0][0x16c], R3, 0x1, P3 ;  /* 0x00005b000611ea11 */ /* 0x040fe200018f0c03 */
[----:B------:R1:W-:Y:S01]  /*1360*/  @!P0 LDGSTS.E.BYPASS.LTC128B.128 [R236+0xb000], [R18.64+0x100] ;  /* 0x0b00010012ec8fae */ /* 0x0003e2000b901d50 */
[----:B------:R-:W-:Y:S01]  /*1370*/  @!P5 IADD3 R6, P3, R6, UR21, RZ ;  /* 0x000000150606dc10 */ /* 0x000fe2000ff7e0ff */
[----:B------:R-:W-:Y:S01]  /*1380*/  IMAD.IADD R7, R10, 0x1, -R7 ;  /* 0x000000010a077824 */ /* 0x000fe200078e0a07 */
[----:B------:R-:W-:Y:S01]  /*1390*/  UIMAD UR4, UR7, UR4, URZ ;  /* 0x00000004070472a4 */ /* 0x000fe2000f8e023f */
[----:B------:R1:W-:Y:S01]  /*13a0*/  @!P0 LDGSTS.E.BYPASS.LTC128B.128 [R236+0xf000], [R18.64+0x180] ;  /* 0x0f00018012ec8fae */ /* 0x0003e2000b901d50 */
[----:B------:R-:W-:Y:S01]  /*13b0*/  @!P5 IADD3.X R3, R3, UR19, RZ, P3, !PT ;  /* 0x000000130303dc10 */ /* 0x000fe20009ffe4ff */
[----:B------:R-:W-:Y:S01]  /*13c0*/  IMAD.WIDE.U32 R8, R8, c[0x0][0x1b8], R24 ;  /* 0x00006e0008087a25 */ /* 0x000fe200078e0018 */
[C---:B------:R-:W-:Y:S01]  /*13d0*/  @!P5 LEA R26, P3, R6.reuse, c[0x0][0x168], 0x1 ;  /* 0x00005a00061ada11 */ /* 0x040fe200078608ff */
[----:B------:R3:W-:Y:S01]  /*13e0*/  @!P6 LDGSTS.E.BYPASS.LTC128B.128 [R236+0x10000], [R16.64] ;  /* 0x1000000010ecefae */ /* 0x0007e2000b901d50 */
[----:B------:R-:W-:Y:S01]  /*13f0*/  UIMAD UR4, UR11, UR5, UR4 ;  /* 0x000000050b0472a4 */ /* 0x000fe2000f8e0204 */
[----:B------:R-:W-:Y:S01]  /*1400*/  IMAD.U32 R14, RZ, RZ, UR22 ;  /* 0x00000016ff0e7e24 */ /* 0x000fe2000f8e00ff */
[----:B------:R-:W-:Y:S01]  /*1410*/  @!P5 LEA.HI.X R27, R6, c[0x0][0x16c], R3, 0x1, P3 ;  /* 0x00005b00061bda11 */ /* 0x000fe200018f0c03 */
[----:B------:R3:W-:Y:S01]  /*1420*/  @!P6 LDGSTS.E.BYPASS.LTC128B.128 [R236+0x12000], [R16.64+0x80] ;  /* 0x1200008010ecefae */ /* 0x0007e2000b901d50 */
[----:B------:R-:W-:Y:S01]  /*1430*/  IMAD.SHL.U32 R6, R0, 0x40, RZ ;  /* 0x0000004000067824 */ /* 0x000fe200078e00ff */
[----:B------:R-:W-:Y:S01]  /*1440*/  UIADD3 UR4, UR23, UR4, URZ ;  /* 0x0000000417047290 */ /* 0x000fe2000fffe03f */
[----:B------:R-:W-:Y:S01]  /*1450*/  IMAD.SHL.U32 R3, R7, 0x40, RZ ;  /* 0x0000004007037824 */ /* 0x000fe200078e00ff */
[----:B------:R3:W-:Y:S01]  /*1460*/  @!P6 LDGSTS.E.BYPASS.LTC128B.128 [R236+0x14000], [R16.64+0x100] ;  /* 0x1400010010ecefae */ /* 0x0007e2000b901d50 */
[----:B------:R-:W-:Y:S01]  /*1470*/  IMAD.U32 R15, RZ, RZ, UR23 ;  /* 0x00000017ff0f7e24 */ /* 0x000fe2000f8e00ff */
[----:B------:R-:W-:Y:S01]  /*1480*/  LEA R13, P0, R14, R8, 0x6 ;  /* 0x000000080e0d7211 */ /* 0x000fe200078030ff */
[----:B------:R-:W-:Y:S01]  /*1490*/  IMAD.IADD R241, R9, 0x1, R241 ;  /* 0x0000000109f17824 */ /* 0x000fe200078e02f1 */
[----:B------:R3:W-:Y:S01]  /*14a0*/  @!P6 LDGSTS.E.BYPASS.LTC128B.128 [R236+0x16000], [R16.64+0x180] ;  /* 0x1600018010ecefae */ /* 0x0007e2000b901d50 */
[----:B------:R-:W-:Y:S01]  /*14b0*/  LOP3.LUT R3, R3, 0x1c0, RZ, 0xc0, !PT ;  /* 0x000001c003037812 */ /* 0x000fe200078ec0ff */
[----:B------:R-:W-:-:S02]  /*14c0*/  IMAD.U32 R15, RZ, RZ, UR4 ;  /* 0x00000004ff0f7e24 */ /* 0x000fc4000f8e00ff */
[----:B------:R4:W-:Y:S01]  /*14d0*/  @!P5 LDGSTS.E.BYPASS.LTC128B.128 [R236+0x11000], [R26.64] ;  /* 0x110000001aecdfae */ /* 0x0009e2000b901d50 */
[----:B------:R-:W-:Y:S02]  /*14e0*/  IMAD.SHL.U32 R4, R4, 0x40, RZ ;  /* 0x0000004004047824 */ /* 0x000fe400078e00ff */
[----:B------:R-:W-:Y:S01]  /*14f0*/  LEA.HI.X R10, R14, R241, R15, 0x6, P0 ;  /* 0x000000f10e0a7211 */ /* 0x000fe200000f340f */
[----:B------:R4:W-:Y:S01]  /*1500*/  @!P5 LDGSTS.E.BYPASS.LTC128B.128 [R236+0x13000], [R26.64+0x80] ;  /* 0x130000801aecdfae */ /* 0x0009e2000b901d50 */
[----:B------:R-:W-:Y:S01]  /*1510*/  IMAD R15, R5, c[0x0][0x1a4], RZ ;  /* 0x00006900050f7a24 */ /* 0x000fe200078e02ff */
[----:B------:R-:W-:Y:S02]  /*1520*/  LOP3.LUT R4, R4, 0xfffffe00, RZ, 0xc0, !PT ;  /* 0xfffffe0004047812 */ /* 0x000fe400078ec0ff */
[----:B------:R4:W-:Y:S04]  /*1530*/  @!P5 LDGSTS.E.BYPASS.LTC128B.128 [R236+0x15000], [R26.64+0x100] ;  /* 0x150001001aecdfae */ /* 0x0009e8000b901d50 */
[----:B------:R4:W-:Y:S04]  /*1540*/  @!P5 LDGSTS.E.BYPASS.LTC128B.128 [R236+0x17000], [R26.64+0x180] ;  /* 0x170001801aecdfae */ /* 0x0009e8000b901d50 */
[----:B------:R-:W0:Y:S01]  /*1550*/  LDGDEPBAR ;  /* 0x00000000000079af */ /* 0x000e220000000000 */
[----:B---3--:R-:W-:Y:S01]  /*1560*/  IMAD.SHL.U32 R17, R12, 0x8, RZ ;  /* 0x000000080c117824 */ /* 0x008fe200078e00ff */
[----:B------:R-:W-:Y:S01]  /*1570*/  LOP3.LUT R12, R6, 0x1c0, RZ, 0xc0, !PT ;  /* 0x000001c0060c7812 */ /* 0x000fe200078ec0ff */
[----:B------:R-:W-:-:S03]  /*1580*/  IMAD.SHL.U32 R6, R233, 0x8, RZ ;  /* 0x00000008e9067824 */ /* 0x000fc600078e00ff */
[----:B------:R-:W-:Y:S02]  /*1590*/  LOP3.LUT R17, R12, 0x8, R17, 0xf8, !PT ;  /* 0x000000080c117812 */ /* 0x000fe400078ef811 */
[----:B------:R-:W-:Y:S02]  /*15a0*/  SHF.R.U32.HI R12, RZ, 0x3, R12 ;  /* 0x00000003ff0c7819 */ /* 0x000fe4000001160c */
[----:B------:R-:W-:Y:S02]  /*15b0*/  LOP3.LUT R6, R3, 0x8, R6, 0xf8, !PT ;  /* 0x0000000803067812 */ /* 0x000fe400078ef806 */
[----:B------:R-:W-:Y:S02]  /*15c0*/  SHF.R.U32.HI R3, RZ, 0x3, R3 ;  /* 0x00000003ff037819 */ /* 0x000fe40000011603 */
[----:B------:R-:W-:Y:S01]  /*15d0*/  LOP3.LUT R12, R17, R12, RZ, 0x3c, !PT ;  /* 0x0000000c110c7212 */ /* 0x000fe200078e3cff */
[----:B------:R-:W-:Y:S01]  /*15e0*/  IMAD.WIDE.U32 R16, R5, c[0x0][0x1a0], RZ ;  /* 0x0000680005107a25 */ /* 0x000fe200078e00ff */
[----:B------:R-:W-:Y:S01]  /*15f0*/  LOP3.LUT R3, R6, R3, RZ, 0x3c, !PT ;  /* 0x0000000306037212 */ /* 0x000fe200078e3cff */
[----:B------:R-:W-:-:S04]  /*1600*/  DEPBAR.LE SB0, 0x0 ;  /* 0x000080000000791a */ /* 0x000fc80000000000 */
[----:B------:R-:W-:Y:S01]  /*1610*/  BAR.SYNC.DEFER_BLOCKING 0x0 ;  /* 0x0000000000007b1d */ /* 0x000fe20000010000 */
[----:B------:R-:W-:Y:S01]  /*1620*/  LEA.HI R6, R11, R2, RZ, 0x5 ;  /* 0x000000020b067211 */ /* 0x000fe200078f28ff */
[----:B------:R-:W-:Y:S01]  /*1630*/  IMAD R233, R233, 0x200, R12 ;  /* 0x00000200e9e97824 */ /* 0x000fe200078e020c */
[C---:B------:R-:W-:Y:S02]  /*1640*/  @!P4 IADD3 R14, P0, R13.reuse, R16, RZ ;  /* 0x000000100d0ec210 */ /* 0x040fe40007f1e0ff */
[----:B------:R-:W-:Y:S01]  /*1650*/  @!P2 LEA R16, P1, R13, c[0x0][0x170], 0x1 ;  /* 0x00005c000d10aa11 */ /* 0x000fe200078208ff */
[----:B------:R-:W-:Y:S01]  /*1660*/  IMAD.SHL.U32 R233, R233, 0x2, RZ ;  /* 0x00000002e9e97824 */ /* 0x000fe200078e00ff */
[----:B------:R-:W-:Y:S02]  /*1670*/  SHF.R.S32.HI R11, RZ, 0x5, R6 ;  /* 0x00000005ff0b7819 */ /* 0x000fe40000011406 */
[----:B------:R-:W-:Y:S02]  /*1680*/  @!P4 IADD3.X R15, R10, R17, R15, P0, !PT ;  /* 0x000000110a0fc210 */ /* 0x000fe400007fe40f */
[----:B------:R-:W-:Y:S01]  /*1690*/  @!P2 LEA.HI.X R17, R13, c[0x0][0x174], R10, 0x1, P1 ;  /* 0x00005d000d11aa11 */ /* 0x000fe200008f0c0a */
[----:B------:R-:W-:Y:S01]  /*16a0*/  IMAD R234, R11, 0x400, R4 ;  /* 0x000004000bea7824 */ /* 0x000fe200078e0204 */
[----:B------:R-:W-:-:S02]  /*16b0*/  @!P4 LEA R24, P0, R14, c[0x0][0x170], 0x1 ;  /* 0x00005c000e18ca11 */ /* 0x000fc400078008ff */
[----:B------:R-:W-:Y:S01]  /*16c0*/  IADD3 R231, R233, 0x10020, RZ ;  /* 0x00010020e9e77810 */ /* 0x000fe20007ffe0ff */
[----:B------:R-:W-:Y:S01]  /*16d0*/  IMAD.IADD R234, R3, 0x1, R234 ;  /* 0x0000000103ea7824 */ /* 0x000fe200078e02ea */
[----:B------:R-:W-:-:S03]  /*16e0*/  @!P4 LEA.HI.X R25, R14, c[0x0][0x174], R15, 0x1, P0 ;  /* 0x00005d000e19ca11 */ /* 0x000fc600000f0c0f */
        /* <DEDUP_REMOVED lines=30> */
[----:B------:R-:W-:Y:S02]  /*18d0*/  @P1 IADD3 R231, R0, -0x20, RZ ;  /* 0xffffffe000e71810 */ /* 0x000fe40007ffe0ff */
[----:B------:R-:W-:Y:S01]  /*18e0*/  SEL R0, R165, 0xffffffc0, !P2 ;  /* 0xffffffc0a5007807 */ /* 0x000fe20005000000 */
[----:B------:R4:W-:Y:S01]  /*18f0*/  @!P4 LDGSTS.E.BYPASS.LTC128B.128 [R236+0x1d000], [R24.64+0x100] ;  /* 0x1d00010018eccfae */ /* 0x0009e2000b901d50 */
[----:B------:R-:W-:-:S02]  /*1900*/  IADD3 R223, R231, 0x800, RZ ;  /* 0x00000800e7df7810 */ /* 0x000fc40007ffe0ff */
[----:B------:R-:W-:Y:S01]  /*1910*/  IADD3 R222, R231, 0x1000, RZ ;  /* 0x00001000e7de7810 */ /* 0x000fe20007ffe0ff */
[----:B------:R4:W-:Y:S01]  /*1920*/  @!P4 LDGSTS.E.BYPASS.LTC128B.128 [R236+0x1f000], [R24.64+0x180] ;  /* 0x1f00018018eccfae */ /* 0x0009e2000b901d50 */
[----:B------:R-:W-:Y:S01]  /*1930*/  IMAD.IADD R227, R233, 0x1, R0 ;  /* 0x00000001e9e37824 */ /* 0x000fe200078e0200 */
[C---:B------:R-:W-:Y:S01]  /*1940*/  IADD3 R221, R231.reuse, 0x1800, RZ ;  /* 0x00001800e7dd7810 */ /* 0x040fe20007ffe0ff */
[----:B------:R-:W-:Y:S01]  /*1950*/  IMAD.IADD R220, R0, 0x1, R231 ;  /* 0x0000000100dc7824 */ /* 0x000fe200078e02e7 */
[----:B------:R-:W-:Y:S01]  /*1960*/  LDSM.16.M88.4 R56, [R234] ;  /* 0x00000000ea38783b */ /* 0x000fe20000000200 */
[C---:B------:R-:W-:Y:S02]  /*1970*/  IADD3 R219, R231.reuse, 0x2000, RZ ;  /* 0x00002000e7db7810 */ /* 0x040fe40007ffe0ff */
[C---:B------:R-:W-:Y:S01]  /*1980*/  IADD3 R218, R231.reuse, 0x2800, RZ ;  /* 0x00002800e7da7810 */ /* 0x040fe20007ffe0ff */
[----:B--2---:R-:W4:Y:S01]  /*1990*/  LDSM.16.M88.4 R20, [R233+0x10800] ;  /* 0x01080000e914783b */ /* 0x004f220000000200 */
[----:B------:R-:W-:-:S02]  /*19a0*/  IADD3 R217, R231, 0x3000, RZ ;  /* 0x00003000e7d97810 */ /* 0x000fc40007ffe0ff */
[C---:B------:R-:W-:Y:S01]  /*19b0*/  IADD3 R216, R231.reuse, 0x3800, RZ ;  /* 0x00003800e7d87810 */ /* 0x040fe20007ffe0ff */
[----:B------:R-:W2:Y:S01]  /*19c0*/  LDSM.16.M88.4 R28, [R233+0x10000] ;  /* 0x01000000e91c783b */ /* 0x000ea20000000200 */
[C---:B------:R-:W-:Y:S02]  /*19d0*/  IADD3 R215, R231.reuse, 0x4000, RZ ;  /* 0x00004000e7d77810 */ /* 0x040fe40007ffe0ff */
[C---:B------:R-:W-:Y:S01]  /*19e0*/  IADD3 R214, R231.reuse, 0x4800, RZ ;  /* 0x00004800e7d67810 */ /* 0x040fe20007ffe0ff */
[----:B------:R-:W3:Y:S01]  /*19f0*/  LDSM.16.M88.4 R64, [R233+0x11000] ;  /* 0x01100000e940783b */ /* 0x000ee20000000200 */
[C---:B------:R-:W-:Y:S02]  /*1a00*/  IADD3 R213, R231.reuse, 0x5000, RZ ;  /* 0x00005000e7d57810 */ /* 0x040fe40007ffe0ff */
[C---:B------:R-:W-:Y:S01]  /*1a10*/  IADD3 R212, R231.reuse, 0x5800, RZ ;  /* 0x00005800e7d47810 */ /* 0x040fe20007ffe0ff */
[----:B-1----:R-:W1:Y:S01]  /*1a20*/  LDSM.16.M88.4 R16, [R233+0x11800] ;  /* 0x01180000e910783b */ /* 0x002e620000000200 */
[----:B------:R-:W-:-:S02]  /*1a30*/  IADD3 R211, R231, 0x6000, RZ ;  /* 0x00006000e7d37810 */ /* 0x000fc40007ffe0ff */
[C---:B------:R-:W-:Y:S01]  /*1a40*/  IADD3 R210, R231.reuse, 0x6800, RZ ;  /* 0x00006800e7d27810 */ /* 0x040fe20007ffe0ff */
[----:B------:R-:W-:Y:S01]  /*1a50*/  LDSM.16.M88.4 R12, [R232] ;  /* 0x00000000e80c783b */ /* 0x000fe20000000200 */
[C---:B------:R-:W-:Y:S02]  /*1a60*/  IADD3 R209, R231.reuse, 0x7000, RZ ;  /* 0x00007000e7d17810 */ /* 0x040fe40007ffe0ff */
[----:B------:R-:W-:Y:S01]  /*1a70*/  IADD3 R208, R231, 0x7800, RZ ;  /* 0x00007800e7d07810 */ /* 0x000fe20007ffe0ff */
[----:B------:R-:W5:Y:S04]  /*1a80*/  LDSM.16.M88.4 R44, [R231+0x800] ;  /* 0x00080000e72c783b */ /* 0x000f680000000200 */
[----:B------:R-:W1:Y:S04]  /*1a90*/  LDSM.16.M88.4 R48, [R231] ;  /* 0x00000000e730783b */ /* 0x000e680000000200 */
[----:B------:R-:W1:Y:S04]  /*1aa0*/  LDSM.16.M88.4 R40, [R231+0x1000] ;  /* 0x00100000e728783b */ /* 0x000e680000000200 */
[----:B------:R-:W1:Y:S04]  /*1ab0*/  LDSM.16.M88.4 R36, [R231+0x1800] ;  /* 0x00180000e724783b */ /* 0x000e680000000200 */
[----:B------:R-:W-:Y:S01]  /*1ac0*/  LDSM.16.M88.4 R72, [R227+0x10000] ;  /* 0x01000000e348783b */ /* 0x000fe20000000200 */
[C---:B----4-:R-:W-:Y:S03]  /*1ad0*/  HMMA.16816.F32.BF16 R24, R56.reuse, R20, RZ ;  /* 0x000000143818723c */ /* 0x050fe600000418ff */
[----:B------:R-:W-:Y:S04]  /*1ae0*/  LDSM.16.M88.4 R52, [R227+0x10800] ;  /* 0x01080000e334783b */ /* 0x000fe80000000200 */
[----:B------:R-:W-:Y:S01]  /*1af0*/  LDSM.16.M88.4 R80, [R220+0x1000] ;  /* 0x00100000dc50783b */ /* 0x000fe20000000200 */
[C---:B------:R-:W-:Y:S03]  /*1b00*/  HMMA.16816.F32.BF16 R20, R56.reuse, R22, RZ ;  /* 0x000000163814723c */ /* 0x040fe600000418ff */
[----:B------:R-:W-:Y:S04]  /*1b10*/  LDSM.16.M88.4 R76, [R233+0x12000] ;  /* 0x01200000e94c783b */ /* 0x000fe80000000200 */
[----:B------:R-:W0:Y:S01]  /*1b20*/  LDGDEPBAR ;  /* 0x00000000000079af */ /* 0x000e220000000000 */
[C---:B--2---:R-:W-:Y:S08]  /*1b30*/  HMMA.16816.F32.BF16 R32, R56.reuse, R28, RZ ;  /* 0x0000001c3820723c */ /* 0x044ff000000418ff */
[C---:B---3--:R-:W-:Y:S08]  /*1b40*/  HMMA.16816.F32.BF16 R68, R56.reuse, R64, RZ ;  /* 0x000000403844723c */ /* 0x048ff000000418ff */
[C---:B------:R-:W-:Y:S08]  /*1b50*/  HMMA.16816.F32.BF16 R28, R56.reuse, R30, RZ ;  /* 0x0000001e381c723c */ /* 0x040ff000000418ff */
[C---:B------:R-:W-:Y:S08]  /*1b60*/  HMMA.16816.F32.BF16 R64, R56.reuse, R66, RZ ;  /* 0x000000423840723c */ /* 0x040ff000000418ff */
[C---:B-1----:R-:W-:Y:S08]  /*1b70*/  HMMA.16816.F32.BF16 R60, R56.reuse, R16, RZ ;  /* 0x00000010383c723c */ /* 0x042ff000000418ff */
[----:B------:R-:W-:Y:S01]  /*1b80*/  HMMA.16816.F32.BF16 R56, R56, R18, RZ ;  /* 0x000000123838723c */ /* 0x000fe200000418ff */
[----:B------:R-:W-:Y:S07]  /*1b90*/  LDSM.16.M88.4 R16, [R230] ;  /* 0x00000000e610783b */ /* 0x000fee0000000200 */
[C---:B-----5:R-:W-:Y:S08]  /*1ba0*/  HMMA.16816.F32.BF16 R24, R12.reuse, R44, R24 ;  /* 0x0000002c0c18723c */ /* 0x060ff00000041818 */
[C---:B------:R-:W-:Y:S01]  /*1bb0*/  HMMA.16816.F32.BF16 R20, R12.reuse, R46, R20 ;  /* 0x0000002e0c14723c */ /* 0x040fe20000041814 */
[----:B------:R-:W1:Y:S07]  /*1bc0*/  LDSM.16.M88.4 R44, [R227+0x11000] ;  /* 0x01100000e32c783b */ /* 0x000e6e0000000200 */
[C---:B------:R-:W-:Y:S08]  /*1bd0*/  HMMA.16816.F32.BF16 R32, R12.reuse, R48, R32 ;  /* 0x000000300c20723c */ /* 0x040ff00000041820 */
[C---:B------:R-:W-:Y:S01]  /*1be0*/  HMMA.16816.F32.BF16 R28, R12.reuse, R50, R28 ;  /* 0x000000320c1c723c */ /* 0x040fe2000004181c */
[----:B------:R-:W2:Y:S07]  /*1bf0*/  LDSM.16.M88.4 R48, [R227+0x11800] ;  /* 0x01180000e330783b */ /* 0x000eae0000000200 */
[C---:B------:R-:W-:Y:S08]  /*1c00*/  HMMA.16816.F32.BF16 R68, R12.reuse, R40, R68 ;  /* 0x000000280c44723c */ /* 0x040ff00000041844 */
[C---:B------:R-:W-:Y:S01]  /*1c10*/  HMMA.16816.F32.BF16 R64, R12.reuse, R42, R64 ;  /* 0x0000002a0c40723c */ /* 0x040fe20000041840 */
[----:B------:R-:W-:Y:S07]  /*1c20*/  LDSM.16.M88.4 R40, [R220] ;  /* 0x00000000dc28783b */ /* 0x000fee0000000200 */
[C---:B------:R-:W-:Y:S08]  /*1c30*/  HMMA.16816.F32.BF16 R60, R12.reuse, R36, R60 ;  /* 0x000000240c3c723c */ /* 0x040ff0000004183c */
[----:B------:R-:W-:Y:S01]  /*1c40*/  HMMA.16816.F32.BF16 R56, R12, R38, R56 ;  /* 0x000000260c38723c */ /* 0x000fe20000041838 */
[----:B------:R-:W3:Y:S04]  /*1c50*/  LDSM.16.M88.4 R12, [R229] ;  /* 0x00000000e50c783b */ /* 0x000ee80000000200 */
[----:B------:R-:W4:Y:S03]  /*1c60*/  LDSM.16.M88.4 R36, [R220+0x800] ;  /* 0x00080000dc24783b */ /* 0x000f260000000200 */
[C---:B-1----:R-:W-:Y:S08]  /*1c70*/  HMMA.16816.F32.BF16 R68, R16.reuse, R44, R68 ;  /* 0x0000002c1044723c */ /* 0x042ff00000041844 */
[C---:B------:R-:W-:Y:S01]  /*1c80*/  HMMA.16816.F32.BF16 R64, R16.reuse, R46, R64 ;  /* 0x0000002e1040723c */ /* 0x040fe20000041840 */
[----:B------:R-:W1:Y:S07]  /*1c90*/  LDSM.16.M88.4 R44, [R220+0x1800] ;  /* 0x00180000dc2c783b */ /* 0x000e6e0000000200 */
[C---:B------:R-:W-:Y:S08]  /*1ca0*/  HMMA.16816.F32.BF16 R32, R16.reuse, R72, R32 ;  /* 0x000000481020723c */ /* 0x040ff00000041820 */
[C---:B------:R-:W-:Y:S01]  /*1cb0*/  HMMA.16816.F32.BF16 R28, R16.reuse, R74, R28 ;  /* 0x0000004a101c723c */ /* 0x040fe2000004181c */
[----:B------:R-:W-:Y:S07]  /*1cc0*/  LDSM.16.M88.4 R72, [R233+0x12800] ;  /* 0x01280000e948783b */ /* 0x000fee0000000200 */
[C---:B------:R-:W-:Y:S08]  /*1cd0*/  HMMA.16816.F32.BF16 R24, R16.reuse, R52, R24 ;  /* 0x000000341018723c */ /* 0x040ff00000041818 */
[C---:B------:R-:W-:Y:S01]  /*1ce0*/  HMMA.16816.F32.BF16 R20, R16.reuse, R54, R20 ;  /* 0x000000361014723c */ /* 0x040fe20000041814 */
[----:B------:R-:W-:Y:S07]  /*1cf0*/  LDSM.16.M88.4 R52, [R233+0x13800] ;  /* 0x01380000e934783b */ /* 0x000fee0000000200 */
        /* <DEDUP_REMOVED lines=20> */
[C---:B------:R-:W-:Y:S08]  /*1e40*/  HMMA.16816.F32.BF16 R32, R16.reuse, R76, R32 ;  /* 0x0000004c1020723c */ /* 0x040ff00000041820 */
[C---:B------:R-:W-:Y:S01]  /*1e50*/  HMMA.16816.F32.BF16 R28, R16.reuse, R78, R28 ;  /* 0x0000004e101c723c */ /* 0x040fe2000004181c */
[----:B------:R-:W-:Y:S07]  /*1e60*/  LDSM.16.M88.4 R76, [R227+0x13000] ;  /* 0x01300000e34c783b */ /* 0x000fee0000000200 */
[C---:B---3--:R-:W-:Y:S08]  /*1e70*/  HMMA.16816.F32.BF16 R68, R16.reuse, R40, R68 ;  /* 0x000000281044723c */ /* 0x048ff00000041844 */
        /* <DEDUP_REMOVED lines=89> */
[C---:B------:R-:W-:Y:S08]  /*2410*/  HMMA.16816.F32.BF16 R24, R52.reuse, R40, R24 ;  /* 0x000000283418723c */ /* 0x040ff00000041818 */
[C---:B------:R-:W-:Y:S01]  /*2420*/  HMMA.16816.F32.BF16 R20, R52.reuse, R42, R20 ;  /* 0x0000002a3414723c */ /* 0x040fe20000041814 */
[----:B------:R-:W3:Y:S07]  /*2430*/  LDSM.16.M88.4 R40, [R232+0xc000] ;  /* 0x00c00000e828783b */ /* 0x000eee0000000200 */
[C---:B--2---:R-:W-:Y:S08]  /*2440*/  HMMA.16816.F32.BF16 R60, R52.reuse, R36, R60 ;  /* 0x00000024343c723c */ /* 0x044ff0000004183c */
[----:B------:R-:W-:Y:S01]  /*2450*/  HMMA.16816.F32.BF16 R56, R52, R38, R56 ;  /* 0x000000263438723c */ /* 0x000fe20000041838 */
[----:B------:R-:W2:Y:S04]  /*2460*/  LDSM.16.M88.4 R52, [R231+0x6800] ;  /* 0x00680000e734783b */ /* 0x000ea80000000200 */
        /* <DEDUP_REMOVED lines=10> */
[C---:B------:R-:W-:Y:S08]  /*2510*/  HMMA.16816.F32.BF16 R60, R48.reuse, R76, R60 ;  /* 0x0000004c303c723c */ /* 0x040ff0000004183c */
[----:B------:R-:W-:Y:S01]  /*2520*/  HMMA.16816.F32.BF16 R76, R48, R78, R56 ;  /* 0x0000004e304c723c */ /* 0x000fe20000041838 */
[----:B------:R-:W5:Y:S04]  /*2530*/  LDSM.16.M88.4 R56, [R227+0x16000] ;  /* 0x01600000e338783b */ /* 0x000f680000000200 */
[----:B------:R-:W1:Y:S03]  /*2540*/  LDSM.16.M88.4 R48, [R227+0x16800] ;  /* 0x01680000e330783b */ /* 0x000e660000000200 */
[C---:B---3--:R-:W-:Y:S08]  /*2550*/  HMMA.16816.F32.BF16 R32, R40.reuse, R16, R32 ;  /* 0x000000102820723c */ /* 0x048ff00000041820 */
[C---:B------:R-:W-:Y:S01]  /*2560*/  HMMA.16816.F32.BF16 R28, R40.reuse, R18, R28 ;  /* 0x00000012281c723c */ /* 0x040fe2000004181c */
[----:B------:R-:W-:Y:S07]  /*2570*/  LDSM.16.M88.4 R16, [R229+0xc000] ;  /* 0x00c00000e510783b */ /* 0x000fee0000000200 */
[C---:B--2---:R-:W-:Y:S08]  /*2580*/  HMMA.16816.F32.BF16 R24, R40.reuse, R52, R24 ;  /* 0x000000342818723c */ /* 0x044ff00000041818 */
[C---:B------:R-:W-:Y:S01]  /*2590*/  HMMA.16816.F32.BF16 R20, R40.reuse, R54, R20 ;  /* 0x000000362814723c */ /* 0x040fe20000041814 */
[----:B------:R-:W2:Y:S07]  /*25a0*/  LDSM.16.M88.4 R52, [R227+0x17800] ;  /* 0x01780000e334783b */ /* 0x000eae0000000200 */
[C---:B----4-:R-:W-:Y:S08]  /*25b0*/  HMMA.16816.F32.BF16 R68, R40.reuse, R36, R68 ;  /* 0x000000242844723c */ /* 0x050ff00000041844 */
[C---:B------:R-:W-:Y:S01]  /*25c0*/  HMMA.16816.F32.BF16 R64, R40.reuse, R38, R64 ;  /* 0x000000262840723c */ /* 0x040fe20000041840 */
[----:B------:R-:W3:Y:S07]  /*25d0*/  LDSM.16.M88.4 R36, [R220+0x6000] ;  /* 0x00600000dc24783b */ /* 0x000eee0000000200 */
[C---:B-1----:R-:W-:Y:S07]  /*25e0*/  HMMA.16816.F32.BF16 R60, R40.reuse, R12, R60 ;  /* 0x0000000c283c723c */ /* 0x042fee000004183c */
[----:B------:R-:W-:Y:S01]  /*25f0*/  LOP3.LUT R13, R6, 0xffffffe0, RZ, 0xc0, !PT ;  /* 0xffffffe0060d7812 */ /* 0x000fe200078ec0ff */
[----:B------:R-:W-:Y:S01]  /*2600*/  HMMA.16816.F32.BF16 R76, R40, R14, R76 ;  /* 0x0000000e284c723c */ /* 0x000fe2000004184c */
[----:B------:R-:W-:-:S03]  /*2610*/  IMAD.U32 R6, RZ, RZ, UR13 ;  /* 0x0000000dff067e24 */ /* 0x000fc6000f8e00ff */
[----:B------:R-:W-:Y:S02]  /*2620*/  IMAD.IADD R0, R2, 0x1, -R13 ;  /* 0x0000000102007824 */ /* 0x000fe400078e0a0d */
[----:B------:R-:W1:Y:S02]  /*2630*/  LDSM.16.M88.4 R12, [R220+0x6800] ;  /* 0x00680000dc0c783b */ /* 0x000e640000000200 */
[----:B-----5:R-:W-:Y:S01]  /*2640*/  HMMA.16816.F32.BF16 R32, R44, R56, R32 ;  /* 0x000000382c20723c */ /* 0x020fe20000041820 */
[----:B------:R-:W-:-:S04]  /*2650*/  SHF.R.S32.HI R41, RZ, 0x1f, R0 ;  /* 0x0000001fff297819 */ /* 0x000fc80000011400 */
[----:B------:R-:W-:Y:S02]  /*2660*/  LEA.HI R41, R41, R0, RZ, 0x2 ;  /* 0x0000000029297211 */ /* 0x000fe400078f10ff */
[----:B------:R-:W-:Y:S01]  /*2670*/  LEA R0, R11, UR12, 0x4 ;  /* 0x0000000c0b007c11 */ /* 0x000fe2000f8e20ff */
[C---:B------:R-:W-:Y:S01]  /*2680*/  HMMA.16816.F32.BF16 R28, R44.reuse, R58, R28 ;  /* 0x0000003a2c1c723c */ /* 0x040fe2000004181c */
[----:B------:R-:W-:Y:S01]  /*2690*/  SHF.R.S32.HI R237, RZ, 0x2, R41 ;  /* 0x00000002ffed7819 */ /* 0x000fe20000011429 */
[----:B------:R-:W-:Y:S02]  /*26a0*/  IMAD.SHL.U32 R11, R2, 0x2, RZ ;  /* 0x00000002020b7824 */ /* 0x000fe400078e00ff */
[----:B------:R-:W-:Y:S01]  /*26b0*/  IMAD.U32 R2, RZ, RZ, UR11 ;  /* 0x0000000bff027e24 */ /* 0x000fe2000f8e00ff */
[----:B------:R-:W-:Y:S02]  /*26c0*/  IADD3 R41, R0, 0x1, R237 ;  /* 0x0000000100297810 */ /* 0x000fe40007ffe0ed */
[----:B------:R-:W-:Y:S01]  /*26d0*/  LOP3.LUT R11, R11, 0x6, RZ, 0xc0, !PT ;  /* 0x000000060b0b7812 */ /* 0x000fe200078ec0ff */
[----:B------:R-:W-:Y:S01]  /*26e0*/  HMMA.16816.F32.BF16 R24, R44, R48, R24 ;  /* 0x000000302c18723c */ /* 0x000fe20000041818 */
[----:B------:R-:W-:-:S02]  /*26f0*/  IADD3 R0, R6, -UR15, R41 ;  /* 0x8000000f06007c10 */ /* 0x000fc4000fffe029 */
[----:B------:R-:W4:Y:S02]  /*2700*/  LDSM.16.M88.4 R40, [R220+0x7000] ;  /* 0x00700000dc28783b */ /* 0x000f240000000200 */
[----:B------:R-:W-:-:S03]  /*2710*/  IADD3 R0, R0, c[0x0][0x2e8], RZ ;  /* 0x0000ba0000007a10 */ /* 0x000fc60007ffe0ff */
[----:B------:R-:W-:Y:S01]  /*2720*/  HMMA.16816.F32.BF16 R20, R44, R50, R20 ;  /* 0x000000322c14723c */ /* 0x000fe20000041814 */
[----:B------:R-:W-:-:S07]  /*2730*/  IMNMX R10, R0, UR13, PT ;  /* 0x0000000d000a7c17 */ /* 0x000fce000b800200 */
[C---:B------:R-:W-:Y:S08]  /*2740*/  HMMA.16816.F32.BF16 R68, R44.reuse, R72, R68 ;  /* 0x000000482c44723c */ /* 0x040ff00000041844 */
[C---:B------:R-:W-:Y:S08]  /*2750*/  HMMA.16816.F32.BF16 R64, R44.reuse, R74, R64 ;  /* 0x0000004a2c40723c */ /* 0x040ff00000041840 */
[C---:B--2---:R-:W-:Y:S08]  /*2760*/  HMMA.16816.F32.BF16 R60, R44.reuse, R52, R60 ;  /* 0x000000342c3c723c */ /* 0x044ff0000004183c */
[----:B------:R-:W-:Y:S07]  /*2770*/  HMMA.16816.F32.BF16 R76, R44, R54, R76 ;  /* 0x000000362c4c723c */ /* 0x000fee000004184c */
[----:B------:R-:W-:Y:S01]  /*2780*/  IMAD R47, R2, 0x40, R11 ;  /* 0x00000040022f7824 */ /* 0x000fe200078e020b */
[----:B------:R-:W-:Y:S01]  /*2790*/  IADD3 R2, R0, 0x8, RZ ;  /* 0x0000000800027810 */ /* 0x000fe20007ffe0ff */
[----:B---3--:R-:W-:Y:S01]  /*27a0*/  HMMA.16816.F32.BF16 R32, R16, R36, R32 ;  /* 0x000000241020723c */ /* 0x008fe20000041820 */
[----:B------:R-:W-:-:S02]  /*27b0*/  IMAD.IADD R0, R4, 0x1, R3 ;  /* 0x0000000104007824 */ /* 0x000fc400078e0203 */
[----:B------:R-:W-:Y:S02]  /*27c0*/  IMNMX R2, R2, UR13, PT ;  /* 0x0000000d02027c17 */ /* 0x000fe4000b800200 */
[C---:B------:R-:W-:Y:S02]  /*27d0*/  IADD3 R3, R47.reuse, 0x9, RZ ;  /* 0x000000092f037810 */ /* 0x040fe40007ffe0ff */
[----:B------:R-:W-:Y:S01]  /*27e0*/  IADD3 R37, R47, 0x1, RZ ;  /* 0x000000012f257810 */ /* 0x000fe20007ffe0ff */
[----:B------:R-:W-:Y:S01]  /*27f0*/  HMMA.16816.F32.BF16 R28, R16, R38, R28 ;  /* 0x00000026101c723c */ /* 0x000fe2000004181c */
[-C--:B------:R-:W-:Y:S02]  /*2800*/  ISETP.GE.AND P2, PT, R3, R10.reuse, PT ;  /* 0x0000000a0300720c */ /* 0x080fe40003f46270 */
[C---:B------:R-:W-:Y:S02]  /*2810*/  ISETP.GE.AND P0, PT, R37.reuse, R10, PT ;  /* 0x0000000a2500720c */ /* 0x040fe40003f06270 */
[----:B------:R-:W-:-:S02]  /*2820*/  ISETP.GE.AND P3, PT, R37, R2, PT ;  /* 0x000000022500720c */ /* 0x000fc40003f66270 */
[----:B------:R-:W-:Y:S01]  /*2830*/  IADD3 R39, R47, 0x8, RZ ;  /* 0x000000082f277810 */ /* 0x000fe20007ffe0ff */
[C---:B-1----:R-:W-:Y:S01]  /*2840*/  HMMA.16816.F32.BF16 R20, R16.reuse, R14, R20 ;  /* 0x0000000e1014723c */ /* 0x042fe20000041814 */
[----:B------:R-:W-:Y:S02]  /*2850*/  ISETP.GE.AND P5, PT, R3, R2, PT ;  /* 0x000000020300720c */ /* 0x000fe40003fa6270 */
[C---:B------:R-:W-:Y:S02]  /*2860*/  ISETP.GE.AND P4, PT, R39.reuse, R10, PT ;  /* 0x0000000a2700720c */ /* 0x040fe40003f86270 */
[----:B------:R-:W-:Y:S02]  /*2870*/  ISETP.GE.AND P6, PT, R39, R2, PT ;  /* 0x000000022700720c */ /* 0x000fe40003fc6270 */
[----:B------:R-:W-:Y:S01]  /*2880*/  IADD3 R3, R47, 0x11, RZ ;  /* 0x000000112f037810 */ /* 0x000fe20007ffe0ff */
[----:B------:R-:W-:Y:S01]  /*2890*/  HMMA.16816.F32.BF16 R36, R16, R12, R24 ;  /* 0x0000000c1024723c */ /* 0x000fe20000041818 */
[----:B------:R-:W1:Y:S01]  /*28a0*/  LDSM.16.M88.4 R24, [R220+0x7800] ;  /* 0x00780000dc18783b */ /* 0x000e620000000200 */
[----:B------:R-:W-:Y:S01]  /*28b0*/  FSEL R33, R33, -INF , !P0 ;  /* 0xff80000021217808 */ /* 0x000fe20004000000 */
[----:B------:R-:W-:-:S04]  /*28c0*/  DEPBAR.LE SB0, 0x0 ;  /* 0x000080000000791a */ /* 0x000fc80000000000 */
[----:B------:R-:W-:Y:S01]  /*28d0*/  IADD3 R13, R47, 0x10, RZ ;  /* 0x000000102f0d7810 */ /* 0x000fe20007ffe0ff */
[C---:B----4-:R-:W-:Y:S01]  /*28e0*/  HMMA.16816.F32.BF16 R68, R16.reuse, R40, R68 ;  /* 0x000000281044723c */ /* 0x050fe20000041844 */
[----:B------:R-:W-:Y:S02]  /*28f0*/  FSEL R4, R35, -INF , !P3 ;  /* 0xff80000023047808 */ /* 0x000fe40005800000 */
[----:B------:R-:W-:Y:S02]  /*2900*/  FSEL R45, R28, -INF , !P4 ;  /* 0xff8000001c2d7808 */ /* 0x000fe40006000000 */
[C---:B------:R-:W-:Y:S02]  /*2910*/  ISETP.GE.AND P1, PT, R13.reuse, R10, PT ;  /* 0x0000000a0d00720c */ /* 0x040fe40003f26270 */
[----:B------:R-:W-:Y:S01]  /*2920*/  ISETP.GE.AND P0, PT, R13, R2, PT ;  /* 0x000000020d00720c */ /* 0x000fe20003f06270 */
[----:B------:R-:W-:Y:S01]  /*2930*/  HMMA.16816.F32.BF16 R64, R16, R42, R64 ;  /* 0x0000002a1040723c */ /* 0x000fe20000041840 */
[----:B------:R-:W-:-:S02]  /*2940*/  ISETP.GE.AND P3, PT, R3, R10, PT ;  /* 0x0000000a0300720c */ /* 0x000fc40003f66270 */
[----:B------:R-:W-:Y:S02]  /*2950*/  ISETP.GE.AND P4, PT, R3, R2, PT ;  /* 0x000000020300720c */ /* 0x000fe40003f86270 */
[C---:B------:R-:W-:Y:S02]  /*2960*/  IADD3 R13, R47.reuse, 0x18, RZ ;  /* 0x000000182f0d7810 */ /* 0x040fe40007ffe0ff */
[----:B------:R-:W-:Y:S02]  /*2970*/  IADD3 R3, R47, 0x19, RZ ;  /* 0x000000192f037810 */ /* 0x000fe40007ffe0ff */
[----:B------:R-:W-:Y:S02]  /*2980*/  FSEL R6, R31, -INF , !P5 ;  /* 0xff8000001f067808 */ /* 0x000fe40006800000 */
[----:B------:R-:W-:Y:S02]  /*2990*/  FSEL R30, R30, -INF , !P6 ;  /* 0xff8000001e1e7808 */ /* 0x000fe40007000000 */
[----:B------:R-:W-:-:S02]  /*29a0*/  FSEL R35, R29, -INF , !P2 ;  /* 0xff8000001d237808 */ /* 0x000fc40005000000 */
[----:B------:R-:W-:Y:S02]  /*29b0*/  FSEL R31, R36, -INF , !P1 ;  /* 0xff800000241f7808 */ /* 0x000fe40004800000 */
[C---:B------:R-:W-:Y:S02]  /*29c0*/  ISETP.GE.AND P6, PT, R13.reuse, R10, PT ;  /* 0x0000000a0d00720c */ /* 0x040fe40003fc6270 */
[----:B------:R-:W-:Y:S02]  /*29d0*/  ISETP.GE.AND P2, PT, R13, R2, PT ;  /* 0x000000020d00720c */ /* 0x000fe40003f46270 */
        /* <DEDUP_REMOVED lines=8> */
[----:B------:R-:W-:Y:S01]  /*2a60*/  FSEL R29, R20, -INF , !P6 ;  /* 0xff800000141d7808 */ /* 0x000fe20007000000 */
[----:B------:R-:W-:Y:S01]  /*2a70*/  BAR.SYNC.DEFER_BLOCKING 0x0 ;  /* 0x0000000000007b1d */ /* 0x000fe20000010000 */
[----:B------:R-:W-:Y:S02]  /*2a80*/  ISETP.GE.AND P0, PT, R13, R10, PT ;  /* 0x0000000a0d00720c */ /* 0x000fe40003f06270 */
[----:B------:R-:W-:-:S02]  /*2a90*/  FSEL R15, R37, -INF , !P3 ;  /* 0xff800000250f7808 */ /* 0x000fc40005800000 */
[C---:B------:R-:W-:Y:S02]  /*2aa0*/  ISETP.GE.AND P4, PT, R3.reuse, R10, PT ;  /* 0x0000000a0300720c */ /* 0x040fe40003f86270 */
[-C--:B------:R-:W-:Y:S02]  /*2ab0*/  ISETP.GE.AND P6, PT, R3, R2.reuse, PT ;  /* 0x000000020300720c */ /* 0x080fe40003fc6270 */
[C---:B------:R-:W-:Y:S02]  /*2ac0*/  IADD3 R37, R47.reuse, 0x28, RZ ;  /* 0x000000282f257810 */ /* 0x040fe40007ffe0ff */
[----:B------:R-:W-:Y:S02]  /*2ad0*/  IADD3 R3, R47, 0x29, RZ ;  /* 0x000000292f037810 */ /* 0x000fe40007ffe0ff */
[----:B------:R-:W-:Y:S02]  /*2ae0*/  ISETP.GE.AND P3, PT, R13, R2, PT ;  /* 0x000000020d00720c */ /* 0x000fe40003f66270 */
[----:B------:R-:W-:-:S02]  /*2af0*/  FSEL R13, R21, -INF , !P5 ;  /* 0xff800000150d7808 */ /* 0x000fc40006800000 */
[----:B------:R-:W-:Y:S02]  /*2b00*/  FSEL R20, R23, -INF , !P1 ;  /* 0xff80000017147808 */ /* 0x000fe40004800000 */
[----:B------:R-:W-:Y:S02]  /*2b10*/  FSEL R195, R68, -INF , !P0 ;  /* 0xff80000044c37808 */ /* 0x000fe40004000000 */
[----:B------:R-:W-:Y:S02]  /*2b20*/  ISETP.GE.AND P5, PT, R37, R2, PT ;  /* 0x000000022500720c */ /* 0x000fe40003fa6270 */
[C---:B------:R-:W-:Y:S02]  /*2b30*/  ISETP.GE.AND P1, PT, R3.reuse, R10, PT ;  /* 0x0000000a0300720c */ /* 0x040fe40003f26270 */
[----:B------:R-:W-:Y:S02]  /*2b40*/  ISETP.GE.AND P0, PT, R3, R2, PT ;  /* 0x000000020300720c */ /* 0x000fe40003f06270 */
[----:B------:R-:W-:-:S02]  /*2b50*/  IADD3 R3, R47, 0x38, RZ ;  /* 0x000000382f037810 */ /* 0x000fc40007ffe0ff */
[----:B------:R-:W-:Y:S02]  /*2b60*/  FSEL R198, R66, -INF , !P5 ;  /* 0xff80000042c67808 */ /* 0x000fe40006800000 */
[----:B------:R-:W-:Y:S02]  /*2b70*/  FSEL R189, R65, -INF , !P1 ;  /* 0xff80000041bd7808 */ /* 0x000fe40004800000 */
[----:B------:R-:W-:Y:S02]  /*2b80*/  FSEL R196, R67, -INF , !P0 ;  /* 0xff80000043c47808 */ /* 0x000fe40004000000 */
[C---:B------:R-:W-:Y:S02]  /*2b90*/  ISETP.GE.AND P5, PT, R3.reuse, R10, PT ;  /* 0x0000000a0300720c */ /* 0x040fe40003fa6270 */
[----:B------:R-:W-:Y:S02]  /*2ba0*/  ISETP.GE.AND P1, PT, R3, R2, PT ;  /* 0x000000020300720c */ /* 0x000fe40003f26270 */
[----:B------:R-:W-:-:S02]  /*2bb0*/  ISETP.GE.AND P0, PT, R47, R10, PT ;  /* 0x0000000a2f00720c */ /* 0x000fc40003f06270 */
[----:B------:R-:W-:Y:S02]  /*2bc0*/  IADD3 R3, R47, 0x39, RZ ;  /* 0x000000392f037810 */ /* 0x000fe40007ffe0ff */
[----:B------:R-:W-:Y:S02]  /*2bd0*/  FSEL R32, R32, -INF , !P0 ;  /* 0xff80000020207808 */ /* 0x000fe40004000000 */
[----:B------:R-:W-:Y:S02]  /*2be0*/  ISETP.GE.AND P0, PT, R3, R2, PT ;  /* 0x000000020300720c */ /* 0x000fe40003f06270 */
[----:B------:R-:W-:Y:S02]  /*2bf0*/  IADD3 R21, R47, 0x30, RZ ;  /* 0x000000302f157810 */ /* 0x000fe40007ffe0ff */
[----:B------:R-:W-:Y:S02]  /*2c00*/  FSEL R188, R79, -INF , !P0 ;  /* 0xff8000004fbc7808 */ /* 0x000fe40004000000 */
[----:B------:R-:W-:-:S02]  /*2c10*/  PLOP3.LUT P0, PT, PT, PT, UP0, 0x80, 0x0 ;  /* 0x000000000000781c */ /* 0x000fc40003f0f008 */
[----:B------:R-:W-:Y:S02]  /*2c20*/  FSEL R12, R22, -INF , !P2 ;  /* 0xff800000160c7808 */ /* 0x000fe40005000000 */
[----:B------:R-:W-:Y:S02]  /*2c30*/  FSEL R200, R70, -INF , !P3 ;  /* 0xff80000046c87808 */ /* 0x000fe40005800000 */
[----:B------:R-:W-:Y:S02]  /*2c40*/  FSEL R187, R69, -INF , !P4 ;  /* 0xff80000045bb7808 */ /* 0x000fe40006000000 */
[-C--:B------:R-:W-:Y:S02]  /*2c50*/  ISETP.GE.AND P2, PT, R37, R10.reuse, PT ;  /* 0x0000000a2500720c */ /* 0x080fe40003f46270 */
[C---:B------:R-:W-:Y:S02]  /*2c60*/  ISETP.GE.AND P3, PT, R21.reuse, R10, PT ;  /* 0x0000000a1500720c */ /* 0x040fe40003f66270 */
[----:B------:R-:W-:-:S02]  /*2c70*/  ISETP.GE.AND P4, PT, R21, R2, PT ;  /* 0x000000021500720c */ /* 0x000fc40003f86270 */
[----:B------:R-:W-:Y:S02]  /*2c80*/  IADD3 R17, R47, 0x31, RZ ;  /* 0x000000312f117810 */ /* 0x000fe40007ffe0ff */
[----:B------:R-:W-:Y:S02]  /*2c90*/  FSEL R194, R71, -INF , !P6 ;  /* 0xff80000047c27808 */ /* 0x000fe40007000000 */
[----:B------:R-:W-:Y:S02]  /*2ca0*/  FSEL R193, R64, -INF , !P2 ;  /* 0xff80000040c17808 */ /* 0x000fe40005000000 */
[----:B------:R-:W-:Y:S02]  /*2cb0*/  FSEL R199, R60, -INF , !P3 ;  /* 0xff8000003cc77808 */ /* 0x000fe40005800000 */
[----:B------:R-:W-:Y:S02]  /*2cc0*/  FSEL R168, R62, -INF , !P4 ;  /* 0xff8000003ea87808 */ /* 0x000fe40006000000 */
[----:B------:R-:W-:-:S02]  /*2cd0*/  ISETP.GE.AND P6, PT, R17, R10, PT ;  /* 0x0000000a1100720c */ /* 0x000fc40003fc6270 */
[-C--:B------:R-:W-:Y:S02]  /*2ce0*/  ISETP.GE.AND P2, PT, R17, R2.reuse, PT ;  /* 0x000000021100720c */ /* 0x080fe40003f46270 */
[----:B------:R-:W-:Y:S02]  /*2cf0*/  ISETP.GE.AND P3, PT, R47, R2, PT ;  /* 0x000000022f00720c */ /* 0x000fe40003f66270 */
        /* <DEDUP_REMOVED lines=9> */
[----:B------:R-:W-:-:S03]  /*2d90*/  IMAD.U32 R16, RZ, RZ, UR21 ;  /* 0x00000015ff107e24 */ /* 0x000fc6000f8e00ff */
[----:B------:R-:W-:Y:S02]  /*2da0*/  USHF.R.S32.HI UR5, URZ, 0x1f, UR6 ;  /* 0x0000001f3f057899 */ /* 0x000fe40008011406 */
[----:B------:R-:W-:Y:S01]  /*2db0*/  UIMAD UR4, UR14, UR6, URZ ;  /* 0x000000060e0472a4 */ /* 0x000fe2000f8e023f */
[----:B------:R-:W-:-:S03]  /*2dc0*/  IMAD.U32 R3, RZ, RZ, UR6 ;  /* 0x00000006ff037e24 */ /* 0x000fc6000f8e00ff */
[----:B------:R-:W-:Y:S01]  /*2dd0*/  UIMAD UR4, UR5, UR18, UR4 ;  /* 0x00000012050472a4 */ /* 0x000fe2000f8e0204 */
[----:B------:R-:W-:-:S04]  /*2de0*/  IMAD.WIDE.U32 R18, R3, UR18, R242 ;  /* 0x0000001203127c25 */ /* 0x000fc8000f8e00f2 */
[----:B------:R-:W-:Y:S01]  /*2df0*/  IMAD.U32 R3, RZ, RZ, UR19 ;  /* 0x00000013ff037e24 */ /* 0x000fe2000f8e00ff */
[----:B------:R-:W-:Y:S02]  /*2e00*/  IADD3 R17, R19, UR4, RZ ;  /* 0x0000000413117c10 */ /* 0x000fe4000fffe0ff */
[----:B------:R-:W-:-:S04]  /*2e10*/  LEA R22, P1, R18, c[0x0][0x168], 0x1 ;  /* 0x00005a0012167a11 */ /* 0x000fc800078208ff */
[----:B------:R-:W-:Y:S02]  /*2e20*/  LEA.HI.X R23, R18, c[0x0][0x16c], R17, 0x1, P1 ;  /* 0x00005b0012177a11 */ /* 0x000fe400008f0c11 */
[----:B------:R-:W-:-:S03]  /*2e30*/  LEA R18, P1, R16, R22, 0x1 ;  /* 0x0000001610127211 */ /* 0x000fc600078208ff */
[----:B------:R-:W-:Y:S01]  /*2e40*/  @!PT LDS RZ, [RZ] ;  /* 0x00000000fffff984 */ /* 0x000fe20000000800 */
[----:B------:R-:W-:Y:S01]  /*2e50*/  @!PT LDS RZ, [RZ] ;  /* 0x00000000fffff984 */ /* 0x000fe20000000800 */
[----:B------:R-:W-:Y:S01]  /*2e60*/  @!PT LDS RZ, [RZ] ;  /* 0x00000000fffff984 */ /* 0x000fe20000000800 */
[----:B------:R1:W-:Y:S01]  /*2e70*/  LDGSTS.E.BYPASS.LTC128B.128 [R236+0x10000], [R22.64] ;  /* 0x1000000016ec7fae */ /* 0x0003e2000b901d50 */
[----:B------:R-:W-:-:S03]  /*2e80*/  LEA.HI.X R19, R16, R23, R3, 0x1, P1 ;  /* 0x0000001710137211 */ /* 0x000fc600008f0c03 */
        /* <DEDUP_REMOVED lines=8> */
.L_x_151:
        /* <DEDUP_REMOVED lines=65> */
[--C-:B------:R-:W-:Y:S01]  /*3320*/  FFMA.FTZ R175, R35, c[0x0][0x23c], -R170.reuse ;  /* 0x00008f0023af7a23 */ /* 0x100fe200000108aa */
        /* <DEDUP_REMOVED lines=9> */
[----:B------:R-:W4:Y:S01]  /*33c0*/  LDSM.16.MT88.4 R4, [R224+0x1e000] ;  /* 0x01e00000e004783b */ /* 0x000f220000004200 */
[----:B------:R-:W-:-:S02]  /*33d0*/  FFMA.FTZ R166, R13, c[0x0][0x23c], -R170 ;  /* 0x00008f000da67a23 */ /* 0x000fc400000108aa */
[--C-:B------:R-:W-:Y:S01]  /*33e0*/  FFMA.FTZ R172, R14, c[0x0][0x23c], -R191.reuse ;  /* 0x00008f000eac7a23 */ /* 0x100fe200000108bf */
[----:B------:R-:W-:Y:S01]  /*33f0*/  LDSM.16.MT88.4 R24, [R228+0x1a800] ;  /* 0x01a80000e418783b */ /* 0x000fe20000004200 */
[--C-:B------:R-:W-:Y:S01]  /*3400*/  FFMA.FTZ R167, R12, c[0x0][0x23c], -R191.reuse ;  /* 0x00008f000ca77a23 */ /* 0x100fe200000108bf */
[----:B------:R-:W5:Y:S01]  /*3410*/  MUFU.EX2 R180, R180 ;  /* 0x000000b400b47308 */ /* 0x000f620000000800 */
[--C-:B------:R-:W-:Y:S01]  /*3420*/  FFMA.FTZ R179, R31, c[0x0][0x23c], -R170.reuse ;  /* 0x00008f001fb37a23 */ /* 0x100fe200000108aa */
[----:B------:R-:W1:Y:S01]  /*3430*/  LDSM.16.MT88.4 R12, [R226+0x18800] ;  /* 0x01880000e20c783b */ /* 0x000e620000004200 */
[--C-:B------:R-:W-:Y:S02]  /*3440*/  FFMA.FTZ R173, R29, c[0x0][0x23c], -R170.reuse ;  /* 0x00008f001dad7a23 */ /* 0x100fe400000108aa */
[--C-:B------:R-:W-:Y:S01]  /*3450*/  FFMA.FTZ R177, R28, c[0x0][0x23c], -R191.reuse ;  /* 0x00008f001cb17a23 */ /* 0x100fe200000108bf */
[----:B------:R-:W-:Y:S01]  /*3460*/  LDSM.16.MT88.4 R32, [R224+0x1a800] ;  /* 0x01a80000e020783b */ /* 0x000fe20000004200 */
        /* <DEDUP_REMOVED lines=69> */
[C---:B---3--:R-:W-:Y:S02]  /*38c0*/  HMMA.16816.F32.BF16 R140, R148.reuse, R144, RZ ;  /* 0x00000090948c723c */ /* 0x048fe400000418ff */
[----:B------:R-:W-:Y:S06]  /*38d0*/  MUFU.EX2 R199, R199 ;  /* 0x000000c700c77308 */ /* 0x000fec0000000800 */
[C---:B------:R-:W-:Y:S02]  /*38e0*/  HMMA.16816.F32.BF16 R52, R148.reuse, R54, RZ ;  /* 0x000000369434723c */ /* 0x040fe400000418ff */
[----:B------:R-:W-:Y:S06]  /*38f0*/  MUFU.EX2 R200, R200 ;  /* 0x000000c800c87308 */ /* 0x000fec0000000800 */
[C---:B------:R-:W-:Y:S02]  /*3900*/  HMMA.16816.F32.BF16 R60, R148.reuse, R62, RZ ;  /* 0x0000003e943c723c */ /* 0x040fe400000418ff */
[----:B------:R-:W-:Y:S06]  /*3910*/  MUFU.EX2 R201, R201 ;  /* 0x000000c900c97308 */ /* 0x000fec0000000800 */
[C---:B------:R-:W-:Y:S02]  /*3920*/  HMMA.16816.F32.BF16 R68, R148.reuse, R70, RZ ;  /* 0x000000469444723c */ /* 0x040fe400000418ff */
[----:B------:R-:W3:Y:S06]  /*3930*/  MUFU.EX2 R192, R192 ;  /* 0x000000c000c07308 */ /* 0x000eec0000000800 */
        /* <DEDUP_REMOVED lines=84> */
[----:B-1----:R-:W-:Y:S01]  /*3e80*/  HMMA.16816.F32.BF16 R64, R4, R16, R64 ;  /* 0x000000100440723c */ /* 0x002fe20000041840 */
[----:B------:R-:W-:Y:S02]  /*3e90*/  FADD.FTZ R189, R189, R186 ;  /* 0x000000babdbd7221 */ /* 0x000fe40000010000 */
[----:B------:R-:W-:-:S05]  /*3ea0*/  FADD.FTZ R196, R196, R195 ;  /* 0x000000c3c4c47221 */ /* 0x000fca0000010000 */
        /* <DEDUP_REMOVED lines=20> */
[C---:B------:R-:W-:Y:S08]  /*3ff0*/  HMMA.16816.F32.BF16 R48, R4.reuse, R28, R48 ;  /* 0x0000001c0430723c */ /* 0x040ff00000041830 */
        /* <DEDUP_REMOVED lines=23> */
[C---:B----4-:R-:W-:Y:S08]  /*4170*/  HMMA.16816.F32.BF16 R136, R4.reuse, R20, R136 ;  /* 0x000000140488723c */ /* 0x050ff00000041888 */
[----:B------:R-:W-:Y:S01]  /*4180*/  HMMA.16816.F32.BF16 R156, R4, R22, R156 ;  /* 0x00000016049c723c */ /* 0x000fe2000004189c */
[----:B------:R-:W4:Y:S06]  /*4190*/  LDSM.16.MT88.4 R20, [R226+0x1b800] ;  /* 0x01b80000e214783b */ /* 0x000f2c0000004200 */
[----:B------:R-:W-:Y:S01]  /*41a0*/  F2FP.BF16.PACK_AB R4, R197, R198 ;  /* 0x000000c6c504723e */ /* 0x000fe200000010ff */
[----:B------:R-:W-:Y:S01]  /*41b0*/  FADD.FTZ R198, R198, R189 ;  /* 0x000000bdc6c67221 */ /* 0x000fe20000010000 */
[----:B---3--:R-:W-:Y:S01]  /*41c0*/  F2FP.BF16.PACK_AB R5, R192, R201 ;  /* 0x000000c9c005723e */ /* 0x008fe200000010ff */
        /* <DEDUP_REMOVED lines=15> */
[C---:B------:R-:W-:Y:S08]  /*42c0*/  HMMA.16816.F32.BF16 R160, R4.reuse, R168, R160 ;  /* 0x000000a804a0723c */ /* 0x040ff000000418a0 */
[C---:B------:R-:W-:Y:S01]  /*42d0*/  HMMA.16816.F32.BF16 R36, R4.reuse, R170, R36 ;  /* 0x000000aa0424723c */ /* 0x040fe20000041824 */
[----:B------:R-:W3:Y:S07]  /*42e0*/  LDSM.16.MT88.4 R168, [R224+0x1b800] ;  /* 0x01b80000e0a8783b */ /* 0x000eee0000004200 */
        /* <DEDUP_REMOVED lines=18> */
[C---:B---3--:R-:W-:Y:S08]  /*4410*/  HMMA.16816.F32.BF16 R88, R4.reuse, R168, R88 ;  /* 0x000000a80458723c */ /* 0x048ff00000041858 */
[C---:B------:R-:W-:Y:S08]  /*4420*/  HMMA.16816.F32.BF16 R92, R4.reuse, R170, R92 ;  /* 0x000000aa045c723c */ /* 0x040ff0000004185c */
[C---:B------:R-:W-:Y:S08]  /*4430*/  HMMA.16816.F32.BF16 R104, R4.reuse, R32, R104 ;  /* 0x000000200468723c */ /* 0x040ff00000041868 */
[C---:B------:R-:W-:Y:S08]  /*4440*/  HMMA.16816.F32.BF16 R108, R4.reuse, R34, R108 ;  /* 0x00000022046c723c */ /* 0x040ff0000004186c */
[C---:B------:R-:W-:Y:S08]  /*4450*/  HMMA.16816.F32.BF16 R112, R4.reuse, R28, R112 ;  /* 0x0000001c0470723c */ /* 0x040ff00000041870 */
[C---:B------:R-:W-:Y:S08]  /*4460*/  HMMA.16816.F32.BF16 R116, R4.reuse, R30, R116 ;  /* 0x0000001e0474723c */ /* 0x040ff00000041874 */
[C---:B-----5:R-:W-:Y:S08]  /*4470*/  HMMA.16816.F32.BF16 R120, R4.reuse, R24, R120 ;  /* 0x000000180478723c */ /* 0x060ff00000041878 */
        /* <DEDUP_REMOVED lines=9> */
[----:B------:R-:W-:-:S04]  /*4510*/  DEPBAR.LE SB0, 0x0 ;  /* 0x000080000000791a */ /* 0x000fc80000000000 */
[----:B------:R-:W-:Y:S01]  /*4520*/  USHF.R.S32.HI UR6, URZ, 0x1f, UR11 ;  /* 0x0000001f3f067899 */ /* 0x000fe2000801140b */
[C---:B------:R-:W-:Y:S01]  /*4530*/  IMAD.WIDE.U32 R6, R165.reuse, c[0x0][0x1a0], RZ ;  /* 0x00006800a5067a25 */ /* 0x040fe200078e00ff */
[----:B------:R-:W-:Y:S02]  /*4540*/  ULDC.64 UR4, c[0x0][0x1a0] ;  /* 0x0000680000047ab9 */ /* 0x000fe40000000a00 */
[----:B------:R-:W-:Y:S01]  /*4550*/  UIMAD UR6, UR6, UR4, URZ ;  /* 0x00000004060672a4 */ /* 0x000fe2000f8e023f */
[----:B------:R-:W-:Y:S01]  /*4560*/  IMAD R165, R165, c[0x0][0x1a4], RZ ;  /* 0x00006900a5a57a24 */ /* 0x000fe200078e02ff */
[----:B------:R-:W-:Y:S02]  /*4570*/  UIMAD.WIDE.U32 UR12, UR11, UR4, URZ ;  /* 0x000000040b0c72a5 */ /* 0x000fe4000f8e003f */
[----:B------:R-:W-:Y:S02]  /*4580*/  UIMAD UR5, UR11, UR5, UR6 ;  /* 0x000000050b0572a4 */ /* 0x000fe4000f8e0206 */
[----:B------:R-:W-:-:S02]  /*4590*/  UISETP.NE.AND UP0, UPT, UR8, 0x2, UPT ;  /* 0x000000020800788c */ /* 0x000fc4000bf05270 */
[----:B------:R-:W-:Y:S01]  /*45a0*/  UIADD3 UR5, UR13, UR5, URZ ;  /* 0x000000050d057290 */ /* 0x000fe2000fffe03f */
[----:B------:R-:W-:Y:S02]  /*45b0*/  IMAD.U32 R4, RZ, RZ, UR12 ;  /* 0x0000000cff047e24 */ /* 0x000fe4000f8e00ff */
[----:B------:R-:W-:-:S03]  /*45c0*/  IMAD.U32 R5, RZ, RZ, UR13 ;  /* 0x0000000dff057e24 */ /* 0x000fc6000f8e00ff */
[----:B------:R-:W-:Y:S01]  /*45d0*/  IMAD.U32 R5, RZ, RZ, UR5 ;  /* 0x00000005ff057e24 */ /* 0x000fe2000f8e00ff */
[----:B------:R-:W-:Y:S01]  /*45e0*/  BAR.SYNC.DEFER_BLOCKING 0x0 ;  /* 0x0000000000007b1d */ /* 0x000fe20000010000 */
[----:B------:R-:W-:-:S04]  /*45f0*/  LEA R0, P0, R4, R8, 0x6 ;  /* 0x0000000804007211 */ /* 0x000fc800078030ff */
[----:B------:R-:W-:Y:S02]  /*4600*/  LEA R12, P1, R0, c[0x0][0x170], 0x1 ;  /* 0x00005c00000c7a11 */ /* 0x000fe400078208ff */
[----:B------:R-:W-:Y:S02]  /*4610*/  LEA.HI.X R5, R4, R241, R5, 0x6, P0 ;  /* 0x000000f104057211 */ /* 0x000fe400000f3405 */
[----:B------:R-:W-:Y:S02]  /*4620*/  IADD3 R14, P0, R6, R12, RZ ;  /* 0x0000000c060e7210 */ /* 0x000fe40007f1e0ff */
[----:B------:R-:W-:Y:S01]  /*4630*/  LEA.HI.X R13, R0, c[0x0][0x174], R5, 0x1, P1 ;  /* 0x00005d00000d7a11 */ /* 0x000fe200008f0c05 */
[----:B------:R-:W-:-:S03]  /*4640*/  IMAD.U32 R0, RZ, RZ, UR11 ;  /* 0x0000000bff007e24 */ /* 0x000fc6000f8e00ff */
[----:B------:R-:W-:Y:S01]  /*4650*/  IADD3.X R15, R13, R7, R165, P0, !PT ;  /* 0x000000070d0f7210 */ /* 0x000fe200007fe4a5 */
        /* <DEDUP_REMOVED lines=12> */
[----:B------:R-:W1:Y:S04]  /*4720*/  LDSM.16.M88.4 R4, [R233+0x10000] ;  /* 0x01000000e904783b */ /* 0x000e680000000200 */
[----:B------:R-:W2:Y:S04]  /*4730*/  LDSM.16.M88.4 R176, [R233+0x10800] ;  /* 0x01080000e9b0783b */ /* 0x000ea80000000200 */
[----:B------:R-:W3:Y:S04]  /*4740*/  LDSM.16.M88.4 R168, [R233+0x11000] ;  /* 0x01100000e9a8783b */ /* 0x000ee80000000200 */
[----:B------:R-:W4:Y:S04]  /*4750*/  LDSM.16.M88.4 R20, [R233+0x11800] ;  /* 0x01180000e914783b */ /* 0x000f280000000200 */
[----:B------:R-:W-:Y:S04]  /*4760*/  LDSM.16.M88.4 R16, [R232] ;  /* 0x00000000e810783b */ /* 0x000fe80000000200 */
[----:B------:R-:W5:Y:S04]  /*4770*/  LDSM.16.M88.4 R192, [R231] ;  /* 0x00000000e7c0783b */ /* 0x000f680000000200 */
[----:B------:R-:W3:Y:S04]  /*4780*/  LDSM.16.M88.4 R188, [R223] ;  /* 0x00000000dfbc783b */ /* 0x000ee80000000200 */
[----:B------:R-:W3:Y:S04]  /*4790*/  LDSM.16.M88.4 R184, [R222] ;  /* 0x00000000deb8783b */ /* 0x000ee80000000200 */
[----:B------:R-:W3:Y:S04]  /*47a0*/  LDSM.16.M88.4 R24, [R221] ;  /* 0x00000000dd18783b */ /* 0x000ee80000000200 */
[----:B------:R-:W-:Y:S01]  /*47b0*/  LDSM.16.M88.4 R196, [R227+0x10000] ;  /* 0x01000000e3c4783b */ /* 0x000fe20000000200 */
[C---:B-1----:R-:W-:Y:S03]  /*47c0*/  HMMA.16816.F32.BF16 R12, R28.reuse, R4, RZ ;  /* 0x000000041c0c723c */ /* 0x042fe600000418ff */
[----:B------:R-:W-:Y:S04]  /*47d0*/  LDSM.16.M88.4 R200, [R233+0x13000] ;  /* 0x01300000e9c8783b */ /* 0x000fe80000000200 */
[----:B------:R-:W0:Y:S01]  /*47e0*/  LDGDEPBAR ;  /* 0x00000000000079af */ /* 0x000e220000000000 */
[C---:B--2---:R-:W-:Y:S08]  /*47f0*/  HMMA.16816.F32.BF16 R180, R28.reuse, R176, RZ ;  /* 0x000000b01cb4723c */ /* 0x044ff000000418ff */
[C---:B------:R-:W-:Y:S08]  /*4800*/  HMMA.16816.F32.BF16 R4, R28.reuse, R6, RZ ;  /* 0x000000061c04723c */ /* 0x040ff000000418ff */
[C---:B------:R-:W-:Y:S08]  /*4810*/  HMMA.16816.F32.BF16 R176, R28.reuse, R178, RZ ;  /* 0x000000b21cb0723c */ /* 0x040ff000000418ff */
[C---:B---3--:R-:W-:Y:S08]  /*4820*/  HMMA.16816.F32.BF16 R172, R28.reuse, R168, RZ ;  /* 0x000000a81cac723c */ /* 0x048ff000000418ff */
[C---:B------:R-:W-:Y:S08]  /*4830*/  HMMA.16816.F32.BF16 R168, R28.reuse, R170, RZ ;  /* 0x000000aa1ca8723c */ /* 0x040ff000000418ff */
[C---:B----4-:R-:W-:Y:S08]  /*4840*/  HMMA.16816.F32.BF16 R32, R28.reuse, R20, RZ ;  /* 0x000000141c20723c */ /* 0x050ff000000418ff */
        /* <DEDUP_REMOVED lines=10> */
[----:B------:R-:W4:Y:S07]  /*48f0*/  LDSM.16.M88.4 R184, [R227+0x11800] ;  /* 0x01180000e3b8783b */ /* 0x000f2e0000000200 */
[C---:B------:R-:W-:Y:S08]  /*4900*/  HMMA.16816.F32.BF16 R32, R16.reuse, R24, R32 ;  /* 0x000000181020723c */ /* 0x040ff00000041820 */
        /* <DEDUP_REMOVED lines=24> */
[----:B------:R-:W-:Y:S07]  /*4a90*/  LDSM.16.M88.4 R192, [R219] ;  /* 0x00000000dbc0783b */ /* 0x000fee0000000200 */
[C---:B---3--:R-:W-:Y:S08]  /*4aa0*/  HMMA.16816.F32.BF16 R32, R16.reuse, R188, R32 ;  /* 0x000000bc1020723c */ /* 0x048ff00000041820 */
[----:B------:R-:W-:Y:S01]  /*4ab0*/  HMMA.16816.F32.BF16 R28, R16, R190, R28 ;  /* 0x000000be101c723c */ /* 0x000fe2000004181c */
[----:B------:R-:W2:Y:S04]  /*4ac0*/  LDSM.16.M88.4 R16, [R232+0x4000] ;  /* 0x00400000e810783b */ /* 0x000ea80000000200 */
[----:B------:R-:W-:Y:S03]  /*4ad0*/  LDSM.16.M88.4 R188, [R216] ;  /* 0x00000000d8bc783b */ /* 0x000fe60000000200 */
[C---:B----4-:R-:W-:Y:S08]  /*4ae0*/  HMMA.16816.F32.BF16 R12, R20.reuse, R184, R12 ;  /* 0x000000b8140c723c */ /* 0x050ff0000004180c */
[C---:B------:R-:W-:Y:S01]  /*4af0*/  HMMA.16816.F32.BF16 R4, R20.reuse, R186, R4 ;  /* 0x000000ba1404723c */ /* 0x040fe20000041804 */
[----:B------:R-:W3:Y:S07]  /*4b00*/  LDSM.16.M88.4 R184, [R218] ;  /* 0x00000000dab8783b */ /* 0x000eee0000000200 */
[C---:B-----5:R-:W-:Y:S08]  /*4b10*/  HMMA.16816.F32.BF16 R180, R20.reuse, R24, R180 ;  /* 0x0000001814b4723c */ /* 0x060ff000000418b4 */
[C---:B------:R-:W-:Y:S01]  /*4b20*/  HMMA.16816.F32.BF16 R176, R20.reuse, R26, R176 ;  /* 0x0000001a14b0723c */ /* 0x040fe200000418b0 */
[----:B------:R-:W4:Y:S07]  /*4b30*/  LDSM.16.M88.4 R24, [R217] ;  /* 0x00000000d918783b */ /* 0x000f2e0000000200 */
        /* <DEDUP_REMOVED lines=10> */
[C---:B---3--:R-:W-:Y:S08]  /*4be0*/  HMMA.16816.F32.BF16 R180, R16.reuse, R184, R180 ;  /* 0x000000b810b4723c */ /* 0x048ff000000418b4 */
[C---:B------:R-:W-:Y:S01]  /*4bf0*/  HMMA.16816.F32.BF16 R176, R16.reuse, R186, R176 ;  /* 0x000000ba10b0723c */ /* 0x040fe200000418b0 */
[----:B------:R-:W3:Y:S07]  /*4c00*/  LDSM.16.M88.4 R184, [R227+0x13000] ;  /* 0x01300000e3b8783b */ /* 0x000eee0000000200 */
[C---:B----4-:R-:W-:Y:S08]  /*4c10*/  HMMA.16816.F32.BF16 R172, R16.reuse, R24, R172 ;  /* 0x0000001810ac723c */ /* 0x050ff000000418ac */
[C---:B------:R-:W-:Y:S01]  /*4c20*/  HMMA.16816.F32.BF16 R168, R16.reuse, R26, R168 ;  /* 0x0000001a10a8723c */ /* 0x040fe200000418a8 */
[----:B------:R-:W4:Y:S07]  /*4c30*/  LDSM.16.M88.4 R24, [R227+0x13800] ;  /* 0x01380000e318783b */ /* 0x000f2e0000000200 */
        /* <DEDUP_REMOVED lines=12> */
[----:B------:R-:W-:Y:S07]  /*4d00*/  LDSM.16.M88.4 R184, [R233+0x14000] ;  /* 0x01400000e9b8783b */ /* 0x000fee0000000200 */
[C---:B----4-:R-:W-:Y:S08]  /*4d10*/  HMMA.16816.F32.BF16 R32, R20.reuse, R24, R32 ;  /* 0x000000181420723c */ /* 0x050ff00000041820 */
        /* <DEDUP_REMOVED lines=97> */
[----:B-1----:R-:W-:Y:S08]  /*5330*/  HMMA.16816.F32.BF16 R4, R24, R22, R4 ;  /* 0x000000161804723c */ /* 0x002ff00000041804 */
[C---:B--2---:R-:W-:Y:S08]  /*5340*/  HMMA.16816.F32.BF16 R172, R196.reuse, R188, R172 ;  /* 0x000000bcc4ac723c */ /* 0x044ff000000418ac */
[C---:B------:R-:W-:Y:S01]  /*5350*/  HMMA.16816.F32.BF16 R168, R196.reuse, R190, R168 ;  /* 0x000000bec4a8723c */ /* 0x040fe200000418a8 */
[----:B------:R-:W1:Y:S07]  /*5360*/  LDSM.16.M88.4 R188, [R220+0x7000] ;  /* 0x00700000dcbc783b */ /* 0x000e6e0000000200 */
[----:B-----5:R-:W-:Y:S07]  /*5370*/  HMMA.16816.F32.BF16 R32, R196, R184, R32 ;  /* 0x000000b8c420723c */ /* 0x020fee0000041820 */
[----:B------:R-:W-:Y:S01]  /*5380*/  IMAD R185, R0, 0x40, R11 ;  /* 0x0000004000b97824 */ /* 0x000fe200078e020b */
[----:B------:R-:W-:Y:S04]  /*5390*/  HMMA.16816.F32.BF16 R180, R24, R16, R180 ;  /* 0x0000001018b4723c */ /* 0x000fe800000418b4 */
[----:B------:R-:W-:-:S02]  /*53a0*/  IADD3 R23, R185, 0x1, RZ ;  /* 0x00000001b9177810 */ /* 0x000fc40007ffe0ff */
[C---:B------:R-:W-:Y:S02]  /*53b0*/  IADD3 R165, R185.reuse, 0x11, RZ ;  /* 0x00000011b9a57810 */ /* 0x040fe40007ffe0ff */
        /* <DEDUP_REMOVED lines=11> */
[----:B------:R-:W-:Y:S01]  /*5470*/  ISETP.GE.AND P4, PT, R23, R2, PT ;  /* 0x000000021700720c */ /* 0x000fe20003f86270 */
[----:B-1----:R-:W-:Y:S01]  /*5480*/  HMMA.16816.F32.BF16 R172, R24, R188, R172 ;  /* 0x000000bc18ac723c */ /* 0x002fe200000418ac */
[----:B------:R-:W-:Y:S01]  /*5490*/  IADD3 R23, R185, 0x9, RZ ;  /* 0x00000009b9177810 */ /* 0x000fe20007ffe0ff */
[----:B------:R-:W-:-:S04]  /*54a0*/  DEPBAR.LE SB0, 0x0 ;  /* 0x000080000000791a */ /* 0x000fc80000000000 */
[----:B------:R-:W-:Y:S01]  /*54b0*/  BAR.SYNC.DEFER_BLOCKING 0x0 ;  /* 0x0000000000007b1d */ /* 0x000fe20000010000 */
[C---:B------:R-:W-:Y:S01]  /*54c0*/  ISETP.GE.AND P1, PT, R23.reuse, R10, PT ;  /* 0x0000000a1700720c */ /* 0x040fe20003f26270 */
[----:B------:R-:W-:Y:S01]  /*54d0*/  HMMA.16816.F32.BF16 R28, R196, R186, R28 ;  /* 0x000000bac41c723c */ /* 0x000fe2000004181c */
[----:B------:R-:W-:Y:S02]  /*54e0*/  ISETP.GE.AND P3, PT, R23, R2, PT ;  /* 0x000000021700720c */ /* 0x000fe40003f66270 */
[----:B------:R-:W-:Y:S02]  /*54f0*/  FSEL R23, R6, -INF , !P5 ;  /* 0xff80000006177808 */ /* 0x000fe40006800000 */
[----:B------:R-:W-:Y:S02]  /*5500*/  FSEL R4, R5, -INF , !P1 ;  /* 0xff80000005047808 */ /* 0x000fe40004800000 */
[C---:B------:R-:W-:Y:S01]  /*5510*/  ISETP.GE.AND P5, PT, R165.reuse, R10, PT ;  /* 0x0000000aa500720c */ /* 0x040fe20003fa6270 */
[----:B------:R-:W-:Y:S01]  /*5520*/  HMMA.16816.F32.BF16 R168, R24, R190, R168 ;  /* 0x000000be18a8723c */ /* 0x000fe200000418a8 */
[----:B------:R-:W-:-:S02]  /*5530*/  ISETP.GE.AND P1, PT, R165, R2, PT ;  /* 0x00000002a500720c */ /* 0x000fc40003f26270 */
[C---:B------:R-:W-:Y:S02]  /*5540*/  IADD3 R5, R185.reuse, 0x18, RZ ;  /* 0x00000018b9057810 */ /* 0x040fe40007ffe0ff */
[----:B------:R-:W-:Y:S02]  /*5550*/  IADD3 R165, R185, 0x19, RZ ;  /* 0x00000019b9a57810 */ /* 0x000fe40007ffe0ff */
[----:B------:R-:W-:Y:S01]  /*5560*/  FSEL R186, R180, -INF , !P0 ;  /* 0xff800000b4ba7808 */ /* 0x000fe20004000000 */
[----:B------:R-:W-:Y:S01]  /*5570*/  HMMA.16816.F32.BF16 R12, R24, R20, R12 ;  /* 0x00000014180c723c */ /* 0x000fe2000004180c */
[----:B------:R-:W-:Y:S02]  /*5580*/  FSEL R201, R182, -INF , !P2 ;  /* 0xff800000b6c97808 */ /* 0x000fe40005000000 */
[----:B------:R-:W-:Y:S02]  /*5590*/  FSEL R192, R181, -INF , !P5 ;  /* 0xff800000b5c07808 */ /* 0x000fe40006800000 */
[----:B------:R-:W-:-:S02]  /*55a0*/  ISETP.GE.AND P0, PT, R5, R2, PT ;  /* 0x000000020500720c */ /* 0x000fc40003f06270 */
[C---:B------:R-:W-:Y:S02]  /*55b0*/  ISETP.GE.AND P2, PT, R165.reuse, R10, PT ;  /* 0x0000000aa500720c */ /* 0x040fe40003f46270 */
[----:B------:R-:W-:Y:S02]  /*55c0*/  ISETP.GE.AND P5, PT, R165, R2, PT ;  /* 0x00000002a500720c */ /* 0x000fe40003fa6270 */
[----:B------:R-:W-:Y:S02]  /*55d0*/  IADD3 R165, R185, 0x21, RZ ;  /* 0x00000021b9a57810 */ /* 0x000fe40007ffe0ff */
[----:B------:R-:W-:Y:S01]  /*55e0*/  FSEL R199, R178, -INF , !P0 ;  /* 0xff800000b2c77808 */ /* 0x000fe20004000000 */
[----:B--2---:R-:W-:Y:S01]  /*55f0*/  HMMA.16816.F32.BF16 R32, R24, R16, R32 ;  /* 0x000000101820723c */ /* 0x004fe20000041820 */
[----:B------:R-:W-:Y:S02]  /*5600*/  ISETP.GE.AND P0, PT, R165, R10, PT ;  /* 0x0000000aa500720c */ /* 0x000fe40003f06270 */
[----:B------:R-:W-:-:S02]  /*5610*/  IADD3 R21, R185, 0x29, RZ ;  /* 0x00000029b9157810 */ /* 0x000fc40007ffe0ff */
[----:B------:R-:W-:Y:S02]  /*5620*/  FSEL R7, R7, -INF , !P3 ;  /* 0xff80000007077808 */ /* 0x000fe40005800000 */
[----:B------:R-:W-:Y:S01]  /*5630*/  FSEL R196, R173, -INF , !P0 ;  /* 0xff800000adc47808 */ /* 0x000fe20004000000 */
[----:B------:R-:W-:Y:S01]  /*5640*/  HMMA.16816.F32.BF16 R28, R24, R18, R28 ;  /* 0x00000012181c723c */ /* 0x000fe2000004181c */
[----:B------:R-:W-:Y:S02]  /*5650*/  ISETP.GE.AND P3, PT, R5, R10, PT ;  /* 0x0000000a0500720c */ /* 0x000fe40003f66270 */
[----:B------:R-:W-:Y:S02]  /*5660*/  ISETP.GE.AND P0, PT, R21, R2, PT ;  /* 0x000000021500720c */ /* 0x000fe40003f06270 */
[----:B------:R-:W-:Y:S02]  /*5670*/  IADD3 R5, R185, 0x20, RZ ;  /* 0x00000020b9057810 */ /* 0x000fe40007ffe0ff */
[----:B------:R-:W-:-:S02]  /*5680*/  FSEL R191, R183, -INF , !P1 ;  /* 0xff800000b7bf7808 */ /* 0x000fc40004800000 */
[----:B------:R-:W-:Y:S02]  /*5690*/  FSEL R188, R176, -INF , !P3 ;  /* 0xff800000b0bc7808 */ /* 0x000fe40005800000 */
[----:B------:R-:W-:Y:S02]  /*56a0*/  FSEL R197, R171, -INF , !P0 ;  /* 0xff800000abc57808 */ /* 0x000fe40004000000 */
[C---:B------:R-:W-:Y:S02]  /*56b0*/  ISETP.GE.AND P1, PT, R5.reuse, R10, PT ;  /* 0x0000000a0500720c */ /* 0x040fe40003f26270 */
[----:B------:R-:W-:Y:S02]  /*56c0*/  ISETP.GE.AND P3, PT, R5, R2, PT ;  /* 0x000000020500720c */ /* 0x000fe40003f66270 */
[C---:B------:R-:W-:Y:S02]  /*56d0*/  ISETP.GE.AND P0, PT, R185.reuse, R10, PT ;  /* 0x0000000ab900720c */ /* 0x040fe40003f06270 */
[----:B------:R-:W-:-:S02]  /*56e0*/  IADD3 R5, R185, 0x28, RZ ;  /* 0x00000028b9057810 */ /* 0x000fc40007ffe0ff */
[----:B------:R-:W-:Y:S02]  /*56f0*/  FSEL R190, R177, -INF , !P2 ;  /* 0xff800000b1be7808 */ /* 0x000fe40005000000 */
[----:B------:R-:W-:Y:S02]  /*5700*/  FSEL R193, R179, -INF , !P5 ;  /* 0xff800000b3c17808 */ /* 0x000fe40006800000 */
[----:B------:R-:W-:Y:S02]  /*5710*/  FSEL R198, R172, -INF , !P1 ;  /* 0xff800000acc67808 */ /* 0x000fe40004800000 */
[----:B------:R-:W-:Y:S02]  /*5720*/  FSEL R12, R12, -INF , !P0 ;  /* 0xff8000000c0c7808 */ /* 0x000fe40004000000 */
[----:B------:R-:W-:Y:S02]  /*5730*/  ISETP.GE.AND P2, PT, R165, R2, PT ;  /* 0x00000002a500720c */ /* 0x000fe40003f46270 */
[----:B------:R-:W-:-:S02]  /*5740*/  ISETP.GE.AND P5, PT, R5, R10, PT ;  /* 0x0000000a0500720c */ /* 0x000fc40003fa6270 */
[----:B------:R-:W-:Y:S02]  /*5750*/  ISETP.GE.AND P1, PT, R5, R2, PT ;  /* 0x000000020500720c */ /* 0x000fe40003f26270 */
[----:B------:R-:W-:Y:S02]  /*5760*/  PLOP3.LUT P0, PT, PT, PT, UP0, 0x80, 0x0 ;  /* 0x000000000000781c */ /* 0x000fe40003f0f008 */
[C---:B------:R-:W-:Y:S02]  /*5770*/  IADD3 R5, R185.reuse, 0x30, RZ ;  /* 0x00000030b9057810 */ /* 0x040fe40007ffe0ff */
[----:B------:R-:W-:Y:S02]  /*5780*/  IADD3 R17, R185, 0x31, RZ ;  /* 0x00000031b9117810 */ /* 0x000fe40007ffe0ff */
[----:B------:R-:W-:Y:S02]  /*5790*/  FSEL R167, R175, -INF , !P2 ;  /* 0xff800000afa77808 */ /* 0x000fe40005000000 */
[----:B------:R-:W-:-:S02]  /*57a0*/  FSEL R202, R168, -INF , !P5 ;  /* 0xff800000a8ca7808 */ /* 0x000fc40006800000 */
[----:B------:R-:W-:Y:S02]  /*57b0*/  FSEL R195, R174, -INF , !P3 ;  /* 0xff800000aec37808 */ /* 0x000fe40005800000 */
[C---:B------:R-:W-:Y:S02]  /*57c0*/  ISETP.GE.AND P2, PT, R5.reuse, R10, PT ;  /* 0x0000000a0500720c */ /* 0x040fe40003f46270 */
[----:B------:R-:W-:Y:S02]  /*57d0*/  ISETP.GE.AND P5, PT, R5, R2, PT ;  /* 0x000000020500720c */ /* 0x000fe40003fa6270 */
[----:B------:R-:W-:Y:S02]  /*57e0*/  FSEL R165, R170, -INF , !P1 ;  /* 0xff800000aaa57808 */ /* 0x000fe40004800000 */
[----:B------:R-:W-:Y:S02]  /*57f0*/  FSEL R15, R15, -INF , !P4 ;  /* 0xff8000000f0f7808 */ /* 0x000fe40006000000 */
[----:B------:R-:W-:-:S02]  /*5800*/  ISETP.GE.AND P3, PT, R21, R10, PT ;  /* 0x0000000a1500720c */ /* 0x000fc40003f66270 */
[----:B------:R-:W-:Y:S02]  /*5810*/  ISETP.GE.AND P1, PT, R17, R10, PT ;  /* 0x0000000a1100720c */ /* 0x000fe40003f26270 */
[C---:B------:R-:W-:Y:S02]  /*5820*/  ISETP.GE.AND P4, PT, R185.reuse, R2, PT ;  /* 0x00000002b900720c */ /* 0x040fe40003f86270 */
[C---:B------:R-:W-:Y:S02]  /*5830*/  IADD3 R5, R185.reuse, 0x38, RZ ;  /* 0x00000038b9057810 */ /* 0x040fe40007ffe0ff */
[----:B------:R-:W-:Y:S02]  /*5840*/  IADD3 R185, R185, 0x39, RZ ;  /* 0x00000039b9b97810 */ /* 0x000fe40007ffe0ff */
[----:B------:R-:W-:Y:S02]  /*5850*/  FSEL R194, R169, -INF , !P3 ;  /* 0xff800000a9c27808 */ /* 0x000fe40005800000 */
[----:B------:R-:W-:-:S02]  /*5860*/  FSEL R6, R13, -INF , !P6 ;  /* 0xff8000000d067808 */ /* 0x000fc40007000000 */
[----:B------:R-:W-:Y:S02]  /*5870*/  FSEL R184, R32, -INF , !P2 ;  /* 0xff80000020b87808 */ /* 0x000fe40005000000 */
[----:B------:R-:W-:Y:S02]  /*5880*/  FSEL R183, R34, -INF , !P5 ;  /* 0xff80000022b77808 */ /* 0x000fe40006800000 */
[----:B------:R-:W-:Y:S02]  /*5890*/  FSEL R182, R33, -INF , !P1 ;  /* 0xff80000021b67808 */ /* 0x000fe40004800000 */
[----:B------:R-:W-:Y:S02]  /*58a0*/  ISETP.GE.AND P3, PT, R17, R2, PT ;  /* 0x000000021100720c */ /* 0x000fe40003f66270 */
[C---:B------:R-:W-:Y:S02]  /*58b0*/  ISETP.GE.AND P6, PT, R5.reuse, R10, PT ;  /* 0x0000000a0500720c */ /* 0x040fe40003fc6270 */
[----:B------:R-:W-:-:S02]  /*58c0*/  ISETP.GE.AND P2, PT, R5, R2, PT ;  /* 0x000000020500720c */ /* 0x000fc40003f46270 */
[C---:B------:R-:W-:Y:S02]  /*58d0*/  ISETP.GE.AND P5, PT, R185.reuse, R10, PT ;  /* 0x0000000ab900720c */ /* 0x040fe40003fa6270 */
[----:B------:R-:W-:Y:S02]  /*58e0*/  ISETP.GE.AND P1, PT, R185, R2, PT ;  /* 0x00000002b900720c */ /* 0x000fe40003f26270 */
[----:B------:R-:W-:Y:S02]  /*58f0*/  FSEL R14, R14, -INF , !P4 ;  /* 0xff8000000e0e7808 */ /* 0x000fe40006000000 */
[----:B------:R-:W-:Y:S02]  /*5900*/  FSEL R181, R35, -INF , !P3 ;  /* 0xff80000023b57808 */ /* 0x000fe40005800000 */
[----:B------:R-:W-:Y:S02]  /*5910*/  FSEL R166, R28, -INF , !P6 ;  /* 0xff8000001ca67808 */ /* 0x000fe40007000000 */
[----:B------:R-:W-:-:S02]  /*5920*/  FSEL R179, R30, -INF , !P2 ;  /* 0xff8000001eb37808 */ /* 0x000fc40005000000 */
[----:B------:R-:W-:Y:S02]  /*5930*/  FSEL R180, R29, -INF , !P5 ;  /* 0xff8000001db47808 */ /* 0x000fe40006800000 */
        /* <DEDUP_REMOVED lines=13> */
[----:B------:R-:W-:-:S04]  /*5a10*/  LEA R16, P1, R0, c[0x0][0x168], 0x1 ;  /* 0x00005a0000107a11 */ /* 0x000fc800078208ff */
[----:B------:R-:W-:Y:S02]  /*5a20*/  LEA.HI.X R5, R18, R243, R5, 0x6, P0 ;  /* 0x000000f312057211 */ /* 0x000fe400000f3405 */
[----:B------:R-:W-:Y:S02]  /*5a30*/  IADD3 R18, P0, R16, UR18, RZ ;  /* 0x0000001210127c10 */ /* 0x000fe4000ff1e0ff */
[----:B------:R-:W-:-:S04]  /*5a40*/  LEA.HI.X R17, R0, c[0x0][0x16c], R5, 0x1, P1 ;  /* 0x00005b0000117a11 */ /* 0x000fc800008f0c05 */
        /* <DEDUP_REMOVED lines=13> */
.L_x_153:
[----:B------:R-:W-:Y:S01]  /*5b20*/  FMNMX.FTZ R5, R164, R12, !PT ;  /* 0x0000000ca4057209 */ /* 0x000fe20007810000 */
[----:B------:R-:W-:Y:S01]  /*5b30*/  LDSM.16.MT88.4 R28, [R225+0x18800] ;  /* 0x01880000e11c783b */ /* 0x000fe20000004200 */
[----:B-1----:R-:W-:Y:S01]  /*5b40*/  FMNMX.FTZ R16, R3, R14, !PT ;  /* 0x0000000e03107209 */ /* 0x002fe20007810000 */
        /* <DEDUP_REMOVED lines=76> */
[--C-:B------:R-:W-:Y:S01]  /*6010*/  FFMA.FTZ R193, R193, c[0x0][0x23c], -R178.reuse ;  /* 0x00008f00c1c17a23 */ /* 0x100fe200000108b2 */
[----:B------:R-:W-:Y:S01]  /*6020*/  MUFU.EX2 R170, R170 ;  /* 0x000000aa00aa7308 */ /* 0x000fe20000000800 */
[----:B---3--:R-:W-:Y:S01]  /*6030*/  F2FP.BF16.PACK_AB R4, R173, R174 ;  /* 0x000000aead04723e */ /* 0x008fe200000010ff */
[--C-:B------:R-:W-:Y:S02]  /*6040*/  FFMA.FTZ R199, R196, c[0x0][0x23c], -R185.reuse ;  /* 0x00008f00c4c77a23 */ /* 0x100fe400000108b9 */
[--C-:B------:R-:W-:Y:S02]  /*6050*/  FFMA.FTZ R201, R194, c[0x0][0x23c], -R185.reuse ;  /* 0x00008f00c2c97a23 */ /* 0x100fe400000108b9 */
[----:B------:R-:W-:Y:S02]  /*6060*/  FFMA.FTZ R196, R202, c[0x0][0x23c], -R185 ;  /* 0x00008f00cac47a23 */ /* 0x000fe400000108b9 */
[----:B------:R-:W3:Y:S01]  /*6070*/  MUFU.EX2 R169, R169 ;  /* 0x000000a900a97308 */ /* 0x000ee20000000800 */
[----:B----4-:R-:W-:Y:S01]  /*6080*/  F2FP.BF16.PACK_AB R6, R171, R172 ;  /* 0x000000acab06723e */ /* 0x010fe200000010ff */
        /* <DEDUP_REMOVED lines=8> */
[----:B------:R-:W4:Y:S01]  /*6110*/  MUFU.EX2 R175, R175 ;  /* 0x000000af00af7308 */ /* 0x000f220000000800 */
[----:B---3--:R-:W-:Y:S01]  /*6120*/  F2FP.BF16.PACK_AB R5, R169, R170 ;  /* 0x000000aaa905723e */ /* 0x008fe200000010ff */
[----:B------:R-:W-:Y:S01]  /*6130*/  LDSM.16.MT88.4 R164, [R225+0x1f000] ;  /* 0x01f00000e1a4783b */ /* 0x000fe20000004200 */
[----:B------:R-:W-:-:S02]  /*6140*/  FFMA.FTZ R184, R184, c[0x0][0x23c], -R185 ;  /* 0x00008f00b8b87a23 */ /* 0x000fc400000108b9 */
[----:B------:R-:W-:Y:S02]  /*6150*/  FFMA.FTZ R185, R180, c[0x0][0x23c], -R185 ;  /* 0x00008f00b4b97a23 */ /* 0x000fe400000108b9 */
[--C-:B------:R-:W-:Y:S01]  /*6160*/  FFMA.FTZ R180, R183, c[0x0][0x23c], -R178.reuse ;  /* 0x00008f00b7b47a23 */ /* 0x100fe200000108b2 */
[----:B------:R-:W3:Y:S01]  /*6170*/  MUFU.EX2 R176, R176 ;  /* 0x000000b000b07308 */ /* 0x000ee20000000800 */
[--C-:B------:R-:W-:Y:S02]  /*6180*/  FFMA.FTZ R181, R181, c[0x0][0x23c], -R178.reuse ;  /* 0x00008f00b5b57a23 */ /* 0x100fe400000108b2 */
[--C-:B------:R-:W-:Y:S02]  /*6190*/  FFMA.FTZ R179, R179, c[0x0][0x23c], -R178.reuse ;  /* 0x00008f00b3b37a23 */ /* 0x100fe400000108b2 */
[----:B------:R-:W-:-:S03]  /*61a0*/  FFMA.FTZ R178, R177, c[0x0][0x23c], -R178 ;  /* 0x00008f00b1b27a23 */ /* 0x000fc600000108b2 */
        /* <DEDUP_REMOVED lines=13> */
[C---:B-1----:R-:W-:Y:S01]  /*6280*/  HMMA.16816.F32.BF16 R160, R4.reuse, R20, R160 ;  /* 0x0000001404a0723c */ /* 0x042fe200000418a0 */
[-C--:B------:R-:W-:Y:S01]  /*6290*/  FMUL.FTZ R41, R41, R176.reuse ;  /* 0x000000b029297220 */ /* 0x080fe20000410000 */
[----:B------:R-:W-:Y:S01]  /*62a0*/  MUFU.EX2 R188, R188 ;  /* 0x000000bc00bc7308 */ /* 0x000fe20000000800 */
[-C--:B------:R-:W-:Y:S02]  /*62b0*/  FMUL.FTZ R42, R42, R3.reuse ;  /* 0x000000032a2a7220 */ /* 0x080fe40000410000 */
[-C--:B------:R-:W-:Y:S02]  /*62c0*/  FMUL.FTZ R43, R43, R3.reuse ;  /* 0x000000032b2b7220 */ /* 0x080fe40000410000 */
[-C--:B------:R-:W-:Y:S01]  /*62d0*/  FMUL.FTZ R44, R44, R176.reuse ;  /* 0x000000b02c2c7220 */ /* 0x080fe20000410000 */
[----:B------:R-:W-:Y:S01]  /*62e0*/  HMMA.16816.F32.BF16 R36, R4, R22, R36 ;  /* 0x000000160424723c */ /* 0x000fe20000041824 */
[----:B------:R-:W1:Y:S01]  /*62f0*/  LDSM.16.MT88.4 R20, [R224+0x18000] ;  /* 0x01800000e014783b */ /* 0x000e620000004200 */
        /* <DEDUP_REMOVED lines=29> */
[-C--:B------:R-:W-:Y:S02]  /*64d0*/  FMUL.FTZ R63, R63, R3.reuse ;  /* 0x000000033f3f7220 */ /* 0x080fe40000410000 */
[C---:B-1----:R-:W-:Y:S01]  /*64e0*/  HMMA.16816.F32.BF16 R56, R4.reuse, R20, R56 ;  /* 0x000000140438723c */ /* 0x042fe20000041838 */
[-C--:B------:R-:W-:Y:S02]  /*64f0*/  FMUL.FTZ R64, R64, R176.reuse ;  /* 0x000000b040407220 */ /* 0x080fe40000410000 */
[-C--:B------:R-:W-:Y:S02]  /*6500*/  FMUL.FTZ R65, R65, R176.reuse ;  /* 0x000000b041417220 */ /* 0x080fe40000410000 */
[-C--:B------:R-:W-:Y:S01]  /*6510*/  FMUL.FTZ R66, R66, R3.reuse ;  /* 0x0000000342427220 */ /* 0x080fe20000410000 */
[----:B------:R-:W-:Y:S01]  /*6520*/  MUFU.EX2 R198, R198 ;  /* 0x000000c600c67308 */ /* 0x000fe20000000800 */
[----:B------:R-:W-:Y:S01]  /*6530*/  FMUL.FTZ R67, R67, R3 ;  /* 0x0000000343437220 */ /* 0x000fe20000410000 */
        /* <DEDUP_REMOVED lines=15> */
[-C--:B------:R-:W-:Y:S01]  /*6630*/  FMUL.FTZ R77, R77, R176.reuse ;  /* 0x000000b04d4d7220 */ /* 0x080fe20000410000 */
        /* <DEDUP_REMOVED lines=32> */
[----:B----4-:R-:W-:Y:S01]  /*6840*/  HMMA.16816.F32.BF16 R88, R4, R16, R88 ;  /* 0x000000100458723c */ /* 0x010fe20000041858 */
[-C--:B------:R-:W-:Y:S01]  /*6850*/  FMUL.FTZ R98, R98, R3.reuse ;  /* 0x0000000362627220 */ /* 0x080fe20000410000 */
[----:B------:R-:W-:Y:S01]  /*6860*/  MUFU.EX2 R184, R184 ;  /* 0x000000b800b87308 */ /* 0x000fe20000000800 */
[----:B------:R-:W-:-:S02]  /*6870*/  FMUL.FTZ R99, R99, R3 ;  /* 0x0000000363637220 */ /* 0x000fc40000410000 */
[-C--:B------:R-:W-:Y:S02]  /*6880*/  FMUL.FTZ R100, R100, R176.reuse ;  /* 0x000000b064647220 */ /* 0x080fe40000410000 */
[-C--:B------:R-:W-:Y:S01]  /*6890*/  FMUL.FTZ R101, R101, R176.reuse ;  /* 0x000000b065657220 */ /* 0x080fe20000410000 */
[C---:B------:R-:W-:Y:S01]  /*68a0*/  HMMA.16816.F32.BF16 R92, R4.reuse, R18, R92 ;  /* 0x00000012045c723c */ /* 0x040fe2000004185c */
[-C--:B------:R-:W-:Y:S01]  /*68b0*/  FMUL.FTZ R102, R102, R3.reuse ;  /* 0x0000000366667220 */ /* 0x080fe20000410000 */
[----:B------:R-:W4:Y:S01]  /*68c0*/  LDSM.16.MT88.4 R16, [R225+0x1c000] ;  /* 0x01c00000e110783b */ /* 0x000f220000004200 */
[-C--:B------:R-:W-:Y:S01]  /*68d0*/  FMUL.FTZ R103, R103, R3.reuse ;  /* 0x0000000367677220 */ /* 0x080fe20000410000 */
[----:B------:R-:W1:Y:S01]  /*68e0*/  MUFU.EX2 R203, R203 ;  /* 0x000000cb00cb7308 */ /* 0x000e620000000800 */
        /* <DEDUP_REMOVED lines=12> */
[----:B------:R-:W-:Y:S01]  /*69b0*/  MUFU.EX2 R185, R185 ;  /* 0x000000b900b97308 */ /* 0x000fe20000000800 */
        /* <DEDUP_REMOVED lines=16> */
[-C--:B------:R-:W-:Y:S02]  /*6ac0*/  FMUL.FTZ R122, R122, R3.reuse ;  /* 0x000000037a7a7220 */ /* 0x080fe40000410000 */
[----:B------:R-:W-:Y:S01]  /*6ad0*/  FMUL.FTZ R123, R123, R3 ;  /* 0x000000037b7b7220 */ /* 0x000fe20000410000 */
[----:B------:R-:W-:Y:S01]  /*6ae0*/  MUFU.EX2 R179, R179 ;  /* 0x000000b300b37308 */ /* 0x000fe20000000800 */
[----:B------:R-:W-:-:S02]  /*6af0*/  FMUL.FTZ R124, R124, R176 ;  /* 0x000000b07c7c7220 */ /* 0x000fc40000410000 */
        /* <DEDUP_REMOVED lines=10> */
[-C--:B------:R-:W-:Y:S02]  /*6ba0*/  FMUL.FTZ R131, R131, R3.reuse ;  /* 0x0000000383837220 */ /* 0x080fe40000410000 */
[-C--:B------:R-:W-:Y:S02]  /*6bb0*/  FMUL.FTZ R132, R132, R176.reuse ;  /* 0x000000b084847220 */ /* 0x080fe40000410000 */
[-C--:B------:R-:W-:Y:S01]  /*6bc0*/  FMUL.FTZ R133, R133, R176.reuse ;  /* 0x000000b085857220 */ /* 0x080fe20000410000 */
[----:B------:R-:W-:Y:S01]  /*6bd0*/  HMMA.16816.F32.BF16 R124, R4, R14, R124 ;  /* 0x0000000e047c723c */ /* 0x000fe2000004187c */
[-C--:B------:R-:W-:Y:S01]  /*6be0*/  FMUL.FTZ R134, R134, R3.reuse ;  /* 0x0000000386867220 */ /* 0x080fe20000410000 */
[----:B------:R-:W2:Y:S01]  /*6bf0*/  LDSM.16.MT88.4 R12, [R225+0x1e000] ;  /* 0x01e00000e10c783b */ /* 0x000ea20000004200 */
[----:B------:R-:W-:Y:S02]  /*6c00*/  FMUL.FTZ R135, R135, R3 ;  /* 0x0000000387877220 */ /* 0x000fe40000410000 */
        /* <DEDUP_REMOVED lines=14> */
[----:B----4-:R-:W-:Y:S01]  /*6cf0*/  HMMA.16816.F32.BF16 R136, R4, R16, R136 ;  /* 0x000000100488723c */ /* 0x010fe20000041888 */
[----:B------:R-:W-:Y:S02]  /*6d00*/  FMUL.FTZ R143, R143, R3 ;  /* 0x000000038f8f7220 */ /* 0x000fe40000410000 */
[----:B------:R-:W-:-:S02]  /*6d10*/  FMUL.FTZ R144, R144, R176 ;  /* 0x000000b090907220 */ /* 0x000fc40000410000 */
[-C--:B------:R-:W-:Y:S02]  /*6d20*/  FMUL.FTZ R145, R145, R176.reuse ;  /* 0x000000b091917220 */ /* 0x080fe40000410000 */
[-C--:B------:R-:W-:Y:S01]  /*6d30*/  FMUL.FTZ R146, R146, R3.reuse ;  /* 0x0000000392927220 */ /* 0x080fe20000410000 */
[C---:B------:R-:W-:Y:S01]  /*6d40*/  HMMA.16816.F32.BF16 R156, R4.reuse, R18, R156 ;  /* 0x00000012049c723c */ /* 0x040fe2000004189c */
[-C--:B------:R-:W-:Y:S01]  /*6d50*/  FMUL.FTZ R147, R147, R3.reuse ;  /* 0x0000000393937220 */ /* 0x080fe20000410000 */
[----:B------:R-:W4:Y:S01]  /*6d60*/  LDSM.16.MT88.4 R16, [R228+0x18800] ;  /* 0x01880000e410783b */ /* 0x000f220000004200 */
        /* <DEDUP_REMOVED lines=8> */
[C---:B------:R-:W-:Y:S01]  /*6df0*/  HMMA.16816.F32.BF16 R144, R4.reuse, R14, R144 ;  /* 0x0000000e0490723c */ /* 0x040fe20000041890 */
[----:B------:R-:W2:Y:S01]  /*6e00*/  LDSM.16.MT88.4 R12, [R226+0x18800] ;  /* 0x01880000e20c783b */ /* 0x000ea20000004200 */
[-C--:B------:R-:W-:Y:S02]  /*6e10*/  FMUL.FTZ R151, R151, R3.reuse ;  /* 0x0000000397977220 */ /* 0x080fe40000410000 */
[----:B------:R-:W-:Y:S02]  /*6e20*/  FFMA.FTZ R174, R251, R176, R174 ;  /* 0x000000b0fbae7223 */ /* 0x000fe400000100ae */
[----:B------:R-:W-:Y:S01]  /*6e30*/  FFMA.FTZ R170, R249, R3, R170 ;  /* 0x00000003f9aa7223 */ /* 0x000fe200000100aa */
[----:B------:R-:W-:Y:S01]  /*6e40*/  MOV R3, R0 ;  /* 0x0000000000037202 */ /* 0x000fe20000000f00 */
[----:B-1----:R-:W-:Y:S01]  /*6e50*/  HMMA.16816.F32.BF16 R152, R4, R20, R152 ;  /* 0x000000140498723c */ /* 0x002fe20000041898 */
[----:B------:R-:W-:-:S02]  /*6e60*/  FADD.FTZ R173, R173, R174 ;  /* 0x000000aeadad7221 */ /* 0x000fc40000010000 */
[----:B------:R-:W-:Y:S02]  /*6e70*/  FADD.FTZ R169, R169, R170 ;  /* 0x000000aaa9a97221 */ /* 0x000fe40000010000 */
[----:B------:R-:W-:Y:S02]  /*6e80*/  FADD.FTZ R172, R172, R173 ;  /* 0x000000adacac7221 */ /* 0x000fe40000010000 */
[----:B------:R-:W-:Y:S01]  /*6e90*/  FADD.FTZ R168, R168, R169 ;  /* 0x000000a9a8a87221 */ /* 0x000fe20000010000 */
[----:B------:R-:W-:Y:S01]  /*6ea0*/  HMMA.16816.F32.BF16 R148, R4, R22, R148 ;  /* 0x000000160494723c */ /* 0x000fe20000041894 */
[----:B------:R-:W1:Y:S01]  /*6eb0*/  LDSM.16.MT88.4 R20, [R228+0x1a800] ;  /* 0x01a80000e414783b */ /* 0x000e620000004200 */
[----:B------:R-:W-:Y:S02]  /*6ec0*/  FADD.FTZ R171, R171, R172 ;  /* 0x000000acabab7221 */ /* 0x000fe40000010000 */
[----:B------:R-:W-:-:S03]  /*6ed0*/  FADD.FTZ R175, R175, R168 ;  /* 0x000000a8afaf7221 */ /* 0x000fc60000010000 */
[----:B---3--:R-:W-:Y:S01]  /*6ee0*/  F2FP.BF16.PACK_AB R4, R187, R186 ;  /* 0x000000babb04723e */ /* 0x008fe200000010ff */
[----:B------:R-:W-:Y:S01]  /*6ef0*/  FADD.FTZ R186, R186, R171 ;  /* 0x000000abbaba7221 */ /* 0x000fe20000010000 */
[----:B-----5:R-:W-:Y:S01]  /*6f00*/  F2FP.BF16.PACK_AB R5, R191, R190 ;  /* 0x000000bebf05723e */ /* 0x020fe200000010ff */
[----:B------:R-:W-:Y:S01]  /*6f10*/  FADD.FTZ R190, R190, R175 ;  /* 0x000000afbebe7221 */ /* 0x000fe20000010000 */
[----:B------:R-:W-:Y:S01]  /*6f20*/  F2FP.BF16.PACK_AB R6, R189, R188 ;  /* 0x000000bcbd06723e */ /* 0x000fe200000010ff */
[----:B------:R-:W-:Y:S01]  /*6f30*/  FADD.FTZ R187, R187, R186 ;  /* 0x000000babbbb7221 */ /* 0x000fe20000010000 */
[----:B------:R-:W-:Y:S01]  /*6f40*/  F2FP.BF16.PACK_AB R7, R193, R192 ;  /* 0x000000c0c107723e */ /* 0x000fe200000010ff */
[----:B------:R-:W-:Y:S02]  /*6f50*/  FADD.FTZ R191, R191, R190 ;  /* 0x000000bebfbf7221 */ /* 0x000fe40000010000 */
[----:B------:R-:W-:Y:S02]  /*6f60*/  FADD.FTZ R188, R188, R187 ;  /* 0x000000bbbcbc7221 */ /* 0x000fe40000010000 */
[----:B------:R-:W-:-:S02]  /*6f70*/  FADD.FTZ R192, R192, R191 ;  /* 0x000000bfc0c07221 */ /* 0x000fc40000010000 */
[----:B----4-:R-:W-:Y:S01]  /*6f80*/  HMMA.16816.F32.BF16 R160, R4, R16, R160 ;  /* 0x0000001004a0723c */ /* 0x010fe200000418a0 */
        /* <DEDUP_REMOVED lines=25> */
[C---:B-----5:R-:W-:Y:S08]  /*7120*/  HMMA.16816.F32.BF16 R96, R4.reuse, R24, R96 ;  /* 0x000000180460723c */ /* 0x060ff00000041860 */
        /* <DEDUP_REMOVED lines=20> */
[C---:B------:R-:W-:Y:S08]  /*7270*/  HMMA.16816.F32.BF16 R140, R4.reuse, R32, R140 ;  /* 0x00000020048c723c */ /* 0x040ff0000004188c */
[----:B------:R-:W-:Y:S01]  /*7280*/  HMMA.16816.F32.BF16 R144, R4, R34, R144 ;  /* 0x000000220490723c */ /* 0x000fe20000041890 */
[----:B------:R-:W-:Y:S06]  /*7290*/  LDSM.16.MT88.4 R32, [R226+0x1f000] ;  /* 0x01f00000e220783b */ /* 0x000fec0000004200 */
        /* <DEDUP_REMOVED lines=51> */
[C---:B------:R-:W-:Y:S08]  /*75d0*/  HMMA.16816.F32.BF16 R136, R4.reuse, R32, R136 ;  /* 0x000000200488723c */ /* 0x040ff00000041888 */
[C---:B------:R-:W-:Y:S01]  /*75e0*/  HMMA.16816.F32.BF16 R156, R4.reuse, R34, R156 ;  /* 0x00000022049c723c */ /* 0x040fe2000004189c */
[----:B------:R-:W-:Y:S07]  /*75f0*/  LDSM.16.MT88.4 R32, [R228+0x1b800] ;  /* 0x01b80000e420783b */ /* 0x000fee0000004200 */
[C---:B------:R-:W-:Y:S07]  /*7600*/  HMMA.16816.F32.BF16 R140, R4.reuse, R164, R140 ;  /* 0x000000a4048c723c */ /* 0x040fee000004188c */
[----:B------:R-:W-:Y:S01]  /*7610*/  MOV R164, R200 ;  /* 0x000000c800a47202 */ /* 0x000fe20000000f00 */
[C---:B------:R-:W-:Y:S08]  /*7620*/  HMMA.16816.F32.BF16 R144, R4.reuse, R166, R144 ;  /* 0x000000a60490723c */ /* 0x040ff00000041890 */
[C---:B-----5:R-:W-:Y:S08]  /*7630*/  HMMA.16816.F32.BF16 R152, R4.reuse, R24, R152 ;  /* 0x000000180498723c */ /* 0x060ff00000041898 */
        /* <DEDUP_REMOVED lines=24> */
[C---:B-1----:R-:W-:Y:S08]  /*77c0*/  HMMA.16816.F32.BF16 R80, R4.reuse, R20, R80 ;  /* 0x000000140450723c */ /* 0x042ff00000041850 */
[C---:B------:R-:W-:Y:S01]  /*77d0*/  HMMA.16816.F32.BF16 R84, R4.reuse, R22, R84 ;  /* 0x000000160454723c */ /* 0x040fe20000041854 */
[----:B------:R-:W1:Y:S07]  /*77e0*/  LDSM.16.MT88.4 R20, [R228+0x1f800] ;  /* 0x01f80000e414783b */ /* 0x000e6e0000004200 */
[C---:B------:R-:W-:Y:S01]  /*77f0*/  HMMA.16816.F32.BF16 R60, R4.reuse, R30, R60 ;  /* 0x0000001e043c723c */ /* 0x040fe2000004183c */
[----:B------:R-:W4:Y:S07]  /*7800*/  LDSM.16.MT88.4 R28, [R226+0x1d800] ;  /* 0x01d80000e21c783b */ /* 0x000f2e0000004200 */
[C---:B------:R-:W-:Y:S08]  /*7810*/  HMMA.16816.F32.BF16 R64, R4.reuse, R32, R64 ;  /* 0x000000200440723c */ /* 0x040ff00000041840 */
[C---:B------:R-:W-:Y:S01]  /*7820*/  HMMA.16816.F32.BF16 R68, R4.reuse, R34, R68 ;  /* 0x000000220444723c */ /* 0x040fe20000041844 */
[----:B------:R-:W5:Y:S07]  /*7830*/  LDSM.16.MT88.4 R32, [R225+0x1d800] ;  /* 0x01d80000e120783b */ /* 0x000f6e0000004200 */
[C---:B------:R-:W-:Y:S08]  /*7840*/  HMMA.16816.F32.BF16 R72, R4.reuse, R24, R72 ;  /* 0x000000180448723c */ /* 0x040ff00000041848 */
[C---:B------:R-:W-:Y:S01]  /*7850*/  HMMA.16816.F32.BF16 R76, R4.reuse, R26, R76 ;  /* 0x0000001a044c723c */ /* 0x040fe2000004184c */
[----:B------:R-:W4:Y:S07]  /*7860*/  LDSM.16.MT88.4 R24, [R224+0x1d800] ;  /* 0x01d80000e018783b */ /* 0x000f2e0000004200 */
[C---:B---3--:R-:W-:Y:S08]  /*7870*/  HMMA.16816.F32.BF16 R88, R4.reuse, R16, R88 ;  /* 0x000000100458723c */ /* 0x048ff00000041858 */
[C---:B------:R-:W-:Y:S01]  /*7880*/  HMMA.16816.F32.BF16 R92, R4.reuse, R18, R92 ;  /* 0x00000012045c723c */ /* 0x040fe2000004185c */
[----:B------:R-:W3:Y:S07]  /*7890*/  LDSM.16.MT88.4 R16, [R226+0x1f800] ;  /* 0x01f80000e210783b */ /* 0x000eee0000004200 */
[C---:B--2---:R-:W-:Y:S08]  /*78a0*/  HMMA.16816.F32.BF16 R96, R4.reuse, R12, R96 ;  /* 0x0000000c0460723c */ /* 0x044ff00000041860 */
[C---:B------:R-:W-:Y:S01]  /*78b0*/  HMMA.16816.F32.BF16 R100, R4.reuse, R14, R100 ;  /* 0x0000000e0464723c */ /* 0x040fe20000041864 */
[----:B------:R-:W2:Y:S07]  /*78c0*/  LDSM.16.MT88.4 R12, [R225+0x1f800] ;  /* 0x01f80000e10c783b */ /* 0x000eae0000004200 */
[C---:B-1----:R-:W-:Y:S08]  /*78d0*/  HMMA.16816.F32.BF16 R128, R4.reuse, R20, R128 ;  /* 0x000000140480723c */ /* 0x042ff00000041880 */
[C---:B------:R-:W-:Y:S01]  /*78e0*/  HMMA.16816.F32.BF16 R132, R4.reuse, R22, R132 ;  /* 0x000000160484723c */ /* 0x040fe20000041884 */
[----:B------:R-:W1:Y:S07]  /*78f0*/  LDSM.16.MT88.4 R20, [R224+0x1f800] ;  /* 0x01f80000e014783b */ /* 0x000e6e0000004200 */
[C---:B----4-:R-:W-:Y:S08]  /*7900*/  HMMA.16816.F32.BF16 R104, R4.reuse, R28, R104 ;  /* 0x0000001c0468723c */ /* 0x050ff00000041868 */
[C---:B------:R-:W-:Y:S08]  /*7910*/  HMMA.16816.F32.BF16 R108, R4.reuse, R30, R108 ;  /* 0x0000001e046c723c */ /* 0x040ff0000004186c */
[C---:B-----5:R-:W-:Y:S08]  /*7920*/  HMMA.16816.F32.BF16 R112, R4.reuse, R32, R112 ;  /* 0x000000200470723c */ /* 0x060ff00000041870 */
[C---:B------:R-:W-:Y:S08]  /*7930*/  HMMA.16816.F32.BF16 R116, R4.reuse, R34, R116 ;  /* 0x000000220474723c */ /* 0x040ff00000041874 */
[C---:B------:R-:W-:Y:S08]  /*7940*/  HMMA.16816.F32.BF16 R120, R4.reuse, R24, R120 ;  /* 0x000000180478723c */ /* 0x040ff00000041878 */
[C---:B------:R-:W-:Y:S08]  /*7950*/  HMMA.16816.F32.BF16 R124, R4.reuse, R26, R124 ;  /* 0x0000001a047c723c */ /* 0x040ff0000004187c */
[C---:B---3--:R-:W-:Y:S08]  /*7960*/  HMMA.16816.F32.BF16 R136, R4.reuse, R16, R136 ;  /* 0x000000100488723c */ /* 0x048ff00000041888 */
[C---:B------:R-:W-:Y:S08]  /*7970*/  HMMA.16816.F32.BF16 R156, R4.reuse, R18, R156 ;  /* 0x00000012049c723c */ /* 0x040ff0000004189c */
[C---:B--2---:R-:W-:Y:S08]  /*7980*/  HMMA.16816.F32.BF16 R140, R4.reuse, R12, R140 ;  /* 0x0000000c048c723c */ /* 0x044ff0000004188c */
[C---:B------:R-:W-:Y:S08]  /*7990*/  HMMA.16816.F32.BF16 R144, R4.reuse, R14, R144 ;  /* 0x0000000e0490723c */ /* 0x040ff00000041890 */
[C---:B-1----:R-:W-:Y:S08]  /*79a0*/  HMMA.16816.F32.BF16 R152, R4.reuse, R20, R152 ;  /* 0x000000140498723c */ /* 0x042ff00000041898 */
[----:B------:R-:W-:Y:S01]  /*79b0*/  HMMA.16816.F32.BF16 R148, R4, R22, R148 ;  /* 0x000000160494723c */ /* 0x000fe20000041894 */
[----:B------:R-:W-:Y:S11]  /*79c0*/  @!P0 BRA `(.L_x_152) ;  /* 0x000034c000008947 */ /* 0x000ff60003800000 */
[----:B------:R-:W-:Y:S01]  /*79d0*/  UIADD3 UR11, UR8, -0x3, URZ ;  /* 0xfffffffd080b7890 */ /* 0x000fe2000fffe03f */
[----:B------:R-:W-:-:S04]  /*79e0*/  DEPBAR.LE SB0, 0x0 ;  /* 0x000080000000791a */ /* 0x000fc80000000000 */
[----:B------:R-:W-:Y:S01]  /*79f0*/  USHF.R.S32.HI UR6, URZ, 0x1f, UR11 ;  /* 0x0000001f3f067899 */ /* 0x000fe2000801140b */
[----:B------:R-:W-:Y:S01]  /*7a00*/  IMAD.MOV.U32 R4, RZ, RZ, c[0x0][0x1a0] ;  /* 0x00006800ff047624 */ /* 0x000fe200078e00ff */
[----:B------:R-:W-:Y:S01]  /*7a10*/  ULDC.64 UR4, c[0x0][0x1a0] ;  /* 0x0000680000047ab9 */ /* 0x000fe20000000a00 */
[----:B------:R-:W-:Y:S01]  /*7a20*/  IMAD.MOV.U32 R3, RZ, RZ, c[0x0][0x1a4] ;  /* 0x00006900ff037624 */ /* 0x000fe200078e00ff */
[----:B------:R-:W-:Y:S02]  /*7a30*/  UIMAD UR6, UR6, UR4, URZ ;  /* 0x00000004060672a4 */ /* 0x000fe4000f8e023f */
        /* <DEDUP_REMOVED lines=11> */
[----:B------:R-:W-:Y:S02]  /*7af0*/  LEA R14, P0, R4, R12, 0x6 ;  /* 0x0000000c040e7211 */ /* 0x000fe400078030ff */
[----:B------:R-:W-:-:S04]  /*7b00*/  LEA.HI.X R13, R6, c[0x0][0x174], R5, 0x1, P1 ;  /* 0x00005d00060d7a11 */ /* 0x000fc800008f0c05 */
[----:B------:R-:W-:Y:S01]  /*7b10*/  LEA.HI.X R15, R4, R13, R3, 0x6, P0 ;  /* 0x0000000d040f7211 */ /* 0x000fe200000f3403 */
        /* <DEDUP_REMOVED lines=210> */
[C---:B------:R-:W-:Y:S01]  /*8840*/  IADD3 R11, R3.reuse, 0x1, RZ ;  /* 0x00000001030b7810 */ /* 0x040fe20007ffe0ff */
[----:B------:R-:W1:Y:S01]  /*8850*/  LDSM.16.M88.4 R184, [R220+0x7000] ;  /* 0x00700000dcb8783b */ /* 0x000e620000000200 */
[----:B------:R-:W-:Y:S02]  /*8860*/  IADD3 R23, R3, 0x11, RZ ;  /* 0x0000001103177810 */ /* 0x000fe40007ffe0ff */
[C---:B------:R-:W-:Y:S02]  /*8870*/  ISETP.GE.AND P6, PT, R11.reuse, R10, PT ;  /* 0x0000000a0b00720c */ /* 0x040fe40003fc6270 */
[----:B------:R-:W-:Y:S01]  /*8880*/  ISETP.GE.AND P4, PT, R11, R2, PT ;  /* 0x000000020b00720c */ /* 0x000fe20003f86270 */
[----:B-----5:R-:W-:Y:S01]  /*8890*/  HMMA.16816.F32.BF16 R176, R24, R16, R176 ;  /* 0x0000001018b0723c */ /* 0x020fe200000418b0 */
[----:B------:R-:W-:-:S04]  /*88a0*/  IADD3 R11, R3, 0x9, RZ ;  /* 0x00000009030b7810 */ /* 0x000fc80007ffe0ff */
[----:B------:R-:W-:Y:S02]  /*88b0*/  ISETP.GE.AND P1, PT, R11, R10, PT ;  /* 0x0000000a0b00720c */ /* 0x000fe40003f26270 */
[----:B------:R-:W-:Y:S01]  /*88c0*/  IADD3 R17, R3, 0x8, RZ ;  /* 0x0000000803117810 */ /* 0x000fe20007ffe0ff */
[----:B------:R-:W-:Y:S01]  /*88d0*/  HMMA.16816.F32.BF16 R172, R24, R18, R172 ;  /* 0x0000001218ac723c */ /* 0x000fe200000418ac */
[----:B------:R-:W-:Y:S02]  /*88e0*/  ISETP.GE.AND P3, PT, R11, R2, PT ;  /* 0x000000020b00720c */ /* 0x000fe40003f66270 */
[C---:B------:R-:W-:Y:S02]  /*88f0*/  ISETP.GE.AND P2, PT, R17.reuse, R10, PT ;  /* 0x0000000a1100720c */ /* 0x040fe40003f46270 */
[----:B------:R-:W-:Y:S02]  /*8900*/  ISETP.GE.AND P5, PT, R17, R2, PT ;  /* 0x000000021100720c */ /* 0x000fe40003fa6270 */
[----:B------:R-:W-:Y:S01]  /*8910*/  IADD3 R17, R3, 0x10, RZ ;  /* 0x0000001003117810 */ /* 0x000fe20007ffe0ff */
[----:B------:R-:W-:Y:S01]  /*8920*/  HMMA.16816.F32.BF16 R12, R192, R196, R12 ;  /* 0x000000c4c00c723c */ /* 0x000fe2000004180c */
[----:B------:R-:W-:-:S02]  /*8930*/  FSEL R11, R4, -INF , !P2 ;  /* 0xff800000040b7808 */ /* 0x000fc40005000000 */
[C---:B------:R-:W-:Y:S02]  /*8940*/  ISETP.GE.AND P0, PT, R17.reuse, R10, PT ;  /* 0x0000000a1100720c */ /* 0x040fe40003f06270 */
[----:B------:R-:W-:Y:S02]  /*8950*/  ISETP.GE.AND P2, PT, R17, R2, PT ;  /* 0x000000021100720c */ /* 0x000fe40003f46270 */
[----:B------:R-:W2:Y:S01]  /*8960*/  LDSM.16.M88.4 R16, [R220+0x7800] ;  /* 0x00780000dc10783b */ /* 0x000ea20000000200 */
[----:B------:R-:W-:Y:S01]  /*8970*/  HMMA.16816.F32.BF16 R32, R192, R180, R32 ;  /* 0x000000b4c020723c */ /* 0x000fe20000041820 */
[----:B------:R-:W-:Y:S01]  /*8980*/  FSEL R6, R6, -INF , !P5 ;  /* 0xff80000006067808 */ /* 0x000fe20006800000 */
[----:B------:R-:W-:-:S04]  /*8990*/  DEPBAR.LE SB0, 0x0 ;  /* 0x000080000000791a */ /* 0x000fc80000000000 */
[----:B------:R-:W-:Y:S02]  /*89a0*/  FSEL R5, R5, -INF , !P1 ;  /* 0xff80000005057808 */ /* 0x000fe40004800000 */
[----:B------:R-:W-:Y:S01]  /*89b0*/  HMMA.16816.F32.BF16 R28, R192, R182, R28 ;  /* 0x000000b6c01c723c */ /* 0x000fe2000004181c */
[C---:B------:R-:W-:Y:S02]  /*89c0*/  ISETP.GE.AND P5, PT, R23.reuse, R10, PT ;  /* 0x0000000a1700720c */ /* 0x040fe40003fa6270 */
[----:B------:R-:W-:Y:S02]  /*89d0*/  ISETP.GE.AND P1, PT, R23, R2, PT ;  /* 0x000000021700720c */ /* 0x000fe40003f26270 */
[----:B------:R-:W-:Y:S02]  /*89e0*/  FSEL R4, R7, -INF , !P3 ;  /* 0xff80000007047808 */ /* 0x000fe40005800000 */
[C---:B------:R-:W-:Y:S01]  /*89f0*/  IADD3 R23, R3.reuse, 0x18, RZ ;  /* 0x0000001803177810 */ /* 0x040fe20007ffe0ff */
[----:B-1----:R-:W-:Y:S01]  /*8a00*/  HMMA.16816.F32.BF16 R168, R24, R184, R168 ;  /* 0x000000b818a8723c */ /* 0x002fe200000418a8 */
[----:B------:R-:W-:-:S02]  /*8a10*/  IADD3 R7, R3, 0x19, RZ ;  /* 0x0000001903077810 */ /* 0x000fc40007ffe0ff */
[----:B------:R-:W-:Y:S02]  /*8a20*/  FSEL R189, R177, -INF , !P5 ;  /* 0xff800000b1bd7808 */ /* 0x000fe40006800000 */
[-C--:B------:R-:W-:Y:S02]  /*8a30*/  ISETP.GE.AND P3, PT, R23, R10.reuse, PT ;  /* 0x0000000a1700720c */ /* 0x080fe40003f66270 */
[----:B------:R-:W-:Y:S01]  /*8a40*/  FSEL R184, R178, -INF , !P2 ;  /* 0xff800000b2b87808 */ /* 0x000fe20005000000 */
[----:B------:R-:W-:Y:S01]  /*8a50*/  HMMA.16816.F32.BF16 R164, R24, R186, R164 ;  /* 0x000000ba18a4723c */ /* 0x000fe200000418a4 */
[----:B------:R-:W-:Y:S02]  /*8a60*/  FSEL R199, R176, -INF , !P0 ;  /* 0xff800000b0c77808 */ /* 0x000fe40004000000 */
[C---:B------:R-:W-:Y:S02]  /*8a70*/  ISETP.GE.AND P2, PT, R7.reuse, R10, PT ;  /* 0x0000000a0700720c */ /* 0x040fe40003f46270 */
[----:B------:R-:W-:-:S02]  /*8a80*/  ISETP.GE.AND P5, PT, R7, R2, PT ;  /* 0x000000020700720c */ /* 0x000fc40003fa6270 */
[----:B------:R-:W-:Y:S01]  /*8a90*/  ISETP.GE.AND P0, PT, R23, R2, PT ;  /* 0x000000021700720c */ /* 0x000fe20003f06270 */
[C---:B------:R-:W-:Y:S01]  /*8aa0*/  HMMA.16816.F32.BF16 R12, R24.reuse, R20, R12 ;  /* 0x00000014180c723c */ /* 0x040fe2000004180c */
[C---:B------:R-:W-:Y:S02]  /*8ab0*/  IADD3 R7, R3.reuse, 0x20, RZ ;  /* 0x0000002003077810 */ /* 0x040fe40007ffe0ff */
[----:B------:R-:W-:Y:S02]  /*8ac0*/  IADD3 R23, R3, 0x21, RZ ;  /* 0x0000002103177810 */ /* 0x000fe40007ffe0ff */
[----:B------:R-:W-:Y:S02]  /*8ad0*/  FSEL R198, R179, -INF , !P1 ;  /* 0xff800000b3c67808 */ /* 0x000fe40004800000 */
[----:B------:R-:W-:Y:S01]  /*8ae0*/  FSEL R187, R172, -INF , !P3 ;  /* 0xff800000acbb7808 */ /* 0x000fe20005800000 */
[----:B--2---:R-:W-:Y:S01]  /*8af0*/  HMMA.16816.F32.BF16 R32, R24, R16, R32 ;  /* 0x000000101820723c */ /* 0x004fe20000041820 */
[----:B------:R-:W-:-:S02]  /*8b00*/  ISETP.GE.AND P1, PT, R7, R10, PT ;  /* 0x0000000a0700720c */ /* 0x000fc40003f26270 */
[----:B------:R-:W-:Y:S02]  /*8b10*/  ISETP.GE.AND P3, PT, R7, R2, PT ;  /* 0x000000020700720c */ /* 0x000fe40003f66270 */
[----:B------:R-:W-:Y:S02]  /*8b20*/  FSEL R186, R174, -INF , !P0 ;  /* 0xff800000aeba7808 */ /* 0x000fe40004000000 */
[----:B------:R-:W-:Y:S01]  /*8b30*/  ISETP.GE.AND P0, PT, R23, R10, PT ;  /* 0x0000000a1700720c */ /* 0x000fe20003f06270 */
[----:B------:R-:W-:Y:S01]  /*8b40*/  HMMA.16816.F32.BF16 R28, R24, R18, R28 ;  /* 0x00000012181c723c */ /* 0x000fe2000004181c */
[C---:B------:R-:W-:Y:S02]  /*8b50*/  IADD3 R7, R3.reuse, 0x28, RZ ;  /* 0x0000002803077810 */ /* 0x040fe40007ffe0ff */
[----:B------:R-:W-:Y:S02]  /*8b60*/  IADD3 R21, R3, 0x29, RZ ;  /* 0x0000002903157810 */ /* 0x000fe40007ffe0ff */
[----:B------:R-:W-:-:S02]  /*8b70*/  FSEL R185, R173, -INF , !P2 ;  /* 0xff800000adb97808 */ /* 0x000fc40005000000 */
[----:B------:R-:W-:Y:S02]  /*8b80*/  FSEL R196, R175, -INF , !P5 ;  /* 0xff800000afc47808 */ /* 0x000fe40006800000 */
[----:B------:R-:W-:Y:S02]  /*8b90*/  FSEL R197, R168, -INF , !P1 ;  /* 0xff800000a8c57808 */ /* 0x000fe40004800000 */
[----:B------:R-:W-:Y:S02]  /*8ba0*/  ISETP.GE.AND P2, PT, R23, R2, PT ;  /* 0x000000021700720c */ /* 0x000fe40003f46270 */
[C---:B------:R-:W-:Y:S02]  /*8bb0*/  ISETP.GE.AND P5, PT, R7.reuse, R10, PT ;  /* 0x0000000a0700720c */ /* 0x040fe40003fa6270 */
[----:B------:R-:W-:Y:S02]  /*8bc0*/  ISETP.GE.AND P1, PT, R7, R2, PT ;  /* 0x000000020700720c */ /* 0x000fe40003f26270 */
[----:B------:R-:W-:-:S02]  /*8bd0*/  FSEL R191, R169, -INF , !P0 ;  /* 0xff800000a9bf7808 */ /* 0x000fc40004000000 */
[----:B------:R-:W-:Y:S02]  /*8be0*/  ISETP.GE.AND P0, PT, R21, R2, PT ;  /* 0x000000021500720c */ /* 0x000fe40003f06270 */
[C---:B------:R-:W-:Y:S02]  /*8bf0*/  IADD3 R7, R3.reuse, 0x30, RZ ;  /* 0x0000003003077810 */ /* 0x040fe40007ffe0ff */
[----:B------:R-:W-:Y:S02]  /*8c00*/  IADD3 R17, R3, 0x31, RZ ;  /* 0x0000003103117810 */ /* 0x000fe40007ffe0ff */
[----:B------:R-:W-:Y:S02]  /*8c10*/  FSEL R190, R171, -INF , !P2 ;  /* 0xff800000abbe7808 */ /* 0x000fe40005000000 */
[----:B------:R-:W-:Y:S01]  /*8c20*/  FSEL R195, R164, -INF , !P5 ;  /* 0xff800000a4c37808 */ /* 0x000fe20006800000 */
[----:B------:R-:W-:Y:S01]  /*8c30*/  BAR.SYNC.DEFER_BLOCKING 0x0 ;  /* 0x0000000000007b1d */ /* 0x000fe20000010000 */
[----:B------:R-:W-:-:S02]  /*8c40*/  ISETP.GE.AND P2, PT, R7, R10, PT ;  /* 0x0000000a0700720c */ /* 0x000fc40003f46270 */
[----:B------:R-:W-:Y:S02]  /*8c50*/  ISETP.GE.AND P5, PT, R7, R2, PT ;  /* 0x000000020700720c */ /* 0x000fe40003fa6270 */
[----:B------:R-:W-:Y:S02]  /*8c60*/  FSEL R188, R166, -INF , !P1 ;  /* 0xff800000a6bc7808 */ /* 0x000fe40004800000 */
[----:B------:R-:W-:Y:S02]  /*8c70*/  FSEL R194, R167, -INF , !P0 ;  /* 0xff800000a7c27808 */ /* 0x000fe40004000000 */
[----:B------:R-:W-:Y:S02]  /*8c80*/  FSEL R16, R15, -INF , !P4 ;  /* 0xff8000000f107808 */ /* 0x000fe40006000000 */
[-C--:B------:R-:W-:Y:S02]  /*8c90*/  ISETP.GE.AND P1, PT, R17, R10.reuse, PT ;  /* 0x0000000a1100720c */ /* 0x080fe40003f26270 */
[----:B------:R-:W-:-:S02]  /*8ca0*/  ISETP.GE.AND P0, PT, R3, R10, PT ;  /* 0x0000000a0300720c */ /* 0x000fc40003f06270 */
[C---:B------:R-:W-:Y:S02]  /*8cb0*/  ISETP.GE.AND P4, PT, R3.reuse, R2, PT ;  /* 0x000000020300720c */ /* 0x040fe40003f86270 */
[C---:B------:R-:W-:Y:S02]  /*8cc0*/  IADD3 R7, R3.reuse, 0x38, RZ ;  /* 0x0000003803077810 */ /* 0x040fe40007ffe0ff */
[----:B------:R-:W-:Y:S02]  /*8cd0*/  IADD3 R3, R3, 0x39, RZ ;  /* 0x0000003903037810 */ /* 0x000fe40007ffe0ff */
[----:B------:R-:W-:Y:S02]  /*8ce0*/  FSEL R168, R34, -INF , !P5 ;  /* 0xff80000022a87808 */ /* 0x000fe40006800000 */
[----:B------:R-:W-:Y:S02]  /*8cf0*/  FSEL R181, R33, -INF , !P1 ;  /* 0xff80000021b57808 */ /* 0x000fe40004800000 */
[----:B------:R-:W-:-:S02]  /*8d00*/  ISETP.GE.AND P5, PT, R3, R10, PT ;  /* 0x0000000a0300720c */ /* 0x000fc40003fa6270 */
[----:B------:R-:W-:Y:S02]  /*8d10*/  ISETP.GE.AND P1, PT, R3, R2, PT ;  /* 0x000000020300720c */ /* 0x000fe40003f26270 */
[----:B------:R-:W-:Y:S02]  /*8d20*/  FSEL R3, R12, -INF , !P0 ;  /* 0xff8000000c037808 */ /* 0x000fe40004000000 */
[----:B------:R-:W-:Y:S02]  /*8d30*/  PLOP3.LUT P0, PT, PT, PT, UP0, 0x80, 0x0 ;  /* 0x000000000000781c */ /* 0x000fe40003f0f008 */
[----:B------:R-:W-:Y:S02]  /*8d40*/  FSEL R192, R170, -INF , !P3 ;  /* 0xff800000aac07808 */ /* 0x000fe40005800000 */
[----:B------:R-:W-:Y:S02]  /*8d50*/  ISETP.GE.AND P3, PT, R21, R10, PT ;  /* 0x0000000a1500720c */ /* 0x000fe40003f66270 */
[----:B------:R-:W-:-:S02]  /*8d60*/  FSEL R13, R13, -INF , !P6 ;  /* 0xff8000000d0d7808 */ /* 0x000fc40007000000 */
[----:B------:R-:W-:Y:S02]  /*8d70*/  FSEL R193, R165, -INF , !P3 ;  /* 0xff800000a5c17808 */ /* 0x000fe40005800000 */
[----:B------:R-:W-:Y:S02]  /*8d80*/  FSEL R183, R32, -INF , !P2 ;  /* 0xff80000020b77808 */ /* 0x000fe40005000000 */
[----:B------:R-:W-:Y:S02]  /*8d90*/  ISETP.GE.AND P3, PT, R17, R2, PT ;  /* 0x000000021100720c */ /* 0x000fe40003f66270 */
[C---:B------:R-:W-:Y:S02]  /*8da0*/  ISETP.GE.AND P6, PT, R7.reuse, R10, PT ;  /* 0x0000000a0700720c */ /* 0x040fe40003fc6270 */
        /* <DEDUP_REMOVED lines=8> */
[----:B------:R-:W-:Y:S02]  /*8e30*/  UIADD3 UR7, UR8, -0x4, URZ ;  /* 0xfffffffc08077890 */ /* 0x000fe4000fffe03f */
[----:B------:R-:W-:-:S02]  /*8e40*/  ULDC.64 UR4, c[0x0][0x198] ;  /* 0x0000660000047ab9 */ /* 0x000fc40000000a00 */
        /* <DEDUP_REMOVED lines=26> */
.L_x_154:
        /* <DEDUP_REMOVED lines=46> */
[----:B------:R-:W-:-:S05]  /*92d0*/  FMUL.FTZ R170, R164, c[0x0][0x23c] ;  /* 0x00008f00a4aa7a20 */ /* 0x000fca0000410000 */
[----:B------:R-:W-:-:S05]  /*92e0*/  FSEL R170, R170, RZ, P1 ;  /* 0x000000ffaaaa7208 */ /* 0x000fca0000800000 */
[--C-:B------:R-:W-:Y:S01]  /*92f0*/  FFMA.FTZ R172, R3, c[0x0][0x23c], -R170.reuse ;  /* 0x00008f0003ac7a23 */ /* 0x100fe200000108aa */
[----:B--2---:R-:W-:Y:S01]  /*9300*/  FMNMX.FTZ R3, R7, R2, !PT ;  /* 0x0000000207037209 */ /* 0x004fe20007810000 */
[--C-:B------:R-:W-:Y:S01]  /*9310*/  FFMA.FTZ R165, R5, c[0x0][0x23c], -R170.reuse ;  /* 0x00008f0005a57a23 */ /* 0x100fe200000108aa */
[----:B------:R-:W-:Y:S01]  /*9320*/  FSEL R5, R164, RZ, P1 ;  /* 0x000000ffa4057208 */ /* 0x000fe20000800000 */
[--C-:B------:R-:W-:Y:S01]  /*9330*/  FFMA.FTZ R166, R11, c[0x0][0x23c], -R170.reuse ;  /* 0x00008f000ba67a23 */ /* 0x100fe200000108aa */
[C---:B------:R-:W-:Y:S01]  /*9340*/  FSETP.NEU.FTZ.AND P0, PT, R3.reuse, -INF , PT ;  /* 0xff8000000300780b */ /* 0x040fe20003f1d000 */
[C---:B------:R-:W-:Y:S01]  /*9350*/  FMUL.FTZ R177, R3.reuse, c[0x0][0x23c] ;  /* 0x00008f0003b17a20 */ /* 0x040fe20000410000 */
[----:B------:R-:W-:Y:S01]  /*9360*/  MUFU.EX2 R172, R172 ;  /* 0x000000ac00ac7308 */ /* 0x000fe20000000800 */
[----:B------:R-:W-:Y:S01]  /*9370*/  FADD.FTZ R5, R200, -R5 ;  /* 0x80000005c8057221 */ /* 0x000fe20000010000 */
[----:B------:R-:W-:Y:S01]  /*9380*/  FSEL R7, R3, RZ, P0 ;  /* 0x000000ff03077208 */ /* 0x000fe20000000000 */
[----:B------:R-:W-:Y:S01]  /*9390*/  FFMA.FTZ R167, R13, c[0x0][0x23c], -R170 ;  /* 0x00008f000da77a23 */ /* 0x000fe200000108aa */
[----:B------:R-:W-:Y:S01]  /*93a0*/  FSEL R177, R177, RZ, P0 ;  /* 0x000000ffb1b17208 */ /* 0x000fe20000000000 */
[----:B------:R-:W-:Y:S01]  /*93b0*/  FMUL.FTZ R174, R5, c[0x0][0x23c] ;  /* 0x00008f0005ae7a20 */ /* 0x000fe20000410000 */
[----:B------:R-:W-:Y:S01]  /*93c0*/  PLOP3.LUT P0, PT, PT, PT, UP0, 0x80, 0x0 ;  /* 0x000000000000781c */ /* 0x000fe20003f0f008 */
[----:B------:R-:W-:Y:S01]  /*93d0*/  FADD.FTZ R7, R0, -R7 ;  /* 0x8000000700077221 */ /* 0x000fe20000010000 */
[----:B------:R-:W-:Y:S01]  /*93e0*/  MUFU.EX2 R166, R166 ;  /* 0x000000a600a67308 */ /* 0x000fe20000000800 */
[----:B------:R-:W-:-:S02]  /*93f0*/  FFMA.FTZ R11, R14, c[0x0][0x23c], -R177 ;  /* 0x00008f000e0b7a23 */ /* 0x000fc400000108b1 */
[--C-:B------:R-:W-:Y:S01]  /*9400*/  FFMA.FTZ R10, R16, c[0x0][0x23c], -R177.reuse ;  /* 0x00008f00100a7a23 */ /* 0x100fe200000108b1 */
[----:B------:R-:W-:Y:S01]  /*9410*/  LDSM.16.MT88.4 R12, [R225+0x18000] ;  /* 0x01800000e10c783b */ /* 0x000fe20000004200 */
[--C-:B------:R-:W-:Y:S02]  /*9420*/  FFMA.FTZ R2, R6, c[0x0][0x23c], -R177.reuse ;  /* 0x00008f0006027a23 */ /* 0x100fe400000108b1 */
[----:B------:R-:W-:Y:S01]  /*9430*/  FFMA.FTZ R173, R4, c[0x0][0x23c], -R177 ;  /* 0x00008f0004ad7a23 */ /* 0x000fe200000108b1 */
[----:B------:R-:W1:Y:S01]  /*9440*/  MUFU.EX2 R167, R167 ;  /* 0x000000a700a77308 */ /* 0x000e620000000800 */
[----:B------:R-:W-:Y:S01]  /*9450*/  FMUL.FTZ R0, R7, c[0x0][0x23c] ;  /* 0x00008f0007007a20 */ /* 0x000fe20000410000 */
[----:B------:R-:W2:Y:S01]  /*9460*/  LDSM.16.MT88.4 R16, [R226+0x18000] ;  /* 0x01800000e210783b */ /* 0x000ea20000004200 */
[--C-:B------:R-:W-:Y:S02]  /*9470*/  FFMA.FTZ R180, R189, c[0x0][0x23c], -R170.reuse ;  /* 0x00008f00bdb47a23 */ /* 0x100fe400000108aa */
[----:B------:R-:W-:-:S02]  /*9480*/  FFMA.FTZ R182, R187, c[0x0][0x23c], -R170 ;  /* 0x00008f00bbb67a23 */ /* 0x000fc400000108aa */
[--C-:B------:R-:W-:Y:S01]  /*9490*/  FFMA.FTZ R179, R199, c[0x0][0x23c], -R170.reuse ;  /* 0x00008f00c7b37a23 */ /* 0x100fe200000108aa */
[----:B------:R-:W3:Y:S01]  /*94a0*/  MUFU.EX2 R165, R165 ;  /* 0x000000a500a57308 */ /* 0x000ee20000000800 */
[----:B------:R-:W-:Y:S02]  /*94b0*/  FFMA.FTZ R185, R185, c[0x0][0x23c], -R170 ;  /* 0x00008f00b9b97a23 */ /* 0x000fe400000108aa */
[--C-:B------:R-:W-:Y:S02]  /*94c0*/  FFMA.FTZ R184, R184, c[0x0][0x23c], -R177.reuse ;  /* 0x00008f00b8b87a23 */ /* 0x100fe400000108b1 */
[--C-:B------:R-:W-:Y:S02]  /*94d0*/  FFMA.FTZ R187, R198, c[0x0][0x23c], -R177.reuse ;  /* 0x00008f00c6bb7a23 */ /* 0x100fe400000108b1 */
[--C-:B------:R-:W-:Y:S01]  /*94e0*/  FFMA.FTZ R186, R186, c[0x0][0x23c], -R177.reuse ;  /* 0x00008f00baba7a23 */ /* 0x100fe200000108b1 */
[----:B------:R-:W-:Y:S01]  /*94f0*/  MUFU.EX2 R11, R11 ;  /* 0x0000000b000b7308 */ /* 0x000fe20000000800 */
[----:B-1----:R-:W-:Y:S01]  /*9500*/  F2FP.BF16.PACK_AB R4, R167, R172 ;  /* 0x000000aca704723e */ /* 0x002fe200000010ff */
[----:B------:R-:W-:-:S02]  /*9510*/  FFMA.FTZ R189, R196, c[0x0][0x23c], -R177 ;  /* 0x00008f00c4bd7a23 */ /* 0x000fc400000108b1 */
[--C-:B------:R-:W-:Y:S02]  /*9520*/  FFMA.FTZ R196, R197, c[0x0][0x23c], -R170.reuse ;  /* 0x00008f00c5c47a23 */ /* 0x100fe400000108aa */
[--C-:B------:R-:W-:Y:S02]  /*9530*/  FFMA.FTZ R198, R193, c[0x0][0x23c], -R170.reuse ;  /* 0x00008f00c1c67a23 */ /* 0x100fe400000108aa */
[----:B------:R-:W1:Y:S01]  /*9540*/  MUFU.EX2 R10, R10 ;  /* 0x0000000a000a7308 */ /* 0x000e620000000800 */
[----:B---3--:R-:W-:Y:S01]  /*9550*/  F2FP.BF16.PACK_AB R6, R165, R166 ;  /* 0x000000a6a506723e */ /* 0x008fe200000010ff */
[--C-:B------:R-:W-:Y:S02]  /*9560*/  FFMA.FTZ R191, R191, c[0x0][0x23c], -R170.reuse ;  /* 0x00008f00bfbf7a23 */ /* 0x100fe400000108aa */
[----:B------:R-:W-:Y:S02]  /*9570*/  FFMA.FTZ R195, R195, c[0x0][0x23c], -R170 ;  /* 0x00008f00c3c37a23 */ /* 0x000fe400000108aa */
[----:B------:R-:W-:-:S02]  /*9580*/  FFMA.FTZ R192, R192, c[0x0][0x23c], -R177 ;  /* 0x00008f00c0c07a23 */ /* 0x000fc400000108b1 */
[----:B------:R-:W-:Y:S01]  /*9590*/  MUFU.EX2 R2, R2 ;  /* 0x0000000200027308 */ /* 0x000fe20000000800 */
[--C-:B------:R-:W-:Y:S02]  /*95a0*/  FFMA.FTZ R193, R190, c[0x0][0x23c], -R177.reuse ;  /* 0x00008f00bec17a23 */ /* 0x100fe400000108b1 */
[--C-:B------:R-:W-:Y:S02]  /*95b0*/  FFMA.FTZ R188, R188, c[0x0][0x23c], -R177.reuse ;  /* 0x00008f00bcbc7a23 */ /* 0x100fe400000108b1 */
[----:B------:R-:W-:Y:S02]  /*95c0*/  FFMA.FTZ R197, R194, c[0x0][0x23c], -R177 ;  /* 0x00008f00c2c57a23 */ /* 0x000fe400000108b1 */
[--C-:B------:R-:W-:Y:S01]  /*95d0*/  FFMA.FTZ R190, R181, c[0x0][0x23c], -R170.reuse ;  /* 0x00008f00b5be7a23 */ /* 0x100fe200000108aa */
[----:B------:R-:W3:Y:S01]  /*95e0*/  MUFU.EX2 R173, R173 ;  /* 0x000000ad00ad7308 */ /* 0x000ee20000000800 */
[----:B-1----:R-:W-:Y:S01]  /*95f0*/  F2FP.BF16.PACK_AB R5, R10, R11 ;  /* 0x0000000b0a05723e */ /* 0x002fe200000010ff */
[----:B------:R-:W-:-:S02]  /*9600*/  FFMA.FTZ R183, R183, c[0x0][0x23c], -R170 ;  /* 0x00008f00b7b77a23 */ /* 0x000fc400000108aa */
[--C-:B------:R-:W-:Y:S02]  /*9610*/  FFMA.FTZ R181, R171, c[0x0][0x23c], -R170.reuse ;  /* 0x00008f00abb57a23 */ /* 0x100fe400000108aa */
[----:B------:R-:W-:Y:S02]  /*9620*/  FFMA.FTZ R194, R169, c[0x0][0x23c], -R170 ;  /* 0x00008f00a9c27a23 */ /* 0x000fe400000108aa */
[----:B------:R-:W1:Y:S01]  /*9630*/  MUFU.EX2 R174, R174 ;  /* 0x000000ae00ae7308 */ /* 0x000e620000000800 */
[--C-:B------:R-:W-:Y:S02]  /*9640*/  FFMA.FTZ R199, R168, c[0x0][0x23c], -R177.reuse ;  /* 0x00008f00a8c77a23 */ /* 0x100fe400000108b1 */
[--C-:B------:R-:W-:Y:S01]  /*9650*/  FFMA.FTZ R178, R178, c[0x0][0x23c], -R177.reuse ;  /* 0x00008f00b2b27a23 */ /* 0x100fe200000108b1 */
[----:B------:R-:W-:Y:S01]  /*9660*/  LDSM.16.MT88.4 R168, [R228+0x19800] ;  /* 0x01980000e4a8783b */ /* 0x000fe20000004200 */
[--C-:B------:R-:W-:Y:S02]  /*9670*/  FFMA.FTZ R176, R176, c[0x0][0x23c], -R177.reuse ;  /* 0x00008f00b0b07a23 */ /* 0x100fe400000108b1 */
[----:B------:R-:W-:Y:S01]  /*9680*/  FFMA.FTZ R175, R175, c[0x0][0x23c], -R177 ;  /* 0x00008f00afaf7a23 */ /* 0x000fe200000108b1 */
[----:B------:R-:W4:Y:S01]  /*9690*/  MUFU.EX2 R0, R0 ;  /* 0x0000000000007308 */ /* 0x000f220000000800 */
[----:B---3--:R-:W-:Y:S01]  /*96a0*/  F2FP.BF16.PACK_AB R7, R173, R2 ;  /* 0x00000002ad07723e */ /* 0x008fe200000010ff */
[----:B-1----:R-:W-:-:S06]  /*96b0*/  FMUL.FTZ R160, R160, R174 ;  /* 0x000000aea0a07220 */ /* 0x002fcc0000410000 */
[----:B------:R-:W1:Y:S01]  /*96c0*/  MUFU.EX2 R179, R179 ;  /* 0x000000b300b37308 */ /* 0x000e620000000800 */
[-C--:B------:R-:W-:Y:S02]  /*96d0*/  FMUL.FTZ R161, R161, R174.reuse ;  /* 0x000000aea1a17220 */ /* 0x080fe40000410000 */
[-C--:B------:R-:W-:Y:S02]  /*96e0*/  FMUL.FTZ R36, R36, R174.reuse ;  /* 0x000000ae24247220 */ /* 0x080fe40000410000 */
[----:B------:R-:W-:Y:S02]  /*96f0*/  FMUL.FTZ R37, R37, R174 ;  /* 0x000000ae25257220 */ /* 0x000fe40000410000 */
[-C--:B----4-:R-:W-:Y:S01]  /*9700*/  FMUL.FTZ R162, R162, R0.reuse ;  /* 0x00000000a2a27220 */ /* 0x090fe20000410000 */
[----:B------:R-:W3:Y:S01]  /*9710*/  MUFU.EX2 R180, R180 ;  /* 0x000000b400b47308 */ /* 0x000ee20000000800 */
[-C--:B------:R-:W-:Y:S02]  /*9720*/  FMUL.FTZ R163, R163, R0.reuse ;  /* 0x00000000a3a37220 */ /* 0x080fe40000410000 */
        /* <DEDUP_REMOVED lines=10> */
[----:B------:R-:W4:Y:S01]  /*97d0*/  LDSM.16.MT88.4 R20, [R224+0x18000] ;  /* 0x01800000e014783b */ /* 0x000f220000004200 */
[----:B------:R-:W-:Y:S01]  /*97e0*/  FMUL.FTZ R45, R45, R174 ;  /* 0x000000ae2d2d7220 */ /* 0x000fe20000410000 */
[----:B------:R-:W-:Y:S01]  /*97f0*/  MUFU.EX2 R185, R185 ;  /* 0x000000b900b97308 */ /* 0x000fe20000000800 */
[----:B------:R-:W-:-:S02]  /*9800*/  FMUL.FTZ R46, R46, R0 ;  /* 0x000000002e2e7220 */ /* 0x000fc40000410000 */
[----:B------:R-:W-:Y:S02]  /*9810*/  FMUL.FTZ R47, R47, R0 ;  /* 0x000000002f2f7220 */ /* 0x000fe40000410000 */
[-C--:B------:R-:W-:Y:S01]  /*9820*/  FMUL.FTZ R48, R48, R174.reuse ;  /* 0x000000ae30307220 */ /* 0x080fe20000410000 */
[C---:B--2---:R-:W-:Y:S01]  /*9830*/  HMMA.16816.F32.BF16 R40, R4.reuse, R16, R40 ;  /* 0x000000100428723c */ /* 0x044fe20000041828 */
[----:B------:R-:W-:Y:S01]  /*9840*/  FMUL.FTZ R49, R49, R174 ;  /* 0x000000ae31317220 */ /* 0x000fe20000410000 */
[----:B------:R-:W-:Y:S01]  /*9850*/  MUFU.EX2 R184, R184 ;  /* 0x000000b800b87308 */ /* 0x000fe20000000800 */
[-C--:B------:R-:W-:Y:S02]  /*9860*/  FMUL.FTZ R50, R50, R0.reuse ;  /* 0x0000000032327220 */ /* 0x080fe40000410000 */
[----:B------:R-:W-:Y:S02]  /*9870*/  FMUL.FTZ R51, R51, R0 ;  /* 0x0000000033337220 */ /* 0x000fe40000410000 */
[-C--:B------:R-:W-:Y:S01]  /*9880*/  FMUL.FTZ R52, R52, R174.reuse ;  /* 0x000000ae34347220 */ /* 0x080fe20000410000 */
[----:B------:R-:W-:Y:S01]  /*9890*/  HMMA.16816.F32.BF16 R44, R4, R18, R44 ;  /* 0x00000012042c723c */ /* 0x000fe2000004182c */
[----:B------:R-:W-:Y:S01]  /*98a0*/  FMUL.FTZ R53, R53, R174 ;  /* 0x000000ae35357220 */ /* 0x000fe20000410000 */
[----:B------:R-:W2:Y:S01]  /*98b0*/  LDSM.16.MT88.4 R16, [R228+0x1a000] ;  /* 0x01a00000e410783b */ /* 0x000ea20000004200 */
[-C--:B------:R-:W-:Y:S01]  /*98c0*/  FMUL.FTZ R54, R54, R0.reuse ;  /* 0x0000000036367220 */ /* 0x080fe20000410000 */
[----:B------:R-:W5:Y:S01]  /*98d0*/  MUFU.EX2 R187, R187 ;  /* 0x000000bb00bb7308 */ /* 0x000f620000000800 */
[----:B------:R-:W-:-:S02]  /*98e0*/  FMUL.FTZ R55, R55, R0 ;  /* 0x0000000037377220 */ /* 0x000fc40000410000 */
[-C--:B------:R-:W-:Y:S01]  /*98f0*/  FMUL.FTZ R56, R56, R174.reuse ;  /* 0x000000ae38387220 */ /* 0x080fe20000410000 */
[C---:B------:R-:W-:Y:S01]  /*9900*/  HMMA.16816.F32.BF16 R48, R4.reuse, R12, R48 ;  /* 0x0000000c0430723c */ /* 0x040fe20000041830 */
        /* <DEDUP_REMOVED lines=11> */
[C---:B----4-:R-:W-:Y:S01]  /*99c0*/  HMMA.16816.F32.BF16 R56, R4.reuse, R20, R56 ;  /* 0x000000140438723c */ /* 0x050fe20000041838 */
[-C--:B------:R-:W-:Y:S02]  /*99d0*/  FMUL.FTZ R64, R64, R174.reuse ;  /* 0x000000ae40407220 */ /* 0x080fe40000410000 */
[----:B------:R-:W-:Y:S02]  /*99e0*/  FMUL.FTZ R65, R65, R174 ;  /* 0x000000ae41417220 */ /* 0x000fe40000410000 */
[-C--:B------:R-:W-:Y:S01]  /*99f0*/  FMUL.FTZ R66, R66, R0.reuse ;  /* 0x0000000042427220 */ /* 0x080fe20000410000 */
[----:B------:R-:W4:Y:S01]  /*9a00*/  MUFU.EX2 R196, R196 ;  /* 0x000000c400c47308 */ /* 0x000f220000000800 */
[----:B------:R-:W-:Y:S01]  /*9a10*/  FMUL.FTZ R67, R67, R0 ;  /* 0x0000000043437220 */ /* 0x000fe20000410000 */
[----:B------:R-:W-:Y:S01]  /*9a20*/  HMMA.16816.F32.BF16 R60, R4, R22, R60 ;  /* 0x00000016043c723c */ /* 0x000fe2000004183c */
[----:B------:R-:W3:Y:S01]  /*9a30*/  LDSM.16.MT88.4 R20, [R225+0x1a000] ;  /* 0x01a00000e114783b */ /* 0x000ee20000004200 */
[----:B------:R-:W-:-:S02]  /*9a40*/  FMUL.FTZ R68, R68, R174 ;  /* 0x000000ae44447220 */ /* 0x000fc40000410000 */
[----:B------:R-:W-:Y:S02]  /*9a50*/  FMUL.FTZ R69, R69, R174 ;  /* 0x000000ae45457220 */ /* 0x000fe40000410000 */
[-C--:B------:R-:W-:Y:S01]  /*9a60*/  FMUL.FTZ R70, R70, R0.reuse ;  /* 0x0000000046467220 */ /* 0x080fe20000410000 */
[----:B------:R-:W1:Y:S01]  /*9a70*/  MUFU.EX2 R191, R191 ;  /* 0x000000bf00bf7308 */ /* 0x000e620000000800 */
[----:B------:R-:W-:Y:S02]  /*9a80*/  FMUL.FTZ R71, R71, R0 ;  /* 0x0000000047477220 */ /* 0x000fe40000410000 */
[-C--:B------:R-:W-:Y:S01]  /*9a90*/  FMUL.FTZ R72, R72, R174.reuse ;  /* 0x000000ae48487220 */ /* 0x080fe20000410000 */
[----:B--2---:R-:W-:Y:S01]  /*9aa0*/  HMMA.16816.F32.BF16 R64, R4, R16, R64 ;  /* 0x000000100440723c */ /* 0x004fe20000041840 */
[----:B------:R-:W-:Y:S02]  /*9ab0*/  FMUL.FTZ R73, R73, R174 ;  /* 0x000000ae49497220 */ /* 0x000fe40000410000 */
[-C--:B------:R-:W-:Y:S01]  /*9ac0*/  FMUL.FTZ R74, R74, R0.reuse ;  /* 0x000000004a4a7220 */ /* 0x080fe20000410000 */
[----:B------:R-:W-:Y:S01]  /*9ad0*/  MUFU.EX2 R195, R195 ;  /* 0x000000c300c37308 */ /* 0x000fe20000000800 */
[----:B------:R-:W-:-:S02]  /*9ae0*/  FMUL.FTZ R75, R75, R0 ;  /* 0x000000004b4b7220 */ /* 0x000fc40000410000 */
[-C--:B------:R-:W-:Y:S01]  /*9af0*/  FMUL.FTZ R76, R76, R174.reuse ;  /* 0x000000ae4c4c7220 */ /* 0x080fe20000410000 */
[C---:B------:R-:W-:Y:S01]  /*9b00*/  HMMA.16816.F32.BF16 R68, R4.reuse, R18, R68 ;  /* 0x000000120444723c */ /* 0x040fe20000041844 */
[----:B------:R-:W-:Y:S01]  /*9b10*/  FMUL.FTZ R77, R77, R174 ;  /* 0x000000ae4d4d7220 */ /* 0x000fe20000410000 */
[----:B------:R-:W2:Y:S01]  /*9b20*/  LDSM.16.MT88.4 R16, [R224+0x1a000] ;  /* 0x01a00000e010783b */ /* 0x000ea20000004200 */
        /* <DEDUP_REMOVED lines=8> */
[----:B------:R-:W-:Y:S02]  /*9bb0*/  FMUL.FTZ R83, R83, R0 ;  /* 0x0000000053537220 */ /* 0x000fe40000410000 */
        /* <DEDUP_REMOVED lines=8> */
[C---:B---3--:R-:W-:Y:S01]  /*9c40*/  HMMA.16816.F32.BF16 R80, R4.reuse, R20, R80 ;  /* 0x000000140450723c */ /* 0x048fe20000041850 */
[----:B------:R-:W-:Y:S02]  /*9c50*/  FMUL.FTZ R89, R89, R174 ;  /* 0x000000ae59597220 */ /* 0x000fe40000410000 */
[-C--:B------:R-:W-:Y:S01]  /*9c60*/  FMUL.FTZ R90, R90, R0.reuse ;  /* 0x000000005a5a7220 */ /* 0x080fe20000410000 */
[----:B------:R-:W-:Y:S01]  /*9c70*/  MUFU.EX2 R188, R188 ;  /* 0x000000bc00bc7308 */ /* 0x000fe20000000800 */
[----:B------:R-:W-:Y:S02]  /*9c80*/  FMUL.FTZ R91, R91, R0 ;  /* 0x000000005b5b7220 */ /* 0x000fe40000410000 */
[-C--:B------:R-:W-:Y:S01]  /*9c90*/  FMUL.FTZ R92, R92, R174.reuse ;  /* 0x000000ae5c5c7220 */ /* 0x080fe20000410000 */
[----:B------:R-:W-:Y:S01]  /*9ca0*/  HMMA.16816.F32.BF16 R84, R4, R22, R84 ;  /* 0x000000160454723c */ /* 0x000fe20000041854 */
[----:B------:R-:W3:Y:S01]  /*9cb0*/  LDSM.16.MT88.4 R20, [R226+0x1c000] ;  /* 0x01c00000e214783b */ /* 0x000ee20000004200 */
[----:B------:R-:W-:-:S02]  /*9cc0*/  FMUL.FTZ R93, R93, R174 ;  /* 0x000000ae5d5d7220 */ /* 0x000fc40000410000 */
[-C--:B------:R-:W-:Y:S01]  /*9cd0*/  FMUL.FTZ R94, R94, R0.reuse ;  /* 0x000000005e5e7220 */ /* 0x080fe20000410000 */
[----:B------:R-:W1:Y:S01]  /*9ce0*/  MUFU.EX2 R197, R197 ;  /* 0x000000c500c57308 */ /* 0x000e620000000800 */
[----:B------:R-:W-:Y:S02]  /*9cf0*/  FMUL.FTZ R95, R95, R0 ;  /* 0x000000005f5f7220 */ /* 0x000fe40000410000 */
[-C--:B------:R-:W-:Y:S02]  /*9d00*/  FMUL.FTZ R96, R96, R174.reuse ;  /* 0x000000ae60607220 */ /* 0x080fe40000410000 */
[----:B------:R-:W-:Y:S01]  /*9d10*/  FMUL.FTZ R97, R97, R174 ;  /* 0x000000ae61617220 */ /* 0x000fe20000410000 */
[----:B--2---:R-:W-:Y:S01]  /*9d20*/  HMMA.16816.F32.BF16 R88, R4, R16, R88 ;  /* 0x000000100458723c */ /* 0x004fe20000041858 */
[-C--:B------:R-:W-:Y:S01]  /*9d30*/  FMUL.FTZ R98, R98, R0.reuse ;  /* 0x0000000062627220 */ /* 0x080fe20000410000 */
[----:B------:R-:W-:Y:S01]  /*9d40*/  MUFU.EX2 R183, R183 ;  /* 0x000000b700b77308 */ /* 0x000fe20000000800 */
[----:B------:R-:W-:-:S02]  /*9d50*/  FMUL.FTZ R99, R99, R0 ;  /* 0x0000000063637220 */ /* 0x000fc40000410000 */
[-C--:B------:R-:W-:Y:S02]  /*9d60*/  FMUL.FTZ R100, R100, R174.reuse ;  /* 0x000000ae64647220 */ /* 0x080fe40000410000 */
[----:B------:R-:W-:Y:S01]  /*9d70*/  FMUL.FTZ R101, R101, R174 ;  /* 0x000000ae65657220 */ /* 0x000fe20000410000 */
[C---:B------:R-:W-:Y:S01]  /*9d80*/  HMMA.16816.F32.BF16 R92, R4.reuse, R18, R92 ;  /* 0x00000012045c723c */ /* 0x040fe2000004185c */
[-C--:B------:R-:W-:Y:S01]  /*9d90*/  FMUL.FTZ R102, R102, R0.reuse ;  /* 0x0000000066667220 */ /* 0x080fe20000410000 */
[----:B------:R-:W2:Y:S01]  /*9da0*/  LDSM.16.MT88.4 R16, [R225+0x1c000] ;  /* 0x01c00000e110783b */ /* 0x000ea20000004200 */
[----:B------:R-:W-:Y:S01]  /*9db0*/  FMUL.FTZ R103, R103, R0 ;  /* 0x0000000067677220 */ /* 0x000fe20000410000 */
[----:B------:R-:W2:Y:S01]  /*9dc0*/  MUFU.EX2 R190, R190 ;  /* 0x000000be00be7308 */ /* 0x000ea20000000800 */
[-C--:B------:R-:W-:Y:S02]  /*9dd0*/  FMUL.FTZ R104, R104, R174.reuse ;  /* 0x000000ae68687220 */ /* 0x080fe40000410000 */
[----:B------:R-:W-:Y:S01]  /*9de0*/  FMUL.FTZ R105, R105, R174 ;  /* 0x000000ae69697220 */ /* 0x000fe20000410000 */
[----:B-1----:R-:W-:Y:S01]  /*9df0*/  HMMA.16816.F32.BF16 R96, R4, R12, R96 ;  /* 0x0000000c0460723c */ /* 0x002fe20000041860 */
[----:B------:R-:W-:-:S02]  /*9e00*/  FMUL.FTZ R106, R106, R0 ;  /* 0x000000006a6a7220 */ /* 0x000fc40000410000 */
[----:B------:R-:W-:Y:S01]  /*9e10*/  FMUL.FTZ R107, R107, R0 ;  /* 0x000000006b6b7220 */ /* 0x000fe20000410000 */
[----:B------:R-:W-:Y:S01]  /*9e20*/  MUFU.EX2 R181, R181 ;  /* 0x000000b500b57308 */ /* 0x000fe20000000800 */
[-C--:B------:R-:W-:Y:S02]  /*9e30*/  FMUL.FTZ R108, R108, R174.reuse ;  /* 0x000000ae6c6c7220 */ /* 0x080fe40000410000 */
[----:B------:R-:W-:Y:S01]  /*9e40*/  FMUL.FTZ R109, R109, R174 ;  /* 0x000000ae6d6d7220 */ /* 0x000fe20000410000 */
[----:B------:R-:W-:Y:S01]  /*9e50*/  HMMA.16816.F32.BF16 R100, R4, R14, R100 ;  /* 0x0000000e0464723c */ /* 0x000fe20000041864 */
[----:B------:R-:W1:Y:S01]  /*9e60*/  LDSM.16.MT88.4 R12, [R224+0x1c000] ;  /* 0x01c00000e00c783b */ /* 0x000e620000004200 */
[-C--:B------:R-:W-:Y:S02]  /*9e70*/  FMUL.FTZ R110, R110, R0.reuse ;  /* 0x000000006e6e7220 */ /* 0x080fe40000410000 */
[----:B------:R-:W-:Y:S01]  /*9e80*/  FMUL.FTZ R111, R111, R0 ;  /* 0x000000006f6f7220 */ /* 0x000fe20000410000 */
[----:B------:R-:W-:Y:S01]  /*9e90*/  MUFU.EX2 R194, R194 ;  /* 0x000000c200c27308 */ /* 0x000fe20000000800 */
[----:B------:R-:W-:-:S02]  /*9ea0*/  FMUL.FTZ R112, R112, R174 ;  /* 0x000000ae70707220 */ /* 0x000fc40000410000 */
[C---:B---3--:R-:W-:Y:S01]  /*9eb0*/  HMMA.16816.F32.BF16 R104, R4.reuse, R20, R104 ;  /* 0x000000140468723c */ /* 0x048fe20000041868 */
[----:B------:R-:W-:Y:S02]  /*9ec0*/  FMUL.FTZ R113, R113, R174 ;  /* 0x000000ae71717220 */ /* 0x000fe40000410000 */
[-C--:B------:R-:W-:Y:S02]  /*9ed0*/  FMUL.FTZ R114, R114, R0.reuse ;  /* 0x0000000072727220 */ /* 0x080fe40000410000 */
[----:B------:R-:W-:Y:S01]  /*9ee0*/  FMUL.FTZ R115, R115, R0 ;  /* 0x0000000073737220 */ /* 0x000fe20000410000 */
[----:B------:R-:W-:Y:S01]  /*9ef0*/  MUFU.EX2 R199, R199 ;  /* 0x000000c700c77308 */ /* 0x000fe20000000800 */
[-C--:B------:R-:W-:Y:S01]  /*9f00*/  FMUL.FTZ R116, R116, R174.reuse ;  /* 0x000000ae74747220 */ /* 0x080fe20000410000 */
[----:B------:R-:W-:Y:S01]  /*9f10*/  HMMA.16816.F32.BF16 R108, R4, R22, R108 ;  /* 0x00000016046c723c */ /* 0x000fe2000004186c */
[----:B------:R-:W3:Y:S01]  /*9f20*/  LDSM.16.MT88.4 R20, [R228+0x1e000] ;  /* 0x01e00000e414783b */ /* 0x000ee20000004200 */
[----:B------:R-:W-:-:S02]  /*9f30*/  FMUL.FTZ R117, R117, R174 ;  /* 0x000000ae75757220 */ /* 0x000fc40000410000 */
[-C--:B------:R-:W-:Y:S02]  /*9f40*/  FMUL.FTZ R118, R118, R0.reuse ;  /* 0x0000000076767220 */ /* 0x080fe40000410000 */
[----:B------:R-:W-:Y:S01]  /*9f50*/  FMUL.FTZ R119, R119, R0 ;  /* 0x0000000077777220 */ /* 0x000fe20000410000 */
[----:B------:R-:W1:Y:S01]  /*9f60*/  MUFU.EX2 R178, R178 ;  /* 0x000000b200b27308 */ /* 0x000e620000000800 */
[-C--:B------:R-:W-:Y:S02]  /*9f70*/  FMUL.FTZ R120, R120, R174.reuse ;  /* 0x000000ae78787220 */ /* 0x080fe40000410000 */
[----:B------:R-:W-:Y:S01]  /*9f80*/  FMUL.FTZ R121, R121, R174 ;  /* 0x000000ae79797220 */ /* 0x000fe20000410000 */
[----:B--2---:R-:W-:Y:S01]  /*9f90*/  HMMA.16816.F32.BF16 R112, R4, R16, R112 ;  /* 0x000000100470723c */ /* 0x004fe20000041870 */
[-C--:B------:R-:W-:Y:S02]  /*9fa0*/  FMUL.FTZ R122, R122, R0.reuse ;  /* 0x000000007a7a7220 */ /* 0x080fe40000410000 */
[----:B------:R-:W-:Y:S01]  /*9fb0*/  FMUL.FTZ R123, R123, R0 ;  /* 0x000000007b7b7220 */ /* 0x000fe20000410000 */
[----:B------:R-:W-:Y:S01]  /*9fc0*/  MUFU.EX2 R176, R176 ;  /* 0x000000b000b07308 */ /* 0x000fe20000000800 */
[----:B------:R-:W-:-:S02]  /*9fd0*/  FMUL.FTZ R124, R124, R174 ;  /* 0x000000ae7c7c7220 */ /* 0x000fc40000410000 */
        /* <DEDUP_REMOVED lines=10> */
[----:B------:R-:W-:Y:S02]  /*a080*/  FMUL.FTZ R131, R131, R0 ;  /* 0x0000000083837220 */ /* 0x000fe40000410000 */
[-C--:B------:R-:W-:Y:S02]  /*a090*/  FMUL.FTZ R132, R132, R174.reuse ;  /* 0x000000ae84847220 */ /* 0x080fe40000410000 */
[----:B------:R-:W-:Y:S01]  /*a0a0*/  FMUL.FTZ R133, R133, R174 ;  /* 0x000000ae85857220 */ /* 0x000fe20000410000 */
[----:B------:R-:W-:Y:S01]  /*a0b0*/  HMMA.16816.F32.BF16 R124, R4, R14, R124 ;  /* 0x0000000e047c723c */ /* 0x000fe2000004187c */
[-C--:B------:R-:W-:Y:S01]  /*a0c0*/  FMUL.FTZ R134, R134, R0.reuse ;  /* 0x0000000086867220 */ /* 0x080fe20000410000 */
[----:B------:R-:W1:Y:S01]  /*a0d0*/  LDSM.16.MT88.4 R12, [R225+0x1e000] ;  /* 0x01e00000e10c783b */ /* 0x000e620000004200 */
[----:B------:R-:W-:Y:S02]  /*a0e0*/  FMUL.FTZ R135, R135, R0 ;  /* 0x0000000087877220 */ /* 0x000fe40000410000 */
[----:B------:R-:W-:-:S02]  /*a0f0*/  FMUL.FTZ R136, R136, R174 ;  /* 0x000000ae88887220 */ /* 0x000fc40000410000 */
[----:B------:R-:W-:Y:S01]  /*a100*/  FMUL.FTZ R137, R137, R174 ;  /* 0x000000ae89897220 */ /* 0x000fe20000410000 */
[C---:B---3--:R-:W-:Y:S01]  /*a110*/  HMMA.16816.F32.BF16 R128, R4.reuse, R20, R128 ;  /* 0x000000140480723c */ /* 0x048fe20000041880 */
[-C--:B------:R-:W-:Y:S02]  /*a120*/  FMUL.FTZ R138, R138, R0.reuse ;  /* 0x000000008a8a7220 */ /* 0x080fe40000410000 */
[----:B------:R-:W-:Y:S02]  /*a130*/  FMUL.FTZ R139, R139, R0 ;  /* 0x000000008b8b7220 */ /* 0x000fe40000410000 */
[-C--:B------:R-:W-:Y:S02]  /*a140*/  FMUL.FTZ R156, R156, R174.reuse ;  /* 0x000000ae9c9c7220 */ /* 0x080fe40000410000 */
[----:B------:R-:W-:Y:S01]  /*a150*/  FMUL.FTZ R157, R157, R174 ;  /* 0x000000ae9d9d7220 */ /* 0x000fe20000410000 */
[----:B------:R-:W-:Y:S01]  /*a160*/  HMMA.16816.F32.BF16 R132, R4, R22, R132 ;  /* 0x000000160484723c */ /* 0x000fe20000041884 */
[----:B------:R-:W3:Y:S01]  /*a170*/  LDSM.16.MT88.4 R20, [R228+0x18800] ;  /* 0x01880000e414783b */ /* 0x000ee20000004200 */
[----:B------:R-:W-:-:S02]  /*a180*/  FMUL.FTZ R158, R158, R0 ;  /* 0x000000009e9e7220 */ /* 0x000fc40000410000 */
[----:B------:R-:W-:Y:S02]  /*a190*/  FMUL.FTZ R159, R159, R0 ;  /* 0x000000009f9f7220 */ /* 0x000fe40000410000 */
[-C--:B------:R-:W-:Y:S02]  /*a1a0*/  FMUL.FTZ R140, R140, R174.reuse ;  /* 0x000000ae8c8c7220 */ /* 0x080fe40000410000 */
[----:B------:R-:W-:Y:S02]  /*a1b0*/  FMUL.FTZ R141, R141, R174 ;  /* 0x000000ae8d8d7220 */ /* 0x000fe40000410000 */
[-C--:B------:R-:W-:Y:S01]  /*a1c0*/  FMUL.FTZ R142, R142, R0.reuse ;  /* 0x000000008e8e7220 */ /* 0x080fe20000410000 */
[----:B--2---:R-:W-:Y:S01]  /*a1d0*/  HMMA.16816.F32.BF16 R136, R4, R16, R136 ;  /* 0x000000100488723c */ /* 0x004fe20000041888 */
[----:B------:R-:W-:Y:S02]  /*a1e0*/  FMUL.FTZ R143, R143, R0 ;  /* 0x000000008f8f7220 */ /* 0x000fe40000410000 */
[----:B------:R-:W-:-:S02]  /*a1f0*/  FMUL.FTZ R144, R144, R174 ;  /* 0x000000ae90907220 */ /* 0x000fc40000410000 */
[----:B------:R-:W-:Y:S02]  /*a200*/  FMUL.FTZ R145, R145, R174 ;  /* 0x000000ae91917220 */ /* 0x000fe40000410000 */
[-C--:B------:R-:W-:Y:S01]  /*a210*/  FMUL.FTZ R146, R146, R0.reuse ;  /* 0x0000000092927220 */ /* 0x080fe20000410000 */
[C---:B------:R-:W-:Y:S01]  /*a220*/  HMMA.16816.F32.BF16 R156, R4.reuse, R18, R156 ;  /* 0x00000012049c723c */ /* 0x040fe2000004189c */
[----:B------:R-:W-:Y:S01]  /*a230*/  FMUL.FTZ R147, R147, R0 ;  /* 0x0000000093937220 */ /* 0x000fe20000410000 */
[----:B------:R-:W2:Y:S01]  /*a240*/  LDSM.16.MT88.4 R16, [R225+0x18800] ;  /* 0x01880000e110783b */ /* 0x000ea20000004200 */
[-C--:B------:R-:W-:Y:S02]  /*a250*/  FMUL.FTZ R152, R152, R174.reuse ;  /* 0x000000ae98987220 */ /* 0x080fe40000410000 */
[----:B------:R-:W-:Y:S02]  /*a260*/  FMUL.FTZ R153, R153, R174 ;  /* 0x000000ae99997220 */ /* 0x000fe40000410000 */
[-C--:B------:R-:W-:Y:S01]  /*a270*/  FMUL.FTZ R154, R154, R0.reuse ;  /* 0x000000009a9a7220 */ /* 0x080fe20000410000 */
[----:B-1----:R-:W-:Y:S01]  /*a280*/  HMMA.16816.F32.BF16 R140, R4, R12, R140 ;  /* 0x0000000c048c723c */ /* 0x002fe2000004188c */
[----:B------:R-:W-:-:S02]  /*a290*/  FMUL.FTZ R155, R155, R0 ;  /* 0x000000009b9b7220 */ /* 0x000fc40000410000 */
[-C--:B------:R-:W-:Y:S02]  /*a2a0*/  FMUL.FTZ R148, R148, R174.reuse ;  /* 0x000000ae94947220 */ /* 0x080fe40000410000 */
[----:B------:R-:W-:Y:S02]  /*a2b0*/  FMUL.FTZ R149, R149, R174 ;  /* 0x000000ae95957220 */ /* 0x000fe40000410000 */
[-C--:B------:R-:W-:Y:S01]  /*a2c0*/  FMUL.FTZ R150, R150, R0.reuse ;  /* 0x0000000096967220 */ /* 0x080fe20000410000 */
[----:B------:R-:W-:Y:S01]  /*a2d0*/  HMMA.16816.F32.BF16 R144, R4, R14, R144 ;  /* 0x0000000e0490723c */ /* 0x000fe20000041890 */
[----:B------:R-:W-:Y:S01]  /*a2e0*/  FMUL.FTZ R151, R151, R0 ;  /* 0x0000000097977220 */ /* 0x000fe20000410000 */
[----:B------:R-:W1:Y:S01]  /*a2f0*/  LDSM.16.MT88.4 R12, [R226+0x18800] ;  /* 0x01880000e20c783b */ /* 0x000e620000004200 */
        /* <DEDUP_REMOVED lines=9> */
[----:B------:R-:W1:Y:S01]  /*a390*/  LDSM.16.MT88.4 R24, [R228+0x1a800] ;  /* 0x01a80000e418783b */ /* 0x000e620000004200 */
[----:B------:R-:W-:-:S02]  /*a3a0*/  FADD.FTZ R173, R173, R2 ;  /* 0x00000002adad7221 */ /* 0x000fc40000010000 */
[----:B------:R-:W-:-:S03]  /*a3b0*/  FADD.FTZ R11, R179, R0 ;  /* 0x00000000b30b7221 */ /* 0x000fc60000010000 */
[C---:B------:R-:W-:Y:S01]  /*a3c0*/  F2FP.BF16.PACK_AB R4, R180.reuse, R179 ;  /* 0x000000b3b404723e */ /* 0x040fe200000010ff */
        /* <DEDUP_REMOVED lines=9> */
[----:B---3--:R-:W-:Y:S01]  /*a460*/  HMMA.16816.F32.BF16 R160, R4, R20, R160 ;  /* 0x0000001404a0723c */ /* 0x008fe200000418a0 */
[----:B----4-:R-:W-:Y:S02]  /*a470*/  FADD.FTZ R0, R196, R185 ;  /* 0x000000b9c4007221 */ /* 0x010fe40000010000 */
[----:B------:R-:W-:Y:S02]  /*a480*/  FADD.FTZ R189, R189, R186 ;  /* 0x000000babdbd7221 */ /* 0x000fe40000010000 */
[----:B------:R-:W-:-:S03]  /*a490*/  FADD.FTZ R0, R191, R0 ;  /* 0x00000000bf007221 */ /* 0x000fc60000010000 */
[C---:B------:R-:W-:Y:S01]  /*a4a0*/  HMMA.16816.F32.BF16 R36, R4.reuse, R22, R36 ;  /* 0x000000160424723c */ /* 0x040fe20000041824 */
[----:B------:R-:W3:Y:S07]  /*a4b0*/  LDSM.16.MT88.4 R20, [R226+0x1a800] ;  /* 0x01a80000e214783b */ /* 0x000eee0000004200 */
[C---:B--2---:R-:W-:Y:S08]  /*a4c0*/  HMMA.16816.F32.BF16 R48, R4.reuse, R16, R48 ;  /* 0x000000100430723c */ /* 0x044ff00000041830 */
[C---:B------:R-:W-:Y:S01]  /*a4d0*/  HMMA.16816.F32.BF16 R52, R4.reuse, R18, R52 ;  /* 0x000000120434723c */ /* 0x040fe20000041834 */
[----:B------:R-:W2:Y:S07]  /*a4e0*/  LDSM.16.MT88.4 R16, [R224+0x1a800] ;  /* 0x01a80000e010783b */ /* 0x000eae0000004200 */
[C---:B-1----:R-:W-:Y:S08]  /*a4f0*/  HMMA.16816.F32.BF16 R40, R4.reuse, R12, R40 ;  /* 0x0000000c0428723c */ /* 0x042ff00000041828 */
[C---:B------:R-:W-:Y:S01]  /*a500*/  HMMA.16816.F32.BF16 R44, R4.reuse, R14, R44 ;  /* 0x0000000e042c723c */ /* 0x040fe2000004182c */
[----:B------:R-:W-:Y:S07]  /*a510*/  LDSM.16.MT88.4 R12, [R225+0x1a800] ;  /* 0x01a80000e10c783b */ /* 0x000fee0000004200 */
[C---:B------:R-:W-:Y:S08]  /*a520*/  HMMA.16816.F32.BF16 R64, R4.reuse, R24, R64 ;  /* 0x000000180440723c */ /* 0x040ff00000041840 */
[C---:B---3--:R-:W-:Y:S08]  /*a530*/  HMMA.16816.F32.BF16 R72, R4.reuse, R20, R72 ;  /* 0x000000140448723c */ /* 0x048ff00000041848 */
[C---:B------:R-:W-:Y:S01]  /*a540*/  HMMA.16816.F32.BF16 R76, R4.reuse, R22, R76 ;  /* 0x00000016044c723c */ /* 0x040fe2000004184c */
[----:B------:R-:W1:Y:S07]  /*a550*/  LDSM.16.MT88.4 R20, [R224+0x1c800] ;  /* 0x01c80000e014783b */ /* 0x000e6e0000004200 */
        /* <DEDUP_REMOVED lines=32> */
[C---:B---3--:R-:W-:Y:S08]  /*a760*/  HMMA.16816.F32.BF16 R140, R4.reuse, R24, R140 ;  /* 0x00000018048c723c */ /* 0x048ff0000004188c */
[----:B------:R-:W-:Y:S01]  /*a770*/  HMMA.16816.F32.BF16 R144, R4, R26, R144 ;  /* 0x0000001a0490723c */ /* 0x000fe20000041890 */
[----:B------:R-:W3:Y:S06]  /*a780*/  LDSM.16.MT88.4 R24, [R224+0x19000] ;  /* 0x01900000e018783b */ /* 0x000eec0000004200 */
[----:B------:R-:W-:-:S02]  /*a790*/  F2FP.BF16.PACK_AB R4, R191, R196 ;  /* 0x000000c4bf04723e */ /* 0x000fc400000010ff */
[----:B------:R-:W-:Y:S01]  /*a7a0*/  F2FP.BF16.PACK_AB R5, R193, R192 ;  /* 0x000000c0c105723e */ /* 0x000fe200000010ff */
[----:B------:R-:W-:Y:S01]  /*a7b0*/  FADD.FTZ R192, R192, R189 ;  /* 0x000000bdc0c07221 */ /* 0x000fe20000010000 */
[C---:B------:R-:W-:Y:S01]  /*a7c0*/  F2FP.BF16.PACK_AB R6, R198.reuse, R195 ;  /* 0x000000c3c606723e */ /* 0x040fe200000010ff */
[----:B------:R-:W-:Y:S01]  /*a7d0*/  FADD.FTZ R195, R195, R0 ;  /* 0x00000000c3c37221 */ /* 0x000fe20000010000 */
[----:B------:R-:W-:Y:S01]  /*a7e0*/  F2FP.BF16.PACK_AB R7, R197, R188 ;  /* 0x000000bcc507723e */ /* 0x000fe200000010ff */
[----:B------:R-:W-:Y:S02]  /*a7f0*/  FADD.FTZ R193, R193, R192 ;  /* 0x000000c0c1c17221 */ /* 0x000fe40000010000 */
[----:B------:R-:W-:Y:S02]  /*a800*/  FADD.FTZ R198, R198, R195 ;  /* 0x000000c3c6c67221 */ /* 0x000fe40000010000 */
[----:B------:R-:W-:Y:S02]  /*a810*/  FADD.FTZ R188, R188, R193 ;  /* 0x000000c1bcbc7221 */ /* 0x000fe40000010000 */
[----:B--2---:R-:W-:Y:S02]  /*a820*/  HMMA.16816.F32.BF16 R40, R4, R16, R40 ;  /* 0x000000100428723c */ /* 0x004fe40000041828 */
[----:B------:R-:W-:-:S06]  /*a830*/  FADD.FTZ R188, R197, R188 ;  /* 0x000000bcc5bc7221 */ /* 0x000fcc0000010000 */
        /* <DEDUP_REMOVED lines=23> */
[C---:B---3--:R-:W-:Y:S08]  /*a9b0*/  HMMA.16816.F32.BF16 R96, R4.reuse, R24, R96 ;  /* 0x000000180460723c */ /* 0x048ff00000041860 */
[C---:B------:R-:W-:Y:S01]  /*a9c0*/  HMMA.16816.F32.BF16 R100, R4.reuse, R26, R100 ;  /* 0x0000001a0464723c */ /* 0x040fe20000041864 */
[----:B------:R-:W3:Y:S07]  /*a9d0*/  LDSM.16.MT88.4 R24, [R226+0x1f000] ;  /* 0x01f00000e218783b */ /* 0x000eee0000004200 */
[C---:B----4-:R-:W-:Y:S08]  /*a9e0*/  HMMA.16816.F32.BF16 R120, R4.reuse, R12, R120 ;  /* 0x0000000c0478723c */ /* 0x050ff00000041878 */
        /* <DEDUP_REMOVED lines=30> */
[----:B--2---:R-:W-:Y:S01]  /*abd0*/  HMMA.16816.F32.BF16 R40, R4, R16, R40 ;  /* 0x000000100428723c */ /* 0x004fe20000041828 */
[----:B------:R-:W-:Y:S02]  /*abe0*/  FADD.FTZ R251, R194, R181 ;  /* 0x000000b5c2fb7221 */ /* 0x000fe40000010000 */
[----:B------:R-:W-:-:S05]  /*abf0*/  FADD.FTZ R249, R175, R176 ;  /* 0x000000b0aff97221 */ /* 0x000fca0000010000 */
[C---:B------:R-:W-:Y:S01]  /*ac00*/  HMMA.16816.F32.BF16 R44, R4.reuse, R18, R44 ;  /* 0x00000012042c723c */ /* 0x040fe2000004182c */
[----:B------:R-:W2:Y:S07]  /*ac10*/  LDSM.16.MT88.4 R16, [R224+0x1b800] ;  /* 0x01b80000e010783b */ /* 0x000eae0000004200 */
        /* <DEDUP_REMOVED lines=34> */
[C---:B--2---:R-:W-:Y:S08]  /*ae40*/  HMMA.16816.F32.BF16 R140, R4.reuse, R16, R140 ;  /* 0x00000010048c723c */ /* 0x044ff0000004188c */
[C---:B------:R-:W-:Y:S08]  /*ae50*/  HMMA.16816.F32.BF16 R144, R4.reuse, R18, R144 ;  /* 0x000000120490723c */ /* 0x040ff00000041890 */
[C---:B-1----:R-:W-:Y:S08]  /*ae60*/  HMMA.16816.F32.BF16 R152, R4.reuse, R20, R152 ;  /* 0x000000140498723c */ /* 0x042ff00000041898 */
[----:B------:R-:W-:Y:S01]  /*ae70*/  HMMA.16816.F32.BF16 R148, R4, R22, R148 ;  /* 0x000000160494723c */ /* 0x000fe20000041894 */
[----:B------:R-:W-:Y:S11]  /*ae80*/  @P0 BRA `(.L_x_155) ;  /* 0x0000001000000947 */ /* 0x000ff60003800000 */
.L_x_152:
[----:B------:R-:W-:-:S12]  /*ae90*/  UIADD3 UR8, UR11, -0x1, URZ ;  /* 0xffffffff0b087890 */ /* 0x000fd8000fffe03f */
.L_x_155:
[----:B------:R-:W-:-:S13]  /*aea0*/  ISETP.LE.AND P0, PT, RZ, UR8, PT ;  /* 0x00000008ff007c0c */ /* 0x000fda000bf03270 */
[----:B------:R-:W-:Y:S05]  /*aeb0*/  @!P0 BRA `(.L_x_156) ;  /* 0x00002fc000008947 */ /* 0x000fea0003800000 */
[----:B------:R-:W-:Y:S01]  /*aec0*/  ULDC.64 UR4, c[0x0][0x1a0] ;  /* 0x0000680000047ab9 */ /* 0x000fe20000000a00 */
[----:B------:R-:W-:Y:S01]  /*aed0*/  MOV R0, R3 ;  /* 0x0000000300007202 */ /* 0x000fe20000000f00 */
[----:B------:R-:W-:Y:S01]  /*aee0*/  USHF.L.U64.HI UR12, UR4, 0x5, UR5 ;  /* 0x00000005040c7899 */ /* 0x000fe20008010205 */
[----:B------:R-:W-:Y:S01]  /*aef0*/  MOV R165, R164 ;  /* 0x000000a400a57202 */ /* 0x000fe20000000f00 */
[----:B------:R-:W-:Y:S01]  /*af00*/  USHF.L.U32 UR13, UR4, 0x5, URZ ;  /* 0x00000005040d7899 */ /* 0x000fe2000800063f */
[----:B------:R-:W-:Y:S01]  /*af10*/  MOV R240, R8 ;  /* 0x0000000800f07202 */ /* 0x000fe20000000f00 */
[----:B------:R-:W-:Y:S02]  /*af20*/  USHF.L.U64.HI UR6, UR4, 0x6, UR5 ;  /* 0x0000000604067899 */ /* 0x000fe40008010205 */
[----:B------:R-:W-:Y:S02]  /*af30*/  USHF.L.U64.HI UR12, UR13, 0x1, UR12 ;  /* 0x000000010d0c7899 */ /* 0x000fe4000801020c */
[----:B------:R-:W-:-:S02]  /*af40*/  USHF.L.U32 UR11, UR4, 0x6, URZ ;  /* 0x00000006040b7899 */ /* 0x000fc4000800063f */
[----:B------:R-:W-:Y:S01]  /*af50*/  USHF.L.U32 UR13, UR13, 0x1, URZ ;  /* 0x000000010d0d7899 */ /* 0x000fe2000800063f */
[----:B------:R-:W-:Y:S05]  /*af60*/  BRA `(.L_x_157) ;  /* 0x000001d000007947 */ /* 0x000fea0003800000 */
.L_x_159:
        /* <DEDUP_REMOVED lines=14> */
[----:B------:R-:W-:Y:S04]  /*b050*/  LEA.HI.X R167, R2, c[0x0][0x16c], R3, 0x1, P2 ;  /* 0x00005b0002a77a11 */ /* 0x000fe800010f0c03 */
        /* <DEDUP_REMOVED lines=14> */
.L_x_157:
        /* <DEDUP_REMOVED lines=16> */
[----:B------:R-:W-:Y:S03]  /*b240*/  ISETP.LT.AND P0, PT, RZ, UR8, PT ;  /* 0x00000008ff007c0c */ /* 0x000fe6000bf01270 */
        /* <DEDUP_REMOVED lines=8> */
[----:B------:R-:W3:Y:S04]  /*b2d0*/  LDSM.16.M88.4 R172, [R233+0x10000] ;  /* 0x01000000e9ac783b */ /* 0x000ee80000000200 */
[----:B------:R-:W4:Y:S04]  /*b2e0*/  LDSM.16.M88.4 R176, [R233+0x10800] ;  /* 0x01080000e9b0783b */ /* 0x000f280000000200 */
[----:B------:R-:W1:Y:S04]  /*b2f0*/  LDSM.16.M88.4 R180, [R233+0x11000] ;  /* 0x01100000e9b4783b */ /* 0x000e680000000200 */
[----:B------:R-:W0:Y:S04]  /*b300*/  LDGDEPBAR ;  /* 0x00000000000079af */ /* 0x000e280000000000 */
[----:B------:R-:W5:Y:S04]  /*b310*/  LDSM.16.M88.4 R184, [R233+0x11800] ;  /* 0x01180000e9b8783b */ /* 0x000f680000000200 */
[----:B------:R-:W-:Y:S04]  /*b320*/  LDSM.16.M88.4 R188, [R232] ;  /* 0x00000000e8bc783b */ /* 0x000fe80000000200 */
[----:B------:R-:W1:Y:S04]  /*b330*/  LDSM.16.M88.4 R192, [R231] ;  /* 0x00000000e7c0783b */ /* 0x000e680000000200 */
[----:B------:R-:W1:Y:S04]  /*b340*/  LDSM.16.M88.4 R196, [R223] ;  /* 0x00000000dfc4783b */ /* 0x000e680000000200 */
[----:B------:R-:W1:Y:S04]  /*b350*/  LDSM.16.M88.4 R200, [R222] ;  /* 0x00000000dec8783b */ /* 0x000e680000000200 */
[----:B------:R-:W2:Y:S01]  /*b360*/  LDSM.16.M88.4 R204, [R221] ;  /* 0x00000000ddcc783b */ /* 0x000ea20000000200 */
[C---:B---3--:R-:W-:Y:S08]  /*b370*/  HMMA.16816.F32.BF16 R4, R168.reuse, R172, RZ ;  /* 0x000000aca804723c */ /* 0x048ff000000418ff */
[C---:B------:R-:W-:Y:S01]  /*b380*/  HMMA.16816.F32.BF16 R8, R168.reuse, R174, RZ ;  /* 0x000000aea808723c */ /* 0x040fe200000418ff */
[----:B------:R-:W-:Y:S07]  /*b390*/  LDSM.16.M88.4 R172, [R230] ;  /* 0x00000000e6ac783b */ /* 0x000fee0000000200 */
[C---:B----4-:R-:W-:Y:S08]  /*b3a0*/  HMMA.16816.F32.BF16 R12, R168.reuse, R176, RZ ;  /* 0x000000b0a80c723c */ /* 0x050ff000000418ff */
[C---:B------:R-:W-:Y:S01]  /*b3b0*/  HMMA.16816.F32.BF16 R16, R168.reuse, R178, RZ ;  /* 0x000000b2a810723c */ /* 0x040fe200000418ff */
[----:B------:R-:W3:Y:S07]  /*b3c0*/  LDSM.16.M88.4 R176, [R227+0x10000] ;  /* 0x01000000e3b0783b */ /* 0x000eee0000000200 */
[C---:B-1----:R-:W-:Y:S08]  /*b3d0*/  HMMA.16816.F32.BF16 R20, R168.reuse, R180, RZ ;  /* 0x000000b4a814723c */ /* 0x042ff000000418ff */
[C---:B------:R-:W-:Y:S01]  /*b3e0*/  HMMA.16816.F32.BF16 R24, R168.reuse, R182, RZ ;  /* 0x000000b6a818723c */ /* 0x040fe200000418ff */
[----:B------:R-:W1:Y:S07]  /*b3f0*/  LDSM.16.M88.4 R180, [R227+0x10800] ;  /* 0x01080000e3b4783b */ /* 0x000e6e0000000200 */
[C---:B-----5:R-:W-:Y:S08]  /*b400*/  HMMA.16816.F32.BF16 R28, R168.reuse, R184, RZ ;  /* 0x000000b8a81c723c */ /* 0x060ff000000418ff */
[----:B------:R-:W-:Y:S01]  /*b410*/  HMMA.16816.F32.BF16 R32, R168, R186, RZ ;  /* 0x000000baa820723c */ /* 0x000fe200000418ff */
[----:B------:R-:W4:Y:S04]  /*b420*/  LDSM.16.M88.4 R168, [R227+0x11000] ;  /* 0x01100000e3a8783b */ /* 0x000f280000000200 */
[----:B------:R-:W5:Y:S03]  /*b430*/  LDSM.16.M88.4 R184, [R227+0x11800] ;  /* 0x01180000e3b8783b */ /* 0x000f660000000200 */
[C---:B------:R-:W-:Y:S08]  /*b440*/  HMMA.16816.F32.BF16 R4, R188.reuse, R192, R4 ;  /* 0x000000c0bc04723c */ /* 0x040ff00000041804 */
[C---:B------:R-:W-:Y:S01]  /*b450*/  HMMA.16816.F32.BF16 R8, R188.reuse, R194, R8 ;  /* 0x000000c2bc08723c */ /* 0x040fe20000041808 */
[----:B------:R-:W-:Y:S07]  /*b460*/  LDSM.16.M88.4 R192, [R229] ;  /* 0x00000000e5c0783b */ /* 0x000fee0000000200 */
[C---:B------:R-:W-:Y:S08]  /*b470*/  HMMA.16816.F32.BF16 R12, R188.reuse, R196, R12 ;  /* 0x000000c4bc0c723c */ /* 0x040ff0000004180c */
        /* <DEDUP_REMOVED lines=14> */
[----:B------:R-:W-:Y:S07]  /*b560*/  LDSM.16.M88.4 R180, [R233+0x12800] ;  /* 0x01280000e9b4783b */ /* 0x000fee0000000200 */
[C---:B----4-:R-:W-:Y:S08]  /*b570*/  HMMA.16816.F32.BF16 R20, R172.reuse, R168, R20 ;  /* 0x000000a8ac14723c */ /* 0x050ff00000041814 */
[C---:B------:R-:W-:Y:S01]  /*b580*/  HMMA.16816.F32.BF16 R24, R172.reuse, R170, R24 ;  /* 0x000000aaac18723c */ /* 0x040fe20000041818 */
[----:B------:R-:W1:Y:S07]  /*b590*/  LDSM.16.M88.4 R168, [R234+0x4000] ;  /* 0x00400000eaa8783b */ /* 0x000e6e0000000200 */
[C---:B-----5:R-:W-:Y:S08]  /*b5a0*/  HMMA.16816.F32.BF16 R28, R172.reuse, R184, R28 ;  /* 0x000000b8ac1c723c */ /* 0x060ff0000004181c */
[----:B------:R-:W-:Y:S01]  /*b5b0*/  HMMA.16816.F32.BF16 R32, R172, R186, R32 ;  /* 0x000000baac20723c */ /* 0x000fe20000041820 */
[----:B------:R-:W3:Y:S04]  /*b5c0*/  LDSM.16.M88.4 R172, [R233+0x13000] ;  /* 0x01300000e9ac783b */ /* 0x000ee80000000200 */
[----:B------:R-:W4:Y:S03]  /*b5d0*/  LDSM.16.M88.4 R184, [R233+0x13800] ;  /* 0x01380000e9b8783b */ /* 0x000f260000000200 */
[C---:B------:R-:W-:Y:S08]  /*b5e0*/  HMMA.16816.F32.BF16 R4, R192.reuse, R196, R4 ;  /* 0x000000c4c004723c */ /* 0x040ff00000041804 */
[C---:B------:R-:W-:Y:S01]  /*b5f0*/  HMMA.16816.F32.BF16 R8, R192.reuse, R198, R8 ;  /* 0x000000c6c008723c */ /* 0x040fe20000041808 */
[----:B------:R-:W-:Y:S07]  /*b600*/  LDSM.16.M88.4 R196, [R219] ;  /* 0x00000000dbc4783b */ /* 0x000fee0000000200 */
[C---:B------:R-:W-:Y:S08]  /*b610*/  HMMA.16816.F32.BF16 R12, R192.reuse, R200, R12 ;  /* 0x000000c8c00c723c */ /* 0x040ff0000004180c */
[C---:B------:R-:W-:Y:S01]  /*b620*/  HMMA.16816.F32.BF16 R16, R192.reuse, R202, R16 ;  /* 0x000000cac010723c */ /* 0x040fe20000041810 */
[----:B------:R-:W-:Y:S07]  /*b630*/  LDSM.16.M88.4 R200, [R218] ;  /* 0x00000000dac8783b */ /* 0x000fee0000000200 */
[C---:B--2---:R-:W-:Y:S08]  /*b640*/  HMMA.16816.F32.BF16 R20, R192.reuse, R188, R20 ;  /* 0x000000bcc014723c */ /* 0x044ff00000041814 */
[C---:B------:R-:W-:Y:S01]  /*b650*/  HMMA.16816.F32.BF16 R24, R192.reuse, R190, R24 ;  /* 0x000000bec018723c */ /* 0x040fe20000041818 */
[----:B------:R-:W2:Y:S07]  /*b660*/  LDSM.16.M88.4 R188, [R232+0x4000] ;  /* 0x00400000e8bc783b */ /* 0x000eae0000000200 */
[C---:B------:R-:W-:Y:S08]  /*b670*/  HMMA.16816.F32.BF16 R28, R192.reuse, R204, R28 ;  /* 0x000000ccc01c723c */ /* 0x040ff0000004181c */
[----:B------:R-:W-:Y:S01]  /*b680*/  HMMA.16816.F32.BF16 R32, R192, R206, R32 ;  /* 0x000000cec020723c */ /* 0x000fe20000041820 */
[----:B------:R-:W5:Y:S04]  /*b690*/  LDSM.16.M88.4 R192, [R217] ;  /* 0x00000000d9c0783b */ /* 0x000f680000000200 */
[----:B------:R-:W2:Y:S03]  /*b6a0*/  LDSM.16.M88.4 R204, [R216] ;  /* 0x00000000d8cc783b */ /* 0x000ea60000000200 */
[C---:B-1----:R-:W-:Y:S08]  /*b6b0*/  HMMA.16816.F32.BF16 R4, R168.reuse, R176, R4 ;  /* 0x000000b0a804723c */ /* 0x042ff00000041804 */
[C---:B------:R-:W-:Y:S01]  /*b6c0*/  HMMA.16816.F32.BF16 R8, R168.reuse, R178, R8 ;  /* 0x000000b2a808723c */ /* 0x040fe20000041808 */
[----:B------:R-:W-:Y:S07]  /*b6d0*/  LDSM.16.M88.4 R176, [R227+0x12000] ;  /* 0x01200000e3b0783b */ /* 0x000fee0000000200 */
[C---:B------:R-:W-:Y:S08]  /*b6e0*/  HMMA.16816.F32.BF16 R12, R168.reuse, R180, R12 ;  /* 0x000000b4a80c723c */ /* 0x040ff0000004180c */
[C---:B------:R-:W-:Y:S01]  /*b6f0*/  HMMA.16816.F32.BF16 R16, R168.reuse, R182, R16 ;  /* 0x000000b6a810723c */ /* 0x040fe20000041810 */
[----:B------:R-:W-:Y:S07]  /*b700*/  LDSM.16.M88.4 R180, [R227+0x12800] ;  /* 0x01280000e3b4783b */ /* 0x000fee0000000200 */
[C---:B---3--:R-:W-:Y:S08]  /*b710*/  HMMA.16816.F32.BF16 R20, R168.reuse, R172, R20 ;  /* 0x000000aca814723c */ /* 0x048ff00000041814 */
[C---:B------:R-:W-:Y:S01]  /*b720*/  HMMA.16816.F32.BF16 R24, R168.reuse, R174, R24 ;  /* 0x000000aea818723c */ /* 0x040fe20000041818 */
[----:B------:R-:W1:Y:S07]  /*b730*/  LDSM.16.M88.4 R172, [R230+0x4000] ;  /* 0x00400000e6ac783b */ /* 0x000e6e0000000200 */
[C---:B----4-:R-:W-:Y:S08]  /*b740*/  HMMA.16816.F32.BF16 R28, R168.reuse, R184, R28 ;  /* 0x000000b8a81c723c */ /* 0x050ff0000004181c */
[----:B------:R-:W-:Y:S01]  /*b750*/  HMMA.16816.F32.BF16 R32, R168, R186, R32 ;  /* 0x000000baa820723c */ /* 0x000fe20000041820 */
[----:B------:R-:W3:Y:S04]  /*b760*/  LDSM.16.M88.4 R168, [R227+0x13000] ;  /* 0x01300000e3a8783b */ /* 0x000ee80000000200 */
[----:B------:R-:W4:Y:S03]  /*b770*/  LDSM.16.M88.4 R184, [R227+0x13800] ;  /* 0x01380000e3b8783b */ /* 0x000f260000000200 */
[C---:B--2---:R-:W-:Y:S08]  /*b780*/  HMMA.16816.F32.BF16 R4, R188.reuse, R196, R4 ;  /* 0x000000c4bc04723c */ /* 0x044ff00000041804 */
[C---:B------:R-:W-:Y:S01]  /*b790*/  HMMA.16816.F32.BF16 R8, R188.reuse, R198, R8 ;  /* 0x000000c6bc08723c */ /* 0x040fe20000041808 */
[----:B------:R-:W-:Y:S07]  /*b7a0*/  LDSM.16.M88.4 R196, [R220+0x2000] ;  /* 0x00200000dcc4783b */ /* 0x000fee0000000200 */
[C---:B------:R-:W-:Y:S08]  /*b7b0*/  HMMA.16816.F32.BF16 R12, R188.reuse, R200, R12 ;  /* 0x000000c8bc0c723c */ /* 0x040ff0000004180c */
[C---:B------:R-:W-:Y:S01]  /*b7c0*/  HMMA.16816.F32.BF16 R16, R188.reuse, R202, R16 ;  /* 0x000000cabc10723c */ /* 0x040fe20000041810 */
[----:B------:R-:W-:Y:S07]  /*b7d0*/  LDSM.16.M88.4 R200, [R220+0x2800] ;  /* 0x00280000dcc8783b */ /* 0x000fee0000000200 */
[C---:B-----5:R-:W-:Y:S08]  /*b7e0*/  HMMA.16816.F32.BF16 R20, R188.reuse, R192, R20 ;  /* 0x000000c0bc14723c */ /* 0x060ff00000041814 */
[C---:B------:R-:W-:Y:S01]  /*b7f0*/  HMMA.16816.F32.BF16 R24, R188.reuse, R194, R24 ;  /* 0x000000c2bc18723c */ /* 0x040fe20000041818 */
[----:B------:R-:W2:Y:S07]  /*b800*/  LDSM.16.M88.4 R192, [R229+0x4000] ;  /* 0x00400000e5c0783b */ /* 0x000eae0000000200 */
[C---:B------:R-:W-:Y:S08]  /*b810*/  HMMA.16816.F32.BF16 R28, R188.reuse, R204, R28 ;  /* 0x000000ccbc1c723c */ /* 0x040ff0000004181c */
[----:B------:R-:W-:Y:S01]  /*b820*/  HMMA.16816.F32.BF16 R32, R188, R206, R32 ;  /* 0x000000cebc20723c */ /* 0x000fe20000041820 */
[----:B------:R-:W5:Y:S04]  /*b830*/  LDSM.16.M88.4 R188, [R220+0x3000] ;  /* 0x00300000dcbc783b */ /* 0x000f680000000200 */
[----:B------:R-:W2:Y:S03]  /*b840*/  LDSM.16.M88.4 R204, [R220+0x3800] ;  /* 0x00380000dccc783b */ /* 0x000ea60000000200 */
        /* <DEDUP_REMOVED lines=15> */
[----:B------:R-:W-:Y:S07]  /*b940*/  LDSM.16.M88.4 R196, [R215] ;  /* 0x00000000d7c4783b */ /* 0x000fee0000000200 */
[C---:B------:R-:W-:Y:S08]  /*b950*/  HMMA.16816.F32.BF16 R12, R192.reuse, R200, R12 ;  /* 0x000000c8c00c723c */ /* 0x040ff0000004180c */
[C---:B------:R-:W-:Y:S01]  /*b960*/  HMMA.16816.F32.BF16 R16, R192.reuse, R202, R16 ;  /* 0x000000cac010723c */ /* 0x040fe20000041810 */
[----:B------:R-:W-:Y:S07]  /*b970*/  LDSM.16.M88.4 R200, [R214] ;  /* 0x00000000d6c8783b */ /* 0x000fee0000000200 */
[C---:B-----5:R-:W-:Y:S08]  /*b980*/  HMMA.16816.F32.BF16 R20, R192.reuse, R188, R20 ;  /* 0x000000bcc014723c */ /* 0x060ff00000041814 */
        /* <DEDUP_REMOVED lines=84> */
[C---:B-1----:R-:W-:Y:S01]  /*bed0*/  HMMA.16816.F32.BF16 R4, R172.reuse, R176, R4 ;  /* 0x000000b0ac04723c */ /* 0x042fe20000041804 */
[----:B------:R-:W-:Y:S04]  /*bee0*/  DEPBAR.LE SB0, 0x0 ;  /* 0x000080000000791a */ /* 0x000fe80000000000 */
[----:B------:R-:W-:Y:S03]  /*bef0*/  BAR.SYNC.DEFER_BLOCKING 0x0 ;  /* 0x0000000000007b1d */ /* 0x000fe60000010000 */
[C---:B------:R-:W-:Y:S08]  /*bf00*/  HMMA.16816.F32.BF16 R8, R172.reuse, R178, R8 ;  /* 0x000000b2ac08723c */ /* 0x040ff00000041808 */
[C---:B------:R-:W-:Y:S08]  /*bf10*/  HMMA.16816.F32.BF16 R12, R172.reuse, R180, R12 ;  /* 0x000000b4ac0c723c */ /* 0x040ff0000004180c */
[C---:B------:R-:W-:Y:S08]  /*bf20*/  HMMA.16816.F32.BF16 R16, R172.reuse, R182, R16 ;  /* 0x000000b6ac10723c */ /* 0x040ff00000041810 */
[C---:B---3--:R-:W-:Y:S08]  /*bf30*/  HMMA.16816.F32.BF16 R20, R172.reuse, R168, R20 ;  /* 0x000000a8ac14723c */ /* 0x048ff00000041814 */
[C---:B------:R-:W-:Y:S08]  /*bf40*/  HMMA.16816.F32.BF16 R24, R172.reuse, R170, R24 ;  /* 0x000000aaac18723c */ /* 0x040ff00000041818 */
[C---:B----4-:R-:W-:Y:S08]  /*bf50*/  HMMA.16816.F32.BF16 R28, R172.reuse, R184, R28 ;  /* 0x000000b8ac1c723c */ /* 0x050ff0000004181c */
[----:B------:R-:W-:Y:S08]  /*bf60*/  HMMA.16816.F32.BF16 R32, R172, R186, R32 ;  /* 0x000000baac20723c */ /* 0x000ff00000041820 */
[C---:B--2---:R-:W-:Y:S08]  /*bf70*/  HMMA.16816.F32.BF16 R4, R192.reuse, R196, R4 ;  /* 0x000000c4c004723c */ /* 0x044ff00000041804 */
        /* <DEDUP_REMOVED lines=8> */
.L_x_158:
[----:B------:R-:W-:Y:S01]  /*c000*/  FMNMX.FTZ R2, R4, R165, !PT ;  /* 0x000000a504027209 */ /* 0x000fe20007810000 */
[----:B------:R-:W-:Y:S01]  /*c010*/  LDSM.16.MT88.4 R172, [R226+0x18000] ;  /* 0x01800000e2ac783b */ /* 0x000fe20000004200 */
[----:B------:R-:W-:Y:S01]  /*c020*/  FMNMX.FTZ R164, R6, R0, !PT ;  /* 0x0000000006a47209 */ /* 0x000fe20007810000 */
[----:B------:R-:W-:Y:S01]  /*c030*/  UIADD3 UR8, UR8, -0x1, URZ ;  /* 0xffffffff08087890 */ /* 0x000fe2000fffe03f */
[----:B------:R-:W-:Y:S02]  /*c040*/  FMNMX.FTZ R3, R5, R2, !PT ;  /* 0x0000000205037209 */ /* 0x000fe40007810000 */
[----:B-1----:R-:W-:Y:S02]  /*c050*/  FMNMX.FTZ R167, R7, R164, !PT ;  /* 0x000000a407a77209 */ /* 0x002fe40007810000 */
        /* <DEDUP_REMOVED lines=482> */
.L_x_156:
        /* <DEDUP_REMOVED lines=398> */
.L_x_161:
[----:B---34-:R-:W-:Y:S05]  /*f760*/  BSYNC B0 ;  /* 0x0000000000007941 */ /* 0x018fea0003800000 */
.L_x_160:
        /* <DEDUP_REMOVED lines=27> */
.L_x_163:
[----:B------:R-:W-:Y:S05]  /*f920*/  BSYNC B0 ;  /* 0x0000000000007941 */ /* 0x000fea0003800000 */
.L_x_162:
        /* <DEDUP_REMOVED lines=18> */
.L_x_165:
[----:B------:R-:W-:Y:S05]  /*fa50*/  BSYNC B0 ;  /* 0x0000000000007941 */ /* 0x000fea0003800000 */
.L_x_164:
        /* <DEDUP_REMOVED lines=18> */
.L_x_167:
[----:B------:R-:W-:Y:S05]  /*fb80*/  BSYNC B0 ;  /* 0x0000000000007941 */ /* 0x000fea0003800000 */
.L_x_166:
        /* <DEDUP_REMOVED lines=16> */
.L_x_148:
        /* <DEDUP_REMOVED lines=73> */
.L_x_169:
[----:B------:R-:W-:Y:S05]  /*10120*/  BSYNC B0 ;  /* 0x0000000000007941 */ /* 0x000fea0003800000 */
.L_x_168:
        /* <DEDUP_REMOVED lines=18> */
.L_x_171:
[----:B------:R-:W-:Y:S05]  /*10250*/  BSYNC B0 ;  /* 0x0000000000007941 */ /* 0x000fea0003800000 */
.L_x_170:
        /* <DEDUP_REMOVED lines=18> */
.L_x_173:
[----:B------:R-:W-:Y:S05]  /*10380*/  BSYNC B0 ;  /* 0x0000000000007941 */ /* 0x000fea0003800000 */
.L_x_172:
        /* <DEDUP_REMOVED lines=17> */
.L_x_175:
[----:B------:R-:W-:Y:S05]  /*104a0*/  BSYNC B0 ;  /* 0x0000000000007941 */ /* 0x000fea0003800000 */
.L_x_174:
        /* <DEDUP_REMOVED lines=35> */
.L_x_176:
        /* <DEDUP_REMOVED lines=10> */
.L_x_1074:


//--------------------- .text._ZN5flash16flash_fwd_kernelI23Flash_fwd_kernel_traitsILi256ELi128ELi64ELi8ELb0ELb0EN7cutlass10bfloat16_tE19Flash_kernel_traitsILi256ELi128ELi64ELi8ES3_EELb0ELb1ELb0ELb0ELb0ELb0ELb0ELb0EEEvNS_16Flash_fwd_paramsE --------------------------
	.section	.text._ZN5flash16flash_fwd_kernelI23Flash_fwd_kernel_traitsILi256ELi128ELi64ELi8ELb0ELb0EN7cutlass10bfloat16_tE19Flash_kernel_traitsILi256ELi128ELi64ELi8ES3_EELb0ELb1ELb0ELb0ELb0ELb0ELb0ELb0EEEvNS_16Flash_fwd_paramsE,"ax",@progbits
	.sectioninfo	@"SHI_REGISTERS=254"
	.align	128
        .global         _ZN5flash16flash_fwd_kernelI23Flash_fwd_kernel_traitsILi256ELi128ELi64ELi8ELb0ELb0EN7cutlass10bfloat16_tE19Flash_kernel_traitsILi256ELi128ELi64ELi8ES3_EELb0ELb1ELb0ELb0ELb0ELb0ELb0ELb0EEEvNS_16Flash_fwd_paramsE
        .type           _ZN5flash16flash_fwd_kernelI23Flash_fwd_kernel_traitsILi256ELi128ELi64ELi8ELb0ELb0EN7cutlass10bfloat16_tE19Flash_kernel_traitsILi256ELi128ELi64ELi8ES3_EELb0ELb1ELb0ELb0ELb0ELb0ELb0ELb0EEEvNS_16Flash_fwd_paramsE,@function
        .size           _ZN5flash16flash_fwd_kernelI23Flash_fwd_kernel_traitsILi256ELi128ELi64ELi8ELb0ELb0EN7cutlass10bfloat16_tE19Flash_kernel_traitsILi256ELi128ELi64ELi8ES3_EELb0ELb1ELb0ELb0ELb0ELb0ELb0ELb0EEEvNS_16Flash_fwd_paramsE,(.L_x_1075 - _ZN5flash16flash_fwd_kernelI23Flash_fwd_kernel_traitsILi256ELi128ELi64ELi8ELb0ELb0EN7cutlass10bfloat16_tE19Flash_kernel_traitsILi256ELi128ELi64ELi8ES3_EELb0ELb1ELb0ELb0ELb0ELb0ELb0ELb0EEEvNS_16Flash_fwd_paramsE)
        .other          _ZN5flash16flash_fwd_kernelI23Flash_fwd_kernel_traitsILi256ELi128ELi64ELi8ELb0ELb0EN7cutlass10bfloat16_tE19Flash_kernel_traitsILi256ELi128ELi64ELi8ES3_EELb0ELb1ELb0ELb0ELb0ELb0ELb0ELb0EEEvNS_16Flash_fwd_paramsE,@"STO_CUDA_ENTRY STV_DEFAULT"
_ZN5flash16flash_fwd_kernelI23Flash_fwd_kernel_traitsILi256ELi128ELi64ELi8ELb0ELb0EN7cutlass10bfloat16_tE19Flash_kernel_traitsILi256ELi128ELi64ELi8ES3_EELb0ELb1ELb0ELb0ELb0ELb0ELb0ELb0EEEvNS_16Flash_fwd_paramsE:
.text._ZN5flash16flash_fwd_kernelI23Flash_fwd_kernel_traitsILi256ELi128ELi64ELi8ELb0ELb0EN7cutlass10bfloat16_tE19Flash_kernel_traitsILi256ELi128ELi64ELi8ES3_EELb0ELb1ELb0ELb0ELb0ELb0ELb0ELb0EEEvNS_16Flash_fwd_paramsE:
        /* <DEDUP_REMOVED lines=56> */
.L_x_177:
[----:B------:R-:W-:Y:S02]  /*0380*/  ULDC UR6, c[0x0][0x218] ;  /* 0x0000860000067ab9 */ /* 0x000fe40000000800 */
.L_x_178:
        /* <DEDUP_REMOVED lines=51> */
[----:B------:R-:W-:Y:S02]  /*06c0*/  @UP1 UMOV UR6, UR28 ;  /* 0x0000001c00061c82 */ /* 0x000fe40008000000 */
[----:B------:R-:W-:Y:S02]  /*06d0*/  @UP0 UIMAD UR10, UR11, UR5, UR31 ;  /* 0x000000050b0a02a4 */ /* 0x000fe4000f8e021f */
        /* <DEDUP_REMOVED lines=12> */
[----:B------:R-:W-:Y:S02]  /*07a0*/  UMOV UR10, UR20 ;  /* 0x00000014000a7c82 */ /* 0x000fe40008000000 */
[----:B------:R-:W-:Y:S02]  /*07b0*/  UIMAD UR7, UR7, UR4, URZ ;  /* 0x00000004070772a4 */ /* 0x000fe4000f8e023f */
[----:B------:R-:W-:-:S02]  /*07c0*/  UIMAD.WIDE.U32 UR20, UR23, UR4, UR10 ;  /* 0x00000004171472a5 */ /* 0x000fc4000f8e000a */
[----:B------:R-:W-:-:S04]  /*07d0*/  UIMAD UR5, UR23, UR5, UR7 ;  /* 0x00000005170572a4 */ /* 0x000fc8000f8e0207 */
[----:B------:R-:W-:Y:S02]  /*07e0*/  UIADD3 UR10, UR21, UR5, URZ ;  /* 0x00000005150a7290 */ /* 0x000fe4000fffe03f */
[----:B------:R-:W-:Y:S02]  /*07f0*/  UMOV UR12, UR20 ;  /* 0x00000014000c7c82 */ /* 0x000fe40008000000 */
.L_x_180:
        /* <DEDUP_REMOVED lines=16> */
[----:B------:R-:W-:Y:S02]  /*0900*/  @UP0 UIADD3 UR11, UR26, UR8, URZ ;  /* 0x000000081a0b0290 */ /* 0x000fe4000fffe03f */
[----:B------:R-:W-:Y:S02]  /*0910*/  UIADD3 UR4, -UR21, URZ, URZ ;  /* 0x0000003f15047290 */ /* 0x000fe4000fffe13f */
[----:B------:R-:W-:Y:S02]  /*0920*/  USHF.R.S32.HI UR20, URZ, 0x1f, UR17 ;  /* 0x0000001f3f147899 */ /* 0x000fe40008011411 */
        /* <DEDUP_REMOVED lines=27> */
[----:B------:R-:W-:Y:S02]  /*0ae0*/  UMOV UR26, UR28 ;  /* 0x0000001c001a7c82 */ /* 0x000fe40008000000 */
[----:B------:R-:W-:Y:S02]  /*0af0*/  UIMAD UR7, UR7, UR4, URZ ;  /* 0x00000004070772a4 */ /* 0x000fe4000f8e023f */
[----:B------:R-:W-:Y:S02]  /*0b00*/  UIMAD.WIDE.U32 UR26, UR23, UR4, UR26 ;  /* 0x00000004171a72a5 */ /* 0x000fe4000f8e001a */
[----:B------:R-:W-:-:S04]  /*0b10*/  UIMAD UR5, UR23, UR5, UR7 ;  /* 0x00000005170572a4 */ /* 0x000fc8000f8e0207 */
[----:B------:R-:W-:Y:S02]  /*0b20*/  UIADD3 UR11, UR27, UR5, URZ ;  /* 0x000000051b0b7290 */ /* 0x000fe4000fffe03f */
[----:B------:R-:W-:Y:S02]  /*0b30*/  UMOV UR14, UR26 ;  /* 0x0000001a000e7c82 */ /* 0x000fe40008000000 */
.L_x_181:
[----:B------:R-:W-:Y:S01]  /*0b40*/  SHF.R.S32.HI R7, RZ, 0x1f, R6 ;  /* 0x0000001fff077819 */ /* 0x000fe20000011406 */
[----:B------:R-:W1:Y:S01]  /*0b50*/  S2R R14, SR_CTAID.Z ;  /* 0x00000000000e7919 */ /* 0x000e620000002700 */
[----:B------:R-:W-:Y:S01]  /*0b60*/  ULDC.64 UR4, c[0x0][0x1b0] ;  /* 0x00006c0000047ab9 */ /* 0x000fe20000000a00 */
[----:B------:R-:W-:Y:S01]  /*0b70*/  IMAD.U32 R18, RZ, RZ, UR15 ;  /* 0x0000000fff127e24 */ /* 0x000fe2000f8e00ff */
[CC--:B------:R-:W-:Y:S01]  /*0b80*/  LEA.HI R3, R7.reuse, R6.reuse, RZ, 0x3 ;  /* 0x0000000607037211 */ /* 0x0c0fe200078f18ff */
[----:B------:R-:W-:Y:S01]  /*0b90*/  UIMAD UR4, UR21, UR4, URZ ;  /* 0x00000004150472a4 */ /* 0x000fe2000f8e023f */
[----:B------:R-:W-:Y:S01]  /*0ba0*/  LEA.HI R229, R7, R6, RZ, 0x4 ;  /* 0x0000000607e57211 */ /* 0x000fe200078f20ff */
[----:B------:R-:W-:Y:S01]  /*0bb0*/  BSSY B0, `(.L_x_182) ;  /* 0x0000074000007945 */ /* 0x000fe20003800000 */
[----:B------:R-:W-:-:S02]  /*0bc0*/  SHF.R.S32.HI R242, RZ, 0x3, R3 ;  /* 0x00000003fff27819 */ /* 0x000fc40000011403 */
[----:B------:R-:W-:Y:S02]  /*0bd0*/  LOP3.LUT R3, R3, 0xfffffff8, RZ, 0xc0, !PT ;  /* 0xfffffff803037812 */ /* 0x000fe400078ec0ff */
[C---:B------:R-:W-:Y:S01]  /*0be0*/  LOP3.LUT R4, R229.reuse, 0xfffffff0, RZ, 0xc0, !PT ;  /* 0xfffffff0e5047812 */ /* 0x040fe200078ec0ff */
[----:B------:R-:W-:Y:S01]  /*0bf0*/  IMAD.SHL.U32 R232, R242, 0x40, RZ ;  /* 0x00000040f2e87824 */ /* 0x000fe200078e00ff */
[----:B------:R-:W-:Y:S01]  /*0c00*/  SHF.R.S32.HI R5, RZ, 0x4, R229 ;  /* 0x00000004ff057819 */ /* 0x000fe200000114e5 */
[C---:B------:R-:W-:Y:S01]  /*0c10*/  IMAD.IADD R3, R6.reuse, 0x1, -R3 ;  /* 0x0000000106037824 */ /* 0x040fe200078e0a03 */
[----:B------:R-:W-:Y:S01]  /*0c20*/  SHF.R.S32.HI R243, RZ, 0x1f, R242 ;  /* 0x0000001ffff37819 */ /* 0x000fe200000114f2 */
[----:B------:R-:W-:Y:S01]  /*0c30*/  IMAD.IADD R4, R6, 0x1, -R4 ;  /* 0x0000000106047824 */ /* 0x000fe200078e0a04 */
[----:B------:R-:W-:Y:S01]  /*0c40*/  LEA.HI R229, R229, R5, RZ, 0x1 ;  /* 0x00000005e5e57211 */ /* 0x000fe200078f08ff */
[----:B------:R-:W-:Y:S01]  /*0c50*/  IMAD.SHL.U32 R240, R3, 0x8, RZ ;  /* 0x0000000803f07824 */ /* 0x000fe200078e00ff */
[----:B------:R-:W-:Y:S01]  /*0c60*/  LOP3.LUT R232, R232, 0x1c0, RZ, 0xc0, !PT ;  /* 0x000001c0e8e87812 */ /* 0x000fe200078ec0ff */
[----:B------:R-:W-:Y:S01]  /*0c70*/  IMAD.WIDE R18, R18, 0x80, R242 ;  /* 0x0000008012127825 */ /* 0x000fe200078e02f2 */
[----:B------:R-:W-:-:S02]  /*0c80*/  SHF.R.S32.HI R0, RZ, 0x1f, R4 ;  /* 0x0000001fff007819 */ /* 0x000fc40000011404 */
[----:B------:R-:W-:Y:S02]  /*0c90*/  LOP3.LUT R229, R229, 0xfffffffe, RZ, 0xc0, !PT ;  /* 0xfffffffee5e57812 */ /* 0x000fe400078ec0ff */
[----:B------:R-:W-:Y:S02]  /*0ca0*/  LOP3.LUT R2, R232, 0x38, R240, 0xf8, !PT ;  /* 0x00000038e8027812 */ /* 0x000fe400078ef8f0 */
[----:B------:R-:W-:Y:S01]  /*0cb0*/  LEA.HI R0, R0, R4, RZ, 0x3 ;  /* 0x0000000400007211 */ /* 0x000fe200078f18ff */
[----:B------:R-:W-:Y:S01]  /*0cc0*/  IMAD.IADD R229, R5, 0x1, -R229 ;  /* 0x0000000105e57824 */ /* 0x000fe200078e0ae5 */
[----:B------:R-:W-:Y:S02]  /*0cd0*/  SHF.R.U32.HI R232, RZ, 0x3, R232 ;  /* 0x00000003ffe87819 */ /* 0x000fe400000116e8 */
[C---:B------:R-:W-:Y:S01]  /*0ce0*/  LOP3.LUT R5, R0.reuse, 0xfffffff8, RZ, 0xc0, !PT ;  /* 0xfffffff800057812 */ /* 0x040fe200078ec0ff */
[----:B------:R-:W-:Y:S01]  /*0cf0*/  IMAD.SHL.U32 R0, R0, 0x40, RZ ;  /* 0x0000004000007824 */ /* 0x000fe200078e00ff */
[----:B------:R-:W-:-:S02]  /*0d00*/  LOP3.LUT R232, R2, R232, RZ, 0x3c, !PT ;  /* 0x000000e802e87212 */ /* 0x000fc400078e3cff */
[-C--:B------:R-:W-:Y:S01]  /*0d10*/  LEA.HI R2, R7, R6.reuse, RZ, 0x6 ;  /* 0x0000000607027211 */ /* 0x080fe200078f30ff */
[----:B------:R-:W-:Y:S01]  /*0d20*/  IMAD.IADD R5, R4, 0x1, -R5 ;  /* 0x0000000104057824 */ /* 0x000fe200078e0a05 */
[--C-:B------:R-:W-:Y:S01]  /*0d30*/  SHF.R.S32.HI R241, RZ, 0x1f, R240.reuse ;  /* 0x0000001ffff17819 */ /* 0x100fe200000114f0 */
[----:B------:R-:W-:Y:S01]  /*0d40*/  IMAD R4, R243, c[0x0][0x198], RZ ;  /* 0x00006600f3047a24 */ /* 0x000fe200078e02ff */
[----:B------:R-:W-:Y:S01]  /*0d50*/  IADD3 R8, P0, R240, UR6, RZ ;  /* 0x00000006f0087c10 */ /* 0x000fe2000ff1e0ff */
[----:B------:R-:W-:Y:S01]  /*0d60*/  IMAD.SHL.U32 R2, R2, 0x8, RZ ;  /* 0x0000000802027824 */ /* 0x000fe200078e00ff */
[----:B------:R-:W-:Y:S01]  /*0d70*/  LOP3.LUT P3, RZ, R5, 0x4, RZ, 0xc0, !PT ;  /* 0x0000000405ff7812 */ /* 0x000fe2000786c0ff */
[----:B------:R-:W-:Y:S01]  /*0d80*/  IMAD.WIDE.U32 R10, R242, c[0x0][0x1a0], R240 ;  /* 0x00006800f20a7a25 */ /* 0x000fe200078e00f0 */
[----:B------:R-:W-:Y:S01]  /*0d90*/  IADD3.X R9, R241, UR22, RZ, P0, !PT ;  /* 0x00000016f1097c10 */ /* 0x000fe200087fe4ff */
[----:B------:R-:W-:Y:S01]  /*0da0*/  UIMAD UR22, UR8, UR5, UR4 ;  /* 0x00000005081672a4 */ /* 0x000fe2000f8e0204 */
[C---:B------:R-:W-:Y:S01]  /*0db0*/  LOP3.LUT P2, RZ, R5.reuse, 0x2, RZ, 0xc0, !PT ;  /* 0x0000000205ff7812 */ /* 0x040fe2000784c0ff */
[----:B------:R-:W-:Y:S01]  /*0dc0*/  IMAD.SHL.U32 R5, R5, 0x40, RZ ;  /* 0x0000004005057824 */ /* 0x000fe200078e00ff */
[----:B------:R-:W-:Y:S01]  /*0dd0*/  ULDC.64 UR4, c[0x0][0x1a8] ;  /* 0x00006a0000047ab9 */ /* 0x000fe20000000a00 */
[----:B------:R-:W-:Y:S01]  /*0de0*/  LOP3.LUT R232, R232, 0xfffffe00, R2, 0xf8, !PT ;  /* 0xfffffe00e8e87812 */ /* 0x000fe200078ef802 */
[----:B------:R-:W-:Y:S01]  /*0df0*/  UIMAD UR4, UR20, UR4, URZ ;  /* 0x00000004140472a4 */ /* 0x000fe2000f8e023f */
[----:B------:R-:W-:Y:S01]  /*0e00*/  IMAD R2, R243, c[0x0][0x1a0], RZ ;  /* 0x00006800f3027a24 */ /* 0x000fe200078e02ff */
[----:B------:R-:W-:Y:S01]  /*0e10*/  LOP3.LUT R5, R5, 0x1c0, RZ, 0xc0, !PT ;  /* 0x000001c005057812 */ /* 0x000fe200078ec0ff */
[----:B-1----:R-:W-:Y:S01]  /*0e20*/  IMAD.WIDE.U32 R14, R14, c[0x0][0x1a8], R8 ;  /* 0x00006a000e0e7a25 */ /* 0x002fe200078e0008 */
[----:B------:R-:W-:Y:S01]  /*0e30*/  UIMAD UR4, UR17, UR5, UR4 ;  /* 0x00000005110472a4 */ /* 0x000fe2000f8e0204 */
[----:B------:R-:W-:Y:S01]  /*0e40*/  IADD3 R10, P0, R10, UR14, RZ ;  /* 0x0000000e0a0a7c10 */ /* 0x000fe2000ff1e0ff */
[----:B------:R-:W-:Y:S01]  /*0e50*/  UIADD3 UR17, -UR24, UR16, URZ ;  /* 0x0000001018117290 */ /* 0x000fe2000fffe13f */
[----:B------:R-:W-:Y:S01]  /*0e60*/  IMAD.WIDE.U32 R12, R242, c[0x0][0x198], R240 ;  /* 0x00006600f20c7a25 */ /* 0x000fe200078e00f0 */
[----:B------:R-:W-:Y:S01]  /*0e70*/  ULDC.64 UR6, c[0x0][0x1b8] ;  /* 0x00006e0000067ab9 */ /* 0x000fe20000000a00 */
[----:B------:R-:W-:Y:S01]  /*0e80*/  LEA.HI R7, R7, R6, RZ, 0x5 ;  /* 0x0000000607077211 */ /* 0x000fe200078f28ff */
[----:B------:R-:W-:Y:S01]  /*0e90*/  UIMAD UR6, UR21, UR6, URZ ;  /* 0x00000006150672a4 */ /* 0x000fe2000f8e023f */
[----:B------:R-:W-:Y:S01]  /*0ea0*/  IMAD.SHL.U32 R8, R229, 0x8, RZ ;  /* 0x00000008e5087824 */ /* 0x000fe200078e00ff */
[----:B------:R-:W-:Y:S01]  /*0eb0*/  IADD3 R236, P1, R12, UR12, RZ ;  /* 0x0000000c0cec7c10 */ /* 0x000fe2000ff3e0ff */
[C---:B------:R-:W-:Y:S01]  /*0ec0*/  IMAD R2, R242.reuse, c[0x0][0x1a4], R2 ;  /* 0x00006900f2027a24 */ /* 0x040fe200078e0202 */
[----:B------:R-:W-:Y:S01]  /*0ed0*/  UIMAD UR6, UR8, UR7, UR6 ;  /* 0x00000007080672a4 */ /* 0x000fe2000f8e0206 */
[----:B------:R-:W-:Y:S01]  /*0ee0*/  IMAD R4, R242, c[0x0][0x19c], R4 ;  /* 0x00006700f2047a24 */ /* 0x000fe200078e0204 */
[----:B------:R-:W-:Y:S01]  /*0ef0*/  LOP3.LUT R8, R5, 0x8, R8, 0xf8, !PT ;  /* 0x0000000805087812 */ /* 0x000fe200078ef808 */
[----:B------:R-:W-:Y:S01]  /*0f00*/  IMAD.SHL.U32 R232, R232, 0x2, RZ ;  /* 0x00000002e8e87824 */ /* 0x000fe200078e00ff */
[----:B------:R-:W-:-:S02]  /*0f10*/  SHF.R.U32.HI R5, RZ, 0x3, R5 ;  /* 0x00000003ff057819 */ /* 0x000fc40000011605 */
[----:B------:R-:W-:Y:S01]  /*0f20*/  IADD3.X R11, R11, UR11, R2, P0, !PT ;  /* 0x0000000b0b0b7c10 */ /* 0x000fe200087fe402 */
[----:B------:R-:W-:Y:S01]  /*0f30*/  IMAD.U32 R2, RZ, RZ, UR8 ;  /* 0x00000008ff027e24 */ /* 0x000fe2000f8e00ff */
[----:B------:R-:W-:Y:S02]  /*0f40*/  ISETP.GE.AND P0, PT, R242, UR17, PT ;  /* 0x00000011f2007c0c */ /* 0x000fe4000bf06270 */
[----:B------:R-:W-:Y:S02]  /*0f50*/  IADD3.X R237, R13, UR10, R4, P1, !PT ;  /* 0x0000000a0ded7c10 */ /* 0x000fe40008ffe404 */
[----:B------:R-:W-:Y:S01]  /*0f60*/  LOP3.LUT R4, R8, R5, RZ, 0x3c, !PT ;  /* 0x0000000508047212 */ /* 0x000fe200078e3cff */
[----:B------:R-:W-:Y:S01]  /*0f70*/  IMAD.U32 R8, RZ, RZ, UR8 ;  /* 0x00000008ff087e24 */ /* 0x000fe2000f8e00ff */
[----:B------:R-:W-:Y:S01]  /*0f80*/  IADD3 R17, R15, UR4, RZ ;  /* 0x000000040f117c10 */ /* 0x000fe2000fffe0ff */
[----:B------:R-:W-:Y:S01]  /*0f90*/  IMAD.WIDE.U32 R236, R2, c[0x0][0x1b0], R236 ;  /* 0x00006c0002ec7a25 */ /* 0x000fe200078e00ec */
[----:B------:R-:W-:-:S02]  /*0fa0*/  LOP3.LUT R4, R4, 0xfffffe00, R0, 0xf8, !PT ;  /* 0xfffffe0004047812 */ /* 0x000fc400078ef800 */
[----:B------:R-:W-:Y:S01]  /*0fb0*/  IADD3 R235, R240, 0x40, RZ ;  /* 0x00000040f0eb7810 */ /* 0x000fe20007ffe0ff */
[----:B------:R-:W-:Y:S01]  /*0fc0*/  IMAD.WIDE.U32 R8, R8, c[0x0][0x1b8], R10 ;  /* 0x00006e0008087a25 */ /* 0x000fe200078e000a */
[----:B------:R-:W-:Y:S02]  /*0fd0*/  LOP3.LUT R10, R7, 0xffffffe0, RZ, 0xc0, !PT ;  /* 0xffffffe0070a7812 */ /* 0x000fe400078ec0ff */
[----:B------:R-:W-:Y:S01]  /*0fe0*/  IADD3 R239, R237, UR22, RZ ;  /* 0x00000016edef7c10 */ /* 0x000fe2000fffe0ff */
[----:B------:R-:W-:Y:S01]  /*0ff0*/  IMAD.MOV.U32 R2, RZ, RZ, 0x10 ;  /* 0x00000010ff027424 */ /* 0x000fe200078e00ff */
[----:B------:R-:W-:Y:S01]  /*1000*/  IADD3 R11, R9, UR6, RZ ;  /* 0x00000006090b7c10 */ /* 0x000fe2000fffe0ff */
[----:B------:R-:W-:Y:S01]  /*1010*/  IMAD.MOV.U32 R0, RZ, RZ, 0x20 ;  /* 0x00000020ff007424 */ /* 0x000fe200078e00ff */
[----:B------:R-:W-:Y:S01]  /*1020*/  SHF.R.S32.HI R7, RZ, 0x5, R7 ;  /* 0x00000005ff077819 */ /* 0x000fe20000011407 */
[----:B------:R-:W-:Y:S01]  /*1030*/  IMAD.IADD R10, R6, 0x1, -R10 ;  /* 0x00000001060a7824 */ /* 0x000fe200078e0a0a */
[----:B------:R-:W-:-:S02]  /*1040*/  IADD3 R234, R240, 0x80, RZ ;  /* 0x00000080f0ea7810 */ /* 0x000fc40007ffe0ff */
[----:B------:R-:W-:Y:S02]  /*1050*/  IADD3 R233, R240, 0xc0, RZ ;  /* 0x000000c0f0e97810 */ /* 0x000fe40007ffe0ff */
[----:B------:R-:W-:Y:S02]  /*1060*/  SEL R2, R2, 0xfffffff0, !P2 ;  /* 0xfffffff002027807 */ /* 0x000fe40005000000 */
[----:B------:R-:W-:Y:S01]  /*1070*/  SEL R0, R0, 0xffffffe0, !P3 ;  /* 0xffffffe000007807 */ /* 0x000fe20005800000 */
        /* <DEDUP_REMOVED lines=39> */
.L_x_183:
[----:B------:R-:W-:Y:S05]  /*12f0*/  BSYNC B0 ;  /* 0x0000000000007941 */ /* 0x000fea0003800000 */
.L_x_182:
        /* <DEDUP_REMOVED lines=45> */
.L_x_185:
[----:B------:R-:W-:Y:S05]  /*15d0*/  BSYNC B0 ;  /* 0x0000000000007941 */ /* 0x000fea0003800000 */
.L_x_184:
        /* <DEDUP_REMOVED lines=45> */
.L_x_187:
[----:B------:R-:W-:Y:S05]  /*18b0*/  BSYNC B0 ;  /* 0x0000000000007941 */ /* 0x000fea0003800000 */
.L_x_186:
        /* <DEDUP_REMOVED lines=20> */
[C---:B-1----:R-:W-:Y:S01]  /*1a00*/  @!P4 LEA R20, P3, R14.reuse, c[0x0][0x160], 0x1 ;  /* 0x000058000e14ca11 */ /* 0x042fe200078608ff */
        /* <DEDUP_REMOVED lines=27> */
.L_x_189:
[----:B------:R-:W-:Y:S05]  /*1bc0*/  BSYNC B0 ;  /* 0x0000000000007941 */ /* 0x000fea0003800000 */
.L_x_188:
        /* <DEDUP_REMOVED lines=45> */
.L_x_191:
[----:B------:R-:W-:Y:S05]  /*1ea0*/  BSYNC B0 ;  /* 0x0000000000007941 */ /* 0x000fea0003800000 */
.L_x_190:
[----:B------:R-:W-:Y:S01]  /*1eb0*/  ISETP.GE.AND P0, PT, R12, UR22, PT ;  /* 0x000000160c007c0c */ /* 0x000fe2000bf06270 */
[----:B------:R-:W-:Y:S01]  /*1ec0*/  UMOV UR23, 0x5 ;  /* 0x0000000500177882 */ /* 0x000fe20000000000 */
[----:B------:R-:W-:Y:S01]  /*1ed0*/  BSSY B0, `(.L_x_192) ;  /* 0x000002b000007945 */ /* 0x000fe20003800000 */
[----:B------:R-:W-:Y:S02]  /*1ee0*/  ULDC UR21, c[0x0][0x19c] ;  /* 0x0000670000157ab9 */ /* 0x000fe40000000800 */
[----:B------:R-:W-:Y:S02]  /*1ef0*/  USHF.L.U32 UR7, UR6, 0x5, URZ ;  /* 0x0000000506077899 */ /* 0x000fe4000800063f */
[----:B------:R-:W-:Y:S02]  /*1f00*/  ULDC.64 UR4, c[0x0][0x1a0] ;  /* 0x0000680000047ab9 */ /* 0x000fe40000000a00 */
[----:B------:R-:W-:Y:S02]  /*1f10*/  USHF.L.U64.HI UR6, UR6, UR23, UR21 ;  /* 0x0000001706067299 */ /* 0x000fe40008010215 */
[----:B------:R-:W-:-:S02]  /*1f20*/  USHF.L.U64.HI UR20, UR4, UR20, UR5 ;  /* 0x0000001404147299 */ /* 0x000fc40008010205 */
[----:B------:R-:W-:Y:S01]  /*1f30*/  USHF.L.U32 UR21, UR4, 0x6, URZ ;  /* 0x0000000604157899 */ /* 0x000fe2000800063f */
[----:B------:R-:W-:Y:S06]  /*1f40*/  @P0 BRA `(.L_x_193) ;  /* 0x0000023000000947 */ /* 0x000fec0003800000 */
        /* <DEDUP_REMOVED lines=35> */
.L_x_193:
[----:B------:R-:W-:Y:S05]  /*2180*/  BSYNC B0 ;  /* 0x0000000000007941 */ /* 0x000fea0003800000 */
.L_x_192:
[----:B------:R-:W0:Y:S01]  /*2190*/  LDGDEPBAR ;  /* 0x00000000000079af */ /* 0x000e220000000000 */
[----:B------:R-:W-:Y:S01]  /*21a0*/  ISETP.GE.AND P0, PT, R242, UR22, PT ;  /* 0x00000016f2007c0c */ /* 0x000fe2000bf06270 */
[----:B------:R-:W-:Y:S01]  /*21b0*/  UIMAD UR5, UR20, UR26, URZ ;  /* 0x0000001a140572a4 */ /* 0x000fe2000f8e023f */
[----:B------:R-:W-:Y:S01]  /*21c0*/  SHF.R.S32.HI R13, RZ, 0x1f, R10 ;  /* 0x0000001fff0d7819 */ /* 0x000fe2000001140a */
[----:B------:R-:W-:Y:S01]  /*21d0*/  IMAD.U32 R231, RZ, RZ, UR21 ;  /* 0x00000015ffe77e24 */ /* 0x000fe2000f8e00ff */
[----:B------:R-:W-:Y:S01]  /*21e0*/  BSSY B0, `(.L_x_194) ;  /* 0x0000031000007945 */ /* 0x000fe20003800000 */
[----:B------:R-:W-:Y:S01]  /*21f0*/  UIMAD UR5, UR29, UR21, UR5 ;  /* 0x000000151d0572a4 */ /* 0x000fe2000f8e0205 */
[----:B------:R-:W-:Y:S01]  /*2200*/  LEA.HI R13, R13, R10, RZ, 0x2 ;  /* 0x0000000a0d0d7211 */ /* 0x000fe200078f10ff */
[----:B------:R-:W-:Y:S02]  /*2210*/  IMAD.MOV.U32 R10, RZ, RZ, R8 ;  /* 0x000000ffff0a7224 */ /* 0x000fe400078e0008 */
[----:B------:R-:W-:Y:S01]  /*2220*/  IMAD.SHL.U32 R165, R6, 0x2, RZ ;  /* 0x0000000206a57824 */ /* 0x000fe200078e00ff */
[----:B------:R-:W-:Y:S01]  /*2230*/  SHF.R.S32.HI R6, RZ, 0x2, R13 ;  /* 0x00000002ff067819 */ /* 0x000fe2000001140d */
[----:B-1----:R-:W-:-:S03]  /*2240*/  IMAD.WIDE.U32 R14, R231, UR26, R10 ;  /* 0x0000001ae70e7c25 */ /* 0x002fc6000f8e000a */
        /* <DEDUP_REMOVED lines=42> */
.L_x_195:
[----:B------:R-:W-:Y:S05]  /*24f0*/  BSYNC B0 ;  /* 0x0000000000007941 */ /* 0x000fea0003800000 */
.L_x_194:
        /* <DEDUP_REMOVED lines=45> */
.L_x_197:
[----:B------:R-:W-:Y:S05]  /*27d0*/  BSYNC B0 ;  /* 0x0000000000007941 */ /* 0x000fea0003800000 */
.L_x_196:
        /* <DEDUP_REMOVED lines=14> */
[C---:B------:R-:W-:Y:S01]  /*28c0*/  IMAD R226, R0.reuse, 0x2, R230 ;  /* 0x0000000200e27824 */ /* 0x040fe200078e02e6 */
        /* <DEDUP_REMOVED lines=9> */
[----:B--2---:R-:W2:Y:S01]  /*2960*/  LDSM.16.M88.4 R20, [R229+0x10000] ;  /* 0x01000000e514783b */ /* 0x004ea20000000200 */
[C---:B------:R-:W-:Y:S02]  /*2970*/  IADD3 R3, R229.reuse, 0x10000, RZ ;  /* 0x00010000e5037810 */ /* 0x040fe40007ffe0ff */
[----:B------:R-:W-:Y:S01]  /*2980*/  IADD3 R227, R229, 0x10020, RZ ;  /* 0x00010020e5e37810 */ /* 0x000fe20007ffe0ff */
[----:B----4-:R-:W4:Y:S01]  /*2990*/  LDSM.16.M88.4 R12, [R229+0x10800] ;  /* 0x01080000e50c783b */ /* 0x010f220000000200 */
[----:B------:R-:W-:Y:S01]  /*29a0*/  @P1 IADD3 R227, R3, -0x20, RZ ;  /* 0xffffffe003e31810 */ /* 0x000fe20007ffe0ff */
[----:B------:R-:W-:Y:S01]  /*29b0*/  IMAD.MOV.U32 R3, RZ, RZ, 0x40 ;  /* 0x00000040ff037424 */ /* 0x000fe200078e00ff */
[C---:B------:R-:W-:Y:S01]  /*29c0*/  IADD3 R200, R201.reuse, 0x8, RZ ;  /* 0x00000008c9c87810 */ /* 0x040fe20007ffe0ff */
[----:B------:R-:W5:Y:S01]  /*29d0*/  LDSM.16.M88.4 R76, [R229+0x11000] ;  /* 0x01100000e54c783b */ /* 0x000f620000000200 */
[----:B------:R-:W-:Y:S02]  /*29e0*/  IMNMX R201, R201, UR25, PT ;  /* 0x00000019c9c97c17 */ /* 0x000fe4000b800200 */
[----:B------:R-:W-:Y:S01]  /*29f0*/  SEL R3, R3, 0xffffffc0, !P2 ;  /* 0xffffffc003037807 */ /* 0x000fe20005000000 */
[----:B------:R-:W1:Y:S01]  /*2a00*/  LDSM.16.M88.4 R68, [R227] ;  /* 0x00000000e344783b */ /* 0x000e620000000200 */
[----:B------:R-:W-:-:S02]  /*2a10*/  IMNMX R200, R200, UR25, PT ;  /* 0x00000019c8c87c17 */ /* 0x000fc4000b800200 */
[----:B------:R-:W-:Y:S01]  /*2a20*/  IADD3 R219, R227, 0x800, RZ ;  /* 0x00000800e3db7810 */ /* 0x000fe20007ffe0ff */
[----:B------:R-:W3:Y:S01]  /*2a30*/  LDSM.16.M88.4 R72, [R229+0x11800] ;  /* 0x01180000e548783b */ /* 0x000ee20000000200 */
[----:B------:R-:W-:Y:S01]  /*2a40*/  IMAD.IADD R223, R229, 0x1, R3 ;  /* 0x00000001e5df7824 */ /* 0x000fe200078e0203 */
[----:B------:R-:W-:Y:S01]  /*2a50*/  IADD3 R218, R227, 0x1000, RZ ;  /* 0x00001000e3da7810 */ /* 0x000fe20007ffe0ff */
[----:B------:R-:W-:Y:S01]  /*2a60*/  IMAD.IADD R216, R3, 0x1, R227 ;  /* 0x0000000103d87824 */ /* 0x000fe200078e02e3 */
[----:B------:R-:W1:Y:S01]  /*2a70*/  LDSM.16.M88.4 R64, [R227+0x800] ;  /* 0x00080000e340783b */ /* 0x000e620000000200 */
[----:B------:R-:W-:Y:S01]  /*2a80*/  IMAD.U32 R3, RZ, RZ, UR26 ;  /* 0x0000001aff037e24 */ /* 0x000fe2000f8e00ff */
[----:B------:R-:W-:Y:S02]  /*2a90*/  IADD3 R217, R227, 0x1800, RZ ;  /* 0x00001800e3d97810 */ /* 0x000fe40007ffe0ff */
[----:B------:R-:W1:Y:S01]  /*2aa0*/  LDSM.16.M88.4 R60, [R227+0x1000] ;  /* 0x00100000e33c783b */ /* 0x000e620000000200 */
[----:B------:R-:W-:Y:S01]  /*2ab0*/  IMAD R3, R3, 0x40, R165 ;  /* 0x0000004003037824 */ /* 0x000fe200078e02a5 */
[----:B------:R-:W-:-:S02]  /*2ac0*/  IADD3 R215, R227, 0x2000, RZ ;  /* 0x00002000e3d77810 */ /* 0x000fc40007ffe0ff */
[----:B------:R-:W1:Y:S01]  /*2ad0*/  LDSM.16.M88.4 R36, [R223+0x10000] ;  /* 0x01000000df24783b */ /* 0x000e620000000200 */
[----:B------:R-:W-:Y:S02]  /*2ae0*/  IADD3 R214, R227, 0x2800, RZ ;  /* 0x00002800e3d67810 */ /* 0x000fe40007ffe0ff */
[C---:B------:R-:W-:Y:S01]  /*2af0*/  IADD3 R6, R3.reuse, 0x1, RZ ;  /* 0x0000000103067810 */ /* 0x040fe20007ffe0ff */
[----:B------:R-:W1:Y:S01]  /*2b00*/  LDSM.16.M88.4 R52, [R227+0x1800] ;  /* 0x00180000e334783b */ /* 0x000e620000000200 */
[C---:B------:R-:W-:Y:S02]  /*2b10*/  IADD3 R7, R3.reuse, 0x8, RZ ;  /* 0x0000000803077810 */ /* 0x040fe40007ffe0ff */
[CC--:B------:R-:W-:Y:S01]  /*2b20*/  ISETP.GE.AND P0, PT, R6.reuse, R201.reuse, PT ;  /* 0x000000c90600720c */ /* 0x0c0fe20003f06270 */
[----:B------:R-:W1:Y:S01]  /*2b30*/  LDSM.16.M88.4 R32, [R223+0x10800] ;  /* 0x01080000df20783b */ /* 0x000e620000000200 */
[----:B------:R-:W-:Y:S02]  /*2b40*/  ISETP.GE.AND P3, PT, R6, R200, PT ;  /* 0x000000c80600720c */ /* 0x000fe40003f66270 */
[----:B------:R-:W-:Y:S01]  /*2b50*/  IADD3 R6, R3, 0x9, RZ ;  /* 0x0000000903067810 */ /* 0x000fe20007ffe0ff */
[----:B--2---:R-:W-:Y:S01]  /*2b60*/  HMMA.16816.F32.BF16 R24, R44, R20, RZ ;  /* 0x000000142c18723c */ /* 0x004fe200000418ff */
[----:B------:R-:W2:Y:S01]  /*2b70*/  LDSM.16.M88.4 R28, [R223+0x11000] ;  /* 0x01100000df1c783b */ /* 0x000ea20000000200 */
        /* <DEDUP_REMOVED lines=9> */
[----:B----4-:R-:W-:Y:S01]  /*2c10*/  HMMA.16816.F32.BF16 R16, R44, R12, RZ ;  /* 0x0000000c2c10723c */ /* 0x010fe200000418ff */
        /* <DEDUP_REMOVED lines=9> */
[----:B-----5:R-:W-:Y:S01]  /*2cb0*/  HMMA.16816.F32.BF16 R80, R44, R76, RZ ;  /* 0x0000004c2c50723c */ /* 0x020fe200000418ff */
[C---:B------:R-:W-:Y:S02]  /*2cc0*/  IADD3 R205, R227.reuse, 0x7000, RZ ;  /* 0x00007000e3cd7810 */ /* 0x040fe40007ffe0ff */
[----:B------:R-:W-:-:S05]  /*2cd0*/  IADD3 R204, R227, 0x7800, RZ ;  /* 0x00007800e3cc7810 */ /* 0x000fca0007ffe0ff */
[----:B------:R-:W-:Y:S08]  /*2ce0*/  HMMA.16816.F32.BF16 R76, R44, R78, RZ ;  /* 0x0000004e2c4c723c */ /* 0x000ff000000418ff */
[C---:B-1----:R-:W-:Y:S08]  /*2cf0*/  HMMA.16816.F32.BF16 R24, R56.reuse, R68, R24 ;  /* 0x000000443818723c */ /* 0x042ff00000041818 */
[----:B------:R-:W-:Y:S01]  /*2d00*/  HMMA.16816.F32.BF16 R20, R56, R70, R20 ;  /* 0x000000463814723c */ /* 0x000fe20000041814 */
[----:B------:R-:W-:Y:S07]  /*2d10*/  LDSM.16.M88.4 R68, [R216] ;  /* 0x00000000d844783b */ /* 0x000fee0000000200 */
[C---:B---3--:R-:W-:Y:S08]  /*2d20*/  HMMA.16816.F32.BF16 R48, R44.reuse, R72, RZ ;  /* 0x000000482c30723c */ /* 0x048ff000000418ff */
[----:B------:R-:W-:Y:S01]  /*2d30*/  HMMA.16816.F32.BF16 R44, R44, R74, RZ ;  /* 0x0000004a2c2c723c */ /* 0x000fe200000418ff */
[----:B------:R-:W1:Y:S07]  /*2d40*/  LDSM.16.M88.4 R72, [R225] ;  /* 0x00000000e148783b */ /* 0x000e6e0000000200 */
        /* <DEDUP_REMOVED lines=16> */
[C---:B--2---:R-:W-:Y:S08]  /*2e50*/  HMMA.16816.F32.BF16 R80, R40.reuse, R28, R80 ;  /* 0x0000001c2850723c */ /* 0x044ff00000041850 */
[----:B------:R-:W-:Y:S01]  /*2e60*/  HMMA.16816.F32.BF16 R76, R40, R30, R76 ;  /* 0x0000001e284c723c */ /* 0x000fe2000004184c */
[----:B------:R-:W2:Y:S07]  /*2e70*/  LDSM.16.M88.4 R28, [R229+0x13000] ;  /* 0x01300000e51c783b */ /* 0x000eae0000000200 */
[C---:B-1----:R-:W-:Y:S08]  /*2e80*/  HMMA.16816.F32.BF16 R24, R72.reuse, R68, R24 ;  /* 0x000000444818723c */ /* 0x042ff00000041818 */
        /* <DEDUP_REMOVED lines=8> */
[----:B------:R-:W1:Y:S07]  /*2f10*/  LDSM.16.M88.4 R64, [R228+0x4000] ;  /* 0x00400000e440783b */ /* 0x000e6e0000000200 */
        /* <DEDUP_REMOVED lines=21> */
[----:B------:R-:W1:Y:S04]  /*3070*/  LDSM.16.M88.4 R52, [R223+0x13000] ;  /* 0x01300000df34783b */ /* 0x000e680000000200 */
        /* <DEDUP_REMOVED lines=13> */
[C---:B--2---:R-:W-:Y:S08]  /*3150*/  HMMA.16816.F32.BF16 R16, R56.reuse, R28, R16 ;  /* 0x0000001c3810723c */ /* 0x044ff00000041810 */
[C---:B------:R-:W-:Y:S01]  /*3160*/  HMMA.16816.F32.BF16 R12, R56.reuse, R30, R12 ;  /* 0x0000001e380c723c */ /* 0x040fe2000004180c */
[----:B------:R-:W2:Y:S07]  /*3170*/  LDSM.16.M88.4 R28, [R216+0x3800] ;  /* 0x00380000d81c783b */ /* 0x000eae0000000200 */
[C---:B-1----:R-:W-:Y:S08]  /*3180*/  HMMA.16816.F32.BF16 R80, R56.reuse, R52, R80 ;  /* 0x000000343850723c */ /* 0x042ff00000041850 */
[C---:B------:R-:W-:Y:S01]  /*3190*/  HMMA.16816.F32.BF16 R76, R56.reuse, R54, R76 ;  /* 0x00000036384c723c */ /* 0x040fe2000004184c */
[----:B------:R-:W1:Y:S07]  /*31a0*/  LDSM.16.M88.4 R52, [R229+0x14000] ;  /* 0x01400000e534783b */ /* 0x000e6e0000000200 */
        /* <DEDUP_REMOVED lines=14> */
[C---:B--2---:R-:W-:Y:S08]  /*3290*/  HMMA.16816.F32.BF16 R72, R60.reuse, R28, R72 ;  /* 0x0000001c3c48723c */ /* 0x044ff00000041848 */
[----:B------:R-:W-:Y:S01]  /*32a0*/  HMMA.16816.F32.BF16 R44, R60, R30, R44 ;  /* 0x0000001e3c2c723c */ /* 0x000fe2000004182c */
[----:B------:R-:W2:Y:S04]  /*32b0*/  LDSM.16.M88.4 R28, [R227+0x4000] ;  /* 0x00400000e31c783b */ /* 0x000ea80000000200 */
[----:B------:R-:W-:Y:S03]  /*32c0*/  LDSM.16.M88.4 R60, [R223+0x14800] ;  /* 0x01480000df3c783b */ /* 0x000fe60000000200 */
[C---:B-1----:R-:W-:Y:S08]  /*32d0*/  HMMA.16816.F32.BF16 R24, R68.reuse, R52, R24 ;  /* 0x000000344418723c */ /* 0x042ff00000041818 */
[C---:B------:R-:W-:Y:S01]  /*32e0*/  HMMA.16816.F32.BF16 R20, R68.reuse, R54, R20 ;  /* 0x000000364414723c */ /* 0x040fe20000041814 */
[----:B------:R-:W1:Y:S07]  /*32f0*/  LDSM.16.M88.4 R52, [R227+0x4800] ;  /* 0x00480000e334783b */ /* 0x000e6e0000000200 */
        /* <DEDUP_REMOVED lines=10> */
[C---:B--2---:R-:W-:Y:S08]  /*33a0*/  HMMA.16816.F32.BF16 R24, R40.reuse, R28, R24 ;  /* 0x0000001c2818723c */ /* 0x044ff00000041818 */
[C---:B------:R-:W-:Y:S01]  /*33b0*/  HMMA.16816.F32.BF16 R20, R40.reuse, R30, R20 ;  /* 0x0000001e2814723c */ /* 0x040fe20000041814 */
[----:B------:R-:W-:Y:S07]  /*33c0*/  LDSM.16.M88.4 R28, [R223+0x15800] ;  /* 0x01580000df1c783b */ /* 0x000fee0000000200 */
[C---:B-1----:R-:W-:Y:S08]  /*33d0*/  HMMA.16816.F32.BF16 R16, R40.reuse, R52, R16 ;  /* 0x000000342810723c */ /* 0x042ff00000041810 */
        /* <DEDUP_REMOVED lines=177> */
[----:B------:R-:W-:Y:S02]  /*3ef0*/  @!P6 LEA R18, P1, R5, c[0x0][0x168], 0x1 ;  /* 0x00005a000512ea11 */ /* 0x000fe400078208ff */
[----:B------:R-:W-:Y:S01]  /*3f00*/  IADD3.X R3, R3, UR6, RZ, P2, !PT ;  /* 0x0000000603037c10 */ /* 0x000fe200097fe4ff */
        /* <DEDUP_REMOVED lines=18> */
[----:B---3--:R-:W-:-:S03]  /*4030*/  @!P4 LEA R32, P1, R5, c[0x0][0x168], 0x1 ;  /* 0x00005a000520ca11 */ /* 0x008fc600078208ff */
        /* <DEDUP_REMOVED lines=19> */
.L_x_200:
[----:B------:R-:W-:Y:S05]  /*4170*/  BSYNC B0 ;  /* 0x0000000000007941 */ /* 0x000fea0003800000 */
.L_x_199:
[----:B------:R-:W0:Y:S02]  /*4180*/  LDGDEPBAR ;  /* 0x00000000000079af */ /* 0x000e240000000000 */
.L_x_198:
        /* <DEDUP_REMOVED lines=351> */
[----:B------:R-:W-:-:S04]  /*5780*/  DEPBAR.LE SB0, 0x0 ;  /* 0x000080000000791a */ /* 0x000fc80000000000 */
[----:B------:R-:W-:Y:S01]  /*5790*/  UIADD3 UR26, UR9, -0x2, URZ ;  /* 0xfffffffe091a7890 */ /* 0x000fe2000fffe03f */
[----:B------:R-:W-:Y:S01]  /*57a0*/  ISETP.GE.AND P6, PT, R240, c[0x0][0x220], PT ;  /* 0x00008800f0007a0c */ /* 0x000fe20003fc6270 */
[----:B------:R-:W-:Y:S01]  /*57b0*/  BAR.SYNC.DEFER_BLOCKING 0x0 ;  /* 0x0000000000007b1d */ /* 0x000fe20000010000 */
[----:B------:R-:W-:Y:S01]  /*57c0*/  ISETP.GE.AND P5, PT, R235, c[0x0][0x220], PT ;  /* 0x00008800eb007a0c */ /* 0x000fe20003fa6270 */
[----:B------:R-:W-:Y:S01]  /*57d0*/  USHF.R.S32.HI UR5, URZ, 0x1f, UR26 ;  /* 0x0000001f3f057899 */ /* 0x000fe2000801141a */
[----:B------:R-:W-:Y:S01]  /*57e0*/  ISETP.GE.AND P4, PT, R234, c[0x0][0x220], PT ;  /* 0x00008800ea007a0c */ /* 0x000fe20003f86270 */
[----:B------:R-:W-:Y:S01]  /*57f0*/  UIMAD UR4, UR20, UR26, URZ ;  /* 0x0000001a140472a4 */ /* 0x000fe2000f8e023f */
[----:B------:R-:W-:Y:S01]  /*5800*/  IMAD.MOV.U32 R20, RZ, RZ, R8 ;  /* 0x000000ffff147224 */ /* 0x000fe200078e0008 */
[----:B------:R-:W-:Y:S01]  /*5810*/  ISETP.GE.AND P3, PT, R233, c[0x0][0x220], PT ;  /* 0x00008800e9007a0c */ /* 0x000fe20003f66270 */
[----:B------:R-:W-:Y:S01]  /*5820*/  IMAD.MOV.U32 R21, RZ, RZ, R11 ;  /* 0x000000ffff157224 */ /* 0x000fe200078e000b */
[----:B------:R-:W-:-:S02]  /*5830*/  UIMAD UR4, UR5, UR21, UR4 ;  /* 0x00000015050472a4 */ /* 0x000fc4000f8e0204 */
[----:B------:R-:W-:Y:S01]  /*5840*/  UISETP.GE.AND UP0, UPT, UR9, 0x3, UPT ;  /* 0x000000030900788c */ /* 0x000fe2000bf06270 */
[----:B------:R-:W-:-:S05]  /*5850*/  IMAD.WIDE.U32 R20, R231, UR26, R20 ;  /* 0x0000001ae7147c25 */ /* 0x000fca000f8e0014 */
[C---:B------:R-:W-:Y:S02]  /*5860*/  @!P6 LEA R18, P2, R20.reuse, c[0x0][0x170], 0x1 ;  /* 0x00005c001412ea11 */ /* 0x040fe400078408ff */
[----:B------:R-:W-:Y:S02]  /*5870*/  IADD3 R4, R21, UR4, RZ ;  /* 0x0000000415047c10 */ /* 0x000fe4000fffe0ff */
[C---:B------:R-:W-:Y:S02]  /*5880*/  @!P5 LEA R14, P1, R20.reuse, c[0x0][0x170], 0x1 ;  /* 0x00005c00140eda11 */ /* 0x040fe400078208ff */
[C---:B------:R-:W-:Y:S02]  /*5890*/  @!P4 LEA R12, P0, R20.reuse, c[0x0][0x170], 0x1 ;  /* 0x00005c00140cca11 */ /* 0x040fe400078008ff */
[C---:B------:R-:W-:Y:S01]  /*58a0*/  @!P6 LEA.HI.X R19, R20.reuse, c[0x0][0x174], R4, 0x1, P2 ;  /* 0x00005d001413ea11 */ /* 0x040fe200010f0c04 */
[----:B------:R-:W-:Y:S01]  /*58b0*/  @P6 STS.128 [R232+0x18000], RZ ;  /* 0x018000ffe8006388 */ /* 0x000fe20000000c00 */
[----:B------:R-:W-:-:S02]  /*58c0*/  IADD3 R2, P2, R20, UR22, RZ ;  /* 0x0000001614027c10 */ /* 0x000fc4000ff5e0ff */
[C-C-:B------:R-:W-:Y:S01]  /*58d0*/  @!P5 LEA.HI.X R15, R20.reuse, c[0x0][0x174], R4.reuse, 0x1, P1 ;  /* 0x00005d00140fda11 */ /* 0x140fe200008f0c04 */
[----:B------:R-:W-:Y:S01]  /*58e0*/  @!PT LDS RZ, [RZ] ;  /* 0x00000000fffff984 */ /* 0x000fe20000000800 */
[----:B------:R-:W-:Y:S01]  /*58f0*/  @!PT LDS RZ, [RZ] ;  /* 0x00000000fffff984 */ /* 0x000fe20000000800 */
[----:B------:R-:W-:Y:S01]  /*5900*/  @!PT LDS RZ, [RZ] ;  /* 0x00000000fffff984 */ /* 0x000fe20000000800 */
[----:B------:R1:W-:Y:S01]  /*5910*/  @!P6 LDGSTS.E.BYPASS.LTC128B.128 [R232+0x18000], [R18.64] ;  /* 0x1800000012e8efae */ /* 0x0003e2000b901d52 */
[C---:B------:R-:W-:Y:S02]  /*5920*/  @!P3 LEA R6, P1, R20.reuse, c[0x0][0x170], 0x1 ;  /* 0x00005c001406ba11 */ /* 0x040fe400078208ff */
[--C-:B------:R-:W-:Y:S01]  /*5930*/  @!P4 LEA.HI.X R13, R20, c[0x0][0x174], R4.reuse, 0x1, P0 ;  /* 0x00005d00140dca11 */ /* 0x100fe200000f0c04 */
[----:B------:R-:W-:Y:S01]  /*5940*/  @P5 STS.128 [R232+0x1a000], RZ ;  /* 0x01a000ffe8005388 */ /* 0x000fe20000000c00 */
[----:B------:R-:W-:Y:S02]  /*5950*/  @!P6 LEA R16, P0, R2, c[0x0][0x170], 0x1 ;  /* 0x00005c000210ea11 */ /* 0x000fe400078008ff */
[----:B------:R-:W-:Y:S01]  /*5960*/  IADD3.X R0, R4, UR23, RZ, P2, !PT ;  /* 0x0000001704007c10 */ /* 0x000fe200097fe4ff */
[----:B------:R-:W-:Y:S01]  /*5970*/  @!PT LDS RZ, [RZ] ;  /* 0x00000000fffff984 */ /* 0x000fe20000000800 */
[----:B------:R-:W-:Y:S01]  /*5980*/  @!PT LDS RZ, [RZ] ;  /* 0x00000000fffff984 */ /* 0x000fe20000000800 */
[----:B------:R-:W-:Y:S01]  /*5990*/  @!PT LDS RZ, [RZ] ;  /* 0x00000000fffff984 */ /* 0x000fe20000000800 */
[----:B------:R2:W-:Y:S01]  /*59a0*/  @!P5 LDGSTS.E.BYPASS.LTC128B.128 [R232+0x1a000], [R14.64+0x80] ;  /* 0x1a0000800ee8dfae */ /* 0x0005e2000b901d52 */
[----:B------:R-:W-:-:S02]  /*59b0*/  @!P3 LEA.HI.X R7, R20, c[0x0][0x174], R4, 0x1, P1 ;  /* 0x00005d001407ba11 */ /* 0x000fc400008f0c04 */
[C---:B------:R-:W-:Y:S01]  /*59c0*/  @!P5 LEA R22, P2, R2.reuse, c[0x0][0x170], 0x1 ;  /* 0x00005c000216da11 */ /* 0x040fe200078408ff */
[----:B------:R-:W-:Y:S01]  /*59d0*/  @P4 STS.128 [R232+0x1c000], RZ ;  /* 0x01c000ffe8004388 */ /* 0x000fe20000000c00 */
[C---:B------:R-:W-:Y:S02]  /*59e0*/  @!P4 LEA R20, P1, R2.reuse, c[0x0][0x170], 0x1 ;  /* 0x00005c000214ca11 */ /* 0x040fe400078208ff */
[C-C-:B------:R-:W-:Y:S01]  /*59f0*/  @!P6 LEA.HI.X R17, R2.reuse, c[0x0][0x174], R0.reuse, 0x1, P0 ;  /* 0x00005d000211ea11 */ /* 0x140fe200000f0c00 */
[----:B------:R-:W-:Y:S01]  /*5a00*/  @!PT LDS RZ, [RZ] ;  /* 0x00000000fffff984 */ /* 0x000fe20000000800 */
[----:B------:R-:W-:Y:S01]  /*5a10*/  @!PT LDS RZ, [RZ] ;  /* 0x00000000fffff984 */ /* 0x000fe20000000800 */
[----:B------:R-:W-:Y:S01]  /*5a20*/  @!PT LDS RZ, [RZ] ;  /* 0x00000000fffff984 */ /* 0x000fe20000000800 */
[----:B------:R2:W-:Y:S01]  /*5a30*/  @!P4 LDGSTS.E.BYPASS.LTC128B.128 [R232+0x1c000], [R12.64+0x100] ;  /* 0x1c0001000ce8cfae */ /* 0x0005e2000b901d52 */
[C---:B------:R-:W-:Y:S02]  /*5a40*/  @!P3 LEA R4, P0, R2.reuse, c[0x0][0x170], 0x1 ;  /* 0x00005c000204ba11 */ /* 0x040fe400078008ff */
[C-C-:B------:R-:W-:Y:S01]  /*5a50*/  @!P5 LEA.HI.X R23, R2.reuse, c[0x0][0x174], R0.reuse, 0x1, P2 ;  /* 0x00005d000217da11 */ /* 0x140fe200010f0c00 */
[----:B------:R-:W-:Y:S01]  /*5a60*/  @P3 STS.128 [R232+0x1e000], RZ ;  /* 0x01e000ffe8003388 */ /* 0x000fe20000000c00 */
[----:B------:R-:W-:-:S02]  /*5a70*/  @!P4 LEA.HI.X R21, R2, c[0x0][0x174], R0, 0x1, P1 ;  /* 0x00005d000215ca11 */ /* 0x000fc400008f0c00 */
[----:B------:R-:W-:Y:S01]  /*5a80*/  @!P3 LEA.HI.X R5, R2, c[0x0][0x174], R0, 0x1, P0 ;  /* 0x00005d000205ba11 */ /* 0x000fe200000f0c00 */
[----:B------:R-:W-:Y:S01]  /*5a90*/  @!PT LDS RZ, [RZ] ;  /* 0x00000000fffff984 */ /* 0x000fe20000000800 */
[----:B------:R-:W-:Y:S01]  /*5aa0*/  @!PT LDS RZ, [RZ] ;  /* 0x00000000fffff984 */ /* 0x000fe20000000800 */
[----:B------:R-:W-:Y:S01]  /*5ab0*/  @!PT LDS RZ, [RZ] ;  /* 0x00000000fffff984 */ /* 0x000fe20000000800 */
[----:B------:R3:W-:Y:S01]  /*5ac0*/  @!P3 LDGSTS.E.BYPASS.LTC128B.128 [R232+0x1e000], [R6.64+0x180] ;  /* 0x1e00018006e8bfae */ /* 0x0007e2000b901d52 */
[----:B------:R-:W-:-:S03]  /*5ad0*/  IMAD.U32 R0, RZ, RZ, UR26 ;  /* 0x0000001aff007e24 */ /* 0x000fc6000f8e00ff */
[----:B------:R-:W-:Y:S01]  /*5ae0*/  @P6 STS.128 [R232+0x19000], RZ ;  /* 0x019000ffe8006388 */ /* 0x000fe20000000c00 */
[----:B------:R-:W-:-:S03]  /*5af0*/  IMAD R0, R0, 0x40, R165 ;  /* 0x0000004000007824 */ /* 0x000fc600078e02a5 */
[----:B------:R-:W-:Y:S01]  /*5b00*/  @!PT LDS RZ, [RZ] ;  /* 0x00000000fffff984 */ /* 0x000fe20000000800 */
[----:B------:R-:W-:Y:S01]  /*5b10*/  @!PT LDS RZ, [RZ] ;  /* 0x00000000fffff984 */ /* 0x000fe20000000800 */
[----:B------:R-:W-:Y:S01]  /*5b20*/  @!PT LDS RZ, [RZ] ;  /* 0x00000000fffff984 */ /* 0x000fe20000000800 */
[----:B------:R1:W-:Y:S02]  /*5b30*/  @!P6 LDGSTS.E.BYPASS.LTC128B.128 [R232+0x19000], [R16.64] ;  /* 0x1900000010e8efae */ /* 0x0003e4000b901d52 */
[----:B------:R-:W-:Y:S02]  /*5b40*/  IADD3 R2, R0, 0x1, RZ ;  /* 0x0000000100027810 */ /* 0x000fe40007ffe0ff */
[----:B------:R-:W-:Y:S02]  /*5b50*/  @P5 STS.128 [R232+0x1b000], RZ ;  /* 0x01b000ffe8005388 */ /* 0x000fe40000000c00 */
[C---:B------:R-:W-:Y:S02]  /*5b60*/  ISETP.GE.AND P2, PT, R2.reuse, R201, PT ;  /* 0x000000c90200720c */ /* 0x040fe40003f46270 */
[----:B------:R-:W-:Y:S01]  /*5b70*/  @!PT LDS RZ, [RZ] ;  /* 0x00000000fffff984 */ /* 0x000fe20000000800 */
[----:B------:R-:W-:Y:S01]  /*5b80*/  @!PT LDS RZ, [RZ] ;  /* 0x00000000fffff984 */ /* 0x000fe20000000800 */
[----:B------:R-:W-:Y:S01]  /*5b90*/  @!PT LDS RZ, [RZ] ;  /* 0x00000000fffff984 */ /* 0x000fe20000000800 */
[----:B------:R4:W-:Y:S01]  /*5ba0*/  @!P5 LDGSTS.E.BYPASS.LTC128B.128 [R232+0x1b000], [R22.64+0x80] ;  /* 0x1b00008016e8dfae */ /* 0x0009e2000b901d52 */
[----:B------:R-:W-:Y:S02]  /*5bb0*/  ISETP.GE.AND P1, PT, R2, R200, PT ;  /* 0x000000c80200720c */ /* 0x000fe40003f26270 */
[----:B------:R-:W-:Y:S01]  /*5bc0*/  IADD3 R2, R0, 0x9, RZ ;  /* 0x0000000900027810 */ /* 0x000fe20007ffe0ff */
        /* <DEDUP_REMOVED lines=11> */
[----:B------:R-:W5:Y:S04]  /*5c80*/  LDSM.16.M88.4 R176, [R229+0x10800] ;  /* 0x01080000e5b0783b */ /* 0x000f680000000200 */
[----:B------:R-:W2:Y:S04]  /*5c90*/  LDSM.16.M88.4 R168, [R229+0x11000] ;  /* 0x01100000e5a8783b */ /* 0x000ea80000000200 */
[----:B------:R-:W-:Y:S04]  /*5ca0*/  LDSM.16.M88.4 R24, [R229+0x11800] ;  /* 0x01180000e518783b */ /* 0x000fe80000000200 */
[----:B-1----:R-:W-:Y:S04]  /*5cb0*/  LDSM.16.M88.4 R16, [R228] ;  /* 0x00000000e410783b */ /* 0x002fe80000000200 */
[----:B------:R-:W-:Y:S04]  /*5cc0*/  LDSM.16.M88.4 R196, [R227] ;  /* 0x00000000e3c4783b */ /* 0x000fe80000000200 */
[----:B---3--:R-:W1:Y:S04]  /*5cd0*/  LDSM.16.M88.4 R4, [R229+0x10000] ;  /* 0x01000000e504783b */ /* 0x008e680000000200 */
[----:B------:R-:W3:Y:S04]  /*5ce0*/  LDSM.16.M88.4 R192, [R219] ;  /* 0x00000000dbc0783b */ /* 0x000ee80000000200 */
[----:B------:R-:W3:Y:S04]  /*5cf0*/  LDSM.16.M88.4 R188, [R218] ;  /* 0x00000000dabc783b */ /* 0x000ee80000000200 */
[----:B----4-:R-:W4:Y:S04]  /*5d00*/  LDSM.16.M88.4 R20, [R217] ;  /* 0x00000000d914783b */ /* 0x010f280000000200 */
[----:B------:R-:W-:Y:S01]  /*5d10*/  LDSM.16.M88.4 R184, [R223+0x10000] ;  /* 0x01000000dfb8783b */ /* 0x000fe20000000200 */
[C---:B-----5:R-:W-:Y:S03]  /*5d20*/  HMMA.16816.F32.BF16 R180, R28.reuse, R176, RZ ;  /* 0x000000b01cb4723c */ /* 0x060fe600000418ff */
[----:B------:R-:W0:Y:S05]  /*5d30*/  LDGDEPBAR ;  /* 0x00000000000079af */ /* 0x000e2a0000000000 */
[C---:B--2---:R-:W-:Y:S08]  /*5d40*/  HMMA.16816.F32.BF16 R172, R28.reuse, R168, RZ ;  /* 0x000000a81cac723c */ /* 0x044ff000000418ff */
[C---:B------:R-:W-:Y:S08]  /*5d50*/  HMMA.16816.F32.BF16 R176, R28.reuse, R178, RZ ;  /* 0x000000b21cb0723c */ /* 0x040ff000000418ff */
[C---:B-1----:R-:W-:Y:S08]  /*5d60*/  HMMA.16816.F32.BF16 R12, R28.reuse, R4, RZ ;  /* 0x000000041c0c723c */ /* 0x042ff000000418ff */
        /* <DEDUP_REMOVED lines=8> */
[C---:B---3--:R-:W-:Y:S08]  /*5df0*/  HMMA.16816.F32.BF16 R180, R16.reuse, R192, R180 ;  /* 0x000000c010b4723c */ /* 0x048ff000000418b4 */
[C---:B------:R-:W-:Y:S01]  /*5e00*/  HMMA.16816.F32.BF16 R176, R16.reuse, R194, R176 ;  /* 0x000000c210b0723c */ /* 0x040fe200000418b0 */
[----:B------:R-:W3:Y:S07]  /*5e10*/  LDSM.16.M88.4 R192, [R223+0x11000] ;  /* 0x01100000dfc0783b */ /* 0x000eee0000000200 */
[C---:B------:R-:W-:Y:S08]  /*5e20*/  HMMA.16816.F32.BF16 R172, R16.reuse, R188, R172 ;  /* 0x000000bc10ac723c */ /* 0x040ff000000418ac */
[C---:B------:R-:W-:Y:S01]  /*5e30*/  HMMA.16816.F32.BF16 R168, R16.reuse, R190, R168 ;  /* 0x000000be10a8723c */ /* 0x040fe200000418a8 */
[----:B------:R-:W5:Y:S07]  /*5e40*/  LDSM.16.M88.4 R188, [R223+0x11800] ;  /* 0x01180000dfbc783b */ /* 0x000f6e0000000200 */
[C---:B----4-:R-:W-:Y:S08]  /*5e50*/  HMMA.16816.F32.BF16 R32, R16.reuse, R20, R32 ;  /* 0x000000141020723c */ /* 0x050ff00000041820 */
[----:B------:R-:W-:Y:S01]  /*5e60*/  HMMA.16816.F32.BF16 R28, R16, R22, R28 ;  /* 0x00000016101c723c */ /* 0x000fe2000004181c */
[----:B------:R-:W-:Y:S04]  /*5e70*/  LDSM.16.M88.4 R20, [R225] ;  /* 0x00000000e114783b */ /* 0x000fe80000000200 */
[----:B------:R-:W4:Y:S03]  /*5e80*/  LDSM.16.M88.4 R16, [R216] ;  /* 0x00000000d810783b */ /* 0x000f260000000200 */
        /* <DEDUP_REMOVED lines=9> */
[C---:B-----5:R-:W-:Y:S08]  /*5f20*/  HMMA.16816.F32.BF16 R32, R24.reuse, R188, R32 ;  /* 0x000000bc1820723c */ /* 0x060ff00000041820 */
[----:B------:R-:W-:Y:S01]  /*5f30*/  HMMA.16816.F32.BF16 R28, R24, R190, R28 ;  /* 0x000000be181c723c */ /* 0x000fe2000004181c */
[----:B------:R-:W3:Y:S04]  /*5f40*/  LDSM.16.M88.4 R188, [R216+0x1800] ;  /* 0x00180000d8bc783b */ /* 0x000ee80000000200 */
[----:B------:R-:W-:Y:S03]  /*5f50*/  LDSM.16.M88.4 R24, [R230+0x4000] ;  /* 0x00400000e618783b */ /* 0x000fe60000000200 */
[C---:B----4-:R-:W-:Y:S08]  /*5f60*/  HMMA.16816.F32.BF16 R12, R20.reuse, R16, R12 ;  /* 0x00000010140c723c */ /* 0x050ff0000004180c */
[C---:B------:R-:W-:Y:S01]  /*5f70*/  HMMA.16816.F32.BF16 R4, R20.reuse, R18, R4 ;  /* 0x000000121404723c */ /* 0x040fe20000041804 */
[----:B------:R-:W4:Y:S07]  /*5f80*/  LDSM.16.M88.4 R16, [R229+0x12000] ;  /* 0x01200000e510783b */ /* 0x000f2e0000000200 */
        /* <DEDUP_REMOVED lines=12> */
[----:B------:R-:W3:Y:S07]  /*6050*/  LDSM.16.M88.4 R16, [R228+0x4000] ;  /* 0x00400000e410783b */ /* 0x000eee0000000200 */
[C---:B------:R-:W-:Y:S08]  /*6060*/  HMMA.16816.F32.BF16 R180, R24.reuse, R192, R180 ;  /* 0x000000c018b4723c */ /* 0x040ff000000418b4 */
[C---:B------:R-:W-:Y:S01]  /*6070*/  HMMA.16816.F32.BF16 R176, R24.reuse, R194, R176 ;  /* 0x000000c218b0723c */ /* 0x040fe200000418b0 */
[----:B------:R-:W4:Y:S07]  /*6080*/  LDSM.16.M88.4 R192, [R213] ;  /* 0x00000000d5c0783b */ /* 0x000f2e0000000200 */
        /* <DEDUP_REMOVED lines=36> */
[C---:B--2---:R-:W-:Y:S08]  /*62d0*/  HMMA.16816.F32.BF16 R180, R192.reuse, R188, R180 ;  /* 0x000000bcc0b4723c */ /* 0x044ff000000418b4 */
[C---:B------:R-:W-:Y:S01]  /*62e0*/  HMMA.16816.F32.BF16 R176, R192.reuse, R190, R176 ;  /* 0x000000bec0b0723c */ /* 0x040fe200000418b0 */
[----:B------:R-:W2:Y:S07]  /*62f0*/  LDSM.16.M88.4 R188, [R229+0x15000] ;  /* 0x01500000e5bc783b */ /* 0x000eae0000000200 */
[C---:B-----5:R-:W-:Y:S08]  /*6300*/  HMMA.16816.F32.BF16 R172, R192.reuse, R24, R172 ;  /* 0x00000018c0ac723c */ /* 0x060ff000000418ac */
[C---:B------:R-:W-:Y:S01]  /*6310*/  HMMA.16816.F32.BF16 R168, R192.reuse, R26, R168 ;  /* 0x0000001ac0a8723c */ /* 0x040fe200000418a8 */
[----:B------:R-:W4:Y:S07]  /*6320*/  LDSM.16.M88.4 R24, [R229+0x15800] ;  /* 0x01580000e518783b */ /* 0x000f2e0000000200 */
[C---:B---3--:R-:W-:Y:S08]  /*6330*/  HMMA.16816.F32.BF16 R32, R192.reuse, R196, R32 ;  /* 0x000000c4c020723c */ /* 0x048ff00000041820 */
[----:B------:R-:W-:Y:S01]  /*6340*/  HMMA.16816.F32.BF16 R28, R192, R198, R28 ;  /* 0x000000c6c01c723c */ /* 0x000fe2000004181c */
[----:B------:R-:W-:Y:S04]  /*6350*/  LDSM.16.M88.4 R196, [R211] ;  /* 0x00000000d3c4783b */ /* 0x000fe80000000200 */
[----:B------:R-:W-:Y:S03]  /*6360*/  LDSM.16.M88.4 R192, [R210] ;  /* 0x00000000d2c0783b */ /* 0x000fe60000000200 */
[C---:B-1----:R-:W-:Y:S08]  /*6370*/  HMMA.16816.F32.BF16 R12, R16.reuse, R20, R12 ;  /* 0x00000014100c723c */ /* 0x042ff0000004180c */
[C---:B------:R-:W-:Y:S01]  /*6380*/  HMMA.16816.F32.BF16 R4, R16.reuse, R22, R4 ;  /* 0x000000161004723c */ /* 0x040fe20000041804 */
[----:B------:R-:W1:Y:S07]  /*6390*/  LDSM.16.M88.4 R20, [R228+0x8000] ;  /* 0x00800000e414783b */ /* 0x000e6e0000000200 */
[C---:B------:R-:W-:Y:S08]  /*63a0*/  HMMA.16816.F32.BF16 R180, R16.reuse, R184, R180 ;  /* 0x000000b810b4723c */ /* 0x040ff000000418b4 */
[C---:B------:R-:W-:Y:S01]  /*63b0*/  HMMA.16816.F32.BF16 R176, R16.reuse, R186, R176 ;  /* 0x000000ba10b0723c */ /* 0x040fe200000418b0 */
[----:B------:R-:W3:Y:S07]  /*63c0*/  LDSM.16.M88.4 R184, [R209] ;  /* 0x00000000d1b8783b */ /* 0x000eee0000000200 */
[C---:B--2---:R-:W-:Y:S08]  /*63d0*/  HMMA.16816.F32.BF16 R172, R16.reuse, R188, R172 ;  /* 0x000000bc10ac723c */ /* 0x044ff000000418ac */
[C---:B------:R-:W-:Y:S01]  /*63e0*/  HMMA.16816.F32.BF16 R168, R16.reuse, R190, R168 ;  /* 0x000000be10a8723c */ /* 0x040fe200000418a8 */
[----:B------:R-:W2:Y:S07]  /*63f0*/  LDSM.16.M88.4 R188, [R208] ;  /* 0x00000000d0bc783b */ /* 0x000eae0000000200 */
[C---:B----4-:R-:W-:Y:S08]  /*6400*/  HMMA.16816.F32.BF16 R32, R16.reuse, R24, R32 ;  /* 0x000000181020723c */ /* 0x050ff00000041820 */
[----:B------:R-:W-:Y:S01]  /*6410*/  HMMA.16816.F32.BF16 R28, R16, R26, R28 ;  /* 0x0000001a101c723c */ /* 0x000fe2000004181c */
[----:B------:R-:W-:Y:S04]  /*6420*/  LDSM.16.M88.4 R24, [R226+0x8000] ;  /* 0x00800000e218783b */ /* 0x000fe80000000200 */
[----:B------:R-:W4:Y:S03]  /*6430*/  LDSM.16.M88.4 R16, [R223+0x14000] ;  /* 0x01400000df10783b */ /* 0x000f260000000200 */
[C---:B-1----:R-:W-:Y:S08]  /*6440*/  HMMA.16816.F32.BF16 R12, R20.reuse, R196, R12 ;  /* 0x000000c4140c723c */ /* 0x042ff0000004180c */
[C---:B------:R-:W-:Y:S01]  /*6450*/  HMMA.16816.F32.BF16 R4, R20.reuse, R198, R4 ;  /* 0x000000c61404723c */ /* 0x040fe20000041804 */
[----:B------:R-:W1:Y:S07]  /*6460*/  LDSM.16.M88.4 R196, [R223+0x14800] ;  /* 0x01480000dfc4783b */ /* 0x000e6e0000000200 */
[C---:B------:R-:W-:Y:S08]  /*6470*/  HMMA.16816.F32.BF16 R180, R20.reuse, R192, R180 ;  /* 0x000000c014b4723c */ /* 0x040ff000000418b4 */
[C---:B------:R-:W-:Y:S01]  /*6480*/  HMMA.16816.F32.BF16 R176, R20.reuse, R194, R176 ;  /* 0x000000c214b0723c */ /* 0x040fe200000418b0 */
[----:B------:R-:W5:Y:S07]  /*6490*/  LDSM.16.M88.4 R192, [R223+0x15000] ;  /* 0x01500000dfc0783b */ /* 0x000f6e0000000200 */
[C---:B---3--:R-:W-:Y:S08]  /*64a0*/  HMMA.16816.F32.BF16 R172, R20.reuse, R184, R172 ;  /* 0x000000b814ac723c */ /* 0x048ff000000418ac */
[C---:B------:R-:W-:Y:S01]  /*64b0*/  HMMA.16816.F32.BF16 R168, R20.reuse, R186, R168 ;  /* 0x000000ba14a8723c */ /* 0x040fe200000418a8 */
[----:B------:R-:W-:Y:S07]  /*64c0*/  LDSM.16.M88.4 R184, [R223+0x15800] ;  /* 0x01580000dfb8783b */ /* 0x000fee0000000200 */
[C---:B--2---:R-:W-:Y:S08]  /*64d0*/  HMMA.16816.F32.BF16 R32, R20.reuse, R188, R32 ;  /* 0x000000bc1420723c */ /* 0x044ff00000041820 */
[----:B------:R-:W-:Y:S01]  /*64e0*/  HMMA.16816.F32.BF16 R28, R20, R190, R28 ;  /* 0x000000be141c723c */ /* 0x000fe2000004181c */
[----:B------:R-:W-:Y:S04]  /*64f0*/  LDSM.16.M88.4 R188, [R225+0x8000] ;  /* 0x00800000e1bc783b */ /* 0x000fe80000000200 */
[----:B------:R-:W2:Y:S03]  /*6500*/  LDSM.16.M88.4 R20, [R216+0x4800] ;  /* 0x00480000d814783b */ /* 0x000ea60000000200 */
[C---:B----4-:R-:W-:Y:S08]  /*6510*/  HMMA.16816.F32.BF16 R12, R24.reuse, R16, R12 ;  /* 0x00000010180c723c */ /* 0x050ff0000004180c */
[C---:B------:R-:W-:Y:S01]  /*6520*/  HMMA.16816.F32.BF16 R4, R24.reuse, R18, R4 ;  /* 0x000000121804723c */ /* 0x040fe20000041804 */
[----:B------:R-:W3:Y:S07]  /*6530*/  LDSM.16.M88.4 R16, [R216+0x4000] ;  /* 0x00400000d810783b */ /* 0x000eee0000000200 */
[C---:B-1----:R-:W-:Y:S08]  /*6540*/  HMMA.16816.F32.BF16 R180, R24.reuse, R196, R180 ;  /* 0x000000c418b4723c */ /* 0x042ff000000418b4 */
[C---:B------:R-:W-:Y:S01]  /*6550*/  HMMA.16816.F32.BF16 R176, R24.reuse, R198, R176 ;  /* 0x000000c618b0723c */ /* 0x040fe200000418b0 */
[----:B------:R-:W1:Y:S07]  /*6560*/  LDSM.16.M88.4 R196, [R216+0x5000] ;  /* 0x00500000d8c4783b */ /* 0x000e6e0000000200 */
[C---:B-----5:R-:W-:Y:S08]  /*6570*/  HMMA.16816.F32.BF16 R172, R24.reuse, R192, R172 ;  /* 0x000000c018ac723c */ /* 0x060ff000000418ac */
[----:B------:R-:W-:Y:S01]  /*6580*/  HMMA.16816.F32.BF16 R168, R24, R194, R168 ;  /* 0x000000c218a8723c */ /* 0x000fe200000418a8 */
[----:B------:R-:W4:Y:S07]  /*6590*/  LDSM.16.M88.4 R192, [R216+0x5800] ;  /* 0x00580000d8c0783b */ /* 0x000f2e0000000200 */
[C---:B--2---:R-:W-:Y:S08]  /*65a0*/  HMMA.16816.F32.BF16 R180, R188.reuse, R20, R180 ;  /* 0x00000014bcb4723c */ /* 0x044ff000000418b4 */
[C---:B---3--:R-:W-:Y:S08]  /*65b0*/  HMMA.16816.F32.BF16 R12, R188.reuse, R16, R12 ;  /* 0x00000010bc0c723c */ /* 0x048ff0000004180c */
[C---:B------:R-:W-:Y:S01]  /*65c0*/  HMMA.16816.F32.BF16 R4, R188.reuse, R18, R4 ;  /* 0x00000012bc04723c */ /* 0x040fe20000041804 */
[----:B------:R-:W-:Y:S07]  /*65d0*/  LDSM.16.M88.4 R16, [R230+0xc000] ;  /* 0x00c00000e610783b */ /* 0x000fee0000000200 */
[----:B------:R-:W-:Y:S01]  /*65e0*/  HMMA.16816.F32.BF16 R176, R188, R22, R176 ;  /* 0x00000016bcb0723c */ /* 0x000fe200000418b0 */
[----:B------:R-:W2:Y:S07]  /*65f0*/  LDSM.16.M88.4 R20, [R229+0x16800] ;  /* 0x01680000e514783b */ /* 0x000eae0000000200 */
[C---:B------:R-:W-:Y:S08]  /*6600*/  HMMA.16816.F32.BF16 R32, R24.reuse, R184, R32 ;  /* 0x000000b81820723c */ /* 0x040ff00000041820 */
[----:B------:R-:W-:Y:S01]  /*6610*/  HMMA.16816.F32.BF16 R28, R24, R186, R28 ;  /* 0x000000ba181c723c */ /* 0x000fe2000004181c */
[----:B------:R-:W3:Y:S04]  /*6620*/  LDSM.16.M88.4 R184, [R229+0x16000] ;  /* 0x01600000e5b8783b */ /* 0x000ee80000000200 */
[----:B------:R-:W5:Y:S03]  /*6630*/  LDSM.16.M88.4 R24, [R229+0x17000] ;  /* 0x01700000e518783b */ /* 0x000f660000000200 */
[C---:B-1----:R-:W-:Y:S08]  /*6640*/  HMMA.16816.F32.BF16 R172, R188.reuse, R196, R172 ;  /* 0x000000c4bcac723c */ /* 0x042ff000000418ac */
[C---:B------:R-:W-:Y:S01]  /*6650*/  HMMA.16816.F32.BF16 R168, R188.reuse, R198, R168 ;  /* 0x000000c6bca8723c */ /* 0x040fe200000418a8 */
[----:B------:R-:W1:Y:S07]  /*6660*/  LDSM.16.M88.4 R196, [R229+0x17800] ;  /* 0x01780000e5c4783b */ /* 0x000e6e0000000200 */
[C---:B----4-:R-:W-:Y:S08]  /*6670*/  HMMA.16816.F32.BF16 R32, R188.reuse, R192, R32 ;  /* 0x000000c0bc20723c */ /* 0x050ff00000041820 */
[----:B------:R-:W-:Y:S01]  /*6680*/  HMMA.16816.F32.BF16 R28, R188, R194, R28 ;  /* 0x000000c2bc1c723c */ /* 0x000fe2000004181c */
[----:B------:R-:W-:Y:S04]  /*6690*/  LDSM.16.M88.4 R188, [R206] ;  /* 0x00000000cebc783b */ /* 0x000fe80000000200 */
[----:B------:R-:W-:Y:S03]  /*66a0*/  LDSM.16.M88.4 R192, [R207] ;  /* 0x00000000cfc0783b */ /* 0x000fe60000000200 */
[C---:B--2---:R-:W-:Y:S08]  /*66b0*/  HMMA.16816.F32.BF16 R180, R16.reuse, R20, R180 ;  /* 0x0000001410b4723c */ /* 0x044ff000000418b4 */
[C---:B------:R-:W-:Y:S01]  /*66c0*/  HMMA.16816.F32.BF16 R176, R16.reuse, R22, R176 ;  /* 0x0000001610b0723c */ /* 0x040fe200000418b0 */
[----:B------:R-:W2:Y:S07]  /*66d0*/  LDSM.16.M88.4 R20, [R228+0xc000] ;  /* 0x00c00000e414783b */ /* 0x000eae0000000200 */
[C---:B---3--:R-:W-:Y:S08]  /*66e0*/  HMMA.16816.F32.BF16 R12, R16.reuse, R184, R12 ;  /* 0x000000b8100c723c */ /* 0x048ff0000004180c */
[C---:B------:R-:W-:Y:S01]  /*66f0*/  HMMA.16816.F32.BF16 R4, R16.reuse, R186, R4 ;  /* 0x000000ba1004723c */ /* 0x040fe20000041804 */
[----:B------:R-:W3:Y:S07]  /*6700*/  LDSM.16.M88.4 R184, [R205] ;  /* 0x00000000cdb8783b */ /* 0x000eee0000000200 */
[C---:B-----5:R-:W-:Y:S08]  /*6710*/  HMMA.16816.F32.BF16 R172, R16.reuse, R24, R172 ;  /* 0x0000001810ac723c */ /* 0x060ff000000418ac */
[C---:B------:R-:W-:Y:S01]  /*6720*/  HMMA.16816.F32.BF16 R168, R16.reuse, R26, R168 ;  /* 0x0000001a10a8723c */ /* 0x040fe200000418a8 */
[----:B------:R-:W4:Y:S07]  /*6730*/  LDSM.16.M88.4 R24, [R204] ;  /* 0x00000000cc18783b */ /* 0x000f2e0000000200 */
        /* <DEDUP_REMOVED lines=12> */
[----:B------:R-:W-:Y:S07]  /*6800*/  LDSM.16.M88.4 R184, [R223+0x17800] ;  /* 0x01780000dfb8783b */ /* 0x000fee0000000200 */
[C---:B----4-:R-:W-:Y:S08]  /*6810*/  HMMA.16816.F32.BF16 R32, R20.reuse, R24, R32 ;  /* 0x000000181420723c */ /* 0x050ff00000041820 */
[----:B------:R-:W-:Y:S01]  /*6820*/  HMMA.16816.F32.BF16 R28, R20, R26, R28 ;  /* 0x0000001a141c723c */ /* 0x000fe2000004181c */
[----:B------:R-:W-:Y:S04]  /*6830*/  LDSM.16.M88.4 R24, [R225+0xc000] ;  /* 0x00c00000e118783b */ /* 0x000fe80000000200 */
[----:B------:R-:W3:Y:S03]  /*6840*/  LDSM.16.M88.4 R20, [R216+0x6000] ;  /* 0x00600000d814783b */ /* 0x000ee60000000200 */
[C---:B-1----:R-:W-:Y:S08]  /*6850*/  HMMA.16816.F32.BF16 R12, R196.reuse, R16, R12 ;  /* 0x00000010c40c723c */ /* 0x042ff0000004180c */
[C---:B------:R-:W-:Y:S01]  /*6860*/  HMMA.16816.F32.BF16 R4, R196.reuse, R18, R4 ;  /* 0x00000012c404723c */ /* 0x040fe20000041804 */
[----:B------:R-:W1:Y:S07]  /*6870*/  LDSM.16.M88.4 R16, [R216+0x6800] ;  /* 0x00680000d810783b */ /* 0x000e6e0000000200 */
[C---:B--2---:R-:W-:Y:S08]  /*6880*/  HMMA.16816.F32.BF16 R172, R196.reuse, R188, R172 ;  /* 0x000000bcc4ac723c */ /* 0x044ff000000418ac */
[C---:B------:R-:W-:Y:S01]  /*6890*/  HMMA.16816.F32.BF16 R168, R196.reuse, R190, R168 ;  /* 0x000000bec4a8723c */ /* 0x040fe200000418a8 */
[----:B------:R-:W2:Y:S07]  /*68a0*/  LDSM.16.M88.4 R188, [R216+0x7000] ;  /* 0x00700000d8bc783b */ /* 0x000eae0000000200 */
[C---:B-----5:R-:W-:Y:S08]  /*68b0*/  HMMA.16816.F32.BF16 R180, R196.reuse, R192, R180 ;  /* 0x000000c0c4b4723c */ /* 0x060ff000000418b4 */
[----:B------:R-:W-:Y:S08]  /*68c0*/  HMMA.16816.F32.BF16 R176, R196, R194, R176 ;  /* 0x000000c2c4b0723c */ /* 0x000ff000000418b0 */
[C---:B---3--:R-:W-:Y:S08]  /*68d0*/  HMMA.16816.F32.BF16 R12, R24.reuse, R20, R12 ;  /* 0x00000014180c723c */ /* 0x048ff0000004180c */
[----:B------:R-:W-:Y:S01]  /*68e0*/  HMMA.16816.F32.BF16 R4, R24, R22, R4 ;  /* 0x000000161804723c */ /* 0x000fe20000041804 */
[----:B------:R-:W3:Y:S01]  /*68f0*/  LDSM.16.M88.4 R20, [R216+0x7800] ;  /* 0x00780000d814783b */ /* 0x000ee20000000200 */
[----:B------:R-:W-:-:S06]  /*6900*/  DEPBAR.LE SB0, 0x0 ;  /* 0x000080000000791a */ /* 0x000fcc0000000000 */
[----:B-1----:R-:W-:Y:S07]  /*6910*/  HMMA.16816.F32.BF16 R180, R24, R16, R180 ;  /* 0x0000001018b4723c */ /* 0x002fee00000418b4 */
[----:B------:R-:W-:Y:S01]  /*6920*/  IADD3 R16, R0, 0x8, RZ ;  /* 0x0000000800107810 */ /* 0x000fe20007ffe0ff */
[----:B------:R-:W-:Y:S01]  /*6930*/  HMMA.16816.F32.BF16 R32, R196, R184, R32 ;  /* 0x000000b8c420723c */ /* 0x000fe20000041820 */
[----:B------:R-:W-:Y:S02]  /*6940*/  FSEL R13, R13, -INF , !P2 ;  /* 0xff8000000d0d7808 */ /* 0x000fe40005000000 */
[----:B------:R-:W-:-:S02]  /*6950*/  ISETP.GE.AND P0, PT, R16, R201, PT ;  /* 0x000000c91000720c */ /* 0x000fc40003f06270 */
[----:B------:R-:W-:Y:S02]  /*6960*/  FSEL R15, R15, -INF , !P1 ;  /* 0xff8000000f0f7808 */ /* 0x000fe40004800000 */
[-C--:B------:R-:W-:Y:S01]  /*6970*/  ISETP.GE.AND P2, PT, R16, R200.reuse, PT ;  /* 0x000000c81000720c */ /* 0x080fe20003f46270 */
[----:B------:R-:W-:Y:S01]  /*6980*/  HMMA.16816.F32.BF16 R176, R24, R18, R176 ;  /* 0x0000001218b0723c */ /* 0x000fe200000418b0 */
[----:B------:R-:W-:Y:S02]  /*6990*/  FSEL R4, R4, -INF , !P0 ;  /* 0xff80000004047808 */ /* 0x000fe40004000000 */
[C---:B------:R-:W-:Y:S02]  /*69a0*/  ISETP.GE.AND P1, PT, R2.reuse, R201, PT ;  /* 0x000000c90200720c */ /* 0x040fe40003f26270 */
[----:B------:R-:W-:Y:S02]  /*69b0*/  ISETP.GE.AND P0, PT, R2, R200, PT ;  /* 0x000000c80200720c */ /* 0x000fe40003f06270 */
[C---:B------:R-:W-:Y:S01]  /*69c0*/  IADD3 R16, R0.reuse, 0x10, RZ ;  /* 0x0000001000107810 */ /* 0x040fe20007ffe0ff */
[----:B------:R-:W-:Y:S01]  /*69d0*/  HMMA.16816.F32.BF16 R28, R196, R186, R28 ;  /* 0x000000bac41c723c */ /* 0x000fe2000004181c */
[----:B------:R-:W-:-:S02]  /*69e0*/  IADD3 R2, R0, 0x11, RZ ;  /* 0x0000001100027810 */ /* 0x000fc40007ffe0ff */
[----:B------:R-:W-:Y:S02]  /*69f0*/  FSEL R6, R6, -INF , !P2 ;  /* 0xff80000006067808 */ /* 0x000fe40005000000 */
[----:B------:R-:W-:Y:S02]  /*6a00*/  FSEL R5, R5, -INF , !P1 ;  /* 0xff80000005057808 */ /* 0x000fe40004800000 */
[----:B------:R-:W-:Y:S01]  /*6a10*/  FSEL R7, R7, -INF , !P0 ;  /* 0xff80000007077808 */ /* 0x000fe20004000000 */
[----:B--2---:R-:W-:Y:S01]  /*6a20*/  HMMA.16816.F32.BF16 R172, R24, R188, R172 ;  /* 0x000000bc18ac723c */ /* 0x004fe200000418ac */
[----:B------:R-:W-:Y:S01]  /*6a30*/  BAR.SYNC.DEFER_BLOCKING 0x0 ;  /* 0x0000000000007b1d */ /* 0x000fe20000010000 */
[CC--:B------:R-:W-:Y:S02]  /*6a40*/  ISETP.GE.AND P2, PT, R16.reuse, R201.reuse, PT ;  /* 0x000000c91000720c */ /* 0x0c0fe40003f46270 */
[----:B------:R-:W-:Y:S02]  /*6a50*/  ISETP.GE.AND P1, PT, R16, R200, PT ;  /* 0x000000c81000720c */ /* 0x000fe40003f26270 */
[----:B------:R-:W-:-:S02]  /*6a60*/  ISETP.GE.AND P0, PT, R2, R201, PT ;  /* 0x000000c90200720c */ /* 0x000fc40003f06270 */
[C---:B------:R-:W-:Y:S01]  /*6a70*/  HMMA.16816.F32.BF16 R168, R24.reuse, R190, R168 ;  /* 0x000000be18a8723c */ /* 0x040fe200000418a8 */
[----:B------:R-:W-:Y:S02]  /*6a80*/  IADD3 R16, R0, 0x18, RZ ;  /* 0x0000001800107810 */ /* 0x000fe40007ffe0ff */
[----:B------:R-:W-:Y:S02]  /*6a90*/  FSEL R184, R180, -INF , !P2 ;  /* 0xff800000b4b87808 */ /* 0x000fe40005000000 */
[----:B------:R-:W-:Y:S02]  /*6aa0*/  FSEL R188, R182, -INF , !P1 ;  /* 0xff800000b6bc7808 */ /* 0x000fe40004800000 */
[----:B------:R-:W-:Y:S01]  /*6ab0*/  FSEL R185, R181, -INF , !P0 ;  /* 0xff800000b5b97808 */ /* 0x000fe20004000000 */
[----:B---3--:R-:W-:Y:S01]  /*6ac0*/  HMMA.16816.F32.BF16 R32, R24, R20, R32 ;  /* 0x000000141820723c */ /* 0x008fe20000041820 */
[----:B------:R-:W-:Y:S02]  /*6ad0*/  ISETP.GE.AND P2, PT, R2, R200, PT ;  /* 0x000000c80200720c */ /* 0x000fe40003f46270 */
[----:B------:R-:W-:-:S02]  /*6ae0*/  ISETP.GE.AND P1, PT, R16, R201, PT ;  /* 0x000000c91000720c */ /* 0x000fc40003f26270 */
[----:B------:R-:W-:Y:S02]  /*6af0*/  ISETP.GE.AND P0, PT, R16, R200, PT ;  /* 0x000000c81000720c */ /* 0x000fe40003f06270 */
[C---:B------:R-:W-:Y:S01]  /*6b00*/  IADD3 R2, R0.reuse, 0x19, RZ ;  /* 0x0000001900027810 */ /* 0x040fe20007ffe0ff */
[----:B------:R-:W-:Y:S01]  /*6b10*/  HMMA.16816.F32.BF16 R28, R24, R22, R28 ;  /* 0x00000016181c723c */ /* 0x000fe2000004181c */
[----:B------:R-:W-:Y:S02]  /*6b20*/  IADD3 R16, R0, 0x20, RZ ;  /* 0x0000002000107810 */ /* 0x000fe40007ffe0ff */
[----:B------:R-:W-:Y:S02]  /*6b30*/  FSEL R189, R183, -INF , !P2 ;  /* 0xff800000b7bd7808 */ /* 0x000fe40005000000 */
[----:B------:R-:W-:Y:S02]  /*6b40*/  FSEL R186, R176, -INF , !P1 ;  /* 0xff800000b0ba7808 */ /* 0x000fe40004800000 */
[----:B------:R-:W-:-:S02]  /*6b50*/  FSEL R190, R178, -INF , !P0 ;  /* 0xff800000b2be7808 */ /* 0x000fc40004000000 */
[CC--:B------:R-:W-:Y:S02]  /*6b60*/  ISETP.GE.AND P2, PT, R2.reuse, R201.reuse, PT ;  /* 0x000000c90200720c */ /* 0x0c0fe40003f46270 */
[----:B------:R-:W-:Y:S02]  /*6b70*/  ISETP.GE.AND P1, PT, R2, R200, PT ;  /* 0x000000c80200720c */ /* 0x000fe40003f26270 */
[----:B------:R-:W-:Y:S02]  /*6b80*/  ISETP.GE.AND P0, PT, R16, R201, PT ;  /* 0x000000c91000720c */ /* 0x000fe40003f06270 */
[----:B------:R-:W-:Y:S02]  /*6b90*/  IADD3 R2, R0, 0x21, RZ ;  /* 0x0000002100027810 */ /* 0x000fe40007ffe0ff */
[----:B------:R-:W-:Y:S02]  /*6ba0*/  FSEL R187, R177, -INF , !P2 ;  /* 0xff800000b1bb7808 */ /* 0x000fe40005000000 */
[----:B------:R-:W-:-:S02]  /*6bb0*/  FSEL R191, R179, -INF , !P1 ;  /* 0xff800000b3bf7808 */ /* 0x000fc40004800000 */
[----:B------:R-:W-:Y:S02]  /*6bc0*/  FSEL R198, R172, -INF , !P0 ;  /* 0xff800000acc67808 */ /* 0x000fe40004000000 */
        /* <DEDUP_REMOVED lines=18> */
[----:B------:R-:W-:Y:S02]  /*6cf0*/  ISETP.GE.AND P0, PT, R16, R201, PT ;  /* 0x000000c91000720c */ /* 0x000fe40003f06270 */
[----:B------:R-:W-:Y:S02]  /*6d00*/  FSEL R199, R168, -INF , !P2 ;  /* 0xff800000a8c77808 */ /* 0x000fe40005000000 */
[----:B------:R-:W-:Y:S02]  /*6d10*/  FSEL R165, R28, -INF , !P0 ;  /* 0xff8000001ca57808 */ /* 0x000fe40004000000 */
[-C--:B------:R-:W-:Y:S02]  /*6d20*/  ISETP.GE.AND P0, PT, R0, R200.reuse, PT ;  /* 0x000000c80000720c */ /* 0x080fe40003f06270 */
[----:B------:R-:W-:-:S02]  /*6d30*/  ISETP.GE.AND P2, PT, R2, R200, PT ;  /* 0x000000c80200720c */ /* 0x000fc40003f46270 */
[----:B------:R-:W-:Y:S02]  /*6d40*/  IADD3 R2, R0, 0x31, RZ ;  /* 0x0000003100027810 */ /* 0x000fe40007ffe0ff */
[----:B------:R-:W-:Y:S02]  /*6d50*/  FSEL R14, R14, -INF , !P0 ;  /* 0xff8000000e0e7808 */ /* 0x000fe40004000000 */
[----:B------:R-:W-:Y:S02]  /*6d60*/  FSEL R194, R171, -INF , !P2 ;  /* 0xff800000abc27808 */ /* 0x000fe40005000000 */
[----:B------:R-:W-:Y:S02]  /*6d70*/  FSEL R167, R32, -INF , !P1 ;  /* 0xff80000020a77808 */ /* 0x000fe40004800000 */
[----:B------:R-:W-:Y:S02]  /*6d80*/  PLOP3.LUT P0, PT, PT, PT, UP0, 0x80, 0x0 ;  /* 0x000000000000781c */ /* 0x000fe40003f0f008 */
[----:B------:R-:W-:-:S02]  /*6d90*/  ISETP.GE.AND P2, PT, R2, R201, PT ;  /* 0x000000c90200720c */ /* 0x000fc40003f46270 */
[-C--:B------:R-:W-:Y:S02]  /*6da0*/  ISETP.GE.AND P1, PT, R2, R200.reuse, PT ;  /* 0x000000c80200720c */ /* 0x080fe40003f26270 */
[----:B------:R-:W-:Y:S02]  /*6db0*/  FSEL R166, R33, -INF , !P2 ;  /* 0xff80000021a67808 */ /* 0x000fe40005000000 */
[----:B------:R-:W-:Y:S02]  /*6dc0*/  FSEL R180, R35, -INF , !P1 ;  /* 0xff80000023b47808 */ /* 0x000fe40004800000 */
[----:B------:R-:W-:Y:S02]  /*6dd0*/  ISETP.GE.AND P2, PT, R16, R200, PT ;  /* 0x000000c81000720c */ /* 0x000fe40003f46270 */
[C---:B------:R-:W-:Y:S02]  /*6de0*/  ISETP.GE.AND P1, PT, R0.reuse, R201, PT ;  /* 0x000000c90000720c */ /* 0x040fe40003f26270 */
[----:B------:R-:W-:-:S02]  /*6df0*/  IADD3 R2, R0, 0x39, RZ ;  /* 0x0000003900027810 */ /* 0x000fc40007ffe0ff */
[----:B------:R-:W-:Y:S02]  /*6e00*/  FSEL R179, R30, -INF , !P2 ;  /* 0xff8000001eb37808 */ /* 0x000fe40005000000 */
[----:B------:R-:W-:Y:S02]  /*6e10*/  FSEL R12, R12, -INF , !P1 ;  /* 0xff8000000c0c7808 */ /* 0x000fe40004800000 */
[C---:B------:R-:W-:Y:S02]  /*6e20*/  ISETP.GE.AND P2, PT, R2.reuse, R201, PT ;  /* 0x000000c90200720c */ /* 0x040fe40003f46270 */
        /* <DEDUP_REMOVED lines=76> */
.L_x_204:
[----:B------:R-:W-:Y:S05]  /*72f0*/  BSYNC B0 ;  /* 0x0000000000007941 */ /* 0x000fea0003800000 */
.L_x_203:
[----:B------:R-:W0:Y:S02]  /*7300*/  LDGDEPBAR ;  /* 0x00000000000079af */ /* 0x000e240000000000 */
.L_x_202:
[----:B------:R-:W-:Y:S01]  /*7310*/  FMNMX.FTZ R2, R164, R12, !PT ;  /* 0x0000000ca4027209 */ /* 0x000fe20007810000 */
[----:B-1----:R-:W-:Y:S01]  /*7320*/  LDSM.16.MT88.4 R20, [R224+0x18000] ;  /* 0x01800000e014783b */ /* 0x002fe20000004200 */
[----:B------:R-:W-:Y:S02]  /*7330*/  FMNMX.FTZ R0, R3, R14, !PT ;  /* 0x0000000e03007209 */ /* 0x000fe40007810000 */
        /* <DEDUP_REMOVED lines=83> */
[--C-:B------:R-:W-:Y:S02]  /*7870*/  FFMA.FTZ R195, R195, c[0x0][0x23c], -R178.reuse ;  /* 0x00008f00c3c37a23 */ /* 0x100fe400000108b2 */
[--C-:B------:R-:W-:Y:S02]  /*7880*/  FFMA.FTZ R193, R193, c[0x0][0x23c], -R178.reuse ;  /* 0x00008f00c1c17a23 */ /* 0x100fe400000108b2 */
[----:B------:R-:W-:Y:S01]  /*7890*/  MUFU.EX2 R168, R168 ;  /* 0x000000a800a87308 */ /* 0x000fe20000000800 */
[----:B------:R-:W-:Y:S02]  /*78a0*/  FFMA.FTZ R194, R194, c[0x0][0x23c], -R178 ;  /* 0x00008f00c2c27a23 */ /* 0x000fe400000108b2 */
[--C-:B------:R-:W-:Y:S02]  /*78b0*/  FFMA.FTZ R202, R167, c[0x0][0x23c], -R183.reuse ;  /* 0x00008f00a7ca7a23 */ /* 0x100fe400000108b7 */
[--C-:B------:R-:W-:Y:S02]  /*78c0*/  FFMA.FTZ R203, R166, c[0x0][0x23c], -R183.reuse ;  /* 0x00008f00a6cb7a23 */ /* 0x100fe400000108b7 */
[--C-:B------:R-:W-:Y:S01]  /*78d0*/  FFMA.FTZ R244, R165, c[0x0][0x23c], -R183.reuse ;  /* 0x00008f00a5f47a23 */ /* 0x100fe200000108b7 */
[----:B------:R-:W3:Y:S01]  /*78e0*/  MUFU.EX2 R175, R175 ;  /* 0x000000af00af7308 */ /* 0x000ee20000000800 */
[----:B----4-:R-:W-:Y:S01]  /*78f0*/  F2FP.BF16.PACK_AB R5, R169, R170 ;  /* 0x000000aaa905723e */ /* 0x010fe200000010ff */
[----:B------:R-:W-:Y:S01]  /*7900*/  LDSM.16.MT88.4 R164, [R221+0x1f000] ;  /* 0x01f00000dda4783b */ /* 0x000fe20000004200 */
[----:B------:R-:W-:-:S02]  /*7910*/  FFMA.FTZ R182, R182, c[0x0][0x23c], -R183 ;  /* 0x00008f00b6b67a23 */ /* 0x000fc400000108b7 */
[--C-:B------:R-:W-:Y:S02]  /*7920*/  FFMA.FTZ R181, R181, c[0x0][0x23c], -R178.reuse ;  /* 0x00008f00b5b57a23 */ /* 0x100fe400000108b2 */
[--C-:B------:R-:W-:Y:S01]  /*7930*/  FFMA.FTZ R180, R180, c[0x0][0x23c], -R178.reuse ;  /* 0x00008f00b4b47a23 */ /* 0x100fe200000108b2 */
[----:B------:R4:W5:Y:S01]  /*7940*/  MUFU.EX2 R176, R4 ;  /* 0x0000000400b07308 */ /* 0x0009620000000800 */
[--C-:B------:R-:W-:Y:S02]  /*7950*/  FFMA.FTZ R179, R179, c[0x0][0x23c], -R178.reuse ;  /* 0x00008f00b3b37a23 */ /* 0x100fe400000108b2 */
[----:B------:R-:W-:-:S05]  /*7960*/  FFMA.FTZ R177, R177, c[0x0][0x23c], -R178 ;  /* 0x00008f00b1b17a23 */ /* 0x000fca00000108b2 */
        /* <DEDUP_REMOVED lines=29> */
[----:B------:R-:W5:Y:S01]  /*7b40*/  MUFU.EX2 R188, R188 ;  /* 0x000000bc00bc7308 */ /* 0x000f620000000800 */
[-C--:B------:R-:W-:Y:S02]  /*7b50*/  FMUL.FTZ R46, R46, R3.reuse ;  /* 0x000000032e2e7220 */ /* 0x080fe40000410000 */
        /* <DEDUP_REMOVED lines=28> */
[----:B------:R-:W3:Y:S01]  /*7d20*/  LDSM.16.MT88.4 R20, [R221+0x1a000] ;  /* 0x01a00000dd14783b */ /* 0x000ee20000004200 */
[----:B------:R-:W-:-:S02]  /*7d30*/  FMUL.FTZ R64, R64, R176 ;  /* 0x000000b040407220 */ /* 0x000fc40000410000 */
[-C--:B------:R-:W-:Y:S02]  /*7d40*/  FMUL.FTZ R65, R65, R176.reuse ;  /* 0x000000b041417220 */ /* 0x080fe40000410000 */
[-C--:B------:R-:W-:Y:S01]  /*7d50*/  FMUL.FTZ R66, R66, R3.reuse ;  /* 0x0000000342427220 */ /* 0x080fe20000410000 */
[----:B------:R-:W-:Y:S01]  /*7d60*/  MUFU.EX2 R196, R196 ;  /* 0x000000c400c47308 */ /* 0x000fe20000000800 */
[-C--:B------:R-:W-:Y:S02]  /*7d70*/  FMUL.FTZ R67, R67, R3.reuse ;  /* 0x0000000343437220 */ /* 0x080fe40000410000 */
[-C--:B------:R-:W-:Y:S01]  /*7d80*/  FMUL.FTZ R68, R68, R176.reuse ;  /* 0x000000b044447220 */ /* 0x080fe20000410000 */
[----:B-1----:R-:W-:Y:S01]  /*7d90*/  HMMA.16816.F32.BF16 R60, R4, R16, R60 ;  /* 0x00000010043c723c */ /* 0x002fe2000004183c */
[----:B------:R-:W-:Y:S02]  /*7da0*/  FMUL.FTZ R69, R69, R176 ;  /* 0x000000b045457220 */ /* 0x000fe40000410000 */
[-C--:B------:R-:W-:Y:S01]  /*7db0*/  FMUL.FTZ R70, R70, R3.reuse ;  /* 0x0000000346467220 */ /* 0x080fe20000410000 */
[----:B------:R-:W-:Y:S01]  /*7dc0*/  MUFU.EX2 R199, R199 ;  /* 0x000000c700c77308 */ /* 0x000fe20000000800 */
[----:B------:R-:W-:-:S02]  /*7dd0*/  FMUL.FTZ R71, R71, R3 ;  /* 0x0000000347477220 */ /* 0x000fc40000410000 */
[-C--:B------:R-:W-:Y:S01]  /*7de0*/  FMUL.FTZ R72, R72, R176.reuse ;  /* 0x000000b048487220 */ /* 0x080fe20000410000 */
[C---:B------:R-:W-:Y:S01]  /*7df0*/  HMMA.16816.F32.BF16 R64, R4.reuse, R18, R64 ;  /* 0x000000120440723c */ /* 0x040fe20000041840 */
[-C--:B------:R-:W-:Y:S01]  /*7e00*/  FMUL.FTZ R73, R73, R176.reuse ;  /* 0x000000b049497220 */ /* 0x080fe20000410000 */
[----:B------:R-:W1:Y:S01]  /*7e10*/  LDSM.16.MT88.4 R16, [R220+0x1a000] ;  /* 0x01a00000dc10783b */ /* 0x000e620000004200 */
[-C--:B------:R-:W-:Y:S01]  /*7e20*/  FMUL.FTZ R74, R74, R3.reuse ;  /* 0x000000034a4a7220 */ /* 0x080fe20000410000 */
[----:B------:R-:W-:Y:S01]  /*7e30*/  MUFU.EX2 R197, R197 ;  /* 0x000000c500c57308 */ /* 0x000fe20000000800 */
[----:B------:R-:W-:Y:S02]  /*7e40*/  FMUL.FTZ R75, R75, R3 ;  /* 0x000000034b4b7220 */ /* 0x000fe40000410000 */
[-C--:B------:R-:W-:Y:S01]  /*7e50*/  FMUL.FTZ R76, R76, R176.reuse ;  /* 0x000000b04c4c7220 */ /* 0x080fe20000410000 */
[----:B--2---:R-:W-:Y:S01]  /*7e60*/  HMMA.16816.F32.BF16 R68, R4, R12, R68 ;  /* 0x0000000c0444723c */ /* 0x004fe20000041844 */
[----:B------:R-:W-:-:S02]  /*7e70*/  FMUL.FTZ R77, R77, R176 ;  /* 0x000000b04d4d7220 */ /* 0x000fc40000410000 */
[-C--:B------:R-:W-:Y:S01]  /*7e80*/  FMUL.FTZ R78, R78, R3.reuse ;  /* 0x000000034e4e7220 */ /* 0x080fe20000410000 */
[----:B------:R-:W2:Y:S01]  /*7e90*/  MUFU.EX2 R192, R192 ;  /* 0x000000c000c07308 */ /* 0x000ea20000000800 */
        /* <DEDUP_REMOVED lines=9> */
[C---:B---3--:R-:W-:Y:S01]  /*7f30*/  HMMA.16816.F32.BF16 R76, R4.reuse, R20, R76 ;  /* 0x00000014044c723c */ /* 0x048fe2000004184c */
[-C--:B------:R-:W-:Y:S02]  /*7f40*/  FMUL.FTZ R85, R85, R176.reuse ;  /* 0x000000b055557220 */ /* 0x080fe40000410000 */
        /* <DEDUP_REMOVED lines=8> */
[----:B------:R-:W2:Y:S01]  /*7fd0*/  MUFU.EX2 R194, R194 ;  /* 0x000000c200c27308 */ /* 0x000ea20000000800 */
[-C--:B------:R-:W-:Y:S02]  /*7fe0*/  FMUL.FTZ R91, R91, R3.reuse ;  /* 0x000000035b5b7220 */ /* 0x080fe40000410000 */
[-C--:B------:R-:W-:Y:S02]  /*7ff0*/  FMUL.FTZ R92, R92, R176.reuse ;  /* 0x000000b05c5c7220 */ /* 0x080fe40000410000 */
[----:B------:R-:W-:Y:S01]  /*8000*/  FMUL.FTZ R93, R93, R176 ;  /* 0x000000b05d5d7220 */ /* 0x000fe20000410000 */
[----:B-1----:R-:W-:Y:S01]  /*8010*/  HMMA.16816.F32.BF16 R84, R4, R16, R84 ;  /* 0x000000100454723c */ /* 0x002fe20000041854 */
[-C--:B------:R-:W-:Y:S01]  /*8020*/  FMUL.FTZ R94, R94, R3.reuse ;  /* 0x000000035e5e7220 */ /* 0x080fe20000410000 */
[----:B------:R-:W1:Y:S01]  /*8030*/  MUFU.EX2 R202, R202 ;  /* 0x000000ca00ca7308 */ /* 0x000e620000000800 */
[----:B------:R-:W-:-:S02]  /*8040*/  FMUL.FTZ R95, R95, R3 ;  /* 0x000000035f5f7220 */ /* 0x000fc40000410000 */
[-C--:B------:R-:W-:Y:S02]  /*8050*/  FMUL.FTZ R96, R96, R176.reuse ;  /* 0x000000b060607220 */ /* 0x080fe40000410000 */
[-C--:B------:R-:W-:Y:S01]  /*8060*/  FMUL.FTZ R97, R97, R176.reuse ;  /* 0x000000b061617220 */ /* 0x080fe20000410000 */
[C---:B------:R-:W-:Y:S01]  /*8070*/  HMMA.16816.F32.BF16 R88, R4.reuse, R18, R88 ;  /* 0x000000120458723c */ /* 0x040fe20000041858 */
[-C--:B------:R-:W-:Y:S01]  /*8080*/  FMUL.FTZ R98, R98, R3.reuse ;  /* 0x0000000362627220 */ /* 0x080fe20000410000 */
[----:B------:R-:W1:Y:S01]  /*8090*/  LDSM.16.MT88.4 R16, [R221+0x1c000] ;  /* 0x01c00000dd10783b */ /* 0x000e620000004200 */
        /* <DEDUP_REMOVED lines=16> */
[C---:B---3--:R-:W-:Y:S01]  /*81a0*/  HMMA.16816.F32.BF16 R100, R4.reuse, R20, R100 ;  /* 0x000000140464723c */ /* 0x048fe20000041864 */
[-C--:B------:R-:W-:Y:S02]  /*81b0*/  FMUL.FTZ R109, R109, R176.reuse ;  /* 0x000000b06d6d7220 */ /* 0x080fe40000410000 */
[-C--:B------:R-:W-:Y:S02]  /*81c0*/  FMUL.FTZ R110, R110, R3.reuse ;  /* 0x000000036e6e7220 */ /* 0x080fe40000410000 */
[----:B------:R-:W-:Y:S01]  /*81d0*/  FMUL.FTZ R111, R111, R3 ;  /* 0x000000036f6f7220 */ /* 0x000fe20000410000 */
[----:B------:R-:W3:Y:S01]  /*81e0*/  MUFU.EX2 R181, R181 ;  /* 0x000000b500b57308 */ /* 0x000ee20000000800 */
[-C--:B------:R-:W-:Y:S01]  /*81f0*/  FMUL.FTZ R112, R112, R176.reuse ;  /* 0x000000b070707220 */ /* 0x080fe20000410000 */
[----:B------:R-:W-:Y:S01]  /*8200*/  HMMA.16816.F32.BF16 R104, R4, R22, R104 ;  /* 0x000000160468723c */ /* 0x000fe20000041868 */
[----:B------:R-:W3:Y:S01]  /*8210*/  LDSM.16.MT88.4 R20, [R224+0x1e000] ;  /* 0x01e00000e014783b */ /* 0x000ee20000004200 */
[----:B------:R-:W-:-:S02]  /*8220*/  FMUL.FTZ R113, R113, R176 ;  /* 0x000000b071717220 */ /* 0x000fc40000410000 */
[-C--:B------:R-:W-:Y:S02]  /*8230*/  FMUL.FTZ R114, R114, R3.reuse ;  /* 0x0000000372727220 */ /* 0x080fe40000410000 */
[-C--:B------:R-:W-:Y:S01]  /*8240*/  FMUL.FTZ R115, R115, R3.reuse ;  /* 0x0000000373737220 */ /* 0x080fe20000410000 */
[----:B------:R-:W2:Y:S01]  /*8250*/  MUFU.EX2 R180, R180 ;  /* 0x000000b400b47308 */ /* 0x000ea20000000800 */
[-C--:B------:R-:W-:Y:S02]  /*8260*/  FMUL.FTZ R116, R116, R176.reuse ;  /* 0x000000b074747220 */ /* 0x080fe40000410000 */
[-C--:B------:R-:W-:Y:S01]  /*8270*/  FMUL.FTZ R117, R117, R176.reuse ;  /* 0x000000b075757220 */ /* 0x080fe20000410000 */
[----:B-1----:R-:W-:Y:S01]  /*8280*/  HMMA.16816.F32.BF16 R108, R4, R16, R108 ;  /* 0x00000010046c723c */ /* 0x002fe2000004186c */
[-C--:B------:R-:W-:Y:S02]  /*8290*/  FMUL.FTZ R118, R118, R3.reuse ;  /* 0x0000000376767220 */ /* 0x080fe40000410000 */
[----:B------:R-:W-:Y:S01]  /*82a0*/  FMUL.FTZ R119, R119, R3 ;  /* 0x0000000377777220 */ /* 0x000fe20000410000 */
[----:B------:R-:W1:Y:S01]  /*82b0*/  MUFU.EX2 R179, R179 ;  /* 0x000000b300b37308 */ /* 0x000e620000000800 */
[----:B------:R-:W-:-:S02]  /*82c0*/  FMUL.FTZ R120, R120, R176 ;  /* 0x000000b078787220 */ /* 0x000fc40000410000 */
[-C--:B------:R-:W-:Y:S01]  /*82d0*/  FMUL.FTZ R121, R121, R176.reuse ;  /* 0x000000b079797220 */ /* 0x080fe20000410000 */
[C---:B------:R-:W-:Y:S01]  /*82e0*/  HMMA.16816.F32.BF16 R112, R4.reuse, R18, R112 ;  /* 0x000000120470723c */ /* 0x040fe20000041870 */
[-C--:B------:R-:W-:Y:S01]  /*82f0*/  FMUL.FTZ R122, R122, R3.reuse ;  /* 0x000000037a7a7220 */ /* 0x080fe20000410000 */
[----:B------:R-:W1:Y:S01]  /*8300*/  LDSM.16.MT88.4 R16, [R222+0x1e000] ;  /* 0x01e00000de10783b */ /* 0x000e620000004200 */
        /* <DEDUP_REMOVED lines=15> */
[C---:B---3--:R-:W-:Y:S01]  /*8400*/  HMMA.16816.F32.BF16 R124, R4.reuse, R20, R124 ;  /* 0x00000014047c723c */ /* 0x048fe2000004187c */
[-C--:B------:R-:W-:Y:S02]  /*8410*/  FMUL.FTZ R134, R134, R3.reuse ;  /* 0x0000000386867220 */ /* 0x080fe40000410000 */
[-C--:B------:R-:W-:Y:S02]  /*8420*/  FMUL.FTZ R135, R135, R3.reuse ;  /* 0x0000000387877220 */ /* 0x080fe40000410000 */
[-C--:B------:R-:W-:Y:S02]  /*8430*/  FMUL.FTZ R152, R152, R176.reuse ;  /* 0x000000b098987220 */ /* 0x080fe40000410000 */
[----:B------:R-:W-:Y:S01]  /*8440*/  FMUL.FTZ R153, R153, R176 ;  /* 0x000000b099997220 */ /* 0x000fe20000410000 */
[----:B------:R-:W-:Y:S01]  /*8450*/  HMMA.16816.F32.BF16 R128, R4, R22, R128 ;  /* 0x000000160480723c */ /* 0x000fe20000041880 */
[----:B------:R-:W3:Y:S01]  /*8460*/  LDSM.16.MT88.4 R20, [R220+0x1e000] ;  /* 0x01e00000dc14783b */ /* 0x000ee20000004200 */
[----:B------:R-:W-:-:S02]  /*8470*/  FMUL.FTZ R154, R154, R3 ;  /* 0x000000039a9a7220 */ /* 0x000fc40000410000 */
[-C--:B------:R-:W-:Y:S02]  /*8480*/  FMUL.FTZ R155, R155, R3.reuse ;  /* 0x000000039b9b7220 */ /* 0x080fe40000410000 */
[-C--:B------:R-:W-:Y:S02]  /*8490*/  FMUL.FTZ R136, R136, R176.reuse ;  /* 0x000000b088887220 */ /* 0x080fe40000410000 */
[-C--:B------:R-:W-:Y:S02]  /*84a0*/  FMUL.FTZ R137, R137, R176.reuse ;  /* 0x000000b089897220 */ /* 0x080fe40000410000 */
[-C--:B------:R-:W-:Y:S01]  /*84b0*/  FMUL.FTZ R138, R138, R3.reuse ;  /* 0x000000038a8a7220 */ /* 0x080fe20000410000 */
[----:B-1----:R-:W-:Y:S01]  /*84c0*/  HMMA.16816.F32.BF16 R132, R4, R16, R132 ;  /* 0x000000100484723c */ /* 0x002fe20000041884 */
[----:B------:R-:W-:Y:S02]  /*84d0*/  FMUL.FTZ R139, R139, R3 ;  /* 0x000000038b8b7220 */ /* 0x000fe40000410000 */
[----:B------:R-:W-:-:S02]  /*84e0*/  FMUL.FTZ R140, R140, R176 ;  /* 0x000000b08c8c7220 */ /* 0x000fc40000410000 */
[-C--:B------:R-:W-:Y:S02]  /*84f0*/  FMUL.FTZ R141, R141, R176.reuse ;  /* 0x000000b08d8d7220 */ /* 0x080fe40000410000 */
[-C--:B------:R-:W-:Y:S01]  /*8500*/  FMUL.FTZ R142, R142, R3.reuse ;  /* 0x000000038e8e7220 */ /* 0x080fe20000410000 */
[C---:B------:R-:W-:Y:S01]  /*8510*/  HMMA.16816.F32.BF16 R152, R4.reuse, R18, R152 ;  /* 0x000000120498723c */ /* 0x040fe20000041898 */
[-C--:B------:R-:W-:Y:S01]  /*8520*/  FMUL.FTZ R143, R143, R3.reuse ;  /* 0x000000038f8f7220 */ /* 0x080fe20000410000 */
[----:B------:R-:W1:Y:S01]  /*8530*/  LDSM.16.MT88.4 R16, [R224+0x18800] ;  /* 0x01880000e010783b */ /* 0x000e620000004200 */
        /* <DEDUP_REMOVED lines=13> */
[C---:B---3--:R-:W-:Y:S01]  /*8610*/  HMMA.16816.F32.BF16 R148, R4.reuse, R20, R148 ;  /* 0x000000140494723c */ /* 0x048fe20000041894 */
[----:B------:R-:W-:Y:S02]  /*8620*/  FADD.FTZ R173, R173, R174 ;  /* 0x000000aeadad7221 */ /* 0x000fe40000010000 */
[----:B------:R-:W-:Y:S01]  /*8630*/  FADD.FTZ R169, R169, R3 ;  /* 0x00000003a9a97221 */ /* 0x000fe20000010000 */
[----:B------:R-:W-:Y:S01]  /*8640*/  MOV R3, R0 ;  /* 0x0000000000037202 */ /* 0x000fe20000000f00 */
[----:B------:R-:W-:Y:S02]  /*8650*/  FADD.FTZ R173, R172, R173 ;  /* 0x000000adacad7221 */ /* 0x000fe40000010000 */
[----:B------:R-:W-:Y:S01]  /*8660*/  FADD.FTZ R169, R168, R169 ;  /* 0x000000a9a8a97221 */ /* 0x000fe20000010000 */
[----:B------:R-:W-:Y:S01]  /*8670*/  HMMA.16816.F32.BF16 R144, R4, R22, R144 ;  /* 0x000000160490723c */ /* 0x000fe20000041890 */
[----:B------:R-:W3:Y:S01]  /*8680*/  LDSM.16.MT88.4 R20, [R224+0x1a800] ;  /* 0x01a80000e014783b */ /* 0x000ee20000004200 */
[----:B------:R-:W-:-:S02]  /*8690*/  FADD.FTZ R171, R171, R173 ;  /* 0x000000adabab7221 */ /* 0x000fc40000010000 */
[----:B------:R-:W-:Y:S02]  /*86a0*/  FADD.FTZ R175, R175, R169 ;  /* 0x000000a9afaf7221 */ /* 0x000fe40000010000 */
[----:B------:R-:W-:Y:S01]  /*86b0*/  FADD.FTZ R171, R184, R171 ;  /* 0x000000abb8ab7221 */ /* 0x000fe20000010000 */
[----:B------:R-:W-:Y:S01]  /*86c0*/  F2FP.BF16.PACK_AB R4, R185, R184 ;  /* 0x000000b8b904723e */ /* 0x000fe200000010ff */
[----:B-----5:R-:W-:Y:S01]  /*86d0*/  FADD.FTZ R175, R188, R175 ;  /* 0x000000afbcaf7221 */ /* 0x020fe20000010000 */
        /* <DEDUP_REMOVED lines=10> */
[----:B----4-:R-:W-:Y:S02]  /*8780*/  FADD.FTZ R187, R198, R187 ;  /* 0x000000bbc6bb7221 */ /* 0x010fe40000010000 */
        /* <DEDUP_REMOVED lines=45> */
[C---:B------:R-:W-:Y:S08]  /*8a60*/  HMMA.16816.F32.BF16 R136, R4.reuse, R32, R136 ;  /* 0x000000200488723c */ /* 0x040ff00000041888 */
[----:B------:R-:W-:Y:S01]  /*8a70*/  HMMA.16816.F32.BF16 R140, R4, R34, R140 ;  /* 0x00000022048c723c */ /* 0x000fe2000004188c */
[----:B------:R-:W-:Y:S06]  /*8a80*/  LDSM.16.MT88.4 R32, [R222+0x1f000] ;  /* 0x01f00000de20783b */ /* 0x000fec0000004200 */
[C---:B------:R-:W-:Y:S01]  /*8a90*/  F2FP.BF16.PACK_AB R4, R196.reuse, R198 ;  /* 0x000000c6c404723e */ /* 0x040fe200000010ff */
[----:B------:R-:W-:Y:S01]  /*8aa0*/  FADD.FTZ R196, R196, R187 ;  /* 0x000000bbc4c47221 */ /* 0x000fe20000010000 */
[C---:B------:R-:W-:Y:S01]  /*8ab0*/  F2FP.BF16.PACK_AB R5, R195.reuse, R192 ;  /* 0x000000c0c305723e */ /* 0x040fe200000010ff */
        /* <DEDUP_REMOVED lines=77> */
[C---:B---3--:R-:W-:Y:S08]  /*8f90*/  HMMA.16816.F32.BF16 R76, R4.reuse, R20, R76 ;  /* 0x00000014044c723c */ /* 0x048ff0000004184c */
[C---:B------:R-:W-:Y:S01]  /*8fa0*/  HMMA.16816.F32.BF16 R80, R4.reuse, R22, R80 ;  /* 0x000000160450723c */ /* 0x040fe20000041850 */
[----:B------:R-:W3:Y:S07]  /*8fb0*/  LDSM.16.MT88.4 R20, [R224+0x1f800] ;  /* 0x01f80000e014783b */ /* 0x000eee0000004200 */
        /* <DEDUP_REMOVED lines=18> */
[C---:B------:R-:W-:Y:S08]  /*90e0*/  HMMA.16816.F32.BF16 R104, R4.reuse, R30, R104 ;  /* 0x0000001e0468723c */ /* 0x040ff00000041868 */
[C---:B-----5:R-:W-:Y:S08]  /*90f0*/  HMMA.16816.F32.BF16 R108, R4.reuse, R32, R108 ;  /* 0x00000020046c723c */ /* 0x060ff0000004186c */
        /* <DEDUP_REMOVED lines=8> */
[----:B------:R-:W-:Y:S01]  /*9180*/  HMMA.16816.F32.BF16 R144, R4, R22, R144 ;  /* 0x000000160490723c */ /* 0x000fe20000041890 */
[----:B------:R-:W-:Y:S11]  /*9190*/  @!P0 BRA `(.L_x_201) ;  /* 0x00003a4000008947 */ /* 0x000ff60003800000 */
[----:B------:R-:W-:Y:S01]  /*91a0*/  UIADD3 UR26, UR9, -0x3, URZ ;  /* 0xfffffffd091a7890 */ /* 0x000fe2000fffe03f */
[----:B------:R-:W-:-:S04]  /*91b0*/  DEPBAR.LE SB0, 0x0 ;  /* 0x000080000000791a */ /* 0x000fc80000000000 */
[----:B------:R-:W-:Y:S01]  /*91c0*/  USHF.R.S32.HI UR24, URZ, 0x1f, UR26 ;  /* 0x0000001f3f187899 */ /* 0x000fe2000801141a */
[----:B------:R-:W-:Y:S01]  /*91d0*/  BAR.SYNC.DEFER_BLOCKING 0x0 ;  /* 0x0000000000007b1d */ /* 0x000fe20000010000 */
[----:B------:R-:W-:-:S05]  /*91e0*/  UISETP.GE.AND UP0, UPT, UR9, 0x4, UPT ;  /* 0x000000040900788c */ /* 0x000fca000bf06270 */
[----:B------:R-:W-:Y:S02]  /*91f0*/  ULDC.64 UR4, c[0x0][0x1a0] ;  /* 0x0000680000047ab9 */ /* 0x000fe40000000a00 */
[----:B------:R-:W-:Y:S02]  /*9200*/  UIMAD UR24, UR24, UR4, URZ ;  /* 0x00000004181872a4 */ /* 0x000fe4000f8e023f */
[----:B------:R-:W-:Y:S02]  /*9210*/  UIMAD.WIDE.U32 UR28, UR26, UR4, URZ ;  /* 0x000000041a1c72a5 */ /* 0x000fe4000f8e003f */
[----:B------:R-:W-:-:S04]  /*9220*/  UIMAD UR5, UR26, UR5, UR24 ;  /* 0x000000051a0572a4 */ /* 0x000fc8000f8e0218 */
[----:B------:R-:W-:Y:S01]  /*9230*/  UIADD3 UR5, UR29, UR5, URZ ;  /* 0x000000051d057290 */ /* 0x000fe2000fffe03f */
[----:B------:R-:W-:Y:S02]  /*9240*/  IMAD.U32 R4, RZ, RZ, UR28 ;  /* 0x0000001cff047e24 */ /* 0x000fe4000f8e00ff */
[----:B------:R-:W-:-:S03]  /*9250*/  IMAD.U32 R5, RZ, RZ, UR29 ;  /* 0x0000001dff057e24 */ /* 0x000fc6000f8e00ff */
[----:B------:R-:W-:Y:S01]  /*9260*/  IMAD.U32 R5, RZ, RZ, UR5 ;  /* 0x00000005ff057e24 */ /* 0x000fe2000f8e00ff */
[----:B------:R-:W-:Y:S01]  /*9270*/  LEA R6, P0, R4, R8, 0x6 ;  /* 0x0000000804067211 */ /* 0x000fe200078030ff */
[----:B------:R-:W-:Y:S03]  /*9280*/  @P6 STS.128 [R232+0x18000], RZ ;  /* 0x018000ffe8006388 */ /* 0x000fe60000000c00 */
[----:B------:R-:W-:Y:S02]  /*9290*/  @!P6 LEA R12, P2, R6, c[0x0][0x170], 0x1 ;  /* 0x00005c00060cea11 */ /* 0x000fe400078408ff */
[----:B------:R-:W-:Y:S02]  /*92a0*/  LEA.HI.X R5, R4, R11, R5, 0x6, P0 ;  /* 0x0000000b04057211 */ /* 0x000fe400000f3405 */
[C---:B------:R-:W-:Y:S02]  /*92b0*/  @!P5 LEA R18, P1, R6.reuse, c[0x0][0x170], 0x1 ;  /* 0x00005c000612da11 */ /* 0x040fe400078208ff */
[----:B------:R-:W-:-:S02]  /*92c0*/  @!P4 LEA R16, P0, R6, c[0x0][0x170], 0x1 ;  /* 0x00005c000610ca11 */ /* 0x000fc400078008ff */
[C-C-:B------:R-:W-:Y:S02]  /*92d0*/  @!P6 LEA.HI.X R13, R6.reuse, c[0x0][0x174], R5.reuse, 0x1, P2 ;  /* 0x00005d00060dea11 */ /* 0x140fe400010f0c05 */
[C---:B------:R-:W-:Y:S02]  /*92e0*/  IADD3 R4, P2, R6.reuse, UR22, RZ ;  /* 0x0000001606047c10 */ /* 0x040fe4000ff5e0ff */
[C-C-:B------:R-:W-:Y:S01]  /*92f0*/  @!P5 LEA.HI.X R19, R6.reuse, c[0x0][0x174], R5.reuse, 0x1, P1 ;  /* 0x00005d000613da11 */ /* 0x140fe200008f0c05 */
[----:B------:R-:W-:Y:S01]  /*9300*/  @!PT LDS RZ, [RZ] ;  /* 0x00000000fffff984 */ /* 0x000fe20000000800 */
[----:B------:R-:W-:Y:S01]  /*9310*/  @!PT LDS RZ, [RZ] ;  /* 0x00000000fffff984 */ /* 0x000fe20000000800 */
[----:B------:R-:W-:Y:S01]  /*9320*/  @!PT LDS RZ, [RZ] ;  /* 0x00000000fffff984 */ /* 0x000fe20000000800 */
[----:B------:R1:W-:Y:S01]  /*9330*/  @!P6 LDGSTS.E.BYPASS.LTC128B.128 [R232+0x18000], [R12.64] ;  /* 0x180000000ce8efae */ /* 0x0003e2000b901d52 */
[C---:B------:R-:W-:Y:S02]  /*9340*/  @!P3 LEA R14, P1, R6.reuse, c[0x0][0x170], 0x1 ;  /* 0x00005c00060eba11 */ /* 0x040fe400078208ff */
[----:B------:R-:W-:Y:S01]  /*9350*/  @!P4 LEA.HI.X R17, R6, c[0x0][0x174], R5, 0x1, P0 ;  /* 0x00005d000611ca11 */ /* 0x000fe200000f0c05 */
[----:B------:R-:W-:Y:S01]  /*9360*/  @P5 STS.128 [R232+0x1a000], RZ ;  /* 0x01a000ffe8005388 */ /* 0x000fe20000000c00 */
[----:B------:R-:W-:-:S02]  /*9370*/  @!P6 LEA R20, P0, R4, c[0x0][0x170], 0x1 ;  /* 0x00005c000414ea11 */ /* 0x000fc400078008ff */
[----:B------:R-:W-:Y:S01]  /*9380*/  IADD3.X R3, R5, UR23, RZ, P2, !PT ;  /* 0x0000001705037c10 */ /* 0x000fe200097fe4ff */
[----:B------:R-:W-:Y:S01]  /*9390*/  @!PT LDS RZ, [RZ] ;  /* 0x00000000fffff984 */ /* 0x000fe20000000800 */
[----:B------:R-:W-:Y:S01]  /*93a0*/  @!PT LDS RZ, [RZ] ;  /* 0x00000000fffff984 */ /* 0x000fe20000000800 */
[----:B------:R-:W-:Y:S01]  /*93b0*/  @!PT LDS RZ, [RZ] ;  /* 0x00000000fffff984 */ /* 0x000fe20000000800 */
[----:B------:R2:W-:Y:S01]  /*93c0*/  @!P5 LDGSTS.E.BYPASS.LTC128B.128 [R232+0x1a000], [R18.64+0x80] ;  /* 0x1a00008012e8dfae */ /* 0x0005e2000b901d52 */
[----:B------:R-:W-:Y:S02]  /*93d0*/  @!P3 LEA.HI.X R15, R6, c[0x0][0x174], R5, 0x1, P1 ;  /* 0x00005d00060fba11 */ /* 0x000fe400008f0c05 */
[C---:B------:R-:W-:Y:S01]  /*93e0*/  @!P5 LEA R24, P2, R4.reuse, c[0x0][0x170], 0x1 ;  /* 0x00005c000418da11 */ /* 0x040fe200078408ff */
[----:B------:R-:W-:Y:S01]  /*93f0*/  @P4 STS.128 [R232+0x1c000], RZ ;  /* 0x01c000ffe8004388 */ /* 0x000fe20000000c00 */
[C---:B------:R-:W-:Y:S02]  /*9400*/  @!P4 LEA R22, P1, R4.reuse, c[0x0][0x170], 0x1 ;  /* 0x00005c000416ca11 */ /* 0x040fe400078208ff */
[C---:B------:R-:W-:Y:S01]  /*9410*/  @!P6 LEA.HI.X R21, R4.reuse, c[0x0][0x174], R3, 0x1, P0 ;  /* 0x00005d000415ea11 */ /* 0x040fe200000f0c03 */
[----:B------:R-:W-:Y:S01]  /*9420*/  @!PT LDS RZ, [RZ] ;  /* 0x00000000fffff984 */ /* 0x000fe20000000800 */
[----:B------:R-:W-:Y:S01]  /*9430*/  @!PT LDS RZ, [RZ] ;  /* 0x00000000fffff984 */ /* 0x000fe20000000800 */
[----:B------:R-:W-:Y:S01]  /*9440*/  @!PT LDS RZ, [RZ] ;  /* 0x00000000fffff984 */ /* 0x000fe20000000800 */
[----:B------:R2:W-:Y:S01]  /*9450*/  @!P4 LDGSTS.E.BYPASS.LTC128B.128 [R232+0x1c000], [R16.64+0x100] ;  /* 0x1c00010010e8cfae */ /* 0x0005e2000b901d52 */
[----:B------:R-:W-:-:S02]  /*9460*/  @!P3 LEA R6, P0, R4, c[0x0][0x170], 0x1 ;  /* 0x00005c000406ba11 */ /* 0x000fc400078008ff */
[C-C-:B------:R-:W-:Y:S01]  /*9470*/  @!P5 LEA.HI.X R25, R4.reuse, c[0x0][0x174], R3.reuse, 0x1, P2 ;  /* 0x00005d000419da11 */ /* 0x140fe200010f0c03 */
[----:B------:R-:W-:Y:S01]  /*9480*/  @P3 STS.128 [R232+0x1e000], RZ ;  /* 0x01e000ffe8003388 */ /* 0x000fe20000000c00 */
[C-C-:B------:R-:W-:Y:S02]  /*9490*/  @!P4 LEA.HI.X R23, R4.reuse, c[0x0][0x174], R3.reuse, 0x1, P1 ;  /* 0x00005d000417ca11 */ /* 0x140fe400008f0c03 */
[----:B------:R-:W-:Y:S01]  /*94a0*/  @!P3 LEA.HI.X R7, R4, c[0x0][0x174], R3, 0x1, P0 ;  /* 0x00005d000407ba11 */ /* 0x000fe200000f0c03 */
        /* <DEDUP_REMOVED lines=25> */
[----:B------:R-:W1:Y:S04]  /*9640*/  LDSM.16.M88.4 R172, [R229+0x10800] ;  /* 0x01080000e5ac783b */ /* 0x000e680000000200 */
[----:B------:R-:W1:Y:S04]  /*9650*/  LDSM.16.M88.4 R164, [R229+0x11000] ;  /* 0x01100000e5a4783b */ /* 0x000e680000000200 */
[----:B--2---:R-:W-:Y:S04]  /*9660*/  LDSM.16.M88.4 R16, [R228] ;  /* 0x00000000e410783b */ /* 0x004fe80000000200 */
[----:B---3--:R-:W-:Y:S04]  /*9670*/  LDSM.16.M88.4 R20, [R229+0x11800] ;  /* 0x01180000e514783b */ /* 0x008fe80000000200 */
[----:B------:R-:W-:Y:S04]  /*9680*/  LDSM.16.M88.4 R192, [R227] ;  /* 0x00000000e3c0783b */ /* 0x000fe80000000200 */
[----:B-----5:R-:W2:Y:S04]  /*9690*/  LDSM.16.M88.4 R4, [R229+0x10000] ;  /* 0x01000000e504783b */ /* 0x020ea80000000200 */
[----:B------:R-:W3:Y:S04]  /*96a0*/  LDSM.16.M88.4 R188, [R219] ;  /* 0x00000000dbbc783b */ /* 0x000ee80000000200 */
[----:B------:R-:W5:Y:S04]  /*96b0*/  LDSM.16.M88.4 R184, [R218] ;  /* 0x00000000dab8783b */ /* 0x000f680000000200 */
[----:B------:R-:W3:Y:S04]  /*96c0*/  LDSM.16.M88.4 R180, [R217] ;  /* 0x00000000d9b4783b */ /* 0x000ee80000000200 */
[----:B----4-:R-:W-:Y:S01]  /*96d0*/  LDSM.16.M88.4 R24, [R223+0x10000] ;  /* 0x01000000df18783b */ /* 0x010fe20000000200 */
[C---:B-1----:R-:W-:Y:S03]  /*96e0*/  HMMA.16816.F32.BF16 R176, R28.reuse, R172, RZ ;  /* 0x000000ac1cb0723c */ /* 0x042fe600000418ff */
[----:B------:R-:W-:Y:S04]  /*96f0*/  LDSM.16.M88.4 R196, [R216+0x1000] ;  /* 0x00100000d8c4783b */ /* 0x000fe80000000200 */
[----:B------:R-:W1:Y:S01]  /*9700*/  S2R R3, SR_TID.X ;  /* 0x0000000000037919 */ /* 0x000e620000002100 */
[C---:B------:R-:W-:Y:S03]  /*9710*/  HMMA.16816.F32.BF16 R168, R28.reuse, R164, RZ ;  /* 0x000000a41ca8723c */ /* 0x040fe600000418ff */
[----:B------:R-:W0:Y:S05]  /*9720*/  LDGDEPBAR ;  /* 0x00000000000079af */ /* 0x000e2a0000000000 */
[C---:B------:R-:W-:Y:S08]  /*9730*/  HMMA.16816.F32.BF16 R172, R28.reuse, R174, RZ ;  /* 0x000000ae1cac723c */ /* 0x040ff000000418ff */
[C---:B--2---:R-:W-:Y:S08]  /*9740*/  HMMA.16816.F32.BF16 R12, R28.reuse, R4, RZ ;  /* 0x000000041c0c723c */ /* 0x044ff000000418ff */
[C---:B------:R-:W-:Y:S08]  /*9750*/  HMMA.16816.F32.BF16 R4, R28.reuse, R6, RZ ;  /* 0x000000061c04723c */ /* 0x040ff000000418ff */
[C---:B------:R-:W-:Y:S08]  /*9760*/  HMMA.16816.F32.BF16 R164, R28.reuse, R166, RZ ;  /* 0x000000a61ca4723c */ /* 0x040ff000000418ff */
[C---:B------:R-:W-:Y:S08]  /*9770*/  HMMA.16816.F32.BF16 R32, R28.reuse, R20, RZ ;  /* 0x000000141c20723c */ /* 0x040ff000000418ff */
[----:B------:R-:W-:Y:S01]  /*9780*/  HMMA.16816.F32.BF16 R28, R28, R22, RZ ;  /* 0x000000161c1c723c */ /* 0x000fe200000418ff */
[----:B------:R-:W2:Y:S07]  /*9790*/  LDSM.16.M88.4 R20, [R226] ;  /* 0x00000000e214783b */ /* 0x000eae0000000200 */
[C---:B------:R-:W-:Y:S08]  /*97a0*/  HMMA.16816.F32.BF16 R12, R16.reuse, R192, R12 ;  /* 0x000000c0100c723c */ /* 0x040ff0000004180c */
[C---:B------:R-:W-:Y:S01]  /*97b0*/  HMMA.16816.F32.BF16 R4, R16.reuse, R194, R4 ;  /* 0x000000c21004723c */ /* 0x040fe20000041804 */
[----:B------:R-:W4:Y:S07]  /*97c0*/  LDSM.16.M88.4 R192, [R223+0x10800] ;  /* 0x01080000dfc0783b */ /* 0x000f2e0000000200 */
[C---:B---3--:R-:W-:Y:S08]  /*97d0*/  HMMA.16816.F32.BF16 R176, R16.reuse, R188, R176 ;  /* 0x000000bc10b0723c */ /* 0x048ff000000418b0 */
[C---:B------:R-:W-:Y:S01]  /*97e0*/  HMMA.16816.F32.BF16 R172, R16.reuse, R190, R172 ;  /* 0x000000be10ac723c */ /* 0x040fe200000418ac */
[----:B------:R-:W3:Y:S07]  /*97f0*/  LDSM.16.M88.4 R188, [R223+0x11000] ;  /* 0x01100000dfbc783b */ /* 0x000eee0000000200 */
[C---:B-----5:R-:W-:Y:S08]  /*9800*/  HMMA.16816.F32.BF16 R168, R16.reuse, R184, R168 ;  /* 0x000000b810a8723c */ /* 0x060ff000000418a8 */
[C---:B------:R-:W-:Y:S01]  /*9810*/  HMMA.16816.F32.BF16 R164, R16.reuse, R186, R164 ;  /* 0x000000ba10a4723c */ /* 0x040fe200000418a4 */
[----:B------:R-:W5:Y:S07]  /*9820*/  LDSM.16.M88.4 R184, [R223+0x11800] ;  /* 0x01180000dfb8783b */ /* 0x000f6e0000000200 */
[C---:B------:R-:W-:Y:S08]  /*9830*/  HMMA.16816.F32.BF16 R32, R16.reuse, R180, R32 ;  /* 0x000000b41020723c */ /* 0x040ff00000041820 */
[----:B------:R-:W-:Y:S01]  /*9840*/  HMMA.16816.F32.BF16 R28, R16, R182, R28 ;  /* 0x000000b6101c723c */ /* 0x000fe2000004181c */
[----:B------:R-:W-:Y:S04]  /*9850*/  LDSM.16.M88.4 R16, [R225] ;  /* 0x00000000e110783b */ /* 0x000fe80000000200 */
[----:B------:R-:W1:Y:S03]  /*9860*/  LDSM.16.M88.4 R180, [R216] ;  /* 0x00000000d8b4783b */ /* 0x000e660000000200 */
        /* <DEDUP_REMOVED lines=12> */
[----:B------:R-:W5:Y:S03]  /*9930*/  LDSM.16.M88.4 R184, [R229+0x12800] ;  /* 0x01280000e5b8783b */ /* 0x000f660000000200 */
[C---:B-1----:R-:W-:Y:S08]  /*9940*/  HMMA.16816.F32.BF16 R12, R16.reuse, R180, R12 ;  /* 0x000000b4100c723c */ /* 0x042ff0000004180c */
[C---:B------:R-:W-:Y:S01]  /*9950*/  HMMA.16816.F32.BF16 R4, R16.reuse, R182, R4 ;  /* 0x000000b61004723c */ /* 0x040fe20000041804 */
[----:B------:R-:W1:Y:S07]  /*9960*/  LDSM.16.M88.4 R180, [R229+0x13000] ;  /* 0x01300000e5b4783b */ /* 0x000e6e0000000200 */
        /* <DEDUP_REMOVED lines=9> */
[----:B------:R-:W4:Y:S03]  /*9a00*/  LDSM.16.M88.4 R192, [R215] ;  /* 0x00000000d7c0783b */ /* 0x000f260000000200 */
[C---:B---3--:R-:W-:Y:S08]  /*9a10*/  HMMA.16816.F32.BF16 R12, R20.reuse, R188, R12 ;  /* 0x000000bc140c723c */ /* 0x048ff0000004180c */
[C---:B------:R-:W-:Y:S01]  /*9a20*/  HMMA.16816.F32.BF16 R4, R20.reuse, R190, R4 ;  /* 0x000000be1404723c */ /* 0x040fe20000041804 */
[----:B------:R-:W3:Y:S07]  /*9a30*/  LDSM.16.M88.4 R188, [R214] ;  /* 0x00000000d6bc783b */ /* 0x000eee0000000200 */
        /* <DEDUP_REMOVED lines=9> */
[----:B------:R-:W2:Y:S03]  /*9ad0*/  LDSM.16.M88.4 R24, [R223+0x12000] ;  /* 0x01200000df18783b */ /* 0x000ea60000000200 */
[C---:B----4-:R-:W-:Y:S08]  /*9ae0*/  HMMA.16816.F32.BF16 R12, R16.reuse, R192, R12 ;  /* 0x000000c0100c723c */ /* 0x050ff0000004180c */
[C---:B------:R-:W-:Y:S01]  /*9af0*/  HMMA.16816.F32.BF16 R4, R16.reuse, R194, R4 ;  /* 0x000000c21004723c */ /* 0x040fe20000041804 */
[----:B------:R-:W-:Y:S07]  /*9b00*/  LDSM.16.M88.4 R192, [R216+0x2800] ;  /* 0x00280000d8c0783b */ /* 0x000fee0000000200 */
[C---:B---3--:R-:W-:Y:S08]  /*9b10*/  HMMA.16816.F32.BF16 R176, R16.reuse, R188, R176 ;  /* 0x000000bc10b0723c */ /* 0x048ff000000418b0 */
[C---:B------:R-:W-:Y:S01]  /*9b20*/  HMMA.16816.F32.BF16 R172, R16.reuse, R190, R172 ;  /* 0x000000be10ac723c */ /* 0x040fe200000418ac */
[----:B------:R-:W3:Y:S07]  /*9b30*/  LDSM.16.M88.4 R188, [R223+0x13000] ;  /* 0x01300000dfbc783b */ /* 0x000eee0000000200 */
[C---:B-----5:R-:W-:Y:S08]  /*9b40*/  HMMA.16816.F32.BF16 R168, R16.reuse, R184, R168 ;  /* 0x000000b810a8723c */ /* 0x060ff000000418a8 */
        /* <DEDUP_REMOVED lines=9> */
[C---:B---3--:R-:W-:Y:S08]  /*9be0*/  HMMA.16816.F32.BF16 R168, R20.reuse, R188, R168 ;  /* 0x000000bc14a8723c */ /* 0x048ff000000418a8 */
[C---:B------:R-:W-:Y:S01]  /*9bf0*/  HMMA.16816.F32.BF16 R164, R20.reuse, R190, R164 ;  /* 0x000000be14a4723c */ /* 0x040fe200000418a4 */
[----:B------:R-:W3:Y:S07]  /*9c00*/  LDSM.16.M88.4 R188, [R216+0x3800] ;  /* 0x00380000d8bc783b */ /* 0x000eee0000000200 */
[C---:B------:R-:W-:Y:S08]  /*9c10*/  HMMA.16816.F32.BF16 R176, R20.reuse, R196, R176 ;  /* 0x000000c414b0723c */ /* 0x040ff000000418b0 */
[C---:B------:R-:W-:Y:S01]  /*9c20*/  HMMA.16816.F32.BF16 R172, R20.reuse, R198, R172 ;  /* 0x000000c614ac723c */ /* 0x040fe200000418ac */
[----:B------:R-:W-:Y:S07]  /*9c30*/  LDSM.16.M88.4 R196, [R229+0x17000] ;  /* 0x01700000e5c4783b */ /* 0x000fee0000000200 */
        /* <DEDUP_REMOVED lines=10> */
[C---:B------:R-:W-:Y:S08]  /*9ce0*/  HMMA.16816.F32.BF16 R176, R184.reuse, R192, R176 ;  /* 0x000000c0b8b0723c */ /* 0x040ff000000418b0 */
        /* <DEDUP_REMOVED lines=30> */
[----:B------:R-:W2:Y:S04]  /*9ed0*/  LDSM.16.M88.4 R24, [R223+0x15800] ;  /* 0x01580000df18783b */ /* 0x000ea80000000200 */
[----:B------:R-:W3:Y:S03]  /*9ee0*/  LDSM.16.M88.4 R16, [R216+0x4000] ;  /* 0x00400000d810783b */ /* 0x000ee60000000200 */
[C---:B----4-:R-:W-:Y:S08]  /*9ef0*/  HMMA.16816.F32.BF16 R12, R20.reuse, R192, R12 ;  /* 0x000000c0140c723c */ /* 0x050ff0000004180c */
[C---:B------:R-:W-:Y:S01]  /*9f00*/  HMMA.16816.F32.BF16 R4, R20.reuse, R194, R4 ;  /* 0x000000c21404723c */ /* 0x040fe20000041804 */
[----:B------:R-:W4:Y:S07]  /*9f10*/  LDSM.16.M88.4 R192, [R216+0x4800] ;  /* 0x00480000d8c0783b */ /* 0x000f2e0000000200 */
[C---:B-1----:R-:W-:Y:S08]  /*9f20*/  HMMA.16816.F32.BF16 R176, R20.reuse, R188, R176 ;  /* 0x000000bc14b0723c */ /* 0x042ff000000418b0 */
[C---:B------:R-:W-:Y:S01]  /*9f30*/  HMMA.16816.F32.BF16 R172, R20.reuse, R190, R172 ;  /* 0x000000be14ac723c */ /* 0x040fe200000418ac */
[----:B------:R-:W1:Y:S07]  /*9f40*/  LDSM.16.M88.4 R188, [R216+0x5000] ;  /* 0x00500000d8bc783b */ /* 0x000e6e0000000200 */
[C---:B-----5:R-:W-:Y:S08]  /*9f50*/  HMMA.16816.F32.BF16 R168, R20.reuse, R184, R168 ;  /* 0x000000b814a8723c */ /* 0x060ff000000418a8 */
[C---:B------:R-:W-:Y:S01]  /*9f60*/  HMMA.16816.F32.BF16 R164, R20.reuse, R186, R164 ;  /* 0x000000ba14a4723c */ /* 0x040fe200000418a4 */
[----:B------:R-:W5:Y:S07]  /*9f70*/  LDSM.16.M88.4 R184, [R216+0x5800] ;  /* 0x00580000d8b8783b */ /* 0x000f6e0000000200 */
        /* <DEDUP_REMOVED lines=10> */
[C---:B-1----:R-:W-:Y:S08]  /*a020*/  HMMA.16816.F32.BF16 R168, R180.reuse, R188, R168 ;  /* 0x000000bcb4a8723c */ /* 0x042ff000000418a8 */
[C---:B------:R-:W-:Y:S01]  /*a030*/  HMMA.16816.F32.BF16 R164, R180.reuse, R190, R164 ;  /* 0x000000beb4a4723c */ /* 0x040fe200000418a4 */
[----:B------:R-:W-:Y:S07]  /*a040*/  LDSM.16.M88.4 R188, [R207] ;  /* 0x00000000cfbc783b */ /* 0x000fee0000000200 */
[C---:B-----5:R-:W-:Y:S08]  /*a050*/  HMMA.16816.F32.BF16 R32, R180.reuse, R184, R32 ;  /* 0x000000b8b420723c */ /* 0x060ff00000041820 */
[----:B------:R-:W-:Y:S01]  /*a060*/  HMMA.16816.F32.BF16 R28, R180, R186, R28 ;  /* 0x000000bab41c723c */ /* 0x000fe2000004181c */
[----:B------:R-:W-:Y:S04]  /*a070*/  LDSM.16.M88.4 R184, [R206] ;  /* 0x00000000ceb8783b */ /* 0x000fe80000000200 */
[----:B------:R-:W-:Y:S03]  /*a080*/  LDSM.16.M88.4 R180, [R205] ;  /* 0x00000000cdb4783b */ /* 0x000fe60000000200 */
[C---:B--2---:R-:W-:Y:S08]  /*a090*/  HMMA.16816.F32.BF16 R176, R16.reuse, R20, R176 ;  /* 0x0000001410b0723c */ /* 0x044ff000000418b0 */
[C---:B------:R-:W-:Y:S01]  /*a0a0*/  HMMA.16816.F32.BF16 R172, R16.reuse, R22, R172 ;  /* 0x0000001610ac723c */ /* 0x040fe200000418ac */
[----:B------:R-:W1:Y:S07]  /*a0b0*/  LDSM.16.M88.4 R20, [R228+0xc000] ;  /* 0x00c00000e414783b */ /* 0x000e6e0000000200 */
[C---:B------:R-:W-:Y:S08]  /*a0c0*/  HMMA.16816.F32.BF16 R12, R16.reuse, R24, R12 ;  /* 0x00000018100c723c */ /* 0x040ff0000004180c */
[C---:B------:R-:W-:Y:S01]  /*a0d0*/  HMMA.16816.F32.BF16 R4, R16.reuse, R26, R4 ;  /* 0x0000001a1004723c */ /* 0x040fe20000041804 */
[----:B------:R-:W2:Y:S07]  /*a0e0*/  LDSM.16.M88.4 R24, [R204] ;  /* 0x00000000cc18783b */ /* 0x000eae0000000200 */
[C---:B------:R-:W-:Y:S08]  /*a0f0*/  HMMA.16816.F32.BF16 R168, R16.reuse, R196, R168 ;  /* 0x000000c410a8723c */ /* 0x040ff000000418a8 */
[C---:B------:R-:W-:Y:S08]  /*a100*/  HMMA.16816.F32.BF16 R164, R16.reuse, R198, R164 ;  /* 0x000000c610a4723c */ /* 0x040ff000000418a4 */
[C---:B---3--:R-:W-:Y:S08]  /*a110*/  HMMA.16816.F32.BF16 R32, R16.reuse, R192, R32 ;  /* 0x000000c01020723c */ /* 0x048ff00000041820 */
[----:B------:R-:W-:Y:S01]  /*a120*/  HMMA.16816.F32.BF16 R28, R16, R194, R28 ;  /* 0x000000c2101c723c */ /* 0x000fe2000004181c */
[----:B------:R-:W-:Y:S04]  /*a130*/  LDSM.16.M88.4 R192, [R226+0xc000] ;  /* 0x00c00000e2c0783b */ /* 0x000fe80000000200 */
[----:B------:R-:W3:Y:S03]  /*a140*/  LDSM.16.M88.4 R16, [R223+0x16000] ;  /* 0x01600000df10783b */ /* 0x000ee60000000200 */
[C---:B-1----:R-:W-:Y:S08]  /*a150*/  HMMA.16816.F32.BF16 R12, R20.reuse, R188, R12 ;  /* 0x000000bc140c723c */ /* 0x042ff0000004180c */
[C---:B------:R-:W-:Y:S08]  /*a160*/  HMMA.16816.F32.BF16 R176, R20.reuse, R184, R176 ;  /* 0x000000b814b0723c */ /* 0x040ff000000418b0 */
[C---:B------:R-:W-:Y:S01]  /*a170*/  HMMA.16816.F32.BF16 R172, R20.reuse, R186, R172 ;  /* 0x000000ba14ac723c */ /* 0x040fe200000418ac */
[----:B------:R-:W1:Y:S07]  /*a180*/  LDSM.16.M88.4 R184, [R223+0x17000] ;  /* 0x01700000dfb8783b */ /* 0x000e6e0000000200 */
        /* <DEDUP_REMOVED lines=12> */
[C---:B-1----:R-:W-:Y:S08]  /*a250*/  HMMA.16816.F32.BF16 R168, R192.reuse, R184, R168 ;  /* 0x000000b8c0a8723c */ /* 0x042ff000000418a8 */
[C---:B------:R-:W-:Y:S01]  /*a260*/  HMMA.16816.F32.BF16 R164, R192.reuse, R186, R164 ;  /* 0x000000bac0a4723c */ /* 0x040fe200000418a4 */
[----:B------:R-:W1:Y:S07]  /*a270*/  LDSM.16.M88.4 R184, [R216+0x7000] ;  /* 0x00700000d8b8783b */ /* 0x000e6e0000000200 */
[----:B----4-:R-:W-:Y:S08]  /*a280*/  HMMA.16816.F32.BF16 R176, R192, R188, R176 ;  /* 0x000000bcc0b0723c */ /* 0x010ff000000418b0 */
[----:B--2---:R-:W-:Y:S07]  /*a290*/  HMMA.16816.F32.BF16 R12, R24, R20, R12 ;  /* 0x00000014180c723c */ /* 0x004fee000004180c */
[----:B------:R-:W-:Y:S01]  /*a2a0*/  IMAD.SHL.U32 R20, R3, 0x2, RZ ;  /* 0x0000000203147824 */ /* 0x000fe200078e00ff */
[----:B------:R-:W-:Y:S01]  /*a2b0*/  HMMA.16816.F32.BF16 R172, R192, R190, R172 ;  /* 0x000000bec0ac723c */ /* 0x000fe200000418ac */
[----:B------:R-:W-:-:S03]  /*a2c0*/  IMAD.U32 R3, RZ, RZ, UR26 ;  /* 0x0000001aff037e24 */ /* 0x000fc6000f8e00ff */
[----:B------:R-:W-:-:S04]  /*a2d0*/  LOP3.LUT R20, R20, 0x6, RZ, 0xc0, !PT ;  /* 0x0000000614147812 */ /* 0x000fc800078ec0ff */
[----:B------:R-:W-:Y:S01]  /*a2e0*/  HMMA.16816.F32.BF16 R4, R24, R22, R4 ;  /* 0x000000161804723c */ /* 0x000fe20000041804 */
[----:B------:R-:W-:Y:S02]  /*a2f0*/  IMAD R3, R3, 0x40, R20 ;  /* 0x0000004003037824 */ /* 0x000fe400078e0214 */
[----:B------:R-:W2:Y:S01]  /*a300*/  LDSM.16.M88.4 R20, [R216+0x7800] ;  /* 0x00780000d814783b */ /* 0x000ea20000000200 */
[----:B------:R-:W-:-:S04]  /*a310*/  DEPBAR.LE SB0, 0x0 ;  /* 0x000080000000791a */ /* 0x000fc80000000000 */
[----:B------:R-:W-:Y:S07]  /*a320*/  HMMA.16816.F32.BF16 R32, R192, R180, R32 ;  /* 0x000000b4c020723c */ /* 0x000fee0000041820 */
[----:B------:R-:W-:Y:S01]  /*a330*/  IADD3 R180, R3, 0x1, RZ ;  /* 0x0000000103b47810 */ /* 0x000fe20007ffe0ff */
[----:B---3--:R-:W-:Y:S03]  /*a340*/  HMMA.16816.F32.BF16 R176, R24, R16, R176 ;  /* 0x0000001018b0723c */ /* 0x008fe600000418b0 */
[----:B------:R-:W-:-:S02]  /*a350*/  ISETP.GE.AND P2, PT, R180, R201, PT ;  /* 0x000000c9b400720c */ /* 0x000fc40003f46270 */
[-C--:B------:R-:W-:Y:S02]  /*a360*/  ISETP.GE.AND P1, PT, R180, R200.reuse, PT ;  /* 0x000000c8b400720c */ /* 0x080fe40003f26270 */
[----:B------:R-:W-:Y:S01]  /*a370*/  IADD3 R16, R3, 0x8, RZ ;  /* 0x0000000803107810 */ /* 0x000fe20007ffe0ff */
[----:B------:R-:W-:Y:S01]  /*a380*/  HMMA.16816.F32.BF16 R172, R24, R18, R172 ;  /* 0x0000001218ac723c */ /* 0x000fe200000418ac */
[----:B------:R-:W-:Y:S02]  /*a390*/  FSEL R13, R13, -INF , !P2 ;  /* 0xff8000000d0d7808 */ /* 0x000fe40005000000 */
[C---:B------:R-:W-:Y:S02]  /*a3a0*/  ISETP.GE.AND P0, PT, R16.reuse, R201, PT ;  /* 0x000000c91000720c */ /* 0x040fe40003f06270 */
[----:B------:R-:W-:Y:S02]  /*a3b0*/  ISETP.GE.AND P2, PT, R16, R200, PT ;  /* 0x000000c81000720c */ /* 0x000fe40003f46270 */
[----:B------:R-:W-:Y:S01]  /*a3c0*/  IADD3 R16, R3, 0x9, RZ ;  /* 0x0000000903107810 */ /* 0x000fe20007ffe0ff */
[----:B------:R-:W-:Y:S01]  /*a3d0*/  HMMA.16816.F32.BF16 R28, R192, R182, R28 ;  /* 0x000000b6c01c723c */ /* 0x000fe2000004181c */
[----:B------:R-:W-:-:S02]  /*a3e0*/  FSEL R15, R15, -INF , !P1 ;  /* 0xff8000000f0f7808 */ /* 0x000fc40004800000 */
[----:B------:R-:W-:Y:S02]  /*a3f0*/  FSEL R4, R4, -INF , !P0 ;  /* 0xff80000004047808 */ /* 0x000fe40004000000 */
[C---:B------:R-:W-:Y:S02]  /*a400*/  ISETP.GE.AND P1, PT, R16.reuse, R201, PT ;  /* 0x000000c91000720c */ /* 0x040fe40003f26270 */
[----:B------:R-:W-:Y:S01]  /*a410*/  ISETP.GE.AND P0, PT, R16, R200, PT ;  /* 0x000000c81000720c */ /* 0x000fe20003f06270 */
[----:B-1----:R-:W-:Y:S01]  /*a420*/  HMMA.16816.F32.BF16 R168, R24, R184, R168 ;  /* 0x000000b818a8723c */ /* 0x002fe200000418a8 */
[C---:B------:R-:W-:Y:S02]  /*a430*/  IADD3 R17, R3.reuse, 0x10, RZ ;  /* 0x0000001003117810 */ /* 0x040fe40007ffe0ff */
[----:B------:R-:W-:Y:S02]  /*a440*/  IADD3 R16, R3, 0x11, RZ ;  /* 0x0000001103107810 */ /* 0x000fe40007ffe0ff */
[----:B------:R-:W-:-:S02]  /*a450*/  FSEL R6, R6, -INF , !P2 ;  /* 0xff80000006067808 */ /* 0x000fc40005000000 */
[----:B------:R-:W-:Y:S01]  /*a460*/  FSEL R5, R5, -INF , !P1 ;  /* 0xff80000005057808 */ /* 0x000fe20004800000 */
[C---:B------:R-:W-:Y:S01]  /*a470*/  HMMA.16816.F32.BF16 R164, R24.reuse, R186, R164 ;  /* 0x000000ba18a4723c */ /* 0x040fe200000418a4 */
[----:B------:R-:W-:Y:S01]  /*a480*/  FSEL R7, R7, -INF , !P0 ;  /* 0xff80000007077808 */ /* 0x000fe20004000000 */
[----:B------:R-:W-:Y:S01]  /*a490*/  BAR.SYNC.DEFER_BLOCKING 0x0 ;  /* 0x0000000000007b1d */ /* 0x000fe20000010000 */
[CC--:B------:R-:W-:Y:S02]  /*a4a0*/  ISETP.GE.AND P2, PT, R17.reuse, R201.reuse, PT ;  /* 0x000000c91100720c */ /* 0x0c0fe40003f46270 */
[----:B------:R-:W-:Y:S02]  /*a4b0*/  ISETP.GE.AND P1, PT, R17, R200, PT ;  /* 0x000000c81100720c */ /* 0x000fe40003f26270 */
[----:B------:R-:W-:Y:S01]  /*a4c0*/  ISETP.GE.AND P0, PT, R16, R201, PT ;  /* 0x000000c91000720c */ /* 0x000fe20003f06270 */
[----:B--2---:R-:W-:Y:S01]  /*a4d0*/  HMMA.16816.F32.BF16 R32, R24, R20, R32 ;  /* 0x000000141820723c */ /* 0x004fe20000041820 */
[----:B------:R-:W-:-:S02]  /*a4e0*/  IADD3 R17, R3, 0x18, RZ ;  /* 0x0000001803117810 */ /* 0x000fc40007ffe0ff */
[----:B------:R-:W-:Y:S02]  /*a4f0*/  FSEL R185, R176, -INF , !P2 ;  /* 0xff800000b0b97808 */ /* 0x000fe40005000000 */
[----:B------:R-:W-:Y:S02]  /*a500*/  FSEL R188, R178, -INF , !P1 ;  /* 0xff800000b2bc7808 */ /* 0x000fe40004800000 */
[----:B------:R-:W-:Y:S01]  /*a510*/  FSEL R184, R177, -INF , !P0 ;  /* 0xff800000b1b87808 */ /* 0x000fe20004000000 */
[----:B------:R-:W-:Y:S01]  /*a520*/  HMMA.16816.F32.BF16 R28, R24, R22, R28 ;  /* 0x00000016181c723c */ /* 0x000fe2000004181c */
[-C--:B------:R-:W-:Y:S02]  /*a530*/  ISETP.GE.AND P2, PT, R16, R200.reuse, PT ;  /* 0x000000c81000720c */ /* 0x080fe40003f46270 */
[C---:B------:R-:W-:Y:S02]  /*a540*/  ISETP.GE.AND P1, PT, R17.reuse, R201, PT ;  /* 0x000000c91100720c */ /* 0x040fe40003f26270 */
[----:B------:R-:W-:-:S02]  /*a550*/  ISETP.GE.AND P0, PT, R17, R200, PT ;  /* 0x000000c81100720c */ /* 0x000fc40003f06270 */
[C---:B------:R-:W-:Y:S02]  /*a560*/  IADD3 R16, R3.reuse, 0x19, RZ ;  /* 0x0000001903107810 */ /* 0x040fe40007ffe0ff */
[----:B------:R-:W-:Y:S02]  /*a570*/  IADD3 R17, R3, 0x20, RZ ;  /* 0x0000002003117810 */ /* 0x000fe40007ffe0ff */
[----:B------:R-:W-:Y:S02]  /*a580*/  FSEL R190, R179, -INF , !P2 ;  /* 0xff800000b3be7808 */ /* 0x000fe40005000000 */
[----:B------:R-:W-:Y:S02]  /*a590*/  FSEL R186, R172, -INF , !P1 ;  /* 0xff800000acba7808 */ /* 0x000fe40004800000 */
[----:B------:R-:W-:Y:S02]  /*a5a0*/  FSEL R189, R174, -INF , !P0 ;  /* 0xff800000aebd7808 */ /* 0x000fe40004000000 */
[----:B------:R-:W-:-:S02]  /*a5b0*/  ISETP.GE.AND P2, PT, R16, R201, PT ;  /* 0x000000c91000720c */ /* 0x000fc40003f46270 */
[----:B------:R-:W-:Y:S02]  /*a5c0*/  ISETP.GE.AND P1, PT, R16, R200, PT ;  /* 0x000000c81000720c */ /* 0x000fe40003f26270 */
[----:B------:R-:W-:Y:S02]  /*a5d0*/  ISETP.GE.AND P0, PT, R17, R201, PT ;  /* 0x000000c91100720c */ /* 0x000fe40003f06270 */
[----:B------:R-:W-:Y:S02]  /*a5e0*/  IADD3 R16, R3, 0x21, RZ ;  /* 0x0000002103107810 */ /* 0x000fe40007ffe0ff */
[----:B------:R-:W-:Y:S02]  /*a5f0*/  FSEL R187, R173, -INF , !P2 ;  /* 0xff800000adbb7808 */ /* 0x000fe40005000000 */
[----:B------:R-:W-:Y:S02]  /*a600*/  FSEL R191, R175, -INF , !P1 ;  /* 0xff800000afbf7808 */ /* 0x000fe40004800000 */
[----:B------:R-:W-:-:S02]  /*a610*/  FSEL R197, R168, -INF , !P0 ;  /* 0xff800000a8c57808 */ /* 0x000fc40004000000 */
[-C--:B------:R-:W-:Y:S02]  /*a620*/  ISETP.GE.AND P2, PT, R17, R200.reuse, PT ;  /* 0x000000c81100720c */ /* 0x080fe40003f46270 */
[C---:B------:R-:W-:Y:S02]  /*a630*/  ISETP.GE.AND P1, PT, R16.reuse, R201, PT ;  /* 0x000000c91000720c */ /* 0x040fe40003f26270 */
[----:B------:R-:W-:Y:S02]  /*a640*/  ISETP.GE.AND P0, PT, R16, R200, PT ;  /* 0x000000c81000720c */ /* 0x000fe40003f06270 */
[C---:B------:R-:W-:Y:S02]  /*a650*/  IADD3 R17, R3.reuse, 0x28, RZ ;  /* 0x0000002803117810 */ /* 0x040fe40007ffe0ff */
[----:B------:R-:W-:Y:S02]  /*a660*/  IADD3 R16, R3, 0x29, RZ ;  /* 0x0000002903107810 */ /* 0x000fe40007ffe0ff */
[----:B------:R-:W-:-:S02]  /*a670*/  FSEL R192, R170, -INF , !P2 ;  /* 0xff800000aac07808 */ /* 0x000fc40005000000 */
[----:B------:R-:W-:Y:S02]  /*a680*/  FSEL R195, R169, -INF , !P1 ;  /* 0xff800000a9c37808 */ /* 0x000fe40004800000 */
[----:B------:R-:W-:Y:S02]  /*a690*/  FSEL R193, R171, -INF , !P0 ;  /* 0xff800000abc17808 */ /* 0x000fe40004000000 */
[CC--:B------:R-:W-:Y:S02]  /*a6a0*/  ISETP.GE.AND P2, PT, R17.reuse, R201.reuse, PT ;  /* 0x000000c91100720c */ /* 0x0c0fe40003f46270 */
[----:B------:R-:W-:Y:S02]  /*a6b0*/  ISETP.GE.AND P1, PT, R17, R200, PT ;  /* 0x000000c81100720c */ /* 0x000fe40003f26270 */
[----:B------:R-:W-:Y:S02]  /*a6c0*/  ISETP.GE.AND P0, PT, R16, R201, PT ;  /* 0x000000c91000720c */ /* 0x000fe40003f06270 */
[----:B------:R-:W-:-:S02]  /*a6d0*/  IADD3 R17, R3, 0x30, RZ ;  /* 0x0000003003117810 */ /* 0x000fc40007ffe0ff */
[----:B------:R-:W-:Y:S02]  /*a6e0*/  FSEL R198, R164, -INF , !P2 ;  /* 0xff800000a4c67808 */ /* 0x000fe40005000000 */
[----:B------:R-:W-:Y:S02]  /*a6f0*/  FSEL R194, R166, -INF , !P1 ;  /* 0xff800000a6c27808 */ /* 0x000fe40004800000 */
[----:B------:R-:W-:Y:S02]  /*a700*/  FSEL R196, R165, -INF , !P0 ;  /* 0xff800000a5c47808 */ /* 0x000fe40004000000 */
        /* <DEDUP_REMOVED lines=10> */
[-C--:B------:R-:W-:Y:S02]  /*a7b0*/  ISETP.GE.AND P0, PT, R17, R201.reuse, PT ;  /* 0x000000c91100720c */ /* 0x080fe40003f06270 */
[----:B------:R-:W-:Y:S02]  /*a7c0*/  IADD3 R16, R3, 0x39, RZ ;  /* 0x0000003903107810 */ /* 0x000fe40007ffe0ff */
[----:B------:R-:W-:Y:S02]  /*a7d0*/  FSEL R168, R28, -INF , !P0 ;  /* 0xff8000001ca87808 */ /* 0x000fe40004000000 */
[----:B------:R-:W-:Y:S02]  /*a7e0*/  ISETP.GE.AND P0, PT, R16, R201, PT ;  /* 0x000000c91000720c */ /* 0x000fe40003f06270 */
[----:B------:R-:W-:-:S02]  /*a7f0*/  FSEL R169, R33, -INF , !P2 ;  /* 0xff80000021a97808 */ /* 0x000fc40005000000 */
[----:B------:R-:W-:Y:S02]  /*a800*/  FSEL R182, R29, -INF , !P0 ;  /* 0xff8000001db67808 */ /* 0x000fe40004000000 */
[----:B------:R-:W-:Y:S02]  /*a810*/  PLOP3.LUT P0, PT, PT, PT, UP0, 0x80, 0x0 ;  /* 0x000000000000781c */ /* 0x000fe40003f0f008 */
[----:B------:R-:W-:Y:S02]  /*a820*/  FSEL R179, R35, -INF , !P1 ;  /* 0xff80000023b37808 */ /* 0x000fe40004800000 */
[----:B------:R-:W-:Y:S02]  /*a830*/  ISETP.GE.AND P2, PT, R17, R200, PT ;  /* 0x000000c81100720c */ /* 0x000fe40003f46270 */
        /* <DEDUP_REMOVED lines=56> */
[----:B---3--:R-:W-:-:S03]  /*abc0*/  @!P4 LEA R22, P1, R3, c[0x0][0x168], 0x1 ;  /* 0x00005a000316ca11 */ /* 0x008fc600078208ff */
[----:B------:R-:W-:Y:S01]  /*abd0*/  @!PT LDS RZ, [RZ] ;  /* 0x00000000fffff984 */ /* 0x000fe20000000800 */
[----:B------:R-:W-:Y:S01]  /*abe0*/  @!PT LDS RZ, [RZ] ;  /* 0x00000000fffff984 */ /* 0x000fe20000000800 */
[----:B------:R-:W-:Y:S01]  /*abf0*/  @!PT LDS RZ, [RZ] ;  /* 0x00000000fffff984 */ /* 0x000fe20000000800 */
[----:B------:R1:W-:Y:S01]  /*ac00*/  @!P6 LDGSTS.E.BYPASS.LTC128B.128 [R232+0x11000], [R24.64] ;  /* 0x1100000018e8efae */ /* 0x0003e2000b901d52 */
        /* <DEDUP_REMOVED lines=19> */
.L_x_207:
[----:B------:R-:W-:Y:S05]  /*ad40*/  BSYNC B0 ;  /* 0x0000000000007941 */ /* 0x000fea0003800000 */
.L_x_206:
[----:B------:R-:W0:Y:S02]  /*ad50*/  LDGDEPBAR ;  /* 0x00000000000079af */ /* 0x000e240000000000 */
.L_x_205:
[----:B-1----:R-:W-:Y:S01]  /*ad60*/  FMNMX.FTZ R18, R2, R12, !PT ;  /* 0x0000000c02127209 */ /* 0x002fe20007810000 */
[----:B------:R-:W-:Y:S01]  /*ad70*/  LDSM.16.MT88.4 R20, [R224+0x18000] ;  /* 0x01800000e014783b */ /* 0x000fe20000004200 */
        /* <DEDUP_REMOVED lines=71> */
[--C-:B------:R-:W-:Y:S01]  /*b1f0*/  FFMA.FTZ R187, R187, c[0x0][0x23c], -R183.reuse ;  /* 0x00008f00bbbb7a23 */ /* 0x100fe200000108b7 */
[----:B------:R-:W3:Y:S01]  /*b200*/  MUFU.EX2 R173, R173 ;  /* 0x000000ad00ad7308 */ /* 0x000ee20000000800 */
[--C-:B------:R-:W-:Y:S02]  /*b210*/  FFMA.FTZ R188, R188, c[0x0][0x23c], -R180.reuse ;  /* 0x00008f00bcbc7a23 */ /* 0x100fe400000108b4 */
[----:B------:R-:W-:Y:S02]  /*b220*/  FFMA.FTZ R191, R191, c[0x0][0x23c], -R180 ;  /* 0x00008f00bfbf7a23 */ /* 0x000fe400000108b4 */
[----:B------:R-:W-:-:S02]  /*b230*/  FFMA.FTZ R197, R197, c[0x0][0x23c], -R183 ;  /* 0x00008f00c5c57a23 */ /* 0x000fc400000108b7 */
[--C-:B------:R-:W-:Y:S01]  /*b240*/  FFMA.FTZ R195, R195, c[0x0][0x23c], -R183.reuse ;  /* 0x00008f00c3c37a23 */ /* 0x100fe200000108b7 */
[----:B------:R-:W-:Y:S01]  /*b250*/  MUFU.EX2 R167, R167 ;  /* 0x000000a700a77308 */ /* 0x000fe20000000800 */
[--C-:B------:R-:W-:Y:S02]  /*b260*/  FFMA.FTZ R198, R198, c[0x0][0x23c], -R183.reuse ;  /* 0x00008f00c6c67a23 */ /* 0x100fe400000108b7 */
[----:B------:R-:W-:Y:S02]  /*b270*/  FFMA.FTZ R196, R196, c[0x0][0x23c], -R183 ;  /* 0x00008f00c4c47a23 */ /* 0x000fe400000108b7 */
[--C-:B------:R-:W-:Y:S02]  /*b280*/  FFMA.FTZ R192, R192, c[0x0][0x23c], -R180.reuse ;  /* 0x00008f00c0c07a23 */ /* 0x100fe400000108b4 */
[--C-:B------:R-:W-:Y:S01]  /*b290*/  FFMA.FTZ R193, R193, c[0x0][0x23c], -R180.reuse ;  /* 0x00008f00c1c17a23 */ /* 0x100fe200000108b4 */
[----:B------:R-:W4:Y:S01]  /*b2a0*/  MUFU.EX2 R166, R166 ;  /* 0x000000a600a67308 */ /* 0x000f220000000800 */
[----:B---3--:R-:W-:Y:S01]  /*b2b0*/  F2FP.BF16.PACK_AB R6, R172, R173 ;  /* 0x000000adac06723e */ /* 0x008fe200000010ff */
[----:B------:R-:W-:-:S02]  /*b2c0*/  FFMA.FTZ R194, R194, c[0x0][0x23c], -R180 ;  /* 0x00008f00c2c27a23 */ /* 0x000fc400000108b4 */
[----:B------:R-:W-:Y:S02]  /*b2d0*/  FFMA.FTZ R199, R171, c[0x0][0x23c], -R180 ;  /* 0x00008f00abc77a23 */ /* 0x000fe400000108b4 */
[--C-:B------:R-:W-:Y:S02]  /*b2e0*/  FFMA.FTZ R200, R170, c[0x0][0x23c], -R183.reuse ;  /* 0x00008f00aac87a23 */ /* 0x100fe400000108b7 */
[----:B------:R-:W-:Y:S01]  /*b2f0*/  MUFU.EX2 R165, R165 ;  /* 0x000000a500a57308 */ /* 0x000fe20000000800 */
[--C-:B------:R-:W-:Y:S02]  /*b300*/  FFMA.FTZ R201, R169, c[0x0][0x23c], -R183.reuse ;  /* 0x00008f00a9c97a23 */ /* 0x100fe400000108b7 */
[--C-:B------:R-:W-:Y:S02]  /*b310*/  FFMA.FTZ R202, R168, c[0x0][0x23c], -R183.reuse ;  /* 0x00008f00a8ca7a23 */ /* 0x100fe400000108b7 */
[----:B------:R-:W-:Y:S01]  /*b320*/  LDSM.16.MT88.4 R168, [R221+0x1f000] ;  /* 0x01f00000dda8783b */ /* 0x000fe20000004200 */
[----:B------:R-:W-:-:S02]  /*b330*/  FFMA.FTZ R182, R182, c[0x0][0x23c], -R183 ;  /* 0x00008f00b6b67a23 */ /* 0x000fc400000108b7 */
[----:B------:R-:W3:Y:S01]  /*b340*/  MUFU.EX2 R2, R2 ;  /* 0x0000000200027308 */ /* 0x000ee20000000800 */
[----:B----4-:R-:W-:Y:S01]  /*b350*/  F2FP.BF16.PACK_AB R5, R166, R167 ;  /* 0x000000a7a605723e */ /* 0x010fe200000010ff */
[--C-:B------:R-:W-:Y:S02]  /*b360*/  FFMA.FTZ R181, R181, c[0x0][0x23c], -R180.reuse ;  /* 0x00008f00b5b57a23 */ /* 0x100fe400000108b4 */
[--C-:B------:R-:W-:Y:S02]  /*b370*/  FFMA.FTZ R179, R179, c[0x0][0x23c], -R180.reuse ;  /* 0x00008f00b3b37a23 */ /* 0x100fe400000108b4 */
[--C-:B------:R-:W-:Y:S02]  /*b380*/  FFMA.FTZ R177, R177, c[0x0][0x23c], -R180.reuse ;  /* 0x00008f00b1b17a23 */ /* 0x100fe400000108b4 */
[----:B------:R4:W5:Y:S01]  /*b390*/  MUFU.EX2 R176, R4 ;  /* 0x0000000400b07308 */ /* 0x0009620000000800 */
[----:B------:R-:W-:-:S07]  /*b3a0*/  FFMA.FTZ R178, R178, c[0x0][0x23c], -R180 ;  /* 0x00008f00b2b27a23 */ /* 0x000fce00000108b4 */
[----:B------:R-:W1:Y:S01]  /*b3b0*/  MUFU.EX2 R0, R0 ;  /* 0x0000000000007308 */ /* 0x000e620000000800 */
[----:B---3--:R-:W-:Y:S02]  /*b3c0*/  F2FP.BF16.PACK_AB R7, R2, R165 ;  /* 0x000000a50207723e */ /* 0x008fe400000010ff */
[----:B----4-:R-:W-:Y:S01]  /*b3d0*/  F2FP.BF16.PACK_AB R4, R174, R175 ;  /* 0x000000afae04723e */ /* 0x010fe200000010ff */
[----:B-----5:R-:W-:-:S04]  /*b3e0*/  FMUL.FTZ R160, R160, R176 ;  /* 0x000000b0a0a07220 */ /* 0x020fc80000410000 */
[----:B------:R-:W-:Y:S01]  /*b3f0*/  MUFU.EX2 R185, R185 ;  /* 0x000000b900b97308 */ /* 0x000fe20000000800 */
[-C--:B------:R-:W-:Y:S02]  /*b400*/  FMUL.FTZ R161, R161, R176.reuse ;  /* 0x000000b0a1a17220 */ /* 0x080fe40000410000 */
[-C--:B------:R-:W-:Y:S02]  /*b410*/  FMUL.FTZ R156, R156, R176.reuse ;  /* 0x000000b09c9c7220 */ /* 0x080fe40000410000 */
[----:B------:R-:W-:Y:S02]  /*b420*/  FMUL.FTZ R157, R157, R176 ;  /* 0x000000b09d9d7220 */ /* 0x000fe40000410000 */
[-C--:B-1----:R-:W-:Y:S01]  /*b430*/  FMUL.FTZ R162, R162, R0.reuse ;  /* 0x00000000a2a27220 */ /* 0x082fe20000410000 */
[----:B------:R-:W1:Y:S01]  /*b440*/  MUFU.EX2 R184, R184 ;  /* 0x000000b800b87308 */ /* 0x000e620000000800 */
        /* <DEDUP_REMOVED lines=11> */
[----:B------:R-:W3:Y:S01]  /*b500*/  LDSM.16.MT88.4 R20, [R220+0x18000] ;  /* 0x01800000dc14783b */ /* 0x000ee20000004200 */
        /* <DEDUP_REMOVED lines=15> */
[----:B------:R-:W-:Y:S01]  /*b600*/  MUFU.EX2 R191, R191 ;  /* 0x000000bf00bf7308 */ /* 0x000fe20000000800 */
[----:B------:R-:W-:-:S02]  /*b610*/  FMUL.FTZ R59, R59, R0 ;  /* 0x000000003b3b7220 */ /* 0x000fc40000410000 */
[-C--:B------:R-:W-:Y:S02]  /*b620*/  FMUL.FTZ R44, R44, R176.reuse ;  /* 0x000000b02c2c7220 */ /* 0x080fe40000410000 */
[----:B------:R-:W-:Y:S02]  /*b630*/  FMUL.FTZ R45, R45, R176 ;  /* 0x000000b02d2d7220 */ /* 0x000fe40000410000 */
[-C--:B------:R-:W-:Y:S01]  /*b640*/  FMUL.FTZ R46, R46, R0.reuse ;  /* 0x000000002e2e7220 */ /* 0x080fe20000410000 */
[----:B------:R-:W-:Y:S01]  /*b650*/  MUFU.EX2 R197, R197 ;  /* 0x000000c500c57308 */ /* 0x000fe20000000800 */
[----:B------:R-:W-:Y:S02]  /*b660*/  FMUL.FTZ R47, R47, R0 ;  /* 0x000000002f2f7220 */ /* 0x000fe40000410000 */
[-C--:B------:R-:W-:Y:S02]  /*b670*/  FMUL.FTZ R48, R48, R176.reuse ;  /* 0x000000b030307220 */ /* 0x080fe40000410000 */
[----:B------:R-:W-:-:S02]  /*b680*/  FMUL.FTZ R49, R49, R176 ;  /* 0x000000b031317220 */ /* 0x000fc40000410000 */
[-C--:B------:R-:W-:Y:S01]  /*b690*/  FMUL.FTZ R50, R50, R0.reuse ;  /* 0x0000000032327220 */ /* 0x080fe20000410000 */
[C---:B--2---:R-:W-:Y:S01]  /*b6a0*/  HMMA.16816.F32.BF16 R44, R4.reuse, R12, R44 ;  /* 0x0000000c042c723c */ /* 0x044fe2000004182c */
[----:B------:R-:W-:Y:S01]  /*b6b0*/  FMUL.FTZ R51, R51, R0 ;  /* 0x0000000033337220 */ /* 0x000fe20000410000 */
[----:B------:R-:W-:Y:S01]  /*b6c0*/  MUFU.EX2 R195, R195 ;  /* 0x000000c300c37308 */ /* 0x000fe20000000800 */
[-C--:B------:R-:W-:Y:S02]  /*b6d0*/  FMUL.FTZ R60, R60, R176.reuse ;  /* 0x000000b03c3c7220 */ /* 0x080fe40000410000 */
[----:B------:R-:W-:Y:S02]  /*b6e0*/  FMUL.FTZ R61, R61, R176 ;  /* 0x000000b03d3d7220 */ /* 0x000fe40000410000 */
[-C--:B------:R-:W-:Y:S01]  /*b6f0*/  FMUL.FTZ R62, R62, R0.reuse ;  /* 0x000000003e3e7220 */ /* 0x080fe20000410000 */
[----:B---3--:R-:W-:Y:S01]  /*b700*/  HMMA.16816.F32.BF16 R52, R4, R20, R52 ;  /* 0x000000140434723c */ /* 0x008fe20000041834 */
[----:B------:R-:W-:Y:S01]  /*b710*/  FMUL.FTZ R63, R63, R0 ;  /* 0x000000003f3f7220 */ /* 0x000fe20000410000 */
[----:B------:R-:W-:Y:S01]  /*b720*/  MUFU.EX2 R198, R198 ;  /* 0x000000c600c67308 */ /* 0x000fe20000000800 */
[----:B------:R-:W-:-:S02]  /*b730*/  FMUL.FTZ R64, R64, R176 ;  /* 0x000000b040407220 */ /* 0x000fc40000410000 */
[----:B------:R-:W-:Y:S02]  /*b740*/  FMUL.FTZ R65, R65, R176 ;  /* 0x000000b041417220 */ /* 0x000fe40000410000 */
[-C--:B------:R-:W-:Y:S01]  /*b750*/  FMUL.FTZ R66, R66, R0.reuse ;  /* 0x0000000042427220 */ /* 0x080fe20000410000 */
[C---:B------:R-:W-:Y:S01]  /*b760*/  HMMA.16816.F32.BF16 R56, R4.reuse, R22, R56 ;  /* 0x000000160438723c */ /* 0x040fe20000041838 */
[----:B------:R-:W2:Y:S01]  /*b770*/  LDSM.16.MT88.4 R20, [R221+0x1a000] ;  /* 0x01a00000dd14783b */ /* 0x000ea20000004200 */
[----:B------:R-:W-:Y:S01]  /*b780*/  FMUL.FTZ R67, R67, R0 ;  /* 0x0000000043437220 */ /* 0x000fe20000410000 */
[----:B------:R-:W-:Y:S01]  /*b790*/  MUFU.EX2 R196, R196 ;  /* 0x000000c400c47308 */ /* 0x000fe20000000800 */
[-C--:B------:R-:W-:Y:S02]  /*b7a0*/  FMUL.FTZ R76, R76, R176.reuse ;  /* 0x000000b04c4c7220 */ /* 0x080fe40000410000 */
[----:B------:R-:W-:Y:S02]  /*b7b0*/  FMUL.FTZ R77, R77, R176 ;  /* 0x000000b04d4d7220 */ /* 0x000fe40000410000 */
[----:B------:R-:W-:Y:S01]  /*b7c0*/  HMMA.16816.F32.BF16 R48, R4, R14, R48 ;  /* 0x0000000e0430723c */ /* 0x000fe20000041830 */
[----:B------:R-:W3:Y:S01]  /*b7d0*/  LDSM.16.MT88.4 R12, [R222+0x1a000] ;  /* 0x01a00000de0c783b */ /* 0x000ee20000004200 */
[-C--:B------:R-:W-:Y:S01]  /*b7e0*/  FMUL.FTZ R78, R78, R0.reuse ;  /* 0x000000004e4e7220 */ /* 0x080fe20000410000 */
[----:B------:R-:W-:Y:S01]  /*b7f0*/  MUFU.EX2 R192, R192 ;  /* 0x000000c000c07308 */ /* 0x000fe20000000800 */
[----:B------:R-:W-:-:S02]  /*b800*/  FMUL.FTZ R79, R79, R0 ;  /* 0x000000004f4f7220 */ /* 0x000fc40000410000 */
[-C--:B------:R-:W-:Y:S02]  /*b810*/  FMUL.FTZ R80, R80, R176.reuse ;  /* 0x000000b050507220 */ /* 0x080fe40000410000 */
[----:B------:R-:W-:Y:S01]  /*b820*/  FMUL.FTZ R81, R81, R176 ;  /* 0x000000b051517220 */ /* 0x000fe20000410000 */
[C---:B----4-:R-:W-:Y:S01]  /*b830*/  HMMA.16816.F32.BF16 R60, R4.reuse, R16, R60 ;  /* 0x00000010043c723c */ /* 0x050fe2000004183c */
[-C--:B------:R-:W-:Y:S01]  /*b840*/  FMUL.FTZ R82, R82, R0.reuse ;  /* 0x0000000052527220 */ /* 0x080fe20000410000 */
[----:B------:R-:W-:Y:S01]  /*b850*/  MUFU.EX2 R193, R193 ;  /* 0x000000c100c17308 */ /* 0x000fe20000000800 */
[----:B------:R-:W-:Y:S02]  /*b860*/  FMUL.FTZ R83, R83, R0 ;  /* 0x0000000053537220 */ /* 0x000fe40000410000 */
[-C--:B------:R-:W-:Y:S02]  /*b870*/  FMUL.FTZ R68, R68, R176.reuse ;  /* 0x000000b044447220 */ /* 0x080fe40000410000 */
[----:B------:R-:W-:Y:S01]  /*b880*/  FMUL.FTZ R69, R69, R176 ;  /* 0x000000b045457220 */ /* 0x000fe20000410000 */
[----:B------:R-:W-:Y:S01]  /*b890*/  HMMA.16816.F32.BF16 R64, R4, R18, R64 ;  /* 0x000000120440723c */ /* 0x000fe20000041840 */
        /* <DEDUP_REMOVED lines=17> */
[----:B------:R-:W2:Y:S01]  /*b9b0*/  LDSM.16.MT88.4 R20, [R222+0x1c000] ;  /* 0x01c00000de14783b */ /* 0x000ea20000004200 */
[----:B------:R-:W-:Y:S02]  /*b9c0*/  FMUL.FTZ R89, R89, R176 ;  /* 0x000000b059597220 */ /* 0x000fe40000410000 */
[-C--:B------:R-:W-:Y:S01]  /*b9d0*/  FMUL.FTZ R90, R90, R0.reuse ;  /* 0x000000005a5a7220 */ /* 0x080fe20000410000 */
[----:B------:R-:W-:Y:S01]  /*b9e0*/  MUFU.EX2 R201, R201 ;  /* 0x000000c900c97308 */ /* 0x000fe20000000800 */
[----:B------:R-:W-:-:S02]  /*b9f0*/  FMUL.FTZ R91, R91, R0 ;  /* 0x000000005b5b7220 */ /* 0x000fc40000410000 */
[C---:B---3--:R-:W-:Y:S01]  /*ba00*/  HMMA.16816.F32.BF16 R68, R4.reuse, R12, R68 ;  /* 0x0000000c0444723c */ /* 0x048fe20000041844 */
[-C--:B------:R-:W-:Y:S02]  /*ba10*/  FMUL.FTZ R100, R100, R176.reuse ;  /* 0x000000b064647220 */ /* 0x080fe40000410000 */
[----:B------:R-:W-:Y:S02]  /*ba20*/  FMUL.FTZ R101, R101, R176 ;  /* 0x000000b065657220 */ /* 0x000fe40000410000 */
[-C--:B------:R-:W-:Y:S01]  /*ba30*/  FMUL.FTZ R102, R102, R0.reuse ;  /* 0x0000000066667220 */ /* 0x080fe20000410000 */
[----:B------:R-:W-:Y:S01]  /*ba40*/  MUFU.EX2 R202, R202 ;  /* 0x000000ca00ca7308 */ /* 0x000fe20000000800 */
[----:B------:R-:W-:Y:S01]  /*ba50*/  FMUL.FTZ R103, R103, R0 ;  /* 0x0000000067677220 */ /* 0x000fe20000410000 */
[----:B------:R-:W-:Y:S01]  /*ba60*/  HMMA.16816.F32.BF16 R72, R4, R14, R72 ;  /* 0x0000000e0448723c */ /* 0x000fe20000041848 */
[----:B------:R-:W3:Y:S01]  /*ba70*/  LDSM.16.MT88.4 R12, [R224+0x1c000] ;  /* 0x01c00000e00c783b */ /* 0x000ee20000004200 */
[----:B------:R-:W-:-:S02]  /*ba80*/  FMUL.FTZ R104, R104, R176 ;  /* 0x000000b068687220 */ /* 0x000fc40000410000 */
[----:B------:R-:W-:Y:S02]  /*ba90*/  FMUL.FTZ R105, R105, R176 ;  /* 0x000000b069697220 */ /* 0x000fe40000410000 */
[-C--:B------:R-:W-:Y:S01]  /*baa0*/  FMUL.FTZ R106, R106, R0.reuse ;  /* 0x000000006a6a7220 */ /* 0x080fe20000410000 */
[----:B------:R-:W-:Y:S01]  /*bab0*/  MUFU.EX2 R182, R182 ;  /* 0x000000b600b67308 */ /* 0x000fe20000000800 */
[----:B------:R-:W-:Y:S01]  /*bac0*/  FMUL.FTZ R107, R107, R0 ;  /* 0x000000006b6b7220 */ /* 0x000fe20000410000 */
[C---:B----4-:R-:W-:Y:S01]  /*bad0*/  HMMA.16816.F32.BF16 R84, R4.reuse, R16, R84 ;  /* 0x000000100454723c */ /* 0x050fe20000041854 */
[-C--:B------:R-:W-:Y:S02]  /*bae0*/  FMUL.FTZ R92, R92, R176.reuse ;  /* 0x000000b05c5c7220 */ /* 0x080fe40000410000 */
[----:B------:R-:W-:Y:S02]  /*baf0*/  FMUL.FTZ R93, R93, R176 ;  /* 0x000000b05d5d7220 */ /* 0x000fe40000410000 */
[-C--:B------:R-:W-:Y:S01]  /*bb00*/  FMUL.FTZ R94, R94, R0.reuse ;  /* 0x000000005e5e7220 */ /* 0x080fe20000410000 */
[----:B------:R-:W-:Y:S01]  /*bb10*/  MUFU.EX2 R181, R181 ;  /* 0x000000b500b57308 */ /* 0x000fe20000000800 */
[----:B------:R-:W-:Y:S01]  /*bb20*/  FMUL.FTZ R95, R95, R0 ;  /* 0x000000005f5f7220 */ /* 0x000fe20000410000 */
[----:B------:R-:W-:Y:S01]  /*bb30*/  HMMA.16816.F32.BF16 R88, R4, R18, R88 ;  /* 0x000000120458723c */ /* 0x000fe20000041858 */
[----:B------:R-:W4:Y:S01]  /*bb40*/  LDSM.16.MT88.4 R16, [R221+0x1c000] ;  /* 0x01c00000dd10783b */ /* 0x000f220000004200 */
[----:B------:R-:W-:-:S02]  /*bb50*/  FMUL.FTZ R96, R96, R176 ;  /* 0x000000b060607220 */ /* 0x000fc40000410000 */
[----:B------:R-:W-:Y:S02]  /*bb60*/  FMUL.FTZ R97, R97, R176 ;  /* 0x000000b061617220 */ /* 0x000fe40000410000 */
[-C--:B------:R-:W-:Y:S01]  /*bb70*/  FMUL.FTZ R98, R98, R0.reuse ;  /* 0x0000000062627220 */ /* 0x080fe20000410000 */
[----:B------:R-:W-:Y:S01]  /*bb80*/  MUFU.EX2 R179, R179 ;  /* 0x000000b300b37308 */ /* 0x000fe20000000800 */
[C---:B--2---:R-:W-:Y:S01]  /*bb90*/  HMMA.16816.F32.BF16 R100, R4.reuse, R20, R100 ;  /* 0x000000140464723c */ /* 0x044fe20000041864 */
[----:B------:R-:W-:Y:S02]  /*bba0*/  FMUL.FTZ R99, R99, R0 ;  /* 0x0000000063637220 */ /* 0x000fe40000410000 */
[-C--:B------:R-:W-:Y:S02]  /*bbb0*/  FMUL.FTZ R108, R108, R176.reuse ;  /* 0x000000b06c6c7220 */ /* 0x080fe40000410000 */
[----:B------:R-:W-:Y:S02]  /*bbc0*/  FMUL.FTZ R109, R109, R176 ;  /* 0x000000b06d6d7220 */ /* 0x000fe40000410000 */
[-C--:B------:R-:W-:Y:S01]  /*bbd0*/  FMUL.FTZ R110, R110, R0.reuse ;  /* 0x000000006e6e7220 */ /* 0x080fe20000410000 */
[----:B------:R-:W-:Y:S01]  /*bbe0*/  HMMA.16816.F32.BF16 R104, R4, R22, R104 ;  /* 0x000000160468723c */ /* 0x000fe20000041868 */
[----:B------:R-:W2:Y:S01]  /*bbf0*/  LDSM.16.MT88.4 R20, [R224+0x1e000] ;  /* 0x01e00000e014783b */ /* 0x000ea20000004200 */
[----:B------:R-:W-:Y:S01]  /*bc00*/  FMUL.FTZ R111, R111, R0 ;  /* 0x000000006f6f7220 */ /* 0x000fe20000410000 */
[----:B------:R-:W-:Y:S01]  /*bc10*/  MUFU.EX2 R177, R177 ;  /* 0x000000b100b17308 */ /* 0x000fe20000000800 */
[----:B------:R-:W-:-:S02]  /*bc20*/  FMUL.FTZ R112, R112, R176 ;  /* 0x000000b070707220 */ /* 0x000fc40000410000 */
[----:B------:R-:W-:Y:S02]  /*bc30*/  FMUL.FTZ R113, R113, R176 ;  /* 0x000000b071717220 */ /* 0x000fe40000410000 */
[-C--:B------:R-:W-:Y:S01]  /*bc40*/  FMUL.FTZ R114, R114, R0.reuse ;  /* 0x0000000072727220 */ /* 0x080fe20000410000 */
[C---:B---3--:R-:W-:Y:S01]  /*bc50*/  HMMA.16816.F32.BF16 R92, R4.reuse, R12, R92 ;  /* 0x0000000c045c723c */ /* 0x048fe2000004185c */
[----:B------:R-:W-:Y:S01]  /*bc60*/  FMUL.FTZ R115, R115, R0 ;  /* 0x0000000073737220 */ /* 0x000fe20000410000 */
[----:B------:R-:W-:Y:S01]  /*bc70*/  MUFU.EX2 R178, R178 ;  /* 0x000000b200b27308 */ /* 0x000fe20000000800 */
[-C--:B------:R-:W-:Y:S02]  /*bc80*/  FMUL.FTZ R124, R124, R176.reuse ;  /* 0x000000b07c7c7220 */ /* 0x080fe40000410000 */
[----:B------:R-:W-:Y:S02]  /*bc90*/  FMUL.FTZ R125, R125, R176 ;  /* 0x000000b07d7d7220 */ /* 0x000fe40000410000 */
[-C--:B------:R-:W-:Y:S01]  /*bca0*/  FMUL.FTZ R126, R126, R0.reuse ;  /* 0x000000007e7e7220 */ /* 0x080fe20000410000 */
[----:B------:R-:W-:Y:S01]  /*bcb0*/  HMMA.16816.F32.BF16 R96, R4, R14, R96 ;  /* 0x0000000e0460723c */ /* 0x000fe20000041860 */
[----:B------:R-:W3:Y:S01]  /*bcc0*/  LDSM.16.MT88.4 R12, [R220+0x1c000] ;  /* 0x01c00000dc0c783b */ /* 0x000ee20000004200 */
[----:B------:R-:W-:-:S02]  /*bcd0*/  FMUL.FTZ R127, R127, R0 ;  /* 0x000000007f7f7220 */ /* 0x000fc40000410000 */
[-C--:B------:R-:W-:Y:S02]  /*bce0*/  FMUL.FTZ R128, R128, R176.reuse ;  /* 0x000000b080807220 */ /* 0x080fe40000410000 */
[----:B------:R-:W-:Y:S02]  /*bcf0*/  FMUL.FTZ R129, R129, R176 ;  /* 0x000000b081817220 */ /* 0x000fe40000410000 */
[-C--:B------:R-:W-:Y:S01]  /*bd00*/  FMUL.FTZ R130, R130, R0.reuse ;  /* 0x0000000082827220 */ /* 0x080fe20000410000 */
[----:B----4-:R-:W-:Y:S01]  /*bd10*/  HMMA.16816.F32.BF16 R108, R4, R16, R108 ;  /* 0x00000010046c723c */ /* 0x010fe2000004186c */
[----:B------:R-:W-:Y:S02]  /*bd20*/  FMUL.FTZ R131, R131, R0 ;  /* 0x0000000083837220 */ /* 0x000fe40000410000 */
[-C--:B------:R-:W-:Y:S02]  /*bd30*/  FMUL.FTZ R116, R116, R176.reuse ;  /* 0x000000b074747220 */ /* 0x080fe40000410000 */
[----:B------:R-:W-:-:S02]  /*bd40*/  FMUL.FTZ R117, R117, R176 ;  /* 0x000000b075757220 */ /* 0x000fc40000410000 */
[-C--:B------:R-:W-:Y:S01]  /*bd50*/  FMUL.FTZ R118, R118, R0.reuse ;  /* 0x0000000076767220 */ /* 0x080fe20000410000 */
[C---:B------:R-:W-:Y:S01]  /*bd60*/  HMMA.16816.F32.BF16 R112, R4.reuse, R18, R112 ;  /* 0x000000120470723c */ /* 0x040fe20000041870 */
[----:B------:R-:W4:Y:S01]  /*bd70*/  LDSM.16.MT88.4 R16, [R222+0x1e000] ;  /* 0x01e00000de10783b */ /* 0x000f220000004200 */
[----:B------:R-:W-:Y:S02]  /*bd80*/  FMUL.FTZ R119, R119, R0 ;  /* 0x0000000077777220 */ /* 0x000fe40000410000 */
[-C--:B------:R-:W-:Y:S02]  /*bd90*/  FMUL.FTZ R120, R120, R176.reuse ;  /* 0x000000b078787220 */ /* 0x080fe40000410000 */
[----:B------:R-:W-:Y:S02]  /*bda0*/  FMUL.FTZ R121, R121, R176 ;  /* 0x000000b079797220 */ /* 0x000fe40000410000 */
[----:B--2---:R-:W-:Y:S01]  /*bdb0*/  HMMA.16816.F32.BF16 R124, R4, R20, R124 ;  /* 0x00000014047c723c */ /* 0x004fe2000004187c */
[----:B------:R-:W-:-:S02]  /*bdc0*/  FMUL.FTZ R122, R122, R0 ;  /* 0x000000007a7a7220 */ /* 0x000fc40000410000 */
[----:B------:R-:W-:Y:S02]  /*bdd0*/  FMUL.FTZ R123, R123, R0 ;  /* 0x000000007b7b7220 */ /* 0x000fe40000410000 */
[-C--:B------:R-:W-:Y:S02]  /*bde0*/  FMUL.FTZ R132, R132, R176.reuse ;  /* 0x000000b084847220 */ /* 0x080fe40000410000 */
[----:B------:R-:W-:Y:S01]  /*bdf0*/  FMUL.FTZ R133, R133, R176 ;  /* 0x000000b085857220 */ /* 0x000fe20000410000 */
[----:B------:R-:W-:Y:S01]  /*be00*/  HMMA.16816.F32.BF16 R128, R4, R22, R128 ;  /* 0x000000160480723c */ /* 0x000fe20000041880 */
[----:B------:R-:W2:Y:S01]  /*be10*/  LDSM.16.MT88.4 R20, [R220+0x1e000] ;  /* 0x01e00000dc14783b */ /* 0x000ea20000004200 */
[-C--:B------:R-:W-:Y:S02]  /*be20*/  FMUL.FTZ R134, R134, R0.reuse ;  /* 0x0000000086867220 */ /* 0x080fe40000410000 */
[----:B------:R-:W-:Y:S02]  /*be30*/  FMUL.FTZ R135, R135, R0 ;  /* 0x0000000087877220 */ /* 0x000fe40000410000 */
[----:B------:R-:W-:-:S02]  /*be40*/  FMUL.FTZ R152, R152, R176 ;  /* 0x000000b098987220 */ /* 0x000fc40000410000 */
[C---:B---3--:R-:W-:Y:S01]  /*be50*/  HMMA.16816.F32.BF16 R116, R4.reuse, R12, R116 ;  /* 0x0000000c0474723c */ /* 0x048fe20000041874 */
[----:B------:R-:W-:Y:S02]  /*be60*/  FMUL.FTZ R153, R153, R176 ;  /* 0x000000b099997220 */ /* 0x000fe40000410000 */
        /* <DEDUP_REMOVED lines=13> */
[--C-:B------:R-:W-:Y:S01]  /*bf40*/  FFMA.FTZ R16, R190, c[0x0][0x23c], -R180.reuse ;  /* 0x00008f00be107a23 */ /* 0x100fe200000108b4 */
[C---:B------:R-:W-:Y:S01]  /*bf50*/  HMMA.16816.F32.BF16 R152, R4.reuse, R18, R152 ;  /* 0x000000120498723c */ /* 0x040fe20000041898 */
[----:B------:R-:W-:Y:S02]  /*bf60*/  FFMA.FTZ R190, R189, c[0x0][0x23c], -R180 ;  /* 0x00008f00bdbe7a23 */ /* 0x000fe400000108b4 */
[----:B------:R4:W5:Y:S01]  /*bf70*/  MUFU.EX2 R189, R16 ;  /* 0x0000001000bd7308 */ /* 0x0009620000000800 */
[-C--:B------:R-:W-:Y:S02]  /*bf80*/  FMUL.FTZ R136, R136, R176.reuse ;  /* 0x000000b088887220 */ /* 0x080fe40000410000 */
[----:B------:R-:W-:Y:S02]  /*bf90*/  FMUL.FTZ R137, R137, R176 ;  /* 0x000000b089897220 */ /* 0x000fe40000410000 */
[----:B--2---:R-:W-:Y:S01]  /*bfa0*/  HMMA.16816.F32.BF16 R148, R4, R20, R148 ;  /* 0x000000140494723c */ /* 0x004fe20000041894 */
[----:B------:R-:W-:-:S02]  /*bfb0*/  FMUL.FTZ R138, R138, R0 ;  /* 0x000000008a8a7220 */ /* 0x000fc40000410000 */
[----:B------:R-:W2:Y:S01]  /*bfc0*/  MUFU.EX2 R190, R190 ;  /* 0x000000be00be7308 */ /* 0x000ea20000000800 */
[----:B------:R-:W-:Y:S02]  /*bfd0*/  FMUL.FTZ R139, R139, R0 ;  /* 0x000000008b8b7220 */ /* 0x000fe40000410000 */
[-C--:B------:R-:W-:Y:S02]  /*bfe0*/  FMUL.FTZ R140, R140, R176.reuse ;  /* 0x000000b08c8c7220 */ /* 0x080fe40000410000 */
[----:B------:R-:W-:Y:S01]  /*bff0*/  HMMA.16816.F32.BF16 R144, R4, R22, R144 ;  /* 0x000000160490723c */ /* 0x000fe20000041890 */
[----:B------:R-:W2:Y:S01]  /*c000*/  LDSM.16.MT88.4 R20, [R220+0x18800] ;  /* 0x01880000dc14783b */ /* 0x000ea20000004200 */
[----:B------:R-:W-:Y:S02]  /*c010*/  FMUL.FTZ R141, R141, R176 ;  /* 0x000000b08d8d7220 */ /* 0x000fe40000410000 */
[-C--:B------:R-:W-:Y:S01]  /*c020*/  FMUL.FTZ R142, R142, R0.reuse ;  /* 0x000000008e8e7220 */ /* 0x080fe20000410000 */
[----:B----4-:R-:W4:Y:S01]  /*c030*/  LDSM.16.MT88.4 R16, [R221+0x18800] ;  /* 0x01880000dd10783b */ /* 0x010f220000004200 */
[----:B------:R-:W-:-:S02]  /*c040*/  FMUL.FTZ R143, R143, R0 ;  /* 0x000000008f8f7220 */ /* 0x000fc40000410000 */
[C---:B---3--:R-:W-:Y:S01]  /*c050*/  HMMA.16816.F32.BF16 R136, R4.reuse, R12, R136 ;  /* 0x0000000c0488723c */ /* 0x048fe20000041888 */
[----:B------:R-:W-:Y:S02]  /*c060*/  FFMA.FTZ R175, R249, R176, R175 ;  /* 0x000000b0f9af7223 */ /* 0x000fe400000100af */
[----:B------:R-:W-:Y:S02]  /*c070*/  FFMA.FTZ R0, R248, R0, R167 ;  /* 0x00000000f8007223 */ /* 0x000fe400000100a7 */
[----:B------:R-:W-:Y:S02]  /*c080*/  FADD.FTZ R174, R174, R175 ;  /* 0x000000afaeae7221 */ /* 0x000fe40000010000 */
[----:B------:R-:W-:Y:S01]  /*c090*/  FADD.FTZ R0, R166, R0 ;  /* 0x00000000a6007221 */ /* 0x000fe20000010000 */
[----:B------:R-:W-:Y:S01]  /*c0a0*/  HMMA.16816.F32.BF16 R140, R4, R14, R140 ;  /* 0x0000000e048c723c */ /* 0x000fe2000004188c */
[----:B------:R-:W3:Y:S01]  /*c0b0*/  LDSM.16.MT88.4 R12, [R224+0x18800] ;  /* 0x01880000e00c783b */ /* 0x000ee20000004200 */
[----:B------:R-:W-:-:S02]  /*c0c0*/  FADD.FTZ R174, R173, R174 ;  /* 0x000000aeadae7221 */ /* 0x000fc40000010000 */
[----:B------:R-:W-:Y:S02]  /*c0d0*/  FADD.FTZ R165, R165, R0 ;  /* 0x00000000a5a57221 */ /* 0x000fe40000010000 */
[----:B------:R-:W-:Y:S01]  /*c0e0*/  FADD.FTZ R172, R172, R174 ;  /* 0x000000aeacac7221 */ /* 0x000fe20000010000 */
[----:B-1----:R-:W-:Y:S01]  /*c0f0*/  F2FP.BF16.PACK_AB R4, R184, R185 ;  /* 0x000000b9b804723e */ /* 0x002fe200000010ff */
[----:B------:R-:W-:Y:S01]  /*c100*/  FADD.FTZ R165, R2, R165 ;  /* 0x000000a502a57221 */ /* 0x000fe20000010000 */
[----:B-----5:R-:W-:Y:S01]  /*c110*/  F2FP.BF16.PACK_AB R5, R189, R188 ;  /* 0x000000bcbd05723e */ /* 0x020fe200000010ff */
[----:B------:R-:W-:Y:S01]  /*c120*/  FADD.FTZ R172, R185, R172 ;  /* 0x000000acb9ac7221 */ /* 0x000fe20000010000 */
[----:B------:R-:W-:Y:S01]  /*c130*/  F2FP.BF16.PACK_AB R6, R187, R186 ;  /* 0x000000babb06723e */ /* 0x000fe200000010ff */
[----:B------:R-:W-:Y:S01]  /*c140*/  FADD.FTZ R188, R188, R165 ;  /* 0x000000a5bcbc7221 */ /* 0x000fe20000010000 */
[----:B--2---:R-:W-:Y:S01]  /*c150*/  F2FP.BF16.PACK_AB R7, R191, R190 ;  /* 0x000000bebf07723e */ /* 0x004fe200000010ff */
[----:B------:R-:W-:-:S02]  /*c160*/  FADD.FTZ R184, R184, R172 ;  /* 0x000000acb8b87221 */ /* 0x000fc40000010000 */
[----:B------:R-:W-:Y:S02]  /*c170*/  FADD.FTZ R188, R189, R188 ;  /* 0x000000bcbdbc7221 */ /* 0x000fe40000010000 */
[----:B------:R-:W-:Y:S02]  /*c180*/  FADD.FTZ R184, R186, R184 ;  /* 0x000000b8bab87221 */ /* 0x000fe40000010000 */
[C---:B------:R-:W-:Y:S01]  /*c190*/  HMMA.16816.F32.BF16 R68, R4.reuse, R24, R68 ;  /* 0x000000180444723c */ /* 0x040fe20000041844 */
[----:B------:R-:W-:Y:S02]  /*c1a0*/  FADD.FTZ R190, R190, R188 ;  /* 0x000000bcbebe7221 */ /* 0x000fe40000010000 */
[----:B------:R-:W-:Y:S02]  /*c1b0*/  FADD.FTZ R187, R187, R184 ;  /* 0x000000b8bbbb7221 */ /* 0x000fe40000010000 */
[----:B------:R-:W-:Y:S02]  /*c1c0*/  FADD.FTZ R190, R191, R190 ;  /* 0x000000bebfbe7221 */ /* 0x000fe40000010000 */
[----:B------:R-:W-:Y:S01]  /*c1d0*/  FADD.FTZ R187, R197, R187 ;  /* 0x000000bbc5bb7221 */ /* 0x000fe20000010000 */
[C---:B------:R-:W-:Y:S08]  /*c1e0*/  HMMA.16816.F32.BF16 R52, R4.reuse, R20, R52 ;  /* 0x000000140434723c */ /* 0x040ff00000041834 */
[C---:B----4-:R-:W-:Y:S08]  /*c1f0*/  HMMA.16816.F32.BF16 R44, R4.reuse, R16, R44 ;  /* 0x00000010042c723c */ /* 0x050ff0000004182c */
[C---:B------:R-:W-:Y:S01]  /*c200*/  HMMA.16816.F32.BF16 R48, R4.reuse, R18, R48 ;  /* 0x000000120430723c */ /* 0x040fe20000041830 */
[----:B------:R-:W1:Y:S07]  /*c210*/  LDSM.16.MT88.4 R16, [R220+0x1a800] ;  /* 0x01a80000dc10783b */ /* 0x000e6e0000004200 */
[C---:B------:R-:W-:Y:S01]  /*c220*/  HMMA.16816.F32.BF16 R56, R4.reuse, R22, R56 ;  /* 0x000000160438723c */ /* 0x040fe20000041838 */
[----:B------:R-:W2:Y:S07]  /*c230*/  LDSM.16.MT88.4 R20, [R224+0x1c800] ;  /* 0x01c80000e014783b */ /* 0x000eae0000004200 */
[C---:B---3--:R-:W-:Y:S08]  /*c240*/  HMMA.16816.F32.BF16 R160, R4.reuse, R12, R160 ;  /* 0x0000000c04a0723c */ /* 0x048ff000000418a0 */
[C---:B------:R-:W-:Y:S01]  /*c250*/  HMMA.16816.F32.BF16 R156, R4.reuse, R14, R156 ;  /* 0x0000000e049c723c */ /* 0x040fe2000004189c */
[----:B------:R-:W3:Y:S07]  /*c260*/  LDSM.16.MT88.4 R12, [R221+0x1a800] ;  /* 0x01a80000dd0c783b */ /* 0x000eee0000004200 */
        /* <DEDUP_REMOVED lines=22> */
[----:B------:R-:W-:Y:S07]  /*c3d0*/  LDSM.16.MT88.4 R16, [R221+0x19000] ;  /* 0x01900000dd10783b */ /* 0x000fee0000004200 */
[C---:B--2---:R-:W-:Y:S08]  /*c3e0*/  HMMA.16816.F32.BF16 R132, R4.reuse, R20, R132 ;  /* 0x000000140484723c */ /* 0x044ff00000041884 */
[C---:B------:R-:W-:Y:S01]  /*c3f0*/  HMMA.16816.F32.BF16 R152, R4.reuse, R22, R152 ;  /* 0x000000160498723c */ /* 0x040fe20000041898 */
[----:B------:R-:W1:Y:S07]  /*c400*/  LDSM.16.MT88.4 R20, [R224+0x19000] ;  /* 0x01900000e014783b */ /* 0x000e6e0000004200 */
[C---:B-----5:R-:W-:Y:S08]  /*c410*/  HMMA.16816.F32.BF16 R100, R4.reuse, R28, R100 ;  /* 0x0000001c0464723c */ /* 0x060ff00000041864 */
        /* <DEDUP_REMOVED lines=8> */
[C---:B----4-:R-:W-:Y:S08]  /*c4a0*/  HMMA.16816.F32.BF16 R148, R4.reuse, R24, R148 ;  /* 0x000000180494723c */ /* 0x050ff00000041894 */
        /* <DEDUP_REMOVED lines=22> */
[----:B------:R-:W-:Y:S01]  /*c610*/  HMMA.16816.F32.BF16 R44, R4, R16, R44 ;  /* 0x00000010042c723c */ /* 0x000fe2000004182c */
[----:B------:R-:W-:-:S04]  /*c620*/  FADD.FTZ R194, R177, R194 ;  /* 0x000000c2b1c27221 */ /* 0x000fc80000010000 */
[----:B------:R-:W-:-:S03]  /*c630*/  FADD.FTZ R248, R178, R194 ;  /* 0x000000c2b2f87221 */ /* 0x000fc60000010000 */
        /* <DEDUP_REMOVED lines=13> */
[----:B------:R-:W4:Y:S07]  /*c710*/  LDSM.16.MT88.4 R16, [R220+0x1f000] ;  /* 0x01f00000dc10783b */ /* 0x000f2e0000004200 */
[C---:B------:R-:W-:Y:S08]  /*c720*/  HMMA.16816.F32.BF16 R60, R4.reuse, R24, R60 ;  /* 0x00000018043c723c */ /* 0x040ff0000004183c */
[C---:B------:R-:W-:Y:S01]  /*c730*/  HMMA.16816.F32.BF16 R64, R4.reuse, R26, R64 ;  /* 0x0000001a0440723c */ /* 0x040fe20000041840 */
[----:B------:R-:W5:Y:S07]  /*c740*/  LDSM.16.MT88.4 R24, [R220+0x1d000] ;  /* 0x01d00000dc18783b */ /* 0x000f6e0000004200 */
[C---:B--2---:R-:W-:Y:S08]  /*c750*/  HMMA.16816.F32.BF16 R76, R4.reuse, R28, R76 ;  /* 0x0000001c044c723c */ /* 0x044ff0000004184c */
[C---:B------:R-:W-:Y:S01]  /*c760*/  HMMA.16816.F32.BF16 R80, R4.reuse, R30, R80 ;  /* 0x0000001e0450723c */ /* 0x040fe20000041850 */
[----:B------:R-:W-:Y:S07]  /*c770*/  LDSM.16.MT88.4 R28, [R222+0x1f000] ;  /* 0x01f00000de1c783b */ /* 0x000fee0000004200 */
        /* <DEDUP_REMOVED lines=12> */
[C---:B-----5:R-:W-:Y:S08]  /*c840*/  HMMA.16816.F32.BF16 R116, R4.reuse, R24, R116 ;  /* 0x000000180474723c */ /* 0x060ff00000041874 */
[C---:B------:R-:W-:Y:S01]  /*c850*/  HMMA.16816.F32.BF16 R120, R4.reuse, R26, R120 ;  /* 0x0000001a0478723c */ /* 0x040fe20000041878 */
[----:B------:R-:W-:Y:S07]  /*c860*/  LDSM.16.MT88.4 R24, [R222+0x1b800] ;  /* 0x01b80000de18783b */ /* 0x000fee0000004200 */
[C---:B--2---:R-:W-:Y:S08]  /*c870*/  HMMA.16816.F32.BF16 R124, R4.reuse, R32, R124 ;  /* 0x00000020047c723c */ /* 0x044ff0000004187c */
[C---:B------:R-:W-:Y:S01]  /*c880*/  HMMA.16816.F32.BF16 R128, R4.reuse, R34, R128 ;  /* 0x000000220480723c */ /* 0x040fe20000041880 */
[----:B------:R-:W2:Y:S07]  /*c890*/  LDSM.16.MT88.4 R32, [R220+0x19800] ;  /* 0x01980000dc20783b */ /* 0x000eae0000004200 */
[C---:B------:R-:W-:Y:S08]  /*c8a0*/  HMMA.16816.F32.BF16 R132, R4.reuse, R28, R132 ;  /* 0x0000001c0484723c */ /* 0x040ff00000041884 */
[C---:B------:R-:W-:Y:S01]  /*c8b0*/  HMMA.16816.F32.BF16 R152, R4.reuse, R30, R152 ;  /* 0x0000001e0498723c */ /* 0x040fe20000041898 */
[----:B------:R-:W5:Y:S07]  /*c8c0*/  LDSM.16.MT88.4 R28, [R224+0x1b800] ;  /* 0x01b80000e01c783b */ /* 0x000f6e0000004200 */
[C---:B------:R-:W-:Y:S08]  /*c8d0*/  HMMA.16816.F32.BF16 R136, R4.reuse, R168, R136 ;  /* 0x000000a80488723c */ /* 0x040ff00000041888 */
        /* <DEDUP_REMOVED lines=15> */
[C---:B--2---:R-:W-:Y:S08]  /*c9d0*/  HMMA.16816.F32.BF16 R52, R4.reuse, R32, R52 ;  /* 0x000000200434723c */ /* 0x044ff00000041834 */
[C---:B------:R-:W-:Y:S01]  /*c9e0*/  HMMA.16816.F32.BF16 R56, R4.reuse, R34, R56 ;  /* 0x000000220438723c */ /* 0x040fe20000041838 */
[----:B------:R-:W-:Y:S07]  /*c9f0*/  LDSM.16.MT88.4 R32, [R221+0x1d800] ;  /* 0x01d80000dd20783b */ /* 0x000fee0000004200 */
[C---:B-----5:R-:W-:Y:S08]  /*ca00*/  HMMA.16816.F32.BF16 R60, R4.reuse, R28, R60 ;  /* 0x0000001c043c723c */ /* 0x060ff0000004183c */
[C---:B------:R-:W-:Y:S01]  /*ca10*/  HMMA.16816.F32.BF16 R64, R4.reuse, R30, R64 ;  /* 0x0000001e0440723c */ /* 0x040fe20000041840 */
[----:B------:R-:W2:Y:S07]  /*ca20*/  LDSM.16.MT88.4 R28, [R222+0x1d800] ;  /* 0x01d80000de1c783b */ /* 0x000eae0000004200 */
        /* <DEDUP_REMOVED lines=13> */
[C---:B------:R-:W-:Y:S08]  /*cb00*/  HMMA.16816.F32.BF16 R48, R4.reuse, R170, R48 ;  /* 0x000000aa0430723c */ /* 0x040ff00000041830 */
[C---:B--2---:R-:W-:Y:S08]  /*cb10*/  HMMA.16816.F32.BF16 R100, R4.reuse, R28, R100 ;  /* 0x0000001c0464723c */ /* 0x044ff00000041864 */
[C---:B------:R-:W-:Y:S08]  /*cb20*/  HMMA.16816.F32.BF16 R104, R4.reuse, R30, R104 ;  /* 0x0000001e0468723c */ /* 0x040ff00000041868 */
[C---:B------:R-:W-:Y:S08]  /*cb30*/  HMMA.16816.F32.BF16 R108, R4.reuse, R32, R108 ;  /* 0x00000020046c723c */ /* 0x040ff0000004186c */
[C---:B------:R-:W-:Y:S08]  /*cb40*/  HMMA.16816.F32.BF16 R112, R4.reuse, R34, R112 ;  /* 0x000000220470723c */ /* 0x040ff00000041870 */
[C---:B-----5:R-:W-:Y:S08]  /*cb50*/  HMMA.16816.F32.BF16 R116, R4.reuse, R24, R116 ;  /* 0x000000180474723c */ /* 0x060ff00000041874 */
[C---:B------:R-:W-:Y:S08]  /*cb60*/  HMMA.16816.F32.BF16 R120, R4.reuse, R26, R120 ;  /* 0x0000001a0478723c */ /* 0x040ff00000041878 */
[C---:B---3--:R-:W-:Y:S08]  /*cb70*/  HMMA.16816.F32.BF16 R132, R4.reuse, R12, R132 ;  /* 0x0000000c0484723c */ /* 0x048ff00000041884 */
[C---:B------:R-:W-:Y:S08]  /*cb80*/  HMMA.16816.F32.BF16 R152, R4.reuse, R14, R152 ;  /* 0x0000000e0498723c */ /* 0x040ff00000041898 */
[C---:B-1----:R-:W-:Y:S08]  /*cb90*/  HMMA.16816.F32.BF16 R136, R4.reuse, R20, R136 ;  /* 0x000000140488723c */ /* 0x042ff00000041888 */
[C---:B------:R-:W-:Y:S08]  /*cba0*/  HMMA.16816.F32.BF16 R140, R4.reuse, R22, R140 ;  /* 0x00000016048c723c */ /* 0x040ff0000004188c */
[C---:B----4-:R-:W-:Y:S08]  /*cbb0*/  HMMA.16816.F32.BF16 R148, R4.reuse, R16, R148 ;  /* 0x000000100494723c */ /* 0x050ff00000041894 */
[----:B------:R-:W-:Y:S01]  /*cbc0*/  HMMA.16816.F32.BF16 R144, R4, R18, R144 ;  /* 0x000000120490723c */ /* 0x000fe20000041890 */
[----:B------:R-:W-:Y:S11]  /*cbd0*/  @P0 BRA `(.L_x_208) ;  /* 0x0000001000000947 */ /* 0x000ff60003800000 */
.L_x_201:
[----:B------:R-:W-:-:S12]  /*cbe0*/  UIADD3 UR9, UR26, -0x1, URZ ;  /* 0xffffffff1a097890 */ /* 0x000fd8000fffe03f */
.L_x_208:
[----:B------:R-:W-:-:S13]  /*cbf0*/  ISETP.LE.AND P0, PT, RZ, UR9, PT ;  /* 0x00000009ff007c0c */ /* 0x000fda000bf03270 */
[----:B------:R-:W-:Y:S05]  /*cc00*/  @!P0 BRA `(.L_x_209) ;  /* 0x0000383000008947 */ /* 0x000fea0003800000 */
[----:B------:R-:W1:Y:S01]  /*cc10*/  S2R R5, SR_TID.X ;  /* 0x0000000000057919 */ /* 0x000e620000002100 */
[----:B------:R-:W-:Y:S01]  /*cc20*/  USHF.R.S32.HI UR24, URZ, 0x1f, UR8 ;  /* 0x0000001f3f187899 */ /* 0x000fe20008011408 */
[--C-:B------:R-:W-:Y:S01]  /*cc30*/  SHF.R.S32.HI R7, RZ, 0x1f, R240.reuse ;  /* 0x0000001fff077819 */ /* 0x100fe200000114f0 */
[----:B------:R-:W-:Y:S01]  /*cc40*/  ULDC.64 UR4, c[0x0][0x1b0] ;  /* 0x00006c0000047ab9 */ /* 0x000fe20000000a00 */
[----:B------:R-:W-:Y:S01]  /*cc50*/  IMAD.U32 R0, RZ, RZ, UR8 ;  /* 0x00000008ff007e24 */ /* 0x000fe2000f8e00ff */
[----:B------:R-:W-:Y:S01]  /*cc60*/  UIMAD UR4, UR24, UR4, URZ ;  /* 0x00000004180472a4 */ /* 0x000fe2000f8e023f */
[----:B------:R-:W-:Y:S01]  /*cc70*/  IMAD.MOV.U32 R6, RZ, RZ, R240 ;  /* 0x000000ffff067224 */ /* 0x000fe200078e00f0 */
[----:B------:R-:W-:Y:S01]  /*cc80*/  ISETP.GE.AND P3, PT, R240, c[0x0][0x220], PT ;  /* 0x00008800f0007a0c */ /* 0x000fe20003f66270 */
[----:B------:R-:W-:Y:S01]  /*cc90*/  IMAD.MOV.U32 R250, RZ, RZ, R8 ;  /* 0x000000fffffa7224 */ /* 0x000fe200078e0008 */
[----:B------:R-:W-:Y:S01]  /*cca0*/  UIMAD UR25, UR8, UR5, UR4 ;  /* 0x00000005081972a4 */ /* 0x000fe2000f8e0204 */
[----:B------:R-:W-:Y:S01]  /*ccb0*/  IMAD.WIDE.U32 R12, R0, c[0x0][0x1b0], R6 ;  /* 0x00006c00000c7a25 */ /* 0x000fe200078e0006 */
[----:B------:R-:W-:Y:S01]  /*ccc0*/  ISETP.GE.AND P2, PT, R235, c[0x0][0x220], PT ;  /* 0x00008800eb007a0c */ /* 0x000fe20003f46270 */
[----:B------:R-:W-:-:S02]  /*ccd0*/  ULDC.64 UR4, c[0x0][0x1b8] ;  /* 0x00006e0000047ab9 */ /* 0x000fc40000000a00 */
[----:B------:R-:W-:Y:S01]  /*cce0*/  UIMAD UR4, UR24, UR4, URZ ;  /* 0x00000004180472a4 */ /* 0x000fe2000f8e023f */
[----:B------:R-:W-:Y:S01]  /*ccf0*/  IMAD.U32 R246, RZ, RZ, UR25 ;  /* 0x00000019fff67e24 */ /* 0x000fe2000f8e00ff */
[----:B------:R-:W-:Y:S01]  /*cd00*/  IADD3 R2, P0, R12, UR12, RZ ;  /* 0x0000000c0c027c10 */ /* 0x000fe2000ff1e0ff */
[----:B------:R-:W-:Y:S01]  /*cd10*/  IMAD.WIDE.U32 R6, R0, c[0x0][0x1b8], R6 ;  /* 0x00006e0000067a25 */ /* 0x000fe200078e0006 */
[----:B------:R-:W-:Y:S02]  /*cd20*/  UIMAD UR4, UR8, UR5, UR4 ;  /* 0x00000005080472a4 */ /* 0x000fe4000f8e0204 */
[----:B------:R-:W-:Y:S01]  /*cd30*/  IADD3.X R246, R246, UR10, R13, P0, !PT ;  /* 0x0000000af6f67c10 */ /* 0x000fe200087fe40d */
[----:B------:R-:W-:Y:S01]  /*cd40*/  IMAD.MOV.U32 R251, RZ, RZ, R11 ;  /* 0x000000fffffb7224 */ /* 0x000fe200078e000b */
[C---:B------:R-:W-:Y:S01]  /*cd50*/  LEA R247, P1, R2.reuse, c[0x0][0x168], 0x1 ;  /* 0x00005a0002f77a11 */ /* 0x040fe200078208ff */
[----:B------:R-:W-:Y:S01]  /*cd60*/  UIADD3 UR10, UR9, -0x1, URZ ;  /* 0xffffffff090a7890 */ /* 0x000fe2000fffe03f */
[----:B-1----:R-:W-:Y:S01]  /*cd70*/  SHF.R.S32.HI R4, RZ, 0x1f, R5 ;  /* 0x0000001fff047819 */ /* 0x002fe20000011405 */
[----:B------:R-:W-:Y:S01]  /*cd80*/  IMAD.U32 R244, RZ, RZ, UR4 ;  /* 0x00000004fff47e24 */ /* 0x000fe2000f8e00ff */
[----:B------:R-:W-:Y:S01]  /*cd90*/  LEA.HI.X R246, R2, c[0x0][0x16c], R246, 0x1, P1 ;  /* 0x00005b0002f67a11 */ /* 0x000fe200008f0cf6 */
[----:B------:R-:W-:Y:S01]  /*cda0*/  IMAD.MOV.U32 R2, RZ, RZ, R164 ;  /* 0x000000ffff027224 */ /* 0x000fe200078e00a4 */
[----:B------:R-:W-:Y:S01]  /*cdb0*/  LEA.HI R4, R4, R5, RZ, 0x3 ;  /* 0x0000000504047211 */ /* 0x000fe200078f18ff */
[----:B------:R-:W-:Y:S01]  /*cdc0*/  UMOV UR12, URZ ;  /* 0x0000003f000c7c82 */ /* 0x000fe20008000000 */
[----:B------:R-:W-:-:S02]  /*cdd0*/  IADD3 R0, P0, R6, UR14, RZ ;  /* 0x0000000e06007c10 */ /* 0x000fc4000ff1e0ff */
[----:B------:R-:W-:Y:S02]  /*cde0*/  SHF.R.S32.HI R4, RZ, 0x3, R4 ;  /* 0x00000003ff047819 */ /* 0x000fe40000011404 */
[----:B------:R-:W-:Y:S02]  /*cdf0*/  IADD3.X R244, R244, UR11, R7, P0, !PT ;  /* 0x0000000bf4f47c10 */ /* 0x000fe400087fe407 */
[----:B------:R-:W-:Y:S02]  /*ce00*/  IADD3 R14, P1, R4, 0x20, RZ ;  /* 0x00000020040e7810 */ /* 0x000fe40007f3e0ff */
[----:B------:R-:W-:Y:S02]  /*ce10*/  SHF.R.S32.HI R4, RZ, 0x1f, R4 ;  /* 0x0000001fff047819 */ /* 0x000fe40000011404 */
[----:B------:R-:W-:-:S03]  /*ce20*/  LEA R245, P0, R0, c[0x0][0x170], 0x1 ;  /* 0x00005c0000f57a11 */ /* 0x000fc600078008ff */
[----:B------:R-:W-:Y:S01]  /*ce30*/  IMAD.X R15, RZ, RZ, R4, P1 ;  /* 0x000000ffff0f7224 */ /* 0x000fe200008e0604 */
[----:B------:R-:W-:Y:S01]  /*ce40*/  LEA.HI.X R244, R0, c[0x0][0x174], R244, 0x1, P0 ;  /* 0x00005d0000f47a11 */ /* 0x000fe200000f0cf4 */
[----:B------:R-:W-:Y:S01]  /*ce50*/  IMAD.MOV.U32 R0, RZ, RZ, R3 ;  /* 0x000000ffff007224 */ /* 0x000fe200078e0003 */
[----:B------:R-:W-:Y:S02]  /*ce60*/  ISETP.GE.AND P1, PT, R234, c[0x0][0x220], PT ;  /* 0x00008800ea007a0c */ /* 0x000fe40003f26270 */
[----:B------:R1:W-:Y:S01]  /*ce70*/  STL.64 [R1], R14 ;  /* 0x0000000e01007387 */ /* 0x0003e20000100a00 */
[----:B------:R-:W-:Y:S01]  /*ce80*/  ISETP.GE.AND P0, PT, R233, c[0x0][0x220], PT ;  /* 0x00008800e9007a0c */ /* 0x000fe20003f06270 */
[----:B------:R-:W-:Y:S05]  /*ce90*/  BRA `(.L_x_210) ;  /* 0x000003b000007947 */ /* 0x000fea0003800000 */
.L_x_212:
        /* <DEDUP_REMOVED lines=15> */
[----:B------:R-:W-:Y:S02]  /*cf90*/  IADD3.X R3, R165, UR6, RZ, P5, !PT ;  /* 0x00000006a5037c10 */ /* 0x000fe4000affe4ff */
[C---:B------:R-:W-:Y:S01]  /*cfa0*/  @!P3 LEA R172, P5, R164.reuse, c[0x0][0x168], 0x1 ;  /* 0x00005a00a4acba11 */ /* 0x040fe200078a08ff */
        /* <DEDUP_REMOVED lines=42> */
.L_x_210:
[----:B------:R2:W-:Y:S01]  /*d250*/  STL.64 [R1+0x8], R36 ;  /* 0x0000082401007387 */ /* 0x0005e20000100a00 */
[----:B------:R-:W-:Y:S01]  /*d260*/  UIADD3 UR4, -UR12, UR9, URZ ;  /* 0x000000090c047290 */ /* 0x000fe2000fffe13f */
[----:B------:R-:W-:Y:S04]  /*d270*/  DEPBAR.LE SB0, 0x0 ;  /* 0x000080000000791a */ /* 0x000fe80000000000 */
[----:B------:R-:W-:Y:S01]  /*d280*/  BAR.SYNC.DEFER_BLOCKING 0x0 ;  /* 0x0000000000007b1d */ /* 0x000fe20000010000 */
[----:B------:R-:W-:Y:S01]  /*d290*/  IMAD.U32 R12, RZ, RZ, UR4 ;  /* 0x00000004ff0c7e24 */ /* 0x000fe2000f8e00ff */
[----:B------:R-:W-:Y:S01]  /*d2a0*/  USHF.R.S32.HI UR8, URZ, 0x1f, UR4 ;  /* 0x0000001f3f087899 */ /* 0x000fe20008011404 */
[----:B------:R-:W-:Y:S01]  /*d2b0*/  IMAD.U32 R4, RZ, RZ, UR4 ;  /* 0x00000004ff047e24 */ /* 0x000fe2000f8e00ff */
[----:B------:R-:W-:Y:S01]  /*d2c0*/  UIMAD UR5, UR20, UR4, URZ ;  /* 0x00000004140572a4 */ /* 0x000fe2000f8e023f */
[----:B-1----:R-:W-:Y:S01]  /*d2d0*/  IMAD.U32 R14, RZ, RZ, UR4 ;  /* 0x00000004ff0e7e24 */ /* 0x002fe2000f8e00ff */
[----:B------:R-:W-:Y:S01]  /*d2e0*/  LEA R12, P4, R12, R242, 0x6 ;  /* 0x000000f20c0c7211 */ /* 0x000fe200078830ff */
[----:B------:R-:W-:Y:S01]  /*d2f0*/  IMAD.U32 R3, RZ, RZ, UR4 ;  /* 0x00000004ff037e24 */ /* 0x000fe2000f8e00ff */
[----:B------:R-:W-:Y:S01]  /*d300*/  UIMAD UR5, UR8, UR21, UR5 ;  /* 0x00000015080572a4 */ /* 0x000fe2000f8e0205 */
[----:B------:R-:W-:Y:S01]  /*d310*/  IMAD.WIDE.U32 R10, R231, UR4, R250 ;  /* 0x00000004e70a7c25 */ /* 0x000fe2000f8e00fa */
[----:B------:R-:W-:Y:S01]  /*d320*/  LEA.HI.X.SX32 R13, R4, R243, 0x6, P4 ;  /* 0x000000f3040d7211 */ /* 0x000fe200020f36ff */
[----:B------:R-:W-:Y:S03]  /*d330*/  UIADD3 UR8, UR10, -UR12, URZ ;  /* 0x8000000c0a087290 */ /* 0x000fe6000fffe03f */
[----:B------:R-:W-:Y:S01]  /*d340*/  @!P3 LEA R8, P4, R10, c[0x0][0x170], 0x1 ;  /* 0x00005c000a08ba11 */ /* 0x000fe200078808ff */
[----:B------:R-:W-:Y:S04]  /*d350*/  IMAD R5, R13, c[0x0][0x1a0], RZ ;  /* 0x000068000d057a24 */ /* 0x000fe800078e02ff */
[C---:B------:R-:W-:Y:S02]  /*d360*/  IMAD R5, R12.reuse, c[0x0][0x1a4], R5 ;  /* 0x000069000c057a24 */ /* 0x040fe400078e0205 */
[----:B------:R-:W-:Y:S01]  /*d370*/  IMAD.WIDE.U32 R12, R12, c[0x0][0x1a0], RZ ;  /* 0x000068000c0c7a25 */ /* 0x000fe200078e00ff */
[----:B------:R-:W-:Y:S03]  /*d380*/  @P3 STS.128 [R232+0x18000], RZ ;  /* 0x018000ffe8003388 */ /* 0x000fe60000000c00 */
[----:B------:R-:W-:Y:S01]  /*d390*/  IMAD.IADD R5, R13, 0x1, R5 ;  /* 0x000000010d057824 */ /* 0x000fe200078e0205 */
[C---:B------:R-:W-:Y:S01]  /*d3a0*/  LEA R18, P6, R12.reuse, R245, 0x1 ;  /* 0x000000f50c127211 */ /* 0x040fe200078c08ff */
[----:B--2---:R-:W2:Y:S03]  /*d3b0*/  LDL.64 R36, [R1] ;  /* 0x0000000001247983 */ /* 0x004ea60000100a00 */
[----:B------:R-:W-:Y:S02]  /*d3c0*/  LEA.HI.X R19, R12, R244, R5, 0x1, P6 ;  /* 0x000000f40c137211 */ /* 0x000fe400030f0c05 */
[----:B--2---:R-:W-:Y:S04]  /*d3d0*/  LEA R14, P5, R14, R36, 0x6 ;  /* 0x000000240e0e7211 */ /* 0x004fe800078a30ff */
[----:B------:R-:W-:Y:S02]  /*d3e0*/  LEA.HI.X.SX32 R15, R3, R37, 0x6, P5 ;  /* 0x00000025030f7211 */ /* 0x000fe400028f36ff */
[----:B------:R-:W-:Y:S02]  /*d3f0*/  IADD3 R3, R11, UR5, RZ ;  /* 0x000000050b037c10 */ /* 0x000fe4000fffe0ff */
[C---:B------:R-:W-:Y:S01]  /*d400*/  @!P3 IADD3 R6, P5, R10.reuse, UR22, RZ ;  /* 0x000000160a06bc10 */ /* 0x040fe2000ffbe0ff */
[----:B------:R-:W-:Y:S01]  /*d410*/  IMAD R4, R15, c[0x0][0x1a0], RZ ;  /* 0x000068000f047a24 */ /* 0x000fe200078e02ff */
[----:B------:R-:W-:Y:S01]  /*d420*/  @!P3 LEA.HI.X R9, R10, c[0x0][0x174], R3, 0x1, P4 ;  /* 0x00005d000a09ba11 */ /* 0x000fe200020f0c03 */
[C---:B------:R-:W-:Y:S01]  /*d430*/  IMAD.WIDE.U32 R10, R14.reuse, c[0x0][0x1a0], RZ ;  /* 0x000068000e0a7a25 */ /* 0x040fe200078e00ff */
[----:B------:R-:W-:Y:S03]  /*d440*/  @!P3 IADD3.X R3, R3, UR23, RZ, P5, !PT ;  /* 0x000000170303bc10 */ /* 0x000fe6000affe4ff */
[----:B------:R-:W-:Y:S01]  /*d450*/  @!PT LDS RZ, [RZ] ;  /* 0x00000000fffff984 */ /* 0x000fe20000000800 */
[----:B------:R-:W-:Y:S01]  /*d460*/  @!PT LDS RZ, [RZ] ;  /* 0x00000000fffff984 */ /* 0x000fe20000000800 */
[----:B------:R-:W-:Y:S01]  /*d470*/  @!PT LDS RZ, [RZ] ;  /* 0x00000000fffff984 */ /* 0x000fe20000000800 */
[----:B------:R1:W-:Y:S01]  /*d480*/  @!P3 LDGSTS.E.BYPASS.LTC128B.128 [R232+0x18000], [R8.64] ;  /* 0x1800000008e8bfae */ /* 0x0003e2000b901d52 */
[----:B------:R-:W-:Y:S01]  /*d490*/  IMAD R4, R14, c[0x0][0x1a4], R4 ;  /* 0x000069000e047a24 */ /* 0x000fe200078e0204 */
[C---:B------:R-:W-:Y:S02]  /*d4a0*/  @!P3 LEA R14, P4, R6.reuse, c[0x0][0x170], 0x1 ;  /* 0x00005c00060eba11 */ /* 0x040fe400078808ff */
[----:B------:R-:W-:Y:S01]  /*d4b0*/  @P2 STS.128 [R232+0x1a000], RZ ;  /* 0x01a000ffe8002388 */ /* 0x000fe20000000c00 */
[----:B------:R-:W-:Y:S01]  /*d4c0*/  IMAD.IADD R4, R11, 0x1, R4 ;  /* 0x000000010b047824 */ /* 0x000fe200078e0204 */
[----:B------:R-:W-:Y:S02]  /*d4d0*/  @!P3 LEA.HI.X R15, R6, c[0x0][0x174], R3, 0x1, P4 ;  /* 0x00005d00060fba11 */ /* 0x000fe400020f0c03 */
[----:B------:R-:W-:Y:S01]  /*d4e0*/  @!PT LDS RZ, [RZ] ;  /* 0x00000000fffff984 */ /* 0x000fe20000000800 */
[----:B------:R-:W-:Y:S01]  /*d4f0*/  @!PT LDS RZ, [RZ] ;  /* 0x00000000fffff984 */ /* 0x000fe20000000800 */
[----:B------:R-:W-:Y:S01]  /*d500*/  @!PT LDS RZ, [RZ] ;  /* 0x00000000fffff984 */ /* 0x000fe20000000800 */
[----:B------:R2:W-:Y:S01]  /*d510*/  @!P2 LDGSTS.E.BYPASS.LTC128B.128 [R232+0x1a000], [R18.64+0x80] ;  /* 0x1a00008012e8afae */ /* 0x0005e2000b901d52 */
[C---:B------:R-:W-:Y:S02]  /*d520*/  LEA R16, P5, R10.reuse, R245, 0x1 ;  /* 0x000000f50a107211 */ /* 0x040fe400078a08ff */
[----:B------:R-:W-:Y:S01]  /*d530*/  MOV R3, UR8 ;  /* 0x0000000800037c02 */ /* 0x000fe20008000f00 */
[----:B------:R-:W-:Y:S01]  /*d540*/  @P1 STS.128 [R232+0x1c000], RZ ;  /* 0x01c000ffe8001388 */ /* 0x000fe20000000c00 */
[----:B------:R-:W-:Y:S03]  /*d550*/  LEA.HI.X R17, R10, R244, R4, 0x1, P5 ;  /* 0x000000f40a117211 */ /* 0x000fe600028f0c04 */
        /* <DEDUP_REMOVED lines=31> */
[----:B------:R-:W-:Y:S04]  /*d750*/  LDSM.16.M88.4 R24, [R229+0x11000] ;  /* 0x01100000e518783b */ /* 0x000fe80000000200 */
[----:B------:R-:W0:Y:S04]  /*d760*/  LDGDEPBAR ;  /* 0x00000000000079af */ /* 0x000e280000000000 */
[----:B------:R-:W-:Y:S04]  /*d770*/  LDSM.16.M88.4 R164, [R229+0x11800] ;  /* 0x01180000e5a4783b */ /* 0x000fe80000000200 */
[----:B------:R-:W-:Y:S04]  /*d780*/  LDSM.16.M88.4 R168, [R228] ;  /* 0x00000000e4a8783b */ /* 0x000fe80000000200 */
[----:B--2---:R-:W3:Y:S04]  /*d790*/  LDSM.16.M88.4 R16, [R229+0x10800] ;  /* 0x01080000e510783b */ /* 0x004ee80000000200 */
[----:B------:R-:W2:Y:S04]  /*d7a0*/  LDSM.16.M88.4 R172, [R227] ;  /* 0x00000000e3ac783b */ /* 0x000ea80000000200 */
[----:B------:R-:W4:Y:S04]  /*d7b0*/  LDSM.16.M88.4 R176, [R219] ;  /* 0x00000000dbb0783b */ /* 0x000f280000000200 */
[----:B------:R-:W2:Y:S04]  /*d7c0*/  LDSM.16.M88.4 R180, [R218] ;  /* 0x00000000dab4783b */ /* 0x000ea80000000200 */
[----:B------:R-:W2:Y:S01]  /*d7d0*/  LDSM.16.M88.4 R184, [R217] ;  /* 0x00000000d9b8783b */ /* 0x000ea20000000200 */
[C---:B-1----:R-:W-:Y:S03]  /*d7e0*/  HMMA.16816.F32.BF16 R4, R32.reuse, R8, RZ ;  /* 0x000000082004723c */ /* 0x042fe600000418ff */
[----:B------:R-:W-:Y:S04]  /*d7f0*/  LDSM.16.M88.4 R188, [R223+0x11000] ;  /* 0x01100000dfbc783b */ /* 0x000fe80000000200 */
[----:B------:R-:W-:Y:S01]  /*d800*/  LDSM.16.M88.4 R192, [R223+0x11800] ;  /* 0x01180000dfc0783b */ /* 0x000fe20000000200 */
[C---:B------:R-:W-:Y:S03]  /*d810*/  HMMA.16816.F32.BF16 R8, R32.reuse, R10, RZ ;  /* 0x0000000a2008723c */ /* 0x040fe600000418ff */
[----:B------:R-:W-:Y:S04]  /*d820*/  LDSM.16.M88.4 R196, [R216] ;  /* 0x00000000d8c4783b */ /* 0x000fe80000000200 */
[----:B------:R-:W-:Y:S01]  /*d830*/  LDSM.16.M88.4 R200, [R216+0x2000] ;  /* 0x00200000d8c8783b */ /* 0x000fe20000000200 */
[C---:B---3--:R-:W-:Y:S08]  /*d840*/  HMMA.16816.F32.BF16 R12, R32.reuse, R16, RZ ;  /* 0x00000010200c723c */ /* 0x048ff000000418ff */
[C---:B------:R-:W-:Y:S08]  /*d850*/  HMMA.16816.F32.BF16 R16, R32.reuse, R18, RZ ;  /* 0x000000122010723c */ /* 0x040ff000000418ff */
[C---:B------:R-:W-:Y:S08]  /*d860*/  HMMA.16816.F32.BF16 R20, R32.reuse, R24, RZ ;  /* 0x000000182014723c */ /* 0x040ff000000418ff */
[C---:B------:R-:W-:Y:S08]  /*d870*/  HMMA.16816.F32.BF16 R24, R32.reuse, R26, RZ ;  /* 0x0000001a2018723c */ /* 0x040ff000000418ff */
[C---:B------:R-:W-:Y:S08]  /*d880*/  HMMA.16816.F32.BF16 R28, R32.reuse, R164, RZ ;  /* 0x000000a4201c723c */ /* 0x040ff000000418ff */
[----:B------:R-:W-:Y:S01]  /*d890*/  HMMA.16816.F32.BF16 R32, R32, R166, RZ ;  /* 0x000000a62020723c */ /* 0x000fe200000418ff */
[----:B------:R-:W-:Y:S07]  /*d8a0*/  LDSM.16.M88.4 R164, [R226] ;  /* 0x00000000e2a4783b */ /* 0x000fee0000000200 */
[C---:B--2---:R-:W-:Y:S08]  /*d8b0*/  HMMA.16816.F32.BF16 R4, R168.reuse, R172, R4 ;  /* 0x000000aca804723c */ /* 0x044ff00000041804 */
[C---:B------:R-:W-:Y:S01]  /*d8c0*/  HMMA.16816.F32.BF16 R8, R168.reuse, R174, R8 ;  /* 0x000000aea808723c */ /* 0x040fe20000041808 */
[----:B------:R-:W1:Y:S07]  /*d8d0*/  LDSM.16.M88.4 R172, [R223+0x10000] ;  /* 0x01000000dfac783b */ /* 0x000e6e0000000200 */
[C---:B----4-:R-:W-:Y:S08]  /*d8e0*/  HMMA.16816.F32.BF16 R12, R168.reuse, R176, R12 ;  /* 0x000000b0a80c723c */ /* 0x050ff0000004180c */
[C---:B------:R-:W-:Y:S01]  /*d8f0*/  HMMA.16816.F32.BF16 R16, R168.reuse, R178, R16 ;  /* 0x000000b2a810723c */ /* 0x040fe20000041810 */
[----:B------:R-:W2:Y:S07]  /*d900*/  LDSM.16.M88.4 R176, [R223+0x10800] ;  /* 0x01080000dfb0783b */ /* 0x000eae0000000200 */
[C---:B------:R-:W-:Y:S08]  /*d910*/  HMMA.16816.F32.BF16 R20, R168.reuse, R180, R20 ;  /* 0x000000b4a814723c */ /* 0x040ff00000041814 */
[C---:B------:R-:W-:Y:S01]  /*d920*/  HMMA.16816.F32.BF16 R24, R168.reuse, R182, R24 ;  /* 0x000000b6a818723c */ /* 0x040fe20000041818 */
[----:B------:R-:W3:Y:S07]  /*d930*/  LDSM.16.M88.4 R180, [R225] ;  /* 0x00000000e1b4783b */ /* 0x000eee0000000200 */
[C---:B------:R-:W-:Y:S08]  /*d940*/  HMMA.16816.F32.BF16 R28, R168.reuse, R184, R28 ;  /* 0x000000b8a81c723c */ /* 0x040ff0000004181c */
[----:B------:R-:W-:Y:S01]  /*d950*/  HMMA.16816.F32.BF16 R32, R168, R186, R32 ;  /* 0x000000baa820723c */ /* 0x000fe20000041820 */
[----:B------:R-:W4:Y:S04]  /*d960*/  LDSM.16.M88.4 R168, [R216+0x800] ;  /* 0x00080000d8a8783b */ /* 0x000f280000000200 */
[----:B------:R-:W-:Y:S03]  /*d970*/  LDSM.16.M88.4 R184, [R216+0x1800] ;  /* 0x00180000d8b8783b */ /* 0x000fe60000000200 */
        /* <DEDUP_REMOVED lines=9> */
[C---:B------:R-:W-:Y:S08]  /*da10*/  HMMA.16816.F32.BF16 R28, R164.reuse, R192, R28 ;  /* 0x000000c0a41c723c */ /* 0x040ff0000004181c */
[----:B------:R-:W-:Y:S01]  /*da20*/  HMMA.16816.F32.BF16 R32, R164, R194, R32 ;  /* 0x000000c2a420723c */ /* 0x000fe20000041820 */
[----:B------:R-:W2:Y:S04]  /*da30*/  LDSM.16.M88.4 R164, [R229+0x12800] ;  /* 0x01280000e5a4783b */ /* 0x000ea80000000200 */
[----:B------:R-:W2:Y:S03]  /*da40*/  LDSM.16.M88.4 R192, [R229+0x13000] ;  /* 0x01300000e5c0783b */ /* 0x000ea60000000200 */
[C---:B---3--:R-:W-:Y:S08]  /*da50*/  HMMA.16816.F32.BF16 R4, R180.reuse, R196, R4 ;  /* 0x000000c4b404723c */ /* 0x048ff00000041804 */
[C---:B------:R-:W-:Y:S01]  /*da60*/  HMMA.16816.F32.BF16 R8, R180.reuse, R198, R8 ;  /* 0x000000c6b408723c */ /* 0x040fe20000041808 */
[----:B------:R-:W3:Y:S07]  /*da70*/  LDSM.16.M88.4 R196, [R229+0x13800] ;  /* 0x01380000e5c4783b */ /* 0x000eee0000000200 */
[C---:B----4-:R-:W-:Y:S08]  /*da80*/  HMMA.16816.F32.BF16 R12, R180.reuse, R168, R12 ;  /* 0x000000a8b40c723c */ /* 0x050ff0000004180c */
[C---:B------:R-:W-:Y:S01]  /*da90*/  HMMA.16816.F32.BF16 R16, R180.reuse, R170, R16 ;  /* 0x000000aab410723c */ /* 0x040fe20000041810 */
[----:B------:R-:W-:Y:S07]  /*daa0*/  LDSM.16.M88.4 R168, [R228+0x4000] ;  /* 0x00400000e4a8783b */ /* 0x000fee0000000200 */
[C---:B-1----:R-:W-:Y:S08]  /*dab0*/  HMMA.16816.F32.BF16 R20, R180.reuse, R172, R20 ;  /* 0x000000acb414723c */ /* 0x042ff00000041814 */
[C---:B------:R-:W-:Y:S01]  /*dac0*/  HMMA.16816.F32.BF16 R24, R180.reuse, R174, R24 ;  /* 0x000000aeb418723c */ /* 0x040fe20000041818 */
[----:B------:R-:W1:Y:S07]  /*dad0*/  LDSM.16.M88.4 R172, [R215] ;  /* 0x00000000d7ac783b */ /* 0x000e6e0000000200 */
[C---:B------:R-:W-:Y:S08]  /*dae0*/  HMMA.16816.F32.BF16 R28, R180.reuse, R184, R28 ;  /* 0x000000b8b41c723c */ /* 0x040ff0000004181c */
[----:B------:R-:W-:Y:S01]  /*daf0*/  HMMA.16816.F32.BF16 R32, R180, R186, R32 ;  /* 0x000000bab420723c */ /* 0x000fe20000041820 */
[----:B------:R-:W4:Y:S04]  /*db00*/  LDSM.16.M88.4 R180, [R214] ;  /* 0x00000000d6b4783b */ /* 0x000f280000000200 */
[----:B------:R-:W1:Y:S03]  /*db10*/  LDSM.16.M88.4 R184, [R213] ;  /* 0x00000000d5b8783b */ /* 0x000e660000000200 */
[C---:B--2---:R-:W-:Y:S08]  /*db20*/  HMMA.16816.F32.BF16 R4, R176.reuse, R188, R4 ;  /* 0x000000bcb004723c */ /* 0x044ff00000041804 */
[C---:B------:R-:W-:Y:S01]  /*db30*/  HMMA.16816.F32.BF16 R8, R176.reuse, R190, R8 ;  /* 0x000000beb008723c */ /* 0x040fe20000041808 */
[----:B------:R-:W-:Y:S07]  /*db40*/  LDSM.16.M88.4 R188, [R226+0x4000] ;  /* 0x00400000e2bc783b */ /* 0x000fee0000000200 */
        /* <DEDUP_REMOVED lines=9> */
[----:B------:R-:W-:Y:S03]  /*dbe0*/  LDSM.16.M88.4 R196, [R225+0x4000] ;  /* 0x00400000e1c4783b */ /* 0x000fe60000000200 */
[C---:B-1----:R-:W-:Y:S08]  /*dbf0*/  HMMA.16816.F32.BF16 R4, R168.reuse, R172, R4 ;  /* 0x000000aca804723c */ /* 0x042ff00000041804 */
[C---:B------:R-:W-:Y:S01]  /*dc00*/  HMMA.16816.F32.BF16 R8, R168.reuse, R174, R8 ;  /* 0x000000aea808723c */ /* 0x040fe20000041808 */
[----:B------:R-:W1:Y:S07]  /*dc10*/  LDSM.16.M88.4 R172, [R223+0x13000] ;  /* 0x01300000dfac783b */ /* 0x000e6e0000000200 */
[C---:B----4-:R-:W-:Y:S08]  /*dc20*/  HMMA.16816.F32.BF16 R12, R168.reuse, R180, R12 ;  /* 0x000000b4a80c723c */ /* 0x050ff0000004180c */
[C---:B------:R-:W-:Y:S01]  /*dc30*/  HMMA.16816.F32.BF16 R16, R168.reuse, R182, R16 ;  /* 0x000000b6a810723c */ /* 0x040fe20000041810 */
[----:B------:R-:W4:Y:S07]  /*dc40*/  LDSM.16.M88.4 R180, [R223+0x13800] ;  /* 0x01380000dfb4783b */ /* 0x000f2e0000000200 */
[C---:B------:R-:W-:Y:S08]  /*dc50*/  HMMA.16816.F32.BF16 R20, R168.reuse, R184, R20 ;  /* 0x000000b8a814723c */ /* 0x040ff00000041814 */
[C---:B------:R-:W-:Y:S01]  /*dc60*/  HMMA.16816.F32.BF16 R24, R168.reuse, R186, R24 ;  /* 0x000000baa818723c */ /* 0x040fe20000041818 */
[----:B------:R-:W-:Y:S07]  /*dc70*/  LDSM.16.M88.4 R184, [R230+0x8000] ;  /* 0x00800000e6b8783b */ /* 0x000fee0000000200 */
[C---:B--2---:R-:W-:Y:S08]  /*dc80*/  HMMA.16816.F32.BF16 R28, R168.reuse, R164, R28 ;  /* 0x000000a4a81c723c */ /* 0x044ff0000004181c */
[----:B------:R-:W-:Y:S01]  /*dc90*/  HMMA.16816.F32.BF16 R32, R168, R166, R32 ;  /* 0x000000a6a820723c */ /* 0x000fe20000041820 */
[----:B------:R-:W2:Y:S04]  /*dca0*/  LDSM.16.M88.4 R164, [R216+0x2800] ;  /* 0x00280000d8a4783b */ /* 0x000ea80000000200 */
[----:B------:R-:W2:Y:S03]  /*dcb0*/  LDSM.16.M88.4 R168, [R216+0x3000] ;  /* 0x00300000d8a8783b */ /* 0x000ea60000000200 */
[C---:B------:R-:W-:Y:S08]  /*dcc0*/  HMMA.16816.F32.BF16 R4, R188.reuse, R192, R4 ;  /* 0x000000c0bc04723c */ /* 0x040ff00000041804 */
[C---:B------:R-:W-:Y:S01]  /*dcd0*/  HMMA.16816.F32.BF16 R8, R188.reuse, R194, R8 ;  /* 0x000000c2bc08723c */ /* 0x040fe20000041808 */
[----:B------:R-:W-:Y:S07]  /*dce0*/  LDSM.16.M88.4 R192, [R229+0x14000] ;  /* 0x01400000e5c0783b */ /* 0x000fee0000000200 */
[C---:B---3--:R-:W-:Y:S08]  /*dcf0*/  HMMA.16816.F32.BF16 R12, R188.reuse, R176, R12 ;  /* 0x000000b0bc0c723c */ /* 0x048ff0000004180c */
[C---:B------:R-:W-:Y:S01]  /*dd00*/  HMMA.16816.F32.BF16 R16, R188.reuse, R178, R16 ;  /* 0x000000b2bc10723c */ /* 0x040fe20000041810 */
[----:B------:R-:W3:Y:S07]  /*dd10*/  LDSM.16.M88.4 R176, [R216+0x3800] ;  /* 0x00380000d8b0783b */ /* 0x000eee0000000200 */
[C---:B-1----:R-:W-:Y:S08]  /*dd20*/  HMMA.16816.F32.BF16 R20, R188.reuse, R172, R20 ;  /* 0x000000acbc14723c */ /* 0x042ff00000041814 */
[C---:B------:R-:W-:Y:S01]  /*dd30*/  HMMA.16816.F32.BF16 R24, R188.reuse, R174, R24 ;  /* 0x000000aebc18723c */ /* 0x040fe20000041818 */
[----:B------:R-:W1:Y:S07]  /*dd40*/  LDSM.16.M88.4 R172, [R229+0x14800] ;  /* 0x01480000e5ac783b */ /* 0x000e6e0000000200 */
[C---:B----4-:R-:W-:Y:S08]  /*dd50*/  HMMA.16816.F32.BF16 R28, R188.reuse, R180, R28 ;  /* 0x000000b4bc1c723c */ /* 0x050ff0000004181c */
[----:B------:R-:W-:Y:S01]  /*dd60*/  HMMA.16816.F32.BF16 R32, R188, R182, R32 ;  /* 0x000000b6bc20723c */ /* 0x000fe20000041820 */
[----:B------:R-:W4:Y:S04]  /*dd70*/  LDSM.16.M88.4 R180, [R229+0x15000] ;  /* 0x01500000e5b4783b */ /* 0x000f280000000200 */
[----:B------:R-:W1:Y:S03]  /*dd80*/  LDSM.16.M88.4 R188, [R229+0x15800] ;  /* 0x01580000e5bc783b */ /* 0x000e660000000200 */
[C---:B------:R-:W-:Y:S08]  /*dd90*/  HMMA.16816.F32.BF16 R4, R196.reuse, R200, R4 ;  /* 0x000000c8c404723c */ /* 0x040ff00000041804 */
[C---:B------:R-:W-:Y:S01]  /*dda0*/  HMMA.16816.F32.BF16 R8, R196.reuse, R202, R8 ;  /* 0x000000cac408723c */ /* 0x040fe20000041808 */
[----:B------:R-:W-:Y:S07]  /*ddb0*/  LDSM.16.M88.4 R200, [R223+0x14800] ;  /* 0x01480000dfc8783b */ /* 0x000fee0000000200 */
[C---:B--2---:R-:W-:Y:S08]  /*ddc0*/  HMMA.16816.F32.BF16 R12, R196.reuse, R164, R12 ;  /* 0x000000a4c40c723c */ /* 0x044ff0000004180c */
[C---:B------:R-:W-:Y:S01]  /*ddd0*/  HMMA.16816.F32.BF16 R16, R196.reuse, R166, R16 ;  /* 0x000000a6c410723c */ /* 0x040fe20000041810 */
[----:B------:R-:W-:Y:S07]  /*dde0*/  LDSM.16.M88.4 R164, [R228+0x8000] ;  /* 0x00800000e4a4783b */ /* 0x000fee0000000200 */
[C---:B------:R-:W-:Y:S08]  /*ddf0*/  HMMA.16816.F32.BF16 R20, R196.reuse, R168, R20 ;  /* 0x000000a8c414723c */ /* 0x040ff00000041814 */
[C---:B------:R-:W-:Y:S01]  /*de00*/  HMMA.16816.F32.BF16 R24, R196.reuse, R170, R24 ;  /* 0x000000aac418723c */ /* 0x040fe20000041818 */
[----:B------:R-:W2:Y:S07]  /*de10*/  LDSM.16.M88.4 R168, [R211] ;  /* 0x00000000d3a8783b */ /* 0x000eae0000000200 */
[C---:B---3--:R-:W-:Y:S08]  /*de20*/  HMMA.16816.F32.BF16 R28, R196.reuse, R176, R28 ;  /* 0x000000b0c41c723c */ /* 0x048ff0000004181c */
[----:B------:R-:W-:Y:S01]  /*de30*/  HMMA.16816.F32.BF16 R32, R196, R178, R32 ;  /* 0x000000b2c420723c */ /* 0x000fe20000041820 */
[----:B------:R-:W3:Y:S04]  /*de40*/  LDSM.16.M88.4 R176, [R210] ;  /* 0x00000000d2b0783b */ /* 0x000ee80000000200 */
[----:B------:R-:W-:Y:S03]  /*de50*/  LDSM.16.M88.4 R196, [R208] ;  /* 0x00000000d0c4783b */ /* 0x000fe60000000200 */
[C---:B------:R-:W-:Y:S08]  /*de60*/  HMMA.16816.F32.BF16 R4, R184.reuse, R192, R4 ;  /* 0x000000c0b804723c */ /* 0x040ff00000041804 */
[C---:B------:R-:W-:Y:S01]  /*de70*/  HMMA.16816.F32.BF16 R8, R184.reuse, R194, R8 ;  /* 0x000000c2b808723c */ /* 0x040fe20000041808 */
[----:B------:R-:W2:Y:S07]  /*de80*/  LDSM.16.M88.4 R192, [R209] ;  /* 0x00000000d1c0783b */ /* 0x000eae0000000200 */
[C---:B-1----:R-:W-:Y:S08]  /*de90*/  HMMA.16816.F32.BF16 R12, R184.reuse, R172, R12 ;  /* 0x000000acb80c723c */ /* 0x042ff0000004180c */
[C---:B------:R-:W-:Y:S01]  /*dea0*/  HMMA.16816.F32.BF16 R16, R184.reuse, R174, R16 ;  /* 0x000000aeb810723c */ /* 0x040fe20000041810 */
[----:B------:R-:W-:Y:S07]  /*deb0*/  LDSM.16.M88.4 R172, [R226+0x8000] ;  /* 0x00800000e2ac783b */ /* 0x000fee0000000200 */
[C---:B----4-:R-:W-:Y:S08]  /*dec0*/  HMMA.16816.F32.BF16 R20, R184.reuse, R180, R20 ;  /* 0x000000b4b814723c */ /* 0x050ff00000041814 */
        /* <DEDUP_REMOVED lines=15> */
[C---:B------:R-:W-:Y:S08]  /*dfc0*/  HMMA.16816.F32.BF16 R28, R164.reuse, R196, R28 ;  /* 0x000000c4a41c723c */ /* 0x040ff0000004181c */
[----:B------:R-:W-:Y:S01]  /*dfd0*/  HMMA.16816.F32.BF16 R32, R164, R198, R32 ;  /* 0x000000c6a420723c */ /* 0x000fe20000041820 */
[----:B------:R-:W4:Y:S04]  /*dfe0*/  LDSM.16.M88.4 R164, [R225+0x8000] ;  /* 0x00800000e1a4783b */ /* 0x000f280000000200 */
[----:B------:R-:W-:Y:S03]  /*dff0*/  LDSM.16.M88.4 R196, [R229+0x17000] ;  /* 0x01700000e5c4783b */ /* 0x000fe60000000200 */
[C---:B-1----:R-:W-:Y:S08]  /*e000*/  HMMA.16816.F32.BF16 R4, R172.reuse, R180, R4 ;  /* 0x000000b4ac04723c */ /* 0x042ff00000041804 */
[C---:B------:R-:W-:Y:S01]  /*e010*/  HMMA.16816.F32.BF16 R8, R172.reuse, R182, R8 ;  /* 0x000000b6ac08723c */ /* 0x040fe20000041808 */
[----:B------:R-:W1:Y:S07]  /*e020*/  LDSM.16.M88.4 R180, [R216+0x4800] ;  /* 0x00480000d8b4783b */ /* 0x000e6e0000000200 */
[C---:B------:R-:W-:Y:S08]  /*e030*/  HMMA.16816.F32.BF16 R12, R172.reuse, R200, R12 ;  /* 0x000000c8ac0c723c */ /* 0x040ff0000004180c */
[C---:B------:R-:W-:Y:S08]  /*e040*/  HMMA.16816.F32.BF16 R16, R172.reuse, R202, R16 ;  /* 0x000000caac10723c */ /* 0x040ff00000041810 */
[C---:B--2---:R-:W-:Y:S08]  /*e050*/  HMMA.16816.F32.BF16 R20, R172.reuse, R168, R20 ;  /* 0x000000a8ac14723c */ /* 0x044ff00000041814 */
[C---:B------:R-:W-:Y:S01]  /*e060*/  HMMA.16816.F32.BF16 R24, R172.reuse, R170, R24 ;  /* 0x000000aaac18723c */ /* 0x040fe20000041818 */
[----:B------:R-:W-:Y:S07]  /*e070*/  LDSM.16.M88.4 R168, [R230+0xc000] ;  /* 0x00c00000e6a8783b */ /* 0x000fee0000000200 */
[C---:B---3--:R-:W-:Y:S08]  /*e080*/  HMMA.16816.F32.BF16 R28, R172.reuse, R176, R28 ;  /* 0x000000b0ac1c723c */ /* 0x048ff0000004181c */
[----:B------:R-:W-:Y:S01]  /*e090*/  HMMA.16816.F32.BF16 R32, R172, R178, R32 ;  /* 0x000000b2ac20723c */ /* 0x000fe20000041820 */
[----:B------:R-:W2:Y:S04]  /*e0a0*/  LDSM.16.M88.4 R172, [R229+0x16000] ;  /* 0x01600000e5ac783b */ /* 0x000ea80000000200 */
[----:B------:R-:W3:Y:S03]  /*e0b0*/  LDSM.16.M88.4 R176, [R229+0x16800] ;  /* 0x01680000e5b0783b */ /* 0x000ee60000000200 */
[C---:B----4-:R-:W-:Y:S08]  /*e0c0*/  HMMA.16816.F32.BF16 R4, R164.reuse, R184, R4 ;  /* 0x000000b8a404723c */ /* 0x050ff00000041804 */
[C---:B------:R-:W-:Y:S01]  /*e0d0*/  HMMA.16816.F32.BF16 R8, R164.reuse, R186, R8 ;  /* 0x000000baa408723c */ /* 0x040fe20000041808 */
[----:B------:R-:W-:Y:S07]  /*e0e0*/  LDSM.16.M88.4 R184, [R228+0xc000] ;  /* 0x00c00000e4b8783b */ /* 0x000fee0000000200 */
[C---:B-1----:R-:W-:Y:S08]  /*e0f0*/  HMMA.16816.F32.BF16 R12, R164.reuse, R180, R12 ;  /* 0x000000b4a40c723c */ /* 0x042ff0000004180c */
[C---:B------:R-:W-:Y:S01]  /*e100*/  HMMA.16816.F32.BF16 R16, R164.reuse, R182, R16 ;  /* 0x000000b6a410723c */ /* 0x040fe20000041810 */
[----:B------:R-:W1:Y:S07]  /*e110*/  LDSM.16.M88.4 R180, [R229+0x17800] ;  /* 0x01780000e5b4783b */ /* 0x000e6e0000000200 */
[C---:B------:R-:W-:Y:S08]  /*e120*/  HMMA.16816.F32.BF16 R20, R164.reuse, R188, R20 ;  /* 0x000000bca414723c */ /* 0x040ff00000041814 */
[C---:B------:R-:W-:Y:S01]  /*e130*/  HMMA.16816.F32.BF16 R24, R164.reuse, R190, R24 ;  /* 0x000000bea418723c */ /* 0x040fe20000041818 */
[----:B------:R-:W4:Y:S07]  /*e140*/  LDSM.16.M88.4 R188, [R207] ;  /* 0x00000000cfbc783b */ /* 0x000f2e0000000200 */
[C---:B------:R-:W-:Y:S08]  /*e150*/  HMMA.16816.F32.BF16 R28, R164.reuse, R192, R28 ;  /* 0x000000c0a41c723c */ /* 0x040ff0000004181c */
[----:B------:R-:W-:Y:S01]  /*e160*/  HMMA.16816.F32.BF16 R32, R164, R194, R32 ;  /* 0x000000c2a420723c */ /* 0x000fe20000041820 */
[----:B------:R-:W1:Y:S04]  /*e170*/  LDSM.16.M88.4 R164, [R206] ;  /* 0x00000000cea4783b */ /* 0x000e680000000200 */
[----:B------:R-:W-:Y:S03]  /*e180*/  LDSM.16.M88.4 R192, [R226+0xc000] ;  /* 0x00c00000e2c0783b */ /* 0x000fe60000000200 */
[C---:B--2---:R-:W-:Y:S08]  /*e190*/  HMMA.16816.F32.BF16 R4, R168.reuse, R172, R4 ;  /* 0x000000aca804723c */ /* 0x044ff00000041804 */
[C---:B------:R-:W-:Y:S01]  /*e1a0*/  HMMA.16816.F32.BF16 R8, R168.reuse, R174, R8 ;  /* 0x000000aea808723c */ /* 0x040fe20000041808 */
[----:B------:R-:W2:Y:S07]  /*e1b0*/  LDSM.16.M88.4 R172, [R205] ;  /* 0x00000000cdac783b */ /* 0x000eae0000000200 */
[C---:B---3--:R-:W-:Y:S08]  /*e1c0*/  HMMA.16816.F32.BF16 R12, R168.reuse, R176, R12 ;  /* 0x000000b0a80c723c */ /* 0x048ff0000004180c */
[C---:B------:R-:W-:Y:S01]  /*e1d0*/  HMMA.16816.F32.BF16 R16, R168.reuse, R178, R16 ;  /* 0x000000b2a810723c */ /* 0x040fe20000041810 */
[----:B------:R-:W3:Y:S07]  /*e1e0*/  LDSM.16.M88.4 R176, [R204] ;  /* 0x00000000ccb0783b */ /* 0x000eee0000000200 */
[C---:B------:R-:W-:Y:S08]  /*e1f0*/  HMMA.16816.F32.BF16 R20, R168.reuse, R196, R20 ;  /* 0x000000c4a814723c */ /* 0x040ff00000041814 */
[C---:B------:R-:W-:Y:S01]  /*e200*/  HMMA.16816.F32.BF16 R24, R168.reuse, R198, R24 ;  /* 0x000000c6a818723c */ /* 0x040fe20000041818 */
[----:B------:R-:W2:Y:S07]  /*e210*/  LDSM.16.M88.4 R196, [R223+0x16000] ;  /* 0x01600000dfc4783b */ /* 0x000eae0000000200 */
[C---:B-1----:R-:W-:Y:S08]  /*e220*/  HMMA.16816.F32.BF16 R28, R168.reuse, R180, R28 ;  /* 0x000000b4a81c723c */ /* 0x042ff0000004181c */
[----:B------:R-:W-:Y:S01]  /*e230*/  HMMA.16816.F32.BF16 R32, R168, R182, R32 ;  /* 0x000000b6a820723c */ /* 0x000fe20000041820 */
[----:B------:R-:W1:Y:S04]  /*e240*/  LDSM.16.M88.4 R168, [R223+0x16800] ;  /* 0x01680000dfa8783b */ /* 0x000e680000000200 */
[----:B------:R-:W1:Y:S03]  /*e250*/  LDSM.16.M88.4 R180, [R223+0x17000] ;  /* 0x01700000dfb4783b */ /* 0x000e660000000200 */
[C---:B----4-:R-:W-:Y:S08]  /*e260*/  HMMA.16816.F32.BF16 R4, R184.reuse, R188, R4 ;  /* 0x000000bcb804723c */ /* 0x050ff00000041804 */
[C---:B------:R-:W-:Y:S01]  /*e270*/  HMMA.16816.F32.BF16 R8, R184.reuse, R190, R8 ;  /* 0x000000beb808723c */ /* 0x040fe20000041808 */
[----:B------:R-:W-:Y:S07]  /*e280*/  LDSM.16.M88.4 R188, [R216+0x7800] ;  /* 0x00780000d8bc783b */ /* 0x000fee0000000200 */
[C---:B------:R-:W-:Y:S08]  /*e290*/  HMMA.16816.F32.BF16 R12, R184.reuse, R164, R12 ;  /* 0x000000a4b80c723c */ /* 0x040ff0000004180c */
[C---:B------:R-:W-:Y:S01]  /*e2a0*/  HMMA.16816.F32.BF16 R16, R184.reuse, R166, R16 ;  /* 0x000000a6b810723c */ /* 0x040fe20000041810 */
[----:B------:R-:W4:Y:S07]  /*e2b0*/  LDSM.16.M88.4 R164, [R223+0x17800] ;  /* 0x01780000dfa4783b */ /* 0x000f2e0000000200 */
[C---:B--2---:R-:W-:Y:S08]  /*e2c0*/  HMMA.16816.F32.BF16 R20, R184.reuse, R172, R20 ;  /* 0x000000acb814723c */ /* 0x044ff00000041814 */
        /* <DEDUP_REMOVED lines=8> */
[C---:B-1----:R-:W-:Y:S08]  /*e350*/  HMMA.16816.F32.BF16 R12, R192.reuse, R168, R12 ;  /* 0x000000a8c00c723c */ /* 0x042ff0000004180c */
[C---:B------:R-:W-:Y:S01]  /*e360*/  HMMA.16816.F32.BF16 R16, R192.reuse, R170, R16 ;  /* 0x000000aac010723c */ /* 0x040fe20000041810 */
[----:B------:R-:W1:Y:S01]  /*e370*/  LDSM.16.M88.4 R168, [R216+0x7000] ;  /* 0x00700000d8a8783b */ /* 0x000e620000000200 */
[----:B------:R-:W-:Y:S04]  /*e380*/  DEPBAR.LE SB0, 0x0 ;  /* 0x000080000000791a */ /* 0x000fe80000000000 */
[----:B------:R-:W-:Y:S02]  /*e390*/  BAR.SYNC.DEFER_BLOCKING 0x0 ;  /* 0x0000000000007b1d */ /* 0x000fe40000010000 */
[C---:B------:R-:W-:Y:S08]  /*e3a0*/  HMMA.16816.F32.BF16 R20, R192.reuse, R180, R20 ;  /* 0x000000b4c014723c */ /* 0x040ff00000041814 */
[C---:B------:R-:W-:Y:S08]  /*e3b0*/  HMMA.16816.F32.BF16 R24, R192.reuse, R182, R24 ;  /* 0x000000b6c018723c */ /* 0x040ff00000041818 */
[C---:B----4-:R-:W-:Y:S07]  /*e3c0*/  HMMA.16816.F32.BF16 R28, R192.reuse, R164, R28 ;  /* 0x000000a4c01c723c */ /* 0x050fee000004181c */
[----:B------:R-:W-:Y:S01]  /*e3d0*/  IMAD.U32 R165, RZ, RZ, UR8 ;  /* 0x00000008ffa57e24 */ /* 0x000fe2000f8e00ff */
[----:B------:R-:W-:Y:S01]  /*e3e0*/  HMMA.16816.F32.BF16 R32, R192, R166, R32 ;  /* 0x000000a6c020723c */ /* 0x000fe20000041820 */
[----:B------:R-:W-:Y:S06]  /*e3f0*/  IMAD.U32 R164, RZ, RZ, UR8 ;  /* 0x00000008ffa47e24 */ /* 0x000fec000f8e00ff */
[----:B------:R-:W-:Y:S01]  /*e400*/  IMAD.U32 R166, RZ, RZ, UR8 ;  /* 0x00000008ffa67e24 */ /* 0x000fe2000f8e00ff */
[C---:B--2---:R-:W-:Y:S08]  /*e410*/  HMMA.16816.F32.BF16 R4, R172.reuse, R176, R4 ;  /* 0x000000b0ac04723c */ /* 0x044ff00000041804 */
[C---:B------:R-:W-:Y:S08]  /*e420*/  HMMA.16816.F32.BF16 R8, R172.reuse, R178, R8 ;  /* 0x000000b2ac08723c */ /* 0x040ff00000041808 */
[C---:B---3--:R-:W-:Y:S08]  /*e430*/  HMMA.16816.F32.BF16 R12, R172.reuse, R184, R12 ;  /* 0x000000b8ac0c723c */ /* 0x048ff0000004180c */
[C---:B------:R-:W-:Y:S08]  /*e440*/  HMMA.16816.F32.BF16 R16, R172.reuse, R186, R16 ;  /* 0x000000baac10723c */ /* 0x040ff00000041810 */
[C---:B-1----:R-:W-:Y:S07]  /*e450*/  HMMA.16816.F32.BF16 R20, R172.reuse, R168, R20 ;  /* 0x000000a8ac14723c */ /* 0x042fee0000041814 */
[----:B------:R-:W-:Y:S01]  /*e460*/  LEA R168, P5, R3, R242, 0x6 ;  /* 0x000000f203a87211 */ /* 0x000fe200078a30ff */
[C---:B------:R-:W-:Y:S04]  /*e470*/  HMMA.16816.F32.BF16 R24, R172.reuse, R170, R24 ;  /* 0x000000aaac18723c */ /* 0x040fe80000041818 */
[----:B------:R-:W-:Y:S03]  /*e480*/  LEA.HI.X.SX32 R169, R166, R243, 0x6, P5 ;  /* 0x000000f3a6a97211 */ /* 0x000fe600028f36ff */
[----:B------:R-:W-:Y:S01]  /*e490*/  LEA R170, P4, R165, R36, 0x6 ;  /* 0x00000024a5aa7211 */ /* 0x000fe200078830ff */
[C---:B------:R-:W-:Y:S04]  /*e4a0*/  HMMA.16816.F32.BF16 R28, R172.reuse, R188, R28 ;  /* 0x000000bcac1c723c */ /* 0x040fe8000004181c */
[----:B------:R-:W-:Y:S01]  /*e4b0*/  IMAD.WIDE.U32 R166, R170, c[0x0][0x198], RZ ;  /* 0x00006600aaa67a25 */ /* 0x000fe200078e00ff */
[----:B------:R-:W-:Y:S02]  /*e4c0*/  LEA.HI.X.SX32 R171, R164, R37, 0x6, P4 ;  /* 0x00000025a4ab7211 */ /* 0x000fe400020f36ff */
[----:B------:R1:W5:Y:S01]  /*e4d0*/  LDL.LU.64 R36, [R1+0x8] ;  /* 0x0000080001247983 */ /* 0x0003620000300a00 */
[----:B------:R-:W-:Y:S01]  /*e4e0*/  IMAD R164, R169, c[0x0][0x198], RZ ;  /* 0x00006600a9a47a24 */ /* 0x000fe200078e02ff */
[----:B------:R-:W-:Y:S01]  /*e4f0*/  ISETP.LT.AND P4, PT, RZ, UR4, PT ;  /* 0x00000004ff007c0c */ /* 0x000fe2000bf81270 */
[----:B------:R-:W-:Y:S03]  /*e500*/  HMMA.16816.F32.BF16 R32, R172, R190, R32 ;  /* 0x000000beac20723c */ /* 0x000fe60000041820 */
[----:B------:R-:W-:Y:S02]  /*e510*/  IMAD R3, R171, c[0x0][0x198], RZ ;  /* 0x00006600ab037a24 */ /* 0x000fe400078e02ff */
[C---:B------:R-:W-:Y:S02]  /*e520*/  IMAD R164, R168.reuse, c[0x0][0x19c], R164 ;  /* 0x00006700a8a47a24 */ /* 0x040fe400078e02a4 */
[----:B------:R-:W-:Y:S01]  /*e530*/  IMAD.WIDE.U32 R172, R168, c[0x0][0x198], RZ ;  /* 0x00006600a8ac7a25 */ /* 0x000fe200078e00ff */
[-C--:B------:R-:W-:Y:S04]  /*e540*/  LEA R168, P5, R166, R247.reuse, 0x1 ;  /* 0x000000f7a6a87211 */ /* 0x080fe800078a08ff */
[----:B------:R-:W-:Y:S01]  /*e550*/  IADD3 R164, R173, R164, RZ ;  /* 0x000000a4ada47210 */ /* 0x000fe20007ffe0ff */
[----:B------:R-:W-:Y:S01]  /*e560*/  IMAD R3, R170, c[0x0][0x19c], R3 ;  /* 0x00006700aa037a24 */ /* 0x000fe200078e0203 */
[C---:B------:R-:W-:Y:S03]  /*e570*/  LEA R170, P6, R172.reuse, R247, 0x1 ;  /* 0x000000f7acaa7211 */ /* 0x040fe600078c08ff */
[----:B------:R-:W-:Y:S01]  /*e580*/  IMAD.IADD R3, R167, 0x1, R3 ;  /* 0x00000001a7037824 */ /* 0x000fe200078e0203 */
[-C--:B------:R-:W-:Y:S04]  /*e590*/  LEA.HI.X R171, R172, R246.reuse, R164, 0x1, P6 ;  /* 0x000000f6acab7211 */ /* 0x080fe800030f0ca4 */
[----:B------:R-:W-:Y:S01]  /*e5a0*/  LEA.HI.X R169, R166, R246, R3, 0x1, P5 ;  /* 0x000000f6a6a97211 */ /* 0x000fe200028f0c03 */
[----:B-1---5:R-:W-:-:S05]  /*e5b0*/  @P4 BRA `(.L_x_212) ;  /* 0xffffe8e000004947 */ /* 0x022fca000383ffff */
.L_x_211:
        /* <DEDUP_REMOVED lines=122> */
[----:B------:R-:W-:Y:S02]  /*ed60*/  FMUL.FTZ R69, R2, R69 ;  /* 0x0000004502457220 */ /* 0x000fe40000410000 */
        /* <DEDUP_REMOVED lines=101> */
[----:B------:R-:W-:Y:S03]  /*f3c0*/  FMUL.FTZ R13, R2, R153 ;  /* 0x00000099020d7220 */ /* 0x000fe60000410000 */
[C---:B------:R-:W-:Y:S01]  /*f3d0*/  HMMA.16816.F32.BF16 R128, R160.reuse, R158, R128 ;  /* 0x0000009ea080723c */ /* 0x040fe20000041880 */
[----:B------:R-:W-:Y:S01]  /*f3e0*/  LDSM.16.MT88.4 R156, [R224+0x18800] ;  /* 0x01880000e09c783b */ /* 0x000fe20000004200 */
[----:B------:R-:W2:Y:S01]  /*f3f0*/  MUFU.EX2 R196, R196 ;  /* 0x000000c400c47308 */ /* 0x000ea20000000800 */
        /* <DEDUP_REMOVED lines=14> */
[C---:B-1----:R-:W-:Y:S03]  /*f4e0*/  HMMA.16816.F32.BF16 R132, R160.reuse, R168, R132 ;  /* 0x000000a8a084723c */ /* 0x042fe60000041884 */
[----:B------:R-:W-:Y:S02]  /*f4f0*/  FMUL.FTZ R139, R0, R139 ;  /* 0x0000008b008b7220 */ /* 0x000fe40000410000 */
[--C-:B------:R-:W-:Y:S02]  /*f500*/  FFMA.FTZ R199, R16, c[0x0][0x23c], -R194.reuse ;  /* 0x00008f0010c77a23 */ /* 0x100fe400000108c2 */
[----:B------:R-:W-:Y:S01]  /*f510*/  FFMA.FTZ R200, R17, c[0x0][0x23c], -R194 ;  /* 0x00008f0011c87a23 */ /* 0x000fe200000108c2 */
[C---:B------:R-:W-:Y:S01]  /*f520*/  HMMA.16816.F32.BF16 R12, R160.reuse, R170, R12 ;  /* 0x000000aaa00c723c */ /* 0x040fe2000004180c */
[----:B------:R-:W1:Y:S02]  /*f530*/  LDSM.16.MT88.4 R168, [R222+0x18800] ;  /* 0x01880000dea8783b */ /* 0x000e640000004200 */
        /* <DEDUP_REMOVED lines=11> */
[----:B--2---:R-:W-:Y:S01]  /*f5f0*/  F2FP.BF16.PACK_AB R148, R196, R195 ;  /* 0x000000c3c494723e */ /* 0x004fe200000010ff */
[----:B------:R-:W-:Y:S01]  /*f600*/  FMUL.FTZ R17, R2, R149 ;  /* 0x0000009502117220 */ /* 0x000fe20000410000 */
[----:B-----5:R-:W-:Y:S01]  /*f610*/  F2FP.BF16.PACK_AB R149, R198, R197 ;  /* 0x000000c5c695723e */ /* 0x020fe200000010ff */
[C---:B------:R-:W-:Y:S01]  /*f620*/  HMMA.16816.F32.BF16 R140, R160.reuse, R174, R140 ;  /* 0x000000aea08c723c */ /* 0x040fe2000004188c */
[----:B------:R-:W2:Y:S02]  /*f630*/  LDSM.16.MT88.4 R172, [R221+0x18800] ;  /* 0x01880000ddac783b */ /* 0x000ea40000004200 */
        /* <DEDUP_REMOVED lines=9> */
[----:B------:R-:W-:Y:S01]  /*f6d0*/  FFMA.FTZ R165, R2, R249, R165 ;  /* 0x000000f902a57223 */ /* 0x000fe200000100a5 */
[----:B------:R-:W-:Y:S01]  /*f6e0*/  MOV R2, R164 ;  /* 0x000000a400027202 */ /* 0x000fe20000000f00 */
[----:B------:R-:W-:Y:S03]  /*f6f0*/  FFMA.FTZ R167, R0, R248, R167 ;  /* 0x000000f800a77223 */ /* 0x000fe600000100a7 */
[----:B------:R-:W-:Y:S01]  /*f700*/  HMMA.16816.F32.BF16 R144, R160, R154, R144 ;  /* 0x0000009aa090723c */ /* 0x000fe20000041890 */
[----:B------:R-:W3:Y:S02]  /*f710*/  LDSM.16.MT88.4 R152, [R220+0x18800] ;  /* 0x01880000dc98783b */ /* 0x000ee40000004200 */
[----:B------:R-:W-:Y:S01]  /*f720*/  FADD.FTZ R165, R166, R165 ;  /* 0x000000a5a6a57221 */ /* 0x000fe20000010000 */
[----:B------:R-:W-:Y:S01]  /*f730*/  MOV R0, R3 ;  /* 0x0000000300007202 */ /* 0x000fe20000000f00 */
[----:B------:R-:W-:Y:S01]  /*f740*/  FADD.FTZ R167, R188, R167 ;  /* 0x000000a7bca77221 */ /* 0x000fe20000010000 */
[----:B-----5:R-:W-:Y:S01]  /*f750*/  F2FP.BF16.PACK_AB R151, R202, R201 ;  /* 0x000000c9ca97723e */ /* 0x020fe200000010ff */
[----:B------:R-:W-:Y:S02]  /*f760*/  FADD.FTZ R165, R189, R165 ;  /* 0x000000a5bda57221 */ /* 0x000fe40000010000 */
        /* <DEDUP_REMOVED lines=9> */
[C---:B-1----:R-:W-:Y:S04]  /*f800*/  HMMA.16816.F32.BF16 R36, R148.reuse, R168, R36 ;  /* 0x000000a89424723c */ /* 0x042fe80000041824 */
[----:B------:R-:W-:Y:S02]  /*f810*/  FADD.FTZ R196, R196, R190 ;  /* 0x000000bec4c47221 */ /* 0x000fe40000010000 */
[----:B------:R-:W-:Y:S02]  /*f820*/  FADD.FTZ R198, R198, R192 ;  /* 0x000000c0c6c67221 */ /* 0x000fe40000010000 */
[C---:B------:R-:W-:Y:S01]  /*f830*/  HMMA.16816.F32.BF16 R40, R148.reuse, R170, R40 ;  /* 0x000000aa9428723c */ /* 0x040fe20000041828 */
[----:B------:R-:W1:Y:S03]  /*f840*/  LDSM.16.MT88.4 R168, [R224+0x1c800] ;  /* 0x01c80000e0a8783b */ /* 0x000e660000004200 */
[----:B------:R-:W-:Y:S02]  /*f850*/  FADD.FTZ R196, R199, R196 ;  /* 0x000000c4c7c47221 */ /* 0x000fe40000010000 */
[----:B------:R-:W-:Y:S02]  /*f860*/  FADD.FTZ R198, R201, R198 ;  /* 0x000000c6c9c67221 */ /* 0x000fe40000010000 */
[C---:B--2---:R-:W-:Y:S04]  /*f870*/  HMMA.16816.F32.BF16 R44, R148.reuse, R172, R44 ;  /* 0x000000ac942c723c */ /* 0x044fe8000004182c */
[----:B------:R-:W-:Y:S02]  /*f880*/  FADD.FTZ R200, R200, R196 ;  /* 0x000000c4c8c87221 */ /* 0x000fe40000010000 */
[----:B------:R-:W-:Y:S02]  /*f890*/  FADD.FTZ R202, R202, R198 ;  /* 0x000000c6caca7221 */ /* 0x000fe40000010000 */
[C---:B------:R-:W-:Y:S04]  /*f8a0*/  HMMA.16816.F32.BF16 R48, R148.reuse, R174, R48 ;  /* 0x000000ae9430723c */ /* 0x040fe80000041830 */
[--C-:B------:R-:W-:Y:S02]  /*f8b0*/  FFMA.FTZ R172, R20, c[0x0][0x23c], -R194.reuse ;  /* 0x00008f0014ac7a23 */ /* 0x100fe400000108c2 */
[----:B------:R-:W-:Y:S02]  /*f8c0*/  FFMA.FTZ R173, R21, c[0x0][0x23c], -R194 ;  /* 0x00008f0015ad7a23 */ /* 0x000fe400000108c2 */
[C---:B---3--:R-:W-:Y:S02]  /*f8d0*/  HMMA.16816.F32.BF16 R52, R148.reuse, R152, R52 ;  /* 0x000000989434723c */ /* 0x048fe40000041834 */
[----:B------:R-:W2:Y:S02]  /*f8e0*/  MUFU.EX2 R172, R172 ;  /* 0x000000ac00ac7308 */ /* 0x000ea40000000800 */
[--C-:B------:R-:W-:Y:S02]  /*f8f0*/  FFMA.FTZ R174, R22, c[0x0][0x23c], -R193.reuse ;  /* 0x00008f0016ae7a23 */ /* 0x100fe400000108c1 */
[--C-:B------:R-:W-:Y:S02]  /*f900*/  FFMA.FTZ R175, R23, c[0x0][0x23c], -R193.reuse ;  /* 0x00008f0017af7a23 */ /* 0x100fe400000108c1 */
[C---:B------:R-:W-:Y:S01]  /*f910*/  HMMA.16816.F32.BF16 R56, R148.reuse, R154, R56 ;  /* 0x0000009a9438723c */ /* 0x040fe20000041838 */
[----:B------:R-:W3:Y:S03]  /*f920*/  LDSM.16.MT88.4 R152, [R221+0x1c800] ;  /* 0x01c80000dd98783b */ /* 0x000ee60000004200 */
[----:B------:R-:W-:Y:S04]  /*f930*/  MUFU.EX2 R173, R173 ;  /* 0x000000ad00ad7308 */ /* 0x000fe80000000800 */
[C---:B----4-:R-:W-:Y:S01]  /*f940*/  HMMA.16816.F32.BF16 R60, R148.reuse, R160, R60 ;  /* 0x000000a0943c723c */ /* 0x050fe2000004183c */
[----:B------:R-:W-:Y:S05]  /*f950*/  LDSM.16.MT88.4 R20, [R221+0x1e800] ;  /* 0x01e80000dd14783b */ /* 0x000fea0000004200 */
[----:B------:R-:W4:Y:S02]  /*f960*/  MUFU.EX2 R174, R174 ;  /* 0x000000ae00ae7308 */ /* 0x000f240000000800 */
[C---:B------:R-:W-:Y:S01]  /*f970*/  HMMA.16816.F32.BF16 R64, R148.reuse, R162, R64 ;  /* 0x000000a29440723c */ /* 0x040fe20000041840 */
[----:B------:R-:W1:Y:S03]  /*f980*/  LDSM.16.MT88.4 R160, [R220+0x1c800] ;  /* 0x01c80000dca0783b */ /* 0x000e660000004200 */
[----:B--2---:R-:W-:Y:S04]  /*f990*/  FADD.FTZ R200, R172, R200 ;  /* 0x000000c8acc87221 */ /* 0x004fe80000010000 */
[C---:B------:R-:W-:Y:S01]  /*f9a0*/  HMMA.16816.F32.BF16 R68, R148.reuse, R176, R68 ;  /* 0x000000b09444723c */ /* 0x040fe20000041844 */
[----:B------:R-:W2:Y:S06]  /*f9b0*/  MUFU.EX2 R175, R175 ;  /* 0x000000af00af7308 */ /* 0x000eac0000000800 */
[--C-:B------:R-:W-:Y:S01]  /*f9c0*/  FFMA.FTZ R176, R24, c[0x0][0x23c], -R194.reuse ;  /* 0x00008f0018b07a23 */ /* 0x100fe200000108c2 */
[C---:B------:R-:W-:Y:S04]  /*f9d0*/  HMMA.16816.F32.BF16 R72, R148.reuse, R178, R72 ;  /* 0x000000b29448723c */ /* 0x040fe80000041848 */
[----:B------:R-:W-:Y:S01]  /*f9e0*/  FFMA.FTZ R177, R25, c[0x0][0x23c], -R194 ;  /* 0x00008f0019b17a23 */ /* 0x000fe200000108c2 */
[----:B------:R-:W-:Y:S01]  /*f9f0*/  MUFU.EX2 R176, R176 ;  /* 0x000000b000b07308 */ /* 0x000fe20000000800 */
[----:B----4-:R-:W-:Y:S02]  /*fa00*/  FADD.FTZ R202, R174, R202 ;  /* 0x000000caaeca7221 */ /* 0x010fe40000010000 */
[C---:B------:R-:W-:Y:S04]  /*fa10*/  HMMA.16816.F32.BF16 R76, R148.reuse, R180, R76 ;  /* 0x000000b4944c723c */ /* 0x040fe8000004184c */
[--C-:B------:R-:W-:Y:S02]  /*fa20*/  FFMA.FTZ R178, R26, c[0x0][0x23c], -R193.reuse ;  /* 0x00008f001ab27a23 */ /* 0x100fe400000108c1 */
[--C-:B------:R-:W-:Y:S01]  /*fa30*/  FFMA.FTZ R179, R27, c[0x0][0x23c], -R193.reuse ;  /* 0x00008f001bb37a23 */ /* 0x100fe200000108c1 */
[----:B------:R-:W4:Y:S01]  /*fa40*/  MUFU.EX2 R177, R177 ;  /* 0x000000b100b17308 */ /* 0x000f220000000800 */
[C---:B------:R-:W-:Y:S01]  /*fa50*/  HMMA.16816.F32.BF16 R80, R148.reuse, R182, R80 ;  /* 0x000000b69450723c */ /* 0x040fe20000041850 */
[----:B------:R-:W-:Y:S03]  /*fa60*/  LDSM.16.MT88.4 R24, [R222+0x19000] ;  /* 0x01900000de18783b */ /* 0x000fe60000004200 */
[--C-:B------:R-:W-:Y:S02]  /*fa70*/  FFMA.FTZ R180, R28, c[0x0][0x23c], -R194.reuse ;  /* 0x00008f001cb47a23 */ /* 0x100fe400000108c2 */
[--C-:B------:R-:W-:Y:S02]  /*fa80*/  FFMA.FTZ R181, R29, c[0x0][0x23c], -R194.reuse ;  /* 0x00008f001db57a23 */ /* 0x100fe400000108c2 */
[C---:B-----5:R-:W-:Y:S01]  /*fa90*/  HMMA.16816.F32.BF16 R84, R148.reuse, R156, R84 ;  /* 0x0000009c9454723c */ /* 0x060fe20000041854 */
[----:B------:R-:W-:Y:S03]  /*faa0*/  MUFU.EX2 R178, R178 ;  /* 0x000000b200b27308 */ /* 0x000fe60000000800 */
[--C-:B------:R-:W-:Y:S02]  /*fab0*/  FFMA.FTZ R182, R30, c[0x0][0x23c], -R193.reuse ;  /* 0x00008f001eb67a23 */ /* 0x100fe400000108c1 */
[--C-:B------:R-:W-:Y:S02]  /*fac0*/  FFMA.FTZ R183, R31, c[0x0][0x23c], -R193.reuse ;  /* 0x00008f001fb77a23 */ /* 0x100fe400000108c1 */
[C---:B------:R-:W-:Y:S01]  /*fad0*/  HMMA.16816.F32.BF16 R88, R148.reuse, R158, R88 ;  /* 0x0000009e9458723c */ /* 0x040fe20000041858 */
[----:B------:R-:W5:Y:S02]  /*fae0*/  LDSM.16.MT88.4 R156, [R224+0x1e800] ;  /* 0x01e80000e09c783b */ /* 0x000f640000004200 */
[----:B------:R-:W2:Y:S05]  /*faf0*/  MUFU.EX2 R179, R179 ;  /* 0x000000b300b37308 */ /* 0x000eaa0000000800 */
[C---:B-1----:R-:W-:Y:S01]  /*fb00*/  HMMA.16816.F32.BF16 R92, R148.reuse, R168, R92 ;  /* 0x000000a8945c723c */ /* 0x042fe2000004185c */
[----:B------:R-:W-:Y:S04]  /*fb10*/  LDSM.16.MT88.4 R28, [R221+0x1f000] ;  /* 0x01f00000dd1c783b */ /* 0x000fe80000004200 */
[----:B------:R-:W1:Y:S03]  /*fb20*/  MUFU.EX2 R180, R180 ;  /* 0x000000b400b47308 */ /* 0x000e660000000800 */
[C---:B------:R-:W-:Y:S01]  /*fb30*/  HMMA.16816.F32.BF16 R96, R148.reuse, R170, R96 ;  /* 0x000000aa9460723c */ /* 0x040fe20000041860 */
[----:B------:R-:W1:Y:S06]  /*fb40*/  LDSM.16.MT88.4 R168, [R222+0x1e800] ;  /* 0x01e80000dea8783b */ /* 0x000e6c0000004200 */
[----:B------:R-:W-:Y:S01]  /*fb50*/  MUFU.EX2 R181, R181 ;  /* 0x000000b500b57308 */ /* 0x000fe20000000800 */
[C---:B------:R-:W-:Y:S07]  /*fb60*/  HMMA.16816.F32.BF16 R100, R148.reuse, R184, R100 ;  /* 0x000000b89464723c */ /* 0x040fee0000041864 */
[--C-:B------:R-:W-:Y:S01]  /*fb70*/  FFMA.FTZ R184, R32, c[0x0][0x23c], -R194.reuse ;  /* 0x00008f0020b87a23 */ /* 0x100fe200000108c2 */
[C---:B------:R-:W-:Y:S01]  /*fb80*/  HMMA.16816.F32.BF16 R104, R148.reuse, R186, R104 ;  /* 0x000000ba9468723c */ /* 0x040fe20000041868 */
[----:B------:R-:W1:Y:S03]  /*fb90*/  MUFU.EX2 R182, R182 ;  /* 0x000000b600b67308 */ /* 0x000e660000000800 */
[----:B------:R-:W-:Y:S02]  /*fba0*/  FFMA.FTZ R194, R33, c[0x0][0x23c], -R194 ;  /* 0x00008f0021c27a23 */ /* 0x000fe400000108c2 */
[--C-:B------:R-:W-:Y:S02]  /*fbb0*/  FFMA.FTZ R185, R34, c[0x0][0x23c], -R193.reuse ;  /* 0x00008f0022b97a23 */ /* 0x100fe400000108c1 */
[C---:B---3--:R-:W-:Y:S03]  /*fbc0*/  HMMA.16816.F32.BF16 R108, R148.reuse, R152, R108 ;  /* 0x00000098946c723c */ /* 0x048fe6000004186c */
[----:B------:R-:W3:Y:S01]  /*fbd0*/  MUFU.EX2 R183, R183 ;  /* 0x000000b700b77308 */ /* 0x000ee20000000800 */
[----:B------:R-:W-:Y:S02]  /*fbe0*/  FFMA.FTZ R193, R35, c[0x0][0x23c], -R193 ;  /* 0x00008f0023c17a23 */ /* 0x000fe400000108c1 */
[----:B------:R-:W-:Y:S02]  /*fbf0*/  LDSM.16.MT88.4 R32, [R222+0x19800] ;  /* 0x01980000de20783b */ /* 0x000fe40000004200 */
[C---:B------:R-:W-:Y:S05]  /*fc00*/  HMMA.16816.F32.BF16 R112, R148.reuse, R154, R112 ;  /* 0x0000009a9470723c */ /* 0x040fea0000041870 */
[----:B------:R-:W1:Y:S01]  /*fc10*/  MUFU.EX2 R184, R184 ;  /* 0x000000b800b87308 */ /* 0x000e620000000800 */
[----:B------:R-:W2:Y:S02]  /*fc20*/  LDSM.16.MT88.4 R152, [R220+0x1e800] ;  /* 0x01e80000dc98783b */ /* 0x000ea40000004200 */
[C---:B------:R-:W-:Y:S07]  /*fc30*/  HMMA.16816.F32.BF16 R116, R148.reuse, R160, R116 ;  /* 0x000000a09474723c */ /* 0x040fee0000041874 */
[----:B------:R-:W-:Y:S01]  /*fc40*/  MUFU.EX2 R194, R194 ;  /* 0x000000c200c27308 */ /* 0x000fe20000000800 */
[C---:B------:R-:W-:Y:S01]  /*fc50*/  HMMA.16816.F32.BF16 R120, R148.reuse, R162, R120 ;  /* 0x000000a29478723c */ /* 0x040fe20000041878 */
[----:B------:R-:W-:Y:S07]  /*fc60*/  LDSM.16.MT88.4 R160, [R221+0x19000] ;  /* 0x01900000dda0783b */ /* 0x000fee0000004200 */
[C---:B-----5:R-:W-:Y:S01]  /*fc70*/  HMMA.16816.F32.BF16 R124, R148.reuse, R156, R124 ;  /* 0x0000009c947c723c */ /* 0x060fe2000004187c */
[----:B------:R-:W5:Y:S07]  /*fc80*/  MUFU.EX2 R185, R185 ;  /* 0x000000b900b97308 */ /* 0x000f6e0000000800 */
[C---:B------:R-:W-:Y:S01]  /*fc90*/  HMMA.16816.F32.BF16 R128, R148.reuse, R158, R128 ;  /* 0x0000009e9480723c */ /* 0x040fe20000041880 */
[----:B------:R-:W3:Y:S02]  /*fca0*/  LDSM.16.MT88.4 R156, [R224+0x19000] ;  /* 0x01900000e09c783b */ /* 0x000ee40000004200 */
[----:B------:R-:W2:Y:S05]  /*fcb0*/  MUFU.EX2 R193, R193 ;  /* 0x000000c100c17308 */ /* 0x000eaa0000000800 */
[C---:B-1----:R-:W-:Y:S08]  /*fcc0*/  HMMA.16816.F32.BF16 R132, R148.reuse, R168, R132 ;  /* 0x000000a89484723c */ /* 0x042ff00000041884 */
[C---:B------:R-:W-:Y:S01]  /*fcd0*/  HMMA.16816.F32.BF16 R12, R148.reuse, R170, R12 ;  /* 0x000000aa940c723c */ /* 0x040fe2000004180c */
[----:B------:R-:W1:Y:S07]  /*fce0*/  LDSM.16.MT88.4 R168, [R220+0x19000] ;  /* 0x01900000dca8783b */ /* 0x000e6e0000004200 */
[C---:B------:R-:W-:Y:S07]  /*fcf0*/  HMMA.16816.F32.BF16 R136, R148.reuse, R20, R136 ;  /* 0x000000149488723c */ /* 0x040fee0000041888 */
[----:B------:R-:W-:Y:S01]  /*fd00*/  F2FP.BF16.PACK_AB R20, R173, R172 ;  /* 0x000000acad14723e */ /* 0x000fe200000010ff */
[C---:B------:R-:W-:Y:S04]  /*fd10*/  HMMA.16816.F32.BF16 R140, R148.reuse, R22, R140 ;  /* 0x00000016948c723c */ /* 0x040fe8000004188c */
[----:B--2---:R-:W-:Y:S01]  /*fd20*/  F2FP.BF16.PACK_AB R21, R175, R174 ;  /* 0x000000aeaf15723e */ /* 0x004fe200000010ff */
[----:B------:R-:W-:Y:S02]  /*fd30*/  FADD.FTZ R173, R173, R200 ;  /* 0x000000c8adad7221 */ /* 0x000fe40000010000 */
[----:B----4-:R-:W-:Y:S01]  /*fd40*/  F2FP.BF16.PACK_AB R22, R177, R176 ;  /* 0x000000b0b116723e */ /* 0x010fe200000010ff */
[C---:B------:R-:W-:Y:S04]  /*fd50*/  HMMA.16816.F32.BF16 R16, R148.reuse, R152, R16 ;  /* 0x000000989410723c */ /* 0x040fe80000041810 */
[----:B------:R-:W-:Y:S01]  /*fd60*/  F2FP.BF16.PACK_AB R23, R179, R178 ;  /* 0x000000b2b317723e */ /* 0x000fe200000010ff */
[----:B------:R-:W-:Y:S02]  /*fd70*/  FADD.FTZ R175, R175, R202 ;  /* 0x000000caafaf7221 */ /* 0x000fe40000010000 */
[----:B------:R-:W-:Y:S01]  /*fd80*/  FADD.FTZ R173, R176, R173 ;  /* 0x000000adb0ad7221 */ /* 0x000fe20000010000 */
[----:B------:R-:W-:Y:S01]  /*fd90*/  HMMA.16816.F32.BF16 R144, R148, R154, R144 ;  /* 0x0000009a9490723c */ /* 0x000fe20000041890 */
[----:B------:R-:W2:Y:S03]  /*fda0*/  LDSM.16.MT88.4 R148, [R224+0x1b000] ;  /* 0x01b00000e094783b */ /* 0x000ea60000004200 */
        /* <DEDUP_REMOVED lines=8> */
[----:B------:R-:W-:Y:S02]  /*fe30*/  FADD.FTZ R179, R182, R179 ;  /* 0x000000b3b6b37221 */ /* 0x000fe40000010000 */
[----:B------:R-:W-:Y:S02]  /*fe40*/  FADD.FTZ R177, R181, R177 ;  /* 0x000000b1b5b17221 */ /* 0x000fe40000010000 */
[C---:B------:R-:W-:Y:S04]  /*fe50*/  HMMA.16816.F32.BF16 R36, R20.reuse, R24, R36 ;  /* 0x000000181424723c */ /* 0x040fe80000041824 */
[----:B------:R-:W-:Y:S02]  /*fe60*/  FADD.FTZ R179, R183, R179 ;  /* 0x000000b3b7b37221 */ /* 0x000fe40000010000 */
[----:B------:R-:W-:Y:S02]  /*fe70*/  FADD.FTZ R177, R184, R177 ;  /* 0x000000b1b8b17221 */ /* 0x000fe40000010000 */
[C---:B------:R-:W-:Y:S01]  /*fe80*/  HMMA.16816.F32.BF16 R40, R20.reuse, R26, R40 ;  /* 0x0000001a1428723c */ /* 0x040fe20000041828 */
[----:B------:R-:W3:Y:S03]  /*fe90*/  LDSM.16.MT88.4 R24, [R220+0x1b000] ;  /* 0x01b00000dc18783b */ /* 0x000ee60000004200 */
[----:B-----5:R-:W-:Y:S02]  /*fea0*/  FADD.FTZ R179, R185, R179 ;  /* 0x000000b3b9b37221 */ /* 0x020fe40000010000 */
[C---:B------:R-:W-:Y:S02]  /*feb0*/  FADD.FTZ R249, R194.reuse, R177 ;  /* 0x000000b1c2f97221 */ /* 0x040fe40000010000 */
[C---:B------:R-:W-:Y:S04]  /*fec0*/  HMMA.16816.F32.BF16 R44, R20.reuse, R160, R44 ;  /* 0x000000a0142c723c */ /* 0x040fe8000004182c */
[----:B------:R-:W-:Y:S04]  /*fed0*/  FADD.FTZ R248, R193, R179 ;  /* 0x000000b3c1f87221 */ /* 0x000fe80000010000 */
        /* <DEDUP_REMOVED lines=13> */
[----:B------:R-:W-:Y:S07]  /*ffb0*/  LDSM.16.MT88.4 R156, [R222+0x1f000] ;  /* 0x01f00000de9c783b */ /* 0x000fee0000004200 */
[C---:B------:R-:W-:Y:S08]  /*ffc0*/  HMMA.16816.F32.BF16 R84, R20.reuse, R24, R84 ;  /* 0x000000181454723c */ /* 0x040ff00000041854 */
[C---:B------:R-:W-:Y:S01]  /*ffd0*/  HMMA.16816.F32.BF16 R88, R20.reuse, R26, R88 ;  /* 0x0000001a1458723c */ /* 0x040fe20000041858 */
[----:B------:R-:W4:Y:S07]  /*ffe0*/  LDSM.16.MT88.4 R24, [R224+0x1f000] ;  /* 0x01f00000e018783b */ /* 0x000f2e0000004200 */
[C---:B-----5:R-:W-:Y:S08]  /*fff0*/  HMMA.16816.F32.BF16 R92, R20.reuse, R160, R92 ;  /* 0x000000a0145c723c */ /* 0x060ff0000004185c */
[C---:B------:R-:W-:Y:S08]  /*10000*/  HMMA.16816.F32.BF16 R96, R20.reuse, R162, R96 ;  /* 0x000000a21460723c */ /* 0x040ff00000041860 */
[C---:B-1----:R-:W-:Y:S08]  /*10010*/  HMMA.16816.F32.BF16 R100, R20.reuse, R168, R100 ;  /* 0x000000a81464723c */ /* 0x042ff00000041864 */
[C---:B------:R-:W-:Y:S01]  /*10020*/  HMMA.16816.F32.BF16 R104, R20.reuse, R170, R104 ;  /* 0x000000aa1468723c */ /* 0x040fe20000041868 */
[----:B------:R-:W-:Y:S07]  /*10030*/  LDSM.16.MT88.4 R168, [R220+0x19800] ;  /* 0x01980000dca8783b */ /* 0x000fee0000004200 */
[C---:B--2---:R-:W-:Y:S08]  /*10040*/  HMMA.16816.F32.BF16 R108, R20.reuse, R148, R108 ;  /* 0x00000094146c723c */ /* 0x044ff0000004186c */
        /* <DEDUP_REMOVED lines=16> */
[----:B------:R-:W-:Y:S02]  /*10150*/  F2FP.BF16.PACK_AB R20, R181, R180 ;  /* 0x000000b4b514723e */ /* 0x000fe400000010ff */
[----:B------:R-:W-:Y:S03]  /*10160*/  F2FP.BF16.PACK_AB R21, R183, R182 ;  /* 0x000000b6b715723e */ /* 0x000fe600000010ff */
[----:B------:R-:W-:Y:S02]  /*10170*/  F2FP.BF16.PACK_AB R22, R194, R184 ;  /* 0x000000b8c216723e */ /* 0x000fe400000010ff */
[----:B------:R-:W-:Y:S07]  /*10180*/  F2FP.BF16.PACK_AB R23, R193, R185 ;  /* 0x000000b9c117723e */ /* 0x000fee00000010ff */
[C---:B--2---:R-:W-:Y:S01]  /*10190*/  HMMA.16816.F32.BF16 R160, R20.reuse, R24, R4 ;  /* 0x0000001814a0723c */ /* 0x044fe20000041804 */
[----:B------:R-:W1:Y:S07]  /*101a0*/  LDSM.16.MT88.4 R4, [R222+0x1b800] ;  /* 0x01b80000de04783b */ /* 0x000e6e0000004200 */
[C---:B------:R-:W-:Y:S01]  /*101b0*/  HMMA.16816.F32.BF16 R156, R20.reuse, R26, R8 ;  /* 0x0000001a149c723c */ /* 0x040fe20000041808 */
[----:B------:R-:W2:Y:S07]  /*101c0*/  LDSM.16.MT88.4 R8, [R221+0x1b800] ;  /* 0x01b80000dd08783b */ /* 0x000eae0000004200 */
[C---:B------:R-:W-:Y:S01]  /*101d0*/  HMMA.16816.F32.BF16 R36, R20.reuse, R32, R36 ;  /* 0x000000201424723c */ /* 0x040fe20000041824 */
[----:B------:R-:W4:Y:S07]  /*101e0*/  LDSM.16.MT88.4 R24, [R220+0x1b800] ;  /* 0x01b80000dc18783b */ /* 0x000f2e0000004200 */
[C---:B------:R-:W-:Y:S01]  /*101f0*/  HMMA.16816.F32.BF16 R40, R20.reuse, R34, R40 ;  /* 0x000000221428723c */ /* 0x040fe20000041828 */
[----:B------:R-:W5:Y:S07]  /*10200*/  LDSM.16.MT88.4 R32, [R224+0x1d800] ;  /* 0x01d80000e020783b */ /* 0x000f6e0000004200 */
[C---:B------:R-:W-:Y:S08]  /*10210*/  HMMA.16816.F32.BF16 R44, R20.reuse, R152, R44 ;  /* 0x00000098142c723c */ /* 0x040ff0000004182c */
        /* <DEDUP_REMOVED lines=23> */
[C---:B------:R-:W-:Y:S08]  /*10390*/  HMMA.16816.F32.BF16 R116, R20.reuse, R168, R116 ;  /* 0x000000a81474723c */ /* 0x040ff00000041874 */
[C---:B------:R-:W-:Y:S08]  /*103a0*/  HMMA.16816.F32.BF16 R120, R20.reuse, R170, R120 ;  /* 0x000000aa1478723c */ /* 0x040ff00000041878 */
[C---:B---3--:R-:W-:Y:S08]  /*103b0*/  HMMA.16816.F32.BF16 R124, R20.reuse, R28, R124 ;  /* 0x0000001c147c723c */ /* 0x048ff0000004187c */
[C---:B------:R-:W-:Y:S08]  /*103c0*/  HMMA.16816.F32.BF16 R128, R20.reuse, R30, R128 ;  /* 0x0000001e1480723c */ /* 0x040ff00000041880 */
[C---:B-1----:R-:W-:Y:S08]  /*103d0*/  HMMA.16816.F32.BF16 R132, R20.reuse, R4, R132 ;  /* 0x000000041484723c */ /* 0x042ff00000041884 */
[C---:B------:R-:W-:Y:S08]  /*103e0*/  HMMA.16816.F32.BF16 R152, R20.reuse, R6, R12 ;  /* 0x000000061498723c */ /* 0x040ff0000004180c */
[C---:B--2---:R-:W-:Y:S08]  /*103f0*/  HMMA.16816.F32.BF16 R136, R20.reuse, R8, R136 ;  /* 0x000000081488723c */ /* 0x044ff00000041888 */
[C---:B------:R-:W-:Y:S08]  /*10400*/  HMMA.16816.F32.BF16 R140, R20.reuse, R10, R140 ;  /* 0x0000000a148c723c */ /* 0x040ff0000004188c */
[C---:B----4-:R-:W-:Y:S08]  /*10410*/  HMMA.16816.F32.BF16 R148, R20.reuse, R24, R16 ;  /* 0x000000181494723c */ /* 0x050ff00000041810 */
[----:B------:R-:W-:Y:S01]  /*10420*/  HMMA.16816.F32.BF16 R144, R20, R26, R144 ;  /* 0x0000001a1490723c */ /* 0x000fe20000041890 */
[----:B------:R-:W-:-:S07]  /*10430*/  @P4 BRA `(.L_x_210) ;  /* 0xffffce1000004947 */ /* 0x000fce000383ffff */
.L_x_209:
        /* <DEDUP_REMOVED lines=406> */
.L_x_214:
[----:B---34-:R-:W-:Y:S05]  /*11da0*/  BSYNC B0 ;  /* 0x0000000000007941 */ /* 0x018fea0003800000 */
.L_x_213:
        /* <DEDUP_REMOVED lines=36> */
.L_x_216:
[----:B------:R-:W-:Y:S05]  /*11ff0*/  BSYNC B0 ;  /* 0x0000000000007941 */ /* 0x000fea0003800000 */
.L_x_215:
        /* <DEDUP_REMOVED lines=22> */
.L_x_218:
[----:B------:R-:W-:Y:S05]  /*12160*/  BSYNC B0 ;  /* 0x0000000000007941 */ /* 0x000fea0003800000 */
.L_x_217:
        /* <DEDUP_REMOVED lines=22> */
.L_x_220:
[----:B------:R-:W-:Y:S05]  /*122d0*/  BSYNC B0 ;  /* 0x0000000000007941 */ /* 0x000fea0003800000 */
.L_x_219:
[----:B------:R-:W-:-:S04]  /*122e0*/  IADD3 R4, R4, 0x60, RZ ;  /* 0x0000006004047810 */ /* 0x000fc80007ffe0ff */
        /* <DEDUP_REMOVED lines=22> */
.L_x_179:
        /* <DEDUP_REMOVED lines=80> */
.L_x_222:
[----:B------:R-:W-:Y:S05]  /*12950*/  BSYNC B0 ;  /* 0x0000000000007941 */ /* 0x000fea0003800000 */
.L_x_221:
        /* <DEDUP_REMOVED lines=18> */
[----:B------:R1:W-:Y:S04]  /*12a80*/  @!P3 STG.E.128 [R2.64], RZ ;  /* 0x000000ff0200b986 */ /* 0x0003e8000c101d12 */
[----:B------:R1:W-:Y:S04]  /*12a90*/  @!P2 STG.E.128 [R2.64+0x80], RZ ;  /* 0x000080ff0200a986 */ /* 0x0003e8000c101d12 */
[----:B------:R1:W-:Y:S04]  /*12aa0*/  @!P1 STG.E.128 [R2.64+0x100], RZ ;  /* 0x000100ff02009986 */ /* 0x0003e8000c101d12 */
[----:B------:R1:W-:Y:S02]  /*12ab0*/  @!P0 STG.E.128 [R2.64+0x180], RZ ;  /* 0x000180ff02008986 */ /* 0x0003e4000c101d12 */
.L_x_224:
[----:B------:R-:W-:Y:S05]  /*12ac0*/  BSYNC B0 ;  /* 0x0000000000007941 */ /* 0x000fea0003800000 */
.L_x_223:
[----:B------:R-:W-:Y:S01]  /*12ad0*/  IADD3 R4, R12, 0x40, RZ ;  /* 0x000000400c047810 */ /* 0x000fe20007ffe0ff */
        /* <DEDUP_REMOVED lines=21> */
.L_x_226:
[----:B------:R-:W-:Y:S05]  /*12c30*/  BSYNC B0 ;  /* 0x0000000000007941 */ /* 0x000fea0003800000 */
.L_x_225:
[----:B-1----:R-:W-:Y:S01]  /*12c40*/  IADD3 R3, R12, 0x60, RZ ;  /* 0x000000600c037810 */ /* 0x002fe20007ffe0ff */
        /* <DEDUP_REMOVED lines=20> */
.L_x_228:
[----:B------:R-:W-:Y:S05]  /*12d90*/  BSYNC B0 ;  /* 0x0000000000007941 */ /* 0x000fea0003800000 */
.L_x_227:
[----:B------:R-:W-:-:S04]  /*12da0*/  ISETP.NE.AND P6, PT, R10, RZ, PT ;  /* 0x000000ff0a00720c */ /* 0x000fc80003fc5270 */
[----:B------:R-:W-:Y:S02]  /*12db0*/  ISETP.GE.OR P5, PT, R12, UR16, P6 ;  /* 0x000000100c007c0c */ /* 0x000fe4000b7a6670 */
[----:B------:R-:W-:Y:S02]  /*12dc0*/  ISETP.GE.OR P4, PT, R5, UR16, P6 ;  /* 0x0000001005007c0c */ /* 0x000fe4000b786670 */
[----:B------:R-:W-:Y:S02]  /*12dd0*/  ISETP.GE.OR P3, PT, R4, UR16, P6 ;  /* 0x0000001004007c0c */ /* 0x000fe4000b766670 */
[----:B------:R-:W-:-:S07]  /*12de0*/  ISETP.GE.OR P6, PT, R3, UR16, P6 ;  /* 0x0000001003007c0c */ /* 0x000fce000b7c6670 */
[----:B-1----:R-:W-:Y:S02]  /*12df0*/  @!P5 IMAD R7, R12, UR14, RZ ;  /* 0x0000000e0c07dc24 */ /* 0x002fe4000f8e02ff */
        /* <DEDUP_REMOVED lines=21> */
[----:B-1----:R-:W-:-:S05]  /*12f50*/  IMAD R0, R3, UR14, RZ ;  /* 0x0000000e03007c24 */ /* 0x002fca000f8e02ff */
[----:B------:R-:W-:-:S04]  /*12f60*/  IADD3 R2, P0, R0, UR11, RZ ;  /* 0x0000000b00027c10 */ /* 0x000fc8000ff1e0ff */
[----:B------:R-:W-:Y:S02]  /*12f70*/  LEA.HI.X.SX32 R0, R0, UR6, 0x1, P0 ;  /* 0x0000000600007c11 */ /* 0x000fe400080f0eff */
[----:B------:R-:W-:-:S04]  /*12f80*/  LEA R4, P0, R2, c[0x0][0x200], 0x2 ;  /* 0x0000800002047a11 */ /* 0x000fc800078010ff */
[----:B------:R-:W-:Y:S01]  /*12f90*/  LEA.HI.X R5, R2, c[0x0][0x204], R0, 0x2, P0 ;  /* 0x0000810002057a11 */ /* 0x000fe200000f1400 */
[----:B------:R-:W-:-:S05]  /*12fa0*/  IMAD.MOV.U32 R0, RZ, RZ, 0x7f800000 ;  /* 0x7f800000ff007424 */ /* 0x000fca00078e00ff */
[----:B------:R-:W-:Y:S01]  /*12fb0*/  STG.E [R4.64], R0 ;  /* 0x0000000004007986 */ /* 0x000fe2000c101912 */
[----:B------:R-:W-:Y:S05]  /*12fc0*/  EXIT ;  /* 0x000000000000794d */ /* 0x000fea0003800000 */
.L_x_229:
        /* <DEDUP_REMOVED lines=11> */
.L_x_1075:


//--------------------- .text._ZN5flash16flash_fwd_kernelI23Flash_fwd_kernel_traitsILi256ELi128ELi64ELi8ELb0ELb0EN7cutlass10bfloat16_tE19Flash_kernel_traitsILi256ELi128ELi64ELi8ES3_EELb0ELb1ELb0ELb1ELb0ELb0ELb0ELb0EEEvNS_16Flash_fwd_paramsE --------------------------
	.section	.text._ZN5flash16flash_fwd_kernelI23Flash_fwd_kernel_traitsILi256ELi128ELi64ELi8ELb0ELb0EN7cutlass10bfloat16_tE19Flash_kernel_traitsILi256ELi128ELi64ELi8ES3_EELb0ELb1ELb0ELb1ELb0ELb0ELb0ELb0EEEvNS_16Flash_fwd_paramsE,"ax",@progbits
	.sectioninfo	@"SHI_REGISTERS=253"
	.align	128
        .global         _ZN5flash16flash_fwd_kernelI23Flash_fwd_kernel_traitsILi256ELi128ELi64ELi8ELb0ELb0EN7cutlass10bfloat16_tE19Flash_kernel_traitsILi256ELi128ELi64ELi8ES3_EELb0ELb1ELb0ELb1ELb0ELb0ELb0ELb0EEEvNS_16Flash_fwd_paramsE
        .type           _ZN5flash16flash_fwd_kernelI23Flash_fwd_kernel_traitsILi256ELi128ELi64ELi8ELb0ELb0EN7cutlass10bfloat16_tE19Flash_kernel_traitsILi256ELi128ELi64ELi8ES3_EELb0ELb1ELb0ELb1ELb0ELb0ELb0ELb0EEEvNS_16Flash_fwd_paramsE,@function
        .size           _ZN5flash16flash_fwd_kernelI23Flash_fwd_kernel_traitsILi256ELi128ELi64ELi8ELb0ELb0EN7cutlass10bfloat16_tE19Flash_kernel_traitsILi256ELi128ELi64ELi8ES3_EELb0ELb1ELb0ELb1ELb0ELb0ELb0ELb0EEEvNS_16Flash_fwd_paramsE,(.L_x_1076 - _ZN5flash16flash_fwd_kernelI23Flash_fwd_kernel_traitsILi256ELi128ELi64ELi8ELb0ELb0EN7cutlass10bfloat16_tE19Flash_kernel_traitsILi256ELi128ELi64ELi8ES3_EELb0ELb1ELb0ELb1ELb0ELb0ELb0ELb0EEEvNS_16Flash_fwd_paramsE)
        .other          _ZN5flash16flash_fwd_kernelI23Flash_fwd_kernel_traitsILi256ELi128ELi64ELi8ELb0ELb0EN7cutlass10bfloat16_tE19Flash_kernel_traitsILi256ELi128ELi64ELi8ES3_EELb0ELb1ELb0ELb1ELb0ELb0ELb0ELb0EEEvNS_16Flash_fwd_paramsE,@"STO_CUDA_ENTRY STV_DEFAULT"
_ZN5flash16flash_fwd_kernelI23Flash_fwd_kernel_traitsILi256ELi128ELi64ELi8ELb0ELb0EN7cutlass10bfloat16_tE19Flash_kernel_traitsILi256ELi128ELi64ELi8ES3_EELb0ELb1ELb0ELb1ELb0ELb0ELb0ELb0EEEvNS_16Flash_fwd_paramsE:
.text._ZN5flash16flash_fwd_kernelI23Flash_fwd_kernel_traitsILi256ELi128ELi64ELi8ELb0ELb0EN7cutlass10bfloat16_tE19Flash_kernel_traitsILi256ELi128ELi64ELi8ES3_EELb0ELb1ELb0ELb1ELb0ELb0ELb0ELb0EEEvNS_16Flash_fwd_paramsE:
        /* <DEDUP_REMOVED lines=56> */
.L_x_230:
[----:B-1----:R-:W-:Y:S02]  /*0380*/  ULDC UR6, c[0x0][0x218] ;  /* 0x0000860000067ab9 */ /* 0x002fe40000000800 */
.L_x_231:
        /* <DEDUP_REMOVED lines=45> */
[----:B------:R-:W-:Y:S02]  /*0660*/  @UP0 UIADD3 UR11, UR25, UR8, URZ ;  /* 0x00000008190b0290 */ /* 0x000fe4000fffe03f */
[----:B------:R-:W-:Y:S02]  /*0670*/  @UP1 UIMAD UR23, UR13, UR5, UR27 ;  /* 0x000000050d1712a4 */ /* 0x000fe4000f8e021b */
[----:B------:R-:W-:Y:S02]  /*0680*/  @!UP1 UIMAD UR10, UR10, UR6, URZ ;  /* 0x000000060a0a92a4 */ /* 0x000fe4000f8e023f */
[----:B------:R-:W-:Y:S02]  /*0690*/  ULDC.64 UR4, c[0x0][0x198] ;  /* 0x0000660000047ab9 */ /* 0x000fe40000000a00 */
        /* <DEDUP_REMOVED lines=15> */
[----:B------:R-:W-:Y:S02]  /*0790*/  UIADD3 UR11, UR27, UR10, URZ ;  /* 0x0000000a1b0b7290 */ /* 0x000fe4000fffe03f */
[----:B------:R-:W-:Y:S02]  /*07a0*/  ULDC.64 UR4, c[0x0][0x180] ;  /* 0x0000600000047ab9 */ /* 0x000fe40000000a00 */
[----:B------:R-:W-:Y:S02]  /*07b0*/  UMOV UR10, UR26 ;  /* 0x0000001a000a7c82 */ /* 0x000fe40008000000 */
[----:B------:R-:W-:Y:S02]  /*07c0*/  UIMAD UR7, UR7, UR4, URZ ;  /* 0x00000004070772a4 */ /* 0x000fe4000f8e023f */
[----:B------:R-:W-:Y:S02]  /*07d0*/  UIMAD.WIDE.U32 UR26, UR22, UR4, UR10 ;  /* 0x00000004161a72a5 */ /* 0x000fe4000f8e000a */
[----:B------:R-:W-:-:S04]  /*07e0*/  UIMAD UR5, UR22, UR5, UR7 ;  /* 0x00000005160572a4 */ /* 0x000fc8000f8e0207 */
[----:B------:R-:W-:Y:S02]  /*07f0*/  UIADD3 UR10, UR27, UR5, URZ ;  /* 0x000000051b0a7290 */ /* 0x000fe4000fffe03f */
[----:B------:R-:W-:Y:S02]  /*0800*/  UMOV UR12, UR26 ;  /* 0x0000001a000c7c82 */ /* 0x000fe40008000000 */
.L_x_233:
        /* <DEDUP_REMOVED lines=50> */
.L_x_234:
        /* <DEDUP_REMOVED lines=8> */
[----:B------:R-:W-:Y:S01]  /*0bb0*/  SHF.R.S32.HI R244, RZ, 0x3, R3 ;  /* 0x00000003fff47819 */ /* 0x000fe20000011403 */
[----:B------:R-:W-:Y:S01]  /*0bc0*/  UIMAD UR25, UR8, UR5, UR4 ;  /* 0x00000005081972a4 */ /* 0x000fe2000f8e0204 */
[----:B------:R-:W-:-:S02]  /*0bd0*/  LOP3.LUT R3, R3, 0xfffffff8, RZ, 0xc0, !PT ;  /* 0xfffffff803037812 */ /* 0x000fc400078ec0ff */
        /* <DEDUP_REMOVED lines=9> */
[----:B------:R-:W-:Y:S01]  /*0c70*/  ULDC.64 UR4, c[0x0][0x1a8] ;  /* 0x00006a0000047ab9 */ /* 0x000fe20000000a00 */
[----:B------:R-:W-:Y:S01]  /*0c80*/  SHF.R.S32.HI R0, RZ, 0x1f, R4 ;  /* 0x0000001fff007819 */ /* 0x000fe20000011404 */
[----:B------:R-:W-:Y:S01]  /*0c90*/  UIMAD UR4, UR19, UR4, URZ ;  /* 0x00000004130472a4 */ /* 0x000fe2000f8e023f */
[----:B------:R-:W-:Y:S01]  /*0ca0*/  LOP3.LUT R229, R229, 0xfffffffe, RZ, 0xc0, !PT ;  /* 0xfffffffee5e57812 */ /* 0x000fe200078ec0ff */
[----:B------:R-:W-:Y:S01]  /*0cb0*/  IMAD.WIDE R18, R18, 0x80, R244 ;  /* 0x0000008012127825 */ /* 0x000fe200078e02f4 */
[----:B------:R-:W-:Y:S01]  /*0cc0*/  LOP3.LUT R2, R233, 0x38, R242, 0xf8, !PT ;  /* 0x00000038e9027812 */ /* 0x000fe200078ef8f2 */
[----:B------:R-:W-:Y:S01]  /*0cd0*/  UIMAD UR4, UR24, UR5, UR4 ;  /* 0x00000005180472a4 */ /* 0x000fe2000f8e0204 */
[----:B------:R-:W-:Y:S01]  /*0ce0*/  LEA.HI R0, R0, R4, RZ, 0x3 ;  /* 0x0000000400007211 */ /* 0x000fe200078f18ff */
[----:B------:R-:W-:Y:S01]  /*0cf0*/  IMAD.IADD R229, R5, 0x1, -R229 ;  /* 0x0000000105e57824 */ /* 0x000fe200078e0ae5 */
[----:B------:R-:W-:-:S02]  /*0d00*/  SHF.R.U32.HI R233, RZ, 0x3, R233 ;  /* 0x00000003ffe97819 */ /* 0x000fc400000116e9 */
[C---:B------:R-:W-:Y:S01]  /*0d10*/  LOP3.LUT R5, R0.reuse, 0xfffffff8, RZ, 0xc0, !PT ;  /* 0xfffffff800057812 */ /* 0x040fe200078ec0ff */
[----:B------:R-:W-:Y:S01]  /*0d20*/  IMAD.SHL.U32 R0, R0, 0x40, RZ ;  /* 0x0000004000007824 */ /* 0x000fe200078e00ff */
[----:B------:R-:W-:Y:S02]  /*0d30*/  LOP3.LUT R233, R2, R233, RZ, 0x3c, !PT ;  /* 0x000000e902e97212 */ /* 0x000fe400078e3cff */
        /* <DEDUP_REMOVED lines=9> */
[----:B------:R-:W-:Y:S01]  /*0dd0*/  UIADD3 UR23, -UR16, UR18, URZ ;  /* 0x0000001210177290 */ /* 0x000fe2000fffe13f */
[C---:B------:R-:W-:Y:S01]  /*0de0*/  LOP3.LUT P2, RZ, R5.reuse, 0x2, RZ, 0xc0, !PT ;  /* 0x0000000205ff7812 */ /* 0x040fe2000784c0ff */
[----:B------:R-:W-:Y:S01]  /*0df0*/  IMAD.SHL.U32 R5, R5, 0x40, RZ ;  /* 0x0000004005057824 */ /* 0x000fe200078e00ff */
[----:B------:R-:W-:Y:S01]  /*0e00*/  LOP3.LUT R233, R233, 0xfffffe00, R2, 0xf8, !PT ;  /* 0xfffffe00e9e97812 */ /* 0x000fe200078ef802 */
[----:B------:R-:W-:Y:S01]  /*0e10*/  IMAD R2, R245, c[0x0][0x1a0], RZ ;  /* 0x00006800f5027a24 */ /* 0x000fe200078e02ff */
[----:B------:R-:W-:Y:S01]  /*0e20*/  IADD3 R10, P0, R10, UR14, RZ ;  /* 0x0000000e0a0a7c10 */ /* 0x000fe2000ff1e0ff */
[----:B-1----:R-:W-:Y:S01]  /*0e30*/  IMAD.WIDE.U32 R14, R14, c[0x0][0x1a8], R8 ;  /* 0x00006a000e0e7a25 */ /* 0x002fe200078e0008 */
[----:B------:R-:W-:Y:S01]  /*0e40*/  LOP3.LUT R5, R5, 0x1c0, RZ, 0xc0, !PT ;  /* 0x000001c005057812 */ /* 0x000fe200078ec0ff */
[----:B------:R-:W-:Y:S01]  /*0e50*/  ULDC.64 UR6, c[0x0][0x1b8] ;  /* 0x00006e0000067ab9 */ /* 0x000fe20000000a00 */
[----:B------:R-:W-:Y:S01]  /*0e60*/  LEA.HI R7, R7, R6, RZ, 0x5 ;  /* 0x0000000607077211 */ /* 0x000fe200078f28ff */
[----:B------:R-:W-:Y:S01]  /*0e70*/  IMAD.WIDE.U32 R12, R244, c[0x0][0x198], R242 ;  /* 0x00006600f40c7a25 */ /* 0x000fe200078e00f2 */
[----:B------:R-:W-:Y:S01]  /*0e80*/  UIMAD UR6, UR26, UR6, URZ ;  /* 0x000000061a0672a4 */ /* 0x000fe2000f8e023f */
[----:B------:R-:W-:-:S02]  /*0e90*/  IADD3 R17, R15, UR4, RZ ;  /* 0x000000040f117c10 */ /* 0x000fc4000fffe0ff */
[----:B------:R-:W-:Y:S01]  /*0ea0*/  IMAD.SHL.U32 R8, R229, 0x8, RZ ;  /* 0x00000008e5087824 */ /* 0x000fe200078e00ff */
[----:B------:R-:W-:Y:S01]  /*0eb0*/  IADD3 R238, P1, R12, UR12, RZ ;  /* 0x0000000c0cee7c10 */ /* 0x000fe2000ff3e0ff */
[C---:B------:R-:W-:Y:S01]  /*0ec0*/  IMAD R2, R244.reuse, c[0x0][0x1a4], R2 ;  /* 0x00006900f4027a24 */ /* 0x040fe200078e0202 */
[----:B------:R-:W-:Y:S01]  /*0ed0*/  UIMAD UR6, UR8, UR7, UR6 ;  /* 0x00000007080672a4 */ /* 0x000fe2000f8e0206 */
[C---:B------:R-:W-:Y:S01]  /*0ee0*/  IMAD R4, R244.reuse, c[0x0][0x19c], R4 ;  /* 0x00006700f4047a24 */ /* 0x040fe200078e0204 */
[----:B------:R-:W-:Y:S01]  /*0ef0*/  LOP3.LUT R8, R5, 0x8, R8, 0xf8, !PT ;  /* 0x0000000805087812 */ /* 0x000fe200078ef808 */
[----:B------:R-:W-:Y:S01]  /*0f00*/  IMAD.SHL.U32 R233, R233, 0x2, RZ ;  /* 0x00000002e9e97824 */ /* 0x000fe200078e00ff */
[----:B------:R-:W-:Y:S02]  /*0f10*/  SHF.R.U32.HI R5, RZ, 0x3, R5 ;  /* 0x00000003ff057819 */ /* 0x000fe40000011605 */
[----:B------:R-:W-:Y:S01]  /*0f20*/  IADD3.X R11, R11, UR11, R2, P0, !PT ;  /* 0x0000000b0b0b7c10 */ /* 0x000fe200087fe402 */
[----:B------:R-:W-:Y:S01]  /*0f30*/  IMAD.U32 R2, RZ, RZ, UR8 ;  /* 0x00000008ff027e24 */ /* 0x000fe2000f8e00ff */
[----:B------:R-:W-:-:S02]  /*0f40*/  ISETP.GE.AND P0, PT, R244, UR23, PT ;  /* 0x00000017f4007c0c */ /* 0x000fc4000bf06270 */
[----:B------:R-:W-:Y:S02]  /*0f50*/  IADD3.X R239, R13, UR10, R4, P1, !PT ;  /* 0x0000000a0def7c10 */ /* 0x000fe40008ffe404 */
[----:B------:R-:W-:Y:S01]  /*0f60*/  LOP3.LUT R4, R8, R5, RZ, 0x3c, !PT ;  /* 0x0000000508047212 */ /* 0x000fe200078e3cff */
[----:B------:R-:W-:Y:S01]  /*0f70*/  IMAD.U32 R8, RZ, RZ, UR8 ;  /* 0x00000008ff087e24 */ /* 0x000fe2000f8e00ff */
[----:B------:R-:W-:Y:S01]  /*0f80*/  IADD3 R236, R242, 0x40, RZ ;  /* 0x00000040f2ec7810 */ /* 0x000fe20007ffe0ff */
[----:B------:R-:W-:Y:S01]  /*0f90*/  IMAD.WIDE.U32 R238, R2, c[0x0][0x1b0], R238 ;  /* 0x00006c0002ee7a25 */ /* 0x000fe200078e00ee */
[----:B------:R-:W-:Y:S02]  /*0fa0*/  LOP3.LUT R4, R4, 0xfffffe00, R0, 0xf8, !PT ;  /* 0xfffffe0004047812 */ /* 0x000fe400078ef800 */
[----:B------:R-:W-:Y:S01]  /*0fb0*/  IADD3 R235, R242, 0x80, RZ ;  /* 0x00000080f2eb7810 */ /* 0x000fe20007ffe0ff */
[----:B------:R-:W-:Y:S01]  /*0fc0*/  IMAD.WIDE.U32 R8, R8, c[0x0][0x1b8], R10 ;  /* 0x00006e0008087a25 */ /* 0x000fe200078e000a */
[----:B------:R-:W-:-:S02]  /*0fd0*/  LOP3.LUT R10, R7, 0xffffffe0, RZ, 0xc0, !PT ;  /* 0xffffffe0070a7812 */ /* 0x000fc400078ec0ff */
[----:B------:R-:W-:Y:S01]  /*0fe0*/  IADD3 R241, R239, UR25, RZ ;  /* 0x00000019eff17c10 */ /* 0x000fe2000fffe0ff */
[----:B------:R-:W-:Y:S01]  /*0ff0*/  IMAD.MOV.U32 R2, RZ, RZ, 0x10 ;  /* 0x00000010ff027424 */ /* 0x000fe200078e00ff */
[----:B------:R-:W-:Y:S01]  /*1000*/  IADD3 R11, R9, UR6, RZ ;  /* 0x00000006090b7c10 */ /* 0x000fe2000fffe0ff */
[----:B------:R-:W-:Y:S01]  /*1010*/  IMAD.MOV.U32 R0, RZ, RZ, 0x20 ;  /* 0x00000020ff007424 */ /* 0x000fe200078e00ff */
[----:B------:R-:W-:Y:S01]  /*1020*/  SHF.R.S32.HI R7, RZ, 0x5, R7 ;  /* 0x00000005ff077819 */ /* 0x000fe20000011407 */
[----:B------:R-:W-:Y:S01]  /*1030*/  IMAD.IADD R10, R6, 0x1, -R10 ;  /* 0x00000001060a7824 */ /* 0x000fe200078e0a0a */
        /* <DEDUP_REMOVED lines=42> */
.L_x_236:
[----:B------:R-:W-:Y:S05]  /*12e0*/  BSYNC B0 ;  /* 0x0000000000007941 */ /* 0x000fea0003800000 */
.L_x_235:
        /* <DEDUP_REMOVED lines=45> */
.L_x_238:
[----:B------:R-:W-:Y:S05]  /*15c0*/  BSYNC B0 ;  /* 0x0000000000007941 */ /* 0x000fea0003800000 */
.L_x_237:
        /* <DEDUP_REMOVED lines=45> */
.L_x_240:
[----:B------:R-:W-:Y:S05]  /*18a0*/  BSYNC B0 ;  /* 0x0000000000007941 */ /* 0x000fea0003800000 */
.L_x_239:
        /* <DEDUP_REMOVED lines=48> */
.L_x_242:
[----:B------:R-:W-:Y:S05]  /*1bb0*/  BSYNC B0 ;  /* 0x0000000000007941 */ /* 0x000fea0003800000 */
.L_x_241:
        /* <DEDUP_REMOVED lines=45> */
.L_x_244:
[----:B------:R-:W-:Y:S05]  /*1e90*/  BSYNC B0 ;  /* 0x0000000000007941 */ /* 0x000fea0003800000 */
.L_x_243:
[----:B------:R-:W-:Y:S01]  /*1ea0*/  ISETP.GE.AND P0, PT, R12, UR25, PT ;  /* 0x000000190c007c0c */ /* 0x000fe2000bf06270 */
[----:B------:R-:W-:Y:S01]  /*1eb0*/  UMOV UR27, 0x5 ;  /* 0x00000005001b7882 */ /* 0x000fe20000000000 */
[----:B------:R-:W-:Y:S01]  /*1ec0*/  BSSY B0, `(.L_x_245) ;  /* 0x0000028000007945 */ /* 0x000fe20003800000 */
[----:B------:R-:W-:Y:S02]  /*1ed0*/  ULDC UR33, c[0x0][0x19c] ;  /* 0x0000670000217ab9 */ /* 0x000fe40000000800 */
[----:B------:R-:W-:Y:S02]  /*1ee0*/  USHF.L.U32 UR31, UR4, 0x5, URZ ;  /* 0x00000005041f7899 */ /* 0x000fe4000800063f */
[----:B------:R-:W-:-:S06]  /*1ef0*/  USHF.L.U64.HI UR33, UR4, UR27, UR33 ;  /* 0x0000001b04217299 */ /* 0x000fcc0008010221 */
        /* <DEDUP_REMOVED lines=36> */
.L_x_246:
[----:B------:R-:W-:Y:S05]  /*2140*/  BSYNC B0 ;  /* 0x0000000000007941 */ /* 0x000fea0003800000 */
.L_x_245:
[----:B------:R-:W-:Y:S01]  /*2150*/  ULDC.64 UR4, c[0x0][0x318] ;  /* 0x0000c60000047ab9 */ /* 0x000fe20000000a00 */
[----:B------:R-:W0:Y:S01]  /*2160*/  LDGDEPBAR ;  /* 0x00000000000079af */ /* 0x000e220000000000 */
[----:B------:R-:W-:-:S04]  /*2170*/  UISETP.NE.U32.AND UP1, UPT, URZ, UR4, UPT ;  /* 0x000000043f00728c */ /* 0x000fc8000bf25070 */
        /* <DEDUP_REMOVED lines=15> */
[----:B-1----:R-:W-:-:S05]  /*2270*/  IMAD.U32 R14, RZ, RZ, UR6 ;  /* 0x00000006ff0e7e24 */ /* 0x002fca000f8e00ff */
[----:B------:R-:W-:Y:S01]  /*2280*/  IMAD.U32 R15, RZ, RZ, UR7 ;  /* 0x00000007ff0f7e24 */ /* 0x000fe2000f8e00ff */
[----:B------:R-:W1:Y:S01]  /*2290*/  @P0 MUFU.RCP R13, c[0x0][0x238] ;  /* 0x00008e00000d0b08 */ /* 0x000e620000001000 */
[----:B------:R-:W-:Y:S01]  /*22a0*/  ISETP.GE.AND P1, PT, R244, UR25, PT ;  /* 0x00000019f4007c0c */ /* 0x000fe2000bf26270 */
[----:B------:R-:W-:Y:S02]  /*22b0*/  ULDC.64 UR6, c[0x0][0x1a0] ;  /* 0x0000680000067ab9 */ /* 0x000fe40000000a00 */
[----:B------:R-:W1:Y:S01]  /*22c0*/  @P0 LDG.E R14, [R14.64] ;  /* 0x000000140e0e0981 */ /* 0x000e62000c1e1900 */
[----:B------:R-:W-:Y:S01]  /*22d0*/  USHF.L.U32 UR5, UR6, 0x6, URZ ;  /* 0x0000000606057899 */ /* 0x000fe2000800063f */
[----:B------:R-:W-:Y:S01]  /*22e0*/  IMAD.SHL.U32 R232, R6, 0x2, RZ ;  /* 0x0000000206e87824 */ /* 0x000fe200078e00ff */
[----:B------:R-:W-:Y:S01]  /*22f0*/  USHF.L.U64.HI UR28, UR6, UR28, UR7 ;  /* 0x0000001c061c7299 */ /* 0x000fe20008010207 */
[----:B------:R-:W-:Y:S03]  /*2300*/  BAR.SYNC.DEFER_BLOCKING 0x0 ;  /* 0x0000000000007b1d */ /* 0x000fe60000010000 */
[----:B------:R-:W-:Y:S01]  /*2310*/  UIMAD UR4, UR28, UR26, URZ ;  /* 0x0000001a1c0472a4 */ /* 0x000fe2000f8e023f */
[----:B------:R-:W-:Y:S01]  /*2320*/  IMAD.U32 R231, RZ, RZ, UR5 ;  /* 0x00000005ffe77e24 */ /* 0x000fe2000f8e00ff */
[----:B------:R-:W-:Y:S01]  /*2330*/  LOP3.LUT R232, R232, 0x6, RZ, 0xc0, !PT ;  /* 0x00000006e8e87812 */ /* 0x000fe200078ec0ff */
[----:B------:R-:W-:Y:S01]  /*2340*/  BSSY B0, `(.L_x_247) ;  /* 0x0000032000007945 */ /* 0x000fe20003800000 */
[----:B------:R-:W-:-:S03]  /*2350*/  UIMAD UR32, UR32, UR5, UR4 ;  /* 0x00000005202072a4 */ /* 0x000fc6000f8e0204 */
[----:B------:R-:W-:Y:S01]  /*2360*/  UMOV UR4, URZ ;  /* 0x0000003f00047c82 */ /* 0x000fe20008000000 */
[----:B------:R2:W-:Y:S04]  /*2370*/  @P1 STS.128 [R233+0x18000], RZ ;  /* 0x018000ffe9001388 */ /* 0x0005e80000000c00 */
[----:B------:R2:W-:Y:S04]  /*2380*/  @P1 STS.128 [R233+0x1a000], RZ ;  /* 0x01a000ffe9001388 */ /* 0x0005e80000000c00 */
[----:B------:R2:W-:Y:S04]  /*2390*/  @P1 STS.128 [R233+0x1c000], RZ ;  /* 0x01c000ffe9001388 */ /* 0x0005e80000000c00 */
[----:B------:R2:W-:Y:S01]  /*23a0*/  @P1 STS.128 [R233+0x1e000], RZ ;  /* 0x01e000ffe9001388 */ /* 0x0005e20000000c00 */
[----:B-1----:R-:W-:-:S04]  /*23b0*/  @P0 FMUL.FTZ R13, R14, R13 ;  /* 0x0000000d0e0d0220 */ /* 0x002fc80000410000 */
[----:B------:R1:W3:Y:S02]  /*23c0*/  @P0 R2UR UR19, R13 ;  /* 0x000000000d1303c2 */ /* 0x0002e400000e0000 */
[----:B-1----:R-:W-:Y:S01]  /*23d0*/  SHF.R.S32.HI R13, RZ, 0x1f, R10 ;  /* 0x0000001fff0d7819 */ /* 0x002fe2000001140a */
[----:B---3--:R-:W-:-:S03]  /*23e0*/  @UP1 UMOV UR4, UR19 ;  /* 0x0000001300041c82 */ /* 0x008fc60008000000 */
[----:B------:R-:W-:Y:S01]  /*23f0*/  LEA.HI R13, R13, R10, RZ, 0x2 ;  /* 0x0000000a0d0d7211 */ /* 0x000fe200078f10ff */
[----:B------:R-:W-:-:S03]  /*2400*/  IMAD.MOV.U32 R10, RZ, RZ, R8 ;  /* 0x000000ffff0a7224 */ /* 0x000fc600078e0008 */
[----:B------:R-:W-:Y:S01]  /*2410*/  SHF.R.S32.HI R6, RZ, 0x2, R13 ;  /* 0x00000002ff067819 */ /* 0x000fe2000001140d */
[----:B------:R-:W-:-:S05]  /*2420*/  IMAD.WIDE.U32 R14, R231, UR26, R10 ;  /* 0x0000001ae70e7c25 */ /* 0x000fca000f8e000a */
[----:B------:R-:W-:Y:S01]  /*2430*/  IADD3 R13, R15, UR32, RZ ;  /* 0x000000200f0d7c10 */ /* 0x000fe2000fffe0ff */
[----:B------:R-:W-:Y:S05]  /*2440*/  @P1 BRA `(.L_x_248) ;  /* 0x0000021000001947 */ /* 0x000fea0003800000 */
[----:B--2---:R-:W-:Y:S02]  /*2450*/  ISETP.GE.AND P5, PT, R242, c[0x0][0x220], PT ;  /* 0x00008800f2007a0c */ /* 0x004fe40003fa6270 */
        /* <DEDUP_REMOVED lines=32> */
.L_x_248:
[----:B--2---:R-:W-:Y:S05]  /*2660*/  BSYNC B0 ;  /* 0x0000000000007941 */ /* 0x004fea0003800000 */
.L_x_247:
        /* <DEDUP_REMOVED lines=17> */
[C---:B-1----:R-:W-:Y:S02]  /*2780*/  @!P5 LEA R18, P6, R12.reuse, c[0x0][0x170], 0x1 ;  /* 0x00005c000c12da11 */ /* 0x042fe400078c08ff */
        /* <DEDUP_REMOVED lines=27> */
.L_x_250:
[----:B------:R-:W-:Y:S05]  /*2940*/  BSYNC B0 ;  /* 0x0000000000007941 */ /* 0x000fea0003800000 */
.L_x_249:
[C---:B------:R-:W-:Y:S01]  /*2950*/  IMAD.SHL.U32 R13, R3.reuse, 0x40, RZ ;  /* 0x00000040030d7824 */ /* 0x040fe200078e00ff */
[----:B------:R-:W-:Y:S01]  /*2960*/  R2P PR, R3, 0x6 ;  /* 0x0000000603007804 */ /* 0x000fe20000000000 */
[----:B------:R-:W-:Y:S01]  /*2970*/  IMAD.SHL.U32 R12, R244, 0x8, RZ ;  /* 0x00000008f40c7824 */ /* 0x000fe200078e00ff */
[----:B------:R-:W0:Y:S01]  /*2980*/  LDGDEPBAR ;  /* 0x00000000000079af */ /* 0x000e220000000000 */
[----:B------:R-:W-:Y:S01]  /*2990*/  IMAD R230, R7, 0x400, R4 ;  /* 0x0000040007e67824 */ /* 0x000fe200078e0204 */
        /* <DEDUP_REMOVED lines=17> */
[----:B------:R-:W4:Y:S01]  /*2ab0*/  LDSM.16.M88.4 R28, [R229+0x10000] ;  /* 0x01000000e51c783b */ /* 0x000f220000000200 */
[----:B------:R-:W-:-:S02]  /*2ac0*/  IADD3 R3, R229, 0x10000, RZ ;  /* 0x00010000e5037810 */ /* 0x000fc40007ffe0ff */
[----:B------:R-:W-:Y:S01]  /*2ad0*/  IADD3 R227, R229, 0x10020, RZ ;  /* 0x00010020e5e37810 */ /* 0x000fe20007ffe0ff */
[----:B-1----:R-:W1:Y:S01]  /*2ae0*/  LDSM.16.M88.4 R20, [R229+0x10800] ;  /* 0x01080000e514783b */ /* 0x002e620000000200 */
[----:B------:R-:W-:Y:S01]  /*2af0*/  @P1 IADD3 R227, R3, -0x20, RZ ;  /* 0xffffffe003e31810 */ /* 0x000fe20007ffe0ff */
[----:B------:R-:W-:Y:S02]  /*2b00*/  IMAD.MOV.U32 R3, RZ, RZ, 0x40 ;  /* 0x00000040ff037424 */ /* 0x000fe400078e00ff */
[----:B------:R-:W5:Y:S01]  /*2b10*/  LDSM.16.M88.4 R64, [R229+0x11000] ;  /* 0x01100000e540783b */ /* 0x000f620000000200 */
[----:B------:R-:W-:Y:S02]  /*2b20*/  IADD3 R219, R227, 0x800, RZ ;  /* 0x00000800e3db7810 */ /* 0x000fe40007ffe0ff */
[----:B------:R-:W-:Y:S01]  /*2b30*/  SEL R3, R3, 0xffffffc0, !P2 ;  /* 0xffffffc003037807 */ /* 0x000fe20005000000 */
[----:B---3--:R-:W3:Y:S01]  /*2b40*/  LDSM.16.M88.4 R16, [R229+0x11800] ;  /* 0x01180000e510783b */ /* 0x008ee20000000200 */
[----:B------:R-:W-:-:S02]  /*2b50*/  IADD3 R218, R227, 0x1000, RZ ;  /* 0x00001000e3da7810 */ /* 0x000fc40007ffe0ff */
[----:B------:R-:W-:Y:S01]  /*2b60*/  IADD3 R217, R227, 0x1800, RZ ;  /* 0x00001800e3d97810 */ /* 0x000fe20007ffe0ff */
[----:B------:R-:W2:Y:S01]  /*2b70*/  LDSM.16.M88.4 R48, [R227] ;  /* 0x00000000e330783b */ /* 0x000ea20000000200 */
        /* <DEDUP_REMOVED lines=18> */
[----:B----4-:R-:W-:Y:S01]  /*2ca0*/  HMMA.16816.F32.BF16 R32, R56, R28, RZ ;  /* 0x0000001c3820723c */ /* 0x010fe200000418ff */
[----:B------:R-:W-:-:S07]  /*2cb0*/  IADD3 R204, R227, 0x7800, RZ ;  /* 0x00007800e3cc7810 */ /* 0x000fce0007ffe0ff */
[C---:B-1----:R-:W-:Y:S08]  /*2cc0*/  HMMA.16816.F32.BF16 R24, R56.reuse, R20, RZ ;  /* 0x000000143818723c */ /* 0x042ff000000418ff */
[C---:B------:R-:W-:Y:S08]  /*2cd0*/  HMMA.16816.F32.BF16 R28, R56.reuse, R30, RZ ;  /* 0x0000001e381c723c */ /* 0x040ff000000418ff */
[C---:B------:R-:W-:Y:S08]  /*2ce0*/  HMMA.16816.F32.BF16 R20, R56.reuse, R22, RZ ;  /* 0x000000163814723c */ /* 0x040ff000000418ff */
[C---:B-----5:R-:W-:Y:S08]  /*2cf0*/  HMMA.16816.F32.BF16 R68, R56.reuse, R64, RZ ;  /* 0x000000403844723c */ /* 0x060ff000000418ff */
[C---:B------:R-:W-:Y:S08]  /*2d00*/  HMMA.16816.F32.BF16 R64, R56.reuse, R66, RZ ;  /* 0x000000423840723c */ /* 0x040ff000000418ff */
[C---:B---3--:R-:W-:Y:S08]  /*2d10*/  HMMA.16816.F32.BF16 R60, R56.reuse, R16, RZ ;  /* 0x00000010383c723c */ /* 0x048ff000000418ff */
[----:B------:R-:W-:Y:S01]  /*2d20*/  HMMA.16816.F32.BF16 R56, R56, R18, RZ ;  /* 0x000000123838723c */ /* 0x000fe200000418ff */
        /* <DEDUP_REMOVED lines=395> */
.L_x_253:
[----:B------:R-:W-:Y:S05]  /*45e0*/  BSYNC B0 ;  /* 0x0000000000007941 */ /* 0x000fea0003800000 */
.L_x_252:
[----:B------:R-:W0:Y:S02]  /*45f0*/  LDGDEPBAR ;  /* 0x00000000000079af */ /* 0x000e240000000000 */
.L_x_251:
        /* <DEDUP_REMOVED lines=76> */
[----:B------:R-:W-:Y:S01]  /*4ac0*/  LDSM.16.MT88.4 R24, [R224+0x1a800] ;  /* 0x01a80000e018783b */ /* 0x000fe20000004200 */
[--C-:B------:R-:W-:Y:S02]  /*4ad0*/  FFMA.FTZ R2, R15, c[0x0][0x23c], -R170.reuse ;  /* 0x00008f000f027a23 */ /* 0x100fe400000108aa */
[--C-:B------:R-:W-:Y:S01]  /*4ae0*/  FFMA.FTZ R175, R12, c[0x0][0x23c], -R189.reuse ;  /* 0x00008f000caf7a23 */ /* 0x100fe200000108bd */
[----:B------:R-:W1:Y:S01]  /*4af0*/  LDSM.16.MT88.4 R4, [R220+0x1e000] ;  /* 0x01e00000dc04783b */ /* 0x000e620000004200 */
[--C-:B------:R-:W-:Y:S01]  /*4b00*/  FFMA.FTZ R166, R13, c[0x0][0x23c], -R189.reuse ;  /* 0x00008f000da67a23 */ /* 0x100fe200000108bd */
[----:B------:R-:W-:Y:S01]  /*4b10*/  MUFU.EX2 R177, R177 ;  /* 0x000000b100b17308 */ /* 0x000fe20000000800 */
[----:B------:R-:W-:Y:S01]  /*4b20*/  FFMA.FTZ R165, R14, c[0x0][0x23c], -R189 ;  /* 0x00008f000ea57a23 */ /* 0x000fe200000108bd */
[----:B------:R-:W-:Y:S01]  /*4b30*/  LDSM.16.MT88.4 R32, [R220+0x1a800] ;  /* 0x01a80000dc20783b */ /* 0x000fe20000004200 */
[----:B------:R-:W-:-:S02]  /*4b40*/  FFMA.FTZ R167, R28, c[0x0][0x23c], -R170 ;  /* 0x00008f001ca77a23 */ /* 0x000fc400000108aa */
[--C-:B------:R-:W-:Y:S01]  /*4b50*/  FFMA.FTZ R0, R20, c[0x0][0x23c], -R189.reuse ;  /* 0x00008f0014007a23 */ /* 0x100fe200000108bd */
[----:B------:R-:W1:Y:S01]  /*4b60*/  LDSM.16.MT88.4 R12, [R222+0x18800] ;  /* 0x01880000de0c783b */ /* 0x000e620000004200 */
[--C-:B------:R-:W-:Y:S01]  /*4b70*/  FFMA.FTZ R183, R183, c[0x0][0x23c], -R170.reuse ;  /* 0x00008f00b7b77a23 */ /* 0x100fe200000108aa */
[----:B------:R-:W3:Y:S01]  /*4b80*/  MUFU.EX2 R173, R173 ;  /* 0x000000ad00ad7308 */ /* 0x000ee20000000800 */
[----:B--2---:R-:W-:Y:S01]  /*4b90*/  F2FP.BF16.PACK_AB R144, R178, R179 ;  /* 0x000000b3b290723e */ /* 0x004fe200000010ff */
[----:B------:R-:W2:Y:S01]  /*4ba0*/  LDSM.16.MT88.4 R20, [R220+0x18800] ;  /* 0x01880000dc14783b */ /* 0x000ea20000004200 */
[--C-:B------:R-:W-:Y:S02]  /*4bb0*/  FFMA.FTZ R184, R184, c[0x0][0x23c], -R170.reuse ;  /* 0x00008f00b8b87a23 */ /* 0x100fe400000108aa */
[--C-:B------:R-:W-:Y:S01]  /*4bc0*/  FFMA.FTZ R185, R185, c[0x0][0x23c], -R170.reuse ;  /* 0x00008f00b9b97a23 */ /* 0x100fe200000108aa */
[----:B------:R-:W1:Y:S01]  /*4bd0*/  LDSM.16.MT88.4 R28, [R221+0x18800] ;  /* 0x01880000dd1c783b */ /* 0x000e620000004200 */
        /* <DEDUP_REMOVED lines=319> */
[----:B------:R-:W4:Y:S01]  /*5fd0*/  I2F R166, R2 ;  /* 0x0000000200a67306 */ /* 0x000f220000201400 */
[C---:B------:R-:W-:Y:S01]  /*5fe0*/  ISETP.GE.AND P0, PT, R2.reuse, R197, PT ;  /* 0x000000c50200720c */ /* 0x040fe20003f06270 */
[----:B------:R-:W-:Y:S01]  /*5ff0*/  @!PT LDS RZ, [RZ] ;  /* 0x00000000fffff984 */ /* 0x000fe20000000800 */
[----:B------:R-:W-:Y:S01]  /*6000*/  @!PT LDS RZ, [RZ] ;  /* 0x00000000fffff984 */ /* 0x000fe20000000800 */
[----:B------:R-:W-:Y:S01]  /*6010*/  @!PT LDS RZ, [RZ] ;  /* 0x00000000fffff984 */ /* 0x000fe20000000800 */
[----:B------:R5:W-:Y:S01]  /*6020*/  @!P5 LDGSTS.E.BYPASS.LTC128B.128 [R233+0x1b000], [R22.64+0x80] ;  /* 0x1b00008016e9dfae */ /* 0x000be2000b901d54 */
[----:B------:R-:W-:-:S03]  /*6030*/  ISETP.GE.AND P2, PT, R2, R196, PT ;  /* 0x000000c40200720c */ /* 0x000fc60003f46270 */
        /* <DEDUP_REMOVED lines=11> */
[----:B------:R-:W2:Y:S04]  /*60f0*/  LDSM.16.M88.4 R24, [R229+0x10000] ;  /* 0x01000000e518783b */ /* 0x000ea80000000200 */
[----:B-1----:R-:W5:Y:S04]  /*6100*/  LDSM.16.M88.4 R16, [R229+0x10800] ;  /* 0x01080000e510783b */ /* 0x002f680000000200 */
[----:B------:R-:W-:Y:S04]  /*6110*/  LDSM.16.M88.4 R32, [R229+0x11800] ;  /* 0x01180000e520783b */ /* 0x000fe80000000200 */
[----:B------:R-:W-:Y:S04]  /*6120*/  LDSM.16.M88.4 R168, [R228] ;  /* 0x00000000e4a8783b */ /* 0x000fe80000000200 */
[----:B------:R-:W-:Y:S04]  /*6130*/  LDSM.16.M88.4 R176, [R227] ;  /* 0x00000000e3b0783b */ /* 0x000fe80000000200 */
[----:B---3--:R-:W1:Y:S04]  /*6140*/  LDSM.16.M88.4 R4, [R229+0x11000] ;  /* 0x01100000e504783b */ /* 0x008e680000000200 */
[----:B------:R-:W3:Y:S04]  /*6150*/  LDSM.16.M88.4 R200, [R219] ;  /* 0x00000000dbc8783b */ /* 0x000ee80000000200 */
[----:B------:R-:W3:Y:S04]  /*6160*/  LDSM.16.M88.4 R192, [R218] ;  /* 0x00000000dac0783b */ /* 0x000ee80000000200 */
[----:B------:R-:W3:Y:S04]  /*6170*/  LDSM.16.M88.4 R180, [R217] ;  /* 0x00000000d9b4783b */ /* 0x000ee80000000200 */
[----:B------:R-:W-:Y:S01]  /*6180*/  LDSM.16.M88.4 R172, [R226] ;  /* 0x00000000e2ac783b */ /* 0x000fe20000000200 */
[C---:B--2---:R-:W-:Y:S03]  /*6190*/  HMMA.16816.F32.BF16 R28, R184.reuse, R24, RZ ;  /* 0x00000018b81c723c */ /* 0x044fe600000418ff */
[----:B------:R-:W0:Y:S05]  /*61a0*/  LDGDEPBAR ;  /* 0x00000000000079af */ /* 0x000e2a0000000000 */
[C---:B------:R-:W-:Y:S08]  /*61b0*/  HMMA.16816.F32.BF16 R24, R184.reuse, R26, RZ ;  /* 0x0000001ab818723c */ /* 0x040ff000000418ff */
[C---:B-----5:R-:W-:Y:S08]  /*61c0*/  HMMA.16816.F32.BF16 R20, R184.reuse, R16, RZ ;  /* 0x00000010b814723c */ /* 0x060ff000000418ff */
[C---:B-1----:R-:W-:Y:S08]  /*61d0*/  HMMA.16816.F32.BF16 R12, R184.reuse, R4, RZ ;  /* 0x00000004b80c723c */ /* 0x042ff000000418ff */
[C---:B------:R-:W-:Y:S08]  /*61e0*/  HMMA.16816.F32.BF16 R16, R184.reuse, R18, RZ ;  /* 0x00000012b810723c */ /* 0x040ff000000418ff */
[C---:B------:R-:W-:Y:S08]  /*61f0*/  HMMA.16816.F32.BF16 R4, R184.reuse, R6, RZ ;  /* 0x00000006b804723c */ /* 0x040ff000000418ff */
[C---:B------:R-:W-:Y:S08]  /*6200*/  HMMA.16816.F32.BF16 R188, R184.reuse, R32, RZ ;  /* 0x00000020b8bc723c */ /* 0x040ff000000418ff */
[----:B------:R-:W-:Y:S01]  /*6210*/  HMMA.16816.F32.BF16 R184, R184, R34, RZ ;  /* 0x00000022b8b8723c */ /* 0x000fe200000418ff */
[----:B------:R-:W1:Y:S07]  /*6220*/  LDSM.16.M88.4 R32, [R223+0x10000] ;  /* 0x01000000df20783b */ /* 0x000e6e0000000200 */
        /* <DEDUP_REMOVED lines=8> */
[----:B------:R-:W-:Y:S07]  /*62b0*/  LDSM.16.M88.4 R192, [R225] ;  /* 0x00000000e1c0783b */ /* 0x000fee0000000200 */
[C---:B------:R-:W-:Y:S08]  /*62c0*/  HMMA.16816.F32.BF16 R188, R168.reuse, R180, R188 ;  /* 0x000000b4a8bc723c */ /* 0x040ff000000418bc */
[----:B------:R-:W-:Y:S01]  /*62d0*/  HMMA.16816.F32.BF16 R184, R168, R182, R184 ;  /* 0x000000b6a8b8723c */ /* 0x000fe200000418b8 */
[----:B------:R-:W5:Y:S04]  /*62e0*/  LDSM.16.M88.4 R180, [R223+0x11800] ;  /* 0x01180000dfb4783b */ /* 0x000f680000000200 */
        /* <DEDUP_REMOVED lines=10> */
[C---:B-----5:R-:W-:Y:S08]  /*6390*/  HMMA.16816.F32.BF16 R188, R172.reuse, R180, R188 ;  /* 0x000000b4acbc723c */ /* 0x060ff000000418bc */
[----:B------:R-:W-:Y:S01]  /*63a0*/  HMMA.16816.F32.BF16 R184, R172, R182, R184 ;  /* 0x000000b6acb8723c */ /* 0x000fe200000418b8 */
[----:B------:R-:W-:Y:S04]  /*63b0*/  LDSM.16.M88.4 R172, [R229+0x13000] ;  /* 0x01300000e5ac783b */ /* 0x000fe80000000200 */
[----:B------:R-:W-:Y:S03]  /*63c0*/  LDSM.16.M88.4 R180, [R229+0x12000] ;  /* 0x01200000e5b4783b */ /* 0x000fe60000000200 */
[C---:B----4-:R-:W-:Y:S08]  /*63d0*/  HMMA.16816.F32.BF16 R28, R192.reuse, R168, R28 ;  /* 0x000000a8c01c723c */ /* 0x050ff0000004181c */
[C---:B------:R-:W-:Y:S01]  /*63e0*/  HMMA.16816.F32.BF16 R24, R192.reuse, R170, R24 ;  /* 0x000000aac018723c */ /* 0x040fe20000041818 */
[----:B------:R-:W-:Y:S07]  /*63f0*/  LDSM.16.M88.4 R168, [R229+0x12800] ;  /* 0x01280000e5a8783b */ /* 0x000fee0000000200 */
        /* <DEDUP_REMOVED lines=16> */
[C---:B------:R-:W-:Y:S08]  /*6500*/  HMMA.16816.F32.BF16 R28, R32.reuse, R180, R28 ;  /* 0x000000b4201c723c */ /* 0x040ff0000004181c */
[C---:B------:R-:W-:Y:S01]  /*6510*/  HMMA.16816.F32.BF16 R24, R32.reuse, R182, R24 ;  /* 0x000000b62018723c */ /* 0x040fe20000041818 */
[----:B------:R-:W4:Y:S07]  /*6520*/  LDSM.16.M88.4 R180, [R213] ;  /* 0x00000000d5b4783b */ /* 0x000f2e0000000200 */
        /* <DEDUP_REMOVED lines=24> */
[C---:B------:R-:W-:Y:S01]  /*66b0*/  HMMA.16816.F32.BF16 R184, R32.reuse, R174, R184 ;  /* 0x000000ae20b8723c */ /* 0x040fe200000418b8 */
[----:B------:R-:W3:Y:S07]  /*66c0*/  LDSM.16.M88.4 R172, [R216+0x3800] ;  /* 0x00380000d8ac783b */ /* 0x000eee0000000200 */
[C---:B-----5:R-:W-:Y:S08]  /*66d0*/  HMMA.16816.F32.BF16 R12, R32.reuse, R192, R12 ;  /* 0x000000c0200c723c */ /* 0x060ff0000004180c */
[----:B------:R-:W-:Y:S01]  /*66e0*/  HMMA.16816.F32.BF16 R4, R32, R194, R4 ;  /* 0x000000c22004723c */ /* 0x000fe20000041804 */
[----:B------:R-:W-:Y:S04]  /*66f0*/  LDSM.16.M88.4 R32, [R230+0x8000] ;  /* 0x00800000e620783b */ /* 0x000fe80000000200 */
[----:B------:R-:W5:Y:S03]  /*6700*/  LDSM.16.M88.4 R192, [R229+0x14000] ;  /* 0x01400000e5c0783b */ /* 0x000f660000000200 */
[C---:B----4-:R-:W-:Y:S08]  /*6710*/  HMMA.16816.F32.BF16 R28, R168.reuse, R180, R28 ;  /* 0x000000b4a81c723c */ /* 0x050ff0000004181c */
[C---:B------:R-:W-:Y:S01]  /*6720*/  HMMA.16816.F32.BF16 R24, R168.reuse, R182, R24 ;  /* 0x000000b6a818723c */ /* 0x040fe20000041818 */
[----:B------:R-:W4:Y:S07]  /*6730*/  LDSM.16.M88.4 R180, [R229+0x14800] ;  /* 0x01480000e5b4783b */ /* 0x000f2e0000000200 */
[C---:B--2---:R-:W-:Y:S08]  /*6740*/  HMMA.16816.F32.BF16 R20, R168.reuse, R176, R20 ;  /* 0x000000b0a814723c */ /* 0x044ff00000041814 */
[C---:B------:R-:W-:Y:S01]  /*6750*/  HMMA.16816.F32.BF16 R16, R168.reuse, R178, R16 ;  /* 0x000000b2a810723c */ /* 0x040fe20000041810 */
[----:B------:R-:W2:Y:S07]  /*6760*/  LDSM.16.M88.4 R176, [R229+0x15000] ;  /* 0x01500000e5b0783b */ /* 0x000eae0000000200 */
[C---:B-1----:R-:W-:Y:S08]  /*6770*/  HMMA.16816.F32.BF16 R12, R168.reuse, R200, R12 ;  /* 0x000000c8a80c723c */ /* 0x042ff0000004180c */
[C---:B------:R-:W-:Y:S01]  /*6780*/  HMMA.16816.F32.BF16 R4, R168.reuse, R202, R4 ;  /* 0x000000caa804723c */ /* 0x040fe20000041804 */
[----:B------:R-:W-:Y:S07]  /*6790*/  LDSM.16.M88.4 R200, [R211] ;  /* 0x00000000d3c8783b */ /* 0x000fee0000000200 */
[C---:B---3--:R-:W-:Y:S08]  /*67a0*/  HMMA.16816.F32.BF16 R188, R168.reuse, R172, R188 ;  /* 0x000000aca8bc723c */ /* 0x048ff000000418bc */
[----:B------:R-:W-:Y:S01]  /*67b0*/  HMMA.16816.F32.BF16 R184, R168, R174, R184 ;  /* 0x000000aea8b8723c */ /* 0x000fe200000418b8 */
[----:B------:R-:W1:Y:S04]  /*67c0*/  LDSM.16.M88.4 R172, [R229+0x15800] ;  /* 0x01580000e5ac783b */ /* 0x000e680000000200 */
[----:B------:R-:W-:Y:S03]  /*67d0*/  LDSM.16.M88.4 R168, [R228+0x8000] ;  /* 0x00800000e4a8783b */ /* 0x000fe60000000200 */
[C---:B-----5:R-:W-:Y:S08]  /*67e0*/  HMMA.16816.F32.BF16 R28, R32.reuse, R192, R28 ;  /* 0x000000c0201c723c */ /* 0x060ff0000004181c */
[C---:B------:R-:W-:Y:S01]  /*67f0*/  HMMA.16816.F32.BF16 R24, R32.reuse, R194, R24 ;  /* 0x000000c22018723c */ /* 0x040fe20000041818 */
[----:B------:R-:W3:Y:S07]  /*6800*/  LDSM.16.M88.4 R192, [R210] ;  /* 0x00000000d2c0783b */ /* 0x000eee0000000200 */
[C---:B----4-:R-:W-:Y:S08]  /*6810*/  HMMA.16816.F32.BF16 R20, R32.reuse, R180, R20 ;  /* 0x000000b42014723c */ /* 0x050ff00000041814 */
[C---:B------:R-:W-:Y:S01]  /*6820*/  HMMA.16816.F32.BF16 R16, R32.reuse, R182, R16 ;  /* 0x000000b62010723c */ /* 0x040fe20000041810 */
[----:B------:R-:W4:Y:S07]  /*6830*/  LDSM.16.M88.4 R180, [R209] ;  /* 0x00000000d1b4783b */ /* 0x000f2e0000000200 */
[C---:B--2---:R-:W-:Y:S08]  /*6840*/  HMMA.16816.F32.BF16 R12, R32.reuse, R176, R12 ;  /* 0x000000b0200c723c */ /* 0x044ff0000004180c */
[C---:B------:R-:W-:Y:S01]  /*6850*/  HMMA.16816.F32.BF16 R4, R32.reuse, R178, R4 ;  /* 0x000000b22004723c */ /* 0x040fe20000041804 */
[----:B------:R-:W2:Y:S07]  /*6860*/  LDSM.16.M88.4 R176, [R208] ;  /* 0x00000000d0b0783b */ /* 0x000eae0000000200 */
[C---:B-1----:R-:W-:Y:S08]  /*6870*/  HMMA.16816.F32.BF16 R188, R32.reuse, R172, R188 ;  /* 0x000000ac20bc723c */ /* 0x042ff000000418bc */
[----:B------:R-:W-:Y:S01]  /*6880*/  HMMA.16816.F32.BF16 R184, R32, R174, R184 ;  /* 0x000000ae20b8723c */ /* 0x000fe200000418b8 */
[----:B------:R-:W-:Y:S04]  /*6890*/  LDSM.16.M88.4 R172, [R226+0x8000] ;  /* 0x00800000e2ac783b */ /* 0x000fe80000000200 */
[----:B------:R-:W1:Y:S03]  /*68a0*/  LDSM.16.M88.4 R32, [R223+0x14000] ;  /* 0x01400000df20783b */ /* 0x000e660000000200 */
[C---:B---3--:R-:W-:Y:S08]  /*68b0*/  HMMA.16816.F32.BF16 R20, R168.reuse, R192, R20 ;  /* 0x000000c0a814723c */ /* 0x048ff00000041814 */
[C---:B------:R-:W-:Y:S01]  /*68c0*/  HMMA.16816.F32.BF16 R16, R168.reuse, R194, R16 ;  /* 0x000000c2a810723c */ /* 0x040fe20000041810 */
[----:B------:R-:W3:Y:S07]  /*68d0*/  LDSM.16.M88.4 R192, [R223+0x15000] ;  /* 0x01500000dfc0783b */ /* 0x000eee0000000200 */
        /* <DEDUP_REMOVED lines=16> */
[C---:B-----5:R-:W-:Y:S08]  /*69e0*/  HMMA.16816.F32.BF16 R20, R172.reuse, R200, R20 ;  /* 0x000000c8ac14723c */ /* 0x060ff00000041814 */
[C---:B------:R-:W-:Y:S01]  /*69f0*/  HMMA.16816.F32.BF16 R16, R172.reuse, R202, R16 ;  /* 0x000000caac10723c */ /* 0x040fe20000041810 */
[----:B------:R-:W-:Y:S07]  /*6a00*/  LDSM.16.M88.4 R200, [R230+0xc000] ;  /* 0x00c00000e6c8783b */ /* 0x000fee0000000200 */
[C---:B----4-:R-:W-:Y:S08]  /*6a10*/  HMMA.16816.F32.BF16 R188, R172.reuse, R180, R188 ;  /* 0x000000b4acbc723c */ /* 0x050ff000000418bc */
        /* <DEDUP_REMOVED lines=12> */
[C---:B----4-:R-:W-:Y:S08]  /*6ae0*/  HMMA.16816.F32.BF16 R188, R176.reuse, R180, R188 ;  /* 0x000000b4b0bc723c */ /* 0x050ff000000418bc */
[----:B------:R-:W-:Y:S01]  /*6af0*/  HMMA.16816.F32.BF16 R184, R176, R182, R184 ;  /* 0x000000b6b0b8723c */ /* 0x000fe200000418b8 */
[----:B------:R-:W-:Y:S04]  /*6b00*/  LDSM.16.M88.4 R180, [R228+0xc000] ;  /* 0x00c00000e4b4783b */ /* 0x000fe80000000200 */
[----:B------:R-:W4:Y:S03]  /*6b10*/  LDSM.16.M88.4 R176, [R207] ;  /* 0x00000000cfb0783b */ /* 0x000f260000000200 */
[C---:B--2---:R-:W-:Y:S08]  /*6b20*/  HMMA.16816.F32.BF16 R20, R200.reuse, R168, R20 ;  /* 0x000000a8c814723c */ /* 0x044ff00000041814 */
[C---:B------:R-:W-:Y:S01]  /*6b30*/  HMMA.16816.F32.BF16 R16, R200.reuse, R170, R16 ;  /* 0x000000aac810723c */ /* 0x040fe20000041810 */
[----:B------:R-:W2:Y:S07]  /*6b40*/  LDSM.16.M88.4 R168, [R205] ;  /* 0x00000000cda8783b */ /* 0x000eae0000000200 */
[C---:B------:R-:W-:Y:S08]  /*6b50*/  HMMA.16816.F32.BF16 R28, R200.reuse, R172, R28 ;  /* 0x000000acc81c723c */ /* 0x040ff0000004181c */
[C---:B------:R-:W-:Y:S01]  /*6b60*/  HMMA.16816.F32.BF16 R24, R200.reuse, R174, R24 ;  /* 0x000000aec818723c */ /* 0x040fe20000041818 */
[----:B------:R-:W5:Y:S07]  /*6b70*/  LDSM.16.M88.4 R172, [R206] ;  /* 0x00000000ceac783b */ /* 0x000f6e0000000200 */
[C---:B-1----:R-:W-:Y:S08]  /*6b80*/  HMMA.16816.F32.BF16 R12, R200.reuse, R32, R12 ;  /* 0x00000020c80c723c */ /* 0x042ff0000004180c */
[C---:B------:R-:W-:Y:S01]  /*6b90*/  HMMA.16816.F32.BF16 R4, R200.reuse, R34, R4 ;  /* 0x00000022c804723c */ /* 0x040fe20000041804 */
[----:B------:R-:W1:Y:S07]  /*6ba0*/  LDSM.16.M88.4 R32, [R204] ;  /* 0x00000000cc20783b */ /* 0x000e6e0000000200 */
[C---:B---3--:R-:W-:Y:S08]  /*6bb0*/  HMMA.16816.F32.BF16 R188, R200.reuse, R192, R188 ;  /* 0x000000c0c8bc723c */ /* 0x048ff000000418bc */
[----:B------:R-:W-:Y:S01]  /*6bc0*/  HMMA.16816.F32.BF16 R184, R200, R194, R184 ;  /* 0x000000c2c8b8723c */ /* 0x000fe200000418b8 */
[----:B------:R-:W-:Y:S04]  /*6bd0*/  LDSM.16.M88.4 R200, [R226+0xc000] ;  /* 0x00c00000e2c8783b */ /* 0x000fe80000000200 */
[----:B------:R-:W3:Y:S03]  /*6be0*/  LDSM.16.M88.4 R192, [R223+0x16000] ;  /* 0x01600000dfc0783b */ /* 0x000ee60000000200 */
[C---:B----4-:R-:W-:Y:S08]  /*6bf0*/  HMMA.16816.F32.BF16 R28, R180.reuse, R176, R28 ;  /* 0x000000b0b41c723c */ /* 0x050ff0000004181c */
[C---:B--2---:R-:W-:Y:S08]  /*6c00*/  HMMA.16816.F32.BF16 R12, R180.reuse, R168, R12 ;  /* 0x000000a8b40c723c */ /* 0x044ff0000004180c */
[C---:B------:R-:W-:Y:S01]  /*6c10*/  HMMA.16816.F32.BF16 R4, R180.reuse, R170, R4 ;  /* 0x000000aab404723c */ /* 0x040fe20000041804 */
[----:B------:R-:W2:Y:S07]  /*6c20*/  LDSM.16.M88.4 R168, [R223+0x16800] ;  /* 0x01680000dfa8783b */ /* 0x000eae0000000200 */
[C---:B------:R-:W-:Y:S01]  /*6c30*/  HMMA.16816.F32.BF16 R24, R180.reuse, R178, R24 ;  /* 0x000000b2b418723c */ /* 0x040fe20000041818 */
[----:B------:R-:W-:Y:S07]  /*6c40*/  LDSM.16.M88.4 R176, [R225+0xc000] ;  /* 0x00c00000e1b0783b */ /* 0x000fee0000000200 */
[C---:B-----5:R-:W-:Y:S08]  /*6c50*/  HMMA.16816.F32.BF16 R20, R180.reuse, R172, R20 ;  /* 0x000000acb414723c */ /* 0x060ff00000041814 */
[C---:B------:R-:W-:Y:S01]  /*6c60*/  HMMA.16816.F32.BF16 R16, R180.reuse, R174, R16 ;  /* 0x000000aeb410723c */ /* 0x040fe20000041810 */
[----:B------:R-:W4:Y:S07]  /*6c70*/  LDSM.16.M88.4 R172, [R216+0x6000] ;  /* 0x00600000d8ac783b */ /* 0x000f2e0000000200 */
[C---:B-1----:R-:W-:Y:S08]  /*6c80*/  HMMA.16816.F32.BF16 R188, R180.reuse, R32, R188 ;  /* 0x00000020b4bc723c */ /* 0x042ff000000418bc */
[----:B------:R-:W-:Y:S01]  /*6c90*/  HMMA.16816.F32.BF16 R184, R180, R34, R184 ;  /* 0x00000022b4b8723c */ /* 0x000fe200000418b8 */
[----:B------:R-:W1:Y:S04]  /*6ca0*/  LDSM.16.M88.4 R32, [R223+0x17000] ;  /* 0x01700000df20783b */ /* 0x000e680000000200 */
[----:B------:R-:W5:Y:S03]  /*6cb0*/  LDSM.16.M88.4 R180, [R216+0x6800] ;  /* 0x00680000d8b4783b */ /* 0x000f660000000200 */
[C---:B---3--:R-:W-:Y:S08]  /*6cc0*/  HMMA.16816.F32.BF16 R28, R200.reuse, R192, R28 ;  /* 0x000000c0c81c723c */ /* 0x048ff0000004181c */
[C---:B------:R-:W-:Y:S08]  /*6cd0*/  HMMA.16816.F32.BF16 R24, R200.reuse, R194, R24 ;  /* 0x000000c2c818723c */ /* 0x040ff00000041818 */
[----:B--2---:R-:W-:Y:S08]  /*6ce0*/  HMMA.16816.F32.BF16 R20, R200, R168, R20 ;  /* 0x000000a8c814723c */ /* 0x004ff00000041814 */
[----:B----4-:R-:W-:Y:S07]  /*6cf0*/  HMMA.16816.F32.BF16 R28, R176, R172, R28 ;  /* 0x000000acb01c723c */ /* 0x010fee000004181c */
[C---:B------:R-:W-:Y:S01]  /*6d00*/  IADD3 R173, R0.reuse, 0x8, RZ ;  /* 0x0000000800ad7810 */ /* 0x040fe20007ffe0ff */
[----:B------:R-:W-:Y:S01]  /*6d10*/  HMMA.16816.F32.BF16 R16, R200, R170, R16 ;  /* 0x000000aac810723c */ /* 0x000fe20000041810 */
[----:B------:R-:W2:Y:S01]  /*6d20*/  LDSM.16.M88.4 R168, [R216+0x7000] ;  /* 0x00700000d8a8783b */ /* 0x000ea20000000200 */
[----:B------:R-:W-:Y:S01]  /*6d30*/  IADD3 R172, R0, 0x9, RZ ;  /* 0x0000000900ac7810 */ /* 0x000fe20007ffe0ff */
[----:B------:R-:W3:Y:S01]  /*6d40*/  I2F R167, R173 ;  /* 0x000000ad00a77306 */ /* 0x000ee20000201400 */
[----:B------:R-:W-:-:S04]  /*6d50*/  ISETP.GE.AND P1, PT, R173, R197, PT ;  /* 0x000000c5ad00720c */ /* 0x000fc80003f26270 */
[----:B------:R-:W-:Y:S03]  /*6d60*/  HMMA.16816.F32.BF16 R24, R176, R174, R24 ;  /* 0x000000aeb018723c */ /* 0x000fe60000041818 */
[----:B------:R-:W4:Y:S04]  /*6d70*/  I2F R2, R172 ;  /* 0x000000ac00027306 */ /* 0x000f280000201400 */
[----:B------:R-:W-:Y:S01]  /*6d80*/  IADD3 R174, R0, 0x18, RZ ;  /* 0x0000001800ae7810 */ /* 0x000fe20007ffe0ff */
[----:B-1----:R-:W-:Y:S01]  /*6d90*/  HMMA.16816.F32.BF16 R12, R200, R32, R12 ;  /* 0x00000020c80c723c */ /* 0x002fe2000004180c */
[C---:B------:R-:W-:Y:S02]  /*6da0*/  FFMA.FTZ R29, R166.reuse, UR4, R29 ;  /* 0x00000004a61d7c23 */ /* 0x040fe4000801001d */
[----:B------:R-:W-:Y:S01]  /*6db0*/  FFMA.FTZ R166, R166, UR4, R31 ;  /* 0x00000004a6a67c23 */ /* 0x000fe2000801001f */
[----:B------:R-:W-:-:S02]  /*6dc0*/  IADD3 R31, R0, 0x11, RZ ;  /* 0x00000011001f7810 */ /* 0x000fc40007ffe0ff */
[----:B------:R-:W-:Y:S02]  /*6dd0*/  FSEL R165, R29, -INF , !P0 ;  /* 0xff8000001da57808 */ /* 0x000fe40004000000 */
[----:B------:R-:W-:Y:S01]  /*6de0*/  HMMA.16816.F32.BF16 R4, R200, R34, R4 ;  /* 0x00000022c804723c */ /* 0x000fe20000041804 */
[----:B------:R-:W1:Y:S01]  /*6df0*/  LDSM.16.M88.4 R32, [R223+0x17800] ;  /* 0x01780000df20783b */ /* 0x000e620000000200 */
[----:B------:R-:W-:Y:S02]  /*6e00*/  ISETP.GE.AND P0, PT, R173, R196, PT ;  /* 0x000000c4ad00720c */ /* 0x000fe40003f06270 */
[----:B------:R-:W2:Y:S01]  /*6e10*/  I2F R173, R31 ;  /* 0x0000001f00ad7306 */ /* 0x000ea20000201400 */
[----:B------:R-:W-:Y:S02]  /*6e20*/  FSEL R166, R166, -INF , !P2 ;  /* 0xff800000a6a67808 */ /* 0x000fe40005000000 */
[----:B------:R-:W-:Y:S01]  /*6e30*/  ISETP.GE.AND P2, PT, R172, R197, PT ;  /* 0x000000c5ac00720c */ /* 0x000fe20003f46270 */
[----:B-----5:R-:W-:Y:S01]  /*6e40*/  HMMA.16816.F32.BF16 R20, R176, R180, R20 ;  /* 0x000000b4b014723c */ /* 0x020fe20000041814 */
[----:B---3--:R-:W-:-:S02]  /*6e50*/  FFMA.FTZ R24, R167, UR4, R24 ;  /* 0x00000004a7187c23 */ /* 0x008fc40008010018 */
[----:B------:R-:W-:Y:S02]  /*6e60*/  FFMA.FTZ R26, R167, UR4, R26 ;  /* 0x00000004a71a7c23 */ /* 0x000fe4000801001a */
[----:B----4-:R-:W-:Y:S01]  /*6e70*/  FFMA.FTZ R25, R2, UR4, R25 ;  /* 0x0000000402197c23 */ /* 0x010fe20008010019 */
[----:B------:R-:W-:Y:S01]  /*6e80*/  FSEL R175, R24, -INF , !P1 ;  /* 0xff80000018af7808 */ /* 0x000fe20004800000 */
[----:B------:R-:W-:Y:S01]  /*6e90*/  FFMA.FTZ R248, R2, UR4, R27 ;  /* 0x0000000402f87c23 */ /* 0x000fe2000801001b */
[----:B------:R-:W-:Y:S01]  /*6ea0*/  IADD3 R180, R0, 0x10, RZ ;  /* 0x0000001000b47810 */ /* 0x000fe20007ffe0ff */
[----:B------:R-:W-:Y:S01]  /*6eb0*/  HMMA.16816.F32.BF16 R16, R176, R182, R16 ;  /* 0x000000b6b010723c */ /* 0x000fe20000041810 */
[----:B------:R-:W-:Y:S02]  /*6ec0*/  ISETP.GE.AND P1, PT, R172, R196, PT ;  /* 0x000000c4ac00720c */ /* 0x000fe40003f26270 */
[----:B------:R-:W3:Y:S01]  /*6ed0*/  I2F R29, R180 ;  /* 0x000000b4001d7306 */ /* 0x000ee20000201400 */
[----:B------:R-:W-:-:S02]  /*6ee0*/  FSEL R172, R26, -INF , !P0 ;  /* 0xff8000001aac7808 */ /* 0x000fc40004000000 */
[----:B------:R-:W-:Y:S02]  /*6ef0*/  FSEL R167, R25, -INF , !P2 ;  /* 0xff80000019a77808 */ /* 0x000fe40005000000 */
[----:B------:R-:W4:Y:S01]  /*6f00*/  LDSM.16.M88.4 R24, [R216+0x7800] ;  /* 0x00780000d818783b */ /* 0x000f220000000200 */
[----:B--2---:R-:W-:Y:S01]  /*6f10*/  HMMA.16816.F32.BF16 R12, R176, R168, R12 ;  /* 0x000000a8b00c723c */ /* 0x004fe2000004180c */
[----:B------:R-:W-:Y:S01]  /*6f20*/  FSEL R248, R248, -INF , !P1 ;  /* 0xff800000f8f87808 */ /* 0x000fe20004800000 */
[----:B------:R-:W2:Y:S01]  /*6f30*/  I2F R168, R174 ;  /* 0x000000ae00a87306 */ /* 0x000ea20000201400 */
[----:B------:R-:W-:Y:S01]  /*6f40*/  ISETP.GE.AND P1, PT, R31, R197, PT ;  /* 0x000000c51f00720c */ /* 0x000fe20003f26270 */
[----:B------:R-:W-:-:S04]  /*6f50*/  DEPBAR.LE SB0, 0x0 ;  /* 0x000080000000791a */ /* 0x000fc80000000000 */
[C---:B------:R-:W-:Y:S01]  /*6f60*/  IADD3 R169, R0.reuse, 0x19, RZ ;  /* 0x0000001900a97810 */ /* 0x040fe20007ffe0ff */
[----:B------:R-:W-:Y:S01]  /*6f70*/  FFMA.FTZ R247, R173, UR4, R21 ;  /* 0x00000004adf77c23 */ /* 0x000fe20008010015 */
[----:B------:R-:W-:Y:S01]  /*6f80*/  IADD3 R21, R0, 0x20, RZ ;  /* 0x0000002000157810 */ /* 0x000fe20007ffe0ff */
[C---:B---3--:R-:W-:Y:S01]  /*6f90*/  FFMA.FTZ R183, R29.reuse, UR4, R20 ;  /* 0x000000041db77c23 */ /* 0x048fe20008010014 */
[C---:B------:R-:W-:Y:S01]  /*6fa0*/  ISETP.GE.AND P0, PT, R180.reuse, R197, PT ;  /* 0x000000c5b400720c */ /* 0x040fe20003f06270 */
[----:B------:R-:W3:Y:S01]  /*6fb0*/  I2F R20, R169 ;  /* 0x000000a900147306 */ /* 0x000ee20000201400 */
[----:B------:R-:W-:Y:S01]  /*6fc0*/  HMMA.16816.F32.BF16 R4, R176, R170, R4 ;  /* 0x000000aab004723c */ /* 0x000fe20000041804 */
[----:B------:R-:W-:Y:S01]  /*6fd0*/  FFMA.FTZ R22, R29, UR4, R22 ;  /* 0x000000041d167c23 */ /* 0x000fe20008010016 */
[-C--:B------:R-:W-:Y:S01]  /*6fe0*/  ISETP.GE.AND P2, PT, R180, R196.reuse, PT ;  /* 0x000000c4b400720c */ /* 0x080fe20003f46270 */
[----:B------:R-:W-:Y:S01]  /*6ff0*/  FFMA.FTZ R23, R173, UR4, R23 ;  /* 0x00000004ad177c23 */ /* 0x000fe20008010017 */
[----:B------:R-:W-:Y:S01]  /*7000*/  FSEL R247, R247, -INF , !P1 ;  /* 0xff800000f7f77808 */ /* 0x000fe20004800000 */
[----:B--2---:R-:W-:Y:S01]  /*7010*/  FFMA.FTZ R18, R168, UR4, R18 ;  /* 0x00000004a8127c23 */ /* 0x004fe20008010012 */
[-C--:B------:R-:W-:Y:S01]  /*7020*/  ISETP.GE.AND P1, PT, R174, R196.reuse, PT ;  /* 0x000000c4ae00720c */ /* 0x080fe20003f26270 */
[----:B------:R-:W2:Y:S01]  /*7030*/  I2F R2, R21 ;  /* 0x0000001500027306 */ /* 0x000ea20000201400 */
[----:B-1----:R-:W-:Y:S01]  /*7040*/  HMMA.16816.F32.BF16 R188, R200, R32, R188 ;  /* 0x00000020c8bc723c */ /* 0x002fe200000418bc */
[----:B------:R-:W-:Y:S01]  /*7050*/  FSEL R183, R183, -INF , !P0 ;  /* 0xff800000b7b77808 */ /* 0x000fe20004000000 */
[----:B------:R-:W-:Y:S01]  /*7060*/  FFMA.FTZ R16, R168, UR4, R16 ;  /* 0x00000004a8107c23 */ /* 0x000fe20008010010 */
[----:B------:R-:W-:-:S02]  /*7070*/  ISETP.GE.AND P0, PT, R31, R196, PT ;  /* 0x000000c41f00720c */ /* 0x000fc40003f06270 */
[----:B------:R-:W-:Y:S01]  /*7080*/  FSEL R31, R22, -INF , !P2 ;  /* 0xff800000161f7808 */ /* 0x000fe20005000000 */
[----:B---3--:R-:W-:Y:S01]  /*7090*/  FFMA.FTZ R237, R20, UR4, R17 ;  /* 0x0000000414ed7c23 */ /* 0x008fe20008010011 */
[----:B------:R-:W-:Y:S01]  /*70a0*/  IADD3 R17, R0, 0x28, RZ ;  /* 0x0000002800117810 */ /* 0x000fe20007ffe0ff */
[----:B------:R-:W-:Y:S01]  /*70b0*/  FFMA.FTZ R19, R20, UR4, R19 ;  /* 0x0000000414137c23 */ /* 0x000fe20008010013 */
[-C--:B------:R-:W-:Y:S01]  /*70c0*/  ISETP.GE.AND P2, PT, R174, R197.reuse, PT ;  /* 0x000000c5ae00720c */ /* 0x080fe20003f46270 */
[----:B------:R-:W-:Y:S01]  /*70d0*/  HMMA.16816.F32.BF16 R184, R200, R34, R184 ;  /* 0x00000022c8b8723c */ /* 0x000fe200000418b8 */
[----:B------:R-:W-:Y:S02]  /*70e0*/  FSEL R199, R18, -INF , !P1 ;  /* 0xff80000012c77808 */ /* 0x000fe40004800000 */
[----:B------:R-:W-:Y:S01]  /*70f0*/  IADD3 R22, R0, 0x21, RZ ;  /* 0x0000002100167810 */ /* 0x000fe20007ffe0ff */
[----:B------:R-:W1:Y:S01]  /*7100*/  I2F R18, R17 ;  /* 0x0000001100127306 */ /* 0x000e620000201400 */
[----:B------:R-:W-:Y:S01]  /*7110*/  FSEL R246, R16, -INF , !P2 ;  /* 0xff80000010f67808 */ /* 0x000fe20005000000 */
[C---:B--2---:R-:W-:Y:S01]  /*7120*/  FFMA.FTZ R12, R2.reuse, UR4, R12 ;  /* 0x00000004020c7c23 */ /* 0x044fe2000801000c */
[----:B------:R-:W-:Y:S01]  /*7130*/  ISETP.GE.AND P1, PT, R21, R197, PT ;  /* 0x000000c51500720c */ /* 0x000fe20003f26270 */
[----:B------:R-:W-:Y:S01]  /*7140*/  FFMA.FTZ R14, R2, UR4, R14 ;  /* 0x00000004020e7c23 */ /* 0x000fe2000801000e */
[----:B------:R-:W-:-:S02]  /*7150*/  IADD3 R20, R0, 0x29, RZ ;  /* 0x0000002900147810 */ /* 0x000fc40007ffe0ff */
[----:B------:R-:W-:Y:S01]  /*7160*/  FSEL R193, R12, -INF , !P1 ;  /* 0xff8000000cc17808 */ /* 0x000fe20004800000 */
[----:B------:R-:W2:Y:S01]  /*7170*/  I2F R16, R22 ;  /* 0x0000001600107306 */ /* 0x000ea20000201400 */
[----:B------:R-:W-:Y:S01]  /*7180*/  FSEL R29, R23, -INF , !P0 ;  /* 0xff800000171d7808 */ /* 0x000fe20004000000 */
[C---:B----4-:R-:W-:Y:S01]  /*7190*/  HMMA.16816.F32.BF16 R188, R176.reuse, R24, R188 ;  /* 0x00000018b0bc723c */ /* 0x050fe200000418bc */
[CC--:B------:R-:W-:Y:S02]  /*71a0*/  ISETP.GE.AND P0, PT, R169.reuse, R197.reuse, PT ;  /* 0x000000c5a900720c */ /* 0x0c0fe40003f06270 */
[-C--:B------:R-:W-:Y:S02]  /*71b0*/  ISETP.GE.AND P2, PT, R169, R196.reuse, PT ;  /* 0x000000c4a900720c */ /* 0x080fe40003f46270 */
[----:B------:R-:W-:Y:S01]  /*71c0*/  FSEL R237, R237, -INF , !P0 ;  /* 0xff800000eded7808 */ /* 0x000fe20004000000 */
[----:B------:R-:W3:Y:S01]  /*71d0*/  I2F R12, R20 ;  /* 0x00000014000c7306 */ /* 0x000ee20000201400 */
[----:B------:R-:W-:Y:S01]  /*71e0*/  ISETP.GE.AND P0, PT, R21, R196, PT ;  /* 0x000000c41500720c */ /* 0x000fe20003f06270 */
[----:B-1----:R-:W-:Y:S01]  /*71f0*/  FFMA.FTZ R192, R18, UR4, R4 ;  /* 0x0000000412c07c23 */ /* 0x002fe20008010004 */
[----:B------:R-:W-:Y:S01]  /*7200*/  IADD3 R2, R0, 0x30, RZ ;  /* 0x0000003000027810 */ /* 0x000fe20007ffe0ff */
[----:B------:R-:W-:Y:S01]  /*7210*/  FFMA.FTZ R6, R18, UR4, R6 ;  /* 0x0000000412067c23 */ /* 0x000fe20008010006 */
[----:B------:R-:W-:Y:S01]  /*7220*/  IADD3 R4, R0, 0x31, RZ ;  /* 0x0000003100047810 */ /* 0x000fe20007ffe0ff */
[----:B------:R-:W-:Y:S01]  /*7230*/  HMMA.16816.F32.BF16 R184, R176, R26, R184 ;  /* 0x0000001ab0b8723c */ /* 0x000fe200000418b8 */
[----:B------:R-:W-:Y:S01]  /*7240*/  FSEL R198, R19, -INF , !P2 ;  /* 0xff80000013c67808 */ /* 0x000fe20005000000 */
[----:B--2---:R-:W-:Y:S01]  /*7250*/  FFMA.FTZ R194, R16, UR4, R13 ;  /* 0x0000000410c27c23 */ /* 0x004fe2000801000d */
[----:B------:R-:W-:Y:S01]  /*7260*/  FSEL R35, R14, -INF , !P0 ;  /* 0xff8000000e237808 */ /* 0x000fe20004000000 */
[----:B------:R-:W-:Y:S01]  /*7270*/  FFMA.FTZ R15, R16, UR4, R15 ;  /* 0x00000004100f7c23 */ /* 0x000fe2000801000f */
[----:B------:R-:W-:Y:S01]  /*7280*/  BAR.SYNC.DEFER_BLOCKING 0x0 ;  /* 0x0000000000007b1d */ /* 0x000fe20000010000 */
[----:B------:R-:W-:-:S02]  /*7290*/  ISETP.GE.AND P2, PT, R22, R197, PT ;  /* 0x000000c51600720c */ /* 0x000fc40003f46270 */
[-C--:B------:R-:W-:Y:S02]  /*72a0*/  ISETP.GE.AND P1, PT, R22, R196.reuse, PT ;  /* 0x000000c41600720c */ /* 0x080fe40003f26270 */
[----:B------:R-:W-:Y:S01]  /*72b0*/  FSEL R194, R194, -INF , !P2 ;  /* 0xff800000c2c27808 */ /* 0x000fe20005000000 */
[----:B------:R-:W1:Y:S01]  /*72c0*/  I2F R13, R2 ;  /* 0x00000002000d7306 */ /* 0x000e620000201400 */
[----:B------:R-:W-:Y:S01]  /*72d0*/  FSEL R32, R15, -INF , !P1 ;  /* 0xff8000000f207808 */ /* 0x000fe20004800000 */
[C---:B---3--:R-:W-:Y:S01]  /*72e0*/  FFMA.FTZ R195, R12.reuse, UR4, R5 ;  /* 0x000000040cc37c23 */ /* 0x048fe20008010005 */
[C---:B------:R-:W-:Y:S01]  /*72f0*/  ISETP.GE.AND P2, PT, R17.reuse, R196, PT ;  /* 0x000000c41100720c */ /* 0x040fe20003f46270 */
[----:B------:R-:W-:Y:S01]  /*7300*/  FFMA.FTZ R7, R12, UR4, R7 ;  /* 0x000000040c077c23 */ /* 0x000fe20008010007 */
[-C--:B------:R-:W-:Y:S02]  /*7310*/  ISETP.GE.AND P1, PT, R20, R197.reuse, PT ;  /* 0x000000c51400720c */ /* 0x080fe40003f26270 */
[----:B------:R-:W-:Y:S01]  /*7320*/  ISETP.GE.AND P0, PT, R17, R197, PT ;  /* 0x000000c51100720c */ /* 0x000fe20003f06270 */
[----:B------:R-:W2:Y:S01]  /*7330*/  I2F R14, R4 ;  /* 0x00000004000e7306 */ /* 0x000ea20000201400 */
[----:B------:R-:W-:-:S02]  /*7340*/  FSEL R33, R6, -INF , !P2 ;  /* 0xff80000006217808 */ /* 0x000fc40005000000 */
[----:B------:R-:W-:Y:S02]  /*7350*/  FSEL R195, R195, -INF , !P1 ;  /* 0xff800000c3c37808 */ /* 0x000fe40004800000 */
[C---:B------:R-:W-:Y:S02]  /*7360*/  ISETP.GE.AND P2, PT, R2.reuse, R197, PT ;  /* 0x000000c50200720c */ /* 0x040fe40003f46270 */
[-C--:B------:R-:W-:Y:S01]  /*7370*/  ISETP.GE.AND P1, PT, R2, R196.reuse, PT ;  /* 0x000000c40200720c */ /* 0x080fe20003f26270 */
[C---:B-1----:R-:W-:Y:S01]  /*7380*/  FFMA.FTZ R177, R13.reuse, UR4, R190 ;  /* 0x000000040db17c23 */ /* 0x042fe200080100be */
[----:B------:R-:W-:Y:S01]  /*7390*/  FSEL R192, R192, -INF , !P0 ;  /* 0xff800000c0c07808 */ /* 0x000fe20004000000 */
[----:B------:R1:W3:Y:S01]  /*73a0*/  I2F R2, R0 ;  /* 0x0000000000027306 */ /* 0x0002e20000201400 */
[----:B------:R-:W-:Y:S01]  /*73b0*/  ISETP.GE.AND P0, PT, R20, R196, PT ;  /* 0x000000c41400720c */ /* 0x000fe20003f06270 */
[----:B------:R-:W-:Y:S01]  /*73c0*/  FFMA.FTZ R182, R13, UR4, R188 ;  /* 0x000000040db67c23 */ /* 0x000fe200080100bc */
[----:B------:R-:W-:-:S02]  /*73d0*/  IADD3 R15, R0, 0x38, RZ ;  /* 0x00000038000f7810 */ /* 0x000fc40007ffe0ff */
[----:B------:R-:W-:Y:S01]  /*73e0*/  FSEL R34, R7, -INF , !P0 ;  /* 0xff80000007227808 */ /* 0x000fe20004000000 */
[----:B--2---:R-:W-:Y:S01]  /*73f0*/  FFMA.FTZ R181, R14, UR4, R189 ;  /* 0x000000040eb57c23 */ /* 0x004fe200080100bd */
[-C--:B------:R-:W-:Y:S01]  /*7400*/  ISETP.GE.AND P0, PT, R4, R197.reuse, PT ;  /* 0x000000c50400720c */ /* 0x080fe20003f06270 */
[----:B------:R-:W2:Y:S01]  /*7410*/  I2F R5, R15 ;  /* 0x0000000f00057306 */ /* 0x000ea20000201400 */
[----:B------:R-:W-:Y:S01]  /*7420*/  FSEL R177, R177, -INF , !P1 ;  /* 0xff800000b1b17808 */ /* 0x000fe20004800000 */
[----:B------:R-:W-:Y:S01]  /*7430*/  FFMA.FTZ R176, R14, UR4, R191 ;  /* 0x000000040eb07c23 */ /* 0x000fe200080100bf */
[----:B------:R-:W-:Y:S02]  /*7440*/  FSEL R181, R181, -INF , !P0 ;  /* 0xff800000b5b57808 */ /* 0x000fe40004000000 */
[C---:B------:R-:W-:Y:S02]  /*7450*/  ISETP.GE.AND P1, PT, R0.reuse, R197, PT ;  /* 0x000000c50000720c */ /* 0x040fe40003f26270 */
[----:B------:R-:W-:-:S02]  /*7460*/  ISETP.GE.AND P0, PT, R0, R196, PT ;  /* 0x000000c40000720c */ /* 0x000fc40003f06270 */
[----:B-1----:R-:W-:Y:S02]  /*7470*/  IADD3 R0, R0, 0x39, RZ ;  /* 0x0000003900007810 */ /* 0x002fe40007ffe0ff */
[----:B------:R-:W-:Y:S02]  /*7480*/  FSEL R182, R182, -INF , !P2 ;  /* 0xff800000b6b67808 */ /* 0x000fe40005000000 */
[----:B------:R-:W-:Y:S01]  /*7490*/  ISETP.GE.AND P2, PT, R4, R196, PT ;  /* 0x000000c40400720c */ /* 0x000fe20003f46270 */
[----:B------:R-:W1:Y:S01]  /*74a0*/  I2F R6, R0 ;  /* 0x0000000000067306 */ /* 0x000e620000201400 */
[----:B---3--:R-:W-:Y:S02]  /*74b0*/  FFMA.FTZ R4, R2, UR4, R30 ;  /* 0x0000000402047c23 */ /* 0x008fe4000801001e */
[C---:B--2---:R-:W-:Y:S01]  /*74c0*/  FFMA.FTZ R180, R5.reuse, UR4, R184 ;  /* 0x0000000405b47c23 */ /* 0x044fe200080100b8 */
[----:B------:R-:W-:Y:S01]  /*74d0*/  FSEL R176, R176, -INF , !P2 ;  /* 0xff800000b0b07808 */ /* 0x000fe20005000000 */
[----:B------:R-:W-:Y:S01]  /*74e0*/  FFMA.FTZ R174, R5, UR4, R186 ;  /* 0x0000000405ae7c23 */ /* 0x000fe200080100ba */
[----:B------:R-:W-:Y:S01]  /*74f0*/  FSEL R4, R4, -INF , !P0 ;  /* 0xff80000004047808 */ /* 0x000fe20004000000 */
[----:B------:R-:W-:Y:S01]  /*7500*/  FFMA.FTZ R5, R2, UR4, R28 ;  /* 0x0000000402057c23 */ /* 0x000fe2000801001c */
[----:B------:R-:W-:-:S02]  /*7510*/  PLOP3.LUT P0, PT, PT, PT, UP0, 0x80, 0x0 ;  /* 0x000000000000781c */ /* 0x000fc40003f0f008 */
[----:B------:R-:W-:Y:S02]  /*7520*/  ISETP.GE.AND P2, PT, R15, R197, PT ;  /* 0x000000c50f00720c */ /* 0x000fe40003f46270 */
[----:B------:R-:W-:Y:S02]  /*7530*/  FSEL R5, R5, -INF , !P1 ;  /* 0xff80000005057808 */ /* 0x000fe40004800000 */
[----:B------:R-:W-:Y:S02]  /*7540*/  FSEL R180, R180, -INF , !P2 ;  /* 0xff800000b4b47808 */ /* 0x000fe40005000000 */
[-C--:B------:R-:W-:Y:S01]  /*7550*/  ISETP.GE.AND P2, PT, R15, R196.reuse, PT ;  /* 0x000000c40f00720c */ /* 0x080fe20003f46270 */
[----:B-1----:R-:W-:Y:S01]  /*7560*/  FFMA.FTZ R178, R6, UR4, R185 ;  /* 0x0000000406b27c23 */ /* 0x002fe200080100b9 */
[----:B------:R-:W-:Y:S01]  /*7570*/  ISETP.GE.AND P1, PT, R0, R196, PT ;  /* 0x000000c40000720c */ /* 0x000fe20003f26270 */
[----:B------:R-:W-:Y:S01]  /*7580*/  FFMA.FTZ R173, R6, UR4, R187 ;  /* 0x0000000406ad7c23 */ /* 0x000fe200080100bb */
[----:B------:R-:W-:-:S02]  /*7590*/  FSEL R174, R174, -INF , !P2 ;  /* 0xff800000aeae7808 */ /* 0x000fc40005000000 */
        /* <DEDUP_REMOVED lines=9> */
[----:B------:R-:W-:-:S02]  /*7630*/  UIMAD.WIDE.U32 UR24, UR17, UR6, URZ ;  /* 0x00000006111872a5 */ /* 0x000fc4000f8e003f */
        /* <DEDUP_REMOVED lines=66> */
.L_x_257:
[----:B------:R-:W-:Y:S05]  /*7a60*/  BSYNC B0 ;  /* 0x0000000000007941 */ /* 0x000fea0003800000 */
.L_x_256:
[----:B------:R-:W0:Y:S02]  /*7a70*/  LDGDEPBAR ;  /* 0x00000000000079af */ /* 0x000e240000000000 */
.L_x_255:
[----:B------:R-:W-:Y:S01]  /*7a80*/  FMNMX.FTZ R2, R164, R5, !PT ;  /* 0x00000005a4027209 */ /* 0x000fe20007810000 */
[----:B------:R-:W-:Y:S01]  /*7a90*/  LDSM.16.MT88.4 R20, [R224+0x18000] ;  /* 0x01800000e014783b */ /* 0x000fe20000004200 */
[----:B------:R-:W-:Y:S02]  /*7aa0*/  FMNMX.FTZ R0, R3, R4, !PT ;  /* 0x0000000403007209 */ /* 0x000fe40007810000 */
[----:B------:R-:W-:Y:S01]  /*7ab0*/  FMNMX.FTZ R2, R165, R2, !PT ;  /* 0x00000002a5027209 */ /* 0x000fe20007810000 */
[----:B-1----:R-:W-:Y:S01]  /*7ac0*/  LDSM.16.MT88.4 R16, [R222+0x18000] ;  /* 0x01800000de10783b */ /* 0x002fe20000004200 */
        /* <DEDUP_REMOVED lines=40> */
[----:B--2---:R-:W-:-:S04]  /*7d50*/  FMNMX.FTZ R0, R6, R0, !PT ;  /* 0x0000000006007209 */ /* 0x004fc80007810000 */
[----:B------:R-:W-:Y:S02]  /*7d60*/  FSEL R179, R179, RZ, P2 ;  /* 0x000000ffb3b37208 */ /* 0x000fe40001000000 */
[----:B------:R-:W-:-:S03]  /*7d70*/  FSETP.NEU.FTZ.AND P1, PT, R0, -INF , PT ;  /* 0xff8000000000780b */ /* 0x000fc60003f3d000 */
[--C-:B------:R-:W-:Y:S02]  /*7d80*/  FFMA.FTZ R171, R5, c[0x0][0x23c], -R179.reuse ;  /* 0x00008f0005ab7a23 */ /* 0x100fe400000108b3 */
[C---:B------:R-:W-:Y:S02]  /*7d90*/  FMUL.FTZ R5, R0.reuse, c[0x0][0x23c] ;  /* 0x00008f0000057a20 */ /* 0x040fe40000410000 */
[--C-:B------:R-:W-:Y:S02]  /*7da0*/  FFMA.FTZ R169, R175, c[0x0][0x23c], -R179.reuse ;  /* 0x00008f00afa97a23 */ /* 0x100fe400000108b3 */
[--C-:B------:R-:W-:Y:S01]  /*7db0*/  FFMA.FTZ R168, R167, c[0x0][0x23c], -R179.reuse ;  /* 0x00008f00a7a87a23 */ /* 0x100fe200000108b3 */
[----:B------:R-:W-:Y:S01]  /*7dc0*/  FSEL R175, R5, RZ, P1 ;  /* 0x000000ff05af7208 */ /* 0x000fe20000800000 */
[--C-:B------:R-:W-:Y:S01]  /*7dd0*/  FFMA.FTZ R170, R165, c[0x0][0x23c], -R179.reuse ;  /* 0x00008f00a5aa7a23 */ /* 0x100fe200000108b3 */
[----:B------:R-:W-:Y:S01]  /*7de0*/  FSEL R5, R0, RZ, P1 ;  /* 0x000000ff00057208 */ /* 0x000fe20000800000 */
[----:B------:R-:W-:Y:S01]  /*7df0*/  MUFU.EX2 R171, R171 ;  /* 0x000000ab00ab7308 */ /* 0x000fe20000000800 */
[----:B------:R-:W-:-:S02]  /*7e00*/  FFMA.FTZ R183, R183, c[0x0][0x23c], -R179 ;  /* 0x00008f00b7b77a23 */ /* 0x000fc400000108b3 */
[----:B------:R-:W-:Y:S01]  /*7e10*/  FFMA.FTZ R167, R4, c[0x0][0x23c], -R175 ;  /* 0x00008f0004a77a23 */ /* 0x000fe200000108af */
[----:B------:R-:W-:Y:S01]  /*7e20*/  FSEL R4, R2, RZ, P2 ;  /* 0x000000ff02047208 */ /* 0x000fe20001000000 */
[----:B------:R-:W-:Y:S02]  /*7e30*/  FADD.FTZ R5, R3, -R5 ;  /* 0x8000000503057221 */ /* 0x000fe40000010000 */
[--C-:B------:R-:W-:Y:S01]  /*7e40*/  FFMA.FTZ R166, R166, c[0x0][0x23c], -R175.reuse ;  /* 0x00008f00a6a67a23 */ /* 0x100fe200000108af */
[----:B------:R-:W-:Y:S01]  /*7e50*/  MUFU.EX2 R170, R170 ;  /* 0x000000aa00aa7308 */ /* 0x000fe20000000800 */
[----:B------:R-:W-:Y:S02]  /*7e60*/  FADD.FTZ R4, R164, -R4 ;  /* 0x80000004a4047221 */ /* 0x000fe40000010000 */
[--C-:B------:R-:W-:Y:S02]  /*7e70*/  FFMA.FTZ R165, R172, c[0x0][0x23c], -R175.reuse ;  /* 0x00008f00aca57a23 */ /* 0x100fe400000108af */
[----:B------:R-:W-:-:S02]  /*7e80*/  FFMA.FTZ R164, R248, c[0x0][0x23c], -R175 ;  /* 0x00008f00f8a47a23 */ /* 0x000fc400000108af */
[----:B------:R-:W-:Y:S01]  /*7e90*/  FMUL.FTZ R3, R5, c[0x0][0x23c] ;  /* 0x00008f0005037a20 */ /* 0x000fe20000410000 */
[----:B------:R-:W-:Y:S01]  /*7ea0*/  MUFU.EX2 R169, R169 ;  /* 0x000000a900a97308 */ /* 0x000fe20000000800 */
[----:B------:R-:W-:Y:S02]  /*7eb0*/  FMUL.FTZ R4, R4, c[0x0][0x23c] ;  /* 0x00008f0004047a20 */ /* 0x000fe40000410000 */
[--C-:B------:R-:W-:Y:S02]  /*7ec0*/  FFMA.FTZ R184, R247, c[0x0][0x23c], -R179.reuse ;  /* 0x00008f00f7b87a23 */ /* 0x100fe400000108b3 */
[--C-:B------:R-:W-:Y:S02]  /*7ed0*/  FFMA.FTZ R185, R246, c[0x0][0x23c], -R179.reuse ;  /* 0x00008f00f6b97a23 */ /* 0x100fe400000108b3 */
[----:B------:R-:W-:Y:S01]  /*7ee0*/  FFMA.FTZ R186, R237, c[0x0][0x23c], -R179 ;  /* 0x00008f00edba7a23 */ /* 0x000fe200000108b3 */
[----:B------:R-:W1:Y:S01]  /*7ef0*/  MUFU.EX2 R168, R168 ;  /* 0x000000a800a87308 */ /* 0x000e620000000800 */
[----:B------:R-:W-:-:S02]  /*7f00*/  FFMA.FTZ R187, R31, c[0x0][0x23c], -R175 ;  /* 0x00008f001fbb7a23 */ /* 0x000fc400000108af */
[--C-:B------:R-:W-:Y:S02]  /*7f10*/  FFMA.FTZ R188, R29, c[0x0][0x23c], -R175.reuse ;  /* 0x00008f001dbc7a23 */ /* 0x100fe400000108af */
[--C-:B------:R-:W-:Y:S01]  /*7f20*/  FFMA.FTZ R189, R199, c[0x0][0x23c], -R175.reuse ;  /* 0x00008f00c7bd7a23 */ /* 0x100fe200000108af */
[----:B------:R-:W-:Y:S01]  /*7f30*/  LDSM.16.MT88.4 R28, [R224+0x18800] ;  /* 0x01880000e01c783b */ /* 0x000fe20000004200 */
[----:B------:R-:W-:Y:S01]  /*7f40*/  FFMA.FTZ R190, R198, c[0x0][0x23c], -R175 ;  /* 0x00008f00c6be7a23 */ /* 0x000fe200000108af */
[----:B------:R-:W-:Y:S01]  /*7f50*/  MUFU.EX2 R167, R167 ;  /* 0x000000a700a77308 */ /* 0x000fe20000000800 */
[--C-:B------:R-:W-:Y:S02]  /*7f60*/  FFMA.FTZ R191, R193, c[0x0][0x23c], -R179.reuse ;  /* 0x00008f00c1bf7a23 */ /* 0x100fe400000108b3 */
[--C-:B------:R-:W-:Y:S02]  /*7f70*/  FFMA.FTZ R193, R194, c[0x0][0x23c], -R179.reuse ;  /* 0x00008f00c2c17a23 */ /* 0x100fe400000108b3 */
[----:B------:R-:W-:-:S02]  /*7f80*/  FFMA.FTZ R194, R195, c[0x0][0x23c], -R179 ;  /* 0x00008f00c3c27a23 */ /* 0x000fc400000108b3 */
[----:B------:R-:W-:Y:S01]  /*7f90*/  FFMA.FTZ R192, R192, c[0x0][0x23c], -R179 ;  /* 0x00008f00c0c07a23 */ /* 0x000fe200000108b3 */
[----:B------:R-:W2:Y:S01]  /*7fa0*/  MUFU.EX2 R166, R166 ;  /* 0x000000a600a67308 */ /* 0x000ea20000000800 */
[----:B-1----:R-:W-:Y:S01]  /*7fb0*/  F2FP.BF16.PACK_AB R6, R168, R169 ;  /* 0x000000a9a806723e */ /* 0x002fe200000010ff */
[--C-:B------:R-:W-:Y:S02]  /*7fc0*/  FFMA.FTZ R195, R35, c[0x0][0x23c], -R175.reuse ;  /* 0x00008f0023c37a23 */ /* 0x100fe400000108af */
[--C-:B------:R-:W-:Y:S02]  /*7fd0*/  FFMA.FTZ R198, R32, c[0x0][0x23c], -R175.reuse ;  /* 0x00008f0020c67a23 */ /* 0x100fe400000108af */
[--C-:B------:R-:W-:Y:S02]  /*7fe0*/  FFMA.FTZ R199, R33, c[0x0][0x23c], -R175.reuse ;  /* 0x00008f0021c77a23 */ /* 0x100fe400000108af */
[----:B------:R-:W-:Y:S01]  /*7ff0*/  MUFU.EX2 R165, R165 ;  /* 0x000000a500a57308 */ /* 0x000fe20000000800 */
[----:B------:R-:W-:-:S02]  /*8000*/  FFMA.FTZ R200, R34, c[0x0][0x23c], -R175 ;  /* 0x00008f0022c87a23 */ /* 0x000fc400000108af */
[----:B------:R-:W-:Y:S01]  /*8010*/  LDSM.16.MT88.4 R32, [R220+0x19000] ;  /* 0x01900000dc20783b */ /* 0x000fe20000004200 */
[--C-:B------:R-:W-:Y:S02]  /*8020*/  FFMA.FTZ R182, R182, c[0x0][0x23c], -R179.reuse ;  /* 0x00008f00b6b67a23 */ /* 0x100fe400000108b3 */
[--C-:B------:R-:W-:Y:S02]  /*8030*/  FFMA.FTZ R181, R181, c[0x0][0x23c], -R179.reuse ;  /* 0x00008f00b5b57a23 */ /* 0x100fe400000108b3 */
[----:B------:R-:W1:Y:S01]  /*8040*/  MUFU.EX2 R164, R164 ;  /* 0x000000a400a47308 */ /* 0x000e620000000800 */
[----:B--2---:R-:W-:Y:S01]  /*8050*/  F2FP.BF16.PACK_AB R5, R166, R167 ;  /* 0x000000a7a605723e */ /* 0x004fe200000010ff */
[--C-:B------:R-:W-:Y:S02]  /*8060*/  FFMA.FTZ R180, R180, c[0x0][0x23c], -R179.reuse ;  /* 0x00008f00b4b47a23 */ /* 0x100fe400000108b3 */
[----:B------:R-:W-:Y:S02]  /*8070*/  FFMA.FTZ R178, R178, c[0x0][0x23c], -R179 ;  /* 0x00008f00b2b27a23 */ /* 0x000fe400000108b3 */
[----:B------:R-:W-:-:S02]  /*8080*/  FFMA.FTZ R177, R177, c[0x0][0x23c], -R175 ;  /* 0x00008f00b1b17a23 */ /* 0x000fc400000108af */
[----:B------:R2:W3:Y:S01]  /*8090*/  MUFU.EX2 R172, R4 ;  /* 0x0000000400ac7308 */ /* 0x0004e20000000800 */
[--C-:B------:R-:W-:Y:S02]  /*80a0*/  FFMA.FTZ R176, R176, c[0x0][0x23c], -R175.reuse ;  /* 0x00008f00b0b07a23 */ /* 0x100fe400000108af */
[--C-:B------:R-:W-:Y:S02]  /*80b0*/  FFMA.FTZ R174, R174, c[0x0][0x23c], -R175.reuse ;  /* 0x00008f00aeae7a23 */ /* 0x100fe400000108af */
[----:B------:R-:W-:-:S03]  /*80c0*/  FFMA.FTZ R173, R173, c[0x0][0x23c], -R175 ;  /* 0x00008f00adad7a23 */ /* 0x000fc600000108af */
[----:B------:R-:W4:Y:S01]  /*80d0*/  MUFU.EX2 R3, R3 ;  /* 0x0000000300037308 */ /* 0x000f220000000800 */
[----:B-1----:R-:W-:Y:S02]  /*80e0*/  F2FP.BF16.PACK_AB R7, R164, R165 ;  /* 0x000000a5a407723e */ /* 0x002fe400000010ff */
[----:B--2---:R-:W-:Y:S01]  /*80f0*/  F2FP.BF16.PACK_AB R4, R170, R171 ;  /* 0x000000abaa04723e */ /* 0x004fe200000010ff */
[----:B---3--:R-:W-:-:S04]  /*8100*/  FMUL.FTZ R160, R160, R172 ;  /* 0x000000aca0a07220 */ /* 0x008fc80000410000 */
[----:B------:R-:W-:Y:S01]  /*8110*/  MUFU.EX2 R183, R183 ;  /* 0x000000b700b77308 */ /* 0x000fe20000000800 */
[-C--:B------:R-:W-:Y:S02]  /*8120*/  FMUL.FTZ R161, R161, R172.reuse ;  /* 0x000000aca1a17220 */ /* 0x080fe40000410000 */
[-C--:B------:R-:W-:Y:S02]  /*8130*/  FMUL.FTZ R156, R156, R172.reuse ;  /* 0x000000ac9c9c7220 */ /* 0x080fe40000410000 */
[----:B------:R-:W-:Y:S02]  /*8140*/  FMUL.FTZ R157, R157, R172 ;  /* 0x000000ac9d9d7220 */ /* 0x000fe40000410000 */
[-C--:B----4-:R-:W-:Y:S01]  /*8150*/  FMUL.FTZ R162, R162, R3.reuse ;  /* 0x00000003a2a27220 */ /* 0x090fe20000410000 */
        /* <DEDUP_REMOVED lines=12> */
[----:B------:R-:W2:Y:S01]  /*8220*/  LDSM.16.MT88.4 R20, [R220+0x18000] ;  /* 0x01800000dc14783b */ /* 0x000ea20000004200 */
[----:B------:R-:W-:Y:S01]  /*8230*/  FMUL.FTZ R41, R41, R172 ;  /* 0x000000ac29297220 */ /* 0x000fe20000410000 */
[----:B------:R-:W-:Y:S01]  /*8240*/  MUFU.EX2 R186, R186 ;  /* 0x000000ba00ba7308 */ /* 0x000fe20000000800 */
[----:B------:R-:W-:-:S02]  /*8250*/  FMUL.FTZ R42, R42, R3 ;  /* 0x000000032a2a7220 */ /* 0x000fc40000410000 */
[-C--:B------:R-:W-:Y:S02]  /*8260*/  FMUL.FTZ R43, R43, R3.reuse ;  /* 0x000000032b2b7220 */ /* 0x080fe40000410000 */
[C---:B------:R-:W-:Y:S01]  /*8270*/  HMMA.16816.F32.BF16 R36, R4.reuse, R16, R36 ;  /* 0x000000100424723c */ /* 0x040fe20000041824 */
[-C--:B------:R-:W-:Y:S02]  /*8280*/  FMUL.FTZ R44, R44, R172.reuse ;  /* 0x000000ac2c2c7220 */ /* 0x080fe40000410000 */
[-C--:B------:R-:W-:Y:S01]  /*8290*/  FMUL.FTZ R45, R45, R172.reuse ;  /* 0x000000ac2d2d7220 */ /* 0x080fe20000410000 */
[----:B------:R-:W-:Y:S01]  /*82a0*/  MUFU.EX2 R187, R187 ;  /* 0x000000bb00bb7308 */ /* 0x000fe20000000800 */
[-C--:B------:R-:W-:Y:S02]  /*82b0*/  FMUL.FTZ R46, R46, R3.reuse ;  /* 0x000000032e2e7220 */ /* 0x080fe40000410000 */
[----:B------:R-:W-:Y:S01]  /*82c0*/  FMUL.FTZ R47, R47, R3 ;  /* 0x000000032f2f7220 */ /* 0x000fe20000410000 */
[----:B------:R-:W-:Y:S01]  /*82d0*/  HMMA.16816.F32.BF16 R40, R4, R18, R40 ;  /* 0x000000120428723c */ /* 0x000fe20000041828 */
[----:B------:R-:W3:Y:S01]  /*82e0*/  LDSM.16.MT88.4 R16, [R224+0x1a000] ;  /* 0x01a00000e010783b */ /* 0x000ee20000004200 */
[----:B------:R-:W-:-:S02]  /*82f0*/  FMUL.FTZ R48, R48, R172 ;  /* 0x000000ac30307220 */ /* 0x000fc40000410000 */
[-C--:B------:R-:W-:Y:S01]  /*8300*/  FMUL.FTZ R49, R49, R172.reuse ;  /* 0x000000ac31317220 */ /* 0x080fe20000410000 */
[----:B------:R-:W4:Y:S01]  /*8310*/  MUFU.EX2 R188, R188 ;  /* 0x000000bc00bc7308 */ /* 0x000f220000000800 */
[-C--:B------:R-:W-:Y:S02]  /*8320*/  FMUL.FTZ R50, R50, R3.reuse ;  /* 0x0000000332327220 */ /* 0x080fe40000410000 */
[-C--:B------:R-:W-:Y:S01]  /*8330*/  FMUL.FTZ R51, R51, R3.reuse ;  /* 0x0000000333337220 */ /* 0x080fe20000410000 */
[----:B------:R-:W-:Y:S01]  /*8340*/  HMMA.16816.F32.BF16 R44, R4, R12, R44 ;  /* 0x0000000c042c723c */ /* 0x000fe2000004182c */
[-C--:B------:R-:W-:Y:S02]  /*8350*/  FMUL.FTZ R52, R52, R172.reuse ;  /* 0x000000ac34347220 */ /* 0x080fe40000410000 */
[----:B------:R-:W-:Y:S01]  /*8360*/  FMUL.FTZ R53, R53, R172 ;  /* 0x000000ac35357220 */ /* 0x000fe20000410000 */
[----:B------:R-:W-:Y:S01]  /*8370*/  MUFU.EX2 R189, R189 ;  /* 0x000000bd00bd7308 */ /* 0x000fe20000000800 */
[----:B------:R-:W-:-:S02]  /*8380*/  FMUL.FTZ R54, R54, R3 ;  /* 0x0000000336367220 */ /* 0x000fc40000410000 */
[-C--:B------:R-:W-:Y:S01]  /*8390*/  FMUL.FTZ R55, R55, R3.reuse ;  /* 0x0000000337377220 */ /* 0x080fe20000410000 */
[C---:B------:R-:W-:Y:S01]  /*83a0*/  HMMA.16816.F32.BF16 R48, R4.reuse, R14, R48 ;  /* 0x0000000e0430723c */ /* 0x040fe20000041830 */
[----:B------:R-:W5:Y:S01]  /*83b0*/  LDSM.16.MT88.4 R12, [R222+0x1a000] ;  /* 0x01a00000de0c783b */ /* 0x000f620000004200 */
[-C--:B------:R-:W-:Y:S02]  /*83c0*/  FMUL.FTZ R56, R56, R172.reuse ;  /* 0x000000ac38387220 */ /* 0x080fe40000410000 */
        /* <DEDUP_REMOVED lines=12> */
[----:B------:R-:W1:Y:S01]  /*8490*/  LDSM.16.MT88.4 R20, [R221+0x1a000] ;  /* 0x01a00000dd14783b */ /* 0x000e620000004200 */
[----:B------:R-:W-:Y:S01]  /*84a0*/  FMUL.FTZ R65, R65, R172 ;  /* 0x000000ac41417220 */ /* 0x000fe20000410000 */
[----:B------:R-:W-:Y:S01]  /*84b0*/  MUFU.EX2 R193, R193 ;  /* 0x000000c100c17308 */ /* 0x000fe20000000800 */
[----:B------:R-:W-:-:S02]  /*84c0*/  FMUL.FTZ R66, R66, R3 ;  /* 0x0000000342427220 */ /* 0x000fc40000410000 */
[-C--:B------:R-:W-:Y:S01]  /*84d0*/  FMUL.FTZ R67, R67, R3.reuse ;  /* 0x0000000343437220 */ /* 0x080fe20000410000 */
[C---:B---3--:R-:W-:Y:S01]  /*84e0*/  HMMA.16816.F32.BF16 R60, R4.reuse, R16, R60 ;  /* 0x00000010043c723c */ /* 0x048fe2000004183c */
        /* <DEDUP_REMOVED lines=9> */
[----:B------:R-:W-:Y:S01]  /*8580*/  MUFU.EX2 R194, R194 ;  /* 0x000000c200c27308 */ /* 0x000fe20000000800 */
        /* <DEDUP_REMOVED lines=10> */
[----:B------:R-:W2:Y:S01]  /*8630*/  LDSM.16.MT88.4 R12, [R224+0x1c000] ;  /* 0x01c00000e00c783b */ /* 0x000ea20000004200 */
        /* <DEDUP_REMOVED lines=14> */
[----:B------:R-:W1:Y:S01]  /*8720*/  MUFU.EX2 R200, R200 ;  /* 0x000000c800c87308 */ /* 0x000e620000000800 */
[----:B------:R-:W-:-:S02]  /*8730*/  FMUL.FTZ R90, R90, R3 ;  /* 0x000000035a5a7220 */ /* 0x000fc40000410000 */
[-C--:B------:R-:W-:Y:S01]  /*8740*/  FMUL.FTZ R91, R91, R3.reuse ;  /* 0x000000035b5b7220 */ /* 0x080fe20000410000 */
[C---:B---3--:R-:W-:Y:S01]  /*8750*/  HMMA.16816.F32.BF16 R84, R4.reuse, R16, R84 ;  /* 0x000000100454723c */ /* 0x048fe20000041854 */
[-C--:B------:R-:W-:Y:S02]  /*8760*/  FMUL.FTZ R92, R92, R172.reuse ;  /* 0x000000ac5c5c7220 */ /* 0x080fe40000410000 */
[-C--:B------:R-:W-:Y:S01]  /*8770*/  FMUL.FTZ R93, R93, R172.reuse ;  /* 0x000000ac5d5d7220 */ /* 0x080fe20000410000 */
[----:B------:R-:W3:Y:S01]  /*8780*/  MUFU.EX2 R182, R182 ;  /* 0x000000b600b67308 */ /* 0x000ee20000000800 */
        /* <DEDUP_REMOVED lines=9> */
[----:B--2---:R-:W-:Y:S01]  /*8820*/  HMMA.16816.F32.BF16 R92, R4, R12, R92 ;  /* 0x0000000c045c723c */ /* 0x004fe2000004185c */
[-C--:B------:R-:W-:Y:S02]  /*8830*/  FMUL.FTZ R100, R100, R172.reuse ;  /* 0x000000ac64647220 */ /* 0x080fe40000410000 */
[----:B------:R-:W-:Y:S01]  /*8840*/  FMUL.FTZ R101, R101, R172 ;  /* 0x000000ac65657220 */ /* 0x000fe20000410000 */
[----:B------:R-:W-:Y:S01]  /*8850*/  MUFU.EX2 R180, R180 ;  /* 0x000000b400b47308 */ /* 0x000fe20000000800 */
[----:B------:R-:W-:-:S02]  /*8860*/  FMUL.FTZ R102, R102, R3 ;  /* 0x0000000366667220 */ /* 0x000fc40000410000 */
[-C--:B------:R-:W-:Y:S01]  /*8870*/  FMUL.FTZ R103, R103, R3.reuse ;  /* 0x0000000367677220 */ /* 0x080fe20000410000 */
[C---:B------:R-:W-:Y:S01]  /*8880*/  HMMA.16816.F32.BF16 R96, R4.reuse, R14, R96 ;  /* 0x0000000e0460723c */ /* 0x040fe20000041860 */
[----:B------:R-:W2:Y:S01]  /*8890*/  LDSM.16.MT88.4 R12, [R220+0x1c000] ;  /* 0x01c00000dc0c783b */ /* 0x000ea20000004200 */
[-C--:B------:R-:W-:Y:S02]  /*88a0*/  FMUL.FTZ R104, R104, R172.reuse ;  /* 0x000000ac68687220 */ /* 0x080fe40000410000 */
[-C--:B------:R-:W-:Y:S01]  /*88b0*/  FMUL.FTZ R105, R105, R172.reuse ;  /* 0x000000ac69697220 */ /* 0x080fe20000410000 */
[----:B------:R-:W-:Y:S01]  /*88c0*/  MUFU.EX2 R178, R178 ;  /* 0x000000b200b27308 */ /* 0x000fe20000000800 */
[-C--:B------:R-:W-:Y:S02]  /*88d0*/  FMUL.FTZ R106, R106, R3.reuse ;  /* 0x000000036a6a7220 */ /* 0x080fe40000410000 */
[----:B------:R-:W-:Y:S01]  /*88e0*/  FMUL.FTZ R107, R107, R3 ;  /* 0x000000036b6b7220 */ /* 0x000fe20000410000 */
[----:B-1----:R-:W-:Y:S01]  /*88f0*/  HMMA.16816.F32.BF16 R100, R4, R20, R100 ;  /* 0x000000140464723c */ /* 0x002fe20000041864 */
[----:B------:R-:W-:-:S02]  /*8900*/  FMUL.FTZ R108, R108, R172 ;  /* 0x000000ac6c6c7220 */ /* 0x000fc40000410000 */
[-C--:B------:R-:W-:Y:S01]  /*8910*/  FMUL.FTZ R109, R109, R172.reuse ;  /* 0x000000ac6d6d7220 */ /* 0x080fe20000410000 */
[----:B------:R-:W1:Y:S01]  /*8920*/  MUFU.EX2 R177, R177 ;  /* 0x000000b100b17308 */ /* 0x000e620000000800 */
[-C--:B------:R-:W-:Y:S02]  /*8930*/  FMUL.FTZ R110, R110, R3.reuse ;  /* 0x000000036e6e7220 */ /* 0x080fe40000410000 */
[-C--:B------:R-:W-:Y:S01]  /*8940*/  FMUL.FTZ R111, R111, R3.reuse ;  /* 0x000000036f6f7220 */ /* 0x080fe20000410000 */
[----:B------:R-:W-:Y:S01]  /*8950*/  HMMA.16816.F32.BF16 R104, R4, R22, R104 ;  /* 0x000000160468723c */ /* 0x000fe20000041868 */
[-C--:B------:R-:W-:Y:S01]  /*8960*/  FMUL.FTZ R112, R112, R172.reuse ;  /* 0x000000ac70707220 */ /* 0x080fe20000410000 */
[----:B------:R-:W1:Y:S01]  /*8970*/  LDSM.16.MT88.4 R20, [R224+0x1e000] ;  /* 0x01e00000e014783b */ /* 0x000e620000004200 */
        /* <DEDUP_REMOVED lines=14> */
[----:B------:R-:W1:Y:S01]  /*8a60*/  MUFU.EX2 R173, R173 ;  /* 0x000000ad00ad7308 */ /* 0x000e620000000800 */
[-C--:B------:R-:W-:Y:S02]  /*8a70*/  FMUL.FTZ R122, R122, R3.reuse ;  /* 0x000000037a7a7220 */ /* 0x080fe40000410000 */
[-C--:B------:R-:W-:Y:S01]  /*8a80*/  FMUL.FTZ R123, R123, R3.reuse ;  /* 0x000000037b7b7220 */ /* 0x080fe20000410000 */
[----:B--2---:R-:W-:Y:S01]  /*8a90*/  HMMA.16816.F32.BF16 R116, R4, R12, R116 ;  /* 0x0000000c0474723c */ /* 0x004fe20000041874 */
[-C--:B------:R-:W-:Y:S02]  /*8aa0*/  FMUL.FTZ R124, R124, R172.reuse ;  /* 0x000000ac7c7c7220 */ /* 0x080fe40000410000 */
[----:B------:R-:W-:Y:S02]  /*8ab0*/  FMUL.FTZ R125, R125, R172 ;  /* 0x000000ac7d7d7220 */ /* 0x000fe40000410000 */
[----:B------:R-:W-:-:S02]  /*8ac0*/  FMUL.FTZ R126, R126, R3 ;  /* 0x000000037e7e7220 */ /* 0x000fc40000410000 */
[-C--:B------:R-:W-:Y:S01]  /*8ad0*/  FMUL.FTZ R127, R127, R3.reuse ;  /* 0x000000037f7f7220 */ /* 0x080fe20000410000 */
[C---:B------:R-:W-:Y:S01]  /*8ae0*/  HMMA.16816.F32.BF16 R120, R4.reuse, R14, R120 ;  /* 0x0000000e0478723c */ /* 0x040fe20000041878 */
[-C--:B------:R-:W-:Y:S01]  /*8af0*/  FMUL.FTZ R128, R128, R172.reuse ;  /* 0x000000ac80807220 */ /* 0x080fe20000410000 */
[----:B------:R-:W2:Y:S01]  /*8b00*/  LDSM.16.MT88.4 R12, [R221+0x1e000] ;  /* 0x01e00000dd0c783b */ /* 0x000ea20000004200 */
[-C--:B------:R-:W-:Y:S02]  /*8b10*/  FMUL.FTZ R129, R129, R172.reuse ;  /* 0x000000ac81817220 */ /* 0x080fe40000410000 */
        /* <DEDUP_REMOVED lines=35> */
[----:B------:R-:W-:Y:S01]  /*8d50*/  HMMA.16816.F32.BF16 R148, R4, R24, R148 ;  /* 0x000000180494723c */ /* 0x000fe20000041894 */
[----:B------:R-:W-:-:S02]  /*8d60*/  FFMA.FTZ R171, R250, R172, R171 ;  /* 0x000000acfaab7223 */ /* 0x000fc400000100ab */
[----:B------:R-:W-:Y:S02]  /*8d70*/  FFMA.FTZ R3, R249, R3, R167 ;  /* 0x00000003f9037223 */ /* 0x000fe400000100a7 */
[----:B------:R-:W-:Y:S02]  /*8d80*/  FADD.FTZ R170, R170, R171 ;  /* 0x000000abaaaa7221 */ /* 0x000fe40000010000 */
[----:B------:R-:W-:Y:S01]  /*8d90*/  FADD.FTZ R166, R166, R3 ;  /* 0x00000003a6a67221 */ /* 0x000fe20000010000 */
[----:B------:R-:W-:Y:S01]  /*8da0*/  HMMA.16816.F32.BF16 R144, R4, R26, R144 ;  /* 0x0000001a0490723c */ /* 0x000fe20000041890 */
[----:B------:R-:W2:Y:S01]  /*8db0*/  LDSM.16.MT88.4 R24, [R224+0x1a800] ;  /* 0x01a80000e018783b */ /* 0x000ea20000004200 */
[----:B------:R-:W-:Y:S01]  /*8dc0*/  FADD.FTZ R170, R169, R170 ;  /* 0x000000aaa9aa7221 */ /* 0x000fe20000010000 */
[----:B------:R-:W-:Y:S01]  /*8dd0*/  MOV R3, R0 ;  /* 0x0000000000037202 */ /* 0x000fe20000000f00 */
[----:B------:R-:W-:Y:S02]  /*8de0*/  FADD.FTZ R166, R165, R166 ;  /* 0x000000a6a5a67221 */ /* 0x000fe40000010000 */
[----:B------:R-:W-:Y:S01]  /*8df0*/  FADD.FTZ R168, R168, R170 ;  /* 0x000000aaa8a87221 */ /* 0x000fe20000010000 */
[----:B------:R-:W-:Y:S01]  /*8e00*/  F2FP.BF16.PACK_AB R4, R184, R183 ;  /* 0x000000b7b804723e */ /* 0x000fe200000010ff */
[----:B------:R-:W-:Y:S01]  /*8e10*/  FADD.FTZ R164, R164, R166 ;  /* 0x000000a6a4a47221 */ /* 0x000fe20000010000 */
[----:B----4-:R-:W-:Y:S01]  /*8e20*/  F2FP.BF16.PACK_AB R5, R188, R187 ;  /* 0x000000bbbc05723e */ /* 0x010fe200000010ff */
[----:B------:R-:W-:Y:S01]  /*8e30*/  FADD.FTZ R168, R183, R168 ;  /* 0x000000a8b7a87221 */ /* 0x000fe20000010000 */
[----:B------:R-:W-:Y:S01]  /*8e40*/  F2FP.BF16.PACK_AB R6, R186, R185 ;  /* 0x000000b9ba06723e */ /* 0x000fe200000010ff */
[----:B------:R-:W-:Y:S01]  /*8e50*/  FADD.FTZ R164, R187, R164 ;  /* 0x000000a4bba47221 */ /* 0x000fe20000010000 */
[----:B------:R-:W-:Y:S01]  /*8e60*/  F2FP.BF16.PACK_AB R7, R190, R189 ;  /* 0x000000bdbe07723e */ /* 0x000fe200000010ff */
[----:B------:R-:W-:-:S02]  /*8e70*/  FADD.FTZ R184, R184, R168 ;  /* 0x000000a8b8b87221 */ /* 0x000fc40000010000 */
[----:B------:R-:W-:Y:S01]  /*8e80*/  FADD.FTZ R188, R188, R164 ;  /* 0x000000a4bcbc7221 */ /* 0x000fe20000010000 */
[----:B------:R-:W-:Y:S01]  /*8e90*/  MOV R164, R2 ;  /* 0x0000000200a47202 */ /* 0x000fe20000000f00 */
        /* <DEDUP_REMOVED lines=8> */
[----:B-----5:R-:W-:-:S06]  /*8f20*/  FADD.FTZ R190, R195, R190 ;  /* 0x000000bec3be7221 */ /* 0x020fcc0000010000 */
        /* <DEDUP_REMOVED lines=39> */
[C---:B-----5:R-:W-:Y:S08]  /*91a0*/  HMMA.16816.F32.BF16 R140, R4.reuse, R24, R140 ;  /* 0x00000018048c723c */ /* 0x060ff0000004188c */
[C---:B------:R-:W-:Y:S01]  /*91b0*/  HMMA.16816.F32.BF16 R152, R4.reuse, R26, R152 ;  /* 0x0000001a0498723c */ /* 0x040fe20000041898 */
[----:B------:R-:W-:Y:S07]  /*91c0*/  LDSM.16.MT88.4 R24, [R221+0x19000] ;  /* 0x01900000dd18783b */ /* 0x000fee0000004200 */
[C---:B-1----:R-:W-:Y:S08]  /*91d0*/  HMMA.16816.F32.BF16 R148, R4.reuse, R20, R148 ;  /* 0x000000140494723c */ /* 0x042ff00000041894 */
[----:B------:R-:W-:Y:S01]  /*91e0*/  HMMA.16816.F32.BF16 R144, R4, R22, R144 ;  /* 0x000000160490723c */ /* 0x000fe20000041890 */
[----:B------:R-:W1:Y:S06]  /*91f0*/  LDSM.16.MT88.4 R20, [R221+0x1b000] ;  /* 0x01b00000dd14783b */ /* 0x000e6c0000004200 */
        /* <DEDUP_REMOVED lines=11> */
[----:B------:R-:W-:Y:S02]  /*92b0*/  FADD.FTZ R194, R182, R194 ;  /* 0x000000c2b6c27221 */ /* 0x000fe40000010000 */
        /* <DEDUP_REMOVED lines=8> */
[----:B--2---:R-:W-:Y:S01]  /*9340*/  HMMA.16816.F32.BF16 R36, R4, R12, R36 ;  /* 0x0000000c0424723c */ /* 0x004fe20000041824 */
[----:B------:R-:W-:-:S07]  /*9350*/  FADD.FTZ R249, R173, R200 ;  /* 0x000000c8adf97221 */ /* 0x000fce0000010000 */
[C---:B------:R-:W-:Y:S01]  /*9360*/  HMMA.16816.F32.BF16 R40, R4.reuse, R14, R40 ;  /* 0x0000000e0428723c */ /* 0x040fe20000041828 */
[----:B------:R-:W2:Y:S07]  /*9370*/  LDSM.16.MT88.4 R12, [R220+0x1b000] ;  /* 0x01b00000dc0c783b */ /* 0x000eae0000004200 */
[C---:B------:R-:W-:Y:S08]  /*9380*/  HMMA.16816.F32.BF16 R60, R4.reuse, R28, R60 ;  /* 0x0000001c043c723c */ /* 0x040ff0000004183c */
[C---:B------:R-:W-:Y:S01]  /*9390*/  HMMA.16816.F32.BF16 R64, R4.reuse, R30, R64 ;  /* 0x0000001e0440723c */ /* 0x040fe20000041840 */
[----:B------:R-:W4:Y:S07]  /*93a0*/  LDSM.16.MT88.4 R28, [R224+0x1d000] ;  /* 0x01d00000e01c783b */ /* 0x000f2e0000004200 */
[C---:B-1----:R-:W-:Y:S08]  /*93b0*/  HMMA.16816.F32.BF16 R76, R4.reuse, R20, R76 ;  /* 0x00000014044c723c */ /* 0x042ff0000004184c */
[C---:B---3--:R-:W-:Y:S08]  /*93c0*/  HMMA.16816.F32.BF16 R68, R4.reuse, R16, R68 ;  /* 0x000000100444723c */ /* 0x048ff00000041844 */
[C---:B------:R-:W-:Y:S01]  /*93d0*/  HMMA.16816.F32.BF16 R72, R4.reuse, R18, R72 ;  /* 0x000000120448723c */ /* 0x040fe20000041848 */
[----:B------:R-:W1:Y:S07]  /*93e0*/  LDSM.16.MT88.4 R16, [R221+0x1d000] ;  /* 0x01d00000dd10783b */ /* 0x000e6e0000004200 */
[C---:B------:R-:W-:Y:S01]  /*93f0*/  HMMA.16816.F32.BF16 R80, R4.reuse, R22, R80 ;  /* 0x000000160450723c */ /* 0x040fe20000041850 */
[----:B------:R-:W3:Y:S07]  /*9400*/  LDSM.16.MT88.4 R20, [R220+0x1d000] ;  /* 0x01d00000dc14783b */ /* 0x000eee0000004200 */
[C---:B------:R-:W-:Y:S08]  /*9410*/  HMMA.16816.F32.BF16 R44, R4.reuse, R24, R44 ;  /* 0x00000018042c723c */ /* 0x040ff0000004182c */
[C---:B------:R-:W-:Y:S01]  /*9420*/  HMMA.16816.F32.BF16 R48, R4.reuse, R26, R48 ;  /* 0x0000001a0430723c */ /* 0x040fe20000041830 */
[----:B------:R-:W5:Y:S07]  /*9430*/  LDSM.16.MT88.4 R24, [R222+0x1d000] ;  /* 0x01d00000de18783b */ /* 0x000f6e0000004200 */
[C---:B------:R-:W-:Y:S08]  /*9440*/  HMMA.16816.F32.BF16 R52, R4.reuse, R32, R52 ;  /* 0x000000200434723c */ /* 0x040ff00000041834 */
[C---:B------:R-:W-:Y:S01]  /*9450*/  HMMA.16816.F32.BF16 R56, R4.reuse, R34, R56 ;  /* 0x000000220438723c */ /* 0x040fe20000041838 */
[----:B------:R-:W-:Y:S07]  /*9460*/  LDSM.16.MT88.4 R32, [R222+0x1f000] ;  /* 0x01f00000de20783b */ /* 0x000fee0000004200 */
[C---:B--2---:R-:W-:Y:S08]  /*9470*/  HMMA.16816.F32.BF16 R84, R4.reuse, R12, R84 ;  /* 0x0000000c0454723c */ /* 0x044ff00000041854 */
[C---:B------:R-:W-:Y:S01]  /*9480*/  HMMA.16816.F32.BF16 R88, R4.reuse, R14, R88 ;  /* 0x0000000e0458723c */ /* 0x040fe20000041858 */
[----:B------:R-:W2:Y:S07]  /*9490*/  LDSM.16.MT88.4 R12, [R224+0x1f000] ;  /* 0x01f00000e00c783b */ /* 0x000eae0000004200 */
[C---:B----4-:R-:W-:Y:S08]  /*94a0*/  HMMA.16816.F32.BF16 R92, R4.reuse, R28, R92 ;  /* 0x0000001c045c723c */ /* 0x050ff0000004185c */
[C---:B------:R-:W-:Y:S01]  /*94b0*/  HMMA.16816.F32.BF16 R96, R4.reuse, R30, R96 ;  /* 0x0000001e0460723c */ /* 0x040fe20000041860 */
[----:B------:R-:W-:Y:S07]  /*94c0*/  LDSM.16.MT88.4 R28, [R220+0x1f000] ;  /* 0x01f00000dc1c783b */ /* 0x000fee0000004200 */
[C---:B-1----:R-:W-:Y:S08]  /*94d0*/  HMMA.16816.F32.BF16 R108, R4.reuse, R16, R108 ;  /* 0x00000010046c723c */ /* 0x042ff0000004186c */
        /* <DEDUP_REMOVED lines=41> */
[----:B------:R-:W5:Y:S07]  /*9770*/  LDSM.16.MT88.4 R28, [R222+0x1d800] ;  /* 0x01d80000de1c783b */ /* 0x000f6e0000004200 */
        /* <DEDUP_REMOVED lines=12> */
[C---:B-----5:R-:W-:Y:S08]  /*9840*/  HMMA.16816.F32.BF16 R100, R4.reuse, R28, R100 ;  /* 0x0000001c0464723c */ /* 0x060ff00000041864 */
[C---:B------:R-:W-:Y:S08]  /*9850*/  HMMA.16816.F32.BF16 R104, R4.reuse, R30, R104 ;  /* 0x0000001e0468723c */ /* 0x040ff00000041868 */
[C---:B------:R-:W-:Y:S08]  /*9860*/  HMMA.16816.F32.BF16 R108, R4.reuse, R32, R108 ;  /* 0x00000020046c723c */ /* 0x040ff0000004186c */
[C---:B------:R-:W-:Y:S08]  /*9870*/  HMMA.16816.F32.BF16 R112, R4.reuse, R34, R112 ;  /* 0x000000220470723c */ /* 0x040ff00000041870 */
[C---:B----4-:R-:W-:Y:S08]  /*9880*/  HMMA.16816.F32.BF16 R116, R4.reuse, R24, R116 ;  /* 0x000000180474723c */ /* 0x050ff00000041874 */
[C---:B------:R-:W-:Y:S08]  /*9890*/  HMMA.16816.F32.BF16 R120, R4.reuse, R26, R120 ;  /* 0x0000001a0478723c */ /* 0x040ff00000041878 */
[C---:B--2---:R-:W-:Y:S08]  /*98a0*/  HMMA.16816.F32.BF16 R132, R4.reuse, R12, R132 ;  /* 0x0000000c0484723c */ /* 0x044ff00000041884 */
[C---:B------:R-:W-:Y:S08]  /*98b0*/  HMMA.16816.F32.BF16 R136, R4.reuse, R14, R136 ;  /* 0x0000000e0488723c */ /* 0x040ff00000041888 */
[C---:B-1----:R-:W-:Y:S08]  /*98c0*/  HMMA.16816.F32.BF16 R140, R4.reuse, R16, R140 ;  /* 0x00000010048c723c */ /* 0x042ff0000004188c */
        /* <DEDUP_REMOVED lines=80> */
[----:B--2---:R-:W3:Y:S04]  /*9dd0*/  LDSM.16.M88.4 R16, [R229+0x10800] ;  /* 0x01080000e510783b */ /* 0x004ee80000000200 */
[----:B----4-:R-:W2:Y:S04]  /*9de0*/  LDSM.16.M88.4 R24, [R229+0x10000] ;  /* 0x01000000e518783b */ /* 0x010ea80000000200 */
[----:B------:R-:W-:Y:S04]  /*9df0*/  LDSM.16.M88.4 R32, [R229+0x11800] ;  /* 0x01180000e520783b */ /* 0x000fe80000000200 */
[----:B------:R-:W-:Y:S04]  /*9e00*/  LDSM.16.M88.4 R164, [R228] ;  /* 0x00000000e4a4783b */ /* 0x000fe80000000200 */
[----:B------:R-:W-:Y:S04]  /*9e10*/  LDSM.16.M88.4 R172, [R227] ;  /* 0x00000000e3ac783b */ /* 0x000fe80000000200 */
[----:B-----5:R-:W1:Y:S04]  /*9e20*/  LDSM.16.M88.4 R4, [R229+0x11000] ;  /* 0x01100000e504783b */ /* 0x020e680000000200 */
[----:B------:R-:W4:Y:S04]  /*9e30*/  LDSM.16.M88.4 R192, [R219] ;  /* 0x00000000dbc0783b */ /* 0x000f280000000200 */
[----:B------:R-:W5:Y:S04]  /*9e40*/  LDSM.16.M88.4 R188, [R218] ;  /* 0x00000000dabc783b */ /* 0x000f680000000200 */
[----:B------:R-:W4:Y:S04]  /*9e50*/  LDSM.16.M88.4 R176, [R217] ;  /* 0x00000000d9b0783b */ /* 0x000f280000000200 */
[----:B------:R-:W-:Y:S01]  /*9e60*/  LDSM.16.M88.4 R168, [R226] ;  /* 0x00000000e2a8783b */ /* 0x000fe20000000200 */
[C---:B---3--:R-:W-:Y:S03]  /*9e70*/  HMMA.16816.F32.BF16 R20, R180.reuse, R16, RZ ;  /* 0x00000010b414723c */ /* 0x048fe600000418ff */
        /* <DEDUP_REMOVED lines=12> */
[C---:B----4-:R-:W-:Y:S08]  /*9f40*/  HMMA.16816.F32.BF16 R20, R164.reuse, R192, R20 ;  /* 0x000000c0a414723c */ /* 0x050ff00000041814 */
[C---:B------:R-:W-:Y:S01]  /*9f50*/  HMMA.16816.F32.BF16 R16, R164.reuse, R194, R16 ;  /* 0x000000c2a410723c */ /* 0x040fe20000041810 */
[----:B------:R-:W3:Y:S07]  /*9f60*/  LDSM.16.M88.4 R192, [R223+0x11000] ;  /* 0x01100000dfc0783b */ /* 0x000eee0000000200 */
[C---:B-----5:R-:W-:Y:S08]  /*9f70*/  HMMA.16816.F32.BF16 R12, R164.reuse, R188, R12 ;  /* 0x000000bca40c723c */ /* 0x060ff0000004180c */
[C---:B------:R-:W-:Y:S01]  /*9f80*/  HMMA.16816.F32.BF16 R4, R164.reuse, R190, R4 ;  /* 0x000000bea404723c */ /* 0x040fe20000041804 */
[----:B------:R-:W-:Y:S07]  /*9f90*/  LDSM.16.M88.4 R188, [R225] ;  /* 0x00000000e1bc783b */ /* 0x000fee0000000200 */
[C---:B------:R-:W-:Y:S08]  /*9fa0*/  HMMA.16816.F32.BF16 R184, R164.reuse, R176, R184 ;  /* 0x000000b0a4b8723c */ /* 0x040ff000000418b8 */
[----:B------:R-:W-:Y:S01]  /*9fb0*/  HMMA.16816.F32.BF16 R180, R164, R178, R180 ;  /* 0x000000b2a4b4723c */ /* 0x000fe200000418b4 */
[----:B------:R-:W4:Y:S04]  /*9fc0*/  LDSM.16.M88.4 R176, [R223+0x11800] ;  /* 0x01180000dfb0783b */ /* 0x000f280000000200 */
        /* <DEDUP_REMOVED lines=13> */
[----:B------:R-:W-:Y:S03]  /*a0a0*/  LDSM.16.M88.4 R176, [R229+0x12000] ;  /* 0x01200000e5b0783b */ /* 0x000fe60000000200 */
[C---:B-----5:R-:W-:Y:S08]  /*a0b0*/  HMMA.16816.F32.BF16 R28, R188.reuse, R164, R28 ;  /* 0x000000a4bc1c723c */ /* 0x060ff0000004181c */
        /* <DEDUP_REMOVED lines=20> */
[----:B------:R-:W-:Y:S07]  /*a200*/  LDSM.16.M88.4 R172, [R223+0x12000] ;  /* 0x01200000dfac783b */ /* 0x000fee0000000200 */
[C---:B------:R-:W-:Y:S08]  /*a210*/  HMMA.16816.F32.BF16 R28, R32.reuse, R176, R28 ;  /* 0x000000b0201c723c */ /* 0x040ff0000004181c */
[----:B------:R-:W-:Y:S01]  /*a220*/  HMMA.16816.F32.BF16 R24, R32, R178, R24 ;  /* 0x000000b22018723c */ /* 0x000fe20000041818 */
[----:B------:R-:W2:Y:S04]  /*a230*/  LDSM.16.M88.4 R176, [R213] ;  /* 0x00000000d5b0783b */ /* 0x000ea80000000200 */
[----:B------:R-:W4:Y:S03]  /*a240*/  LDSM.16.M88.4 R32, [R226+0x4000] ;  /* 0x00400000e220783b */ /* 0x000f260000000200 */
[C---:B-1----:R-:W-:Y:S08]  /*a250*/  HMMA.16816.F32.BF16 R20, R164.reuse, R188, R20 ;  /* 0x000000bca414723c */ /* 0x042ff00000041814 */
[C---:B---3--:R-:W-:Y:S08]  /*a260*/  HMMA.16816.F32.BF16 R184, R164.reuse, R168, R184 ;  /* 0x000000a8a4b8723c */ /* 0x048ff000000418b8 */
[C---:B------:R-:W-:Y:S01]  /*a270*/  HMMA.16816.F32.BF16 R180, R164.reuse, R170, R180 ;  /* 0x000000aaa4b4723c */ /* 0x040fe200000418b4 */
[----:B------:R-:W1:Y:S07]  /*a280*/  LDSM.16.M88.4 R168, [R223+0x13800] ;  /* 0x01380000dfa8783b */ /* 0x000e6e0000000200 */
[C---:B------:R-:W-:Y:S08]  /*a290*/  HMMA.16816.F32.BF16 R28, R164.reuse, R192, R28 ;  /* 0x000000c0a41c723c */ /* 0x040ff0000004181c */
[C---:B------:R-:W-:Y:S01]  /*a2a0*/  HMMA.16816.F32.BF16 R24, R164.reuse, R194, R24 ;  /* 0x000000c2a418723c */ /* 0x040fe20000041818 */
[----:B------:R-:W3:Y:S07]  /*a2b0*/  LDSM.16.M88.4 R192, [R223+0x12800] ;  /* 0x01280000dfc0783b */ /* 0x000eee0000000200 */
[C---:B------:R-:W-:Y:S01]  /*a2c0*/  HMMA.16816.F32.BF16 R16, R164.reuse, R190, R16 ;  /* 0x000000bea410723c */ /* 0x040fe20000041810 */
[----:B------:R-:W5:Y:S07]  /*a2d0*/  LDSM.16.M88.4 R188, [R223+0x13000] ;  /* 0x01300000dfbc783b */ /* 0x000f6e0000000200 */
[C---:B--2---:R-:W-:Y:S08]  /*a2e0*/  HMMA.16816.F32.BF16 R12, R164.reuse, R176, R12 ;  /* 0x000000b0a40c723c */ /* 0x044ff0000004180c */
[----:B------:R-:W-:Y:S01]  /*a2f0*/  HMMA.16816.F32.BF16 R4, R164, R178, R4 ;  /* 0x000000b2a404723c */ /* 0x000fe20000041804 */
[----:B------:R-:W-:Y:S04]  /*a300*/  LDSM.16.M88.4 R164, [R225+0x4000] ;  /* 0x00400000e1a4783b */ /* 0x000fe80000000200 */
[----:B------:R-:W2:Y:S03]  /*a310*/  LDSM.16.M88.4 R176, [R216+0x2000] ;  /* 0x00200000d8b0783b */ /* 0x000ea60000000200 */
[C---:B----4-:R-:W-:Y:S08]  /*a320*/  HMMA.16816.F32.BF16 R28, R32.reuse, R172, R28 ;  /* 0x000000ac201c723c */ /* 0x050ff0000004181c */
[C---:B------:R-:W-:Y:S01]  /*a330*/  HMMA.16816.F32.BF16 R24, R32.reuse, R174, R24 ;  /* 0x000000ae2018723c */ /* 0x040fe20000041818 */
[----:B------:R-:W4:Y:S07]  /*a340*/  LDSM.16.M88.4 R172, [R216+0x2800] ;  /* 0x00280000d8ac783b */ /* 0x000f2e0000000200 */
        /* <DEDUP_REMOVED lines=10> */
[C---:B--2---:R-:W-:Y:S08]  /*a3f0*/  HMMA.16816.F32.BF16 R28, R164.reuse, R176, R28 ;  /* 0x000000b0a41c723c */ /* 0x044ff0000004181c */
[C---:B------:R-:W-:Y:S01]  /*a400*/  HMMA.16816.F32.BF16 R24, R164.reuse, R178, R24 ;  /* 0x000000b2a418723c */ /* 0x040fe20000041818 */
[----:B------:R-:W2:Y:S07]  /*a410*/  LDSM.16.M88.4 R176, [R229+0x14800] ;  /* 0x01480000e5b0783b */ /* 0x000eae0000000200 */
[C---:B----4-:R-:W-:Y:S08]  /*a420*/  HMMA.16816.F32.BF16 R20, R164.reuse, R172, R20 ;  /* 0x000000aca414723c */ /* 0x050ff00000041814 */
[C---:B------:R-:W-:Y:S01]  /*a430*/  HMMA.16816.F32.BF16 R16, R164.reuse, R174, R16 ;  /* 0x000000aea410723c */ /* 0x040fe20000041810 */
[----:B------:R-:W4:Y:S07]  /*a440*/  LDSM.16.M88.4 R172, [R229+0x15000] ;  /* 0x01500000e5ac783b */ /* 0x000f2e0000000200 */
[C---:B-1----:R-:W-:Y:S08]  /*a450*/  HMMA.16816.F32.BF16 R184, R164.reuse, R168, R184 ;  /* 0x000000a8a4b8723c */ /* 0x042ff000000418b8 */
[C---:B------:R-:W-:Y:S01]  /*a460*/  HMMA.16816.F32.BF16 R180, R164.reuse, R170, R180 ;  /* 0x000000aaa4b4723c */ /* 0x040fe200000418b4 */
[----:B------:R-:W1:Y:S07]  /*a470*/  LDSM.16.M88.4 R168, [R229+0x15800] ;  /* 0x01580000e5a8783b */ /* 0x000e6e0000000200 */
[C---:B---3--:R-:W-:Y:S08]  /*a480*/  HMMA.16816.F32.BF16 R12, R164.reuse, R192, R12 ;  /* 0x000000c0a40c723c */ /* 0x048ff0000004180c */
[----:B------:R-:W-:Y:S01]  /*a490*/  HMMA.16816.F32.BF16 R4, R164, R194, R4 ;  /* 0x000000c2a404723c */ /* 0x000fe20000041804 */
[----:B------:R-:W-:Y:S04]  /*a4a0*/  LDSM.16.M88.4 R164, [R228+0x8000] ;  /* 0x00800000e4a4783b */ /* 0x000fe80000000200 */
[----:B------:R-:W-:Y:S03]  /*a4b0*/  LDSM.16.M88.4 R192, [R211] ;  /* 0x00000000d3c0783b */ /* 0x000fe60000000200 */
[C---:B-----5:R-:W-:Y:S08]  /*a4c0*/  HMMA.16816.F32.BF16 R28, R32.reuse, R188, R28 ;  /* 0x000000bc201c723c */ /* 0x060ff0000004181c */
[C---:B------:R-:W-:Y:S01]  /*a4d0*/  HMMA.16816.F32.BF16 R24, R32.reuse, R190, R24 ;  /* 0x000000be2018723c */ /* 0x040fe20000041818 */
[----:B------:R-:W3:Y:S07]  /*a4e0*/  LDSM.16.M88.4 R188, [R210] ;  /* 0x00000000d2bc783b */ /* 0x000eee0000000200 */
[C---:B--2---:R-:W-:Y:S08]  /*a4f0*/  HMMA.16816.F32.BF16 R20, R32.reuse, R176, R20 ;  /* 0x000000b02014723c */ /* 0x044ff00000041814 */
[C---:B------:R-:W-:Y:S01]  /*a500*/  HMMA.16816.F32.BF16 R16, R32.reuse, R178, R16 ;  /* 0x000000b22010723c */ /* 0x040fe20000041810 */
[----:B------:R-:W2:Y:S07]  /*a510*/  LDSM.16.M88.4 R176, [R209] ;  /* 0x00000000d1b0783b */ /* 0x000eae0000000200 */
[C---:B----4-:R-:W-:Y:S08]  /*a520*/  HMMA.16816.F32.BF16 R12, R32.reuse, R172, R12 ;  /* 0x000000ac200c723c */ /* 0x050ff0000004180c */
[C---:B------:R-:W-:Y:S01]  /*a530*/  HMMA.16816.F32.BF16 R4, R32.reuse, R174, R4 ;  /* 0x000000ae2004723c */ /* 0x040fe20000041804 */
[----:B------:R-:W4:Y:S07]  /*a540*/  LDSM.16.M88.4 R172, [R208] ;  /* 0x00000000d0ac783b */ /* 0x000f2e0000000200 */
        /* <DEDUP_REMOVED lines=10> */
[C---:B--2---:R-:W-:Y:S08]  /*a5f0*/  HMMA.16816.F32.BF16 R12, R164.reuse, R176, R12 ;  /* 0x000000b0a40c723c */ /* 0x044ff0000004180c */
[C---:B------:R-:W-:Y:S01]  /*a600*/  HMMA.16816.F32.BF16 R4, R164.reuse, R178, R4 ;  /* 0x000000b2a404723c */ /* 0x040fe20000041804 */
[----:B------:R-:W2:Y:S07]  /*a610*/  LDSM.16.M88.4 R176, [R223+0x15800] ;  /* 0x01580000dfb0783b */ /* 0x000eae0000000200 */
[C---:B----4-:R-:W-:Y:S08]  /*a620*/  HMMA.16816.F32.BF16 R184, R164.reuse, R172, R184 ;  /* 0x000000aca4b8723c */ /* 0x050ff000000418b8 */
[----:B------:R-:W-:Y:S01]  /*a630*/  HMMA.16816.F32.BF16 R180, R164, R174, R180 ;  /* 0x000000aea4b4723c */ /* 0x000fe200000418b4 */
[----:B------:R-:W-:Y:S04]  /*a640*/  LDSM.16.M88.4 R172, [R225+0x8000] ;  /* 0x00800000e1ac783b */ /* 0x000fe80000000200 */
[----:B------:R-:W4:Y:S03]  /*a650*/  LDSM.16.M88.4 R164, [R216+0x4000] ;  /* 0x00400000d8a4783b */ /* 0x000f260000000200 */
        /* <DEDUP_REMOVED lines=9> */
[C---:B--2---:R-:W-:Y:S08]  /*a6f0*/  HMMA.16816.F32.BF16 R184, R168.reuse, R176, R184 ;  /* 0x000000b0a8b8723c */ /* 0x044ff000000418b8 */
[----:B------:R-:W-:Y:S01]  /*a700*/  HMMA.16816.F32.BF16 R180, R168, R178, R180 ;  /* 0x000000b2a8b4723c */ /* 0x000fe200000418b4 */
[----:B------:R-:W2:Y:S04]  /*a710*/  LDSM.16.M88.4 R176, [R216+0x5800] ;  /* 0x00580000d8b0783b */ /* 0x000ea80000000200 */
[----:B------:R-:W5:Y:S03]  /*a720*/  LDSM.16.M88.4 R168, [R229+0x16000] ;  /* 0x01600000e5a8783b */ /* 0x000f660000000200 */
        /* <DEDUP_REMOVED lines=9> */
[C---:B--2---:R-:W-:Y:S08]  /*a7c0*/  HMMA.16816.F32.BF16 R184, R172.reuse, R176, R184 ;  /* 0x000000b0acb8723c */ /* 0x044ff000000418b8 */
[----:B------:R-:W-:Y:S01]  /*a7d0*/  HMMA.16816.F32.BF16 R180, R172, R178, R180 ;  /* 0x000000b2acb4723c */ /* 0x000fe200000418b4 */
[----:B------:R-:W-:Y:S04]  /*a7e0*/  LDSM.16.M88.4 R176, [R228+0xc000] ;  /* 0x00c00000e4b0783b */ /* 0x000fe80000000200 */
[----:B------:R-:W2:Y:S03]  /*a7f0*/  LDSM.16.M88.4 R172, [R207] ;  /* 0x00000000cfac783b */ /* 0x000ea60000000200 */
[C---:B-----5:R-:W-:Y:S08]  /*a800*/  HMMA.16816.F32.BF16 R28, R192.reuse, R168, R28 ;  /* 0x000000a8c01c723c */ /* 0x060ff0000004181c */
[C---:B------:R-:W-:Y:S01]  /*a810*/  HMMA.16816.F32.BF16 R24, R192.reuse, R170, R24 ;  /* 0x000000aac018723c */ /* 0x040fe20000041818 */
[----:B------:R-:W5:Y:S07]  /*a820*/  LDSM.16.M88.4 R168, [R206] ;  /* 0x00000000cea8783b */ /* 0x000f6e0000000200 */
[C---:B----4-:R-:W-:Y:S08]  /*a830*/  HMMA.16816.F32.BF16 R20, R192.reuse, R164, R20 ;  /* 0x000000a4c014723c */ /* 0x050ff00000041814 */
[C---:B------:R-:W-:Y:S01]  /*a840*/  HMMA.16816.F32.BF16 R16, R192.reuse, R166, R16 ;  /* 0x000000a6c010723c */ /* 0x040fe20000041810 */
[----:B------:R-:W4:Y:S07]  /*a850*/  LDSM.16.M88.4 R164, [R205] ;  /* 0x00000000cda4783b */ /* 0x000f2e0000000200 */
[C---:B-1----:R-:W-:Y:S08]  /*a860*/  HMMA.16816.F32.BF16 R12, R192.reuse, R32, R12 ;  /* 0x00000020c00c723c */ /* 0x042ff0000004180c */
[C---:B------:R-:W-:Y:S01]  /*a870*/  HMMA.16816.F32.BF16 R4, R192.reuse, R34, R4 ;  /* 0x00000022c004723c */ /* 0x040fe20000041804 */
[----:B------:R-:W1:Y:S07]  /*a880*/  LDSM.16.M88.4 R32, [R204] ;  /* 0x00000000cc20783b */ /* 0x000e6e0000000200 */
[C---:B---3--:R-:W-:Y:S08]  /*a890*/  HMMA.16816.F32.BF16 R184, R192.reuse, R188, R184 ;  /* 0x000000bcc0b8723c */ /* 0x048ff000000418b8 */
[----:B------:R-:W-:Y:S01]  /*a8a0*/  HMMA.16816.F32.BF16 R180, R192, R190, R180 ;  /* 0x000000bec0b4723c */ /* 0x000fe200000418b4 */
[----:B------:R-:W-:Y:S04]  /*a8b0*/  LDSM.16.M88.4 R192, [R226+0xc000] ;  /* 0x00c00000e2c0783b */ /* 0x000fe80000000200 */
[----:B------:R-:W3:Y:S03]  /*a8c0*/  LDSM.16.M88.4 R188, [R223+0x16000] ;  /* 0x01600000dfbc783b */ /* 0x000ee60000000200 */
[C---:B--2---:R-:W-:Y:S08]  /*a8d0*/  HMMA.16816.F32.BF16 R28, R176.reuse, R172, R28 ;  /* 0x000000acb01c723c */ /* 0x044ff0000004181c */
[C---:B------:R-:W-:Y:S01]  /*a8e0*/  HMMA.16816.F32.BF16 R24, R176.reuse, R174, R24 ;  /* 0x000000aeb018723c */ /* 0x040fe20000041818 */
[----:B------:R-:W-:Y:S07]  /*a8f0*/  LDSM.16.M88.4 R172, [R225+0xc000] ;  /* 0x00c00000e1ac783b */ /* 0x000fee0000000200 */
[C---:B-----5:R-:W-:Y:S08]  /*a900*/  HMMA.16816.F32.BF16 R20, R176.reuse, R168, R20 ;  /* 0x000000a8b014723c */ /* 0x060ff00000041814 */
[C---:B------:R-:W-:Y:S01]  /*a910*/  HMMA.16816.F32.BF16 R16, R176.reuse, R170, R16 ;  /* 0x000000aab010723c */ /* 0x040fe20000041810 */
[----:B------:R-:W-:Y:S07]  /*a920*/  LDSM.16.M88.4 R168, [R216+0x6000] ;  /* 0x00600000d8a8783b */ /* 0x000fee0000000200 */
[C---:B----4-:R-:W-:Y:S08]  /*a930*/  HMMA.16816.F32.BF16 R12, R176.reuse, R164, R12 ;  /* 0x000000a4b00c723c */ /* 0x050ff0000004180c */
[C---:B------:R-:W-:Y:S01]  /*a940*/  HMMA.16816.F32.BF16 R4, R176.reuse, R166, R4 ;  /* 0x000000a6b004723c */ /* 0x040fe20000041804 */
[----:B------:R-:W2:Y:S07]  /*a950*/  LDSM.16.M88.4 R164, [R223+0x16800] ;  /* 0x01680000dfa4783b */ /* 0x000eae0000000200 */
[C---:B-1----:R-:W-:Y:S08]  /*a960*/  HMMA.16816.F32.BF16 R184, R176.reuse, R32, R184 ;  /* 0x00000020b0b8723c */ /* 0x042ff000000418b8 */
[----:B------:R-:W-:Y:S01]  /*a970*/  HMMA.16816.F32.BF16 R180, R176, R34, R180 ;  /* 0x00000022b0b4723c */ /* 0x000fe200000418b4 */
[----:B------:R-:W1:Y:S04]  /*a980*/  LDSM.16.M88.4 R32, [R223+0x17000] ;  /* 0x01700000df20783b */ /* 0x000e680000000200 */
[----:B------:R-:W4:Y:S03]  /*a990*/  LDSM.16.M88.4 R176, [R216+0x6800] ;  /* 0x00680000d8b0783b */ /* 0x000f260000000200 */
[C---:B---3--:R-:W-:Y:S07]  /*a9a0*/  HMMA.16816.F32.BF16 R28, R192.reuse, R188, R28 ;  /* 0x000000bcc01c723c */ /* 0x048fee000004181c */
[C---:B------:R-:W-:Y:S01]  /*a9b0*/  IADD3 R189, R3.reuse, 0x8, RZ ;  /* 0x0000000803bd7810 */ /* 0x040fe20007ffe0ff */
[----:B------:R-:W-:Y:S01]  /*a9c0*/  HMMA.16816.F32.BF16 R24, R192, R190, R24 ;  /* 0x000000bec018723c */ /* 0x000fe20000041818 */
[----:B------:R-:W-:-:S02]  /*a9d0*/  IADD3 R188, R3, 0x9, RZ ;  /* 0x0000000903bc7810 */ /* 0x000fc40007ffe0ff */
[----:B------:R-:W-:-:S05]  /*a9e0*/  ISETP.GE.AND P1, PT, R189, R197, PT ;  /* 0x000000c5bd00720c */ /* 0x000fca0003f26270 */
[----:B--2---:R-:W-:Y:S08]  /*a9f0*/  HMMA.16816.F32.BF16 R20, R192, R164, R20 ;  /* 0x000000a4c014723c */ /* 0x004ff00000041814 */
[----:B------:R-:W-:Y:S01]  /*aa00*/  HMMA.16816.F32.BF16 R28, R172, R168, R28 ;  /* 0x000000a8ac1c723c */ /* 0x000fe2000004181c */
[----:B------:R-:W-:Y:S07]  /*aa10*/  I2F R168, R188 ;  /* 0x000000bc00a87306 */ /* 0x000fee0000201400 */
[C---:B------:R-:W-:Y:S01]  /*aa20*/  HMMA.16816.F32.BF16 R16, R192.reuse, R166, R16 ;  /* 0x000000a6c010723c */ /* 0x040fe20000041810 */
[----:B------:R-:W2:Y:S07]  /*aa30*/  LDSM.16.M88.4 R164, [R216+0x7000] ;  /* 0x00700000d8a4783b */ /* 0x000eae0000000200 */
[----:B-1----:R-:W-:Y:S07]  /*aa40*/  HMMA.16816.F32.BF16 R12, R192, R32, R12 ;  /* 0x00000020c00c723c */ /* 0x002fee000004180c */
[----:B------:R-:W-:Y:S01]  /*aa50*/  IADD3 R32, R3, 0x1, RZ ;  /* 0x0000000103207810 */ /* 0x000fe20007ffe0ff */
[----:B------:R-:W-:Y:S01]  /*aa60*/  HMMA.16816.F32.BF16 R24, R172, R170, R24 ;  /* 0x000000aaac18723c */ /* 0x000fe20000041818 */
[----:B------:R-:W1:Y:S02]  /*aa70*/  I2F R170, R189 ;  /* 0x000000bd00aa7306 */ /* 0x000e640000201400 */
[----:B------:R-:W-:-:S02]  /*aa80*/  ISETP.GE.AND P0, PT, R32, R197, PT ;  /* 0x000000c52000720c */ /* 0x000fc40003f06270 */
[----:B------:R-:W-:-:S03]  /*aa90*/  ISETP.GE.AND P2, PT, R32, R196, PT ;  /* 0x000000c42000720c */ /* 0x000fc60003f46270 */
[----:B------:R-:W-:Y:S01]  /*aaa0*/  HMMA.16816.F32.BF16 R4, R192, R34, R4 ;  /* 0x00000022c004723c */ /* 0x000fe20000041804 */
[----:B------:R3:W5:Y:S07]  /*aab0*/  I2F R169, R32 ;  /* 0x0000002000a97306 */ /* 0x00076e0000201400 */
[C---:B----4-:R-:W-:Y:S07]  /*aac0*/  HMMA.16816.F32.BF16 R20, R172.reuse, R176, R20 ;  /* 0x000000b0ac14723c */ /* 0x050fee0000041814 */
[----:B------:R-:W-:Y:S01]  /*aad0*/  IADD3 R177, R3, 0x10, RZ ;  /* 0x0000001003b17810 */ /* 0x000fe20007ffe0ff */
[----:B-1----:R-:W-:Y:S01]  /*aae0*/  FFMA.FTZ R24, R170, UR4, R24 ;  /* 0x00000004aa187c23 */ /* 0x002fe20008010018 */
[----:B---3--:R-:W1:Y:S01]  /*aaf0*/  LDSM.16.M88.4 R32, [R223+0x17800] ;  /* 0x01780000df20783b */ /* 0x008e620000000200 */
[C---:B-----5:R-:W-:Y:S01]  /*ab00*/  FFMA.FTZ R29, R169.reuse, UR4, R29 ;  /* 0x00000004a91d7c23 */ /* 0x060fe2000801001d */
[C---:B------:R-:W-:Y:S01]  /*ab10*/  HMMA.16816.F32.BF16 R16, R172.reuse, R178, R16 ;  /* 0x000000b2ac10723c */ /* 0x040fe20000041810 */
[----:B------:R-:W-:Y:S01]  /*ab20*/  FFMA.FTZ R202, R169, UR4, R31 ;  /* 0x00000004a9ca7c23 */ /* 0x000fe2000801001f */
[----:B------:R-:W-:Y:S01]  /*ab30*/  FSEL R246, R24, -INF , !P1 ;  /* 0xff80000018f67808 */ /* 0x000fe20004800000 */
[----:B------:R-:W-:Y:S01]  /*ab40*/  FFMA.FTZ R26, R170, UR4, R26 ;  /* 0x00000004aa1a7c23 */ /* 0x000fe2000801001a */
[----:B------:R-:W-:Y:S01]  /*ab50*/  FSEL R171, R29, -INF , !P0 ;  /* 0xff8000001dab7808 */ /* 0x000fe20004000000 */
[----:B------:R-:W-:Y:S01]  /*ab60*/  FFMA.FTZ R25, R168, UR4, R25 ;  /* 0x00000004a8197c23 */ /* 0x000fe20008010019 */
[----:B------:R-:W-:Y:S01]  /*ab70*/  FSEL R202, R202, -INF , !P2 ;  /* 0xff800000caca7808 */ /* 0x000fe20005000000 */
[----:B------:R-:W-:Y:S01]  /*ab80*/  FFMA.FTZ R237, R168, UR4, R27 ;  /* 0x00000004a8ed7c23 */ /* 0x000fe2000801001b */
[----:B------:R-:W-:Y:S01]  /*ab90*/  ISETP.GE.AND P0, PT, R189, R196, PT ;  /* 0x000000c4bd00720c */ /* 0x000fe20003f06270 */
[----:B------:R-:W3:Y:S01]  /*aba0*/  I2F R29, R177 ;  /* 0x000000b1001d7306 */ /* 0x000ee20000201400 */
[----:B------:R-:W-:Y:S01]  /*abb0*/  ISETP.GE.AND P2, PT, R188, R197, PT ;  /* 0x000000c5bc00720c */ /* 0x000fe20003f46270 */
[----:B--2---:R-:W-:Y:S01]  /*abc0*/  HMMA.16816.F32.BF16 R12, R172, R164, R12 ;  /* 0x000000a4ac0c723c */ /* 0x004fe2000004180c */
[----:B------:R-:W-:-:S02]  /*abd0*/  FSEL R176, R26, -INF , !P0 ;  /* 0xff8000001ab07808 */ /* 0x000fc40004000000 */
[----:B------:R-:W-:Y:S02]  /*abe0*/  FSEL R203, R25, -INF , !P2 ;  /* 0xff80000019cb7808 */ /* 0x000fe40005000000 */
[----:B------:R-:W2:Y:S01]  /*abf0*/  LDSM.16.M88.4 R24, [R216+0x7800] ;  /* 0x00780000d818783b */ /* 0x000ea20000000200 */
[----:B------:R-:W-:Y:S01]  /*ac00*/  IADD3 R31, R3, 0x11, RZ ;  /* 0x00000011031f7810 */ /* 0x000fe20007ffe0ff */
[----:B------:R-:W-:-:S04]  /*ac10*/  DEPBAR.LE SB0, 0x0 ;  /* 0x000080000000791a */ /* 0x000fc80000000000 */
[----:B------:R-:W4:Y:S01]  /*ac20*/  I2F R169, R31 ;  /* 0x0000001f00a97306 */ /* 0x000f220000201400 */
[C---:B------:R-:W-:Y:S01]  /*ac30*/  IADD3 R170, R3.reuse, 0x18, RZ ;  /* 0x0000001803aa7810 */ /* 0x040fe20007ffe0ff */
[----:B------:R-:W-:Y:S01]  /*ac40*/  HMMA.16816.F32.BF16 R4, R172, R166, R4 ;  /* 0x000000a6ac04723c */ /* 0x000fe20000041804 */
[----:B------:R-:W-:Y:S01]  /*ac50*/  IADD3 R165, R3, 0x19, RZ ;  /* 0x0000001903a57810 */ /* 0x000fe20007ffe0ff */
[----:B---3--:R-:W-:Y:S01]  /*ac60*/  FFMA.FTZ R20, R29, UR4, R20 ;  /* 0x000000041d147c23 */ /* 0x008fe20008010014 */
[----:B------:R-:W-:Y:S01]  /*ac70*/  ISETP.GE.AND P0, PT, R177, R197, PT ;  /* 0x000000c5b100720c */ /* 0x000fe20003f06270 */
[----:B------:R-:W-:Y:S01]  /*ac80*/  FFMA.FTZ R29, R29, UR4, R22 ;  /* 0x000000041d1d7c23 */ /* 0x000fe20008010016 */
[-C--:B------:R-:W-:Y:S01]  /*ac90*/  ISETP.GE.AND P2, PT, R177, R196.reuse, PT ;  /* 0x000000c4b100720c */ /* 0x080fe20003f46270 */
[----:B------:R-:W3:Y:S01]  /*aca0*/  I2F R164, R170 ;  /* 0x000000aa00a47306 */ /* 0x000ee20000201400 */
[----:B------:R-:W-:Y:S02]  /*acb0*/  ISETP.GE.AND P1, PT, R188, R196, PT ;  /* 0x000000c4bc00720c */ /* 0x000fe40003f26270 */
[----:B------:R-:W-:-:S02]  /*acc0*/  FSEL R201, R20, -INF , !P0 ;  /* 0xff80000014c97808 */ /* 0x000fc40004000000 */
[----:B------:R-:W-:Y:S02]  /*acd0*/  FSEL R29, R29, -INF , !P2 ;  /* 0xff8000001d1d7808 */ /* 0x000fe40005000000 */
[-C--:B------:R-:W-:Y:S01]  /*ace0*/  ISETP.GE.AND P2, PT, R170, R197.reuse, PT ;  /* 0x000000c5aa00720c */ /* 0x080fe20003f46270 */
[C---:B-1----:R-:W-:Y:S01]  /*acf0*/  HMMA.16816.F32.BF16 R184, R192.reuse, R32, R184 ;  /* 0x00000020c0b8723c */ /* 0x042fe200000418b8 */
[----:B------:R-:W1:Y:S01]  /*ad00*/  I2F R22, R165 ;  /* 0x000000a500167306 */ /* 0x000e620000201400 */
[----:B----4-:R-:W-:Y:S01]  /*ad10*/  FFMA.FTZ R190, R169, UR4, R21 ;  /* 0x00000004a9be7c23 */ /* 0x010fe20008010015 */
[----:B------:R-:W-:Y:S01]  /*ad20*/  IADD3 R21, R3, 0x20, RZ ;  /* 0x0000002003157810 */ /* 0x000fe20007ffe0ff */
[----:B------:R-:W-:Y:S01]  /*ad30*/  FFMA.FTZ R169, R169, UR4, R23 ;  /* 0x00000004a9a97c23 */ /* 0x000fe20008010017 */
[----:B------:R-:W-:Y:S02]  /*ad40*/  IADD3 R23, R3, 0x21, RZ ;  /* 0x0000002103177810 */ /* 0x000fe40007ffe0ff */
[----:B------:R-:W-:Y:S01]  /*ad50*/  FSEL R237, R237, -INF , !P1 ;  /* 0xff800000eded7808 */ /* 0x000fe20004800000 */
[C---:B---3--:R-:W-:Y:S01]  /*ad60*/  FFMA.FTZ R16, R164.reuse, UR4, R16 ;  /* 0x00000004a4107c23 */ /* 0x048fe20008010010 */
[----:B------:R-:W3:Y:S01]  /*ad70*/  I2F R20, R21 ;  /* 0x0000001500147306 */ /* 0x000ee20000201400 */
[C---:B------:R-:W-:Y:S01]  /*ad80*/  ISETP.GE.AND P1, PT, R31.reuse, R197, PT ;  /* 0x000000c51f00720c */ /* 0x040fe20003f26270 */
[----:B------:R-:W-:Y:S01]  /*ad90*/  FFMA.FTZ R18, R164, UR4, R18 ;  /* 0x00000004a4127c23 */ /* 0x000fe20008010012 */
[----:B------:R-:W-:Y:S01]  /*ada0*/  ISETP.GE.AND P0, PT, R31, R196, PT ;  /* 0x000000c41f00720c */ /* 0x000fe20003f06270 */
[----:B------:R-:W-:Y:S01]  /*adb0*/  HMMA.16816.F32.BF16 R180, R192, R34, R180 ;  /* 0x00000022c0b4723c */ /* 0x000fe200000418b4 */
[----:B------:R-:W-:-:S02]  /*adc0*/  FSEL R189, R16, -INF , !P2 ;  /* 0xff80000010bd7808 */ /* 0x000fc40005000000 */
[----:B------:R-:W-:Y:S01]  /*add0*/  FSEL R190, R190, -INF , !P1 ;  /* 0xff800000bebe7808 */ /* 0x000fe20004800000 */
[----:B------:R-:W4:Y:S01]  /*ade0*/  I2F R16, R23 ;  /* 0x0000001700107306 */ /* 0x000f220000201400 */
[----:B------:R-:W-:Y:S01]  /*adf0*/  ISETP.GE.AND P1, PT, R170, R196, PT ;  /* 0x000000c4aa00720c */ /* 0x000fe20003f26270 */
[C---:B-1----:R-:W-:Y:S01]  /*ae00*/  FFMA.FTZ R188, R22.reuse, UR4, R17 ;  /* 0x0000000416bc7c23 */ /* 0x042fe20008010011 */
[----:B------:R-:W-:Y:S01]  /*ae10*/  IADD3 R17, R3, 0x28, RZ ;  /* 0x0000002803117810 */ /* 0x000fe20007ffe0ff */
[----:B------:R-:W-:Y:S01]  /*ae20*/  FFMA.FTZ R19, R22, UR4, R19 ;  /* 0x0000000416137c23 */ /* 0x000fe20008010013 */
[----:B------:R-:W-:Y:S02]  /*ae30*/  FSEL R33, R169, -INF , !P0 ;  /* 0xff800000a9217808 */ /* 0x000fe40004000000 */
[-C--:B------:R-:W-:Y:S01]  /*ae40*/  ISETP.GE.AND P0, PT, R165, R197.reuse, PT ;  /* 0x000000c5a500720c */ /* 0x080fe20003f06270 */
[----:B--2---:R-:W-:Y:S01]  /*ae50*/  HMMA.16816.F32.BF16 R184, R172, R24, R184 ;  /* 0x00000018acb8723c */ /* 0x004fe200000418b8 */
[----:B------:R-:W-:Y:S01]  /*ae60*/  FSEL R32, R18, -INF , !P1 ;  /* 0xff80000012207808 */ /* 0x000fe20004800000 */
[----:B---3--:R-:W-:Y:S01]  /*ae70*/  FFMA.FTZ R12, R20, UR4, R12 ;  /* 0x00000004140c7c23 */ /* 0x008fe2000801000c */
[----:B------:R-:W1:Y:S01]  /*ae80*/  I2F R18, R17 ;  /* 0x0000001100127306 */ /* 0x000e620000201400 */
[----:B------:R-:W-:Y:S01]  /*ae90*/  FSEL R188, R188, -INF , !P0 ;  /* 0xff800000bcbc7808 */ /* 0x000fe20004000000 */
[----:B------:R-:W-:Y:S01]  /*aea0*/  FFMA.FTZ R193, R20, UR4, R14 ;  /* 0x0000000414c17c23 */ /* 0x000fe2000801000e */
[----:B------:R-:W-:-:S02]  /*aeb0*/  ISETP.GE.AND P1, PT, R21, R197, PT ;  /* 0x000000c51500720c */ /* 0x000fc40003f26270 */
[-C--:B------:R-:W-:Y:S01]  /*aec0*/  ISETP.GE.AND P0, PT, R21, R196.reuse, PT ;  /* 0x000000c41500720c */ /* 0x080fe20003f06270 */
[C---:B----4-:R-:W-:Y:S01]  /*aed0*/  FFMA.FTZ R199, R16.reuse, UR4, R13 ;  /* 0x0000000410c77c23 */ /* 0x050fe2000801000d */
[C---:B------:R-:W-:Y:S01]  /*aee0*/  IADD3 R21, R3.reuse, 0x29, RZ ;  /* 0x0000002903157810 */ /* 0x040fe20007ffe0ff */
[----:B------:R-:W-:Y:S01]  /*aef0*/  FFMA.FTZ R15, R16, UR4, R15 ;  /* 0x00000004100f7c23 */ /* 0x000fe2000801000f */
[----:B------:R-:W-:Y:S01]  /*af00*/  IADD3 R14, R3, 0x30, RZ ;  /* 0x00000030030e7810 */ /* 0x000fe20007ffe0ff */
[----:B------:R-:W-:Y:S01]  /*af10*/  HMMA.16816.F32.BF16 R24, R172, R26, R180 ;  /* 0x0000001aac18723c */ /* 0x000fe200000418b4 */
[----:B------:R-:W-:Y:S02]  /*af20*/  FSEL R198, R12, -INF , !P1 ;  /* 0xff8000000cc67808 */ /* 0x000fe40004800000 */
[----:B------:R-:W2:Y:S01]  /*af30*/  I2F R12, R21 ;  /* 0x00000015000c7306 */ /* 0x000ea20000201400 */
[-C--:B------:R-:W-:Y:S02]  /*af40*/  ISETP.GE.AND P2, PT, R165, R196.reuse, PT ;  /* 0x000000c4a500720c */ /* 0x080fe40003f46270 */
[----:B------:R-:W-:Y:S01]  /*af50*/  ISETP.GE.AND P1, PT, R23, R196, PT ;  /* 0x000000c41700720c */ /* 0x000fe20003f26270 */
[C---:B-1----:R-:W-:Y:S01]  /*af60*/  FFMA.FTZ R195, R18.reuse, UR4, R4 ;  /* 0x0000000412c37c23 */ /* 0x042fe20008010004 */
[----:B------:R-:W-:Y:S01]  /*af70*/  FSEL R31, R19, -INF , !P2 ;  /* 0xff800000131f7808 */ /* 0x000fe20005000000 */
[----:B------:R-:W-:Y:S01]  /*af80*/  FFMA.FTZ R6, R18, UR4, R6 ;  /* 0x0000000412067c23 */ /* 0x000fe20008010006 */
[----:B------:R-:W-:Y:S01]  /*af90*/  ISETP.GE.AND P2, PT, R23, R197, PT ;  /* 0x000000c51700720c */ /* 0x000fe20003f46270 */
[----:B------:R-:W1:Y:S01]  /*afa0*/  I2F R13, R14 ;  /* 0x0000000e000d7306 */ /* 0x000e620000201400 */
[----:B------:R-:W-:-:S02]  /*afb0*/  IADD3 R4, R3, 0x31, RZ ;  /* 0x0000003103047810 */ /* 0x000fc40007ffe0ff */
[----:B------:R-:W-:Y:S02]  /*afc0*/  FSEL R193, R193, -INF , !P0 ;  /* 0xff800000c1c17808 */ /* 0x000fe40004000000 */
[----:B------:R-:W-:Y:S02]  /*afd0*/  FSEL R199, R199, -INF , !P2 ;  /* 0xff800000c7c77808 */ /* 0x000fe40005000000 */
[CC--:B------:R-:W-:Y:S01]  /*afe0*/  ISETP.GE.AND P0, PT, R17.reuse, R197.reuse, PT ;  /* 0x000000c51100720c */ /* 0x0c0fe20003f06270 */
[C---:B--2---:R-:W-:Y:S01]  /*aff0*/  FFMA.FTZ R7, R12.reuse, UR4, R7 ;  /* 0x000000040c077c23 */ /* 0x044fe20008010007 */
[----:B------:R-:W-:Y:S01]  /*b000*/  BAR.SYNC.DEFER_BLOCKING 0x0 ;  /* 0x0000000000007b1d */ /* 0x000fe20000010000 */
[-C--:B------:R-:W-:Y:S01]  /*b010*/  ISETP.GE.AND P2, PT, R17, R196.reuse, PT ;  /* 0x000000c41100720c */ /* 0x080fe20003f46270 */
[----:B------:R-:W-:Y:S01]  /*b020*/  FFMA.FTZ R200, R12, UR4, R5 ;  /* 0x000000040cc87c23 */ /* 0x000fe20008010005 */
[----:B------:R-:W-:Y:S02]  /*b030*/  FSEL R191, R15, -INF , !P1 ;  /* 0xff8000000fbf7808 */ /* 0x000fe40004800000 */
[----:B------:R-:W-:Y:S01]  /*b040*/  FSEL R195, R195, -INF , !P0 ;  /* 0xff800000c3c37808 */ /* 0x000fe20004000000 */
[----:B------:R-:W2:Y:S01]  /*b050*/  I2F R15, R4 ;  /* 0x00000004000f7306 */ /* 0x000ea20000201400 */
[----:B------:R-:W-:Y:S01]  /*b060*/  FSEL R194, R6, -INF , !P2 ;  /* 0xff80000006c27808 */ /* 0x000fe20005000000 */
[----:B-1----:R-:W-:Y:S01]  /*b070*/  FFMA.FTZ R182, R13, UR4, R184 ;  /* 0x000000040db67c23 */ /* 0x002fe200080100b8 */
[----:B------:R-:W-:Y:S01]  /*b080*/  ISETP.GE.AND P0, PT, R21, R196, PT ;  /* 0x000000c41500720c */ /* 0x000fe20003f06270 */
[----:B------:R-:W-:Y:S01]  /*b090*/  FFMA.FTZ R177, R13, UR4, R186 ;  /* 0x000000040db17c23 */ /* 0x000fe200080100ba */
[----:B------:R-:W-:-:S02]  /*b0a0*/  ISETP.GE.AND P2, PT, R14, R197, PT ;  /* 0x000000c50e00720c */ /* 0x000fc40003f46270 */
[----:B------:R-:W-:Y:S02]  /*b0b0*/  IADD3 R16, R3, 0x38, RZ ;  /* 0x0000003803107810 */ /* 0x000fe40007ffe0ff */
[----:B------:R-:W-:Y:S02]  /*b0c0*/  FSEL R192, R7, -INF , !P0 ;  /* 0xff80000007c07808 */ /* 0x000fe40004000000 */
[----:B------:R-:W-:Y:S01]  /*b0d0*/  FSEL R182, R182, -INF , !P2 ;  /* 0xff800000b6b67808 */ /* 0x000fe20005000000 */
[----:B------:R-:W1:Y:S01]  /*b0e0*/  I2F R5, R16 ;  /* 0x0000001000057306 */ /* 0x000e620000201400 */
[CC--:B------:R-:W-:Y:S02]  /*b0f0*/  ISETP.GE.AND P0, PT, R4.reuse, R197.reuse, PT ;  /* 0x000000c50400720c */ /* 0x0c0fe40003f06270 */
[----:B------:R-:W-:Y:S01]  /*b100*/  ISETP.GE.AND P2, PT, R4, R196, PT ;  /* 0x000000c40400720c */ /* 0x000fe20003f46270 */
[----:B--2---:R-:W-:Y:S01]  /*b110*/  FFMA.FTZ R181, R15, UR4, R185 ;  /* 0x000000040fb57c23 */ /* 0x004fe200080100b9 */
[----:B------:R-:W-:Y:S01]  /*b120*/  ISETP.GE.AND P1, PT, R21, R197, PT ;  /* 0x000000c51500720c */ /* 0x000fe20003f26270 */
[----:B------:R-:W-:-:S02]  /*b130*/  FFMA.FTZ R170, R15, UR4, R187 ;  /* 0x000000040faa7c23 */ /* 0x000fc400080100bb */
[----:B------:R-:W2:Y:S01]  /*b140*/  I2F R4, R3 ;  /* 0x0000000300047306 */ /* 0x000ea20000201400 */
[----:B------:R-:W-:Y:S02]  /*b150*/  FSEL R200, R200, -INF , !P1 ;  /* 0xff800000c8c87808 */ /* 0x000fe40004800000 */
[-C--:B------:R-:W-:Y:S02]  /*b160*/  ISETP.GE.AND P1, PT, R14, R196.reuse, PT ;  /* 0x000000c40e00720c */ /* 0x080fe40003f26270 */
[----:B------:R-:W-:Y:S02]  /*b170*/  FSEL R181, R181, -INF , !P0 ;  /* 0xff800000b5b57808 */ /* 0x000fe40004000000 */
[----:B------:R-:W-:Y:S01]  /*b180*/  FSEL R177, R177, -INF , !P1 ;  /* 0xff800000b1b17808 */ /* 0x000fe20004800000 */
[----:B-1----:R-:W-:Y:S01]  /*b190*/  FFMA.FTZ R24, R5, UR4, R24 ;  /* 0x0000000405187c23 */ /* 0x002fe20008010018 */
[----:B------:R-:W-:Y:S01]  /*b1a0*/  ISETP.GE.AND P1, PT, R3, R197, PT ;  /* 0x000000c50300720c */ /* 0x000fe20003f26270 */
[----:B------:R-:W-:Y:S01]  /*b1b0*/  FFMA.FTZ R26, R5, UR4, R26 ;  /* 0x00000004051a7c23 */ /* 0x000fe2000801001a */
[----:B------:R-:W-:-:S02]  /*b1c0*/  ISETP.GE.AND P0, PT, R3, R196, PT ;  /* 0x000000c40300720c */ /* 0x000fc40003f06270 */
[----:B------:R-:W-:Y:S02]  /*b1d0*/  FSEL R170, R170, -INF , !P2 ;  /* 0xff800000aaaa7808 */ /* 0x000fe40005000000 */
[----:B------:R-:W-:Y:S01]  /*b1e0*/  ISETP.GE.AND P2, PT, R16, R197, PT ;  /* 0x000000c51000720c */ /* 0x000fe20003f46270 */
[C---:B--2---:R-:W-:Y:S01]  /*b1f0*/  FFMA.FTZ R6, R4.reuse, UR4, R28 ;  /* 0x0000000404067c23 */ /* 0x044fe2000801001c */
[----:B------:R-:W-:Y:S01]  /*b200*/  IADD3 R3, R3, 0x39, RZ ;  /* 0x0000003903037810 */ /* 0x000fe20007ffe0ff */
[----:B------:R-:W-:Y:S01]  /*b210*/  FFMA.FTZ R4, R4, UR4, R30 ;  /* 0x0000000404047c23 */ /* 0x000fe2000801001e */
[----:B------:R-:W-:Y:S02]  /*b220*/  FSEL R180, R24, -INF , !P2 ;  /* 0xff80000018b47808 */ /* 0x000fe40005000000 */
[----:B------:R-:W1:Y:S01]  /*b230*/  I2F R5, R3 ;  /* 0x0000000300057306 */ /* 0x000e620000201400 */
[----:B------:R-:W-:Y:S02]  /*b240*/  ISETP.GE.AND P2, PT, R16, R196, PT ;  /* 0x000000c41000720c */ /* 0x000fe40003f46270 */
[----:B------:R-:W-:-:S02]  /*b250*/  FSEL R4, R4, -INF , !P0 ;  /* 0xff80000004047808 */ /* 0x000fc40004000000 */
[----:B------:R-:W-:Y:S02]  /*b260*/  PLOP3.LUT P0, PT, PT, PT, UP0, 0x80, 0x0 ;  /* 0x000000000000781c */ /* 0x000fe40003f0f008 */
[----:B------:R-:W-:Y:S02]  /*b270*/  FSEL R168, R26, -INF , !P2 ;  /* 0xff8000001aa87808 */ /* 0x000fe40005000000 */
[----:B------:R-:W-:Y:S02]  /*b280*/  FSEL R6, R6, -INF , !P1 ;  /* 0xff80000006067808 */ /* 0x000fe40004800000 */
[C---:B------:R-:W-:Y:S02]  /*b290*/  ISETP.GE.AND P2, PT, R3.reuse, R197, PT ;  /* 0x000000c50300720c */ /* 0x040fe40003f46270 */
[----:B------:R-:W-:Y:S01]  /*b2a0*/  ISETP.GE.AND P1, PT, R3, R196, PT ;  /* 0x000000c40300720c */ /* 0x000fe20003f26270 */
[C---:B-1----:R-:W-:Y:S02]  /*b2b0*/  FFMA.FTZ R25, R5.reuse, UR4, R25 ;  /* 0x0000000405197c23 */ /* 0x042fe40008010019 */
        /* <DEDUP_REMOVED lines=76> */
.L_x_260:
[----:B------:R-:W-:Y:S05]  /*b780*/  BSYNC B0 ;  /* 0x0000000000007941 */ /* 0x000fea0003800000 */
.L_x_259:
[----:B------:R-:W0:Y:S02]  /*b790*/  LDGDEPBAR ;  /* 0x00000000000079af */ /* 0x000e240000000000 */
.L_x_258:
        /* <DEDUP_REMOVED lines=38> */
[----:B-1----:R-:W-:-:S03]  /*ba00*/  FMNMX.FTZ R7, R12, R7, !PT ;  /* 0x000000070c077209 */ /* 0x002fc60007810000 */
[----:B------:R-:W-:Y:S01]  /*ba10*/  LDSM.16.MT88.4 R12, [R221+0x18000] ;  /* 0x01800000dd0c783b */ /* 0x000fe20000004200 */
        /* <DEDUP_REMOVED lines=9> */
[--C-:B------:R-:W-:Y:S01]  /*bab0*/  FFMA.FTZ R174, R171, c[0x0][0x23c], -R179.reuse ;  /* 0x00008f00abae7a23 */ /* 0x100fe200000108b3 */
[C---:B------:R-:W-:Y:S01]  /*bac0*/  FSEL R5, R3.reuse, RZ, P1 ;  /* 0x000000ff03057208 */ /* 0x040fe20000800000 */
[----:B------:R-:W-:Y:S02]  /*bad0*/  FMUL.FTZ R171, R3, c[0x0][0x23c] ;  /* 0x00008f0003ab7a20 */ /* 0x000fe40000410000 */
[----:B------:R-:W-:Y:S02]  /*bae0*/  FFMA.FTZ R175, R6, c[0x0][0x23c], -R179 ;  /* 0x00008f0006af7a23 */ /* 0x000fe400000108b3 */
[----:B------:R-:W-:Y:S01]  /*baf0*/  FADD.FTZ R5, R0, -R5 ;  /* 0x8000000500057221 */ /* 0x000fe20000010000 */
[----:B------:R-:W-:Y:S01]  /*bb00*/  FSEL R171, R171, RZ, P1 ;  /* 0x000000ffabab7208 */ /* 0x000fe20000800000 */
[--C-:B------:R-:W-:Y:S01]  /*bb10*/  FFMA.FTZ R173, R246, c[0x0][0x23c], -R179.reuse ;  /* 0x00008f00f6ad7a23 */ /* 0x100fe200000108b3 */
[----:B------:R-:W-:Y:S01]  /*bb20*/  MUFU.EX2 R174, R174 ;  /* 0x000000ae00ae7308 */ /* 0x000fe20000000800 */
[----:B------:R-:W-:-:S02]  /*bb30*/  FFMA.FTZ R172, R203, c[0x0][0x23c], -R179 ;  /* 0x00008f00cbac7a23 */ /* 0x000fc400000108b3 */
[--C-:B------:R-:W-:Y:S01]  /*bb40*/  FFMA.FTZ R167, R4, c[0x0][0x23c], -R171.reuse ;  /* 0x00008f0004a77a23 */ /* 0x100fe200000108ab */
[----:B------:R-:W-:Y:S01]  /*bb50*/  FSEL R4, R164, RZ, P2 ;  /* 0x000000ffa4047208 */ /* 0x000fe20001000000 */
[--C-:B------:R-:W-:Y:S02]  /*bb60*/  FFMA.FTZ R166, R202, c[0x0][0x23c], -R171.reuse ;  /* 0x00008f00caa67a23 */ /* 0x100fe400000108ab */
[--C-:B------:R-:W-:Y:S01]  /*bb70*/  FFMA.FTZ R165, R176, c[0x0][0x23c], -R171.reuse ;  /* 0x00008f00b0a57a23 */ /* 0x100fe200000108ab */
[----:B------:R-:W-:Y:S01]  /*bb80*/  MUFU.EX2 R175, R175 ;  /* 0x000000af00af7308 */ /* 0x000fe20000000800 */
[----:B------:R-:W-:Y:S02]  /*bb90*/  FADD.FTZ R4, R2, -R4 ;  /* 0x8000000402047221 */ /* 0x000fe40000010000 */
[----:B------:R-:W-:Y:S02]  /*bba0*/  FFMA.FTZ R2, R237, c[0x0][0x23c], -R171 ;  /* 0x00008f00ed027a23 */ /* 0x000fe400000108ab */
[----:B------:R-:W-:-:S02]  /*bbb0*/  FMUL.FTZ R0, R5, c[0x0][0x23c] ;  /* 0x00008f0005007a20 */ /* 0x000fc40000410000 */
[----:B------:R-:W-:Y:S01]  /*bbc0*/  FMUL.FTZ R4, R4, c[0x0][0x23c] ;  /* 0x00008f0004047a20 */ /* 0x000fe20000410000 */
[----:B------:R-:W-:Y:S01]  /*bbd0*/  MUFU.EX2 R173, R173 ;  /* 0x000000ad00ad7308 */ /* 0x000fe20000000800 */
[--C-:B------:R-:W-:Y:S02]  /*bbe0*/  FFMA.FTZ R184, R190, c[0x0][0x23c], -R179.reuse ;  /* 0x00008f00beb87a23 */ /* 0x100fe400000108b3 */
[--C-:B------:R-:W-:Y:S02]  /*bbf0*/  FFMA.FTZ R185, R189, c[0x0][0x23c], -R179.reuse ;  /* 0x00008f00bdb97a23 */ /* 0x100fe400000108b3 */
[--C-:B------:R-:W-:Y:S02]  /*bc00*/  FFMA.FTZ R186, R188, c[0x0][0x23c], -R179.reuse ;  /* 0x00008f00bcba7a23 */ /* 0x100fe400000108b3 */
[----:B------:R-:W-:Y:S01]  /*bc10*/  FFMA.FTZ R183, R201, c[0x0][0x23c], -R179 ;  /* 0x00008f00c9b77a23 */ /* 0x000fe200000108b3 */
[----:B------:R-:W1:Y:S01]  /*bc20*/  MUFU.EX2 R172, R172 ;  /* 0x000000ac00ac7308 */ /* 0x000e620000000800 */
[----:B------:R-:W-:-:S02]  /*bc30*/  FFMA.FTZ R187, R29, c[0x0][0x23c], -R171 ;  /* 0x00008f001dbb7a23 */ /* 0x000fc400000108ab */
[--C-:B------:R-:W-:Y:S02]  /*bc40*/  FFMA.FTZ R188, R33, c[0x0][0x23c], -R171.reuse ;  /* 0x00008f0021bc7a23 */ /* 0x100fe400000108ab */
[--C-:B------:R-:W-:Y:S02]  /*bc50*/  FFMA.FTZ R190, R32, c[0x0][0x23c], -R171.reuse ;  /* 0x00008f0020be7a23 */ /* 0x100fe400000108ab */
[----:B------:R-:W-:Y:S01]  /*bc60*/  FFMA.FTZ R189, R31, c[0x0][0x23c], -R171 ;  /* 0x00008f001fbd7a23 */ /* 0x000fe200000108ab */
[----:B------:R-:W-:Y:S01]  /*bc70*/  MUFU.EX2 R167, R167 ;  /* 0x000000a700a77308 */ /* 0x000fe20000000800 */
[----:B------:R-:W-:Y:S01]  /*bc80*/  LDSM.16.MT88.4 R32, [R221+0x18800] ;  /* 0x01880000dd20783b */ /* 0x000fe20000004200 */
[--C-:B------:R-:W-:Y:S02]  /*bc90*/  FFMA.FTZ R196, R198, c[0x0][0x23c], -R179.reuse ;  /* 0x00008f00c6c47a23 */ /* 0x100fe400000108b3 */
[--C-:B------:R-:W-:Y:S01]  /*bca0*/  FFMA.FTZ R197, R199, c[0x0][0x23c], -R179.reuse ;  /* 0x00008f00c7c57a23 */ /* 0x100fe200000108b3 */
[----:B------:R-:W-:Y:S01]  /*bcb0*/  LDSM.16.MT88.4 R28, [R220+0x18800] ;  /* 0x01880000dc1c783b */ /* 0x000fe20000004200 */
[----:B------:R-:W-:-:S02]  /*bcc0*/  FFMA.FTZ R195, R195, c[0x0][0x23c], -R179 ;  /* 0x00008f00c3c37a23 */ /* 0x000fc400000108b3 */
[----:B------:R-:W2:Y:S01]  /*bcd0*/  MUFU.EX2 R166, R166 ;  /* 0x000000a600a67308 */ /* 0x000ea20000000800 */
[----:B-1----:R-:W-:Y:S01]  /*bce0*/  F2FP.BF16.PACK_AB R6, R172, R173 ;  /* 0x000000adac06723e */ /* 0x002fe200000010ff */
[----:B------:R-:W-:Y:S02]  /*bcf0*/  FFMA.FTZ R198, R200, c[0x0][0x23c], -R179 ;  /* 0x00008f00c8c67a23 */ /* 0x000fe400000108b3 */
[--C-:B------:R-:W-:Y:S02]  /*bd00*/  FFMA.FTZ R193, R193, c[0x0][0x23c], -R171.reuse ;  /* 0x00008f00c1c17a23 */ /* 0x100fe400000108ab */
[--C-:B------:R-:W-:Y:S02]  /*bd10*/  FFMA.FTZ R191, R191, c[0x0][0x23c], -R171.reuse ;  /* 0x00008f00bfbf7a23 */ /* 0x100fe400000108ab */
[----:B------:R-:W-:Y:S01]  /*bd20*/  MUFU.EX2 R165, R165 ;  /* 0x000000a500a57308 */ /* 0x000fe20000000800 */
[--C-:B------:R-:W-:Y:S02]  /*bd30*/  FFMA.FTZ R194, R194, c[0x0][0x23c], -R171.reuse ;  /* 0x00008f00c2c27a23 */ /* 0x100fe400000108ab */
[----:B------:R-:W-:-:S02]  /*bd40*/  FFMA.FTZ R192, R192, c[0x0][0x23c], -R171 ;  /* 0x00008f00c0c07a23 */ /* 0x000fc400000108ab */
[--C-:B------:R-:W-:Y:S02]  /*bd50*/  FFMA.FTZ R182, R182, c[0x0][0x23c], -R179.reuse ;  /* 0x00008f00b6b67a23 */ /* 0x100fe400000108b3 */
[--C-:B------:R-:W-:Y:S01]  /*bd60*/  FFMA.FTZ R181, R181, c[0x0][0x23c], -R179.reuse ;  /* 0x00008f00b5b57a23 */ /* 0x100fe200000108b3 */
[----:B------:R-:W1:Y:S01]  /*bd70*/  MUFU.EX2 R2, R2 ;  /* 0x0000000200027308 */ /* 0x000e620000000800 */
[----:B--2---:R-:W-:Y:S01]  /*bd80*/  F2FP.BF16.PACK_AB R5, R166, R167 ;  /* 0x000000a7a605723e */ /* 0x004fe200000010ff */
[--C-:B------:R-:W-:Y:S02]  /*bd90*/  FFMA.FTZ R180, R180, c[0x0][0x23c], -R179.reuse ;  /* 0x00008f00b4b47a23 */ /* 0x100fe400000108b3 */
[----:B------:R-:W-:Y:S02]  /*bda0*/  FFMA.FTZ R178, R178, c[0x0][0x23c], -R179 ;  /* 0x00008f00b2b27a23 */ /* 0x000fe400000108b3 */
[--C-:B------:R-:W-:Y:S02]  /*bdb0*/  FFMA.FTZ R177, R177, c[0x0][0x23c], -R171.reuse ;  /* 0x00008f00b1b17a23 */ /* 0x100fe400000108ab */
[----:B------:R2:W3:Y:S01]  /*bdc0*/  MUFU.EX2 R176, R4 ;  /* 0x0000000400b07308 */ /* 0x0004e20000000800 */
[----:B------:R-:W-:-:S02]  /*bdd0*/  FFMA.FTZ R179, R170, c[0x0][0x23c], -R171 ;  /* 0x00008f00aab37a23 */ /* 0x000fc400000108ab */
[--C-:B------:R-:W-:Y:S02]  /*bde0*/  FFMA.FTZ R199, R168, c[0x0][0x23c], -R171.reuse ;  /* 0x00008f00a8c77a23 */ /* 0x100fe400000108ab */
[----:B------:R-:W-:Y:S02]  /*bdf0*/  FFMA.FTZ R200, R169, c[0x0][0x23c], -R171 ;  /* 0x00008f00a9c87a23 */ /* 0x000fe400000108ab */
[----:B------:R-:W-:Y:S01]  /*be00*/  LDSM.16.MT88.4 R168, [R221+0x19800] ;  /* 0x01980000dda8783b */ /* 0x000fe20000004200 */
        /* <DEDUP_REMOVED lines=24> */
[----:B------:R-:W-:Y:S01]  /*bf90*/  MUFU.EX2 R186, R186 ;  /* 0x000000ba00ba7308 */ /* 0x000fe20000000800 */
        /* <DEDUP_REMOVED lines=9> */
[----:B------:R-:W-:Y:S01]  /*c030*/  FMUL.FTZ R49, R49, R176 ;  /* 0x000000b031317220 */ /* 0x000fe20000410000 */
[----:B------:R-:W3:Y:S01]  /*c040*/  LDSM.16.MT88.4 R16, [R224+0x1a000] ;  /* 0x01a00000e010783b */ /* 0x000ee20000004200 */
[-C--:B------:R-:W-:Y:S01]  /*c050*/  FMUL.FTZ R50, R50, R0.reuse ;  /* 0x0000000032327220 */ /* 0x080fe20000410000 */
[----:B------:R-:W4:Y:S01]  /*c060*/  MUFU.EX2 R188, R188 ;  /* 0x000000bc00bc7308 */ /* 0x000f220000000800 */
        /* <DEDUP_REMOVED lines=9> */
[----:B------:R-:W5:Y:S01]  /*c100*/  LDSM.16.MT88.4 R12, [R222+0x1a000] ;  /* 0x01a00000de0c783b */ /* 0x000f620000004200 */
[----:B------:R-:W-:-:S02]  /*c110*/  FMUL.FTZ R57, R57, R176 ;  /* 0x000000b039397220 */ /* 0x000fc40000410000 */
[-C--:B------:R-:W-:Y:S01]  /*c120*/  FMUL.FTZ R58, R58, R0.reuse ;  /* 0x000000003a3a7220 */ /* 0x080fe20000410000 */
[----:B------:R-:W1:Y:S01]  /*c130*/  MUFU.EX2 R189, R189 ;  /* 0x000000bd00bd7308 */ /* 0x000e620000000800 */
[----:B------:R-:W-:Y:S02]  /*c140*/  FMUL.FTZ R59, R59, R0 ;  /* 0x000000003b3b7220 */ /* 0x000fe40000410000 */
[-C--:B------:R-:W-:Y:S01]  /*c150*/  FMUL.FTZ R60, R60, R176.reuse ;  /* 0x000000b03c3c7220 */ /* 0x080fe20000410000 */
[----:B--2---:R-:W-:Y:S01]  /*c160*/  HMMA.16816.F32.BF16 R52, R4, R20, R52 ;  /* 0x000000140434723c */ /* 0x004fe20000041834 */
[----:B------:R-:W-:Y:S02]  /*c170*/  FMUL.FTZ R61, R61, R176 ;  /* 0x000000b03d3d7220 */ /* 0x000fe40000410000 */
[-C--:B------:R-:W-:Y:S01]  /*c180*/  FMUL.FTZ R62, R62, R0.reuse ;  /* 0x000000003e3e7220 */ /* 0x080fe20000410000 */
[----:B------:R-:W2:Y:S01]  /*c190*/  MUFU.EX2 R196, R196 ;  /* 0x000000c400c47308 */ /* 0x000ea20000000800 */
[----:B------:R-:W-:-:S02]  /*c1a0*/  FMUL.FTZ R63, R63, R0 ;  /* 0x000000003f3f7220 */ /* 0x000fc40000410000 */
[-C--:B------:R-:W-:Y:S01]  /*c1b0*/  FMUL.FTZ R64, R64, R176.reuse ;  /* 0x000000b040407220 */ /* 0x080fe20000410000 */
[C---:B------:R-:W-:Y:S01]  /*c1c0*/  HMMA.16816.F32.BF16 R56, R4.reuse, R22, R56 ;  /* 0x000000160438723c */ /* 0x040fe20000041838 */
[----:B------:R-:W1:Y:S01]  /*c1d0*/  LDSM.16.MT88.4 R20, [R221+0x1a000] ;  /* 0x01a00000dd14783b */ /* 0x000e620000004200 */
[----:B------:R-:W-:Y:S02]  /*c1e0*/  FMUL.FTZ R65, R65, R176 ;  /* 0x000000b041417220 */ /* 0x000fe40000410000 */
[-C--:B------:R-:W-:Y:S01]  /*c1f0*/  FMUL.FTZ R66, R66, R0.reuse ;  /* 0x0000000042427220 */ /* 0x080fe20000410000 */
[----:B------:R-:W1:Y:S01]  /*c200*/  MUFU.EX2 R197, R197 ;  /* 0x000000c500c57308 */ /* 0x000e620000000800 */
[----:B------:R-:W-:Y:S02]  /*c210*/  FMUL.FTZ R67, R67, R0 ;  /* 0x0000000043437220 */ /* 0x000fe40000410000 */
[-C--:B------:R-:W-:Y:S01]  /*c220*/  FMUL.FTZ R68, R68, R176.reuse ;  /* 0x000000b044447220 */ /* 0x080fe20000410000 */
[----:B---3--:R-:W-:Y:S01]  /*c230*/  HMMA.16816.F32.BF16 R60, R4, R16, R60 ;  /* 0x00000010043c723c */ /* 0x008fe2000004183c */
[----:B------:R-:W-:-:S02]  /*c240*/  FMUL.FTZ R69, R69, R176 ;  /* 0x000000b045457220 */ /* 0x000fc40000410000 */
        /* <DEDUP_REMOVED lines=8> */
[----:B------:R-:W-:Y:S01]  /*c2d0*/  MUFU.EX2 R198, R198 ;  /* 0x000000c600c67308 */ /* 0x000fe20000000800 */
[----:B------:R-:W-:-:S02]  /*c2e0*/  FMUL.FTZ R75, R75, R0 ;  /* 0x000000004b4b7220 */ /* 0x000fc40000410000 */
[-C--:B------:R-:W-:Y:S01]  /*c2f0*/  FMUL.FTZ R76, R76, R176.reuse ;  /* 0x000000b04c4c7220 */ /* 0x080fe20000410000 */
[C---:B-----5:R-:W-:Y:S01]  /*c300*/  HMMA.16816.F32.BF16 R68, R4.reuse, R12, R68 ;  /* 0x0000000c0444723c */ /* 0x060fe20000041844 */
        /* <DEDUP_REMOVED lines=15> */
[----:B------:R-:W-:Y:S01]  /*c400*/  MUFU.EX2 R194, R194 ;  /* 0x000000c200c27308 */ /* 0x000fe20000000800 */
[----:B------:R-:W-:Y:S01]  /*c410*/  FMUL.FTZ R87, R87, R0 ;  /* 0x0000000057577220 */ /* 0x000fe20000410000 */
[----:B------:R-:W-:Y:S01]  /*c420*/  HMMA.16816.F32.BF16 R80, R4, R22, R80 ;  /* 0x000000160450723c */ /* 0x000fe20000041850 */
[-C--:B------:R-:W-:Y:S01]  /*c430*/  FMUL.FTZ R88, R88, R176.reuse ;  /* 0x000000b058587220 */ /* 0x080fe20000410000 */
[----:B------:R-:W1:Y:S01]  /*c440*/  LDSM.16.MT88.4 R20, [R222+0x1c000] ;  /* 0x01c00000de14783b */ /* 0x000e620000004200 */
[----:B------:R-:W-:-:S02]  /*c450*/  FMUL.FTZ R89, R89, R176 ;  /* 0x000000b059597220 */ /* 0x000fc40000410000 */
[-C--:B------:R-:W-:Y:S01]  /*c460*/  FMUL.FTZ R90, R90, R0.reuse ;  /* 0x000000005a5a7220 */ /* 0x080fe20000410000 */
[----:B------:R-:W1:Y:S01]  /*c470*/  MUFU.EX2 R192, R192 ;  /* 0x000000c000c07308 */ /* 0x000e620000000800 */
[----:B------:R-:W-:Y:S02]  /*c480*/  FMUL.FTZ R91, R91, R0 ;  /* 0x000000005b5b7220 */ /* 0x000fe40000410000 */
[-C--:B------:R-:W-:Y:S01]  /*c490*/  FMUL.FTZ R92, R92, R176.reuse ;  /* 0x000000b05c5c7220 */ /* 0x080fe20000410000 */
[----:B---3--:R-:W-:Y:S01]  /*c4a0*/  HMMA.16816.F32.BF16 R84, R4, R16, R84 ;  /* 0x000000100454723c */ /* 0x008fe20000041854 */
[----:B------:R-:W-:Y:S02]  /*c4b0*/  FMUL.FTZ R93, R93, R176 ;  /* 0x000000b05d5d7220 */ /* 0x000fe40000410000 */
[-C--:B------:R-:W-:Y:S01]  /*c4c0*/  FMUL.FTZ R94, R94, R0.reuse ;  /* 0x000000005e5e7220 */ /* 0x080fe20000410000 */
[----:B------:R-:W3:Y:S01]  /*c4d0*/  MUFU.EX2 R182, R182 ;  /* 0x000000b600b67308 */ /* 0x000ee20000000800 */
[----:B------:R-:W-:-:S02]  /*c4e0*/  FMUL.FTZ R95, R95, R0 ;  /* 0x000000005f5f7220 */ /* 0x000fc40000410000 */
[-C--:B------:R-:W-:Y:S01]  /*c4f0*/  FMUL.FTZ R96, R96, R176.reuse ;  /* 0x000000b060607220 */ /* 0x080fe20000410000 */
[C---:B------:R-:W-:Y:S01]  /*c500*/  HMMA.16816.F32.BF16 R88, R4.reuse, R18, R88 ;  /* 0x000000120458723c */ /* 0x040fe20000041858 */
[----:B------:R-:W-:Y:S01]  /*c510*/  FMUL.FTZ R97, R97, R176 ;  /* 0x000000b061617220 */ /* 0x000fe20000410000 */
[----:B------:R-:W2:Y:S01]  /*c520*/  LDSM.16.MT88.4 R16, [R221+0x1c000] ;  /* 0x01c00000dd10783b */ /* 0x000ea20000004200 */
[-C--:B------:R-:W-:Y:S01]  /*c530*/  FMUL.FTZ R98, R98, R0.reuse ;  /* 0x0000000062627220 */ /* 0x080fe20000410000 */
[----:B------:R-:W1:Y:S01]  /*c540*/  MUFU.EX2 R181, R181 ;  /* 0x000000b500b57308 */ /* 0x000e620000000800 */
[----:B------:R-:W-:Y:S02]  /*c550*/  FMUL.FTZ R99, R99, R0 ;  /* 0x0000000063637220 */ /* 0x000fe40000410000 */
[-C--:B------:R-:W-:Y:S01]  /*c560*/  FMUL.FTZ R100, R100, R176.reuse ;  /* 0x000000b064647220 */ /* 0x080fe20000410000 */
[----:B-----5:R-:W-:Y:S01]  /*c570*/  HMMA.16816.F32.BF16 R92, R4, R12, R92 ;  /* 0x0000000c045c723c */ /* 0x020fe2000004185c */
[----:B------:R-:W-:-:S02]  /*c580*/  FMUL.FTZ R101, R101, R176 ;  /* 0x000000b065657220 */ /* 0x000fc40000410000 */
[-C--:B------:R-:W-:Y:S01]  /*c590*/  FMUL.FTZ R102, R102, R0.reuse ;  /* 0x0000000066667220 */ /* 0x080fe20000410000 */
[----:B------:R-:W-:Y:S01]  /*c5a0*/  MUFU.EX2 R180, R180 ;  /* 0x000000b400b47308 */ /* 0x000fe20000000800 */
[----:B------:R-:W-:Y:S02]  /*c5b0*/  FMUL.FTZ R103, R103, R0 ;  /* 0x0000000067677220 */ /* 0x000fe40000410000 */
[-C--:B------:R-:W-:Y:S01]  /*c5c0*/  FMUL.FTZ R104, R104, R176.reuse ;  /* 0x000000b068687220 */ /* 0x080fe20000410000 */
[----:B------:R-:W-:Y:S01]  /*c5d0*/  HMMA.16816.F32.BF16 R96, R4, R14, R96 ;  /* 0x0000000e0460723c */ /* 0x000fe20000041860 */
[----:B------:R-:W5:Y:S01]  /*c5e0*/  LDSM.16.MT88.4 R12, [R220+0x1c000] ;  /* 0x01c00000dc0c783b */ /* 0x000f620000004200 */
[----:B------:R-:W-:Y:S02]  /*c5f0*/  FMUL.FTZ R105, R105, R176 ;  /* 0x000000b069697220 */ /* 0x000fe40000410000 */
[-C--:B------:R-:W-:Y:S01]  /*c600*/  FMUL.FTZ R106, R106, R0.reuse ;  /* 0x000000006a6a7220 */ /* 0x080fe20000410000 */
[----:B------:R-:W-:Y:S01]  /*c610*/  MUFU.EX2 R178, R178 ;  /* 0x000000b200b27308 */ /* 0x000fe20000000800 */
[----:B------:R-:W-:-:S02]  /*c620*/  FMUL.FTZ R107, R107, R0 ;  /* 0x000000006b6b7220 */ /* 0x000fc40000410000 */
        /* <DEDUP_REMOVED lines=29> */
[-C--:B------:R-:W-:Y:S02]  /*c800*/  FMUL.FTZ R126, R126, R0.reuse ;  /* 0x000000007e7e7220 */ /* 0x080fe40000410000 */
[----:B------:R-:W-:Y:S02]  /*c810*/  FMUL.FTZ R127, R127, R0 ;  /* 0x000000007f7f7220 */ /* 0x000fe40000410000 */
[-C--:B------:R-:W-:Y:S01]  /*c820*/  FMUL.FTZ R128, R128, R176.reuse ;  /* 0x000000b080807220 */ /* 0x080fe20000410000 */
[----:B------:R-:W-:Y:S01]  /*c830*/  HMMA.16816.F32.BF16 R120, R4, R14, R120 ;  /* 0x0000000e0478723c */ /* 0x000fe20000041878 */
[----:B------:R-:W5:Y:S01]  /*c840*/  LDSM.16.MT88.4 R12, [R221+0x1e000] ;  /* 0x01e00000dd0c783b */ /* 0x000f620000004200 */
[----:B------:R-:W-:Y:S02]  /*c850*/  FMUL.FTZ R129, R129, R176 ;  /* 0x000000b081817220 */ /* 0x000fe40000410000 */
[-C--:B------:R-:W-:Y:S02]  /*c860*/  FMUL.FTZ R130, R130, R0.reuse ;  /* 0x0000000082827220 */ /* 0x080fe40000410000 */
[----:B------:R-:W-:-:S02]  /*c870*/  FMUL.FTZ R131, R131, R0 ;  /* 0x0000000083837220 */ /* 0x000fc40000410000 */
[C---:B-1----:R-:W-:Y:S01]  /*c880*/  HMMA.16816.F32.BF16 R124, R4.reuse, R20, R124 ;  /* 0x00000014047c723c */ /* 0x042fe2000004187c */
[-C--:B------:R-:W-:Y:S02]  /*c890*/  FMUL.FTZ R132, R132, R176.reuse ;  /* 0x000000b084847220 */ /* 0x080fe40000410000 */
[----:B------:R-:W-:Y:S02]  /*c8a0*/  FMUL.FTZ R133, R133, R176 ;  /* 0x000000b085857220 */ /* 0x000fe40000410000 */
[-C--:B------:R-:W-:Y:S02]  /*c8b0*/  FMUL.FTZ R134, R134, R0.reuse ;  /* 0x0000000086867220 */ /* 0x080fe40000410000 */
[----:B------:R-:W-:Y:S01]  /*c8c0*/  FMUL.FTZ R135, R135, R0 ;  /* 0x0000000087877220 */ /* 0x000fe20000410000 */
[----:B------:R-:W-:Y:S01]  /*c8d0*/  HMMA.16816.F32.BF16 R128, R4, R22, R128 ;  /* 0x000000160480723c */ /* 0x000fe20000041880 */
[-C--:B------:R-:W-:Y:S01]  /*c8e0*/  FMUL.FTZ R136, R136, R176.reuse ;  /* 0x000000b088887220 */ /* 0x080fe20000410000 */
[----:B------:R-:W1:Y:S01]  /*c8f0*/  LDSM.16.MT88.4 R20, [R220+0x1e000] ;  /* 0x01e00000dc14783b */ /* 0x000e620000004200 */
[----:B------:R-:W-:-:S02]  /*c900*/  FMUL.FTZ R137, R137, R176 ;  /* 0x000000b089897220 */ /* 0x000fc40000410000 */
[-C--:B------:R-:W-:Y:S02]  /*c910*/  FMUL.FTZ R138, R138, R0.reuse ;  /* 0x000000008a8a7220 */ /* 0x080fe40000410000 */
[----:B------:R-:W-:Y:S02]  /*c920*/  FMUL.FTZ R139, R139, R0 ;  /* 0x000000008b8b7220 */ /* 0x000fe40000410000 */
[-C--:B------:R-:W-:Y:S01]  /*c930*/  FMUL.FTZ R140, R140, R176.reuse ;  /* 0x000000b08c8c7220 */ /* 0x080fe20000410000 */
[----:B--2---:R-:W-:Y:S01]  /*c940*/  HMMA.16816.F32.BF16 R132, R4, R16, R132 ;  /* 0x000000100484723c */ /* 0x004fe20000041884 */
[----:B------:R-:W-:Y:S02]  /*c950*/  FMUL.FTZ R141, R141, R176 ;  /* 0x000000b08d8d7220 */ /* 0x000fe40000410000 */
[-C--:B------:R-:W-:Y:S02]  /*c960*/  FMUL.FTZ R142, R142, R0.reuse ;  /* 0x000000008e8e7220 */ /* 0x080fe40000410000 */
[----:B------:R-:W-:-:S02]  /*c970*/  FMUL.FTZ R143, R143, R0 ;  /* 0x000000008f8f7220 */ /* 0x000fc40000410000 */
[-C--:B------:R-:W-:Y:S01]  /*c980*/  FMUL.FTZ R152, R152, R176.reuse ;  /* 0x000000b098987220 */ /* 0x080fe20000410000 */
[C---:B------:R-:W-:Y:S01]  /*c990*/  HMMA.16816.F32.BF16 R136, R4.reuse, R18, R136 ;  /* 0x000000120488723c */ /* 0x040fe20000041888 */
[----:B------:R-:W-:Y:S01]  /*c9a0*/  FMUL.FTZ R153, R153, R176 ;  /* 0x000000b099997220 */ /* 0x000fe20000410000 */
[----:B------:R-:W2:Y:S01]  /*c9b0*/  LDSM.16.MT88.4 R16, [R224+0x18800] ;  /* 0x01880000e010783b */ /* 0x000ea20000004200 */
[-C--:B------:R-:W-:Y:S02]  /*c9c0*/  FMUL.FTZ R154, R154, R0.reuse ;  /* 0x000000009a9a7220 */ /* 0x080fe40000410000 */
        /* <DEDUP_REMOVED lines=13> */
[----:B------:R-:W-:Y:S02]  /*caa0*/  FFMA.FTZ R175, R250, R176, R175 ;  /* 0x000000b0faaf7223 */ /* 0x000fe400000100af */
[----:B------:R-:W-:Y:S02]  /*cab0*/  FFMA.FTZ R0, R249, R0, R167 ;  /* 0x00000000f9007223 */ /* 0x000fe400000100a7 */
[----:B------:R-:W-:Y:S02]  /*cac0*/  FADD.FTZ R174, R174, R175 ;  /* 0x000000afaeae7221 */ /* 0x000fe40000010000 */
[----:B------:R-:W-:Y:S01]  /*cad0*/  FADD.FTZ R0, R166, R0 ;  /* 0x00000000a6007221 */ /* 0x000fe20000010000 */
[----:B------:R-:W-:Y:S01]  /*cae0*/  HMMA.16816.F32.BF16 R144, R4, R22, R144 ;  /* 0x000000160490723c */ /* 0x000fe20000041890 */
[----:B------:R-:W1:Y:S01]  /*caf0*/  LDSM.16.MT88.4 R20, [R222+0x1a800] ;  /* 0x01a80000de14783b */ /* 0x000e620000004200 */
[----:B------:R-:W-:-:S02]  /*cb00*/  FADD.FTZ R174, R173, R174 ;  /* 0x000000aeadae7221 */ /* 0x000fc40000010000 */
        /* <DEDUP_REMOVED lines=17> */
[C---:B------:R-:W-:Y:S01]  /*cc20*/  HMMA.16816.F32.BF16 R156, R4.reuse, R18, R156 ;  /* 0x00000012049c723c */ /* 0x040fe2000004189c */
[----:B------:R-:W2:Y:S07]  /*cc30*/  LDSM.16.MT88.4 R16, [R221+0x1a800] ;  /* 0x01a80000dd10783b */ /* 0x000eae0000004200 */
[C---:B-----5:R-:W-:Y:S08]  /*cc40*/  HMMA.16816.F32.BF16 R36, R4.reuse, R12, R36 ;  /* 0x0000000c0424723c */ /* 0x060ff00000041824 */
[C---:B------:R-:W-:Y:S01]  /*cc50*/  HMMA.16816.F32.BF16 R40, R4.reuse, R14, R40 ;  /* 0x0000000e0428723c */ /* 0x040fe20000041828 */
[----:B------:R-:W4:Y:S07]  /*cc60*/  LDSM.16.MT88.4 R12, [R220+0x1a800] ;  /* 0x01a80000dc0c783b */ /* 0x000f2e0000004200 */
[C---:B------:R-:W-:Y:S08]  /*cc70*/  HMMA.16816.F32.BF16 R44, R4.reuse, R32, R44 ;  /* 0x00000020042c723c */ /* 0x040ff0000004182c */
[C---:B------:R-:W-:Y:S01]  /*cc80*/  HMMA.16816.F32.BF16 R48, R4.reuse, R34, R48 ;  /* 0x000000220430723c */ /* 0x040fe20000041830 */
[----:B------:R-:W5:Y:S07]  /*cc90*/  LDSM.16.MT88.4 R32, [R224+0x1c800] ;  /* 0x01c80000e020783b */ /* 0x000f6e0000004200 */
[C---:B------:R-:W-:Y:S08]  /*cca0*/  HMMA.16816.F32.BF16 R52, R4.reuse, R28, R52 ;  /* 0x0000001c0434723c */ /* 0x040ff00000041834 */
        /* <DEDUP_REMOVED lines=13> */
[----:B------:R-:W2:Y:S07]  /*cd80*/  LDSM.16.MT88.4 R24, [R221+0x1c800] ;  /* 0x01c80000dd18783b */ /* 0x000eae0000004200 */
[C---:B-----5:R-:W-:Y:S08]  /*cd90*/  HMMA.16816.F32.BF16 R92, R4.reuse, R32, R92 ;  /* 0x00000020045c723c */ /* 0x060ff0000004185c */
[C---:B------:R-:W-:Y:S01]  /*cda0*/  HMMA.16816.F32.BF16 R96, R4.reuse, R34, R96 ;  /* 0x000000220460723c */ /* 0x040fe20000041860 */
[----:B------:R-:W-:Y:S07]  /*cdb0*/  LDSM.16.MT88.4 R32, [R220+0x1e800] ;  /* 0x01e80000dc20783b */ /* 0x000fee0000004200 */
[C---:B---3--:R-:W-:Y:S08]  /*cdc0*/  HMMA.16816.F32.BF16 R100, R4.reuse, R28, R100 ;  /* 0x0000001c0464723c */ /* 0x048ff00000041864 */
[C---:B------:R-:W-:Y:S01]  /*cdd0*/  HMMA.16816.F32.BF16 R104, R4.reuse, R30, R104 ;  /* 0x0000001e0468723c */ /* 0x040fe20000041868 */
[----:B------:R-:W3:Y:S07]  /*cde0*/  LDSM.16.MT88.4 R28, [R221+0x1e800] ;  /* 0x01e80000dd1c783b */ /* 0x000eee0000004200 */
[C---:B-1----:R-:W-:Y:S08]  /*cdf0*/  HMMA.16816.F32.BF16 R116, R4.reuse, R20, R116 ;  /* 0x000000140474723c */ /* 0x042ff00000041874 */
[C---:B------:R-:W-:Y:S01]  /*ce00*/  HMMA.16816.F32.BF16 R120, R4.reuse, R22, R120 ;  /* 0x000000160478723c */ /* 0x040fe20000041878 */
[----:B------:R-:W-:Y:S07]  /*ce10*/  LDSM.16.MT88.4 R20, [R220+0x19000] ;  /* 0x01900000dc14783b */ /* 0x000fee0000004200 */
[C---:B--2---:R-:W-:Y:S08]  /*ce20*/  HMMA.16816.F32.BF16 R124, R4.reuse, R16, R124 ;  /* 0x00000010047c723c */ /* 0x044ff0000004187c */
[C---:B------:R-:W-:Y:S01]  /*ce30*/  HMMA.16816.F32.BF16 R128, R4.reuse, R18, R128 ;  /* 0x000000120480723c */ /* 0x040fe20000041880 */
[----:B------:R-:W-:Y:S07]  /*ce40*/  LDSM.16.MT88.4 R16, [R224+0x1b000] ;  /* 0x01b00000e010783b */ /* 0x000fee0000004200 */
[C---:B----4-:R-:W-:Y:S08]  /*ce50*/  HMMA.16816.F32.BF16 R132, R4.reuse, R12, R132 ;  /* 0x0000000c0484723c */ /* 0x050ff00000041884 */
[C---:B------:R-:W-:Y:S01]  /*ce60*/  HMMA.16816.F32.BF16 R136, R4.reuse, R14, R136 ;  /* 0x0000000e0488723c */ /* 0x040fe20000041888 */
[----:B------:R-:W1:Y:S07]  /*ce70*/  LDSM.16.MT88.4 R12, [R224+0x19000] ;  /* 0x01900000e00c783b */ /* 0x000e6e0000004200 */
[C---:B------:R-:W-:Y:S08]  /*ce80*/  HMMA.16816.F32.BF16 R108, R4.reuse, R24, R108 ;  /* 0x00000018046c723c */ /* 0x040ff0000004186c */
[C---:B------:R-:W-:Y:S01]  /*ce90*/  HMMA.16816.F32.BF16 R112, R4.reuse, R26, R112 ;  /* 0x0000001a0470723c */ /* 0x040fe20000041870 */
[----:B------:R-:W2:Y:S07]  /*cea0*/  LDSM.16.MT88.4 R24, [R221+0x19000] ;  /* 0x01900000dd18783b */ /* 0x000eae0000004200 */
        /* <DEDUP_REMOVED lines=64> */
[C---:B-----5:R-:W-:Y:S08]  /*d2b0*/  HMMA.16816.F32.BF16 R84, R4.reuse, R28, R84 ;  /* 0x0000001c0454723c */ /* 0x060ff00000041854 */
[C---:B------:R-:W-:Y:S01]  /*d2c0*/  HMMA.16816.F32.BF16 R88, R4.reuse, R30, R88 ;  /* 0x0000001e0458723c */ /* 0x040fe20000041858 */
[----:B------:R-:W5:Y:S07]  /*d2d0*/  LDSM.16.MT88.4 R28, [R222+0x19800] ;  /* 0x01980000de1c783b */ /* 0x000f6e0000004200 */
[C---:B--2---:R-:W-:Y:S08]  /*d2e0*/  HMMA.16816.F32.BF16 R124, R4.reuse, R24, R124 ;  /* 0x00000018047c723c */ /* 0x044ff0000004187c */
[C---:B------:R-:W-:Y:S01]  /*d2f0*/  HMMA.16816.F32.BF16 R128, R4.reuse, R26, R128 ;  /* 0x0000001a0480723c */ /* 0x040fe20000041880 */
[----:B------:R-:W-:Y:S07]  /*d300*/  LDSM.16.MT88.4 R24, [R222+0x1b800] ;  /* 0x01b80000de18783b */ /* 0x000fee0000004200 */
[C---:B------:R-:W-:Y:S08]  /*d310*/  HMMA.16816.F32.BF16 R140, R4.reuse, R32, R140 ;  /* 0x00000020048c723c */ /* 0x040ff0000004188c */
[----:B------:R-:W-:Y:S01]  /*d320*/  HMMA.16816.F32.BF16 R152, R4, R34, R152 ;  /* 0x000000220498723c */ /* 0x000fe20000041898 */
[----:B------:R-:W2:Y:S06]  /*d330*/  LDSM.16.MT88.4 R32, [R220+0x19800] ;  /* 0x01980000dc20783b */ /* 0x000eac0000004200 */
[----:B------:R-:W-:-:S02]  /*d340*/  F2FP.BF16.PACK_AB R4, R181, R182 ;  /* 0x000000b6b504723e */ /* 0x000fc400000010ff */
[----:B------:R-:W-:Y:S02]  /*d350*/  F2FP.BF16.PACK_AB R5, R179, R177 ;  /* 0x000000b1b305723e */ /* 0x000fe400000010ff */
[----:B------:R-:W-:Y:S02]  /*d360*/  F2FP.BF16.PACK_AB R6, R178, R180 ;  /* 0x000000b4b206723e */ /* 0x000fe400000010ff */
[----:B------:R-:W-:-:S07]  /*d370*/  F2FP.BF16.PACK_AB R7, R200, R199 ;  /* 0x000000c7c807723e */ /* 0x000fce00000010ff */
        /* <DEDUP_REMOVED lines=14> */
[----:B------:R-:W2:Y:S07]  /*d460*/  LDSM.16.MT88.4 R32, [R221+0x1d800] ;  /* 0x01d80000dd20783b */ /* 0x000eae0000004200 */
[C---:B------:R-:W-:Y:S08]  /*d470*/  HMMA.16816.F32.BF16 R68, R4.reuse, R24, R68 ;  /* 0x000000180444723c */ /* 0x040ff00000041844 */
        /* <DEDUP_REMOVED lines=12> */
[C---:B------:R-:W-:Y:S08]  /*d540*/  HMMA.16816.F32.BF16 R48, R4.reuse, R170, R48 ;  /* 0x000000aa0430723c */ /* 0x040ff00000041830 */
[C---:B-----5:R-:W-:Y:S08]  /*d550*/  HMMA.16816.F32.BF16 R100, R4.reuse, R28, R100 ;  /* 0x0000001c0464723c */ /* 0x060ff00000041864 */
[C---:B------:R-:W-:Y:S08]  /*d560*/  HMMA.16816.F32.BF16 R104, R4.reuse, R30, R104 ;  /* 0x0000001e0468723c */ /* 0x040ff00000041868 */
[C---:B--2---:R-:W-:Y:S08]  /*d570*/  HMMA.16816.F32.BF16 R108, R4.reuse, R32, R108 ;  /* 0x00000020046c723c */ /* 0x044ff0000004186c */
[C---:B------:R-:W-:Y:S08]  /*d580*/  HMMA.16816.F32.BF16 R112, R4.reuse, R34, R112 ;  /* 0x000000220470723c */ /* 0x040ff00000041870 */
[C---:B------:R-:W-:Y:S08]  /*d590*/  HMMA.16816.F32.BF16 R116, R4.reuse, R24, R116 ;  /* 0x000000180474723c */ /* 0x040ff00000041874 */
[C---:B------:R-:W-:Y:S08]  /*d5a0*/  HMMA.16816.F32.BF16 R120, R4.reuse, R26, R120 ;  /* 0x0000001a0478723c */ /* 0x040ff00000041878 */
[C---:B-1----:R-:W-:Y:S08]  /*d5b0*/  HMMA.16816.F32.BF16 R132, R4.reuse, R12, R132 ;  /* 0x0000000c0484723c */ /* 0x042ff00000041884 */
[C---:B------:R-:W-:Y:S08]  /*d5c0*/  HMMA.16816.F32.BF16 R136, R4.reuse, R14, R136 ;  /* 0x0000000e0488723c */ /* 0x040ff00000041888 */
[C---:B---3--:R-:W-:Y:S08]  /*d5d0*/  HMMA.16816.F32.BF16 R140, R4.reuse, R20, R140 ;  /* 0x00000014048c723c */ /* 0x048ff0000004188c */
[C---:B------:R-:W-:Y:S08]  /*d5e0*/  HMMA.16816.F32.BF16 R152, R4.reuse, R22, R152 ;  /* 0x000000160498723c */ /* 0x040ff00000041898 */
[C---:B----4-:R-:W-:Y:S08]  /*d5f0*/  HMMA.16816.F32.BF16 R148, R4.reuse, R16, R148 ;  /* 0x000000100494723c */ /* 0x050ff00000041894 */
[----:B------:R-:W-:Y:S01]  /*d600*/  HMMA.16816.F32.BF16 R144, R4, R18, R144 ;  /* 0x000000120490723c */ /* 0x000fe20000041890 */
[----:B------:R-:W-:Y:S11]  /*d610*/  @P0 BRA `(.L_x_261) ;  /* 0x0000001000000947 */ /* 0x000ff60003800000 */
.L_x_254:
[----:B------:R-:W-:-:S12]  /*d620*/  UIADD3 UR9, UR26, -0x1, URZ ;  /* 0xffffffff1a097890 */ /* 0x000fd8000fffe03f */
.L_x_261:
        /* <DEDUP_REMOVED lines=9> */
[----:B------:R-:W-:Y:S02]  /*d6c0*/  ISETP.GE.AND P3, PT, R242, c[0x0][0x220], PT ;  /* 0x00008800f2007a0c */ /* 0x000fe40003f66270 */
        /* <DEDUP_REMOVED lines=9> */
[----:B------:R-:W-:Y:S02]  /*d760*/  IADD3.X R247, R247, UR10, R13, P0, !PT ;  /* 0x0000000af7f77c10 */ /* 0x000fe400087fe40d */
[C---:B------:R-:W-:Y:S02]  /*d770*/  LEA R248, P1, R2.reuse, c[0x0][0x168], 0x1 ;  /* 0x00005a0002f87a11 */ /* 0x040fe400078208ff */
[----:B-1----:R-:W-:Y:S01]  /*d780*/  SHF.R.S32.HI R4, RZ, 0x1f, R5 ;  /* 0x0000001fff047819 */ /* 0x002fe20000011405 */
[----:B------:R-:W-:Y:S01]  /*d790*/  IMAD.U32 R237, RZ, RZ, UR6 ;  /* 0x00000006ffed7e24 */ /* 0x000fe2000f8e00ff */
[----:B------:R-:W-:Y:S01]  /*d7a0*/  LEA.HI.X R247, R2, c[0x0][0x16c], R247, 0x1, P1 ;  /* 0x00005b0002f77a11 */ /* 0x000fe200008f0cf7 */
[----:B------:R-:W-:Y:S01]  /*d7b0*/  IMAD.MOV.U32 R2, RZ, RZ, R164 ;  /* 0x000000ffff027224 */ /* 0x000fe200078e00a4 */
[----:B------:R-:W-:Y:S01]  /*d7c0*/  LEA.HI R4, R4, R5, RZ, 0x3 ;  /* 0x0000000504047211 */ /* 0x000fe200078f18ff */
[----:B------:R-:W-:Y:S01]  /*d7d0*/  IMAD.MOV.U32 R5, RZ, RZ, R11 ;  /* 0x000000ffff057224 */ /* 0x000fe200078e000b */
[----:B------:R-:W-:Y:S01]  /*d7e0*/  IADD3 R0, P0, R6, UR14, RZ ;  /* 0x0000000e06007c10 */ /* 0x000fe2000ff1e0ff */
[----:B------:R-:W-:Y:S01]  /*d7f0*/  UMOV UR14, URZ ;  /* 0x0000003f000e7c82 */ /* 0x000fe20008000000 */
[----:B------:R-:W-:-:S02]  /*d800*/  SHF.R.S32.HI R4, RZ, 0x3, R4 ;  /* 0x00000003ff047819 */ /* 0x000fc40000011404 */
[----:B------:R-:W-:Y:S01]  /*d810*/  IADD3.X R237, R237, UR11, R7, P0, !PT ;  /* 0x0000000beded7c10 */ /* 0x000fe200087fe407 */
[----:B------:R-:W-:Y:S01]  /*d820*/  UIADD3 UR11, UR9, -0x1, URZ ;  /* 0xffffffff090b7890 */ /* 0x000fe2000fffe03f */
[----:B------:R-:W-:Y:S02]  /*d830*/  IADD3 R14, P1, R4, 0x20, RZ ;  /* 0x00000020040e7810 */ /* 0x000fe40007f3e0ff */
[----:B------:R-:W-:Y:S02]  /*d840*/  SHF.R.S32.HI R4, RZ, 0x1f, R4 ;  /* 0x0000001fff047819 */ /* 0x000fe40000011404 */
[----:B------:R-:W-:-:S03]  /*d850*/  LEA R246, P0, R0, c[0x0][0x170], 0x1 ;  /* 0x00005c0000f67a11 */ /* 0x000fc600078008ff */
[----:B------:R-:W-:Y:S01]  /*d860*/  IMAD.X R15, RZ, RZ, R4, P1 ;  /* 0x000000ffff0f7224 */ /* 0x000fe200008e0604 */
[----:B------:R-:W-:Y:S01]  /*d870*/  LEA.HI.X R237, R0, c[0x0][0x174], R237, 0x1, P0 ;  /* 0x00005d0000ed7a11 */ /* 0x000fe200000f0ced */
[----:B------:R-:W-:Y:S01]  /*d880*/  IMAD.MOV.U32 R4, RZ, RZ, R8 ;  /* 0x000000ffff047224 */ /* 0x000fe200078e0008 */
[----:B------:R-:W-:Y:S01]  /*d890*/  ISETP.GE.AND P1, PT, R235, c[0x0][0x220], PT ;  /* 0x00008800eb007a0c */ /* 0x000fe20003f26270 */
[----:B------:R-:W-:Y:S01]  /*d8a0*/  IMAD.MOV.U32 R0, RZ, RZ, R3 ;  /* 0x000000ffff007224 */ /* 0x000fe200078e0003 */
[----:B------:R1:W-:Y:S01]  /*d8b0*/  STL.64 [R1+0x8], R14 ;  /* 0x0000080e01007387 */ /* 0x0003e20000100a00 */
[----:B------:R-:W-:-:S03]  /*d8c0*/  ISETP.GE.AND P0, PT, R234, c[0x0][0x220], PT ;  /* 0x00008800ea007a0c */ /* 0x000fc60003f06270 */
[----:B------:R1:W-:Y:S01]  /*d8d0*/  STL.64 [R1], R4 ;  /* 0x0000000401007387 */ /* 0x0003e20000100a00 */
[----:B------:R-:W-:Y:S05]  /*d8e0*/  BRA `(.L_x_263) ;  /* 0x000003b000007947 */ /* 0x000fea0003800000 */
.L_x_265:
        /* <DEDUP_REMOVED lines=59> */
.L_x_263:
[----:B------:R-:W2:Y:S01]  /*dca0*/  LDL.64 R6, [R1] ;  /* 0x0000000001067983 */ /* 0x000ea20000100a00 */
[----:B------:R-:W-:Y:S01]  /*dcb0*/  UIADD3 UR8, -UR14, UR9, URZ ;  /* 0x000000090e087290 */ /* 0x000fe2000fffe13f */
[----:B------:R-:W-:Y:S04]  /*dcc0*/  DEPBAR.LE SB0, 0x0 ;  /* 0x000080000000791a */ /* 0x000fe80000000000 */
[----:B------:R3:W-:Y:S01]  /*dcd0*/  STL.64 [R1+0x10], R36 ;  /* 0x0000102401007387 */ /* 0x0007e20000100a00 */
[----:B------:R-:W-:Y:S01]  /*dce0*/  IMAD.U32 R12, RZ, RZ, UR8 ;  /* 0x00000008ff0c7e24 */ /* 0x000fe2000f8e00ff */
[----:B------:R-:W-:Y:S01]  /*dcf0*/  USHF.R.S32.HI UR7, URZ, 0x1f, UR8 ;  /* 0x0000001f3f077899 */ /* 0x000fe20008011408 */
[----:B-1----:R-:W-:Y:S01]  /*dd00*/  IMAD.U32 R4, RZ, RZ, UR8 ;  /* 0x00000008ff047e24 */ /* 0x002fe2000f8e00ff */
[----:B------:R-:W-:Y:S01]  /*dd10*/  BAR.SYNC.DEFER_BLOCKING 0x0 ;  /* 0x0000000000007b1d */ /* 0x000fe20000010000 */
[----:B------:R-:W-:Y:S01]  /*dd20*/  UIMAD UR6, UR28, UR8, URZ ;  /* 0x000000081c0672a4 */ /* 0x000fe2000f8e023f */
[----:B------:R-:W-:Y:S01]  /*dd30*/  LEA R12, P4, R12, R244, 0x6 ;  /* 0x000000f40c0c7211 */ /* 0x000fe200078830ff */
[----:B------:R-:W-:Y:S01]  /*dd40*/  IMAD.U32 R14, RZ, RZ, UR8 ;  /* 0x00000008ff0e7e24 */ /* 0x000fe2000f8e00ff */
[----:B------:R-:W-:Y:S01]  /*dd50*/  UIADD3 UR10, UR11, -UR14, URZ ;  /* 0x8000000e0b0a7290 */ /* 0x000fe2000fffe03f */
[----:B------:R-:W-:Y:S01]  /*dd60*/  IMAD.U32 R3, RZ, RZ, UR8 ;  /* 0x00000008ff037e24 */ /* 0x000fe2000f8e00ff */
[----:B------:R-:W-:Y:S01]  /*dd70*/  LEA.HI.X.SX32 R13, R4, R245, 0x6, P4 ;  /* 0x000000f5040d7211 */ /* 0x000fe200020f36ff */
[----:B------:R-:W-:Y:S04]  /*dd80*/  UIMAD UR6, UR7, UR5, UR6 ;  /* 0x00000005070672a4 */ /* 0x000fe8000f8e0206 */
[----:B------:R-:W-:Y:S04]  /*dd90*/  IMAD R5, R13, c[0x0][0x1a0], RZ ;  /* 0x000068000d057a24 */ /* 0x000fe800078e02ff */
[C---:B------:R-:W-:Y:S02]  /*dda0*/  IMAD R5, R12.reuse, c[0x0][0x1a4], R5 ;  /* 0x000069000c057a24 */ /* 0x040fe400078e0205 */
[----:B------:R-:W-:Y:S04]  /*ddb0*/  IMAD.WIDE.U32 R12, R12, c[0x0][0x1a0], RZ ;  /* 0x000068000c0c7a25 */ /* 0x000fe800078e00ff */
[----:B------:R-:W-:Y:S01]  /*ddc0*/  IMAD.IADD R5, R13, 0x1, R5 ;  /* 0x000000010d057824 */ /* 0x000fe200078e0205 */
[C---:B------:R-:W-:Y:S01]  /*ddd0*/  LEA R18, P6, R12.reuse, R246, 0x1 ;  /* 0x000000f60c127211 */ /* 0x040fe200078c08ff */
[----:B------:R-:W-:Y:S03]  /*dde0*/  @P3 STS.128 [R233+0x18000], RZ ;  /* 0x018000ffe9003388 */ /* 0x000fe60000000c00 */
[----:B------:R-:W-:Y:S01]  /*ddf0*/  LEA.HI.X R19, R12, R237, R5, 0x1, P6 ;  /* 0x000000ed0c137211 */ /* 0x000fe200030f0c05 */
[----:B---3--:R-:W3:Y:S02]  /*de00*/  LDL.64 R36, [R1+0x8] ;  /* 0x0000080001247983 */ /* 0x008ee40000100a00 */
[----:B---3--:R-:W-:Y:S01]  /*de10*/  LEA R14, P5, R14, R36, 0x6 ;  /* 0x000000240e0e7211 */ /* 0x008fe200078a30ff */
[----:B--2---:R-:W-:Y:S03]  /*de20*/  IMAD.WIDE.U32 R10, R231, UR8, R6 ;  /* 0x00000008e70a7c25 */ /* 0x004fe6000f8e0006 */
[----:B------:R-:W-:Y:S02]  /*de30*/  LEA.HI.X.SX32 R15, R3, R37, 0x6, P5 ;  /* 0x00000025030f7211 */ /* 0x000fe400028f36ff */
[C---:B------:R-:W-:Y:S02]  /*de40*/  @!P3 LEA R8, P4, R10.reuse, c[0x0][0x170], 0x1 ;  /* 0x00005c000a08ba11 */ /* 0x040fe400078808ff */
[----:B------:R-:W-:Y:S01]  /*de50*/  IADD3 R3, R11, UR6, RZ ;  /* 0x000000060b037c10 */ /* 0x000fe2000fffe0ff */
[----:B------:R-:W-:Y:S01]  /*de60*/  IMAD R4, R15, c[0x0][0x1a0], RZ ;  /* 0x000068000f047a24 */ /* 0x000fe200078e02ff */
[C---:B------:R-:W-:Y:S02]  /*de70*/  @!P3 IADD3 R6, P5, R10.reuse, UR19, RZ ;  /* 0x000000130a06bc10 */ /* 0x040fe4000ffbe0ff */
        /* <DEDUP_REMOVED lines=274> */
[----:B------:R-:W-:Y:S04]  /*efa0*/  LEA R168, P5, R166, R248, 0x1 ;  /* 0x000000f8a6a87211 */ /* 0x000fe800078a08ff */
[----:B------:R-:W-:Y:S01]  /*efb0*/  IADD3 R164, R173, R164, RZ ;  /* 0x000000a4ada47210 */ /* 0x000fe20007ffe0ff */
[----:B------:R-:W-:Y:S01]  /*efc0*/  IMAD R3, R170, c[0x0][0x19c], R3 ;  /* 0x00006700aa037a24 */ /* 0x000fe200078e0203 */
[C---:B------:R-:W-:Y:S03]  /*efd0*/  LEA R170, P6, R172.reuse, R248, 0x1 ;  /* 0x000000f8acaa7211 */ /* 0x040fe600078c08ff */
[----:B------:R-:W-:Y:S01]  /*efe0*/  IMAD.IADD R3, R167, 0x1, R3 ;  /* 0x00000001a7037824 */ /* 0x000fe200078e0203 */
[-C--:B------:R-:W-:Y:S04]  /*eff0*/  LEA.HI.X R171, R172, R247.reuse, R164, 0x1, P6 ;  /* 0x000000f7acab7211 */ /* 0x080fe800030f0ca4 */
[----:B------:R-:W-:Y:S01]  /*f000*/  LEA.HI.X R169, R166, R247, R3, 0x1, P5 ;  /* 0x000000f7a6a97211 */ /* 0x000fe200028f0c03 */
[----:B-1---5:R-:W-:-:S05]  /*f010*/  @P4 BRA `(.L_x_265) ;  /* 0xffffe8d000004947 */ /* 0x022fca000383ffff */
.L_x_264:
[----:B------:R-:W-:Y:S01]  /*f020*/  MOV R164, UR8 ;  /* 0x0000000800a47c02 */ /* 0x000fe20008000f00 */
[----:B------:R-:W-:Y:S01]  /*f030*/  LDSM.16.MT88.4 R180, [R221+0x1a800] ;  /* 0x01a80000ddb4783b */ /* 0x000fe20000004200 */
[----:B------:R-:W-:Y:S02]  /*f040*/  UIADD3 UR14, UR14, 0x1, URZ ;  /* 0x000000010e0e7890 */ /* 0x000fe4000fffe03f */
[----:B------:R-:W-:Y:S04]  /*f050*/  LEA R164, R164, R232, 0x6 ;  /* 0x000000e8a4a47211 */ /* 0x000fe800078e30ff */
[C---:B-1----:R-:W-:Y:S01]  /*f060*/  IADD3 R173, R164.reuse, 0x9, RZ ;  /* 0x00000009a4ad7810 */ /* 0x042fe20007ffe0ff */
[----:B------:R-:W-:Y:S01]  /*f070*/  I2F R176, R164 ;  /* 0x000000a400b07306 */ /* 0x000fe20000201400 */
[C---:B------:R-:W-:Y:S01]  /*f080*/  IADD3 R168, R164.reuse, 0x10, RZ ;  /* 0x00000010a4a87810 */ /* 0x040fe20007ffe0ff */
[----:B------:R-:W-:Y:S01]  /*f090*/  LDSM.16.MT88.4 R184, [R222+0x1c800] ;  /* 0x01c80000deb8783b */ /* 0x000fe20000004200 */
        /* <DEDUP_REMOVED lines=139> */
[C---:B------:R-:W-:Y:S02]  /*f950*/  FMUL.FTZ R14, R0.reuse, R154 ;  /* 0x0000009a000e7220 */ /* 0x040fe40000410000 */
        /* <DEDUP_REMOVED lines=12> */
[C---:B------:R-:W-:Y:S02]  /*fa20*/  FMUL.FTZ R41, R2.reuse, R41 ;  /* 0x0000002902297220 */ /* 0x040fe40000410000 */
[C---:B------:R-:W-:Y:S02]  /*fa30*/  FMUL.FTZ R12, R2.reuse, R152 ;  /* 0x00000098020c7220 */ /* 0x040fe40000410000 */
[----:B------:R-:W-:Y:S02]  /*fa40*/  FMUL.FTZ R13, R2, R153 ;  /* 0x00000099020d7220 */ /* 0x000fe40000410000 */
[----:B------:R-:W-:Y:S01]  /*fa50*/  LDSM.16.MT88.4 R152, [R224+0x18800] ;  /* 0x01880000e098783b */ /* 0x000fe20000004200 */
[C---:B------:R-:W-:Y:S02]  /*fa60*/  FMUL.FTZ R46, R0.reuse, R46 ;  /* 0x0000002e002e7220 */ /* 0x040fe40000410000 */
        /* <DEDUP_REMOVED lines=32> */
[----:B------:R-:W-:Y:S01]  /*fc70*/  FMUL.FTZ R71, R0, R71 ;  /* 0x0000004700477220 */ /* 0x000fe20000410000 */
[----:B------:R-:W-:Y:S01]  /*fc80*/  MUFU.EX2 R197, R197 ;  /* 0x000000c500c57308 */ /* 0x000fe20000000800 */
[C---:B------:R-:W-:Y:S05]  /*fc90*/  HMMA.16816.F32.BF16 R4, R160.reuse, R168, R4 ;  /* 0x000000a8a004723c */ /* 0x040fea0000041804 */
[C---:B------:R-:W-:Y:S02]  /*fca0*/  FMUL.FTZ R68, R2.reuse, R68 ;  /* 0x0000004402447220 */ /* 0x040fe40000410000 */
[----:B------:R-:W-:Y:S01]  /*fcb0*/  FMUL.FTZ R69, R2, R69 ;  /* 0x0000004502457220 */ /* 0x000fe20000410000 */
[C---:B------:R-:W-:Y:S01]  /*fcc0*/  HMMA.16816.F32.BF16 R8, R160.reuse, R170, R8 ;  /* 0x000000aaa008723c */ /* 0x040fe20000041808 */
[----:B------:R-:W1:Y:S01]  /*fcd0*/  LDSM.16.MT88.4 R168, [R224+0x1a000] ;  /* 0x01a00000e0a8783b */ /* 0x000e620000004200 */
[----:B------:R-:W-:Y:S02]  /*fce0*/  MUFU.EX2 R199, R199 ;  /* 0x000000c700c77308 */ /* 0x000fe40000000800 */
[C---:B------:R-:W-:Y:S02]  /*fcf0*/  FMUL.FTZ R74, R0.reuse, R74 ;  /* 0x0000004a004a7220 */ /* 0x040fe40000410000 */
[----:B------:R-:W-:Y:S02]  /*fd00*/  FMUL.FTZ R75, R0, R75 ;  /* 0x0000004b004b7220 */ /* 0x000fe40000410000 */
[C---:B------:R-:W-:Y:S04]  /*fd10*/  HMMA.16816.F32.BF16 R36, R160.reuse, R172, R36 ;  /* 0x000000aca024723c */ /* 0x040fe80000041824 */
[C---:B------:R-:W-:Y:S01]  /*fd20*/  FMUL.FTZ R72, R2.reuse, R72 ;  /* 0x0000004802487220 */ /* 0x040fe20000410000 */
[----:B------:R-:W2:Y:S01]  /*fd30*/  MUFU.EX2 R200, R200 ;  /* 0x000000c800c87308 */ /* 0x000ea20000000800 */
[----:B------:R-:W-:Y:S02]  /*fd40*/  FMUL.FTZ R73, R2, R73 ;  /* 0x0000004902497220 */ /* 0x000fe40000410000 */
[C---:B------:R-:W-:Y:S01]  /*fd50*/  HMMA.16816.F32.BF16 R40, R160.reuse, R174, R40 ;  /* 0x000000aea028723c */ /* 0x040fe20000041828 */
[----:B------:R-:W4:Y:S03]  /*fd60*/  LDSM.16.MT88.4 R172, [R222+0x1a000] ;  /* 0x01a00000deac783b */ /* 0x000f260000004200 */
        /* <DEDUP_REMOVED lines=23> */
[C---:B----4-:R-:W-:Y:S04]  /*fee0*/  HMMA.16816.F32.BF16 R68, R160.reuse, R172, R68 ;  /* 0x000000aca044723c */ /* 0x050fe80000041844 */
[C---:B------:R-:W-:Y:S02]  /*fef0*/  FMUL.FTZ R88, R2.reuse, R88 ;  /* 0x0000005802587220 */ /* 0x040fe40000410000 */
[----:B------:R-:W-:Y:S02]  /*ff00*/  FMUL.FTZ R89, R2, R89 ;  /* 0x0000005902597220 */ /* 0x000fe40000410000 */
[C---:B------:R-:W-:Y:S01]  /*ff10*/  HMMA.16816.F32.BF16 R72, R160.reuse, R174, R72 ;  /* 0x000000aea048723c */ /* 0x040fe20000041848 */
[----:B------:R-:W4:Y:S03]  /*ff20*/  LDSM.16.MT88.4 R172, [R224+0x1c000] ;  /* 0x01c00000e0ac783b */ /* 0x000f260000004200 */
        /* <DEDUP_REMOVED lines=37> */
[C---:B------:R-:W-:Y:S04]  /*10180*/  FMUL.FTZ R118, R0.reuse, R118 ;  /* 0x0000007600767220 */ /* 0x040fe80000410000 */
[----:B------:R-:W-:Y:S01]  /*10190*/  FMUL.FTZ R119, R0, R119 ;  /* 0x0000007700777220 */ /* 0x000fe20000410000 */
[C---:B------:R-:W-:Y:S01]  /*101a0*/  HMMA.16816.F32.BF16 R112, R160.reuse, R170, R112 ;  /* 0x000000aaa070723c */ /* 0x040fe20000041870 */
[----:B------:R-:W1:Y:S02]  /*101b0*/  LDSM.16.MT88.4 R168, [R222+0x1e000] ;  /* 0x01e00000dea8783b */ /* 0x000e640000004200 */
[C---:B------:R-:W-:Y:S02]  /*101c0*/  FMUL.FTZ R116, R2.reuse, R116 ;  /* 0x0000007402747220 */ /* 0x040fe40000410000 */
[----:B------:R-:W-:Y:S02]  /*101d0*/  FMUL.FTZ R117, R2, R117 ;  /* 0x0000007502757220 */ /* 0x000fe40000410000 */
[C---:B------:R-:W-:Y:S02]  /*101e0*/  FMUL.FTZ R122, R0.reuse, R122 ;  /* 0x0000007a007a7220 */ /* 0x040fe40000410000 */
[----:B------:R-:W-:Y:S03]  /*101f0*/  FMUL.FTZ R123, R0, R123 ;  /* 0x0000007b007b7220 */ /* 0x000fe60000410000 */
[C---:B----4-:R-:W-:Y:S03]  /*10200*/  HMMA.16816.F32.BF16 R116, R160.reuse, R172, R116 ;  /* 0x000000aca074723c */ /* 0x050fe60000041874 */
[C---:B------:R-:W-:Y:S02]  /*10210*/  FMUL.FTZ R120, R2.reuse, R120 ;  /* 0x0000007802787220 */ /* 0x040fe40000410000 */
[----:B------:R-:W-:Y:S02]  /*10220*/  FMUL.FTZ R121, R2, R121 ;  /* 0x0000007902797220 */ /* 0x000fe40000410000 */
[C---:B------:R-:W-:Y:S02]  /*10230*/  FMUL.FTZ R126, R0.reuse, R126 ;  /* 0x0000007e007e7220 */ /* 0x040fe40000410000 */
[----:B------:R-:W-:Y:S03]  /*10240*/  FMUL.FTZ R127, R0, R127 ;  /* 0x0000007f007f7220 */ /* 0x000fe60000410000 */
[C---:B------:R-:W-:Y:S01]  /*10250*/  HMMA.16816.F32.BF16 R120, R160.reuse, R174, R120 ;  /* 0x000000aea078723c */ /* 0x040fe20000041878 */
[----:B------:R-:W4:Y:S02]  /*10260*/  LDSM.16.MT88.4 R172, [R221+0x1e000] ;  /* 0x01e00000ddac783b */ /* 0x000f240000004200 */
        /* <DEDUP_REMOVED lines=18> */
[C---:B------:R-:W-:Y:S02]  /*10390*/  FMUL.FTZ R142, R0.reuse, R142 ;  /* 0x0000008e008e7220 */ /* 0x040fe40000410000 */
[----:B------:R-:W-:Y:S03]  /*103a0*/  FMUL.FTZ R143, R0, R143 ;  /* 0x0000008f008f7220 */ /* 0x000fe60000410000 */
[C---:B------:R-:W-:Y:S01]  /*103b0*/  HMMA.16816.F32.BF16 R136, R160.reuse, R170, R136 ;  /* 0x000000aaa088723c */ /* 0x040fe20000041888 */
[----:B------:R-:W1:Y:S02]  /*103c0*/  LDSM.16.MT88.4 R168, [R222+0x18800] ;  /* 0x01880000dea8783b */ /* 0x000e640000004200 */
[C---:B------:R-:W-:Y:S02]  /*103d0*/  FMUL.FTZ R140, R2.reuse, R140 ;  /* 0x0000008c028c7220 */ /* 0x040fe40000410000 */
[----:B------:R-:W-:Y:S02]  /*103e0*/  FMUL.FTZ R141, R2, R141 ;  /* 0x0000008d028d7220 */ /* 0x000fe40000410000 */
[----:B------:R-:W-:Y:S02]  /*103f0*/  FFMA.FTZ R198, R19, c[0x0][0x23c], -R194 ;  /* 0x00008f0013c67a23 */ /* 0x000fe400000108c2 */
[--C-:B------:R-:W-:Y:S03]  /*10400*/  FFMA.FTZ R201, R16, c[0x0][0x23c], -R193.reuse ;  /* 0x00008f0010c97a23 */ /* 0x100fe600000108c1 */
[C---:B----4-:R-:W-:Y:S01]  /*10410*/  HMMA.16816.F32.BF16 R140, R160.reuse, R172, R140 ;  /* 0x000000aca08c723c */ /* 0x050fe2000004188c */
[----:B------:R-:W4:Y:S02]  /*10420*/  MUFU.EX2 R198, R198 ;  /* 0x000000c600c67308 */ /* 0x000f240000000800 */
[----:B------:R-:W-:Y:S02]  /*10430*/  FFMA.FTZ R202, R17, c[0x0][0x23c], -R193 ;  /* 0x00008f0011ca7a23 */ /* 0x000fe400000108c1 */
[C---:B------:R-:W-:Y:S02]  /*10440*/  FMUL.FTZ R18, R0.reuse, R150 ;  /* 0x0000009600127220 */ /* 0x040fe40000410000 */
[----:B------:R-:W-:Y:S01]  /*10450*/  FMUL.FTZ R19, R0, R151 ;  /* 0x0000009700137220 */ /* 0x000fe20000410000 */
[C---:B------:R-:W-:Y:S01]  /*10460*/  HMMA.16816.F32.BF16 R12, R160.reuse, R174, R12 ;  /* 0x000000aea00c723c */ /* 0x040fe2000004180c */
[----:B------:R-:W5:Y:S02]  /*10470*/  LDSM.16.MT88.4 R172, [R221+0x18800] ;  /* 0x01880000ddac783b */ /* 0x000f640000004200 */
[----:B------:R-:W-:Y:S01]  /*10480*/  MUFU.EX2 R201, R201 ;  /* 0x000000c900c97308 */ /* 0x000fe20000000800 */
[----:B------:R-:W-:Y:S01]  /*10490*/  FMUL.FTZ R16, R2, R148 ;  /* 0x0000009402107220 */ /* 0x000fe20000410000 */
[----:B--2---:R-:W-:Y:S01]  /*104a0*/  F2FP.BF16.PACK_AB R148, R200, R199 ;  /* 0x000000c7c894723e */ /* 0x004fe200000010ff */
[----:B------:R-:W-:Y:S01]  /*104b0*/  FMUL.FTZ R17, R2, R149 ;  /* 0x0000009502117220 */ /* 0x000fe20000410000 */
[----:B------:R-:W-:Y:S01]  /*104c0*/  F2FP.BF16.PACK_AB R149, R196, R195 ;  /* 0x000000c3c495723e */ /* 0x000fe200000010ff */
[C---:B------:R-:W-:Y:S04]  /*104d0*/  FMUL.FTZ R146, R0.reuse, R146 ;  /* 0x0000009200927220 */ /* 0x040fe80000410000 */
[----:B------:R-:W-:Y:S01]  /*104e0*/  FMUL.FTZ R147, R0, R147 ;  /* 0x0000009300937220 */ /* 0x000fe20000410000 */
[C---:B---3--:R-:W-:Y:S01]  /*104f0*/  HMMA.16816.F32.BF16 R16, R160.reuse, R156, R16 ;  /* 0x0000009ca010723c */ /* 0x048fe20000041810 */
[----:B------:R-:W2:Y:S02]  /*10500*/  MUFU.EX2 R202, R202 ;  /* 0x000000ca00ca7308 */ /* 0x000ea40000000800 */
[----:B------:R-:W-:Y:S01]  /*10510*/  FMUL.FTZ R144, R2, R144 ;  /* 0x0000009002907220 */ /* 0x000fe20000410000 */
[----:B----4-:R-:W-:Y:S01]  /*10520*/  F2FP.BF16.PACK_AB R151, R198, R197 ;  /* 0x000000c5c697723e */ /* 0x010fe200000010ff */
        /* <DEDUP_REMOVED lines=8> */
[----:B------:R-:W-:Y:S02]  /*105b0*/  FADD.FTZ R192, R191, R192 ;  /* 0x000000c0bfc07221 */ /* 0x000fe40000010000 */
[----:B------:R-:W-:Y:S02]  /*105c0*/  FADD.FTZ R188, R166, R188 ;  /* 0x000000bca6bc7221 */ /* 0x000fe40000010000 */
[----:B------:R-:W4:Y:S03]  /*105d0*/  LDSM.16.MT88.4 R160, [R224+0x1a800] ;  /* 0x01a80000e0a0783b */ /* 0x000f260000004200 */
        /* <DEDUP_REMOVED lines=16> */
[----:B------:R-:W1:Y:S03]  /*106e0*/  LDSM.16.MT88.4 R168, [R224+0x1c800] ;  /* 0x01c80000e0a8783b */ /* 0x000e660000004200 */
[----:B------:R-:W-:Y:S04]  /*106f0*/  FADD.FTZ R202, R202, R200 ;  /* 0x000000c8caca7221 */ /* 0x000fe80000010000 */
[C---:B-----5:R-:W-:Y:S08]  /*10700*/  HMMA.16816.F32.BF16 R44, R148.reuse, R172, R44 ;  /* 0x000000ac942c723c */ /* 0x060ff0000004182c */
[C---:B------:R-:W-:Y:S01]  /*10710*/  HMMA.16816.F32.BF16 R48, R148.reuse, R174, R48 ;  /* 0x000000ae9430723c */ /* 0x040fe20000041830 */
[----:B------:R-:W-:Y:S07]  /*10720*/  LDSM.16.MT88.4 R172, [R222+0x19000] ;  /* 0x01900000deac783b */ /* 0x000fee0000004200 */
[C---:B---3--:R-:W-:Y:S08]  /*10730*/  HMMA.16816.F32.BF16 R52, R148.reuse, R156, R52 ;  /* 0x0000009c9434723c */ /* 0x048ff00000041834 */
[C---:B------:R-:W-:Y:S01]  /*10740*/  HMMA.16816.F32.BF16 R56, R148.reuse, R158, R56 ;  /* 0x0000009e9438723c */ /* 0x040fe20000041838 */
[----:B------:R-:W3:Y:S07]  /*10750*/  LDSM.16.MT88.4 R156, [R221+0x1c800] ;  /* 0x01c80000dd9c783b */ /* 0x000eee0000004200 */
[C---:B----4-:R-:W-:Y:S08]  /*10760*/  HMMA.16816.F32.BF16 R60, R148.reuse, R160, R60 ;  /* 0x000000a0943c723c */ /* 0x050ff0000004183c */
[C---:B------:R-:W-:Y:S01]  /*10770*/  HMMA.16816.F32.BF16 R64, R148.reuse, R162, R64 ;  /* 0x000000a29440723c */ /* 0x040fe20000041840 */
[----:B------:R-:W4:Y:S07]  /*10780*/  LDSM.16.MT88.4 R160, [R220+0x1c800] ;  /* 0x01c80000dca0783b */ /* 0x000f2e0000004200 */
[C---:B------:R-:W-:Y:S07]  /*10790*/  HMMA.16816.F32.BF16 R68, R148.reuse, R176, R68 ;  /* 0x000000b09444723c */ /* 0x040fee0000041844 */
[--C-:B------:R-:W-:Y:S01]  /*107a0*/  FFMA.FTZ R176, R22, c[0x0][0x23c], -R194.reuse ;  /* 0x00008f0016b07a23 */ /* 0x100fe200000108c2 */
[C---:B------:R-:W-:Y:S04]  /*107b0*/  HMMA.16816.F32.BF16 R72, R148.reuse, R178, R72 ;  /* 0x000000b29448723c */ /* 0x040fe80000041848 */
[--C-:B------:R-:W-:Y:S01]  /*107c0*/  FFMA.FTZ R177, R23, c[0x0][0x23c], -R194.reuse ;  /* 0x00008f0017b17a23 */ /* 0x100fe200000108c2 */
[----:B------:R-:W5:Y:S02]  /*107d0*/  MUFU.EX2 R176, R176 ;  /* 0x000000b000b07308 */ /* 0x000f640000000800 */
[--C-:B------:R-:W-:Y:S01]  /*107e0*/  FFMA.FTZ R178, R26, c[0x0][0x23c], -R194.reuse ;  /* 0x00008f001ab27a23 */ /* 0x100fe200000108c2 */
[C---:B------:R-:W-:Y:S04]  /*107f0*/  HMMA.16816.F32.BF16 R76, R148.reuse, R180, R76 ;  /* 0x000000b4944c723c */ /* 0x040fe8000004184c */
[----:B------:R-:W-:Y:S03]  /*10800*/  FFMA.FTZ R179, R27, c[0x0][0x23c], -R194 ;  /* 0x00008f001bb37a23 */ /* 0x000fe600000108c2 */
[--C-:B------:R-:W-:Y:S01]  /*10810*/  FFMA.FTZ R180, R20, c[0x0][0x23c], -R193.reuse ;  /* 0x00008f0014b47a23 */ /* 0x100fe200000108c1 */
[C---:B------:R-:W-:Y:S01]  /*10820*/  HMMA.16816.F32.BF16 R80, R148.reuse, R182, R80 ;  /* 0x000000b69450723c */ /* 0x040fe20000041850 */
[----:B------:R-:W3:Y:S03]  /*10830*/  MUFU.EX2 R177, R177 ;  /* 0x000000b100b17308 */ /* 0x000ee60000000800 */
[--C-:B------:R-:W-:Y:S03]  /*10840*/  FFMA.FTZ R181, R21, c[0x0][0x23c], -R193.reuse ;  /* 0x00008f0015b57a23 */ /* 0x100fe600000108c1 */
[--C-:B------:R-:W-:Y:S01]  /*10850*/  FFMA.FTZ R182, R24, c[0x0][0x23c], -R193.reuse ;  /* 0x00008f0018b67a23 */ /* 0x100fe200000108c1 */
[C---:B--2---:R-:W-:Y:S03]  /*10860*/  HMMA.16816.F32.BF16 R84, R148.reuse, R152, R84 ;  /* 0x000000989454723c */ /* 0x044fe60000041854 */
[----:B------:R-:W2:Y:S01]  /*10870*/  MUFU.EX2 R178, R178 ;  /* 0x000000b200b27308 */ /* 0x000ea20000000800 */
[----:B------:R-:W-:Y:S02]  /*10880*/  FFMA.FTZ R183, R25, c[0x0][0x23c], -R193 ;  /* 0x00008f0019b77a23 */ /* 0x000fe400000108c1 */
[----:B------:R-:W-:Y:S01]  /*10890*/  LDSM.16.MT88.4 R24, [R221+0x19000] ;  /* 0x01900000dd18783b */ /* 0x000fe20000004200 */
[----:B-----5:R-:W-:Y:S01]  /*108a0*/  FADD.FTZ R198, R176, R198 ;  /* 0x000000c6b0c67221 */ /* 0x020fe20000010000 */
[C---:B------:R-:W-:Y:S05]  /*108b0*/  HMMA.16816.F32.BF16 R88, R148.reuse, R154, R88 ;  /* 0x0000009a9458723c */ /* 0x040fea0000041858 */
[----:B------:R-:W5:Y:S01]  /*108c0*/  MUFU.EX2 R179, R179 ;  /* 0x000000b300b37308 */ /* 0x000f620000000800 */
[----:B------:R-:W4:Y:S02]  /*108d0*/  LDSM.16.MT88.4 R152, [R224+0x1e800] ;  /* 0x01e80000e098783b */ /* 0x000f240000004200 */
[C---:B-1----:R-:W-:Y:S04]  /*108e0*/  HMMA.16816.F32.BF16 R92, R148.reuse, R168, R92 ;  /* 0x000000a8945c723c */ /* 0x042fe8000004185c */
[C---:B---3--:R-:W-:Y:S01]  /*108f0*/  F2FP.BF16.PACK_AB R21, R177.reuse, R176 ;  /* 0x000000b0b115723e */ /* 0x048fe200000010ff */
[----:B------:R-:W-:Y:S02]  /*10900*/  FADD.FTZ R177, R177, R198 ;  /* 0x000000c6b1b17221 */ /* 0x000fe40000010000 */
[----:B------:R-:W1:Y:S01]  /*10910*/  MUFU.EX2 R180, R180 ;  /* 0x000000b400b47308 */ /* 0x000e620000000800 */
[C---:B------:R-:W-:Y:S01]  /*10920*/  HMMA.16816.F32.BF16 R96, R148.reuse, R170, R96 ;  /* 0x000000aa9460723c */ /* 0x040fe20000041860 */
[----:B------:R-:W3:Y:S03]  /*10930*/  LDSM.16.MT88.4 R168, [R222+0x1e800] ;  /* 0x01e80000dea8783b */ /* 0x000ee60000004200 */
[----:B--2---:R-:W-:Y:S04]  /*10940*/  FADD.FTZ R177, R178, R177 ;  /* 0x000000b1b2b17221 */ /* 0x004fe80000010000 */
[C---:B------:R-:W-:Y:S01]  /*10950*/  HMMA.16816.F32.BF16 R100, R148.reuse, R184, R100 ;  /* 0x000000b89464723c */ /* 0x040fe20000041864 */
[----:B------:R-:W2:Y:S03]  /*10960*/  MUFU.EX2 R181, R181 ;  /* 0x000000b500b57308 */ /* 0x000ea60000000800 */
[C---:B-----5:R-:W-:Y:S01]  /*10970*/  F2FP.BF16.PACK_AB R23, R179.reuse, R178 ;  /* 0x000000b2b317723e */ /* 0x060fe200000010ff */
[----:B------:R-:W-:Y:S03]  /*10980*/  FADD.FTZ R179, R179, R177 ;  /* 0x000000b1b3b37221 */ /* 0x000fe60000010000 */
[C---:B------:R-:W-:Y:S03]  /*10990*/  HMMA.16816.F32.BF16 R104, R148.reuse, R186, R104 ;  /* 0x000000ba9468723c */ /* 0x040fe60000041868 */
[----:B------:R-:W5:Y:S01]  /*109a0*/  MUFU.EX2 R182, R182 ;  /* 0x000000b600b67308 */ /* 0x000f620000000800 */
[--C-:B------:R-:W-:Y:S02]  /*109b0*/  FFMA.FTZ R184, R29, c[0x0][0x23c], -R193.reuse ;  /* 0x00008f001db87a23 */ /* 0x100fe400000108c1 */
[----:B------:R-:W-:Y:S02]  /*109c0*/  FFMA.FTZ R185, R32, c[0x0][0x23c], -R193 ;  /* 0x00008f0020b97a23 */ /* 0x000fe400000108c1 */
[C---:B------:R-:W-:Y:S04]  /*109d0*/  HMMA.16816.F32.BF16 R108, R148.reuse, R156, R108 ;  /* 0x0000009c946c723c */ /* 0x040fe8000004186c */
[----:B-1----:R-:W-:Y:S01]  /*109e0*/  FADD.FTZ R202, R180, R202 ;  /* 0x000000cab4ca7221 */ /* 0x002fe20000010000 */
[----:B------:R-:W1:Y:S03]  /*109f0*/  MUFU.EX2 R183, R183 ;  /* 0x000000b700b77308 */ /* 0x000e660000000800 */
[C---:B------:R-:W-:Y:S01]  /*10a00*/  HMMA.16816.F32.BF16 R112, R148.reuse, R158, R112 ;  /* 0x0000009e9470723c */ /* 0x040fe20000041870 */
[----:B------:R-:W3:Y:S03]  /*10a10*/  LDSM.16.MT88.4 R156, [R221+0x1e800] ;  /* 0x01e80000dd9c783b */ /* 0x000ee60000004200 */
[C---:B--2---:R-:W-:Y:S01]  /*10a20*/  F2FP.BF16.PACK_AB R20, R181.reuse, R180 ;  /* 0x000000b4b514723e */ /* 0x044fe200000010ff */
[----:B------:R-:W-:Y:S02]  /*10a30*/  FADD.FTZ R181, R181, R202 ;  /* 0x000000cab5b57221 */ /* 0x000fe40000010000 */
[----:B------:R-:W-:Y:S01]  /*10a40*/  MUFU.EX2 R184, R184 ;  /* 0x000000b800b87308 */ /* 0x000fe20000000800 */
[C---:B----4-:R-:W-:Y:S04]  /*10a50*/  HMMA.16816.F32.BF16 R116, R148.reuse, R160, R116 ;  /* 0x000000a09474723c */ /* 0x050fe80000041874 */
[----:B-----5:R-:W-:Y:S04]  /*10a60*/  FADD.FTZ R181, R182, R181 ;  /* 0x000000b5b6b57221 */ /* 0x020fe80000010000 */
[C---:B------:R-:W-:Y:S01]  /*10a70*/  HMMA.16816.F32.BF16 R120, R148.reuse, R162, R120 ;  /* 0x000000a29478723c */ /* 0x040fe20000041878 */
[----:B------:R-:W2:Y:S01]  /*10a80*/  LDSM.16.MT88.4 R160, [R220+0x1e800] ;  /* 0x01e80000dca0783b */ /* 0x000ea20000004200 */
[----:B------:R-:W-:Y:S02]  /*10a90*/  MUFU.EX2 R185, R185 ;  /* 0x000000b900b97308 */ /* 0x000fe40000000800 */
[C---:B-1----:R-:W-:Y:S01]  /*10aa0*/  F2FP.BF16.PACK_AB R22, R183.reuse, R182 ;  /* 0x000000b6b716723e */ /* 0x042fe200000010ff */
[----:B------:R-:W-:Y:S03]  /*10ab0*/  FADD.FTZ R183, R183, R181 ;  /* 0x000000b5b7b77221 */ /* 0x000fe60000010000 */
[C---:B------:R-:W-:Y:S08]  /*10ac0*/  HMMA.16816.F32.BF16 R124, R148.reuse, R152, R124 ;  /* 0x00000098947c723c */ /* 0x040ff0000004187c */
[C---:B------:R-:W-:Y:S01]  /*10ad0*/  HMMA.16816.F32.BF16 R128, R148.reuse, R154, R128 ;  /* 0x0000009a9480723c */ /* 0x040fe20000041880 */
[----:B------:R-:W1:Y:S07]  /*10ae0*/  LDSM.16.MT88.4 R152, [R224+0x19000] ;  /* 0x01900000e098783b */ /* 0x000e6e0000004200 */
[C---:B---3--:R-:W-:Y:S08]  /*10af0*/  HMMA.16816.F32.BF16 R132, R148.reuse, R168, R132 ;  /* 0x000000a89484723c */ /* 0x048ff00000041884 */
[C---:B------:R-:W-:Y:S01]  /*10b00*/  HMMA.16816.F32.BF16 R136, R148.reuse, R170, R136 ;  /* 0x000000aa9488723c */ /* 0x040fe20000041888 */
[----:B------:R-:W-:Y:S07]  /*10b10*/  LDSM.16.MT88.4 R168, [R220+0x1b000] ;  /* 0x01b00000dca8783b */ /* 0x000fee0000004200 */
[C---:B------:R-:W-:Y:S08]  /*10b20*/  HMMA.16816.F32.BF16 R140, R148.reuse, R156, R140 ;  /* 0x0000009c948c723c */ /* 0x040ff0000004188c */
[C---:B------:R-:W-:Y:S01]  /*10b30*/  HMMA.16816.F32.BF16 R12, R148.reuse, R158, R12 ;  /* 0x0000009e940c723c */ /* 0x040fe2000004180c */
[----:B------:R-:W3:Y:S07]  /*10b40*/  LDSM.16.MT88.4 R156, [R220+0x19000] ;  /* 0x01900000dc9c783b */ /* 0x000eee0000004200 */
[C---:B--2---:R-:W-:Y:S08]  /*10b50*/  HMMA.16816.F32.BF16 R16, R148.reuse, R160, R16 ;  /* 0x000000a09410723c */ /* 0x044ff00000041810 */
[----:B------:R-:W-:Y:S01]  /*10b60*/  HMMA.16816.F32.BF16 R144, R148, R162, R144 ;  /* 0x000000a29490723c */ /* 0x000fe20000041890 */
[----:B------:R-:W2:Y:S07]  /*10b70*/  LDSM.16.MT88.4 R148, [R224+0x1b000] ;  /* 0x01b00000e094783b */ /* 0x000eae0000004200 */
[C---:B-1----:R-:W-:Y:S01]  /*10b80*/  HMMA.16816.F32.BF16 R4, R20.reuse, R152, R4 ;  /* 0x000000981404723c */ /* 0x042fe20000041804 */
[----:B------:R-:W-:Y:S07]  /*10b90*/  LDSM.16.MT88.4 R160, [R221+0x1b000] ;  /* 0x01b00000dda0783b */ /* 0x000fee0000004200 */
[C---:B------:R-:W-:Y:S01]  /*10ba0*/  HMMA.16816.F32.BF16 R8, R20.reuse, R154, R8 ;  /* 0x0000009a1408723c */ /* 0x040fe20000041808 */
[----:B------:R-:W1:Y:S07]  /*10bb0*/  LDSM.16.MT88.4 R152, [R222+0x1b000] ;  /* 0x01b00000de98783b */ /* 0x000e6e0000004200 */
[C---:B------:R-:W-:Y:S07]  /*10bc0*/  HMMA.16816.F32.BF16 R36, R20.reuse, R172, R36 ;  /* 0x000000ac1424723c */ /* 0x040fee0000041824 */
[--C-:B------:R-:W-:Y:S01]  /*10bd0*/  FFMA.FTZ R172, R30, c[0x0][0x23c], -R194.reuse ;  /* 0x00008f001eac7a23 */ /* 0x100fe200000108c2 */
[C---:B------:R-:W-:Y:S04]  /*10be0*/  HMMA.16816.F32.BF16 R40, R20.reuse, R174, R40 ;  /* 0x000000ae1428723c */ /* 0x040fe80000041828 */
[--C-:B------:R-:W-:Y:S01]  /*10bf0*/  FFMA.FTZ R173, R31, c[0x0][0x23c], -R194.reuse ;  /* 0x00008f001fad7a23 */ /* 0x100fe200000108c2 */
[----:B------:R-:W4:Y:S02]  /*10c00*/  MUFU.EX2 R172, R172 ;  /* 0x000000ac00ac7308 */ /* 0x000f240000000800 */
[--C-:B------:R-:W-:Y:S01]  /*10c10*/  FFMA.FTZ R174, R34, c[0x0][0x23c], -R194.reuse ;  /* 0x00008f0022ae7a23 */ /* 0x100fe200000108c2 */
[C---:B------:R-:W-:Y:S04]  /*10c20*/  HMMA.16816.F32.BF16 R44, R20.reuse, R24, R44 ;  /* 0x00000018142c723c */ /* 0x040fe8000004182c */
[----:B------:R-:W-:Y:S02]  /*10c30*/  FFMA.FTZ R194, R35, c[0x0][0x23c], -R194 ;  /* 0x00008f0023c27a23 */ /* 0x000fe400000108c2 */
[--C-:B------:R-:W-:Y:S01]  /*10c40*/  FFMA.FTZ R175, R28, c[0x0][0x23c], -R193.reuse ;  /* 0x00008f001caf7a23 */ /* 0x100fe200000108c1 */
[----:B------:R-:W5:Y:S01]  /*10c50*/  MUFU.EX2 R173, R173 ;  /* 0x000000ad00ad7308 */ /* 0x000f620000000800 */
[C---:B------:R-:W-:Y:S01]  /*10c60*/  HMMA.16816.F32.BF16 R48, R20.reuse, R26, R48 ;  /* 0x0000001a1430723c */ /* 0x040fe20000041830 */
[----:B------:R-:W1:Y:S03]  /*10c70*/  LDSM.16.MT88.4 R24, [R224+0x1d000] ;  /* 0x01d00000e018783b */ /* 0x000e660000004200 */
[----:B------:R-:W-:Y:S04]  /*10c80*/  FFMA.FTZ R193, R33, c[0x0][0x23c], -R193 ;  /* 0x00008f0021c17a23 */ /* 0x000fe800000108c1 */
[C---:B---3--:R-:W-:Y:S01]  /*10c90*/  HMMA.16816.F32.BF16 R52, R20.reuse, R156, R52 ;  /* 0x0000009c1434723c */ /* 0x048fe20000041834 */
[----:B------:R-:W-:Y:S01]  /*10ca0*/  LDSM.16.MT88.4 R28, [R222+0x19800] ;  /* 0x01980000de1c783b */ /* 0x000fe20000004200 */
[----:B------:R-:W3:Y:S02]  /*10cb0*/  MUFU.EX2 R174, R174 ;  /* 0x000000ae00ae7308 */ /* 0x000ee40000000800 */
[----:B----4-:R-:W-:Y:S04]  /*10cc0*/  FADD.FTZ R179, R172, R179 ;  /* 0x000000b3acb37221 */ /* 0x010fe80000010000 */
[C---:B------:R-:W-:Y:S01]  /*10cd0*/  HMMA.16816.F32.BF16 R56, R20.reuse, R158, R56 ;  /* 0x0000009e1438723c */ /* 0x040fe20000041838 */
[----:B------:R-:W4:Y:S03]  /*10ce0*/  LDSM.16.MT88.4 R156, [R222+0x1d000] ;  /* 0x01d00000de9c783b */ /* 0x000f260000004200 */
[----:B------:R-:W1:Y:S01]  /*10cf0*/  MUFU.EX2 R194, R194 ;  /* 0x000000c200c27308 */ /* 0x000e620000000800 */
[----:B-----5:R-:W-:Y:S03]  /*10d00*/  FADD.FTZ R179, R173, R179 ;  /* 0x000000b3adb37221 */ /* 0x020fe60000010000 */
[C---:B--2---:R-:W-:Y:S01]  /*10d10*/  HMMA.16816.F32.BF16 R60, R20.reuse, R148, R60 ;  /* 0x00000094143c723c */ /* 0x044fe2000004183c */
[----:B------:R-:W-:Y:S05]  /*10d20*/  LDSM.16.MT88.4 R32, [R221+0x19800] ;  /* 0x01980000dd20783b */ /* 0x000fea0000004200 */
[----:B------:R-:W2:Y:S02]  /*10d30*/  MUFU.EX2 R175, R175 ;  /* 0x000000af00af7308 */ /* 0x000ea40000000800 */
[C---:B------:R-:W-:Y:S01]  /*10d40*/  HMMA.16816.F32.BF16 R64, R20.reuse, R150, R64 ;  /* 0x000000961440723c */ /* 0x040fe20000041840 */
[----:B------:R-:W5:Y:S03]  /*10d50*/  LDSM.16.MT88.4 R148, [R221+0x1d000] ;  /* 0x01d00000dd94783b */ /* 0x000f660000004200 */
[----:B---3--:R-:W-:Y:S04]  /*10d60*/  FADD.FTZ R179, R174, R179 ;  /* 0x000000b3aeb37221 */ /* 0x008fe80000010000 */
[C---:B-1----:R-:W-:Y:S01]  /*10d70*/  HMMA.16816.F32.BF16 R68, R20.reuse, R152, R68 ;  /* 0x000000981444723c */ /* 0x042fe20000041844 */
[----:B------:R-:W1:Y:S03]  /*10d80*/  MUFU.EX2 R193, R193 ;  /* 0x000000c100c17308 */ /* 0x000e660000000800 */
[----:B------:R-:W-:Y:S04]  /*10d90*/  FADD.FTZ R249, R194, R179 ;  /* 0x000000b3c2f97221 */ /* 0x000fe80000010000 */
[C---:B------:R-:W-:Y:S01]  /*10da0*/  HMMA.16816.F32.BF16 R72, R20.reuse, R154, R72 ;  /* 0x0000009a1448723c */ /* 0x040fe20000041848 */
[----:B------:R-:W3:Y:S03]  /*10db0*/  LDSM.16.MT88.4 R152, [R220+0x1d000] ;  /* 0x01d00000dc98783b */ /* 0x000ee60000004200 */
[----:B--2---:R-:W-:Y:S04]  /*10dc0*/  FADD.FTZ R183, R175, R183 ;  /* 0x000000b7afb77221 */ /* 0x004fe80000010000 */
[C---:B------:R-:W-:Y:S04]  /*10dd0*/  HMMA.16816.F32.BF16 R76, R20.reuse, R160, R76 ;  /* 0x000000a0144c723c */ /* 0x040fe8000004184c */
[----:B------:R-:W-:Y:S04]  /*10de0*/  FADD.FTZ R183, R184, R183 ;  /* 0x000000b7b8b77221 */ /* 0x000fe80000010000 */
[C---:B------:R-:W-:Y:S04]  /*10df0*/  HMMA.16816.F32.BF16 R80, R20.reuse, R162, R80 ;  /* 0x000000a21450723c */ /* 0x040fe80000041850 */
[----:B------:R-:W-:Y:S04]  /*10e00*/  FADD.FTZ R183, R185, R183 ;  /* 0x000000b7b9b77221 */ /* 0x000fe80000010000 */
[C---:B------:R-:W-:Y:S04]  /*10e10*/  HMMA.16816.F32.BF16 R84, R20.reuse, R168, R84 ;  /* 0x000000a81454723c */ /* 0x040fe80000041854 */
[----:B-1----:R-:W-:Y:S04]  /*10e20*/  FADD.FTZ R250, R193, R183 ;  /* 0x000000b7c1fa7221 */ /* 0x002fe80000010000 */
[C---:B------:R-:W-:Y:S01]  /*10e30*/  HMMA.16816.F32.BF16 R88, R20.reuse, R170, R88 ;  /* 0x000000aa1458723c */ /* 0x040fe20000041858 */
[----:B------:R-:W-:Y:S07]  /*10e40*/  LDSM.16.MT88.4 R168, [R220+0x19800] ;  /* 0x01980000dca8783b */ /* 0x000fee0000004200 */
[C---:B------:R-:W-:Y:S08]  /*10e50*/  HMMA.16816.F32.BF16 R92, R20.reuse, R24, R92 ;  /* 0x00000018145c723c */ /* 0x040ff0000004185c */
[C---:B------:R-:W-:Y:S01]  /*10e60*/  HMMA.16816.F32.BF16 R96, R20.reuse, R26, R96 ;  /* 0x0000001a1460723c */ /* 0x040fe20000041860 */
[----:B------:R-:W1:Y:S07]  /*10e70*/  LDSM.16.MT88.4 R24, [R224+0x1f000] ;  /* 0x01f00000e018783b */ /* 0x000e6e0000004200 */
[C---:B----4-:R-:W-:Y:S08]  /*10e80*/  HMMA.16816.F32.BF16 R100, R20.reuse, R156, R100 ;  /* 0x0000009c1464723c */ /* 0x050ff00000041864 */
[C---:B------:R-:W-:Y:S01]  /*10e90*/  HMMA.16816.F32.BF16 R104, R20.reuse, R158, R104 ;  /* 0x0000009e1468723c */ /* 0x040fe20000041868 */
[----:B------:R-:W2:Y:S07]  /*10ea0*/  LDSM.16.MT88.4 R156, [R222+0x1f000] ;  /* 0x01f00000de9c783b */ /* 0x000eae0000004200 */
[C---:B-----5:R-:W-:Y:S08]  /*10eb0*/  HMMA.16816.F32.BF16 R108, R20.reuse, R148, R108 ;  /* 0x00000094146c723c */ /* 0x060ff0000004186c */
        /* <DEDUP_REMOVED lines=9> */
[C---:B------:R-:W-:Y:S08]  /*10f50*/  HMMA.16816.F32.BF16 R136, R20.reuse, R158, R136 ;  /* 0x0000009e1488723c */ /* 0x040ff00000041888 */
[C---:B----4-:R-:W-:Y:S08]  /*10f60*/  HMMA.16816.F32.BF16 R140, R20.reuse, R148, R140 ;  /* 0x00000094148c723c */ /* 0x050ff0000004188c */
[C---:B------:R-:W-:Y:S01]  /*10f70*/  HMMA.16816.F32.BF16 R12, R20.reuse, R150, R12 ;  /* 0x00000096140c723c */ /* 0x040fe2000004180c */
[----:B------:R-:W2:Y:S07]  /*10f80*/  LDSM.16.MT88.4 R148, [R224+0x1b800] ;  /* 0x01b80000e094783b */ /* 0x000eae0000004200 */
[C---:B---3--:R-:W-:Y:S08]  /*10f90*/  HMMA.16816.F32.BF16 R16, R20.reuse, R152, R16 ;  /* 0x000000981410723c */ /* 0x048ff00000041810 */
[----:B------:R-:W-:Y:S01]  /*10fa0*/  HMMA.16816.F32.BF16 R144, R20, R154, R144 ;  /* 0x0000009a1490723c */ /* 0x000fe20000041890 */
[----:B------:R-:W-:Y:S06]  /*10fb0*/  LDSM.16.MT88.4 R152, [R221+0x1d800] ;  /* 0x01d80000dd98783b */ /* 0x000fec0000004200 */
[----:B------:R-:W-:Y:S02]  /*10fc0*/  F2FP.BF16.PACK_AB R21, R173, R172 ;  /* 0x000000acad15723e */ /* 0x000fe400000010ff */
[----:B------:R-:W-:Y:S03]  /*10fd0*/  F2FP.BF16.PACK_AB R23, R194, R174 ;  /* 0x000000aec217723e */ /* 0x000fe600000010ff */
[----:B------:R-:W-:Y:S02]  /*10fe0*/  F2FP.BF16.PACK_AB R20, R184, R175 ;  /* 0x000000afb814723e */ /* 0x000fe400000010ff */
[----:B------:R-:W-:Y:S07]  /*10ff0*/  F2FP.BF16.PACK_AB R22, R193, R185 ;  /* 0x000000b9c116723e */ /* 0x000fee00000010ff */
[C---:B-1----:R-:W-:Y:S01]  /*11000*/  HMMA.16816.F32.BF16 R160, R20.reuse, R24, R4 ;  /* 0x0000001814a0723c */ /* 0x042fe20000041804 */
[----:B------:R-:W1:Y:S07]  /*11010*/  LDSM.16.MT88.4 R4, [R222+0x1b800] ;  /* 0x01b80000de04783b */ /* 0x000e6e0000004200 */
        /* <DEDUP_REMOVED lines=34> */
[C---:B-1----:R-:W-:Y:S08]  /*11240*/  HMMA.16816.F32.BF16 R132, R20.reuse, R4, R132 ;  /* 0x000000041484723c */ /* 0x042ff00000041884 */
[C---:B------:R-:W-:Y:S08]  /*11250*/  HMMA.16816.F32.BF16 R136, R20.reuse, R6, R136 ;  /* 0x000000061488723c */ /* 0x040ff00000041888 */
[C---:B---3--:R-:W-:Y:S08]  /*11260*/  HMMA.16816.F32.BF16 R140, R20.reuse, R8, R140 ;  /* 0x00000008148c723c */ /* 0x048ff0000004188c */
[C---:B------:R-:W-:Y:S08]  /*11270*/  HMMA.16816.F32.BF16 R152, R20.reuse, R10, R12 ;  /* 0x0000000a1498723c */ /* 0x040ff0000004180c */
[C---:B----4-:R-:W-:Y:S08]  /*11280*/  HMMA.16816.F32.BF16 R148, R20.reuse, R24, R16 ;  /* 0x000000181494723c */ /* 0x050ff00000041810 */
[----:B------:R-:W-:Y:S01]  /*11290*/  HMMA.16816.F32.BF16 R144, R20, R26, R144 ;  /* 0x0000001a1490723c */ /* 0x000fe20000041890 */
[----:B------:R-:W-:-:S07]  /*112a0*/  @P4 BRA `(.L_x_263) ;  /* 0xffffc9f000004947 */ /* 0x000fce000383ffff */
.L_x_262:
        /* <DEDUP_REMOVED lines=406> */
.L_x_267:
[----:B---34-:R-:W-:Y:S05]  /*12c10*/  BSYNC B0 ;  /* 0x0000000000007941 */ /* 0x018fea0003800000 */
.L_x_266:
        /* <DEDUP_REMOVED lines=36> */
.L_x_269:
[----:B------:R-:W-:Y:S05]  /*12e60*/  BSYNC B0 ;  /* 0x0000000000007941 */ /* 0x000fea0003800000 */
.L_x_268:
        /* <DEDUP_REMOVED lines=22> */
.L_x_271:
[----:B------:R-:W-:Y:S05]  /*12fd0*/  BSYNC B0 ;  /* 0x0000000000007941 */ /* 0x000fea0003800000 */
.L_x_270:
        /* <DEDUP_REMOVED lines=22> */
.L_x_273:
[----:B------:R-:W-:Y:S05]  /*13140*/  BSYNC B0 ;  /* 0x0000000000007941 */ /* 0x000fea0003800000 */
.L_x_272:
        /* <DEDUP_REMOVED lines=23> */
.L_x_232:
        /* <DEDUP_REMOVED lines=80> */
.L_x_275:
[----:B------:R-:W-:Y:S05]  /*137c0*/  BSYNC B0 ;  /* 0x0000000000007941 */ /* 0x000fea0003800000 */
.L_x_274:
        /* <DEDUP_REMOVED lines=22> */
.L_x_277:
[----:B------:R-:W-:Y:S05]  /*13930*/  BSYNC B0 ;  /* 0x0000000000007941 */ /* 0x000fea0003800000 */
.L_x_276:
        /* <DEDUP_REMOVED lines=22> */
.L_x_279:
[----:B------:R-:W-:Y:S05]  /*13aa0*/  BSYNC B0 ;  /* 0x0000000000007941 */ /* 0x000fea0003800000 */
.L_x_278:
        /* <DEDUP_REMOVED lines=21> */
.L_x_281:
[----:B------:R-:W-:Y:S05]  /*13c00*/  BSYNC B0 ;  /* 0x0000000000007941 */ /* 0x000fea0003800000 */
.L_x_280:
        /* <DEDUP_REMOVED lines=35> */
.L_x_282:
        /* <DEDUP_REMOVED lines=12> */
.L_x_1076:


//--------------------- .text._ZN5flash16flash_fwd_kernelI23Flash_fwd_kernel_traitsILi256ELi64ELi64ELi4ELb0ELb0EN7cutlass10bfloat16_tE19Flash_kernel_traitsILi256ELi64ELi64ELi4ES3_EELb1ELb1ELb0ELb0ELb0ELb0ELb0ELb0EEEvNS_16Flash_fwd_paramsE --------------------------
	.section	.text._ZN5flash16flash_fwd_kernelI23Flash_fwd_kernel_traitsILi256ELi64ELi64ELi4ELb0ELb0EN7cutlass10bfloat16_tE19Flash_kernel_traitsILi256ELi64ELi64ELi4ES3_EELb1ELb1ELb0ELb0ELb0ELb0ELb0ELb0EEEvNS_16Flash_fwd_paramsE,"ax",@progbits
	.sectioninfo	@"SHI_REGISTERS=255"
	.align	128
        .global         _ZN5flash16flash_fwd_kernelI23Flash_fwd_kernel_traitsILi256ELi64ELi64ELi4ELb0ELb0EN7cutlass10bfloat16_tE19Flash_kernel_traitsILi256ELi64ELi64ELi4ES3_EELb1ELb1ELb0ELb0ELb0ELb0ELb0ELb0EEEvNS_16Flash_fwd_paramsE
        .type           _ZN5flash16flash_fwd_kernelI23Flash_fwd_kernel_traitsILi256ELi64ELi64ELi4ELb0ELb0EN7cutlass10bfloat16_tE19Flash_kernel_traitsILi256ELi64ELi64ELi4ES3_EELb1ELb1ELb0ELb0ELb0ELb0ELb0ELb0EEEvNS_16Flash_fwd_paramsE,@function
        .size           _ZN5flash16flash_fwd_kernelI23Flash_fwd_kernel_traitsILi256ELi64ELi64ELi4ELb0ELb0EN7cutlass10bfloat16_tE19Flash_kernel_traitsILi256ELi64ELi64ELi4ES3_EELb1ELb1ELb0ELb0ELb0ELb0ELb0ELb0EEEvNS_16Flash_fwd_paramsE,(.L_x_1077 - _ZN5flash16flash_fwd_kernelI23Flash_fwd_kernel_traitsILi256ELi64ELi64ELi4ELb0ELb0EN7cutlass10bfloat16_tE19Flash_kernel_traitsILi256ELi64ELi64ELi4ES3_EELb1ELb1ELb0ELb0ELb0ELb0ELb0ELb0EEEvNS_16Flash_fwd_paramsE)
        .other          _ZN5flash16flash_fwd_kernelI23Flash_fwd_kernel_traitsILi256ELi64ELi64ELi4ELb0ELb0EN7cutlass10bfloat16_tE19Flash_kernel_traitsILi256ELi64ELi64ELi4ES3_EELb1ELb1ELb0ELb0ELb0ELb0ELb0ELb0EEEvNS_16Flash_fwd_paramsE,@"STO_CUDA_ENTRY STV_DEFAULT"
_ZN5flash16flash_fwd_kernelI23Flash_fwd_kernel_traitsILi256ELi64ELi64ELi4ELb0ELb0EN7cutlass10bfloat16_tE19Flash_kernel_traitsILi256ELi64ELi64ELi4ES3_EELb1ELb1ELb0ELb0ELb0ELb0ELb0ELb0EEEvNS_16Flash_fwd_paramsE:
.text._ZN5flash16flash_fwd_kernelI23Flash_fwd_kernel_traitsILi256ELi64ELi64ELi4ELb0ELb0EN7cutlass10bfloat16_tE19Flash_kernel_traitsILi256ELi64ELi64ELi4ES3_EELb1ELb1ELb0ELb0ELb0ELb0ELb0ELb0EEEvNS_16Flash_fwd_paramsE:
[----:B------:R-:W-:-:S03]  /*0000*/  MOV R1, c[0x0][0x28] ;  /* 0x00000a0000017a02 */ /* 0x000fc60000000f00 */
[----:B------:R-:W-:Y:S01]  /*0010*/  ULDC.U8 UR4, c[0x0][0x304] ;  /* 0x0000c10000047ab9 */ /* 0x000fe20000000000 */
[----:B------:R-:W-:Y:S01]  /*0020*/  IADD3 R1, R1, -0x10, RZ ;  /* 0xfffffff001017810 */ /* 0x000fe20007ffe0ff */
[----:B------:R-:W-:Y:S01]  /*0030*/  ULDC.64 UR34, c[0x0][0x2f0] ;  /* 0x0000bc0000227ab9 */ /* 0x000fe20000000a00 */
[----:B------:R-:W-:Y:S01]  /*0040*/  ISETP.NE.AND P2, PT, RZ, UR4, PT ;  /* 0x00000004ff007c0c */ /* 0x000fe2000bf45270 */
[----:B------:R-:W-:Y:S01]  /*0050*/  IMAD.U32 R8, RZ, RZ, UR34 ;  /* 0x00000022ff087e24 */ /* 0x000fe2000f8e00ff */
[----:B------:R-:W-:Y:S01]  /*0060*/  ULDC.64 UR26, c[0x0][0x118] ;  /* 0x00004600001a7ab9 */ /* 0x000fe20000000a00 */
[----:B------:R-:W-:Y:S02]  /*0070*/  IMAD.U32 R9, RZ, RZ, UR35 ;  /* 0x00000023ff097e24 */ /* 0x000fe4000f8e00ff */
[----:B------:R-:W-:Y:S02]  /*0080*/  IMAD.MOV.U32 R165, RZ, RZ, c[0x0][0x2f8] ;  /* 0x0000be00ffa57624 */ /* 0x000fe400078e00ff */
[----:B------:R-:W-:Y:S01]  /*0090*/  IMAD.MOV.U32 R5, RZ, RZ, c[0x0][0x2fc] ;  /* 0x0000bf00ff057624 */ /* 0x000fe200078e00ff */
[----:B------:R-:W1:Y:S01]  /*00a0*/  S2UR UR23, SR_CTAID.X ;  /* 0x00000000001779c3 */ /* 0x000e620000002500 */
[----:B------:R-:W2:Y:S01]  /*00b0*/  S2R R7, SR_TID.X ;  /* 0x0000000000077919 */ /* 0x000ea20000002100 */
[----:B------:R-:W-:-:S02]  /*00c0*/  ULDC.64 UR6, c[0x0][0x240] ;  /* 0x0000900000067ab9 */ /* 0x000fc40000000a00 */
[----:B------:R-:W-:Y:S01]  /*00d0*/  ULDC.64 UR4, c[0x0][0x250] ;  /* 0x0000940000047ab9 */ /* 0x000fe20000000a00 */
[----:B------:R-:W3:Y:S01]  /*00e0*/  @P2 LDG.E.64 R8, [R8.64] ;  /* 0x0000001a08082981 */ /* 0x000ee2000c1e1b00 */
[----:B------:R-:W-:Y:S02]  /*00f0*/  @P2 IMAD.MOV.U32 R2, RZ, RZ, R165 ;  /* 0x000000ffff022224 */ /* 0x000fe400078e00a5 */
[----:B------:R-:W-:-:S06]  /*0100*/  @P2 IMAD.MOV.U32 R3, RZ, RZ, R5 ;  /* 0x000000ffff032224 */ /* 0x000fcc00078e0005 */
[----:B------:R-:W4:Y:S01]  /*0110*/  @P2 LDG.E.64 R2, [R2.64] ;  /* 0x0000001a02022981 */ /* 0x000f22000c1e1b00 */
[----:B------:R-:W1:Y:S01]  /*0120*/  S2UR UR14, SR_CTAID.Y ;  /* 0x00000000000e79c3 */ /* 0x000e620000002600 */
[----:B------:R-:W-:Y:S02]  /*0130*/  UISETP.NE.U32.AND UP2, UPT, URZ, UR6, UPT ;  /* 0x000000063f00728c */ /* 0x000fe4000bf45070 */
[----:B------:R-:W-:Y:S02]  /*0140*/  UISETP.NE.U32.AND UP1, UPT, URZ, UR4, UPT ;  /* 0x000000043f00728c */ /* 0x000fe4000bf25070 */
[----:B------:R-:W-:Y:S02]  /*0150*/  UISETP.NE.AND.EX UP2, UPT, URZ, UR7, UPT, UP2 ;  /* 0x000000073f00728c */ /* 0x000fe4000bf45320 */
[----:B------:R-:W-:Y:S01]  /*0160*/  UMOV UR10, 0x4 ;  /* 0x00000004000a7882 */ /* 0x000fe20000000000 */
[----:B------:R-:W1:Y:S01]  /*0170*/  S2UR UR12, SR_CTAID.Z ;  /* 0x00000000000c79c3 */ /* 0x000e620000002700 */
[----:B------:R-:W-:-:S02]  /*0180*/  UISETP.NE.AND.EX UP1, UPT, URZ, UR5, UPT, UP1 ;  /* 0x000000053f00728c */ /* 0x000fc4000bf25310 */
[----:B------:R-:W-:Y:S01]  /*0190*/  PLOP3.LUT P0, PT, PT, PT, UP2, 0x80, 0x0 ;  /* 0x000000000000781c */ /* 0x000fe20003f0f028 */
[----:B------:R-:W-:Y:S02]  /*01a0*/  ULDC.U8 UR6, c[0x0][0x312] ;  /* 0x0000c48000067ab9 */ /* 0x000fe40000000000 */
[----:B------:R-:W-:Y:S02]  /*01b0*/  ULDC.64 UR4, c[0x0][0x248] ;  /* 0x0000920000047ab9 */ /* 0x000fe40000000a00 */
[----:B------:R-:W-:Y:S02]  /*01c0*/  UISETP.NE.AND UP3, UPT, UR6, URZ, UPT ;  /* 0x0000003f0600728c */ /* 0x000fe4000bf65270 */
[----:B------:R-:W-:-:S04]  /*01d0*/  UISETP.EQ.U32.AND UP0, UPT, URZ, UR4, UPT ;  /* 0x000000043f00728c */ /* 0x000fc8000bf02070 */
[----:B------:R-:W-:Y:S02]  /*01e0*/  UISETP.EQ.OR.EX UP0, UPT, URZ, UR5, !UP3, UP0 ;  /* 0x000000053f00728c */ /* 0x000fe4000df02700 */
[----:B-1----:R-:W-:-:S06]  /*01f0*/  ULOP3.LUT UR8, UR12, UR23, UR14, 0xfe, !UPT ;  /* 0x000000170c087292 */ /* 0x002fcc000f8efe0e */
[----:B--2---:R-:W-:Y:S01]  /*0200*/  LOP3.LUT P3, RZ, R7, UR8, RZ, 0xfc, !PT ;  /* 0x0000000807ff7c12 */ /* 0x004fe2000f86fcff */
[----:B------:R-:W-:Y:S02]  /*0210*/  ULDC.64 UR8, c[0x0][0x240] ;  /* 0x0000900000087ab9 */ /* 0x000fe40000000a00 */
[----:B------:R-:W-:Y:S02]  /*0220*/  UIMAD.WIDE UR8, UR14, UR10, UR8 ;  /* 0x0000000a0e0872a5 */ /* 0x000fe4000f8e0208 */
[----:B------:R-:W-:-:S08]  /*0230*/  ULDC.64 UR4, c[0x0][0x248] ;  /* 0x0000920000047ab9 */ /* 0x000fd00000000a00 */
[----:B------:R-:W-:Y:S01]  /*0240*/  @!P3 MOV R10, c[0x0][0x308] ;  /* 0x0000c200000aba02 */ /* 0x000fe20000000f00 */
[----:B------:R-:W-:Y:S01]  /*0250*/  @!P3 IMAD.MOV.U32 R11, RZ, RZ, c[0x0][0x30c] ;  /* 0x0000c300ff0bb624 */ /* 0x000fe200078e00ff */
[----:B------:R-:W-:Y:S02]  /*0260*/  UIMAD.WIDE UR4, UR14, UR10, UR4 ;  /* 0x0000000a0e0472a5 */ /* 0x000fe4000f8e0204 */
[----:B------:R-:W-:Y:S02]  /*0270*/  ULDC.64 UR6, c[0x0][0x250] ;  /* 0x0000940000067ab9 */ /* 0x000fe40000000a00 */
[----:B------:R-:W-:Y:S01]  /*0280*/  @UP1 UIMAD.WIDE UR6, UR14, UR10, UR6 ;  /* 0x0000000a0e0612a5 */ /* 0x000fe2000f8e0206 */
[----:B---3--:R-:W1:Y:S08]  /*0290*/  @P2 R2UR UR34, R8 ;  /* 0x00000000082223c2 */ /* 0x008e7000000e0000 */
[----:B------:R-:W2:Y:S01]  /*02a0*/  @P2 R2UR UR35, R9 ;  /* 0x00000000092323c2 */ /* 0x000ea200000e0000 */
[----:B----4-:R-:W-:-:S02]  /*02b0*/  @P2 IADD3 R165, P1, R2, c[0x0][0x300], RZ ;  /* 0x0000c00002a52a10 */ /* 0x010fc40007f3e0ff */
[----:B------:R-:W-:-:S03]  /*02c0*/  MOV R2, UR8 ;  /* 0x0000000800027c02 */ /* 0x000fc60008000f00 */
[----:B------:R-:W-:Y:S02]  /*02d0*/  @P2 IMAD.X R5, RZ, RZ, R3, P1 ;  /* 0x000000ffff052224 */ /* 0x000fe400008e0603 */
[----:B------:R-:W-:Y:S02]  /*02e0*/  @!P3 IMAD.MOV.U32 R4, RZ, RZ, R165 ;  /* 0x000000ffff04b224 */ /* 0x000fe400078e00a5 */
[----:B------:R-:W-:Y:S02]  /*02f0*/  IMAD.U32 R3, RZ, RZ, UR9 ;  /* 0x00000009ff037e24 */ /* 0x000fe4000f8e00ff */
[----:B-1----:R-:W-:Y:S01]  /*0300*/  IMAD.U32 R8, RZ, RZ, UR34 ;  /* 0x00000022ff087e24 */ /* 0x002fe2000f8e00ff */
[----:B------:R-:W-:Y:S01]  /*0310*/  @!P3 STG.E.64 [R10.64+0x8], R4 ;  /* 0x000008040a00b986 */ /* 0x000fe2000c101b1a */
[----:B--2---:R-:W-:Y:S01]  /*0320*/  IMAD.U32 R9, RZ, RZ, UR35 ;  /* 0x00000023ff097e24 */ /* 0x004fe2000f8e00ff */
[----:B------:R-:W-:-:S04]  /*0330*/  PLOP3.LUT P2, PT, PT, PT, UP0, 0x80, 0x0 ;  /* 0x000000000000781c */ /* 0x000fc80003f4f008 */
[----:B------:R1:W-:Y:S04]  /*0340*/  @!P3 STG.E.64 [R10.64], R8 ;  /* 0x000000080a00b986 */ /* 0x0003e8000c101b1a */
[----:B------:R2:W3:Y:S01]  /*0350*/  @P0 LDG.E R6, [R2.64+0x4] ;  /* 0x0000041a02060981 */ /* 0x0004e2000c1e1900 */
[----:B------:R-:W-:-:S03]  /*0360*/  PLOP3.LUT P1, PT, PT, PT, UP1, 0x80, 0x0 ;  /* 0x000000000000781c */ /* 0x000fc60003f2f018 */
[----:B-1----:R2:W4:Y:S01]  /*0370*/  @P0 LDG.E R8, [R2.64] ;  /* 0x0000001a02080981 */ /* 0x002522000c1e1900 */
[----:B------:R-:W-:Y:S02]  /*0380*/  IMAD.U32 R10, RZ, RZ, UR6 ;  /* 0x00000006ff0a7e24 */ /* 0x000fe4000f8e00ff */
[----:B------:R-:W-:-:S07]  /*0390*/  IMAD.U32 R11, RZ, RZ, UR7 ;  /* 0x00000007ff0b7e24 */ /* 0x000fce000f8e00ff */
[----:B------:R-:W5:Y:S01]  /*03a0*/  @P1 LDG.E R4, [R10.64] ;  /* 0x0000001a0a041981 */ /* 0x000f62000c1e1900 */
[----:B--2---:R-:W-:Y:S01]  /*03b0*/  MOV R2, UR4 ;  /* 0x0000000400027c02 */ /* 0x004fe20008000f00 */
[----:B------:R-:W-:-:S05]  /*03c0*/  IMAD.U32 R3, RZ, RZ, UR5 ;  /* 0x00000005ff037e24 */ /* 0x000fca000f8e00ff */
[----:B------:R-:W2:Y:S01]  /*03d0*/  @!P2 LDG.E R0, [R2.64] ;  /* 0x0000001a0200a981 */ /* 0x000ea2000c1e1900 */
[----:B------:R-:W-:Y:S02]  /*03e0*/  UMOV UR22, 0xffffffff ;  /* 0xffffffff00167882 */ /* 0x000fe40000000000 */
[----:B------:R-:W-:Y:S02]  /*03f0*/  UMOV UR16, 0xffffffff ;  /* 0xffffffff00107882 */ /* 0x000fe40000000000 */
[----:B------:R-:W-:Y:S02]  /*0400*/  ULDC UR4, c[0x0][0x1c0] ;  /* 0x0000700000047ab9 */ /* 0x000fe40000000800 */
[----:B------:R-:W-:Y:S02]  /*0410*/  UIMAD UR4, UR14, UR4, UR12 ;  /* 0x000000040e0472a4 */ /* 0x000fe4000f8e020c */
[----:B------:R-:W-:Y:S02]  /*0420*/  UMOV UR15, URZ ;  /* 0x0000003f000f7c82 */ /* 0x000fe40008000000 */
[----:B------:R-:W-:-:S04]  /*0430*/  USHF.L.U32 UR5, UR4, 0x5, URZ ;  /* 0x0000000504057899 */ /* 0x000fc8000800063f */
[----:B------:R-:W-:Y:S01]  /*0440*/  USHF.R.S32.HI UR4, URZ, 0x1f, UR5 ;  /* 0x0000001f3f047899 */ /* 0x000fe20008011405 */
[----:B---3--:R1:W3:Y:S08]  /*0450*/  @P0 R2UR UR24, R6 ;  /* 0x00000000061803c2 */ /* 0x0082f000000e0000 */
[----:B----4-:R4:W3:Y:S01]  /*0460*/  @P0 R2UR UR22, R8 ;  /* 0x00000000081603c2 */ /* 0x0108e200000e0000 */
[----:B-1----:R-:W-:-:S04]  /*0470*/  SHF.R.S32.HI R6, RZ, 0x1f, R7 ;  /* 0x0000001fff067819 */ /* 0x002fc80000011407 */
[----:B------:R-:W-:-:S03]  /*0480*/  LEA.HI R218, R6, R7, RZ, 0x5 ;  /* 0x0000000706da7211 */ /* 0x000fc600078f28ff */
[----:B-----5:R1:W1:Y:S01]  /*0490*/  @P1 R2UR UR15, R4 ;  /* 0x00000000040f13c2 */ /* 0x02026200000e0000 */
[----:B----4-:R-:W-:-:S07]  /*04a0*/  LOP3.LUT R8, R218, 0xffffffe0, RZ, 0xc0, !PT ;  /* 0xffffffe0da087812 */ /* 0x010fce00078ec0ff */
[----:B--2---:R2:W4:Y:S01]  /*04b0*/  @!P2 R2UR UR16, R0 ;  /* 0x000000000010a3c2 */ /* 0x00452200000e0000 */
[----:B------:R-:W-:Y:S01]  /*04c0*/  ISETP.NE.U32.AND P2, PT, RZ, c[0x0][0x248], PT ;  /* 0x00009200ff007a0c */ /* 0x000fe20003f45070 */
[----:B------:R-:W-:-:S03]  /*04d0*/  IMAD.IADD R8, R7, 0x1, -R8 ;  /* 0x0000000107087824 */ /* 0x000fc600078e0a08 */
[----:B------:R-:W-:Y:S01]  /*04e0*/  ISETP.NE.AND.EX P2, PT, RZ, c[0x0][0x24c], PT, P2 ;  /* 0x00009300ff007a0c */ /* 0x000fe20003f45320 */
[----:B---3--:R-:W-:Y:S01]  /*04f0*/  @UP2 UIADD3 UR24, UR24, -UR22, URZ ;  /* 0x8000001618182290 */ /* 0x008fe2000fffe03f */
[----:B------:R-:W-:-:S06]  /*0500*/  IADD3 R165, P1, P0, R165, UR5, R8 ;  /* 0x00000005a5a57c10 */ /* 0x000fcc000f83e008 */
[----:B------:R-:W-:Y:S01]  /*0510*/  @!UP2 ULDC UR24, c[0x0][0x214] ;  /* 0x000085000018aab9 */ /* 0x000fe20000000800 */
[----:B--2---:R-:W-:-:S04]  /*0520*/  SHF.R.S32.HI R0, RZ, 0x1f, R8 ;  /* 0x0000001fff007819 */ /* 0x004fc80000011408 */
[----:B------:R-:W-:Y:S01]  /*0530*/  IADD3.X R5, R5, UR4, R0, P1, P0 ;  /* 0x0000000405057c10 */ /* 0x000fe20008fe0400 */
[----:B-1--4-:R-:W-:Y:S05]  /*0540*/  @!P2 BRA `(.L_x_283) ;  /* 0x000000700000a947 */ /* 0x012fea0003800000 */
[----:B------:R-:W-:-:S13]  /*0550*/  PLOP3.LUT P0, PT, PT, PT, UP3, 0x80, 0x0 ;  /* 0x000000000000781c */ /* 0x000fda0003f0f038 */
[----:B------:R-:W2:Y:S04]  /*0560*/  @P0 LDG.E R0, [R2.64+0x4] ;  /* 0x0000041a02000981 */ /* 0x000ea8000c1e1900 */
[----:B------:R-:W3:Y:S01]  /*0570*/  @!P0 LDG.E R2, [R2.64] ;  /* 0x0000001a02028981 */ /* 0x000ee2000c1e1900 */
[----:B--2---:R-:W1:Y:S02]  /*0580*/  @P0 R2UR UR6, R0 ;  /* 0x00000000000603c2 */ /* 0x004e6400000e0000 */
[----:B-1----:R-:W-:-:S11]  /*0590*/  @UP3 UIADD3 UR6, UR6, -UR16, URZ ;  /* 0x8000001006063290 */ /* 0x002fd6000fffe03f */
[----:B---3--:R1:W2:Y:S02]  /*05a0*/  @!P0 R2UR UR6, R2 ;  /* 0x00000000020683c2 */ /* 0x0082a400000e0000 */
[----:B-12---:R-:W-:Y:S05]  /*05b0*/  BRA `(.L_x_284) ;  /* 0x0000001000007947 */ /* 0x006fea0003800000 */
.L_x_283:
[----:B------:R-:W-:Y:S02]  /*05c0*/  ULDC UR6, c[0x0][0x218] ;  /* 0x0000860000067ab9 */ /* 0x000fe40000000800 */
.L_x_284:
        /* <DEDUP_REMOVED lines=41> */
[----:B------:R-:W-:Y:S02]  /*0860*/  @!UP1 USHF.R.S32.HI UR17, URZ, 0x1f, UR14 ;  /* 0x0000001f3f119899 */ /* 0x000fe4000801140e */
[----:B------:R-:W-:Y:S02]  /*0870*/  @UP1 UIMAD.WIDE.U32 UR20, UR22, UR4, URZ ;  /* 0x00000004161412a5 */ /* 0x000fe4000f8e003f */
[----:B------:R-:W-:Y:S02]  /*0880*/  @UP0 UIADD3 UR28, UR15, UR16, URZ ;  /* 0x000000100f1c0290 */ /* 0x000fe4000fffe03f */
[----:B------:R-:W-:Y:S02]  /*0890*/  @!UP1 UIMAD UR17, UR17, UR8, URZ ;  /* 0x00000008111192a4 */ /* 0x000fe4000f8e023f */
[----:B------:R-:W-:Y:S02]  /*08a0*/  @UP1 UIMAD UR13, UR22, UR5, UR21 ;  /* 0x00000005160d12a4 */ /* 0x000fe4000f8e0215 */
[----:B------:R-:W-:-:S02]  /*08b0*/  @!UP1 UIMAD.WIDE.U32 UR18, UR14, UR8, URZ ;  /* 0x000000080e1292a5 */ /* 0x000fc4000f8e003f */
[----:B------:R-:W-:Y:S02]  /*08c0*/  ULDC.64 UR4, c[0x0][0x198] ;  /* 0x0000660000047ab9 */ /* 0x000fe40000000a00 */
[----:B------:R-:W-:Y:S02]  /*08d0*/  @UP0 UIMAD.WIDE.U32 UR30, UR28, UR4, URZ ;  /* 0x000000041c1e02a5 */ /* 0x000fe4000f8e003f */
[----:B------:R-:W-:Y:S02]  /*08e0*/  @!UP1 UIMAD UR9, UR14, UR9, UR17 ;  /* 0x000000090e0992a4 */ /* 0x000fe4000f8e0211 */
[----:B------:R-:W-:Y:S02]  /*08f0*/  @UP1 UMOV UR8, UR20 ;  /* 0x0000001400081c82 */ /* 0x000fe40008000000 */
[----:B------:R-:W-:Y:S02]  /*0900*/  @UP0 UIMAD UR28, UR28, UR5, UR31 ;  /* 0x000000051c1c02a4 */ /* 0x000fe4000f8e021f */
[----:B------:R-:W-:-:S02]  /*0910*/  @!UP1 UIADD3 UR13, UR19, UR9, URZ ;  /* 0x00000009130d9290 */ /* 0x000fc4000fffe03f */
[----:B------:R-:W-:Y:S01]  /*0920*/  @!UP1 UMOV UR8, UR18 ;  /* 0x0000001200089c82 */ /* 0x000fe20008000000 */
        /* <DEDUP_REMOVED lines=12> */
[----:B------:R-:W-:-:S03]  /*09f0*/  UIADD3 UR28, UR31, UR5, URZ ;  /* 0x000000051f1c7290 */ /* 0x000fc6000fffe03f */
.L_x_286:
[----:B------:R-:W-:Y:S01]  /*0a00*/  IABS R0, c[0x0][0x1c8] ;  /* 0x0000720000007a13 */ /* 0x000fe20000000000 */
[----:B------:R-:W1:Y:S01]  /*0a10*/  S2R R2, SR_CTAID.Z ;  /* 0x0000000000027919 */ /* 0x000e620000002700 */
[----:B------:R-:W-:Y:S02]  /*0a20*/  UMOV UR18, URZ ;  /* 0x0000003f00127c82 */ /* 0x000fe40008000000 */
[----:B------:R-:W2:Y:S01]  /*0a30*/  R2UR UR5, R0 ;  /* 0x00000000000573c2 */ /* 0x000ea200000e0000 */
[----:B------:R-:W-:Y:S02]  /*0a40*/  @UP0 UIADD3 UR29, UR15, UR16, URZ ;  /* 0x000000100f1d0290 */ /* 0x000fe4000fffe03f */
[----:B------:R-:W-:Y:S01]  /*0a50*/  USHF.R.S32.HI UR16, URZ, 0x1f, UR12 ;  /* 0x0000001f3f107899 */ /* 0x000fe2000801140c */
[----:B-1----:R-:W-:Y:S01]  /*0a60*/  IABS R2, R2 ;  /* 0x0000000200027213 */ /* 0x002fe20000000000 */
[----:B--2---:R-:W1:Y:S03]  /*0a70*/  I2F.RP R0, UR5 ;  /* 0x0000000500007d06 */ /* 0x004e660008209400 */
[----:B------:R-:W2:Y:S05]  /*0a80*/  R2UR UR4, R2 ;  /* 0x00000000020473c2 */ /* 0x000eaa00000e0000 */
        /* <DEDUP_REMOVED lines=8> */
[----:B--2---:R-:W-:-:S07]  /*0b10*/  UIMAD.WIDE.U32 UR18, UR9, UR4, URZ ;  /* 0x00000004091272a5 */ /* 0x004fce000f8e003f */
[----:B------:R-:W-:Y:S02]  /*0b20*/  UMOV UR25, UR19 ;  /* 0x0000001300197c82 */ /* 0x000fe40008000000 */
[----:B------:R-:W-:-:S04]  /*0b30*/  UIADD3 UR9, -UR25, URZ, URZ ;  /* 0x0000003f19097290 */ /* 0x000fc8000fffe13f */
[----:B------:R-:W-:-:S03]  /*0b40*/  UIMAD UR4, UR5, UR9, UR4 ;  /* 0x00000009050472a4 */ /* 0x000fc6000f8e0204 */
[----:B------:R-:W-:Y:S02]  /*0b50*/  ULDC UR9, c[0x0][0x1c8] ;  /* 0x0000720000097ab9 */ /* 0x000fe40000000800 */
[----:B------:R-:W-:-:S11]  /*0b60*/  UISETP.GT.U32.AND UP1, UPT, UR5, UR4, UPT ;  /* 0x000000040500728c */ /* 0x000fd6000bf24070 */
[----:B------:R-:W-:Y:S02]  /*0b70*/  @!UP1 UIADD3 UR4, UR4, -UR5, URZ ;  /* 0x8000000504049290 */ /* 0x000fe4000fffe03f */
[----:B------:R-:W-:Y:S02]  /*0b80*/  @!UP1 UIADD3 UR25, UR25, 0x1, URZ ;  /* 0x0000000119199890 */ /* 0x000fe4000fffe03f */
[----:B------:R-:W-:Y:S02]  /*0b90*/  UISETP.GE.U32.AND UP2, UPT, UR4, UR5, UPT ;  /* 0x000000050400728c */ /* 0x000fe4000bf46070 */
[----:B------:R-:W-:-:S04]  /*0ba0*/  ULOP3.LUT UR4, UR12, UR9, URZ, 0x3c, !UPT ;  /* 0x000000090c047292 */ /* 0x000fc8000f8e3c3f */
[----:B------:R-:W-:-:S03]  /*0bb0*/  UISETP.GE.AND UP1, UPT, UR4, URZ, UPT ;  /* 0x0000003f0400728c */ /* 0x000fc6000bf26270 */
[----:B------:R-:W-:Y:S02]  /*0bc0*/  ULDC.64 UR4, c[0x0][0x1a0] ;  /* 0x0000680000047ab9 */ /* 0x000fe40000000a00 */
[----:B------:R-:W-:Y:S02]  /*0bd0*/  @UP2 UIADD3 UR25, UR25, 0x1, URZ ;  /* 0x0000000119192890 */ /* 0x000fe4000fffe03f */
[----:B------:R-:W-:Y:S02]  /*0be0*/  UISETP.NE.AND UP2, UPT, URZ, UR9, UPT ;  /* 0x000000093f00728c */ /* 0x000fe4000bf45270 */
[----:B------:R-:W-:Y:S02]  /*0bf0*/  @UP0 UIMAD.WIDE.U32 UR32, UR29, UR4, URZ ;  /* 0x000000041d2002a5 */ /* 0x000fe4000f8e003f */
[----:B------:R-:W-:Y:S02]  /*0c00*/  @!UP1 UIADD3 UR25, -UR25, URZ, URZ ;  /* 0x0000003f19199290 */ /* 0x000fe4000fffe13f */
[----:B------:R-:W-:-:S05]  /*0c10*/  @UP0 UIMAD UR29, UR29, UR5, UR33 ;  /* 0x000000051d1d02a4 */ /* 0x000fca000f8e0221 */
[----:B------:R-:W-:-:S04]  /*0c20*/  @!UP2 ULOP3.LUT UR25, URZ, UR9, URZ, 0x33, !UPT ;  /* 0x000000093f19a292 */ /* 0x000fc8000f8e333f */
[----:B------:R-:W-:Y:S01]  /*0c30*/  USHF.R.S32.HI UR17, URZ, 0x1f, UR25 ;  /* 0x0000001f3f117899 */ /* 0x000fe20008011419 */
        /* <DEDUP_REMOVED lines=13> */
.L_x_287:
[CC--:B------:R-:W-:Y:S01]  /*0d10*/  LEA.HI R16, R6.reuse, R7.reuse, RZ, 0x3 ;  /* 0x0000000706107211 */ /* 0x0c0fe200078f18ff */
[----:B------:R-:W1:Y:S01]  /*0d20*/  S2R R14, SR_CTAID.Z ;  /* 0x00000000000e7919 */ /* 0x000e620000002700 */
[----:B------:R-:W-:Y:S01]  /*0d30*/  LEA.HI R9, R6, R7, RZ, 0x4 ;  /* 0x0000000706097211 */ /* 0x000fe200078f20ff */
[----:B------:R-:W-:Y:S01]  /*0d40*/  ULDC.64 UR4, c[0x0][0x1b8] ;  /* 0x00006e0000047ab9 */ /* 0x000fe20000000a00 */
[----:B------:R-:W-:Y:S01]  /*0d50*/  LOP3.LUT R3, R16, 0xfffffff8, RZ, 0xc0, !PT ;  /* 0xfffffff810037812 */ /* 0x000fe200078ec0ff */
[----:B------:R-:W-:Y:S01]  /*0d60*/  UIMAD UR4, UR17, UR4, URZ ;  /* 0x00000004110472a4 */ /* 0x000fe2000f8e023f */
[----:B------:R-:W-:Y:S01]  /*0d70*/  SHF.R.S32.HI R16, RZ, 0x3, R16 ;  /* 0x00000003ff107819 */ /* 0x000fe20000011410 */
[----:B------:R-:W-:Y:S01]  /*0d80*/  IMAD.U32 R242, RZ, RZ, UR25 ;  /* 0x00000019fff27e24 */ /* 0x000fe2000f8e00ff */
[----:B------:R-:W-:Y:S01]  /*0d90*/  SHF.R.S32.HI R0, RZ, 0x4, R9 ;  /* 0x00000004ff007819 */ /* 0x000fe20000011409 */
[----:B------:R-:W-:Y:S01]  /*0da0*/  IMAD.IADD R3, R7, 0x1, -R3 ;  /* 0x0000000107037824 */ /* 0x000fe200078e0a03 */
[----:B------:R-:W-:Y:S01]  /*0db0*/  SHF.R.S32.HI R17, RZ, 0x1f, R16 ;  /* 0x0000001fff117819 */ /* 0x000fe20000011410 */
[C---:B------:R-:W-:Y:S01]  /*0dc0*/  IMAD.SHL.U32 R219, R16.reuse, 0x40, RZ ;  /* 0x0000004010db7824 */ /* 0x040fe200078e00ff */
[----:B------:R-:W-:Y:S01]  /*0dd0*/  LEA.HI R217, R9, R0, RZ, 0x1 ;  /* 0x0000000009d97211 */ /* 0x000fe200078f08ff */
[----:B------:R-:W-:Y:S01]  /*0de0*/  IMAD.SHL.U32 R228, R3, 0x8, RZ ;  /* 0x0000000803e47824 */ /* 0x000fe200078e00ff */
[----:B------:R-:W-:Y:S01]  /*0df0*/  LOP3.LUT R9, R9, 0xfffffff0, RZ, 0xc0, !PT ;  /* 0xfffffff009097812 */ /* 0x000fe200078ec0ff */
[----:B------:R-:W-:Y:S01]  /*0e00*/  IMAD.U32 R224, RZ, RZ, UR25 ;  /* 0x00000019ffe07e24 */ /* 0x000fe2000f8e00ff */
[----:B------:R-:W-:Y:S01]  /*0e10*/  LOP3.LUT R219, R219, 0x1c0, RZ, 0xc0, !PT ;  /* 0x000001c0dbdb7812 */ /* 0x000fe200078ec0ff */
[----:B------:R-:W-:Y:S01]  /*0e20*/  IMAD.U32 R18, RZ, RZ, UR23 ;  /* 0x00000017ff127e24 */ /* 0x000fe2000f8e00ff */
[--C-:B------:R-:W-:Y:S01]  /*0e30*/  SHF.R.S32.HI R229, RZ, 0x1f, R228.reuse ;  /* 0x0000001fffe57819 */ /* 0x100fe200000114e4 */
[----:B------:R-:W-:Y:S01]  /*0e40*/  IMAD.IADD R9, R7, 0x1, -R9 ;  /* 0x0000000107097824 */ /* 0x000fe200078e0a09 */
[--C-:B------:R-:W-:Y:S01]  /*0e50*/  LOP3.LUT R2, R219, 0x38, R228.reuse, 0xf8, !PT ;  /* 0x00000038db027812 */ /* 0x100fe200078ef8e4 */
[----:B------:R-:W-:Y:S01]  /*0e60*/  BSSY B0, `(.L_x_288) ;  /* 0x0000063000007945 */ /* 0x000fe20003800000 */
[----:B------:R-:W-:Y:S01]  /*0e70*/  SHF.R.U32.HI R219, RZ, 0x3, R219 ;  /* 0x00000003ffdb7819 */ /* 0x000fe200000116db */
[----:B------:R-:W-:Y:S01]  /*0e80*/  IMAD.WIDE.U32 R12, R16, c[0x0][0x198], R228 ;  /* 0x00006600100c7a25 */ /* 0x000fe200078e00e4 */
[----:B------:R-:W-:Y:S01]  /*0e90*/  IADD3 R10, P0, R228, UR8, RZ ;  /* 0x00000008e40a7c10 */ /* 0x000fe2000ff1e0ff */
[----:B------:R-:W-:Y:S01]  /*0ea0*/  ULDC.64 UR8, c[0x0][0x1b0] ;  /* 0x00006c0000087ab9 */ /* 0x000fe20000000a00 */
[----:B------:R-:W-:Y:S01]  /*0eb0*/  LOP3.LUT R219, R2, R219, RZ, 0x3c, !PT ;  /* 0x000000db02db7212 */ /* 0x000fe200078e3cff */
[----:B------:R-:W-:Y:S01]  /*0ec0*/  IMAD R2, R17, c[0x0][0x198], RZ ;  /* 0x0000660011027a24 */ /* 0x000fe200078e02ff */
[----:B------:R-:W-:Y:S01]  /*0ed0*/  IADD3.X R11, R229, UR13, RZ, P0, !PT ;  /* 0x0000000de50b7c10 */ /* 0x000fe200087fe4ff */
[----:B------:R-:W-:Y:S01]  /*0ee0*/  UIMAD UR8, UR17, UR8, URZ ;  /* 0x00000008110872a4 */ /* 0x000fe2000f8e023f */
[----:B------:R-:W-:Y:S01]  /*0ef0*/  LOP3.LUT R217, R217, 0xfffffffe, RZ, 0xc0, !PT ;  /* 0xfffffffed9d97812 */ /* 0x000fe200078ec0ff */
[----:B------:R-:W-:Y:S01]  /*0f00*/  IMAD R2, R16, c[0x0][0x19c], R2 ;  /* 0x0000670010027a24 */ /* 0x000fe200078e0202 */
[----:B------:R-:W-:Y:S01]  /*0f10*/  IADD3 R12, P0, R12, UR30, RZ ;  /* 0x0000001e0c0c7c10 */ /* 0x000fe2000ff1e0ff */
[----:B-1----:R-:W-:Y:S01]  /*0f20*/  IMAD.WIDE.U32 R14, R14, c[0x0][0x1a8], R10 ;  /* 0x00006a000e0e7a25 */ /* 0x002fe200078e000a */
[----:B------:R-:W-:Y:S01]  /*0f30*/  UIMAD UR9, UR25, UR9, UR8 ;  /* 0x00000009190972a4 */ /* 0x000fe2000f8e0208 */
[----:B------:R-:W-:Y:S01]  /*0f40*/  LEA.HI R6, R6, R7, RZ, 0x6 ;  /* 0x0000000706067211 */ /* 0x000fe200078f30ff */
[----:B------:R-:W-:Y:S01]  /*0f50*/  UIMAD UR8, UR25, UR5, UR4 ;  /* 0x00000005190872a4 */ /* 0x000fe2000f8e0204 */
[----:B------:R-:W-:Y:S01]  /*0f60*/  IADD3.X R13, R13, UR28, R2, P0, !PT ;  /* 0x0000001c0d0d7c10 */ /* 0x000fe200087fe402 */
[----:B------:R-:W-:Y:S01]  /*0f70*/  IMAD.IADD R217, R0, 0x1, -R217 ;  /* 0x0000000100d97824 */ /* 0x000fe200078e0ad9 */
[----:B------:R-:W-:Y:S01]  /*0f80*/  SHF.R.S32.HI R0, RZ, 0x1f, R9 ;  /* 0x0000001fff007819 */ /* 0x000fe20000011409 */
[----:B------:R-:W-:Y:S01]  /*0f90*/  IMAD R2, R17, c[0x0][0x1a0], RZ ;  /* 0x0000680011027a24 */ /* 0x000fe200078e02ff */
[----:B------:R-:W-:Y:S01]  /*0fa0*/  ULDC.64 UR4, c[0x0][0x1a8] ;  /* 0x00006a0000047ab9 */ /* 0x000fe20000000a00 */
[----:B------:R-:W-:Y:S01]  /*0fb0*/  IMAD.WIDE.U32 R10, R16, c[0x0][0x1a0], R228 ;  /* 0x00006800100a7a25 */ /* 0x000fe200078e00e4 */
[----:B------:R-:W-:Y:S01]  /*0fc0*/  LEA.HI R0, R0, R9, RZ, 0x3 ;  /* 0x0000000900007211 */ /* 0x000fe200078f18ff */
[----:B------:R-:W-:Y:S01]  /*0fd0*/  UIMAD UR16, UR16, UR4, URZ ;  /* 0x00000004101072a4 */ /* 0x000fe2000f8e023f */
[----:B------:R-:W-:Y:S01]  /*0fe0*/  SHF.R.S32.HI R218, RZ, 0x5, R218 ;  /* 0x00000005ffda7819 */ /* 0x000fe200000114da */
[----:B------:R-:W-:Y:S01]  /*0ff0*/  IMAD R2, R16, c[0x0][0x1a4], R2 ;  /* 0x0000690010027a24 */ /* 0x000fe200078e0202 */
[----:B------:R-:W-:Y:S01]  /*1000*/  IADD3 R10, P0, R10, UR32, RZ ;  /* 0x000000200a0a7c10 */ /* 0x000fe2000ff1e0ff */
[----:B------:R-:W-:Y:S01]  /*1010*/  IMAD.SHL.U32 R6, R6, 0x8, RZ ;  /* 0x0000000806067824 */ /* 0x000fe200078e00ff */
[C---:B------:R-:W-:Y:S01]  /*1020*/  LOP3.LUT R4, R0.reuse, 0xfffffff8, RZ, 0xc0, !PT ;  /* 0xfffffff800047812 */ /* 0x040fe200078ec0ff */
[----:B------:R-:W-:Y:S01]  /*1030*/  UIADD3 UR4, -UR11, UR24, URZ ;  /* 0x000000180b047290 */ /* 0x000fe2000fffe13f */
[----:B------:R-:W-:Y:S01]  /*1040*/  IADD3.X R11, R11, UR29, R2, P0, !PT ;  /* 0x0000001d0b0b7c10 */ /* 0x000fe200087fe402 */
[----:B------:R-:W-:Y:S01]  /*1050*/  IMAD.SHL.U32 R0, R0, 0x40, RZ ;  /* 0x0000004000007824 */ /* 0x000fe200078e00ff */
[----:B------:R-:W-:Y:S01]  /*1060*/  LOP3.LUT R219, R219, 0xfffffe00, R6, 0xf8, !PT ;  /* 0xfffffe00dbdb7812 */ /* 0x000fe200078ef806 */
[----:B------:R-:W-:Y:S01]  /*1070*/  IMAD.IADD R4, R9, 0x1, -R4 ;  /* 0x0000000109047824 */ /* 0x000fe200078e0a04 */
[----:B------:R-:W-:Y:S01]  /*1080*/  UIMAD UR5, UR12, UR5, UR16 ;  /* 0x000000050c0572a4 */ /* 0x000fe2000f8e0210 */
[----:B------:R-:W-:Y:S01]  /*1090*/  IMAD.WIDE.U32 R242, R242, c[0x0][0x1b8], R10 ;  /* 0x00006e00f2f27a25 */ /* 0x000fe200078e000a */
[----:B------:R-:W-:-:S02]  /*10a0*/  ISETP.GE.AND P0, PT, R16, UR4, PT ;  /* 0x0000000410007c0c */ /* 0x000fc4000bf06270 */
[C---:B------:R-:W-:Y:S01]  /*10b0*/  LOP3.LUT P2, RZ, R4.reuse, 0x4, RZ, 0xc0, !PT ;  /* 0x0000000404ff7812 */ /* 0x040fe2000784c0ff */
[----:B------:R-:W-:Y:S01]  /*10c0*/  IMAD.SHL.U32 R6, R217, 0x8, RZ ;  /* 0x00000008d9067824 */ /* 0x000fe200078e00ff */
[C---:B------:R-:W-:Y:S01]  /*10d0*/  LOP3.LUT P1, RZ, R4.reuse, 0x2, RZ, 0xc0, !PT ;  /* 0x0000000204ff7812 */ /* 0x040fe2000782c0ff */
[----:B------:R-:W-:Y:S01]  /*10e0*/  IMAD.SHL.U32 R4, R4, 0x40, RZ ;  /* 0x0000004004047824 */ /* 0x000fe200078e00ff */
[----:B------:R-:W-:Y:S01]  /*10f0*/  IADD3 R29, R243, UR8, RZ ;  /* 0x00000008f31d7c10 */ /* 0x000fe2000fffe0ff */
[----:B------:R-:W-:Y:S01]  /*1100*/  IMAD.WIDE.U32 R224, R224, c[0x0][0x1b0], R12 ;  /* 0x00006c00e0e07a25 */ /* 0x000fe200078e000c */
[----:B------:R-:W-:Y:S02]  /*1110*/  IADD3 R13, R15, UR5, RZ ;  /* 0x000000050f0d7c10 */ /* 0x000fe4000fffe0ff */
[----:B------:R-:W-:Y:S01]  /*1120*/  LOP3.LUT R4, R4, 0x1c0, RZ, 0xc0, !PT ;  /* 0x000001c004047812 */ /* 0x000fe200078ec0ff */
[----:B------:R1:W-:Y:S01]  /*1130*/  STL [R1+0x4], R29 ;  /* 0x0000041d01007387 */ /* 0x0003e20000100800 */
[----:B------:R-:W-:Y:S01]  /*1140*/  IMAD.MOV.U32 R2, RZ, RZ, 0x10 ;  /* 0x00000010ff027424 */ /* 0x000fe200078e00ff */
[----:B------:R-:W-:Y:S01]  /*1150*/  IADD3 R227, R225, UR9, RZ ;  /* 0x00000009e1e37c10 */ /* 0x000fe2000fffe0ff */
[----:B------:R-:W-:Y:S01]  /*1160*/  IMAD.WIDE R18, R18, 0x40, R16 ;  /* 0x0000004012127825 */ /* 0x000fe200078e0210 */
[----:B------:R-:W-:-:S02]  /*1170*/  LOP3.LUT R6, R4, 0x8, R6, 0xf8, !PT ;  /* 0x0000000804067812 */ /* 0x000fc400078ef806 */
[----:B------:R-:W-:Y:S01]  /*1180*/  SHF.R.U32.HI R4, RZ, 0x3, R4 ;  /* 0x00000003ff047819 */ /* 0x000fe20000011604 */
[----:B------:R-:W-:Y:S01]  /*1190*/  IMAD.SHL.U32 R219, R219, 0x2, RZ ;  /* 0x00000002dbdb7824 */ /* 0x000fe200078e00ff */
[----:B------:R-:W-:Y:S02]  /*11a0*/  IADD3 R222, R228, 0x40, RZ ;  /* 0x00000040e4de7810 */ /* 0x000fe40007ffe0ff */
[----:B------:R-:W-:Y:S02]  /*11b0*/  LOP3.LUT R4, R6, R4, RZ, 0x3c, !PT ;  /* 0x0000000406047212 */ /* 0x000fe400078e3cff */
[----:B------:R-:W-:Y:S02]  /*11c0*/  IADD3 R221, R228, 0x80, RZ ;  /* 0x00000080e4dd7810 */ /* 0x000fe40007ffe0ff */
[----:B------:R-:W-:Y:S01]  /*11d0*/  LOP3.LUT R4, R4, 0xfffffe00, R0, 0xf8, !PT ;  /* 0xfffffe0004047812 */ /* 0x000fe200078ef800 */
[----:B------:R-:W-:Y:S01]  /*11e0*/  IMAD.MOV.U32 R0, RZ, RZ, 0x20 ;  /* 0x00000020ff007424 */ /* 0x000fe200078e00ff */
[----:B------:R-:W-:-:S02]  /*11f0*/  IADD3 R220, R228, 0xc0, RZ ;  /* 0x000000c0e4dc7810 */ /* 0x000fc40007ffe0ff */
        /* <DEDUP_REMOVED lines=41> */
.L_x_289:
[----:B------:R-:W-:Y:S05]  /*1490*/  BSYNC B0 ;  /* 0x0000000000007941 */ /* 0x000fea0003800000 */
.L_x_288:
        /* <DEDUP_REMOVED lines=45> */
.L_x_291:
[----:B------:R-:W-:Y:S05]  /*1770*/  BSYNC B0 ;  /* 0x0000000000007941 */ /* 0x000fea0003800000 */
.L_x_290:
        /* <DEDUP_REMOVED lines=45> */
.L_x_293:
[----:B------:R-:W-:Y:S05]  /*1a50*/  BSYNC B0 ;  /* 0x0000000000007941 */ /* 0x000fea0003800000 */
.L_x_292:
        /* <DEDUP_REMOVED lines=48> */
.L_x_295:
[----:B------:R-:W-:Y:S05]  /*1d60*/  BSYNC B0 ;  /* 0x0000000000007941 */ /* 0x000fea0003800000 */
.L_x_294:
        /* <DEDUP_REMOVED lines=45> */
.L_x_297:
[----:B------:R-:W-:Y:S05]  /*2040*/  BSYNC B0 ;  /* 0x0000000000007941 */ /* 0x000fea0003800000 */
.L_x_296:
        /* <DEDUP_REMOVED lines=41> */
.L_x_299:
[----:B------:R-:W-:Y:S05]  /*22e0*/  BSYNC B0 ;  /* 0x0000000000007941 */ /* 0x000fea0003800000 */
.L_x_298:
        /* <DEDUP_REMOVED lines=40> */
.L_x_301:
[----:B------:R-:W-:Y:S05]  /*2570*/  BSYNC B0 ;  /* 0x0000000000007941 */ /* 0x000fea0003800000 */
.L_x_300:
[----:B------:R-:W-:Y:S01]  /*2580*/  ISETP.GE.AND P0, PT, R11, UR5, PT ;  /* 0x000000050b007c0c */ /* 0x000fe2000bf06270 */
[----:B------:R-:W-:Y:S01]  /*2590*/  ULDC.64 UR20, c[0x0][0x1a0] ;  /* 0x0000680000147ab9 */ /* 0x000fe20000000a00 */
[----:B------:R-:W-:Y:S01]  /*25a0*/  BSSY B0, `(.L_x_302) ;  /* 0x000002b000007945 */ /* 0x000fe20003800000 */
[----:B------:R-:W-:Y:S02]  /*25b0*/  USHF.L.U64.HI UR18, UR20, UR18, UR21 ;  /* 0x0000001214127299 */ /* 0x000fe40008010215 */
[----:B------:R-:W-:-:S08]  /*25c0*/  USHF.L.U32 UR19, UR20, 0x6, URZ ;  /* 0x0000000614137899 */ /* 0x000fd0000800063f */
        /* <DEDUP_REMOVED lines=40> */
.L_x_303:
[----:B------:R-:W-:Y:S05]  /*2850*/  BSYNC B0 ;  /* 0x0000000000007941 */ /* 0x000fea0003800000 */
.L_x_302:
[----:B------:R-:W0:Y:S01]  /*2860*/  LDGDEPBAR ;  /* 0x00000000000079af */ /* 0x000e220000000000 */
[----:B------:R-:W-:Y:S01]  /*2870*/  ISETP.GE.AND P0, PT, R16, UR5, PT ;  /* 0x0000000510007c0c */ /* 0x000fe2000bf06270 */
[----:B------:R-:W-:Y:S01]  /*2880*/  IMAD.MOV.U32 R240, RZ, RZ, R28 ;  /* 0x000000fffff07224 */ /* 0x000fe200078e001c */
[----:B--23--:R-:W-:Y:S01]  /*2890*/  SHF.R.S32.HI R12, RZ, 0x1f, R8 ;  /* 0x0000001fff0c7819 */ /* 0x00cfe20000011408 */
[----:B------:R-:W-:Y:S01]  /*28a0*/  IMAD.MOV.U32 R241, RZ, RZ, R29 ;  /* 0x000000fffff17224 */ /* 0x000fe200078e001d */
[----:B------:R-:W-:Y:S01]  /*28b0*/  UIMAD UR13, UR18, UR4, URZ ;  /* 0x00000004120d72a4 */ /* 0x000fe2000f8e023f */
[----:B------:R-:W-:Y:S01]  /*28c0*/  IMAD.MOV.U32 R240, RZ, RZ, R242 ;  /* 0x000000fffff07224 */ /* 0x000fe200078e00f2 */
[----:B------:R-:W-:Y:S01]  /*28d0*/  LEA.HI R8, R12, R8, RZ, 0x2 ;  /* 0x000000080c087211 */ /* 0x000fe200078f10ff */
[----:B------:R-:W-:Y:S01]  /*28e0*/  IMAD.U32 R12, RZ, RZ, UR4 ;  /* 0x00000004ff0c7e24 */ /* 0x000fe2000f8e00ff */
[----:B------:R-:W-:Y:S01]  /*28f0*/  UIMAD UR13, UR12, UR19, UR13 ;  /* 0x000000130c0d72a4 */ /* 0x000fe2000f8e020d */
[----:B------:R-:W-:Y:S01]  /*2900*/  IMAD.U32 R166, RZ, RZ, UR23 ;  /* 0x00000017ffa67e24 */ /* 0x000fe2000f8e00ff */
[----:B------:R2:W-:Y:S01]  /*2910*/  STL.64 [R1], R240 ;  /* 0x000000f001007387 */ /* 0x0005e20000100a00 */
[----:B------:R-:W-:Y:S01]  /*2920*/  IMAD.WIDE.U32 R12, R12, UR19, R240 ;  /* 0x000000130c0c7c25 */ /* 0x000fe2000f8e00f0 */
[----:B------:R-:W-:Y:S01]  /*2930*/  SHF.L.U32 R7, R7, 0x1, RZ ;  /* 0x0000000107077819 */ /* 0x000fe200000006ff */
[----:B------:R-:W-:Y:S01]  /*2940*/  BSSY B0, `(.L_x_304) ;  /* 0x000002d000007945 */ /* 0x000fe20003800000 */
[----:B------:R-:W-:-:S02]  /*2950*/  LEA R166, R166, R218, 0x2 ;  /* 0x000000daa6a67211 */ /* 0x000fc400078e10ff */
[----:B------:R-:W-:Y:S02]  /*2960*/  IADD3 R15, R13, UR13, RZ ;  /* 0x0000000d0d0f7c10 */ /* 0x000fe4000fffe0ff */
[----:B------:R-:W-:Y:S02]  /*2970*/  LOP3.LUT R7, R7, 0x6, RZ, 0xc0, !PT ;  /* 0x0000000607077812 */ /* 0x000fe400078ec0ff */
[----:B------:R-:W-:Y:S01]  /*2980*/  SHF.R.S32.HI R8, RZ, 0x2, R8 ;  /* 0x00000002ff087819 */ /* 0x000fe20000011408 */
        /* <DEDUP_REMOVED lines=40> */
.L_x_305:
[----:B------:R-:W-:Y:S05]  /*2c10*/  BSYNC B0 ;  /* 0x0000000000007941 */ /* 0x000fea0003800000 */
.L_x_304:
[----:B------:R-:W-:Y:S01]  /*2c20*/  ISETP.GE.AND P0, PT, R9, UR5, PT ;  /* 0x0000000509007c0c */ /* 0x000fe2000bf06270 */
[----:B------:R-:W-:Y:S01]  /*2c30*/  USHF.L.U32 UR21, UR20, 0x4, URZ ;  /* 0x0000000414157899 */ /* 0x000fe2000800063f */
[----:B------:R-:W-:Y:S01]  /*2c40*/  LEA R9, R218, UR11, 0x4 ;  /* 0x0000000bda097c11 */ /* 0x000fe2000f8e20ff */
[----:B------:R-:W-:Y:S01]  /*2c50*/  ULDC UR11, c[0x0][0x1a4] ;  /* 0x00006900000b7ab9 */ /* 0x000fe20000000800 */
[----:B------:R-:W-:Y:S01]  /*2c60*/  BSSY B0, `(.L_x_306) ;  /* 0x000002e000007945 */ /* 0x000fe20003800000 */
[----:B------:R-:W-:Y:S01]  /*2c70*/  USHF.L.U64.HI UR20, UR20, UR10, UR11 ;  /* 0x0000000a14147299 */ /* 0x000fe2000801020b */
[----:B------:R-:W-:Y:S01]  /*2c80*/  IADD3 R9, R9, 0x1, R8 ;  /* 0x0000000109097810 */ /* 0x000fe20007ffe008 */
[----:B------:R-:W-:-:S05]  /*2c90*/  IMAD.U32 R8, RZ, RZ, UR7 ;  /* 0x00000007ff087e24 */ /* 0x000fca000f8e00ff */
[----:B------:R-:W-:Y:S01]  /*2ca0*/  IADD3 R8, R8, -UR24, R9 ;  /* 0x8000001808087c10 */ /* 0x000fe2000fffe009 */
[----:B------:R4:W-:Y:S03]  /*2cb0*/  @P0 STS.128 [R219+0x10800], RZ ;  /* 0x010800ffdb000388 */ /* 0x0009e60000000c00 */
[----:B------:R-:W-:Y:S01]  /*2cc0*/  IADD3 R80, R8, c[0x0][0x2e8], RZ ;  /* 0x0000ba0008507a10 */ /* 0x000fe20007ffe0ff */
        /* <DEDUP_REMOVED lines=11> */
[C---:B---3--:R-:W-:Y:S02]  /*2d80*/  @!P5 LEA R22, P6, R9.reuse, c[0x0][0x170], 0x1 ;  /* 0x00005c000916da11 */ /* 0x048fe400078c08ff */
        /* <DEDUP_REMOVED lines=27> */
.L_x_307:
[----:B------:R-:W-:Y:S05]  /*2f40*/  BSYNC B0 ;  /* 0x0000000000007941 */ /* 0x000fea0003800000 */
.L_x_306:
        /* <DEDUP_REMOVED lines=15> */
[----:B------:R1:W-:Y:S02]  /*3040*/  @P5 STS.128 [R219+0x11000], RZ ;  /* 0x011000ffdb005388 */ /* 0x0003e40000000c00 */
[C---:B-1-3--:R-:W-:Y:S02]  /*3050*/  @!P5 LEA R22, P6, R9.reuse, c[0x0][0x170], 0x1 ;  /* 0x00005c000916da11 */ /* 0x04afe400078c08ff */
        /* <DEDUP_REMOVED lines=27> */
.L_x_309:
[----:B------:R-:W-:Y:S05]  /*3210*/  BSYNC B0 ;  /* 0x0000000000007941 */ /* 0x000fea0003800000 */
.L_x_308:
        /* <DEDUP_REMOVED lines=8> */
[----:B---3--:R-:W-:Y:S01]  /*32a0*/  IMAD.MOV.U32 R8, RZ, RZ, c[0x0][0x1a0] ;  /* 0x00006800ff087624 */ /* 0x008fe200078e00ff */
        /* <DEDUP_REMOVED lines=9> */
[C---:B-1----:R-:W-:Y:S02]  /*3340*/  @!P5 LEA R18, P6, R14.reuse, c[0x0][0x170], 0x1 ;  /* 0x00005c000e12da11 */ /* 0x042fe400078c08ff */
        /* <DEDUP_REMOVED lines=27> */
.L_x_311:
[----:B------:R-:W-:Y:S05]  /*3500*/  BSYNC B0 ;  /* 0x0000000000007941 */ /* 0x000fea0003800000 */
.L_x_310:
[C---:B---3--:R-:W-:Y:S01]  /*3510*/  IMAD.SHL.U32 R8, R3.reuse, 0x40, RZ ;  /* 0x0000004003087824 */ /* 0x048fe200078e00ff */
[----:B------:R-:W-:Y:S01]  /*3520*/  R2P PR, R3, 0x6 ;  /* 0x0000000603007804 */ /* 0x000fe20000000000 */
[----:B------:R-:W-:Y:S01]  /*3530*/  IMAD.SHL.U32 R16, R16, 0x8, RZ ;  /* 0x0000000810107824 */ /* 0x000fe200078e00ff */
[----:B------:R-:W0:Y:S01]  /*3540*/  LDGDEPBAR ;  /* 0x00000000000079af */ /* 0x000e220000000000 */
[----:B------:R-:W-:Y:S01]  /*3550*/  IMAD R218, R218, 0x400, R4 ;  /* 0x00000400dada7824 */ /* 0x000fe200078e0204 */
[----:B------:R-:W-:Y:S01]  /*3560*/  LOP3.LUT R8, R8, 0x1c0, RZ, 0xc0, !PT ;  /* 0x000001c008087812 */ /* 0x000fe200078ec0ff */
[----:B------:R-:W-:Y:S01]  /*3570*/  UISETP.GE.AND UP0, UPT, UR6, 0x2, UPT ;  /* 0x000000020600788c */ /* 0x000fe2000bf06270 */
[----:B------:R-:W-:Y:S01]  /*3580*/  IADD3 R223, R80, 0x8, RZ ;  /* 0x0000000850df7810 */ /* 0x000fe20007ffe0ff */
        /* <DEDUP_REMOVED lines=9> */
[----:B------:R-:W-:-:S02]  /*3620*/  PLOP3.LUT P0, PT, PT, PT, UP0, 0x80, 0x0 ;  /* 0x000000000000781c */ /* 0x000fc40003f0f008 */
[----:B------:R-:W-:Y:S01]  /*3630*/  IMAD R217, R217, 0x200, R8 ;  /* 0x00000200d9d97824 */ /* 0x000fe200078e0208 */
[----:B------:R-:W-:Y:S01]  /*3640*/  LDSM.16.M88.4 R52, [R214] ;  /* 0x00000000d634783b */ /* 0x000fe20000000200 */
[----:B------:R-:W-:Y:S02]  /*3650*/  IMNMX R230, R80, UR7, PT ;  /* 0x0000000750e67c17 */ /* 0x000fe4000b800200 */
[----:B------:R-:W-:Y:S01]  /*3660*/  IMAD.SHL.U32 R217, R217, 0x2, RZ ;  /* 0x00000002d9d97824 */ /* 0x000fe200078e00ff */
[----:B------:R-:W-:Y:S01]  /*3670*/  LDSM.16.M88.4 R72, [R213] ;  /* 0x00000000d548783b */ /* 0x000fe20000000200 */
[----:B------:R-:W-:-:S03]  /*3680*/  IMNMX R223, R223, UR7, PT ;  /* 0x00000007dfdf7c17 */ /* 0x000fc6000b800200 */
[----:B-1----:R-:W1:Y:S01]  /*3690*/  LDSM.16.M88.4 R28, [R217+0x8000] ;  /* 0x00800000d91c783b */ /* 0x002e620000000200 */
[C---:B------:R-:W-:Y:S02]  /*36a0*/  IADD3 R3, R217.reuse, 0x8000, RZ ;  /* 0x00008000d9037810 */ /* 0x040fe40007ffe0ff */
[----:B------:R-:W-:Y:S01]  /*36b0*/  IADD3 R215, R217, 0x8020, RZ ;  /* 0x00008020d9d77810 */ /* 0x000fe20007ffe0ff */
[----:B------:R-:W3:Y:S01]  /*36c0*/  LDSM.16.M88.4 R20, [R217+0x8800] ;  /* 0x00880000d914783b */ /* 0x000ee20000000200 */
[----:B------:R-:W-:Y:S01]  /*36d0*/  @P1 IADD3 R215, R3, -0x20, RZ ;  /* 0xffffffe003d71810 */ /* 0x000fe20007ffe0ff */
[----:B------:R-:W-:Y:S02]  /*36e0*/  IMAD.MOV.U32 R3, RZ, RZ, 0x40 ;  /* 0x00000040ff037424 */ /* 0x000fe400078e00ff */
[----:B------:R-:W5:Y:S01]  /*36f0*/  LDSM.16.M88.4 R12, [R217+0x9000] ;  /* 0x00900000d90c783b */ /* 0x000f620000000200 */
[----:B------:R-:W-:Y:S02]  /*3700*/  IADD3 R207, R215, 0x800, RZ ;  /* 0x00000800d7cf7810 */ /* 0x000fe40007ffe0ff */
[----:B------:R-:W-:Y:S01]  /*3710*/  SEL R3, R3, 0xffffffc0, !P2 ;  /* 0xffffffc003037807 */ /* 0x000fe20005000000 */
[----:B------:R-:W2:Y:S01]  /*3720*/  LDSM.16.M88.4 R40, [R217+0x9800] ;  /* 0x00980000d928783b */ /* 0x000ea20000000200 */
[----:B------:R-:W-:-:S02]  /*3730*/  IADD3 R206, R215, 0x1000, RZ ;  /* 0x00001000d7ce7810 */ /* 0x000fc40007ffe0ff */
[----:B------:R-:W-:Y:S01]  /*3740*/  IADD3 R205, R215, 0x1800, RZ ;  /* 0x00001800d7cd7810 */ /* 0x000fe20007ffe0ff */
[----:B------:R-:W4:Y:S01]  /*3750*/  LDSM.16.M88.4 R36, [R215] ;  /* 0x00000000d724783b */ /* 0x000f220000000200 */
        /* <DEDUP_REMOVED lines=15> */
[----:B------:R-:W2:Y:S01]  /*3850*/  LDSM.16.M88.4 R44, [R211+0x8800] ;  /* 0x00880000d32c783b */ /* 0x000ea20000000200 */
[----:B------:R-:W-:-:S02]  /*3860*/  IADD3 R194, R215, 0x6800, RZ ;  /* 0x00006800d7c27810 */ /* 0x000fc40007ffe0ff */
[C---:B------:R-:W-:Y:S01]  /*3870*/  IADD3 R193, R215.reuse, 0x7000, RZ ;  /* 0x00007000d7c17810 */ /* 0x040fe20007ffe0ff */
[----:B-1----:R-:W-:Y:S01]  /*3880*/  HMMA.16816.F32.BF16 R32, R76, R28, RZ ;  /* 0x0000001c4c20723c */ /* 0x002fe200000418ff */
[----:B------:R-:W-:-:S07]  /*3890*/  IADD3 R192, R215, 0x7800, RZ ;  /* 0x00007800d7c07810 */ /* 0x000fce0007ffe0ff */
[C---:B------:R-:W-:Y:S08]  /*38a0*/  HMMA.16816.F32.BF16 R28, R76.reuse, R30, RZ ;  /* 0x0000001e4c1c723c */ /* 0x040ff000000418ff */
[C---:B---3--:R-:W-:Y:S08]  /*38b0*/  HMMA.16816.F32.BF16 R24, R76.reuse, R20, RZ ;  /* 0x000000144c18723c */ /* 0x048ff000000418ff */
[C---:B-----5:R-:W-:Y:S08]  /*38c0*/  HMMA.16816.F32.BF16 R16, R76.reuse, R12, RZ ;  /* 0x0000000c4c10723c */ /* 0x060ff000000418ff */
[C---:B------:R-:W-:Y:S08]  /*38d0*/  HMMA.16816.F32.BF16 R20, R76.reuse, R22, RZ ;  /* 0x000000164c14723c */ /* 0x040ff000000418ff */
[C---:B------:R-:W-:Y:S08]  /*38e0*/  HMMA.16816.F32.BF16 R12, R76.reuse, R14, RZ ;  /* 0x0000000e4c0c723c */ /* 0x040ff000000418ff */
[C---:B--2---:R-:W-:Y:S08]  /*38f0*/  HMMA.16816.F32.BF16 R8, R76.reuse, R40, RZ ;  /* 0x000000284c08723c */ /* 0x044ff000000418ff */
[----:B------:R-:W-:Y:S01]  /*3900*/  HMMA.16816.F32.BF16 R76, R76, R42, RZ ;  /* 0x0000002a4c4c723c */ /* 0x000fe200000418ff */
        /* <DEDUP_REMOVED lines=8> */
[C---:B------:R-:W-:Y:S01]  /*3990*/  HMMA.16816.F32.BF16 R12, R56.reuse, R66, R12 ;  /* 0x00000042380c723c */ /* 0x040fe2000004180c */
[----:B------:R-:W4:Y:S07]  /*39a0*/  LDSM.16.M88.4 R64, [R204+0x800] ;  /* 0x00080000cc40783b */ /* 0x000f2e0000000200 */
[C---:B------:R-:W-:Y:S08]  /*39b0*/  HMMA.16816.F32.BF16 R8, R56.reuse, R60, R8 ;  /* 0x0000003c3808723c */ /* 0x040ff00000041808 */
[----:B------:R-:W-:Y:S01]  /*39c0*/  HMMA.16816.F32.BF16 R76, R56, R62, R76 ;  /* 0x0000003e384c723c */ /* 0x000fe2000004184c */
[----:B------:R-:W5:Y:S04]  /*39d0*/  LDSM.16.M88.4 R60, [R204+0x1000] ;  /* 0x00100000cc3c783b */ /* 0x000f680000000200 */
[----:B------:R-:W2:Y:S03]  /*39e0*/  LDSM.16.M88.4 R56, [R204+0x1800] ;  /* 0x00180000cc38783b */ /* 0x000ea60000000200 */
[C---:B------:R-:W-:Y:S08]  /*39f0*/  HMMA.16816.F32.BF16 R32, R52.reuse, R48, R32 ;  /* 0x000000303420723c */ /* 0x040ff00000041820 */
[C---:B------:R-:W-:Y:S01]  /*3a00*/  HMMA.16816.F32.BF16 R28, R52.reuse, R50, R28 ;  /* 0x00000032341c723c */ /* 0x040fe2000004181c */
[----:B------:R-:W-:Y:S07]  /*3a10*/  LDSM.16.M88.4 R48, [R217+0xa000] ;  /* 0x00a00000d930783b */ /* 0x000fee0000000200 */
[C---:B------:R-:W-:Y:S08]  /*3a20*/  HMMA.16816.F32.BF16 R24, R52.reuse, R44, R24 ;  /* 0x0000002c3418723c */ /* 0x040ff00000041818 */
[C---:B------:R-:W-:Y:S01]  /*3a30*/  HMMA.16816.F32.BF16 R20, R52.reuse, R46, R20 ;  /* 0x0000002e3414723c */ /* 0x040fe20000041814 */
[----:B------:R-:W-:Y:S07]  /*3a40*/  LDSM.16.M88.4 R44, [R217+0xa800] ;  /* 0x00a80000d92c783b */ /* 0x000fee0000000200 */
[C---:B-1----:R-:W-:Y:S08]  /*3a50*/  HMMA.16816.F32.BF16 R16, R52.reuse, R40, R16 ;  /* 0x000000283410723c */ /* 0x042ff00000041810 */
[C---:B------:R-:W-:Y:S01]  /*3a60*/  HMMA.16816.F32.BF16 R12, R52.reuse, R42, R12 ;  /* 0x0000002a340c723c */ /* 0x040fe2000004180c */
[----:B------:R-:W-:Y:S07]  /*3a70*/  LDSM.16.M88.4 R40, [R217+0xb000] ;  /* 0x00b00000d928783b */ /* 0x000fee0000000200 */
[C---:B--2---:R-:W-:Y:S08]  /*3a80*/  HMMA.16816.F32.BF16 R8, R52.reuse, R36, R8 ;  /* 0x000000243408723c */ /* 0x044ff00000041808 */
[----:B------:R-:W-:Y:S01]  /*3a90*/  HMMA.16816.F32.BF16 R76, R52, R38, R76 ;  /* 0x00000026344c723c */ /* 0x000fe2000004184c */
[----:B------:R-:W1:Y:S04]  /*3aa0*/  LDSM.16.M88.4 R52, [R218+0x2000] ;  /* 0x00200000da34783b */ /* 0x000e680000000200 */
[----:B------:R-:W2:Y:S03]  /*3ab0*/  LDSM.16.M88.4 R36, [R217+0xb800] ;  /* 0x00b80000d924783b */ /* 0x000ea60000000200 */
[C---:B---3--:R-:W-:Y:S08]  /*3ac0*/  HMMA.16816.F32.BF16 R32, R72.reuse, R68, R32 ;  /* 0x000000444820723c */ /* 0x048ff00000041820 */
[C---:B------:R-:W-:Y:S01]  /*3ad0*/  HMMA.16816.F32.BF16 R28, R72.reuse, R70, R28 ;  /* 0x00000046481c723c */ /* 0x040fe2000004181c */
[----:B------:R-:W-:Y:S07]  /*3ae0*/  LDSM.16.M88.4 R68, [R215+0x2000] ;  /* 0x00200000d744783b */ /* 0x000fee0000000200 */
[C---:B----4-:R-:W-:Y:S08]  /*3af0*/  HMMA.16816.F32.BF16 R24, R72.reuse, R64, R24 ;  /* 0x000000404818723c */ /* 0x050ff00000041818 */
[C---:B------:R-:W-:Y:S01]  /*3b00*/  HMMA.16816.F32.BF16 R20, R72.reuse, R66, R20 ;  /* 0x000000424814723c */ /* 0x040fe20000041814 */
[----:B------:R-:W-:Y:S07]  /*3b10*/  LDSM.16.M88.4 R64, [R215+0x2800] ;  /* 0x00280000d740783b */ /* 0x000fee0000000200 */
[C---:B-----5:R-:W-:Y:S08]  /*3b20*/  HMMA.16816.F32.BF16 R16, R72.reuse, R60, R16 ;  /* 0x0000003c4810723c */ /* 0x060ff00000041810 */
[C---:B------:R-:W-:Y:S01]  /*3b30*/  HMMA.16816.F32.BF16 R12, R72.reuse, R62, R12 ;  /* 0x0000003e480c723c */ /* 0x040fe2000004180c */
[----:B------:R-:W-:Y:S07]  /*3b40*/  LDSM.16.M88.4 R60, [R215+0x3000] ;  /* 0x00300000d73c783b */ /* 0x000fee0000000200 */
[C---:B------:R-:W-:Y:S08]  /*3b50*/  HMMA.16816.F32.BF16 R8, R72.reuse, R56, R8 ;  /* 0x000000384808723c */ /* 0x040ff00000041808 */
[----:B------:R-:W-:Y:S01]  /*3b60*/  HMMA.16816.F32.BF16 R76, R72, R58, R76 ;  /* 0x0000003a484c723c */ /* 0x000fe2000004184c */
[----:B------:R-:W3:Y:S04]  /*3b70*/  LDSM.16.M88.4 R72, [R216+0x2000] ;  /* 0x00200000d848783b */ /* 0x000ee80000000200 */
[----:B------:R-:W4:Y:S03]  /*3b80*/  LDSM.16.M88.4 R56, [R215+0x3800] ;  /* 0x00380000d738783b */ /* 0x000f260000000200 */
[C---:B-1----:R-:W-:Y:S08]  /*3b90*/  HMMA.16816.F32.BF16 R32, R52.reuse, R48, R32 ;  /* 0x000000303420723c */ /* 0x042ff00000041820 */
[C---:B------:R-:W-:Y:S01]  /*3ba0*/  HMMA.16816.F32.BF16 R28, R52.reuse, R50, R28 ;  /* 0x00000032341c723c */ /* 0x040fe2000004181c */
[----:B------:R-:W-:Y:S07]  /*3bb0*/  LDSM.16.M88.4 R48, [R211+0xa000] ;  /* 0x00a00000d330783b */ /* 0x000fee0000000200 */
        /* <DEDUP_REMOVED lines=126> */
[----:B------:R-:W4:Y:S01]  /*43a0*/  LDSM.16.M88.4 R56, [R204+0x7800] ;  /* 0x00780000cc38783b */ /* 0x000f220000000200 */
[----:B------:R-:W-:-:S04]  /*43b0*/  DEPBAR.LE SB0, 0x0 ;  /* 0x000080000000791a */ /* 0x000fc80000000000 */
[C---:B-1----:R-:W-:Y:S08]  /*43c0*/  HMMA.16816.F32.BF16 R32, R52.reuse, R48, R32 ;  /* 0x000000303420723c */ /* 0x042ff00000041820 */
[C---:B------:R-:W-:Y:S08]  /*43d0*/  HMMA.16816.F32.BF16 R28, R52.reuse, R50, R28 ;  /* 0x00000032341c723c */ /* 0x040ff0000004181c */
[C---:B------:R-:W-:Y:S08]  /*43e0*/  HMMA.16816.F32.BF16 R24, R52.reuse, R44, R24 ;  /* 0x0000002c3418723c */ /* 0x040ff00000041818 */
[C---:B------:R-:W-:Y:S08]  /*43f0*/  HMMA.16816.F32.BF16 R20, R52.reuse, R46, R20 ;  /* 0x0000002e3414723c */ /* 0x040ff00000041814 */
[C---:B------:R-:W-:Y:S08]  /*4400*/  HMMA.16816.F32.BF16 R16, R52.reuse, R40, R16 ;  /* 0x000000283410723c */ /* 0x040ff00000041810 */
[C---:B------:R-:W-:Y:S08]  /*4410*/  HMMA.16816.F32.BF16 R12, R52.reuse, R42, R12 ;  /* 0x0000002a340c723c */ /* 0x040ff0000004180c */
[C---:B--2---:R-:W-:Y:S01]  /*4420*/  HMMA.16816.F32.BF16 R8, R52.reuse, R36, R8 ;  /* 0x000000243408723c */ /* 0x044fe20000041808 */
[----:B------:R-:W1:Y:S07]  /*4430*/  LDC.U8 R36, c[0x0][0x2d8] ;  /* 0x0000b600ff247b82 */ /* 0x000e6e0000000000 */
[----:B------:R-:W-:Y:S08]  /*4440*/  HMMA.16816.F32.BF16 R76, R52, R38, R76 ;  /* 0x00000026344c723c */ /* 0x000ff0000004184c */
[C---:B---3--:R-:W-:Y:S08]  /*4450*/  HMMA.16816.F32.BF16 R32, R72.reuse, R68, R32 ;  /* 0x000000444820723c */ /* 0x048ff00000041820 */
[C---:B------:R-:W-:Y:S08]  /*4460*/  HMMA.16816.F32.BF16 R28, R72.reuse, R70, R28 ;  /* 0x00000046481c723c */ /* 0x040ff0000004181c */
[C---:B------:R-:W-:Y:S08]  /*4470*/  HMMA.16816.F32.BF16 R24, R72.reuse, R64, R24 ;  /* 0x000000404818723c */ /* 0x040ff00000041818 */
[C---:B------:R-:W-:Y:S08]  /*4480*/  HMMA.16816.F32.BF16 R20, R72.reuse, R66, R20 ;  /* 0x000000424814723c */ /* 0x040ff00000041814 */
[C---:B------:R-:W-:Y:S08]  /*4490*/  HMMA.16816.F32.BF16 R16, R72.reuse, R60, R16 ;  /* 0x0000003c4810723c */ /* 0x040ff00000041810 */
[C---:B------:R-:W-:Y:S08]  /*44a0*/  HMMA.16816.F32.BF16 R12, R72.reuse, R62, R12 ;  /* 0x0000003e480c723c */ /* 0x040ff0000004180c */
[C---:B----4-:R-:W-:Y:S08]  /*44b0*/  HMMA.16816.F32.BF16 R8, R72.reuse, R56, R8 ;  /* 0x000000384808723c */ /* 0x050ff00000041808 */
[----:B------:R-:W-:Y:S01]  /*44c0*/  HMMA.16816.F32.BF16 R76, R72, R58, R76 ;  /* 0x0000003a484c723c */ /* 0x000fe2000004184c */
[----:B------:R-:W-:Y:S06]  /*44d0*/  BAR.SYNC.DEFER_BLOCKING 0x0 ;  /* 0x0000000000007b1d */ /* 0x000fec0000010000 */
[----:B------:R-:W-:Y:S05]  /*44e0*/  @!P0 BRA `(.L_x_312) ;  /* 0x0000084000008947 */ /* 0x000fea0003800000 */
[----:B-1----:R-:W-:Y:S01]  /*44f0*/  UIADD3 UR7, UR6, -0x2, URZ ;  /* 0xfffffffe06077890 */ /* 0x002fe2000fffe03f */
        /* <DEDUP_REMOVED lines=65> */
[C---:B------:R-:W-:Y:S02]  /*4910*/  @!P6 LEA R44, P2, R37.reuse, c[0x0][0x168], 0x1 ;  /* 0x00005a00252cea11 */ /* 0x040fe400078408ff */
        /* <DEDUP_REMOVED lines=63> */
.L_x_314:
[----:B------:R-:W-:Y:S05]  /*4d10*/  BSYNC B0 ;  /* 0x0000000000007941 */ /* 0x000fea0003800000 */
.L_x_313:
[----:B------:R-:W0:Y:S02]  /*4d20*/  LDGDEPBAR ;  /* 0x00000000000079af */ /* 0x000e240000000000 */
.L_x_312:
[----:B-1----:R-:W-:Y:S01]  /*4d30*/  IMAD.U32 R41, RZ, RZ, UR4 ;  /* 0x00000004ff297e24 */ /* 0x002fe2000f8e00ff */
[----:B------:R-:W-:Y:S01]  /*4d40*/  USHF.L.U32 UR36, UR4, 0x1, URZ ;  /* 0x0000000104247899 */ /* 0x000fe2000800063f */
[----:B------:R-:W-:Y:S01]  /*4d50*/  IMAD.WIDE.U32 R236, R166, -0x326172a9, RZ ;  /* 0xcd9e8d57a6ec7825 */ /* 0x000fe200078e00ff */
[----:B------:R-:W-:Y:S01]  /*4d60*/  LOP3.LUT R167, R5, UR34, RZ, 0x3c, !PT ;  /* 0x0000002205a77c12 */ /* 0x000fe2000f8e3cff */
[----:B------:R-:W-:Y:S02]  /*4d70*/  UIADD3 UR31, UR35, -0x4498517b, URZ ;  /* 0xbb67ae85231f7890 */ /* 0x000fe4000fffe03f */
[----:B------:R-:W-:Y:S01]  /*4d80*/  IMAD R41, R41, 0x40, R7 ;  /* 0x0000004029297824 */ /* 0x000fe200078e0207 */
[----:B------:R-:W-:Y:S01]  /*4d90*/  LOP3.LUT R232, R237, R167, RZ, 0x3c, !PT ;  /* 0x000000a7ede87212 */ /* 0x000fe200078e3cff */
[----:B------:R-:W-:Y:S01]  /*4da0*/  IMAD.WIDE.U32 R238, R165, -0x2daee0ad, RZ ;  /* 0xd2511f53a5ee7825 */ /* 0x000fe200078e00ff */
[----:B------:R-:W-:Y:S02]  /*4db0*/  UIADD3 UR5, UR34, -0x61c88647, URZ ;  /* 0x9e3779b922057890 */ /* 0x000fe4000fffe03f */
[C---:B------:R-:W-:Y:S01]  /*4dc0*/  IADD3 R3, R41.reuse, 0x1, RZ ;  /* 0x0000000129037810 */ /* 0x040fe20007ffe0ff */
[----:B------:R-:W-:Y:S01]  /*4dd0*/  IMAD.U32 R5, RZ, RZ, UR36 ;  /* 0x00000024ff057e24 */ /* 0x000fe2000f8e00ff */
[----:B------:R-:W-:Y:S01]  /*4de0*/  IADD3 R6, R41, 0x8, RZ ;  /* 0x0000000829067810 */ /* 0x000fe20007ffe0ff */
[----:B------:R-:W-:Y:S01]  /*4df0*/  IMAD.WIDE.U32 R232, R232, -0x2daee0ad, RZ ;  /* 0xd2511f53e8e87825 */ /* 0x000fe200078e00ff */
[CC--:B------:R-:W-:Y:S01]  /*4e00*/  ISETP.GE.AND P1, PT, R3.reuse, R230.reuse, PT ;  /* 0x000000e60300720c */ /* 0x0c0fe20003f26270 */
[----:B------:R-:W-:Y:S01]  /*4e10*/  UIADD3 UR15, UR34, 0x3c6ef372, URZ ;  /* 0x3c6ef372220f7890 */ /* 0x000fe2000fffe03f */
[-C--:B------:R-:W-:Y:S01]  /*4e20*/  ISETP.GE.AND P5, PT, R3, R223.reuse, PT ;  /* 0x000000df0300720c */ /* 0x080fe20003fa6270 */
[----:B------:R-:W-:Y:S01]  /*4e30*/  UIADD3 UR14, UR35, 0x76cf5d0a, URZ ;  /* 0x76cf5d0a230e7890 */ /* 0x000fe2000fffe03f */
[----:B------:R-:W-:Y:S01]  /*4e40*/  IADD3 R3, R41, 0x9, RZ ;  /* 0x0000000929037810 */ /* 0x000fe20007ffe0ff */
[----:B------:R-:W-:Y:S01]  /*4e50*/  UIADD3 UR12, UR35, 0x32370b8f, URZ ;  /* 0x32370b8f230c7890 */ /* 0x000fe2000fffe03f */
[CC--:B------:R-:W-:Y:S01]  /*4e60*/  ISETP.GE.AND P3, PT, R6.reuse, R230.reuse, PT ;  /* 0x000000e60600720c */ /* 0x0c0fe20003f66270 */
[----:B------:R-:W-:Y:S01]  /*4e70*/  UIADD3 UR13, UR34, -0x255992d5, URZ ;  /* 0xdaa66d2b220d7890 */ /* 0x000fe2000fffe03f */
[-C--:B------:R-:W-:Y:S01]  /*4e80*/  ISETP.GE.AND P2, PT, R6, R223.reuse, PT ;  /* 0x000000df0600720c */ /* 0x080fe20003f46270 */
[----:B------:R-:W-:Y:S01]  /*4e90*/  UIADD3 UR11, UR34, 0x78dde6e4, URZ ;  /* 0x78dde6e4220b7890 */ /* 0x000fe2000fffe03f */
[-C--:B------:R-:W-:Y:S01]  /*4ea0*/  ISETP.GE.AND P4, PT, R3, R230.reuse, PT ;  /* 0x000000e60300720c */ /* 0x080fe20003f86270 */
[----:B------:R-:W-:Y:S01]  /*4eb0*/  UIADD3 UR8, UR35, -0x56f99767, URZ ;  /* 0xa906689923087890 */ /* 0x000fe2000fffe03f */
[C---:B------:R-:W-:Y:S01]  /*4ec0*/  IADD3 R37, R41.reuse, 0x10, RZ ;  /* 0x0000001029257810 */ /* 0x040fe20007ffe0ff */
[----:B------:R-:W-:Y:S01]  /*4ed0*/  UIADD3 UR10, UR35, -0x126145ec, URZ ;  /* 0xed9eba14230a7890 */ /* 0x000fe2000fffe03f */
[----:B------:R-:W-:Y:S01]  /*4ee0*/  IADD3 R7, R41, 0x11, RZ ;  /* 0x0000001129077810 */ /* 0x000fe20007ffe0ff */
[----:B------:R-:W-:Y:S01]  /*4ef0*/  UIADD3 UR7, UR34, -0x4ab325aa, URZ ;  /* 0xb54cda5622077890 */ /* 0x000fe2000fffe03f */
[-C--:B------:R-:W-:Y:S01]  /*4f00*/  ISETP.GE.AND P6, PT, R3, R223.reuse, PT ;  /* 0x000000df0300720c */ /* 0x080fe20003fc6270 */
[----:B------:R-:W-:Y:S01]  /*4f10*/  IMAD.SHL.U32 R212, R4, 0x2, RZ ;  /* 0x0000000204d47824 */ /* 0x000fe200078e00ff */
[----:B------:R-:W-:Y:S01]  /*4f20*/  FSEL R3, R28, -INF , !P3 ;  /* 0xff8000001c037808 */ /* 0x000fe20005800000 */
[----:B------:R-:W-:Y:S01]  /*4f30*/  UIADD3 UR9, UR34, 0x1715609d, URZ ;  /* 0x1715609d22097890 */ /* 0x000fe2000fffe03f */
[----:B------:R-:W-:Y:S01]  /*4f40*/  FSEL R6, R33, -INF , !P1 ;  /* 0xff80000021067808 */ /* 0x000fe20004800000 */
[--C-:B------:R-:W-:Y:S01]  /*4f50*/  IMAD R210, R2, 0x2, R212.reuse ;  /* 0x0000000202d27824 */ /* 0x100fe200078e02d4 */
[----:B------:R-:W-:Y:S01]  /*4f60*/  FSEL R39, R30, -INF , !P2 ;  /* 0xff8000001e277808 */ /* 0x000fe20005000000 */
[C---:B------:R-:W-:Y:S01]  /*4f70*/  IMAD R209, R0.reuse, 0x2, R212 ;  /* 0x0000000200d17824 */ /* 0x040fe200078e02d4 */
[----:B------:R-:W-:Y:S01]  /*4f80*/  FSEL R28, R29, -INF , !P4 ;  /* 0xff8000001d1c7808 */ /* 0x000fe20006000000 */
[----:B------:R-:W-:Y:S01]  /*4f90*/  IMAD R208, R0, 0x2, R210 ;  /* 0x0000000200d07824 */ /* 0x000fe200078e02d2 */
[CC--:B------:R-:W-:Y:S01]  /*4fa0*/  ISETP.GE.AND P1, PT, R37.reuse, R230.reuse, PT ;  /* 0x000000e62500720c */ /* 0x0c0fe20003f26270 */
[----:B------:R-:W-:Y:S01]  /*4fb0*/  LDSM.16.MT88.4 R156, [R212+0x10000] ;  /* 0x01000000d49c783b */ /* 0x000fe20000004200 */
[-C--:B------:R-:W-:Y:S01]  /*4fc0*/  ISETP.GE.AND P3, PT, R37, R223.reuse, PT ;  /* 0x000000df2500720c */ /* 0x080fe20003f66270 */
[----:B------:R-:W-:Y:S01]  /*4fd0*/  UIADD3 UR33, UR35, 0x646e171e, URZ ;  /* 0x646e171e23217890 */ /* 0x000fe2000fffe03f */
[C---:B------:R-:W-:Y:S01]  /*4fe0*/  ISETP.GE.AND P2, PT, R7.reuse, R230, PT ;  /* 0x000000e60700720c */ /* 0x040fe20003f46270 */
[----:B------:R-:W-:Y:S01]  /*4ff0*/  LDSM.16.MT88.4 R48, [R209+0x10000] ;  /* 0x01000000d130783b */ /* 0x000fe20000004200 */
[----:B------:R-:W-:Y:S01]  /*5000*/  ISETP.GE.AND P4, PT, R7, R223, PT ;  /* 0x000000df0700720c */ /* 0x000fe20003f86270 */
[----:B------:R-:W-:Y:S01]  /*5010*/  UIADD3 UR36, UR36, 0x1, URZ ;  /* 0x0000000124247890 */ /* 0x000fe2000fffe03f */
[----:B------:R-:W-:Y:S01]  /*5020*/  FSEL R38, R31, -INF , !P6 ;  /* 0xff8000001f267808 */ /* 0x000fe20007000000 */
[----:B------:R-:W-:Y:S01]  /*5030*/  LDSM.16.MT88.4 R56, [R208+0x10000] ;  /* 0x01000000d038783b */ /* 0x000fe20000004200 */
[----:B------:R-:W-:-:S02]  /*5040*/  IADD3 R7, R41, 0x18, RZ ;  /* 0x0000001829077810 */ /* 0x000fc40007ffe0ff */
[CC--:B------:R-:W-:Y:S01]  /*5050*/  ISETP.GE.AND P6, PT, R41.reuse, R230.reuse, PT ;  /* 0x000000e62900720c */ /* 0x0c0fe20003fc6270 */
[----:B------:R-:W-:Y:S01]  /*5060*/  LDSM.16.MT88.4 R64, [R212+0x12000] ;  /* 0x01200000d440783b */ /* 0x000fe20000004200 */
[----:B------:R-:W-:Y:S02]  /*5070*/  FSEL R24, R24, -INF , !P1 ;  /* 0xff80000018187808 */ /* 0x000fe40004800000 */
[----:B------:R-:W-:Y:S01]  /*5080*/  FSEL R26, R26, -INF , !P3 ;  /* 0xff8000001a1a7808 */ /* 0x000fe20005800000 */
[----:B------:R-:W-:Y:S01]  /*5090*/  LDSM.16.MT88.4 R72, [R210+0x12000] ;  /* 0x01200000d248783b */ /* 0x000fe20000004200 */
[----:B------:R-:W-:Y:S02]  /*50a0*/  IADD3 R29, R41, 0x19, RZ ;  /* 0x00000019291d7810 */ /* 0x000fe40007ffe0ff */
[C---:B------:R-:W-:Y:S01]  /*50b0*/  ISETP.GE.AND P1, PT, R7.reuse, R230, PT ;  /* 0x000000e60700720c */ /* 0x040fe20003f26270 */
[----:B------:R-:W-:Y:S01]  /*50c0*/  LDSM.16.MT88.4 R80, [R209+0x12000] ;  /* 0x01200000d150783b */ /* 0x000fe20000004200 */
[----:B------:R-:W-:-:S02]  /*50d0*/  ISETP.GE.AND P3, PT, R7, R223, PT ;  /* 0x000000df0700720c */ /* 0x000fc40003f66270 */
[----:B------:R-:W-:Y:S01]  /*50e0*/  FSEL R7, R32, -INF , !P6 ;  /* 0xff80000020077808 */ /* 0x000fe20007000000 */
[----:B------:R-:W-:Y:S01]  /*50f0*/  LDSM.16.MT88.4 R88, [R208+0x12000] ;  /* 0x01200000d058783b */ /* 0x000fe20000004200 */
[----:B------:R-:W-:Y:S02]  /*5100*/  FSEL R25, R25, -INF , !P2 ;  /* 0xff80000019197808 */ /* 0x000fe40005000000 */
[C---:B------:R-:W-:Y:S01]  /*5110*/  ISETP.GE.AND P6, PT, R29.reuse, R230, PT ;  /* 0x000000e61d00720c */ /* 0x040fe20003fc6270 */
[----:B------:R-:W-:Y:S01]  /*5120*/  LDSM.16.MT88.4 R96, [R212+0x14000] ;  /* 0x01400000d460783b */ /* 0x000fe20000004200 */
[----:B------:R-:W-:Y:S02]  /*5130*/  ISETP.GE.AND P2, PT, R29, R223, PT ;  /* 0x000000df1d00720c */ /* 0x000fe40003f46270 */
[----:B------:R-:W-:Y:S01]  /*5140*/  FMNMX.FTZ R29, R7, R6, !PT ;  /* 0x00000006071d7209 */ /* 0x000fe20007810000 */
[----:B------:R-:W-:Y:S01]  /*5150*/  LDSM.16.MT88.4 R104, [R210+0x14000] ;  /* 0x01400000d268783b */ /* 0x000fe20000004200 */
[----:B------:R-:W-:-:S02]  /*5160*/  FSEL R27, R27, -INF , !P4 ;  /* 0xff8000001b1b7808 */ /* 0x000fc40006000000 */
[----:B------:R-:W-:Y:S01]  /*5170*/  FMNMX.FTZ R29, R3, R29, !PT ;  /* 0x0000001d031d7209 */ /* 0x000fe20007810000 */
[----:B------:R-:W-:Y:S01]  /*5180*/  LDSM.16.MT88.4 R112, [R209+0x14000] ;  /* 0x01400000d170783b */ /* 0x000fe20000004200 */
[C---:B------:R-:W-:Y:S02]  /*5190*/  ISETP.GE.AND P4, PT, R41.reuse, R223, PT ;  /* 0x000000df2900720c */ /* 0x040fe40003f86270 */
[----:B------:R-:W-:Y:S01]  /*51a0*/  FMNMX.FTZ R29, R28, R29, !PT ;  /* 0x0000001d1c1d7209 */ /* 0x000fe20007810000 */
[----:B------:R-:W-:Y:S01]  /*51b0*/  LDSM.16.MT88.4 R120, [R208+0x14000] ;  /* 0x01400000d078783b */ /* 0x000fe20000004200 */
[----:B------:R-:W-:Y:S02]  /*51c0*/  FSEL R40, R34, -INF , !P4 ;  /* 0xff80000022287808 */ /* 0x000fe40006000000 */
[----:B------:R-:W-:Y:S01]  /*51d0*/  FMNMX.FTZ R34, R24, R29, !PT ;  /* 0x0000001d18227209 */ /* 0x000fe20007810000 */
[----:B------:R-:W-:Y:S01]  /*51e0*/  LDSM.16.MT88.4 R128, [R212+0x16000] ;  /* 0x01600000d480783b */ /* 0x000fe20000004200 */
[----:B------:R-:W-:-:S02]  /*51f0*/  IADD3 R30, R41, 0x20, RZ ;  /* 0x00000020291e7810 */ /* 0x000fc40007ffe0ff */
[----:B------:R-:W-:Y:S01]  /*5200*/  FSEL R20, R20, -INF , !P1 ;  /* 0xff80000014147808 */ /* 0x000fe20004800000 */
[----:B------:R-:W-:Y:S01]  /*5210*/  LDSM.16.MT88.4 R136, [R210+0x16000] ;  /* 0x01600000d288783b */ /* 0x000fe20000004200 */
[----:B------:R-:W-:Y:S02]  /*5220*/  FMNMX.FTZ R34, R25, R34, !PT ;  /* 0x0000002219227209 */ /* 0x000fe40007810000 */
[----:B------:R-:W-:Y:S01]  /*5230*/  FSEL R37, R35, -INF , !P5 ;  /* 0xff80000023257808 */ /* 0x000fe20006800000 */
[----:B------:R-:W-:Y:S01]  /*5240*/  LDSM.16.MT88.4 R140, [R209+0x16000] ;  /* 0x01600000d18c783b */ /* 0x000fe20000004200 */
[----:B------:R-:W-:Y:S02]  /*5250*/  IADD3 R43, R41, 0x21, RZ ;  /* 0x00000021292b7810 */ /* 0x000fe40007ffe0ff */
[----:B------:R-:W-:Y:S02]  /*5260*/  ISETP.GE.AND P5, PT, R30, R230, PT ;  /* 0x000000e61e00720c */ /* 0x000fe40003fa6270 */
[----:B------:R-:W-:-:S02]  /*5270*/  FSEL R21, R21, -INF , !P6 ;  /* 0xff80000015157808 */ /* 0x000fc40007000000 */
[----:B------:R-:W-:Y:S02]  /*5280*/  FMNMX.FTZ R34, R20, R34, !PT ;  /* 0x0000002214227209 */ /* 0x000fe40007810000 */
[----:B------:R-:W-:Y:S02]  /*5290*/  IADD3 R42, R41, 0x28, RZ ;  /* 0x00000028292a7810 */ /* 0x000fe40007ffe0ff */
[----:B------:R-:W-:Y:S02]  /*52a0*/  ISETP.GE.AND P6, PT, R43, R230, PT ;  /* 0x000000e62b00720c */ /* 0x000fe40003fc6270 */
[----:B------:R-:W-:Y:S02]  /*52b0*/  FSEL R182, R16, -INF , !P5 ;  /* 0xff80000010b67808 */ /* 0x000fe40006800000 */
[----:B------:R-:W-:Y:S02]  /*52c0*/  FMNMX.FTZ R34, R21, R34, !PT ;  /* 0x0000002215227209 */ /* 0x000fe40007810000 */
[----:B------:R-:W-:-:S02]  /*52d0*/  IADD3 R33, R41, 0x29, RZ ;  /* 0x0000002929217810 */ /* 0x000fc40007ffe0ff */
[----:B------:R-:W-:Y:S02]  /*52e0*/  ISETP.GE.AND P4, PT, R42, R230, PT ;  /* 0x000000e62a00720c */ /* 0x000fe40003f86270 */
[----:B------:R-:W-:Y:S02]  /*52f0*/  FSEL R183, R17, -INF , !P6 ;  /* 0xff80000011b77808 */ /* 0x000fe40007000000 */
[----:B------:R-:W-:Y:S02]  /*5300*/  FMNMX.FTZ R17, R182, R34, !PT ;  /* 0x00000022b6117209 */ /* 0x000fe40007810000 */
[----:B------:R-:W-:Y:S02]  /*5310*/  IADD3 R32, R41, 0x30, RZ ;  /* 0x0000003029207810 */ /* 0x000fe40007ffe0ff */
[----:B------:R-:W-:Y:S02]  /*5320*/  ISETP.GE.AND P5, PT, R33, R230, PT ;  /* 0x000000e62100720c */ /* 0x000fe40003fa6270 */
[----:B------:R-:W-:-:S02]  /*5330*/  FMNMX.FTZ R16, R40, R37, !PT ;  /* 0x0000002528107209 */ /* 0x000fc40007810000 */
[----:B------:R-:W-:Y:S02]  /*5340*/  FSEL R184, R12, -INF , !P4 ;  /* 0xff8000000cb87808 */ /* 0x000fe40006000000 */
[----:B------:R-:W-:Y:S02]  /*5350*/  FMNMX.FTZ R12, R183, R17, !PT ;  /* 0x00000011b70c7209 */ /* 0x000fe40007810000 */
[----:B------:R-:W-:Y:S02]  /*5360*/  ISETP.GE.AND P4, PT, R32, R230, PT ;  /* 0x000000e62000720c */ /* 0x000fe40003f86270 */
[----:B------:R-:W-:Y:S02]  /*5370*/  FSEL R185, R13, -INF , !P5 ;  /* 0xff8000000db97808 */ /* 0x000fe40006800000 */
[----:B------:R-:W-:Y:S02]  /*5380*/  FMNMX.FTZ R13, R39, R16, !PT ;  /* 0x00000010270d7209 */ /* 0x000fe40007810000 */
[----:B------:R-:W-:-:S02]  /*5390*/  IADD3 R31, R41, 0x31, RZ ;  /* 0x00000031291f7810 */ /* 0x000fc40007ffe0ff */
[----:B------:R-:W-:Y:S02]  /*53a0*/  FMNMX.FTZ R12, R184, R12, !PT ;  /* 0x0000000cb80c7209 */ /* 0x000fe40007810000 */
[----:B------:R-:W-:Y:S02]  /*53b0*/  FSEL R191, R8, -INF , !P4 ;  /* 0xff80000008bf7808 */ /* 0x000fe40006000000 */
[----:B------:R-:W-:Y:S02]  /*53c0*/  FMNMX.FTZ R8, R38, R13, !PT ;  /* 0x0000000d26087209 */ /* 0x000fe40007810000 */
[----:B------:R-:W-:Y:S02]  /*53d0*/  ISETP.GE.AND P1, PT, R30, R223, PT ;  /* 0x000000df1e00720c */ /* 0x000fe40003f26270 */
[----:B------:R-:W-:Y:S02]  /*53e0*/  ISETP.GE.AND P6, PT, R31, R230, PT ;  /* 0x000000e61f00720c */ /* 0x000fe40003fc6270 */
[----:B------:R-:W-:-:S02]  /*53f0*/  IADD3 R30, R41, 0x38, RZ ;  /* 0x00000038291e7810 */ /* 0x000fc40007ffe0ff */
[----:B------:R-:W-:Y:S02]  /*5400*/  FMNMX.FTZ R12, R185, R12, !PT ;  /* 0x0000000cb90c7209 */ /* 0x000fe40007810000 */
[----:B------:R-:W-:Y:S02]  /*5410*/  FMNMX.FTZ R8, R26, R8, !PT ;  /* 0x000000081a087209 */ /* 0x000fe40007810000 */
[----:B------:R-:W-:Y:S02]  /*5420*/  FSEL R190, R9, -INF , !P6 ;  /* 0xff80000009be7808 */ /* 0x000fe40007000000 */
        /* <DEDUP_REMOVED lines=8> */
[----:B------:R-:W-:-:S02]  /*54b0*/  FSEL R23, R23, -INF , !P2 ;  /* 0xff80000017177808 */ /* 0x000fc40005000000 */
[----:B------:R-:W-:Y:S02]  /*54c0*/  FMNMX.FTZ R8, R22, R8, !PT ;  /* 0x0000000816087209 */ /* 0x000fe40007810000 */
[----:B------:R-:W-:Y:S02]  /*54d0*/  FSEL R34, R77, -INF , !P4 ;  /* 0xff8000004d227808 */ /* 0x000fe40006000000 */
[----:B------:R-:W-:Y:S02]  /*54e0*/  FMNMX.FTZ R9, R35, R9, !PT ;  /* 0x0000000923097209 */ /* 0x000fe40007810000 */
[----:B------:R-:W-:Y:S02]  /*54f0*/  ISETP.GE.AND P2, PT, R43, R223, PT ;  /* 0x000000df2b00720c */ /* 0x000fe40003f46270 */
[----:B------:R-:W-:Y:S02]  /*5500*/  FSEL R186, R18, -INF , !P1 ;  /* 0xff80000012ba7808 */ /* 0x000fe40004800000 */
[----:B------:R-:W-:-:S02]  /*5510*/  FMNMX.FTZ R8, R23, R8, !PT ;  /* 0x0000000817087209 */ /* 0x000fc40007810000 */
[----:B------:R-:W-:Y:S02]  /*5520*/  FMNMX.FTZ R164, R34, R9, !PT ;  /* 0x0000000922a47209 */ /* 0x000fe40007810000 */
[-C--:B------:R-:W-:Y:S02]  /*5530*/  ISETP.GE.AND P1, PT, R42, R223.reuse, PT ;  /* 0x000000df2a00720c */ /* 0x080fe40003f26270 */
[----:B------:R-:W-:Y:S02]  /*5540*/  FSEL R187, R19, -INF , !P2 ;  /* 0xff80000013bb7808 */ /* 0x000fe40005000000 */
[----:B------:R-:W-:Y:S01]  /*5550*/  FMNMX.FTZ R9, R186, R8, !PT ;  /* 0x00000008ba097209 */ /* 0x000fe20007810000 */
[----:B------:R-:W-:Y:S01]  /*5560*/  LDSM.16.MT88.4 R16, [R212+0x10800] ;  /* 0x01080000d410783b */ /* 0x000fe20000004200 */
[----:B------:R-:W-:Y:S02]  /*5570*/  ISETP.GE.AND P2, PT, R33, R223, PT ;  /* 0x000000df2100720c */ /* 0x000fe40003f46270 */
[----:B------:R-:W-:Y:S01]  /*5580*/  FSEL R189, R14, -INF , !P1 ;  /* 0xff8000000ebd7808 */ /* 0x000fe20004800000 */
[----:B------:R-:W1:Y:S01]  /*5590*/  SHFL.BFLY PT, R8, R164, 0x2, 0x1f ;  /* 0x0c401f00a4087f89 */ /* 0x000e6200000e0000 */
[----:B------:R-:W-:-:S02]  /*55a0*/  FMNMX.FTZ R9, R187, R9, !PT ;  /* 0x00000009bb097209 */ /* 0x000fc40007810000 */
[----:B------:R-:W-:Y:S02]  /*55b0*/  ISETP.GE.AND P1, PT, R32, R223, PT ;  /* 0x000000df2000720c */ /* 0x000fe40003f26270 */
[----:B------:R-:W-:Y:S02]  /*55c0*/  FSEL R188, R15, -INF , !P2 ;  /* 0xff8000000fbc7808 */ /* 0x000fe40005000000 */
[----:B------:R-:W-:Y:S02]  /*55d0*/  FMNMX.FTZ R9, R189, R9, !PT ;  /* 0x00000009bd097209 */ /* 0x000fe40007810000 */
[----:B------:R-:W-:Y:S02]  /*55e0*/  ISETP.GE.AND P2, PT, R31, R223, PT ;  /* 0x000000df1f00720c */ /* 0x000fe40003f46270 */
[----:B------:R-:W-:Y:S02]  /*55f0*/  FSEL R32, R10, -INF , !P1 ;  /* 0xff8000000a207808 */ /* 0x000fe40004800000 */
[----:B------:R-:W-:-:S02]  /*5600*/  FMNMX.FTZ R9, R188, R9, !PT ;  /* 0x00000009bc097209 */ /* 0x000fc40007810000 */
[----:B------:R-:W-:Y:S02]  /*5610*/  ISETP.GE.AND P1, PT, R30, R223, PT ;  /* 0x000000df1e00720c */ /* 0x000fe40003f26270 */
[----:B------:R-:W-:Y:S02]  /*5620*/  FSEL R31, R11, -INF , !P2 ;  /* 0xff8000000b1f7808 */ /* 0x000fe40005000000 */
[----:B------:R-:W-:Y:S02]  /*5630*/  FMNMX.FTZ R9, R32, R9, !PT ;  /* 0x0000000920097209 */ /* 0x000fe40007810000 */
[----:B------:R-:W-:Y:S02]  /*5640*/  ISETP.GE.AND P2, PT, R29, R223, PT ;  /* 0x000000df1d00720c */ /* 0x000fe40003f46270 */
[----:B------:R-:W-:Y:S02]  /*5650*/  FSEL R30, R78, -INF , !P1 ;  /* 0xff8000004e1e7808 */ /* 0x000fe40004800000 */
[----:B------:R-:W-:-:S02]  /*5660*/  FMNMX.FTZ R9, R31, R9, !PT ;  /* 0x000000091f097209 */ /* 0x000fc40007810000 */
[----:B------:R-:W-:Y:S02]  /*5670*/  FSEL R29, R79, -INF , !P2 ;  /* 0xff8000004f1d7808 */ /* 0x000fe40005000000 */
[----:B------:R-:W-:Y:S02]  /*5680*/  FMNMX.FTZ R9, R30, R9, !PT ;  /* 0x000000091e097209 */ /* 0x000fe40007810000 */
[----:B-1----:R-:W-:Y:S02]  /*5690*/  FMNMX.FTZ R164, R164, R8, !PT ;  /* 0x00000008a4a47209 */ /* 0x002fe40007810000 */
[----:B------:R-:W-:Y:S02]  /*56a0*/  FMNMX.FTZ R8, R29, R9, !PT ;  /* 0x000000091d087209 */ /* 0x000fe40007810000 */
[----:B------:R-:W-:Y:S01]  /*56b0*/  LOP3.LUT R5, R239, UR35, R5, 0x96, !PT ;  /* 0x00000023ef057c12 */ /* 0x000fe2000f8e9605 */
[----:B------:R-:W1:Y:S01]  /*56c0*/  SHFL.BFLY PT, R10, R164, 0x1, 0x1f ;  /* 0x0c201f00a40a7f89 */ /* 0x000e6200000e0000 */
[----:B------:R-:W-:-:S02]  /*56d0*/  LOP3.LUT R234, R233, UR31, R238, 0x96, !PT ;  /* 0x0000001fe9ea7c12 */ /* 0x000fc4000f8e96ee */
[----:B------:R-:W-:Y:S01]  /*56e0*/  PRMT R233, R36, 0x7054, R36 ;  /* 0x0000705424e97816 */ /* 0x000fe20000000024 */
[----:B------:R-:W2:Y:S01]  /*56f0*/  SHFL.BFLY PT, R9, R8, 0x2, 0x1f ;  /* 0x0c401f0008097f89 */ /* 0x000ea200000e0000 */
[----:B------:R-:W-:-:S04]  /*5700*/  IMAD.WIDE.U32 R12, R5, -0x326172a9, RZ ;  /* 0xcd9e8d57050c7825 */ /* 0x000fc800078e00ff */
[----:B------:R-:W-:Y:S01]  /*5710*/  IMAD.WIDE.U32 R234, R234, -0x326172a9, RZ ;  /* 0xcd9e8d57eaea7825 */ /* 0x000fe200078e00ff */
[----:B------:R-:W-:-:S04]  /*5720*/  LOP3.LUT R5, R13, UR5, R236, 0x96, !PT ;  /* 0x000000050d057c12 */ /* 0x000fc8000f8e96ec */
[----:B------:R-:W-:-:S05]  /*5730*/  LOP3.LUT R12, R235, UR15, R12, 0x96, !PT ;  /* 0x0000000feb0c7c12 */ /* 0x000fca000f8e960c */
[----:B------:R-:W-:Y:S01]  /*5740*/  IMAD.WIDE.U32 R12, R12, -0x2daee0ad, RZ ;  /* 0xd2511f530c0c7825 */ /* 0x000fe200078e00ff */
[----:B-1----:R-:W-:-:S03]  /*5750*/  FMNMX.FTZ R164, R164, R10, !PT ;  /* 0x0000000aa4a47209 */ /* 0x002fc60007810000 */
[----:B------:R-:W-:Y:S01]  /*5760*/  IMAD.WIDE.U32 R10, R5, -0x2daee0ad, RZ ;  /* 0xd2511f53050a7825 */ /* 0x000fe200078e00ff */
[----:B--2---:R-:W-:-:S03]  /*5770*/  FMNMX.FTZ R8, R8, R9, !PT ;  /* 0x0000000908087209 */ /* 0x004fc60007810000 */
[C---:B------:R-:W-:Y:S01]  /*5780*/  FMUL.FTZ R33, R164.reuse, c[0x0][0x23c] ;  /* 0x00008f00a4217a20 */ /* 0x040fe20000410000 */
[----:B------:R-:W-:Y:S02]  /*5790*/  FSETP.NEU.FTZ.AND P1, PT, R164, -INF , PT ;  /* 0xff800000a400780b */ /* 0x000fe40003f3d000 */
[----:B------:R-:W-:Y:S01]  /*57a0*/  LOP3.LUT R9, R11, UR14, R232, 0x96, !PT ;  /* 0x0000000e0b097c12 */ /* 0x000fe2000f8e96e8 */
[----:B------:R-:W1:Y:S01]  /*57b0*/  SHFL.BFLY PT, R5, R8, 0x1, 0x1f ;  /* 0x0c201f0008057f89 */ /* 0x000e6200000e0000 */
[----:B------:R-:W-:Y:S02]  /*57c0*/  LOP3.LUT R10, R13, UR12, R10, 0x96, !PT ;  /* 0x0000000c0d0a7c12 */ /* 0x000fe4000f8e960a */
[----:B------:R-:W-:Y:S01]  /*57d0*/  FSEL R33, R33, RZ, P1 ;  /* 0x000000ff21217208 */ /* 0x000fe20000800000 */
[----:B------:R-:W-:-:S04]  /*57e0*/  IMAD.WIDE.U32 R14, R9, -0x326172a9, RZ ;  /* 0xcd9e8d57090e7825 */ /* 0x000fc800078e00ff */
[----:B------:R-:W-:-:S04]  /*57f0*/  IMAD.WIDE.U32 R10, R10, -0x326172a9, RZ ;  /* 0xcd9e8d570a0a7825 */ /* 0x000fc800078e00ff */
[--C-:B------:R-:W-:Y:S01]  /*5800*/  FFMA.FTZ R177, R7, c[0x0][0x23c], -R33.reuse ;  /* 0x00008f0007b17a23 */ /* 0x100fe20000010821 */
[----:B------:R-:W-:Y:S01]  /*5810*/  LOP3.LUT R7, R15, UR13, R234, 0x96, !PT ;  /* 0x0000000d0f077c12 */ /* 0x000fe2000f8e96ea */
[--C-:B------:R-:W-:Y:S01]  /*5820*/  FFMA.FTZ R176, R6, c[0x0][0x23c], -R33.reuse ;  /* 0x00008f0006b07a23 */ /* 0x100fe20000010821 */
[----:B------:R-:W-:Y:S01]  /*5830*/  LOP3.LUT R6, R11, UR11, R14, 0x96, !PT ;  /* 0x0000000b0b067c12 */ /* 0x000fe2000f8e960e */
[----:B------:R-:W-:Y:S02]  /*5840*/  FFMA.FTZ R175, R3, c[0x0][0x23c], -R33 ;  /* 0x00008f0003af7a23 */ /* 0x000fe40000010821 */
[----:B------:R-:W-:Y:S01]  /*5850*/  IMAD.WIDE.U32 R14, R7, -0x2daee0ad, RZ ;  /* 0xd2511f53070e7825 */ /* 0x000fe200078e00ff */
[----:B------:R-:W-:Y:S03]  /*5860*/  MUFU.EX2 R177, R177 ;  /* 0x000000b100b17308 */ /* 0x000fe60000000800 */
[----:B------:R-:W-:Y:S01]  /*5870*/  IMAD.WIDE.U32 R6, R6, -0x2daee0ad, RZ ;  /* 0xd2511f5306067825 */ /* 0x000fe200078e00ff */
[----:B-1----:R-:W-:-:S03]  /*5880*/  FMNMX.FTZ R3, R8, R5, !PT ;  /* 0x0000000508037209 */ /* 0x002fc60007810000 */
[--C-:B------:R-:W-:Y:S01]  /*5890*/  FFMA.FTZ R171, R28, c[0x0][0x23c], -R33.reuse ;  /* 0x00008f001cab7a23 */ /* 0x100fe20000010821 */
[----:B------:R-:W-:Y:S01]  /*58a0*/  LOP3.LUT R5, R7, UR8, R14, 0x96, !PT ;  /* 0x0000000807057c12 */ /* 0x000fe2000f8e960e */
[----:B------:R-:W-:Y:S01]  /*58b0*/  MUFU.EX2 R176, R176 ;  /* 0x000000b000b07308 */ /* 0x000fe20000000800 */
[C---:B------:R-:W-:Y:S01]  /*58c0*/  FMUL.FTZ R7, R3.reuse, c[0x0][0x23c] ;  /* 0x00008f0003077a20 */ /* 0x040fe20000410000 */
[----:B------:R-:W-:Y:S01]  /*58d0*/  FSETP.NEU.FTZ.AND P1, PT, R3, -INF , PT ;  /* 0xff8000000300780b */ /* 0x000fe20003f3d000 */
[----:B------:R-:W-:Y:S01]  /*58e0*/  FFMA.FTZ R169, R20, c[0x0][0x23c], -R33 ;  /* 0x00008f0014a97a23 */ /* 0x000fe20000010821 */
[----:B------:R-:W-:Y:S01]  /*58f0*/  LOP3.LUT R8, R15, UR10, R12, 0x96, !PT ;  /* 0x0000000a0f087c12 */ /* 0x000fe2000f8e960c */
[----:B------:R-:W-:Y:S01]  /*5900*/  IMAD.WIDE.U32 R14, R5, -0x326172a9, RZ ;  /* 0xcd9e8d57050e7825 */ /* 0x000fe200078e00ff */
[----:B------:R-:W-:Y:S02]  /*5910*/  FSEL R28, R7, RZ, P1 ;  /* 0x000000ff071c7208 */ /* 0x000fe40000800000 */
[----:B------:R-:W-:Y:S01]  /*5920*/  MUFU.EX2 R175, R175 ;  /* 0x000000af00af7308 */ /* 0x000fe20000000800 */
[----:B------:R-:W-:Y:S01]  /*5930*/  IMAD.WIDE.U32 R8, R8, -0x326172a9, RZ ;  /* 0xcd9e8d5708087825 */ /* 0x000fe200078e00ff */
[----:B------:R-:W-:-:S02]  /*5940*/  LOP3.LUT R12, R14, 0xffff, RZ, 0xc0, !PT ;  /* 0x0000ffff0e0c7812 */ /* 0x000fc400078ec0ff */
[----:B------:R-:W-:Y:S01]  /*5950*/  LOP3.LUT R11, R14, 0xff, RZ, 0xc0, !PT ;  /* 0x000000ff0e0b7812 */ /* 0x000fe200078ec0ff */
[----:B------:R-:W-:Y:S01]  /*5960*/  FFMA.FTZ R179, R39, c[0x0][0x23c], -R28 ;  /* 0x00008f0027b37a23 */ /* 0x000fe2000001081c */
[----:B------:R-:W-:Y:S01]  /*5970*/  LOP3.LUT R5, R15, UR7, R8, 0x96, !PT ;  /* 0x000000070f057c12 */ /* 0x000fe2000f8e9608 */
[----:B------:R-:W-:Y:S01]  /*5980*/  FFMA.FTZ R172, R38, c[0x0][0x23c], -R28 ;  /* 0x00008f0026ac7a23 */ /* 0x000fe2000001081c */
[----:B------:R-:W-:Y:S01]  /*5990*/  SHF.R.U32.HI R8, RZ, 0x10, R14 ;  /* 0x00000010ff087819 */ /* 0x000fe2000001160e */
[----:B------:R-:W-:Y:S01]  /*59a0*/  FFMA.FTZ R174, R40, c[0x0][0x23c], -R28 ;  /* 0x00008f0028ae7a23 */ /* 0x000fe2000001081c */
[----:B------:R-:W-:Y:S01]  /*59b0*/  SHF.R.U32.HI R12, RZ, 0x8, R12 ;  /* 0x00000008ff0c7819 */ /* 0x000fe2000001160c */
[----:B------:R-:W-:Y:S01]  /*59c0*/  FFMA.FTZ R181, R37, c[0x0][0x23c], -R28 ;  /* 0x00008f0025b57a23 */ /* 0x000fe2000001081c */
[----:B------:R-:W-:Y:S01]  /*59d0*/  MUFU.EX2 R179, R179 ;  /* 0x000000b300b37308 */ /* 0x000fe20000000800 */
[----:B------:R-:W-:Y:S01]  /*59e0*/  LOP3.LUT R8, R8, 0xff, RZ, 0xc0, !PT ;  /* 0x000000ff08087812 */ /* 0x000fe200078ec0ff */
[----:B------:R-:W1:Y:S01]  /*59f0*/  LDSM.16.MT88.4 R40, [R210+0x10000] ;  /* 0x01000000d228783b */ /* 0x000e620000004200 */
[----:B------:R-:W-:Y:S01]  /*5a00*/  SHF.R.U32.HI R7, RZ, 0x18, R14 ;  /* 0x00000018ff077819 */ /* 0x000fe2000001160e */
[--C-:B------:R-:W-:Y:S01]  /*5a10*/  FFMA.FTZ R173, R24, c[0x0][0x23c], -R33.reuse ;  /* 0x00008f0018ad7a23 */ /* 0x100fe20000010821 */
[----:B------:R-:W-:Y:S01]  /*5a20*/  LOP3.LUT R0, R5, 0xffff, RZ, 0xc0, !PT ;  /* 0x0000ffff05007812 */ /* 0x000fe200078ec0ff */
[----:B------:R-:W-:Y:S01]  /*5a30*/  FFMA.FTZ R170, R25, c[0x0][0x23c], -R33 ;  /* 0x00008f0019aa7a23 */ /* 0x000fe20000010821 */
[----:B------:R-:W-:Y:S01]  /*5a40*/  SHF.R.U32.HI R145, RZ, 0x10, R5 ;  /* 0x00000010ff917819 */ /* 0x000fe20000011605 */
[----:B------:R-:W2:Y:S01]  /*5a50*/  MUFU.EX2 R172, R172 ;  /* 0x000000ac00ac7308 */ /* 0x000ea20000000800 */
[----:B------:R-:W-:Y:S01]  /*5a60*/  PRMT R4, R11, 0x5410, R12 ;  /* 0x000054100b047816 */ /* 0x000fe2000000000c */
[--C-:B------:R-:W-:Y:S01]  /*5a70*/  FFMA.FTZ R168, R22, c[0x0][0x23c], -R28.reuse ;  /* 0x00008f0016a87a23 */ /* 0x100fe2000001081c */
[----:B------:R-:W-:Y:S01]  /*5a80*/  PRMT R2, R8, 0x5410, R7 ;  /* 0x0000541008027816 */ /* 0x000fe20000000007 */
[----:B------:R-:W-:Y:S01]  /*5a90*/  FFMA.FTZ R180, R26, c[0x0][0x23c], -R28 ;  /* 0x00008f001ab47a23 */ /* 0x000fe2000001081c */
[----:B------:R-:W-:Y:S01]  /*5aa0*/  LOP3.LUT R12, R9, UR9, R10, 0x96, !PT ;  /* 0x00000009090c7c12 */ /* 0x000fe2000f8e960a */
[--C-:B------:R-:W-:Y:S01]  /*5ab0*/  HSET2.LE.AND R4, R4, R233.reuse, PT ;  /* 0x000000e904047233 */ /* 0x100fe20003803000 */
[----:B------:R-:W-:Y:S01]  /*5ac0*/  LOP3.LUT R144, R5, 0xff, RZ, 0xc0, !PT ;  /* 0x000000ff05907812 */ /* 0x000fe200078ec0ff */
[----:B------:R-:W-:Y:S01]  /*5ad0*/  MUFU.EX2 R174, R174 ;  /* 0x000000ae00ae7308 */ /* 0x000fe20000000800 */
[----:B------:R-:W3:Y:S01]  /*5ae0*/  LDSM.16.MT88.4 R8, [R208+0x16000] ;  /* 0x01600000d008783b */ /* 0x000ee20000004200 */
[----:B------:R-:W-:Y:S01]  /*5af0*/  SHF.R.U32.HI R5, RZ, 0x18, R5 ;  /* 0x00000018ff057819 */ /* 0x000fe20000011605 */
[----:B------:R-:W-:Y:S01]  /*5b00*/  HSET2.LE.AND R2, R2, R233, PT ;  /* 0x000000e902027233 */ /* 0x000fe20003803000 */
[----:B------:R-:W-:Y:S01]  /*5b10*/  SHF.R.U32.HI R0, RZ, 0x8, R0 ;  /* 0x00000008ff007819 */ /* 0x000fe20000011600 */
[----:B------:R-:W-:Y:S01]  /*5b20*/  IMAD.WIDE.U32 R12, R12, -0x2daee0ad, RZ ;  /* 0xd2511f530c0c7825 */ /* 0x000fe200078e00ff */
[----:B------:R-:W-:-:S02]  /*5b30*/  LOP3.LUT R145, R145, 0xff, RZ, 0xc0, !PT ;  /* 0x000000ff91917812 */ /* 0x000fc400078ec0ff */
[----:B------:R-:W4:Y:S01]  /*5b40*/  MUFU.EX2 R181, R181 ;  /* 0x000000b500b57308 */ /* 0x000f220000000800 */
[----:B------:R-:W-:Y:S01]  /*5b50*/  PRMT R144, R144, 0x5410, R0 ;  /* 0x0000541090907816 */ /* 0x000fe20000000000 */
[----:B------:R-:W-:Y:S01]  /*5b60*/  FFMA.FTZ R178, R27, c[0x0][0x23c], -R28 ;  /* 0x00008f001bb27a23 */ /* 0x000fe2000001081c */
[----:B------:R-:W-:Y:S01]  /*5b70*/  PRMT R145, R145, 0x5410, R5 ;  /* 0x0000541091917816 */ /* 0x000fe20000000005 */
[----:B------:R-:W-:Y:S01]  /*5b80*/  LDSM.16.MT88.4 R24, [R208+0x10800] ;  /* 0x01080000d018783b */ /* 0x000fe20000004200 */
[----:B--2---:R-:W-:Y:S01]  /*5b90*/  F2FP.BF16.PACK_AB R147, R172, R179 ;  /* 0x000000b3ac93723e */ /* 0x004fe200000010ff */
[--C-:B------:R-:W-:Y:S01]  /*5ba0*/  HSET2.LE.AND R144, R144, R233.reuse, PT ;  /* 0x000000e990907233 */ /* 0x100fe20003803000 */
[----:B------:R-:W-:Y:S01]  /*5bb0*/  LOP3.LUT R20, R13, UR33, R6, 0x96, !PT ;  /* 0x000000210d147c12 */ /* 0x000fe2000f8e9606 */
[----:B------:R-:W2:Y:S01]  /*5bc0*/  MUFU.EX2 R171, R171 ;  /* 0x000000ab00ab7308 */ /* 0x000ea20000000800 */
[----:B------:R-:W-:Y:S01]  /*5bd0*/  LOP3.LUT R147, R2, R147, RZ, 0xc0, !PT ;  /* 0x0000009302937212 */ /* 0x000fe200078ec0ff */
[--C-:B------:R-:W-:Y:S01]  /*5be0*/  HSET2.LE.AND R145, R145, R233.reuse, PT ;  /* 0x000000e991917233 */ /* 0x100fe20003803000 */
[----:B------:R-:W-:Y:S01]  /*5bf0*/  F2FP.BF16.PACK_AB R2, R176, R177 ;  /* 0x000000b1b002723e */ /* 0x000fe200000010ff */
[--C-:B------:R-:W-:Y:S01]  /*5c00*/  FFMA.FTZ R182, R182, c[0x0][0x23c], -R33.reuse ;  /* 0x00008f00b6b67a23 */ /* 0x100fe20000010821 */
[--C-:B------:R-:W-:Y:S01]  /*5c10*/  SHF.R.U32.HI R6, RZ, 0x10, R12.reuse ;  /* 0x00000010ff067819 */ /* 0x100fe2000001160c */
[--C-:B------:R-:W-:Y:S01]  /*5c20*/  FFMA.FTZ R183, R183, c[0x0][0x23c], -R33.reuse ;  /* 0x00008f00b7b77a23 */ /* 0x100fe20000010821 */
[----:B------:R-:W-:Y:S01]  /*5c30*/  LOP3.LUT R144, R144, R2, RZ, 0xc0, !PT ;  /* 0x0000000290907212 */ /* 0x000fe200078ec0ff */
[--C-:B------:R-:W-:Y:S01]  /*5c40*/  FFMA.FTZ R2, R21, c[0x0][0x23c], -R33.reuse ;  /* 0x00008f0015027a23 */ /* 0x100fe20000010821 */
[----:B----4-:R-:W-:Y:S01]  /*5c50*/  F2FP.BF16.PACK_AB R0, R181, R174 ;  /* 0x000000aeb500723e */ /* 0x010fe200000010ff */
[----:B------:R-:W-:Y:S01]  /*5c60*/  MUFU.EX2 R169, R169 ;  /* 0x000000a900a97308 */ /* 0x000fe20000000800 */
[----:B------:R-:W-:Y:S01]  /*5c70*/  SHF.R.U32.HI R5, RZ, 0x18, R12 ;  /* 0x00000018ff057819 */ /* 0x000fe2000001160c */
[--C-:B------:R-:W-:Y:S01]  /*5c80*/  FFMA.FTZ R184, R184, c[0x0][0x23c], -R33.reuse ;  /* 0x00008f00b8b87a23 */ /* 0x100fe20000010821 */
[----:B------:R-:W-:Y:S01]  /*5c90*/  LOP3.LUT R145, R145, R0, RZ, 0xc0, !PT ;  /* 0x0000000091917212 */ /* 0x000fe200078ec0ff */
[--C-:B------:R-:W-:Y:S01]  /*5ca0*/  FFMA.FTZ R185, R185, c[0x0][0x23c], -R33.reuse ;  /* 0x00008f00b9b97a23 */ /* 0x100fe20000010821 */
[----:B------:R-:W-:Y:S01]  /*5cb0*/  LOP3.LUT R0, R12, 0xffff, RZ, 0xc0, !PT ;  /* 0x0000ffff0c007812 */ /* 0x000fe200078ec0ff */
[----:B------:R-:W-:Y:S01]  /*5cc0*/  FFMA.FTZ R186, R186, c[0x0][0x23c], -R28 ;  /* 0x00008f00baba7a23 */ /* 0x000fe2000001081c */
[----:B--2---:R-:W-:Y:S01]  /*5cd0*/  F2FP.BF16.PACK_AB R146, R171, R175 ;  /* 0x000000afab92723e */ /* 0x004fe200000010ff */
[----:B------:R-:W2:Y:S01]  /*5ce0*/  MUFU.EX2 R2, R2 ;  /* 0x0000000200027308 */ /* 0x000ea20000000800 */
[----:B------:R-:W-:Y:S01]  /*5cf0*/  SHF.R.U32.HI R0, RZ, 0x8, R0 ;  /* 0x00000008ff007819 */ /* 0x000fe20000011600 */
[--C-:B------:R-:W-:Y:S01]  /*5d00*/  FFMA.FTZ R187, R187, c[0x0][0x23c], -R28.reuse ;  /* 0x00008f00bbbb7a23 */ /* 0x100fe2000001081c */
[----:B------:R-:W-:Y:S01]  /*5d10*/  LOP3.LUT R146, R4, R146, RZ, 0xc0, !PT ;  /* 0x0000009204927212 */ /* 0x000fe200078ec0ff */
[--C-:B------:R-:W-:Y:S01]  /*5d20*/  FFMA.FTZ R189, R189, c[0x0][0x23c], -R28.reuse ;  /* 0x00008f00bdbd7a23 */ /* 0x100fe2000001081c */
[----:B------:R-:W-:Y:S01]  /*5d30*/  LOP3.LUT R4, R12, 0xff, RZ, 0xc0, !PT ;  /* 0x000000ff0c047812 */ /* 0x000fe200078ec0ff */
[----:B------:R-:W-:Y:S01]  /*5d40*/  FFMA.FTZ R188, R188, c[0x0][0x23c], -R28 ;  /* 0x00008f00bcbc7a23 */ /* 0x000fe2000001081c */
[----:B------:R-:W4:Y:S01]  /*5d50*/  LDSM.16.MT88.4 R12, [R210+0x10800] ;  /* 0x01080000d20c783b */ /* 0x000f220000004200 */
[----:B------:R-:W-:Y:S01]  /*5d60*/  MUFU.EX2 R173, R173 ;  /* 0x000000ad00ad7308 */ /* 0x000fe20000000800 */
[----:B------:R-:W-:Y:S01]  /*5d70*/  PRMT R4, R4, 0x5410, R0 ;  /* 0x0000541004047816 */ /* 0x000fe20000000000 */
[----:B------:R-:W-:Y:S01]  /*5d80*/  FFMA.FTZ R0, R23, c[0x0][0x23c], -R28 ;  /* 0x00008f0017007a23 */ /* 0x000fe2000001081c */
[--C-:B------:R-:W-:Y:S01]  /*5d90*/  SHF.R.U32.HI R21, RZ, 0x10, R20.reuse ;  /* 0x00000010ff157819 */ /* 0x100fe20000011614 */
[C---:B-1----:R-:W-:Y:S01]  /*5da0*/  HMMA.16816.F32.BF16 R36, R144.reuse, R40, RZ ;  /* 0x000000289024723c */ /* 0x042fe200000418ff */
[----:B------:R-:W-:Y:S01]  /*5db0*/  LOP3.LUT R22, R20, 0xffff, RZ, 0xc0, !PT ;  /* 0x0000ffff14167812 */ /* 0x000fe200078ec0ff */
[--C-:B------:R-:W-:Y:S01]  /*5dc0*/  HSET2.LE.AND R4, R4, R233.reuse, PT ;  /* 0x000000e904047233 */ /* 0x100fe20003803000 */
[----:B------:R-:W-:Y:S01]  /*5dd0*/  LOP3.LUT R6, R6, 0xff, RZ, 0xc0, !PT ;  /* 0x000000ff06067812 */ /* 0x000fe200078ec0ff */
[----:B------:R-:W1:Y:S01]  /*5de0*/  MUFU.EX2 R170, R170 ;  /* 0x000000aa00aa7308 */ /* 0x000e620000000800 */
[----:B------:R-:W-:Y:S01]  /*5df0*/  LOP3.LUT R7, R20, 0xff, RZ, 0xc0, !PT ;  /* 0x000000ff14077812 */ /* 0x000fe200078ec0ff */
[--C-:B------:R-:W-:Y:S01]  /*5e00*/  FFMA.FTZ R231, R35, c[0x0][0x23c], -R33.reuse ;  /* 0x00008f0023e77a23 */ /* 0x100fe20000010821 */
[----:B------:R-:W-:Y:S01]  /*5e10*/  SHF.R.U32.HI R20, RZ, 0x18, R20 ;  /* 0x00000018ff147819 */ /* 0x000fe20000011614 */
[C---:B------:R-:W-:Y:S01]  /*5e20*/  HMMA.16816.F32.BF16 R40, R144.reuse, R42, RZ ;  /* 0x0000002a9028723c */ /* 0x040fe200000418ff */
[----:B------:R-:W-:Y:S01]  /*5e30*/  LOP3.LUT R21, R21, 0xff, RZ, 0xc0, !PT ;  /* 0x000000ff15157812 */ /* 0x000fe200078ec0ff */
[----:B------:R-:W-:Y:S01]  /*5e40*/  FFMA.FTZ R191, R191, c[0x0][0x23c], -R33 ;  /* 0x00008f00bfbf7a23 */ /* 0x000fe20000010821 */
[----:B------:R-:W-:Y:S01]  /*5e50*/  SHF.R.U32.HI R22, RZ, 0x8, R22 ;  /* 0x00000008ff167819 */ /* 0x000fe20000011616 */
[----:B------:R-:W-:Y:S01]  /*5e60*/  MUFU.EX2 R168, R168 ;  /* 0x000000a800a87308 */ /* 0x000fe20000000800 */
[----:B------:R-:W-:Y:S01]  /*5e70*/  PRMT R6, R6, 0x5410, R5 ;  /* 0x0000541006067816 */ /* 0x000fe20000000005 */
[----:B------:R-:W-:Y:S01]  /*5e80*/  FFMA.FTZ R190, R190, c[0x0][0x23c], -R33 ;  /* 0x00008f00bebe7a23 */ /* 0x000fe20000010821 */
[----:B------:R-:W-:Y:S01]  /*5e90*/  PRMT R5, R21, 0x5410, R20 ;  /* 0x0000541015057816 */ /* 0x000fe20000000014 */
[C---:B---3--:R-:W-:Y:S01]  /*5ea0*/  HMMA.16816.F32.BF16 R148, R144.reuse, R8, RZ ;  /* 0x000000089094723c */ /* 0x048fe200000418ff */
[----:B------:R-:W-:Y:S01]  /*5eb0*/  PRMT R7, R7, 0x5410, R22 ;  /* 0x0000541007077816 */ /* 0x000fe20000000016 */
[----:B------:R-:W-:Y:S01]  /*5ec0*/  FADD.FTZ R176, R177, R176 ;  /* 0x000000b0b1b07221 */ /* 0x000fe20000010000 */
[----:B--2---:R-:W-:Y:S01]  /*5ed0*/  F2FP.BF16.PACK_AB R20, R2, R169 ;  /* 0x000000a90214723e */ /* 0x004fe200000010ff */
[----:B------:R-:W2:Y:S01]  /*5ee0*/  MUFU.EX2 R0, R0 ;  /* 0x0000000000007308 */ /* 0x000ea20000000800 */
[--C-:B------:R-:W-:Y:S01]  /*5ef0*/  HSET2.LE.AND R5, R5, R233.reuse, PT ;  /* 0x000000e905057233 */ /* 0x100fe20003803000 */
[----:B------:R-:W-:Y:S01]  /*5f00*/  FADD.FTZ R174, R174, R181 ;  /* 0x000000b5aeae7221 */ /* 0x000fe20000010000 */
[--C-:B------:R-:W-:Y:S01]  /*5f10*/  HSET2.LE.AND R8, R6, R233.reuse, PT ;  /* 0x000000e906087233 */ /* 0x100fe20003803000 */
[----:B------:R-:W-:Y:S01]  /*5f20*/  LOP3.LUT R6, R4, R20, RZ, 0xc0, !PT ;  /* 0x0000001404067212 */ /* 0x000fe200078ec0ff */
[----:B------:R-:W-:Y:S01]  /*5f30*/  HSET2.LE.AND R4, R7, R233, PT ;  /* 0x000000e907047233 */ /* 0x000fe20003803000 */
[----:B-1----:R-:W-:Y:S01]  /*5f40*/  F2FP.BF16.PACK_AB R20, R170, R173 ;  /* 0x000000adaa14723e */ /* 0x002fe200000010ff */
[----:B------:R-:W-:Y:S01]  /*5f50*/  HMMA.16816.F32.BF16 R160, R144, R156, RZ ;  /* 0x0000009c90a0723c */ /* 0x000fe200000418ff */
[----:B------:R-:W-:Y:S01]  /*5f60*/  MUFU.EX2 R180, R180 ;  /* 0x000000b400b47308 */ /* 0x000fe20000000800 */
[----:B------:R-:W-:Y:S01]  /*5f70*/  FADD.FTZ R175, R175, R176 ;  /* 0x000000b0afaf7221 */ /* 0x000fe20000010000 */
[----:B------:R-:W-:Y:S01]  /*5f80*/  LOP3.LUT R4, R4, R20, RZ, 0xc0, !PT ;  /* 0x0000001404047212 */ /* 0x000fe200078ec0ff */
[----:B------:R-:W-:-:S02]  /*5f90*/  FADD.FTZ R179, R179, R174 ;  /* 0x000000aeb3b37221 */ /* 0x000fc40000010000 */
[----:B------:R-:W-:Y:S02]  /*5fa0*/  FADD.FTZ R175, R171, R175 ;  /* 0x000000afabaf7221 */ /* 0x000fe40000010000 */
[C---:B------:R-:W-:Y:S01]  /*5fb0*/  HMMA.16816.F32.BF16 R156, R144.reuse, R158, RZ ;  /* 0x0000009e909c723c */ /* 0x040fe200000418ff */
[----:B------:R-:W1:Y:S01]  /*5fc0*/  MUFU.EX2 R178, R178 ;  /* 0x000000b200b27308 */ /* 0x000e620000000800 */
[----:B--2---:R-:W-:Y:S01]  /*5fd0*/  F2FP.BF16.PACK_AB R9, R0, R168 ;  /* 0x000000a80009723e */ /* 0x004fe200000010ff */
[----:B------:R-:W-:Y:S02]  /*5fe0*/  FADD.FTZ R179, R172, R179 ;  /* 0x000000b3acb37221 */ /* 0x000fe40000010000 */
[----:B------:R-:W-:Y:S01]  /*5ff0*/  FADD.FTZ R173, R173, R175 ;  /* 0x000000afadad7221 */ /* 0x000fe20000010000 */
[----:B------:R-:W-:Y:S02]  /*6000*/  LOP3.LUT R7, R8, R9, RZ, 0xc0, !PT ;  /* 0x0000000908077212 */ /* 0x000fe400078ec0ff */
[----:B------:R-:W-:Y:S01]  /*6010*/  HMMA.16816.F32.BF16 R44, R144, R48, RZ ;  /* 0x00000030902c723c */ /* 0x000fe200000418ff */
[----:B------:R-:W-:Y:S01]  /*6020*/  MUFU.EX2 R182, R182 ;  /* 0x000000b600b67308 */ /* 0x000fe20000000800 */
[----:B------:R-:W-:-:S04]  /*6030*/  FADD.FTZ R173, R170, R173 ;  /* 0x000000adaaad7221 */ /* 0x000fc80000010000 */
[----:B------:R-:W-:Y:S02]  /*6040*/  FADD.FTZ R169, R169, R173 ;  /* 0x000000ada9a97221 */ /* 0x000fe40000010000 */
[C---:B------:R-:W-:Y:S01]  /*6050*/  HMMA.16816.F32.BF16 R52, R144.reuse, R56, RZ ;  /* 0x000000389034723c */ /* 0x040fe200000418ff */
[----:B-1----:R-:W-:Y:S01]  /*6060*/  F2FP.BF16.PACK_AB R20, R178, R180 ;  /* 0x000000b4b214723e */ /* 0x002fe200000010ff */
[----:B------:R-:W1:Y:S01]  /*6070*/  MUFU.EX2 R183, R183 ;  /* 0x000000b700b77308 */ /* 0x000e620000000800 */
[----:B------:R-:W-:Y:S02]  /*6080*/  FADD.FTZ R180, R180, R179 ;  /* 0x000000b3b4b47221 */ /* 0x000fe40000010000 */
[----:B------:R-:W-:Y:S01]  /*6090*/  LOP3.LUT R5, R5, R20, RZ, 0xc0, !PT ;  /* 0x0000001405057212 */ /* 0x000fe200078ec0ff */
[----:B------:R-:W-:Y:S01]  /*60a0*/  FADD.FTZ R169, R2, R169 ;  /* 0x000000a902a97221 */ /* 0x000fe20000010000 */
[----:B------:R-:W2:Y:S01]  /*60b0*/  LDSM.16.MT88.4 R20, [R209+0x12800] ;  /* 0x01280000d114783b */ /* 0x000ea20000004200 */
[----:B------:R-:W-:Y:S01]  /*60c0*/  HMMA.16816.F32.BF16 R60, R144, R64, RZ ;  /* 0x00000040903c723c */ /* 0x000fe200000418ff */
[----:B------:R-:W-:Y:S01]  /*60d0*/  FADD.FTZ R180, R178, R180 ;  /* 0x000000b4b2b47221 */ /* 0x000fe20000010000 */
[----:B------:R-:W-:Y:S03]  /*60e0*/  MUFU.EX2 R184, R184 ;  /* 0x000000b800b87308 */ /* 0x000fe60000000800 */
[----:B------:R-:W-:-:S03]  /*60f0*/  FADD.FTZ R168, R168, R180 ;  /* 0x000000b4a8a87221 */ /* 0x000fc60000010000 */
[C---:B------:R-:W-:Y:S01]  /*6100*/  HMMA.16816.F32.BF16 R68, R144.reuse, R72, RZ ;  /* 0x000000489044723c */ /* 0x040fe200000418ff */
[----:B------:R-:W-:Y:S01]  /*6110*/  FADD.FTZ R168, R0, R168 ;  /* 0x000000a800a87221 */ /* 0x000fe20000010000 */
        /* <DEDUP_REMOVED lines=30> */
[----:B------:R-:W-:Y:S01]  /*6300*/  HMMA.16816.F32.BF16 R144, R144, R10, RZ ;  /* 0x0000000a9090723c */ /* 0x000fe200000418ff */
[----:B------:R-:W1:Y:S07]  /*6310*/  LDSM.16.MT88.4 R8, [R209+0x10800] ;  /* 0x01080000d108783b */ /* 0x000e6e0000004200 */
[C---:B----4-:R-:W-:Y:S08]  /*6320*/  HMMA.16816.F32.BF16 R36, R4.reuse, R12, R36 ;  /* 0x0000000c0424723c */ /* 0x050ff00000041824 */
[C---:B------:R-:W-:Y:S01]  /*6330*/  HMMA.16816.F32.BF16 R40, R4.reuse, R14, R40 ;  /* 0x0000000e0428723c */ /* 0x040fe20000041828 */
[----:B------:R-:W4:Y:S07]  /*6340*/  LDSM.16.MT88.4 R12, [R210+0x12800] ;  /* 0x01280000d20c783b */ /* 0x000f2e0000004200 */
[C---:B------:R-:W-:Y:S08]  /*6350*/  HMMA.16816.F32.BF16 R160, R4.reuse, R16, R160 ;  /* 0x0000001004a0723c */ /* 0x040ff000000418a0 */
[C---:B------:R-:W-:Y:S01]  /*6360*/  HMMA.16816.F32.BF16 R156, R4.reuse, R18, R156 ;  /* 0x00000012049c723c */ /* 0x040fe2000004189c */
[----:B------:R-:W3:Y:S07]  /*6370*/  LDSM.16.MT88.4 R16, [R212+0x12800] ;  /* 0x01280000d410783b */ /* 0x000eee0000004200 */
[C---:B--2---:R-:W-:Y:S08]  /*6380*/  HMMA.16816.F32.BF16 R76, R4.reuse, R20, R76 ;  /* 0x00000014044c723c */ /* 0x044ff0000004184c */
[C---:B-1----:R-:W-:Y:S08]  /*6390*/  HMMA.16816.F32.BF16 R44, R4.reuse, R8, R44 ;  /* 0x00000008042c723c */ /* 0x042ff0000004182c */
[C---:B------:R-:W-:Y:S01]  /*63a0*/  HMMA.16816.F32.BF16 R48, R4.reuse, R10, R48 ;  /* 0x0000000a0430723c */ /* 0x040fe20000041830 */
[----:B------:R-:W1:Y:S07]  /*63b0*/  LDSM.16.MT88.4 R8, [R208+0x12800] ;  /* 0x01280000d008783b */ /* 0x000e6e0000004200 */
[C---:B----4-:R-:W-:Y:S08]  /*63c0*/  HMMA.16816.F32.BF16 R68, R4.reuse, R12, R68 ;  /* 0x0000000c0444723c */ /* 0x050ff00000041844 */
[C---:B------:R-:W-:Y:S01]  /*63d0*/  HMMA.16816.F32.BF16 R72, R4.reuse, R14, R72 ;  /* 0x0000000e0448723c */ /* 0x040fe20000041848 */
[----:B------:R-:W2:Y:S07]  /*63e0*/  LDSM.16.MT88.4 R12, [R212+0x14800] ;  /* 0x01480000d40c783b */ /* 0x000eae0000004200 */
[C---:B---3--:R-:W-:Y:S08]  /*63f0*/  HMMA.16816.F32.BF16 R60, R4.reuse, R16, R60 ;  /* 0x00000010043c723c */ /* 0x048ff0000004183c */
[C---:B------:R-:W-:Y:S01]  /*6400*/  HMMA.16816.F32.BF16 R64, R4.reuse, R18, R64 ;  /* 0x000000120440723c */ /* 0x040fe20000041840 */
[----:B------:R-:W3:Y:S07]  /*6410*/  LDSM.16.MT88.4 R16, [R210+0x14800] ;  /* 0x01480000d210783b */ /* 0x000eee0000004200 */
        /* <DEDUP_REMOVED lines=8> */
[C---:B---3--:R-:W-:Y:S07]  /*64a0*/  HMMA.16816.F32.BF16 R100, R4.reuse, R16, R100 ;  /* 0x000000100464723c */ /* 0x048fee0000041864 */
[----:B------:R-:W-:Y:S01]  /*64b0*/  IMAD.U32 R16, RZ, RZ, UR36 ;  /* 0x00000024ff107e24 */ /* 0x000fe2000f8e00ff */
[----:B------:R-:W-:Y:S04]  /*64c0*/  HMMA.16816.F32.BF16 R104, R4, R18, R104 ;  /* 0x000000120468723c */ /* 0x000fe80000041868 */
[----:B------:R-:W-:-:S02]  /*64d0*/  LOP3.LUT R238, R239, UR35, R16, 0x96, !PT ;  /* 0x00000023efee7c12 */ /* 0x000fc4000f8e9610 */
[----:B------:R-:W3:Y:S02]  /*64e0*/  LDSM.16.MT88.4 R16, [R210+0x16800] ;  /* 0x01680000d210783b */ /* 0x000ee40000004200 */
[----:B----4-:R-:W-:Y:S01]  /*64f0*/  HMMA.16816.F32.BF16 R108, R4, R20, R108 ;  /* 0x00000014046c723c */ /* 0x010fe2000004186c */
[----:B------:R-:W-:-:S05]  /*6500*/  IMAD.WIDE.U32 R238, R238, -0x326172a9, RZ ;  /* 0xcd9e8d57eeee7825 */ /* 0x000fca00078e00ff */
[----:B------:R-:W-:Y:S02]  /*6510*/  LOP3.LUT R236, R239, UR5, R236, 0x96, !PT ;  /* 0x00000005efec7c12 */ /* 0x000fe4000f8e96ec */
[----:B------:R-:W-:Y:S01]  /*6520*/  LOP3.LUT R20, R235, UR15, R238, 0x96, !PT ;  /* 0x0000000feb147c12 */ /* 0x000fe2000f8e96ee */
[----:B-1----:R-:W-:Y:S02]  /*6530*/  HMMA.16816.F32.BF16 R116, R4, R8, R116 ;  /* 0x000000080474723c */ /* 0x002fe40000041874 */
[----:B------:R-:W-:-:S04]  /*6540*/  IMAD.WIDE.U32 R236, R236, -0x2daee0ad, RZ ;  /* 0xd2511f53ecec7825 */ /* 0x000fc800078e00ff */
[----:B------:R-:W-:Y:S01]  /*6550*/  IMAD.WIDE.U32 R20, R20, -0x2daee0ad, RZ ;  /* 0xd2511f5314147825 */ /* 0x000fe200078e00ff */
[----:B------:R-:W-:Y:S01]  /*6560*/  LOP3.LUT R232, R237, UR14, R232, 0x96, !PT ;  /* 0x0000000eede87c12 */ /* 0x000fe2000f8e96e8 */
[----:B------:R-:W-:Y:S01]  /*6570*/  HMMA.16816.F32.BF16 R120, R4, R10, R120 ;  /* 0x0000000a0478723c */ /* 0x000fe20000041878 */
[----:B------:R-:W1:Y:S02]  /*6580*/  LDSM.16.MT88.4 R8, [R209+0x16800] ;  /* 0x01680000d108783b */ /* 0x000e640000004200 */
[----:B------:R-:W-:-:S05]  /*6590*/  LOP3.LUT R236, R21, UR12, R236, 0x96, !PT ;  /* 0x0000000c15ec7c12 */ /* 0x000fca000f8e96ec */
[----:B--2---:R-:W-:Y:S01]  /*65a0*/  HMMA.16816.F32.BF16 R124, R4, R12, R124 ;  /* 0x0000000c047c723c */ /* 0x004fe2000004187c */
[----:B------:R-:W-:-:S06]  /*65b0*/  IMAD.WIDE.U32 R236, R236, -0x326172a9, RZ ;  /* 0xcd9e8d57ecec7825 */ /* 0x000fcc00078e00ff */
[----:B------:R-:W-:Y:S01]  /*65c0*/  IMAD.WIDE.U32 R12, R232, -0x326172a9, RZ ;  /* 0xcd9e8d57e80c7825 */ /* 0x000fe200078e00ff */
[C---:B------:R-:W-:Y:S03]  /*65d0*/  HMMA.16816.F32.BF16 R128, R4.reuse, R14, R128 ;  /* 0x0000000e0480723c */ /* 0x040fe60000041880 */
[----:B------:R-:W-:Y:S01]  /*65e0*/  FFMA.FTZ R232, R32, c[0x0][0x23c], -R28 ;  /* 0x00008f0020e87a23 */ /* 0x000fe2000001081c */
[----:B------:R-:W-:Y:S02]  /*65f0*/  LOP3.LUT R234, R13, UR13, R234, 0x96, !PT ;  /* 0x0000000d0dea7c12 */ /* 0x000fe4000f8e96ea */
[----:B------:R-:W-:Y:S02]  /*6600*/  LOP3.LUT R235, R237, UR11, R12, 0x96, !PT ;  /* 0x0000000bedeb7c12 */ /* 0x000fe4000f8e960c */
[----:B------:R-:W2:Y:S01]  /*6610*/  LDSM.16.MT88.4 R12, [R208+0x16800] ;  /* 0x01680000d00c783b */ /* 0x000ea20000004200 */
[----:B------:R-:W-:Y:S01]  /*6620*/  IMAD.WIDE.U32 R238, R234, -0x2daee0ad, RZ ;  /* 0xd2511f53eaee7825 */ /* 0x000fe200078e00ff */
[----:B---3--:R-:W-:Y:S01]  /*6630*/  HMMA.16816.F32.BF16 R132, R4, R16, R132 ;  /* 0x000000100484723c */ /* 0x008fe20000041884 */
[----:B------:R-:W3:Y:S02]  /*6640*/  MUFU.EX2 R232, R232 ;  /* 0x000000e800e87308 */ /* 0x000ee40000000800 */
[----:B------:R-:W-:-:S05]  /*6650*/  IMAD.WIDE.U32 R234, R235, -0x2daee0ad, RZ ;  /* 0xd2511f53ebea7825 */ /* 0x000fca00078e00ff */
[----:B------:R-:W-:Y:S01]  /*6660*/  LOP3.LUT R16, R235, UR8, R238, 0x96, !PT ;  /* 0x00000008eb107c12 */ /* 0x000fe2000f8e96ee */
[C---:B------:R-:W-:Y:S01]  /*6670*/  HMMA.16816.F32.BF16 R136, R4.reuse, R18, R136 ;  /* 0x000000120488723c */ /* 0x040fe20000041888 */
[----:B------:R-:W-:Y:S01]  /*6680*/  LOP3.LUT R238, R239, UR10, R20, 0x96, !PT ;  /* 0x0000000aefee7c12 */ /* 0x000fe2000f8e9614 */
[----:B------:R-:W-:Y:S02]  /*6690*/  FFMA.FTZ R235, R34, c[0x0][0x23c], -R33 ;  /* 0x00008f0022eb7a23 */ /* 0x000fe40000010821 */
[----:B------:R-:W-:Y:S02]  /*66a0*/  LDSM.16.MT88.4 R32, [R212+0x11800] ;  /* 0x01180000d420783b */ /* 0x000fe40000004200 */
[----:B------:R-:W-:Y:S02]  /*66b0*/  IMAD.WIDE.U32 R238, R238, -0x326172a9, RZ ;  /* 0xcd9e8d57eeee7825 */ /* 0x000fe400078e00ff */
[----:B-1----:R-:W-:Y:S01]  /*66c0*/  HMMA.16816.F32.BF16 R140, R4, R10, R140 ;  /* 0x0000000a048c723c */ /* 0x002fe2000004188c */
[----:B------:R-:W-:Y:S01]  /*66d0*/  MUFU.EX2 R235, R235 ;  /* 0x000000eb00eb7308 */ /* 0x000fe20000000800 */
[----:B------:R-:W-:Y:S01]  /*66e0*/  IMAD.WIDE.U32 R18, R16, -0x326172a9, RZ ;  /* 0xcd9e8d5710127825 */ /* 0x000fe200078e00ff */
[----:B------:R-:W-:-:S04]  /*66f0*/  LOP3.LUT R236, R239, UR9, R236, 0x96, !PT ;  /* 0x00000009efec7c12 */ /* 0x000fc8000f8e96ec */
[----:B------:R-:W-:Y:S01]  /*6700*/  LOP3.LUT R21, R19, UR7, R238, 0x96, !PT ;  /* 0x0000000713157c12 */ /* 0x000fe2000f8e96ee */
[C---:B------:R-:W-:Y:S01]  /*6710*/  HMMA.16816.F32.BF16 R112, R4.reuse, R22, R112 ;  /* 0x000000160470723c */ /* 0x040fe20000041870 */
[----:B------:R-:W-:Y:S01]  /*6720*/  SHF.R.U32.HI R20, RZ, 0x10, R18 ;  /* 0x00000010ff147819 */ /* 0x000fe20000011612 */
[----:B------:R-:W-:Y:S01]  /*6730*/  IMAD.WIDE.U32 R236, R236, -0x2daee0ad, RZ ;  /* 0xd2511f53ecec7825 */ /* 0x000fe200078e00ff */
[C---:B------:R-:W-:Y:S02]  /*6740*/  LOP3.LUT R11, R21.reuse, 0xffff, RZ, 0xc0, !PT ;  /* 0x0000ffff150b7812 */ /* 0x040fe400078ec0ff */
[----:B------:R-:W-:Y:S02]  /*6750*/  LOP3.LUT R10, R21, 0xff, RZ, 0xc0, !PT ;  /* 0x000000ff150a7812 */ /* 0x000fe400078ec0ff */
[----:B------:R-:W-:Y:S01]  /*6760*/  SHF.R.U32.HI R22, RZ, 0x10, R21 ;  /* 0x00000010ff167819 */ /* 0x000fe20000011615 */
[----:B------:R-:W-:Y:S01]  /*6770*/  HMMA.16816.F32.BF16 R152, R4, R8, R152 ;  /* 0x000000080498723c */ /* 0x000fe20000041898 */
[----:B------:R-:W-:-:S02]  /*6780*/  SHF.R.U32.HI R23, RZ, 0x8, R11 ;  /* 0x00000008ff177819 */ /* 0x000fc4000001160b */
[----:B------:R-:W-:Y:S02]  /*6790*/  LOP3.LUT R16, R18, 0xffff, RZ, 0xc0, !PT ;  /* 0x0000ffff12107812 */ /* 0x000fe400078ec0ff */
[----:B------:R-:W-:Y:S02]  /*67a0*/  LOP3.LUT R20, R20, 0xff, RZ, 0xc0, !PT ;  /* 0x000000ff14147812 */ /* 0x000fe400078ec0ff */
[----:B------:R-:W-:Y:S01]  /*67b0*/  SHF.R.U32.HI R8, RZ, 0x18, R18 ;  /* 0x00000018ff087819 */ /* 0x000fe20000011612 */
[----:B--2---:R-:W-:Y:S01]  /*67c0*/  HMMA.16816.F32.BF16 R148, R4, R12, R148 ;  /* 0x0000000c0494723c */ /* 0x004fe20000041894 */
[----:B------:R-:W-:Y:S02]  /*67d0*/  SHF.R.U32.HI R21, RZ, 0x18, R21 ;  /* 0x00000018ff157819 */ /* 0x000fe40000011615 */
[----:B------:R-:W-:Y:S02]  /*67e0*/  LOP3.LUT R22, R22, 0xff, RZ, 0xc0, !PT ;  /* 0x000000ff16167812 */ /* 0x000fe400078ec0ff */
[----:B------:R-:W-:-:S02]  /*67f0*/  PRMT R10, R10, 0x5410, R23 ;  /* 0x000054100a0a7816 */ /* 0x000fc40000000017 */
[----:B------:R-:W-:Y:S01]  /*6800*/  LOP3.LUT R9, R18, 0xff, RZ, 0xc0, !PT ;  /* 0x000000ff12097812 */ /* 0x000fe200078ec0ff */
[C---:B------:R-:W-:Y:S01]  /*6810*/  HMMA.16816.F32.BF16 R52, R4.reuse, R24, R52 ;  /* 0x000000180434723c */ /* 0x040fe20000041834 */
[----:B------:R-:W-:Y:S01]  /*6820*/  SHF.R.U32.HI R16, RZ, 0x8, R16 ;  /* 0x00000008ff107819 */ /* 0x000fe20000011610 */
[--C-:B------:R-:W-:Y:S01]  /*6830*/  HSET2.LE.AND R10, R10, R233.reuse, PT ;  /* 0x000000e90a0a7233 */ /* 0x100fe20003803000 */
[----:B------:R-:W-:Y:S02]  /*6840*/  PRMT R11, R20, 0x5410, R8 ;  /* 0x00005410140b7816 */ /* 0x000fe40000000008 */
[----:B------:R-:W-:Y:S02]  /*6850*/  PRMT R8, R22, 0x5410, R21 ;  /* 0x0000541016087816 */ /* 0x000fe40000000015 */
[----:B------:R-:W-:Y:S01]  /*6860*/  PRMT R9, R9, 0x5410, R16 ;  /* 0x0000541009097816 */ /* 0x000fe20000000010 */
[C---:B------:R-:W-:Y:S01]  /*6870*/  HMMA.16816.F32.BF16 R56, R4.reuse, R26, R56 ;  /* 0x0000001a0438723c */ /* 0x040fe20000041838 */
[----:B------:R-:W-:Y:S01]  /*6880*/  F2FP.BF16.PACK_AB R12, R183, R182 ;  /* 0x000000b6b70c723e */ /* 0x000fe200000010ff */
[--C-:B------:R-:W-:Y:S01]  /*6890*/  HSET2.LE.AND R13, R8, R233.reuse, PT ;  /* 0x000000e9080d7233 */ /* 0x100fe20003803000 */
[----:B------:R-:W-:Y:S01]  /*68a0*/  F2FP.BF16.PACK_AB R24, R187, R186 ;  /* 0x000000babb18723e */ /* 0x000fe200000010ff */
[----:B------:R-:W1:Y:S01]  /*68b0*/  LDSM.16.MT88.4 R16, [R212+0x11000] ;  /* 0x01100000d410783b */ /* 0x000e620000004200 */
[----:B------:R-:W-:Y:S01]  /*68c0*/  LOP3.LUT R8, R10, R12, RZ, 0xc0, !PT ;  /* 0x0000000c0a087212 */ /* 0x000fe200078ec0ff */
[--C-:B------:R-:W-:Y:S01]  /*68d0*/  HSET2.LE.AND R10, R9, R233.reuse, PT ;  /* 0x000000e9090a7233 */ /* 0x100fe20003803000 */
[----:B------:R-:W-:Y:S01]  /*68e0*/  F2FP.BF16.PACK_AB R12, R185, R184 ;  /* 0x000000b8b90c723e */ /* 0x000fe200000010ff */
[----:B------:R-:W-:Y:S01]  /*68f0*/  HMMA.16816.F32.BF16 R144, R4, R14, R144 ;  /* 0x0000000e0490723c */ /* 0x000fe20000041890 */
[----:B------:R-:W-:Y:S01]  /*6900*/  LOP3.LUT R9, R13, R24, RZ, 0xc0, !PT ;  /* 0x000000180d097212 */ /* 0x000fe200078ec0ff */
[----:B------:R-:W-:Y:S01]  /*6910*/  LDSM.16.MT88.4 R4, [R208+0x11000] ;  /* 0x01100000d004783b */ /* 0x000fe20000004200 */
[----:B------:R-:W-:Y:S01]  /*6920*/  LOP3.LUT R10, R10, R12, RZ, 0xc0, !PT ;  /* 0x0000000c0a0a7212 */ /* 0x000fe200078ec0ff */
[----:B------:R-:W-:Y:S01]  /*6930*/  HSET2.LE.AND R11, R11, R233, PT ;  /* 0x000000e90b0b7233 */ /* 0x000fe20003803000 */
[----:B-----5:R-:W-:Y:S01]  /*6940*/  F2FP.BF16.PACK_AB R24, R188, R189 ;  /* 0x000000bdbc18723e */ /* 0x020fe200000010ff */
[----:B------:R-:W2:Y:S01]  /*6950*/  LDSM.16.MT88.4 R12, [R209+0x11000] ;  /* 0x01100000d10c783b */ /* 0x000ea20000004200 */
[----:B------:R-:W-:-:S02]  /*6960*/  FADD.FTZ R182, R182, R169 ;  /* 0x000000a9b6b67221 */ /* 0x000fc40000010000 */
[----:B------:R-:W-:Y:S01]  /*6970*/  LOP3.LUT R11, R11, R24, RZ, 0xc0, !PT ;  /* 0x000000180b0b7212 */ /* 0x000fe200078ec0ff */
[----:B------:R-:W4:Y:S01]  /*6980*/  LDSM.16.MT88.4 R20, [R210+0x11000] ;  /* 0x01100000d214783b */ /* 0x000f220000004200 */
[----:B------:R-:W-:Y:S02]  /*6990*/  FADD.FTZ R186, R186, R168 ;  /* 0x000000a8baba7221 */ /* 0x000fe40000010000 */
[----:B------:R-:W-:Y:S01]  /*69a0*/  FADD.FTZ R182, R183, R182 ;  /* 0x000000b6b7b67221 */ /* 0x000fe20000010000 */
[----:B------:R-:W-:Y:S01]  /*69b0*/  LDSM.16.MT88.4 R24, [R210+0x15000] ;  /* 0x01500000d218783b */ /* 0x000fe20000004200 */
[----:B------:R-:W-:Y:S02]  /*69c0*/  FADD.FTZ R186, R187, R186 ;  /* 0x000000babbba7221 */ /* 0x000fe40000010000 */
[----:B------:R-:W-:Y:S02]  /*69d0*/  FADD.FTZ R184, R184, R182 ;  /* 0x000000b6b8b87221 */ /* 0x000fe40000010000 */
[----:B------:R-:W-:-:S02]  /*69e0*/  FADD.FTZ R189, R189, R186 ;  /* 0x000000babdbd7221 */ /* 0x000fc40000010000 */
[----:B------:R-:W-:Y:S02]  /*69f0*/  FADD.FTZ R184, R185, R184 ;  /* 0x000000b8b9b87221 */ /* 0x000fe40000010000 */
[----:B------:R-:W-:Y:S02]  /*6a00*/  FADD.FTZ R189, R188, R189 ;  /* 0x000000bdbcbd7221 */ /* 0x000fe40000010000 */
[----:B------:R-:W-:Y:S02]  /*6a10*/  FADD.FTZ R184, R191, R184 ;  /* 0x000000b8bfb87221 */ /* 0x000fe40000010000 */
[----:B---3--:R-:W-:Y:S02]  /*6a20*/  FADD.FTZ R189, R232, R189 ;  /* 0x000000bde8bd7221 */ /* 0x008fe40000010000 */
[----:B------:R-:W-:-:S04]  /*6a30*/  FADD.FTZ R184, R190, R184 ;  /* 0x000000b8beb87221 */ /* 0x000fc80000010000 */
[----:B------:R-:W-:Y:S01]  /*6a40*/  FADD.FTZ R184, R231, R184 ;  /* 0x000000b8e7b87221 */ /* 0x000fe20000010000 */
        /* <DEDUP_REMOVED lines=28> */
[C---:B---3--:R-:W-:Y:S08]  /*6c10*/  HMMA.16816.F32.BF16 R116, R8.reuse, R4, R116 ;  /* 0x000000040874723c */ /* 0x048ff00000041874 */
[C---:B------:R-:W-:Y:S01]  /*6c20*/  HMMA.16816.F32.BF16 R120, R8.reuse, R6, R120 ;  /* 0x000000060878723c */ /* 0x040fe20000041878 */
[----:B------:R-:W2:Y:S07]  /*6c30*/  LDSM.16.MT88.4 R4, [R209+0x17000] ;  /* 0x01700000d104783b */ /* 0x000eae0000004200 */
[C---:B------:R-:W-:Y:S01]  /*6c40*/  HMMA.16816.F32.BF16 R128, R8.reuse, R14, R128 ;  /* 0x0000000e0880723c */ /* 0x040fe20000041880 */
[----:B------:R-:W3:Y:S07]  /*6c50*/  LDSM.16.MT88.4 R12, [R208+0x17000] ;  /* 0x01700000d00c783b */ /* 0x000eee0000004200 */
[C---:B------:R-:W-:Y:S08]  /*6c60*/  HMMA.16816.F32.BF16 R100, R8.reuse, R24, R100 ;  /* 0x000000180864723c */ /* 0x040ff00000041864 */
[C---:B------:R-:W-:Y:S01]  /*6c70*/  HMMA.16816.F32.BF16 R104, R8.reuse, R26, R104 ;  /* 0x0000001a0868723c */ /* 0x040fe20000041868 */
[----:B------:R-:W-:Y:S07]  /*6c80*/  LDSM.16.MT88.4 R24, [R209+0x11800] ;  /* 0x01180000d118783b */ /* 0x000fee0000004200 */
[C---:B----4-:R-:W-:Y:S07]  /*6c90*/  HMMA.16816.F32.BF16 R108, R8.reuse, R20, R108 ;  /* 0x00000014086c723c */ /* 0x050fee000004186c */
[----:B------:R-:W-:Y:S01]  /*6ca0*/  SHF.R.U32.HI R20, RZ, 0x10, R236 ;  /* 0x00000010ff147819 */ /* 0x000fe200000116ec */
[----:B------:R-:W-:Y:S03]  /*6cb0*/  HMMA.16816.F32.BF16 R112, R8, R22, R112 ;  /* 0x000000160870723c */ /* 0x000fe60000041870 */
[----:B------:R-:W-:-:S05]  /*6cc0*/  LOP3.LUT R20, R20, 0xff, RZ, 0xc0, !PT ;  /* 0x000000ff14147812 */ /* 0x000fca00078ec0ff */
[C---:B-1----:R-:W-:Y:S07]  /*6cd0*/  HMMA.16816.F32.BF16 R132, R8.reuse, R16, R132 ;  /* 0x000000100884723c */ /* 0x042fee0000041884 */
[----:B------:R-:W-:Y:S01]  /*6ce0*/  LOP3.LUT R16, R237, UR33, R234, 0x96, !PT ;  /* 0x00000021ed107c12 */ /* 0x000fe2000f8e96ea */
[----:B------:R-:W-:Y:S01]  /*6cf0*/  HMMA.16816.F32.BF16 R136, R8, R18, R136 ;  /* 0x000000120888723c */ /* 0x000fe20000041888 */
[----:B------:R-:W-:Y:S01]  /*6d00*/  LOP3.LUT R17, R236, 0xff, RZ, 0xc0, !PT ;  /* 0x000000ffec117812 */ /* 0x000fe200078ec0ff */
[----:B------:R-:W-:Y:S01]  /*6d10*/  FFMA.FTZ R234, R31, c[0x0][0x23c], -R28 ;  /* 0x00008f001fea7a23 */ /* 0x000fe2000001081c */
[----:B------:R-:W-:-:S02]  /*6d20*/  LOP3.LUT R22, R16, 0xffff, RZ, 0xc0, !PT ;  /* 0x0000ffff10167812 */ /* 0x000fc400078ec0ff */
[----:B------:R-:W-:Y:S02]  /*6d30*/  LOP3.LUT R21, R16, 0xff, RZ, 0xc0, !PT ;  /* 0x000000ff10157812 */ /* 0x000fe400078ec0ff */
[----:B------:R-:W-:Y:S01]  /*6d40*/  LOP3.LUT R18, R236, 0xffff, RZ, 0xc0, !PT ;  /* 0x0000ffffec127812 */ /* 0x000fe200078ec0ff */
[C---:B--2---:R-:W-:Y:S01]  /*6d50*/  HMMA.16816.F32.BF16 R152, R8.reuse, R4, R152 ;  /* 0x000000040898723c */ /* 0x044fe20000041898 */
[----:B------:R-:W-:Y:S01]  /*6d60*/  SHF.R.U32.HI R19, RZ, 0x18, R236 ;  /* 0x00000018ff137819 */ /* 0x000fe200000116ec */
[--C-:B------:R-:W-:Y:S01]  /*6d70*/  FFMA.FTZ R237, R30, c[0x0][0x23c], -R28.reuse ;  /* 0x00008f001eed7a23 */ /* 0x100fe2000001081c */
[----:B------:R-:W1:Y:S01]  /*6d80*/  MUFU.EX2 R234, R234 ;  /* 0x000000ea00ea7308 */ /* 0x000e620000000800 */
[----:B------:R-:W-:Y:S01]  /*6d90*/  FFMA.FTZ R236, R29, c[0x0][0x23c], -R28 ;  /* 0x00008f001dec7a23 */ /* 0x000fe2000001081c */
[----:B------:R-:W-:Y:S01]  /*6da0*/  SHF.R.U32.HI R22, RZ, 0x8, R22 ;  /* 0x00000008ff167819 */ /* 0x000fe20000011616 */
[----:B------:R-:W-:Y:S01]  /*6db0*/  LDSM.16.MT88.4 R28, [R210+0x11800] ;  /* 0x01180000d21c783b */ /* 0x000fe20000004200 */
[----:B------:R-:W-:Y:S01]  /*6dc0*/  SHF.R.U32.HI R4, RZ, 0x8, R18 ;  /* 0x00000008ff047819 */ /* 0x000fe20000011612 */
[----:B------:R-:W-:Y:S01]  /*6dd0*/  HMMA.16816.F32.BF16 R140, R8, R6, R140 ;  /* 0x00000006088c723c */ /* 0x000fe2000004188c */
[----:B------:R-:W-:-:S02]  /*6de0*/  SHF.R.U32.HI R5, RZ, 0x10, R16 ;  /* 0x00000010ff057819 */ /* 0x000fc40000011610 */
[----:B------:R-:W-:Y:S01]  /*6df0*/  MUFU.EX2 R237, R237 ;  /* 0x000000ed00ed7308 */ /* 0x000fe20000000800 */
[----:B------:R-:W-:Y:S02]  /*6e00*/  PRMT R17, R17, 0x5410, R4 ;  /* 0x0000541011117816 */ /* 0x000fe40000000004 */
[----:B------:R-:W-:Y:S02]  /*6e10*/  SHF.R.U32.HI R18, RZ, 0x18, R16 ;  /* 0x00000018ff127819 */ /* 0x000fe40000011610 */
[----:B---3--:R-:W-:Y:S01]  /*6e20*/  HMMA.16816.F32.BF16 R148, R8, R12, R148 ;  /* 0x0000000c0894723c */ /* 0x008fe20000041894 */
[----:B------:R-:W-:Y:S01]  /*6e30*/  LOP3.LUT R5, R5, 0xff, RZ, 0xc0, !PT ;  /* 0x000000ff05057812 */ /* 0x000fe200078ec0ff */
[----:B------:R-:W-:Y:S01]  /*6e40*/  HSET2.LE.AND R6, R17, R233, PT ;  /* 0x000000e911067233 */ /* 0x000fe20003803000 */
[----:B------:R-:W2:Y:S01]  /*6e50*/  MUFU.EX2 R236, R236 ;  /* 0x000000ec00ec7308 */ /* 0x000ea20000000800 */
[----:B------:R-:W-:Y:S01]  /*6e60*/  PRMT R16, R20, 0x5410, R19 ;  /* 0x0000541014107816 */ /* 0x000fe20000000013 */
[----:B-1----:R-:W-:Y:S01]  /*6e70*/  FADD.FTZ R189, R234, R189 ;  /* 0x000000bdeabd7221 */ /* 0x002fe20000010000 */
[----:B------:R-:W-:-:S02]  /*6e80*/  PRMT R4, R21, 0x5410, R22 ;  /* 0x0000541015047816 */ /* 0x000fc40000000016 */
[----:B------:R-:W-:Y:S01]  /*6e90*/  HMMA.16816.F32.BF16 R144, R8, R14, R144 ;  /* 0x0000000e0890723c */ /* 0x000fe20000041890 */
[----:B------:R-:W1:Y:S01]  /*6ea0*/  LDSM.16.MT88.4 R12, [R212+0x13800] ;  /* 0x01380000d40c783b */ /* 0x000e620000004200 */
[----:B------:R-:W-:Y:S01]  /*6eb0*/  PRMT R5, R5, 0x5410, R18 ;  /* 0x0000541005057816 */ /* 0x000fe20000000012 */
[--C-:B------:R-:W-:Y:S01]  /*6ec0*/  HSET2.LE.AND R4, R4, R233.reuse, PT ;  /* 0x000000e904047233 */ /* 0x100fe20003803000 */
[----:B------:R-:W-:Y:S01]  /*6ed0*/  F2FP.BF16.PACK_AB R7, R235, R231 ;  /* 0x000000e7eb07723e */ /* 0x000fe200000010ff */
[----:B------:R-:W3:Y:S01]  /*6ee0*/  LDSM.16.MT88.4 R8, [R209+0x13800] ;  /* 0x01380000d108783b */ /* 0x000ee20000004200 */
[----:B------:R-:W-:Y:S01]  /*6ef0*/  F2FP.BF16.PACK_AB R18, R190, R191 ;  /* 0x000000bfbe12723e */ /* 0x000fe200000010ff */
[--C-:B------:R-:W-:Y:S01]  /*6f00*/  HSET2.LE.AND R5, R5, R233.reuse, PT ;  /* 0x000000e905057233 */ /* 0x100fe20003803000 */
[----:B------:R-:W-:Y:S01]  /*6f10*/  LOP3.LUT R6, R6, R7, RZ, 0xc0, !PT ;  /* 0x0000000706067212 */ /* 0x000fe200078ec0ff */
[----:B------:R-:W-:Y:S01]  /*6f20*/  HSET2.LE.AND R7, R16, R233, PT ;  /* 0x000000e910077233 */ /* 0x000fe20003803000 */
[----:B------:R-:W-:Y:S01]  /*6f30*/  F2FP.BF16.PACK_AB R17, R234, R232 ;  /* 0x000000e8ea11723e */ /* 0x000fe200000010ff */
[----:B------:R-:W4:Y:S01]  /*6f40*/  LDSM.16.MT88.4 R20, [R208+0x11800] ;  /* 0x01180000d014783b */ /* 0x000f220000004200 */
[----:B--2---:R-:W-:Y:S01]  /*6f50*/  F2FP.BF16.PACK_AB R16, R236, R237 ;  /* 0x000000edec10723e */ /* 0x004fe200000010ff */
[----:B------:R-:W-:Y:S01]  /*6f60*/  FADD.FTZ R189, R237, R189 ;  /* 0x000000bdedbd7221 */ /* 0x000fe20000010000 */
[----:B------:R-:W-:Y:S01]  /*6f70*/  LOP3.LUT R4, R4, R18, RZ, 0xc0, !PT ;  /* 0x0000001204047212 */ /* 0x000fe200078ec0ff */
[----:B------:R-:W-:Y:S01]  /*6f80*/  FADD.FTZ R235, R235, R184 ;  /* 0x000000b8ebeb7221 */ /* 0x000fe20000010000 */
[----:B------:R-:W-:Y:S01]  /*6f90*/  LOP3.LUT R5, R5, R17, RZ, 0xc0, !PT ;  /* 0x0000001105057212 */ /* 0x000fe200078ec0ff */
[----:B------:R-:W-:Y:S01]  /*6fa0*/  FADD.FTZ R234, R236, R189 ;  /* 0x000000bdecea7221 */ /* 0x000fe20000010000 */
[----:B------:R-:W-:-:S02]  /*6fb0*/  LOP3.LUT R7, R7, R16, RZ, 0xc0, !PT ;  /* 0x0000001007077212 */ /* 0x000fc400078ec0ff */
[----:B------:R-:W2:Y:S05]  /*6fc0*/  LDSM.16.MT88.4 R16, [R210+0x13800] ;  /* 0x01380000d210783b */ /* 0x000eaa0000004200 */
[C---:B------:R-:W-:Y:S08]  /*6fd0*/  HMMA.16816.F32.BF16 R160, R4.reuse, R32, R160 ;  /* 0x0000002004a0723c */ /* 0x040ff000000418a0 */
        /* <DEDUP_REMOVED lines=11> */
[C---:B------:R-:W-:Y:S08]  /*7090*/  HMMA.16816.F32.BF16 R44, R4.reuse, R24, R44 ;  /* 0x00000018042c723c */ /* 0x040ff0000004182c */
        /* <DEDUP_REMOVED lines=37> */
[----:B------:R-:W-:Y:S01]  /*72f0*/  IMAD.MOV.U32 R4, RZ, RZ, R242 ;  /* 0x000000ffff047224 */ /* 0x000fe200078e00f2 */
[----:B------:R-:W-:Y:S01]  /*7300*/  ISETP.GE.AND P4, PT, R221, c[0x0][0x220], PT ;  /* 0x00008800dd007a0c */ /* 0x000fe20003f86270 */
[----:B------:R-:W-:Y:S01]  /*7310*/  IMAD.MOV.U32 R5, RZ, RZ, R241 ;  /* 0x000000ffff057224 */ /* 0x000fe200078e00f1 */
[----:B------:R-:W-:Y:S01]  /*7320*/  UIMAD UR4, UR5, UR19, UR4 ;  /* 0x00000013050472a4 */ /* 0x000fe2000f8e0204 */
[----:B------:R-:W-:Y:S01]  /*7330*/  ISETP.GE.AND P3, PT, R220, c[0x0][0x220], PT ;  /* 0x00008800dc007a0c */ /* 0x000fe20003f66270 */
[----:B------:R-:W-:Y:S01]  /*7340*/  UISETP.GE.AND UP0, UPT, UR6, 0x3, UPT ;  /* 0x000000030600788c */ /* 0x000fe2000bf06270 */
[----:B------:R-:W-:-:S05]  /*7350*/  IMAD.WIDE.U32 R16, R16, UR19, R4 ;  /* 0x0000001310107c25 */ /* 0x000fca000f8e0004 */
[----:B------:R-:W-:Y:S02]  /*7360*/  IADD3 R4, R17, UR4, RZ ;  /* 0x0000000411047c10 */ /* 0x000fe4000fffe0ff */
[C---:B------:R-:W-:Y:S02]  /*7370*/  @!P6 LEA R14, P2, R16.reuse, c[0x0][0x170], 0x1 ;  /* 0x00005c00100eea11 */ /* 0x040fe400078408ff */
        /* <DEDUP_REMOVED lines=10> */
[C---:B------:R-:W-:Y:S02]  /*7420*/  @!P4 LEA.HI.X R9, R16.reuse, c[0x0][0x174], R4, 0x1, P0 ;  /* 0x00005d001009ca11 */ /* 0x040fe400000f0c04 */
[----:B------:R-:W-:Y:S01]  /*7430*/  @!P3 LEA R6, P1, R16, c[0x0][0x170], 0x1 ;  /* 0x00005c001006ba11 */ /* 0x000fe200078208ff */
[----:B------:R-:W-:Y:S01]  /*7440*/  @P5 STS.128 [R219+0x12000], RZ ;  /* 0x012000ffdb005388 */ /* 0x000fe20000000c00 */
[----:B------:R-:W-:Y:S02]  /*7450*/  IADD3.X R2, R4, UR20, RZ, P2, !PT ;  /* 0x0000001404027c10 */ /* 0x000fe400097fe4ff */
[C---:B------:R-:W-:Y:S01]  /*7460*/  @!P6 LEA R12, P0, R0.reuse, c[0x0][0x170], 0x1 ;  /* 0x00005c00000cea11 */ /* 0x040fe200078008ff */
[----:B------:R-:W-:Y:S01]  /*7470*/  @!PT LDS RZ, [RZ] ;  /* 0x00000000fffff984 */ /* 0x000fe20000000800 */
[----:B------:R-:W-:Y:S01]  /*7480*/  @!PT LDS RZ, [RZ] ;  /* 0x00000000fffff984 */ /* 0x000fe20000000800 */
[----:B------:R-:W-:Y:S01]  /*7490*/  @!PT LDS RZ, [RZ] ;  /* 0x00000000fffff984 */ /* 0x000fe20000000800 */
[----:B------:R2:W-:Y:S01]  /*74a0*/  @!P5 LDGSTS.E.BYPASS.LTC128B.128 [R219+0x12000], [R10.64+0x80] ;  /* 0x120000800adbdfae */ /* 0x0005e2000b901d5a */
[----:B------:R-:W-:-:S02]  /*74b0*/  @!P5 LEA R20, P2, R0, c[0x0][0x170], 0x1 ;  /* 0x00005c000014da11 */ /* 0x000fc400078408ff */
[----:B------:R-:W-:Y:S01]  /*74c0*/  @!P3 LEA.HI.X R7, R16, c[0x0][0x174], R4, 0x1, P1 ;  /* 0x00005d001007ba11 */ /* 0x000fe200008f0c04 */
[----:B------:R-:W-:Y:S01]  /*74d0*/  @P4 STS.128 [R219+0x14000], RZ ;  /* 0x014000ffdb004388 */ /* 0x000fe20000000c00 */
[C-C-:B------:R-:W-:Y:S02]  /*74e0*/  @!P6 LEA.HI.X R13, R0.reuse, c[0x0][0x174], R2.reuse, 0x1, P0 ;  /* 0x00005d00000dea11 */ /* 0x140fe400000f0c02 */
[C---:B------:R-:W-:Y:S01]  /*74f0*/  @!P4 LEA R18, P1, R0.reuse, c[0x0][0x170], 0x1 ;  /* 0x00005c000012ca11 */ /* 0x040fe200078208ff */
[----:B------:R-:W-:Y:S01]  /*7500*/  @!PT LDS RZ, [RZ] ;  /* 0x00000000fffff984 */ /* 0x000fe20000000800 */
[----:B------:R-:W-:Y:S01]  /*7510*/  @!PT LDS RZ, [RZ] ;  /* 0x00000000fffff984 */ /* 0x000fe20000000800 */
[----:B------:R-:W-:Y:S01]  /*7520*/  @!PT LDS RZ, [RZ] ;  /* 0x00000000fffff984 */ /* 0x000fe20000000800 */
[----:B------:R2:W-:Y:S01]  /*7530*/  @!P4 LDGSTS.E.BYPASS.LTC128B.128 [R219+0x14000], [R8.64+0x100] ;  /* 0x1400010008dbcfae */ /* 0x0005e2000b901d5a */
        /* <DEDUP_REMOVED lines=8> */
[----:B------:R3:W-:Y:S01]  /*75c0*/  @!P3 LDGSTS.E.BYPASS.LTC128B.128 [R219+0x16000], [R6.64+0x180] ;  /* 0x1600018006dbbfae */ /* 0x0007e2000b901d5a */
[----:B------:R-:W-:Y:S02]  /*75d0*/  @!P3 LEA.HI.X R17, R0, c[0x0][0x174], R2, 0x1, P0 ;  /* 0x00005d000011ba11 */ /* 0x000fe400000f0c02 */
[----:B------:R-:W-:Y:S01]  /*75e0*/  IADD3.X R2, R2, UR20, RZ, P2, !PT ;  /* 0x0000001402027c10 */ /* 0x000fe200097fe4ff */
[----:B------:R-:W-:Y:S01]  /*75f0*/  @P6 STS.128 [R219+0x10800], RZ ;  /* 0x010800ffdb006388 */ /* 0x000fe20000000c00 */
[C---:B------:R-:W-:Y:S02]  /*7600*/  @!P6 LEA R28, P0, R4.reuse, c[0x0][0x170], 0x1 ;  /* 0x00005c00041cea11 */ /* 0x040fe400078008ff */
[C---:B------:R-:W-:Y:S01]  /*7610*/  @!P5 LEA R26, P2, R4.reuse, c[0x0][0x170], 0x1 ;  /* 0x00005c00041ada11 */ /* 0x040fe200078408ff */
[----:B------:R-:W-:Y:S01]  /*7620*/  @!PT LDS RZ, [RZ] ;  /* 0x00000000fffff984 */ /* 0x000fe20000000800 */
[----:B------:R-:W-:Y:S01]  /*7630*/  @!PT LDS RZ, [RZ] ;  /* 0x00000000fffff984 */ /* 0x000fe20000000800 */
[----:B------:R-:W-:Y:S01]  /*7640*/  @!PT LDS RZ, [RZ] ;  /* 0x00000000fffff984 */ /* 0x000fe20000000800 */
[----:B------:R1:W-:Y:S01]  /*7650*/  @!P6 LDGSTS.E.BYPASS.LTC128B.128 [R219+0x10800], [R12.64] ;  /* 0x108000000cdbefae */ /* 0x0003e2000b901d5a */
        /* <DEDUP_REMOVED lines=9> */
[C---:B------:R-:W-:Y:S02]  /*76f0*/  IADD3 R0, P2, R4.reuse, UR21, RZ ;  /* 0x0000001504007c10 */ /* 0x040fe4000ff5e0ff */
[C-C-:B------:R-:W-:Y:S01]  /*7700*/  @!P4 LEA.HI.X R25, R4.reuse, c[0x0][0x174], R2.reuse, 0x1, P1 ;  /* 0x00005d000419ca11 */ /* 0x140fe200008f0c02 */
[----:B------:R-:W-:Y:S01]  /*7710*/  @P4 STS.128 [R219+0x14800], RZ ;  /* 0x014800ffdb004388 */ /* 0x000fe20000000c00 */
[----:B------:R-:W-:-:S02]  /*7720*/  @!P3 LEA.HI.X R23, R4, c[0x0][0x174], R2, 0x1, P0 ;  /* 0x00005d000417ba11 */ /* 0x000fc400000f0c02 */
[----:B------:R-:W-:Y:S01]  /*7730*/  IADD3.X R2, R2, UR20, RZ, P2, !PT ;  /* 0x0000001402027c10 */ /* 0x000fe200097fe4ff */
[----:B------:R-:W-:Y:S01]  /*7740*/  @!PT LDS RZ, [RZ] ;  /* 0x00000000fffff984 */ /* 0x000fe20000000800 */
[----:B------:R-:W-:Y:S01]  /*7750*/  @!PT LDS RZ, [RZ] ;  /* 0x00000000fffff984 */ /* 0x000fe20000000800 */
[----:B------:R-:W-:Y:S01]  /*7760*/  @!PT LDS RZ, [RZ] ;  /* 0x00000000fffff984 */ /* 0x000fe20000000800 */
[----:B------:R5:W-:Y:S01]  /*7770*/  @!P4 LDGSTS.E.BYPASS.LTC128B.128 [R219+0x14800], [R18.64+0x100] ;  /* 0x1480010012dbcfae */ /* 0x000be2000b901d5a */
[C---:B------:R-:W-:Y:S02]  /*7780*/  @!P6 LEA R34, P0, R0.reuse, c[0x0][0x170], 0x1 ;  /* 0x00005c000022ea11 */ /* 0x040fe400078008ff */
        /* <DEDUP_REMOVED lines=64> */
[----:B------:R-:W1:Y:S04]  /*7b90*/  S2R R0, SR_TID.X ;  /* 0x0000000000007919 */ /* 0x000e680000002100 */
[----:B------:R-:W0:Y:S01]  /*7ba0*/  LDGDEPBAR ;  /* 0x00000000000079af */ /* 0x000e220000000000 */
[C---:B--2---:R-:W-:Y:S08]  /*7bb0*/  HMMA.16816.F32.BF16 R168, R24.reuse, R32, RZ ;  /* 0x0000002018a8723c */ /* 0x044ff000000418ff */
[C---:B------:R-:W-:Y:S08]  /*7bc0*/  HMMA.16816.F32.BF16 R172, R24.reuse, R174, RZ ;  /* 0x000000ae18ac723c */ /* 0x040ff000000418ff */
[----:B---3--:R-:W-:Y:S01]  /*7bd0*/  HMMA.16816.F32.BF16 R8, R24, R4, RZ ;  /* 0x000000041808723c */ /* 0x008fe200000418ff */
[----:B-1----:R-:W-:-:S02]  /*7be0*/  IMAD.SHL.U32 R2, R0, 0x2, RZ ;  /* 0x0000000200027824 */ /* 0x002fc400078e00ff */
[----:B------:R-:W-:-:S03]  /*7bf0*/  IMAD.U32 R0, RZ, RZ, UR7 ;  /* 0x00000007ff007e24 */ /* 0x000fc6000f8e00ff */
[----:B------:R-:W-:Y:S02]  /*7c00*/  LOP3.LUT R2, R2, 0x6, RZ, 0xc0, !PT ;  /* 0x0000000602027812 */ /* 0x000fe400078ec0ff */
[----:B------:R-:W-:Y:S03]  /*7c10*/  HMMA.16816.F32.BF16 R4, R24, R6, RZ ;  /* 0x000000061804723c */ /* 0x000fe600000418ff */
[----:B------:R-:W-:-:S05]  /*7c20*/  IMAD R0, R0, 0x40, R2 ;  /* 0x0000004000007824 */ /* 0x000fca00078e0202 */
[----:B------:R-:W-:Y:S01]  /*7c30*/  HMMA.16816.F32.BF16 R32, R24, R34, RZ ;  /* 0x000000221820723c */ /* 0x000fe200000418ff */
[----:B------:R-:W-:-:S04]  /*7c40*/  IADD3 R2, R0, 0x1, RZ ;  /* 0x0000000100027810 */ /* 0x000fc80007ffe0ff */
[C---:B------:R-:W-:Y:S02]  /*7c50*/  ISETP.GE.AND P2, PT, R2.reuse, R230, PT ;  /* 0x000000e60200720c */ /* 0x040fe40003f46270 */
[----:B------:R-:W-:Y:S01]  /*7c60*/  ISETP.GE.AND P1, PT, R2, R223, PT ;  /* 0x000000df0200720c */ /* 0x000fe20003f26270 */
[----:B------:R-:W-:Y:S01]  /*7c70*/  HMMA.16816.F32.BF16 R28, R24, R20, RZ ;  /* 0x00000014181c723c */ /* 0x000fe200000418ff */
[----:B------:R-:W-:-:S07]  /*7c80*/  IADD3 R2, R0, 0x9, RZ ;  /* 0x0000000900027810 */ /* 0x000fce0007ffe0ff */
        /* <DEDUP_REMOVED lines=26> */
[----:B------:R-:W3:Y:S04]  /*7e30*/  LDSM.16.M88.4 R184, [R204+0x1800] ;  /* 0x00180000ccb8783b */ /* 0x000ee80000000200 */
[----:B------:R-:W-:Y:S03]  /*7e40*/  LDSM.16.M88.4 R20, [R218+0x2000] ;  /* 0x00200000da14783b */ /* 0x000fe60000000200 */
[C---:B-----5:R-:W-:Y:S08]  /*7e50*/  HMMA.16816.F32.BF16 R8, R16.reuse, R12, R8 ;  /* 0x0000000c1008723c */ /* 0x060ff00000041808 */
        /* <DEDUP_REMOVED lines=162> */
[----:B------:R-:W-:Y:S02]  /*8880*/  ISETP.GE.AND P1, PT, R2, R230, PT ;  /* 0x000000e60200720c */ /* 0x000fe40003f26270 */
[----:B------:R-:W-:Y:S02]  /*8890*/  FSEL R4, R4, -INF , !P0 ;  /* 0xff80000004047808 */ /* 0x000fe40004000000 */
[----:B------:R-:W-:Y:S01]  /*88a0*/  IADD3 R12, R0, 0x10, RZ ;  /* 0x00000010000c7810 */ /* 0x000fe20007ffe0ff */
[----:B------:R-:W-:Y:S01]  /*88b0*/  BAR.SYNC.DEFER_BLOCKING 0x0 ;  /* 0x0000000000007b1d */ /* 0x000fe20000010000 */
[----:B------:R-:W-:Y:S01]  /*88c0*/  ISETP.GE.AND P0, PT, R2, R223, PT ;  /* 0x000000df0200720c */ /* 0x000fe20003f06270 */
[----:B------:R-:W-:Y:S01]  /*88d0*/  HMMA.16816.F32.BF16 R24, R236, R182, R24 ;  /* 0x000000b6ec18723c */ /* 0x000fe20000041818 */
[----:B------:R-:W-:-:S02]  /*88e0*/  IADD3 R2, R0, 0x11, RZ ;  /* 0x0000001100027810 */ /* 0x000fc40007ffe0ff */
[----:B------:R-:W-:Y:S02]  /*88f0*/  FSEL R5, R5, -INF , !P1 ;  /* 0xff80000005057808 */ /* 0x000fe40004800000 */
[----:B------:R-:W-:Y:S02]  /*8900*/  FSEL R6, R6, -INF , !P2 ;  /* 0xff80000006067808 */ /* 0x000fe40005000000 */
[C---:B------:R-:W-:Y:S01]  /*8910*/  ISETP.GE.AND P1, PT, R12.reuse, R223, PT ;  /* 0x000000df0c00720c */ /* 0x040fe20003f26270 */
[----:B--2---:R-:W-:Y:S01]  /*8920*/  HMMA.16816.F32.BF16 R168, R20, R184, R168 ;  /* 0x000000b814a8723c */ /* 0x004fe200000418a8 */
[----:B------:R-:W-:Y:S02]  /*8930*/  FSEL R7, R7, -INF , !P0 ;  /* 0xff80000007077808 */ /* 0x000fe40004000000 */
[-C--:B------:R-:W-:Y:S02]  /*8940*/  ISETP.GE.AND P2, PT, R12, R230.reuse, PT ;  /* 0x000000e60c00720c */ /* 0x080fe40003f46270 */
[----:B------:R-:W-:-:S02]  /*8950*/  ISETP.GE.AND P0, PT, R2, R230, PT ;  /* 0x000000e60200720c */ /* 0x000fc40003f06270 */
[----:B------:R-:W-:Y:S01]  /*8960*/  IADD3 R12, R0, 0x18, RZ ;  /* 0x00000018000c7810 */ /* 0x000fe20007ffe0ff */
[C---:B------:R-:W-:Y:S01]  /*8970*/  HMMA.16816.F32.BF16 R32, R20.reuse, R186, R32 ;  /* 0x000000ba1420723c */ /* 0x040fe20000041820 */
[----:B------:R-:W-:Y:S02]  /*8980*/  FSEL R182, R178, -INF , !P1 ;  /* 0xff800000b2b67808 */ /* 0x000fe40004800000 */
[----:B------:R-:W-:Y:S02]  /*8990*/  FSEL R180, R176, -INF , !P2 ;  /* 0xff800000b0b47808 */ /* 0x000fe40005000000 */
[----:B------:R-:W-:Y:S02]  /*89a0*/  FSEL R178, R177, -INF , !P0 ;  /* 0xff800000b1b27808 */ /* 0x000fe40004000000 */
[----:B------:R-:W-:Y:S01]  /*89b0*/  ISETP.GE.AND P2, PT, R2, R223, PT ;  /* 0x000000df0200720c */ /* 0x000fe20003f46270 */
[----:B---3--:R-:W-:Y:S01]  /*89c0*/  HMMA.16816.F32.BF16 R28, R20, R16, R28 ;  /* 0x00000010141c723c */ /* 0x008fe2000004181c */
[----:B------:R-:W-:-:S02]  /*89d0*/  ISETP.GE.AND P1, PT, R12, R230, PT ;  /* 0x000000e60c00720c */ /* 0x000fc40003f26270 */
[----:B------:R-:W-:Y:S02]  /*89e0*/  ISETP.GE.AND P0, PT, R12, R223, PT ;  /* 0x000000df0c00720c */ /* 0x000fe40003f06270 */
[C---:B------:R-:W-:Y:S02]  /*89f0*/  IADD3 R2, R0.reuse, 0x19, RZ ;  /* 0x0000001900027810 */ /* 0x040fe40007ffe0ff */
[----:B------:R-:W-:Y:S01]  /*8a00*/  IADD3 R12, R0, 0x20, RZ ;  /* 0x00000020000c7810 */ /* 0x000fe20007ffe0ff */
[----:B------:R-:W-:Y:S01]  /*8a10*/  HMMA.16816.F32.BF16 R24, R20, R18, R24 ;  /* 0x000000121418723c */ /* 0x000fe20000041818 */
        /* <DEDUP_REMOVED lines=25> */
[----:B------:R-:W-:Y:S02]  /*8bb0*/  ISETP.GE.AND P2, PT, R2, R223, PT ;  /* 0x000000df0200720c */ /* 0x000fe40003f46270 */
[----:B------:R-:W-:-:S02]  /*8bc0*/  ISETP.GE.AND P1, PT, R12, R230, PT ;  /* 0x000000e60c00720c */ /* 0x000fc40003f26270 */
[----:B------:R-:W-:Y:S02]  /*8bd0*/  ISETP.GE.AND P0, PT, R12, R223, PT ;  /* 0x000000df0c00720c */ /* 0x000fe40003f06270 */
[C---:B------:R-:W-:Y:S02]  /*8be0*/  IADD3 R2, R0.reuse, 0x31, RZ ;  /* 0x0000003100027810 */ /* 0x040fe40007ffe0ff */
[----:B------:R-:W-:Y:S02]  /*8bf0*/  IADD3 R12, R0, 0x38, RZ ;  /* 0x00000038000c7810 */ /* 0x000fe40007ffe0ff */
[----:B------:R-:W-:Y:S02]  /*8c00*/  FSEL R187, R35, -INF , !P2 ;  /* 0xff80000023bb7808 */ /* 0x000fe40005000000 */
[----:B------:R-:W-:Y:S02]  /*8c10*/  FSEL R177, R28, -INF , !P1 ;  /* 0xff8000001cb17808 */ /* 0x000fe40004800000 */
[----:B------:R-:W-:-:S02]  /*8c20*/  FSEL R32, R30, -INF , !P0 ;  /* 0xff8000001e207808 */ /* 0x000fc40004000000 */
[CC--:B------:R-:W-:Y:S02]  /*8c30*/  ISETP.GE.AND P2, PT, R2.reuse, R230.reuse, PT ;  /* 0x000000e60200720c */ /* 0x0c0fe40003f46270 */
[----:B------:R-:W-:Y:S02]  /*8c40*/  ISETP.GE.AND P1, PT, R2, R223, PT ;  /* 0x000000df0200720c */ /* 0x000fe40003f26270 */
[-C--:B------:R-:W-:Y:S02]  /*8c50*/  ISETP.GE.AND P0, PT, R12, R230.reuse, PT ;  /* 0x000000e60c00720c */ /* 0x080fe40003f06270 */
[----:B------:R-:W-:Y:S02]  /*8c60*/  IADD3 R2, R0, 0x39, RZ ;  /* 0x0000003900027810 */ /* 0x000fe40007ffe0ff */
[----:B------:R-:W-:Y:S02]  /*8c70*/  FSEL R34, R24, -INF , !P0 ;  /* 0xff80000018227808 */ /* 0x000fe40004000000 */
[----:B------:R-:W-:-:S02]  /*8c80*/  ISETP.GE.AND P0, PT, R2, R230, PT ;  /* 0x000000e60200720c */ /* 0x000fc40003f06270 */
[----:B------:R-:W-:Y:S02]  /*8c90*/  FSEL R176, R29, -INF , !P2 ;  /* 0xff8000001db07808 */ /* 0x000fe40005000000 */
[----:B------:R-:W-:Y:S02]  /*8ca0*/  FSEL R33, R25, -INF , !P0 ;  /* 0xff80000019217808 */ /* 0x000fe40004000000 */
[----:B------:R-:W-:Y:S02]  /*8cb0*/  PLOP3.LUT P0, PT, PT, PT, UP0, 0x80, 0x0 ;  /* 0x000000000000781c */ /* 0x000fe40003f0f008 */
[----:B------:R-:W-:Y:S02]  /*8cc0*/  FSEL R31, R31, -INF , !P1 ;  /* 0xff8000001f1f7808 */ /* 0x000fe40004800000 */
[----:B------:R-:W-:Y:S02]  /*8cd0*/  ISETP.GE.AND P2, PT, R12, R223, PT ;  /* 0x000000df0c00720c */ /* 0x000fe40003f46270 */
[----:B------:R-:W-:-:S02]  /*8ce0*/  ISETP.GE.AND P1, PT, R0, R230, PT ;  /* 0x000000e60000720c */ /* 0x000fc40003f26270 */
[----:B------:R-:W-:Y:S02]  /*8cf0*/  FSEL R28, R26, -INF , !P2 ;  /* 0xff8000001a1c7808 */ /* 0x000fe40005000000 */
        /* <DEDUP_REMOVED lines=73> */
[----:B------:R-:W-:Y:S02]  /*9190*/  @!P3 LEA.HI.X R15, R0, c[0x0][0x16c], R2, 0x1, P2 ;  /* 0x00005b00000fba11 */ /* 0x000fe400010f0c02 */
[----:B------:R-:W-:Y:S02]  /*91a0*/  IADD3.X R2, R2, UR16, RZ, P1, !PT ;  /* 0x0000001002027c10 */ /* 0x000fe40008ffe4ff */
[C---:B---3--:R-:W-:Y:S01]  /*91b0*/  @!P6 LEA R20, P2, R8.reuse, c[0x0][0x168], 0x1 ;  /* 0x00005a000814ea11 */ /* 0x048fe200078408ff */
[----:B------:R-:W-:Y:S01]  /*91c0*/  @!PT LDS RZ, [RZ] ;  /* 0x00000000fffff984 */ /* 0x000fe20000000800 */
[----:B------:R-:W-:Y:S01]  /*91d0*/  @!PT LDS RZ, [RZ] ;  /* 0x00000000fffff984 */ /* 0x000fe20000000800 */
[----:B------:R-:W-:Y:S01]  /*91e0*/  @!PT LDS RZ, [RZ] ;  /* 0x00000000fffff984 */ /* 0x000fe20000000800 */
[----:B------:R2:W-:Y:S03]  /*91f0*/  @!P3 LDGSTS.E.BYPASS.LTC128B.128 [R219+0xe800], [R14.64+0x180] ;  /* 0x0e8001800edbbfae */ /* 0x0005e6000b901d5a */
[C---:B------:R-:W-:Y:S01]  /*9200*/  @!P6 LEA.HI.X R21, R8.reuse, c[0x0][0x16c], R2, 0x1, P2 ;  /* 0x00005b000815ea11 */ /* 0x040fe200010f0c02 */
[----:B------:R1:W-:Y:S01]  /*9210*/  @P6 STS.128 [R219+0x9000], RZ ;  /* 0x009000ffdb006388 */ /* 0x0003e20000000c00 */
        /* <DEDUP_REMOVED lines=27> */
[----:B------:R1:W-:Y:S01]  /*93d0*/  @!P3 LDGSTS.E.BYPASS.LTC128B.128 [R219+0xf000], [R14.64+0x180] ;  /* 0x0f0001800edbbfae */ /* 0x0003e2000b901d5a */
[C---:B------:R-:W-:Y:S02]  /*93e0*/  @!P5 LEA R22, P2, R0.reuse, c[0x0][0x168], 0x1 ;  /* 0x00005a000016da11 */ /* 0x040fe400078408ff */
        /* <DEDUP_REMOVED lines=27> */
.L_x_318:
[----:B------:R-:W-:Y:S05]  /*95a0*/  BSYNC B0 ;  /* 0x0000000000007941 */ /* 0x000fea0003800000 */
.L_x_317:
[----:B------:R-:W0:Y:S02]  /*95b0*/  LDGDEPBAR ;  /* 0x00000000000079af */ /* 0x000e240000000000 */
.L_x_316:
[----:B------:R-:W-:Y:S01]  /*95c0*/  FMNMX.FTZ R2, R164, R12, !PT ;  /* 0x0000000ca4027209 */ /* 0x000fe20007810000 */
[----:B------:R-:W-:Y:S01]  /*95d0*/  IMAD.WIDE.U32 R236, R166, -0x326172a9, RZ ;  /* 0xcd9e8d57a6ec7825 */ /* 0x000fe200078e00ff */
[----:B------:R-:W-:Y:S01]  /*95e0*/  FMNMX.FTZ R13, R3, R10, !PT ;  /* 0x0000000a030d7209 */ /* 0x000fe20007810000 */
[----:B------:R-:W-:Y:S01]  /*95f0*/  USHF.L.U32 UR4, UR7, 0x1, URZ ;  /* 0x0000000107047899 */ /* 0x000fe2000800063f */
[----:B------:R-:W-:Y:S01]  /*9600*/  FMNMX.FTZ R2, R9, R2, !PT ;  /* 0x0000000209027209 */ /* 0x000fe20007810000 */
[----:B------:R-:W-:Y:S01]  /*9610*/  IMAD.WIDE.U32 R238, R165, -0x2daee0ad, RZ ;  /* 0xd2511f53a5ee7825 */ /* 0x000fe200078e00ff */
[----:B------:R-:W-:Y:S01]  /*9620*/  FMNMX.FTZ R13, R11, R13, !PT ;  /* 0x0000000d0b0d7209 */ /* 0x000fe20007810000 */
[----:B------:R-:W-:Y:S01]  /*9630*/  UIADD3 UR5, UR34, -0x61c88647, URZ ;  /* 0x9e3779b922057890 */ /* 0x000fe2000fffe03f */
[----:B------:R-:W-:Y:S01]  /*9640*/  FMNMX.FTZ R2, R4, R2, !PT ;  /* 0x0000000204027209 */ /* 0x000fe20007810000 */
[----:B------:R-:W-:Y:S01]  /*9650*/  UIADD3 UR33, UR35, 0x646e171e, URZ ;  /* 0x646e171e23217890 */ /* 0x000fe2000fffe03f */
        /* <DEDUP_REMOVED lines=27> */
[----:B------:R-:W-:Y:S01]  /*9810*/  LOP3.LUT R26, R237, R167, RZ, 0x3c, !PT ;  /* 0x000000a7ed1a7212 */ /* 0x000fe200078e3cff */
[----:B------:R-:W2:Y:S01]  /*9820*/  SHFL.BFLY PT, R0, R2, 0x2, 0x1f ;  /* 0x0c401f0002007f89 */ /* 0x000ea200000e0000 */
[----:B-1----:R-:W-:Y:S01]  /*9830*/  MOV R14, UR4 ;  /* 0x00000004000e7c02 */ /* 0x002fe20008000f00 */
[----:B------:R-:W-:Y:S02]  /*9840*/  UIADD3 UR4, UR4, 0x1, URZ ;  /* 0x0000000104047890 */ /* 0x000fe4000fffe03f */
[----:B------:R-:W1:Y:S01]  /*9850*/  SHFL.BFLY PT, R8, R13, 0x2, 0x1f ;  /* 0x0c401f000d087f89 */ /* 0x000e6200000e0000 */
[----:B------:R-:W-:Y:S01]  /*9860*/  IMAD.WIDE.U32 R26, R26, -0x2daee0ad, RZ ;  /* 0xd2511f531a1a7825 */ /* 0x000fe200078e00ff */
[----:B------:R-:W-:-:S04]  /*9870*/  LOP3.LUT R14, R239, UR35, R14, 0x96, !PT ;  /* 0x00000023ef0e7c12 */ /* 0x000fc8000f8e960e */
[----:B------:R-:W-:Y:S01]  /*9880*/  LOP3.LUT R24, R27, UR31, R238, 0x96, !PT ;  /* 0x0000001f1b187c12 */ /* 0x000fe2000f8e96ee */
[----:B------:R-:W-:Y:S01]  /*9890*/  IMAD.WIDE.U32 R14, R14, -0x326172a9, RZ ;  /* 0xcd9e8d570e0e7825 */ /* 0x000fe200078e00ff */
[----:B------:R-:W-:Y:S01]  /*98a0*/  UIADD3 UR31, UR34, -0x4ab325aa, URZ ;  /* 0xb54cda56221f7890 */ /* 0x000fe2000fffe03f */
[----:B------:R-:W-:Y:S01]  /*98b0*/  MOV R238, UR4 ;  /* 0x0000000400ee7c02 */ /* 0x000fe20008000f00 */
[----:B------:R-:W-:Y:S01]  /*98c0*/  UMOV UR4, UR7 ;  /* 0x0000000700047c82 */ /* 0x000fe20008000000 */
[----:B------:R-:W-:Y:S02]  /*98d0*/  IMAD.WIDE.U32 R24, R24, -0x326172a9, RZ ;  /* 0xcd9e8d5718187825 */ /* 0x000fe400078e00ff */
[----:B------:R-:W-:-:S03]  /*98e0*/  LOP3.LUT R238, R239, UR35, R238, 0x96, !PT ;  /* 0x00000023efee7c12 */ /* 0x000fc6000f8e96ee */
[----:B------:R-:W-:Y:S02]  /*98f0*/  LOP3.LUT R18, R25, UR15, R14, 0x96, !PT ;  /* 0x0000000f19127c12 */ /* 0x000fe4000f8e960e */
[----:B------:R-:W-:Y:S01]  /*9900*/  IMAD.WIDE.U32 R238, R238, -0x326172a9, RZ ;  /* 0xcd9e8d57eeee7825 */ /* 0x000fe200078e00ff */
[----:B--2---:R-:W-:-:S03]  /*9910*/  FMNMX.FTZ R0, R2, R0, !PT ;  /* 0x0000000002007209 */ /* 0x004fc60007810000 */
[----:B------:R-:W-:Y:S01]  /*9920*/  IMAD.WIDE.U32 R18, R18, -0x2daee0ad, RZ ;  /* 0xd2511f5312127825 */ /* 0x000fe200078e00ff */
[----:B-1----:R-:W-:Y:S01]  /*9930*/  FMNMX.FTZ R8, R13, R8, !PT ;  /* 0x000000080d087209 */ /* 0x002fe20007810000 */
[----:B------:R-:W1:Y:S01]  /*9940*/  SHFL.BFLY PT, R2, R0, 0x1, 0x1f ;  /* 0x0c201f0000027f89 */ /* 0x000e6200000e0000 */
[--C-:B------:R-:W-:Y:S02]  /*9950*/  LOP3.LUT R13, R15, UR5, R236.reuse, 0x96, !PT ;  /* 0x000000050f0d7c12 */ /* 0x100fe4000f8e96ec */
[----:B------:R-:W-:-:S03]  /*9960*/  LOP3.LUT R236, R239, UR5, R236, 0x96, !PT ;  /* 0x00000005efec7c12 */ /* 0x000fc6000f8e96ec */
[----:B------:R-:W-:-:S04]  /*9970*/  IMAD.WIDE.U32 R20, R13, -0x2daee0ad, RZ ;  /* 0xd2511f530d147825 */ /* 0x000fc800078e00ff */
[----:B------:R-:W-:Y:S01]  /*9980*/  IMAD.WIDE.U32 R236, R236, -0x2daee0ad, RZ ;  /* 0xd2511f53ecec7825 */ /* 0x000fe200078e00ff */
[----:B------:R-:W-:Y:S02]  /*9990*/  LOP3.LUT R13, R21, UR14, R26, 0x96, !PT ;  /* 0x0000000e150d7c12 */ /* 0x000fe4000f8e961a */
[----:B------:R-:W-:Y:S02]  /*99a0*/  LOP3.LUT R20, R19, UR12, R20, 0x96, !PT ;  /* 0x0000000c13147c12 */ /* 0x000fe4000f8e9614 */
[----:B------:R-:W-:Y:S01]  /*99b0*/  LOP3.LUT R26, R237, UR14, R26, 0x96, !PT ;  /* 0x0000000eed1a7c12 */ /* 0x000fe2000f8e961a */
[----:B------:R-:W-:-:S04]  /*99c0*/  IMAD.WIDE.U32 R16, R13, -0x326172a9, RZ ;  /* 0xcd9e8d570d107825 */ /* 0x000fc800078e00ff */
[----:B------:R-:W-:Y:S01]  /*99d0*/  IMAD.WIDE.U32 R20, R20, -0x326172a9, RZ ;  /* 0xcd9e8d5714147825 */ /* 0x000fe200078e00ff */
[----:B-1----:R-:W-:-:S03]  /*99e0*/  FMNMX.FTZ R2, R0, R2, !PT ;  /* 0x0000000200027209 */ /* 0x002fc60007810000 */
[----:B------:R-:W-:Y:S01]  /*99f0*/  IMAD.WIDE.U32 R26, R26, -0x326172a9, RZ ;  /* 0xcd9e8d571a1a7825 */ /* 0x000fe200078e00ff */
[----:B------:R-:W1:Y:S01]  /*9a00*/  SHFL.BFLY PT, R0, R8, 0x1, 0x1f ;  /* 0x0c201f0008007f89 */ /* 0x000e6200000e0000 */
[----:B------:R-:W-:Y:S02]  /*9a10*/  LOP3.LUT R16, R21, UR11, R16, 0x96, !PT ;  /* 0x0000000b15107c12 */ /* 0x000fe4000f8e9610 */
[C---:B------:R-:W-:Y:S01]  /*9a20*/  FMUL.FTZ R35, R2.reuse, c[0x0][0x23c] ;  /* 0x00008f0002237a20 */ /* 0x040fe20000410000 */
[----:B------:R-:W-:-:S04]  /*9a30*/  FSETP.NEU.FTZ.AND P2, PT, R2, -INF , PT ;  /* 0xff8000000200780b */ /* 0x000fc80003f5d000 */
[----:B------:R-:W-:Y:S02]  /*9a40*/  FSEL R35, R35, RZ, P2 ;  /* 0x000000ff23237208 */ /* 0x000fe40001000000 */
[----:B------:R-:W-:-:S03]  /*9a50*/  FSEL R175, R2, RZ, P2 ;  /* 0x000000ff02af7208 */ /* 0x000fc60001000000 */
[--C-:B------:R-:W-:Y:S01]  /*9a60*/  FFMA.FTZ R173, R9, c[0x0][0x23c], -R35.reuse ;  /* 0x00008f0009ad7a23 */ /* 0x100fe20000010823 */
[--C-:B------:R-:W-:Y:S01]  /*9a70*/  LOP3.LUT R9, R17, UR13, R24.reuse, 0x96, !PT ;  /* 0x0000000d11097c12 */ /* 0x100fe2000f8e9618 */
[----:B------:R-:W-:Y:S01]  /*9a80*/  FFMA.FTZ R174, R12, c[0x0][0x23c], -R35 ;  /* 0x00008f000cae7a23 */ /* 0x000fe20000010823 */
[----:B------:R-:W-:Y:S01]  /*9a90*/  LOP3.LUT R24, R27, UR13, R24, 0x96, !PT ;  /* 0x0000000d1b187c12 */ /* 0x000fe2000f8e9618 */
[----:B------:R-:W-:Y:S02]  /*9aa0*/  IMAD.WIDE.U32 R16, R16, -0x2daee0ad, RZ ;  /* 0xd2511f5310107825 */ /* 0x000fe400078e00ff */
[----:B------:R-:W-:Y:S02]  /*9ab0*/  MUFU.EX2 R173, R173 ;  /* 0x000000ad00ad7308 */ /* 0x000fe40000000800 */
[----:B------:R-:W-:Y:S01]  /*9ac0*/  IMAD.WIDE.U32 R12, R9, -0x2daee0ad, RZ ;  /* 0xd2511f53090c7825 */ /* 0x000fe200078e00ff */
[----:B-1----:R-:W-:-:S03]  /*9ad0*/  FMNMX.FTZ R0, R8, R0, !PT ;  /* 0x0000000008007209 */ /* 0x002fc60007810000 */
[--C-:B------:R-:W-:Y:S01]  /*9ae0*/  FFMA.FTZ R172, R4, c[0x0][0x23c], -R35.reuse ;  /* 0x00008f0004ac7a23 */ /* 0x100fe20000010823 */
[----:B------:R-:W-:Y:S01]  /*9af0*/  LOP3.LUT R18, R13, UR10, R18, 0x96, !PT ;  /* 0x0000000a0d127c12 */ /* 0x000fe2000f8e9612 */
[----:B------:R-:W-:Y:S01]  /*9b00*/  FFMA.FTZ R171, R5, c[0x0][0x23c], -R35 ;  /* 0x00008f0005ab7a23 */ /* 0x000fe20000010823 */
[----:B------:R-:W-:Y:S01]  /*9b10*/  LOP3.LUT R4, R17, UR8, R12, 0x96, !PT ;  /* 0x0000000811047c12 */ /* 0x000fe2000f8e960c */
[C---:B------:R-:W-:Y:S01]  /*9b20*/  FMUL.FTZ R30, R0.reuse, c[0x0][0x23c] ;  /* 0x00008f00001e7a20 */ /* 0x040fe20000410000 */
[----:B------:R-:W-:Y:S01]  /*9b30*/  FSETP.NEU.FTZ.AND P1, PT, R0, -INF , PT ;  /* 0xff8000000000780b */ /* 0x000fe20003f3d000 */
[----:B------:R-:W-:Y:S01]  /*9b40*/  IMAD.WIDE.U32 R18, R18, -0x326172a9, RZ ;  /* 0xcd9e8d5712127825 */ /* 0x000fe200078e00ff */
[----:B------:R-:W1:Y:S02]  /*9b50*/  MUFU.EX2 R174, R174 ;  /* 0x000000ae00ae7308 */ /* 0x000e640000000800 */
[----:B------:R-:W-:Y:S01]  /*9b60*/  FSEL R30, R30, RZ, P1 ;  /* 0x000000ff1e1e7208 */ /* 0x000fe20000800000 */
[----:B------:R-:W-:-:S04]  /*9b70*/  IMAD.WIDE.U32 R4, R4, -0x326172a9, RZ ;  /* 0xcd9e8d5704047825 */ /* 0x000fc800078e00ff */
[----:B------:R-:W-:Y:S01]  /*9b80*/  FFMA.FTZ R170, R10, c[0x0][0x23c], -R30 ;  /* 0x00008f000aaa7a23 */ /* 0x000fe2000001081e */
[----:B------:R-:W-:Y:S01]  /*9b90*/  LOP3.LUT R13, R5, UR31, R18, 0x96, !PT ;  /* 0x0000001f050d7c12 */ /* 0x000fe2000f8e9612 */
[--C-:B------:R-:W-:Y:S01]  /*9ba0*/  FFMA.FTZ R169, R11, c[0x0][0x23c], -R30.reuse ;  /* 0x00008f000ba97a23 */ /* 0x100fe2000001081e */
[----:B------:R-:W-:Y:S01]  /*9bb0*/  LOP3.LUT R10, R4, 0xffff, RZ, 0xc0, !PT ;  /* 0x0000ffff040a7812 */ /* 0x000fe200078ec0ff */
[----:B------:R-:W-:Y:S01]  /*9bc0*/  FADD.FTZ R175, R164, -R175 ;  /* 0x800000afa4af7221 */ /* 0x000fe20000010000 */
[----:B------:R-:W-:Y:S01]  /*9bd0*/  LOP3.LUT R5, R13, 0xffff, RZ, 0xc0, !PT ;  /* 0x0000ffff0d057812 */ /* 0x000fe200078ec0ff */
[--C-:B------:R-:W-:Y:S01]  /*9be0*/  FFMA.FTZ R168, R6, c[0x0][0x23c], -R30.reuse ;  /* 0x00008f0006a87a23 */ /* 0x100fe2000001081e */
[----:B------:R-:W-:Y:S01]  /*9bf0*/  LOP3.LUT R12, R4, 0xff, RZ, 0xc0, !PT ;  /* 0x000000ff040c7812 */ /* 0x000fe200078ec0ff */
[----:B------:R-:W-:Y:S01]  /*9c00*/  FFMA.FTZ R164, R7, c[0x0][0x23c], -R30 ;  /* 0x00008f0007a47a23 */ /* 0x000fe2000001081e */
[--C-:B------:R-:W-:Y:S01]  /*9c10*/  SHF.R.U32.HI R8, RZ, 0x10, R4.reuse ;  /* 0x00000010ff087819 */ /* 0x100fe20000011604 */
[----:B------:R-:W-:Y:S01]  /*9c20*/  MUFU.EX2 R170, R170 ;  /* 0x000000aa00aa7308 */ /* 0x000fe20000000800 */
[----:B------:R-:W-:Y:S01]  /*9c30*/  SHF.R.U32.HI R9, RZ, 0x18, R4 ;  /* 0x00000018ff097819 */ /* 0x000fe20000011604 */
[----:B------:R-:W-:Y:S01]  /*9c40*/  FMUL.FTZ R175, R175, c[0x0][0x23c] ;  /* 0x00008f00afaf7a20 */ /* 0x000fe20000410000 */
[----:B------:R-:W-:Y:S01]  /*9c50*/  LOP3.LUT R4, R13, 0xff, RZ, 0xc0, !PT ;  /* 0x000000ff0d047812 */ /* 0x000fe200078ec0ff */
[----:B------:R-:W-:Y:S01]  /*9c60*/  FFMA.FTZ R179, R178, c[0x0][0x23c], -R35 ;  /* 0x00008f00b2b37a23 */ /* 0x000fe20000010823 */
[----:B------:R-:W-:Y:S01]  /*9c70*/  SHF.R.U32.HI R5, RZ, 0x8, R5 ;  /* 0x00000008ff057819 */ /* 0x000fe20000011605 */
[----:B------:R-:W-:Y:S01]  /*9c80*/  FFMA.FTZ R178, R183, c[0x0][0x23c], -R35 ;  /* 0x00008f00b7b27a23 */ /* 0x000fe20000010823 */
[----:B------:R-:W-:Y:S01]  /*9c90*/  FSEL R7, R0, RZ, P1 ;  /* 0x000000ff00077208 */ /* 0x000fe20000800000 */
[----:B------:R-:W2:Y:S01]  /*9ca0*/  MUFU.EX2 R169, R169 ;  /* 0x000000a900a97308 */ /* 0x000ea20000000800 */
[----:B------:R-:W-:Y:S01]  /*9cb0*/  PRMT R4, R4, 0x5410, R5 ;  /* 0x0000541004047816 */ /* 0x000fe20000000005 */
[----:B------:R-:W-:Y:S01]  /*9cc0*/  FFMA.FTZ R183, R182, c[0x0][0x23c], -R30 ;  /* 0x00008f00b6b77a23 */ /* 0x000fe2000001081e */
[----:B------:R-:W-:Y:S01]  /*9cd0*/  SHF.R.U32.HI R5, RZ, 0x10, R13 ;  /* 0x00000010ff057819 */ /* 0x000fe2000001160d */
[----:B------:R-:W-:Y:S01]  /*9ce0*/  FADD.FTZ R3, R3, -R7 ;  /* 0x8000000703037221 */ /* 0x000fe20000010000 */
[----:B------:R-:W-:Y:S01]  /*9cf0*/  SHF.R.U32.HI R13, RZ, 0x18, R13 ;  /* 0x00000018ff0d7819 */ /* 0x000fe2000001160d */
[--C-:B------:R-:W-:Y:S01]  /*9d00*/  HSET2.LE.AND R4, R4, R233.reuse, PT ;  /* 0x000000e904047233 */ /* 0x100fe20003803000 */
[----:B------:R-:W-:Y:S01]  /*9d10*/  LOP3.LUT R5, R5, 0xff, RZ, 0xc0, !PT ;  /* 0x000000ff05057812 */ /* 0x000fe200078ec0ff */
[----:B------:R-:W-:Y:S01]  /*9d20*/  MUFU.EX2 R168, R168 ;  /* 0x000000a800a87308 */ /* 0x000fe20000000800 */
[----:B------:R-:W-:Y:S01]  /*9d30*/  SHF.R.U32.HI R10, RZ, 0x8, R10 ;  /* 0x00000008ff0a7819 */ /* 0x000fe2000001160a */
[----:B------:R-:W-:Y:S01]  /*9d40*/  FMUL.FTZ R3, R3, c[0x0][0x23c] ;  /* 0x00008f0003037a20 */ /* 0x000fe20000410000 */
[----:B------:R-:W-:Y:S01]  /*9d50*/  PRMT R5, R5, 0x5410, R13 ;  /* 0x0000541005057816 */ /* 0x000fe2000000000d */
[--C-:B------:R-:W-:Y:S01]  /*9d60*/  FFMA.FTZ R180, R180, c[0x0][0x23c], -R35.reuse ;  /* 0x00008f00b4b47a23 */ /* 0x100fe20000010823 */
[----:B------:R-:W-:Y:S01]  /*9d70*/  LOP3.LUT R8, R8, 0xff, RZ, 0xc0, !PT ;  /* 0x000000ff08087812 */ /* 0x000fe200078ec0ff */
[----:B------:R-:W-:Y:S01]  /*9d80*/  FFMA.FTZ R181, R181, c[0x0][0x23c], -R35 ;  /* 0x00008f00b5b57a23 */ /* 0x000fe20000010823 */
[----:B------:R-:W-:Y:S01]  /*9d90*/  PRMT R12, R12, 0x5410, R10 ;  /* 0x000054100c0c7816 */ /* 0x000fe2000000000a */
[----:B------:R-:W3:Y:S01]  /*9da0*/  MUFU.EX2 R164, R164 ;  /* 0x000000a400a47308 */ /* 0x000ee20000000800 */
[--C-:B------:R-:W-:Y:S01]  /*9db0*/  HSET2.LE.AND R5, R5, R233.reuse, PT ;  /* 0x000000e905057233 */ /* 0x100fe20003803000 */
[----:B------:R-:W-:Y:S01]  /*9dc0*/  PRMT R6, R8, 0x5410, R9 ;  /* 0x0000541008067816 */ /* 0x000fe20000000009 */
[--C-:B------:R-:W-:Y:S01]  /*9dd0*/  FFMA.FTZ R182, R185, c[0x0][0x23c], -R30.reuse ;  /* 0x00008f00b9b67a23 */ /* 0x100fe2000001081e */
[----:B-1----:R-:W-:Y:S01]  /*9de0*/  F2FP.BF16.PACK_AB R13, R173, R174 ;  /* 0x000000aead0d723e */ /* 0x002fe200000010ff */
[----:B------:R-:W1:Y:S01]  /*9df0*/  LDSM.16.MT88.4 R8, [R212+0x10000] ;  /* 0x01000000d408783b */ /* 0x000e620000004200 */
[----:B--2---:R-:W-:Y:S01]  /*9e00*/  F2FP.BF16.PACK_AB R7, R169, R170 ;  /* 0x000000aaa907723e */ /* 0x004fe200000010ff */
[--C-:B------:R-:W-:Y:S01]  /*9e10*/  HSET2.LE.AND R12, R12, R233.reuse, PT ;  /* 0x000000e90c0c7233 */ /* 0x100fe20003803000 */
[----:B------:R-:W-:Y:S01]  /*9e20*/  MUFU.EX2 R172, R172 ;  /* 0x000000ac00ac7308 */ /* 0x000fe20000000800 */
[----:B------:R-:W-:Y:S01]  /*9e30*/  LOP3.LUT R4, R4, R13, RZ, 0xc0, !PT ;  /* 0x0000000d04047212 */ /* 0x000fe200078ec0ff */
[----:B------:R-:W-:Y:S01]  /*9e40*/  FFMA.FTZ R185, R184, c[0x0][0x23c], -R30 ;  /* 0x00008f00b8b97a23 */ /* 0x000fe2000001081e */
[----:B------:R-:W-:Y:S01]  /*9e50*/  LOP3.LUT R5, R5, R7, RZ, 0xc0, !PT ;  /* 0x0000000705057212 */ /* 0x000fe200078ec0ff */
[----:B------:R-:W-:Y:S01]  /*9e60*/  HSET2.LE.AND R7, R6, R233, PT ;  /* 0x000000e906077233 */ /* 0x000fe20003803000 */
[----:B------:R-:W-:Y:S01]  /*9e70*/  LOP3.LUT R18, R19, UR9, R20, 0x96, !PT ;  /* 0x0000000913127c12 */ /* 0x000fe2000f8e9614 */
[----:B------:R-:W-:-:S02]  /*9e80*/  FFMA.FTZ R184, R240, c[0x0][0x23c], -R30 ;  /* 0x00008f00f0b87a23 */ /* 0x000fc4000001081e */
[----:B------:R-:W2:Y:S01]  /*9e90*/  MUFU.EX2 R171, R171 ;  /* 0x000000ab00ab7308 */ /* 0x000ea20000000800 */
[----:B---3--:R-:W-:Y:S01]  /*9ea0*/  F2FP.BF16.PACK_AB R13, R164, R168 ;  /* 0x000000a8a40d723e */ /* 0x008fe200000010ff */
[--C-:B------:R-:W-:Y:S02]  /*9eb0*/  FFMA.FTZ R191, R191, c[0x0][0x23c], -R35.reuse ;  /* 0x00008f00bfbf7a23 */ /* 0x100fe40000010823 */
[--C-:B------:R-:W-:Y:S01]  /*9ec0*/  FFMA.FTZ R190, R190, c[0x0][0x23c], -R35.reuse ;  /* 0x00008f00bebe7a23 */ /* 0x100fe20000010823 */
[----:B------:R-:W-:Y:S01]  /*9ed0*/  LOP3.LUT R7, R7, R13, RZ, 0xc0, !PT ;  /* 0x0000000d07077212 */ /* 0x000fe200078ec0ff */
[--C-:B------:R-:W-:Y:S02]  /*9ee0*/  FFMA.FTZ R223, R232, c[0x0][0x23c], -R35.reuse ;  /* 0x00008f00e8df7a23 */ /* 0x100fe40000010823 */
[----:B------:R-:W3:Y:S01]  /*9ef0*/  MUFU.EX2 R175, R175 ;  /* 0x000000af00af7308 */ /* 0x000ee20000000800 */
[----:B------:R-:W-:Y:S02]  /*9f00*/  FFMA.FTZ R230, R231, c[0x0][0x23c], -R35 ;  /* 0x00008f00e7e67a23 */ /* 0x000fe40000010823 */
[----:B------:R-:W-:-:S02]  /*9f10*/  FFMA.FTZ R188, R188, c[0x0][0x23c], -R30 ;  /* 0x00008f00bcbc7a23 */ /* 0x000fc4000001081e */
[--C-:B------:R-:W-:Y:S02]  /*9f20*/  FFMA.FTZ R189, R189, c[0x0][0x23c], -R30.reuse ;  /* 0x00008f00bdbd7a23 */ /* 0x100fe4000001081e */
[--C-:B------:R-:W-:Y:S01]  /*9f30*/  FFMA.FTZ R187, R187, c[0x0][0x23c], -R30.reuse ;  /* 0x00008f00bbbb7a23 */ /* 0x100fe2000001081e */
[----:B--2---:R-:W-:Y:S01]  /*9f40*/  F2FP.BF16.PACK_AB R6, R171, R172 ;  /* 0x000000acab06723e */ /* 0x004fe200000010ff */
[----:B------:R-:W2:Y:S01]  /*9f50*/  MUFU.EX2 R3, R3 ;  /* 0x0000000300037308 */ /* 0x000ea20000000800 */
[----:B------:R-:W-:Y:S02]  /*9f60*/  FFMA.FTZ R186, R186, c[0x0][0x23c], -R30 ;  /* 0x00008f00baba7a23 */ /* 0x000fe4000001081e */
[----:B------:R-:W-:Y:S01]  /*9f70*/  LOP3.LUT R6, R12, R6, RZ, 0xc0, !PT ;  /* 0x000000060c067212 */ /* 0x000fe200078ec0ff */
[--C-:B------:R-:W-:Y:S01]  /*9f80*/  FFMA.FTZ R177, R177, c[0x0][0x23c], -R35.reuse ;  /* 0x00008f00b1b17a23 */ /* 0x100fe20000010823 */
[----:B------:R-:W4:Y:S01]  /*9f90*/  LDSM.16.MT88.4 R12, [R210+0x10000] ;  /* 0x01000000d20c783b */ /* 0x000f220000004200 */
[----:B------:R-:W-:-:S02]  /*9fa0*/  FFMA.FTZ R176, R176, c[0x0][0x23c], -R35 ;  /* 0x00008f00b0b07a23 */ /* 0x000fc40000010823 */
[-C--:B---3--:R-:W-:Y:S01]  /*9fb0*/  FMUL.FTZ R160, R160, R175.reuse ;  /* 0x000000afa0a07220 */ /* 0x088fe20000410000 */
[----:B------:R-:W-:Y:S01]  /*9fc0*/  MUFU.EX2 R180, R180 ;  /* 0x000000b400b47308 */ /* 0x000fe20000000800 */
[-C--:B------:R-:W-:Y:S02]  /*9fd0*/  FMUL.FTZ R161, R161, R175.reuse ;  /* 0x000000afa1a17220 */ /* 0x080fe40000410000 */
[-C--:B------:R-:W-:Y:S02]  /*9fe0*/  FMUL.FTZ R156, R156, R175.reuse ;  /* 0x000000af9c9c7220 */ /* 0x080fe40000410000 */
[----:B------:R-:W-:Y:S02]  /*9ff0*/  FMUL.FTZ R157, R157, R175 ;  /* 0x000000af9d9d7220 */ /* 0x000fe40000410000 */
[-C--:B--2---:R-:W-:Y:S01]  /*a000*/  FMUL.FTZ R162, R162, R3.reuse ;  /* 0x00000003a2a27220 */ /* 0x084fe20000410000 */
[----:B------:R-:W-:Y:S01]  /*a010*/  MUFU.EX2 R179, R179 ;  /* 0x000000b300b37308 */ /* 0x000fe20000000800 */
[----:B------:R-:W-:-:S02]  /*a020*/  FMUL.FTZ R163, R163, R3 ;  /* 0x00000003a3a37220 */ /* 0x000fc40000410000 */
[-C--:B------:R-:W-:Y:S02]  /*a030*/  FMUL.FTZ R158, R158, R3.reuse ;  /* 0x000000039e9e7220 */ /* 0x080fe40000410000 */
[----:B------:R-:W-:Y:S02]  /*a040*/  FMUL.FTZ R159, R159, R3 ;  /* 0x000000039f9f7220 */ /* 0x000fe40000410000 */
[-C--:B------:R-:W-:Y:S01]  /*a050*/  FMUL.FTZ R36, R36, R175.reuse ;  /* 0x000000af24247220 */ /* 0x080fe20000410000 */
[----:B-1----:R-:W-:Y:S01]  /*a060*/  HMMA.16816.F32.BF16 R160, R4, R8, R160 ;  /* 0x0000000804a0723c */ /* 0x002fe200000418a0 */
[----:B------:R-:W-:Y:S01]  /*a070*/  FMUL.FTZ R37, R37, R175 ;  /* 0x000000af25257220 */ /* 0x000fe20000410000 */
[----:B------:R-:W-:Y:S01]  /*a080*/  MUFU.EX2 R178, R178 ;  /* 0x000000b200b27308 */ /* 0x000fe20000000800 */
[-C--:B------:R-:W-:Y:S02]  /*a090*/  FMUL.FTZ R38, R38, R3.reuse ;  /* 0x0000000326267220 */ /* 0x080fe40000410000 */
[----:B------:R-:W-:-:S02]  /*a0a0*/  FMUL.FTZ R39, R39, R3 ;  /* 0x0000000327277220 */ /* 0x000fc40000410000 */
[-C--:B------:R-:W-:Y:S01]  /*a0b0*/  FMUL.FTZ R40, R40, R175.reuse ;  /* 0x000000af28287220 */ /* 0x080fe20000410000 */
[C---:B------:R-:W-:Y:S01]  /*a0c0*/  HMMA.16816.F32.BF16 R156, R4.reuse, R10, R156 ;  /* 0x0000000a049c723c */ /* 0x040fe2000004189c */
[----:B------:R-:W1:Y:S01]  /*a0d0*/  LDSM.16.MT88.4 R8, [R209+0x10000] ;  /* 0x01000000d108783b */ /* 0x000e620000004200 */
[----:B------:R-:W-:Y:S01]  /*a0e0*/  FMUL.FTZ R41, R41, R175 ;  /* 0x000000af29297220 */ /* 0x000fe20000410000 */
[----:B------:R-:W-:Y:S01]  /*a0f0*/  MUFU.EX2 R181, R181 ;  /* 0x000000b500b57308 */ /* 0x000fe20000000800 */
[-C--:B------:R-:W-:Y:S02]  /*a100*/  FMUL.FTZ R42, R42, R3.reuse ;  /* 0x000000032a2a7220 */ /* 0x080fe40000410000 */
[----:B------:R-:W-:Y:S02]  /*a110*/  FMUL.FTZ R43, R43, R3 ;  /* 0x000000032b2b7220 */ /* 0x000fe40000410000 */
[-C--:B------:R-:W-:Y:S02]  /*a120*/  FMUL.FTZ R44, R44, R175.reuse ;  /* 0x000000af2c2c7220 */ /* 0x080fe40000410000 */
[----:B------:R-:W-:Y:S01]  /*a130*/  FMUL.FTZ R45, R45, R175 ;  /* 0x000000af2d2d7220 */ /* 0x000fe20000410000 */
[----:B------:R-:W-:Y:S01]  /*a140*/  MUFU.EX2 R183, R183 ;  /* 0x000000b700b77308 */ /* 0x000fe20000000800 */
[----:B----4-:R-:W-:Y:S01]  /*a150*/  HMMA.16816.F32.BF16 R36, R4, R12, R36 ;  /* 0x0000000c0424723c */ /* 0x010fe20000041824 */
[----:B------:R-:W-:-:S02]  /*a160*/  FMUL.FTZ R46, R46, R3 ;  /* 0x000000032e2e7220 */ /* 0x000fc40000410000 */
[----:B------:R-:W-:Y:S02]  /*a170*/  FMUL.FTZ R47, R47, R3 ;  /* 0x000000032f2f7220 */ /* 0x000fe40000410000 */
[-C--:B------:R-:W-:Y:S02]  /*a180*/  FMUL.FTZ R48, R48, R175.reuse ;  /* 0x000000af30307220 */ /* 0x080fe40000410000 */
[----:B------:R-:W-:Y:S01]  /*a190*/  FMUL.FTZ R49, R49, R175 ;  /* 0x000000af31317220 */ /* 0x000fe20000410000 */
[----:B------:R-:W-:Y:S01]  /*a1a0*/  HMMA.16816.F32.BF16 R40, R4, R14, R40 ;  /* 0x0000000e0428723c */ /* 0x000fe20000041828 */
[----:B------:R-:W2:Y:S01]  /*a1b0*/  LDSM.16.MT88.4 R12, [R208+0x10000] ;  /* 0x01000000d00c783b */ /* 0x000ea20000004200 */
[-C--:B------:R-:W-:Y:S01]  /*a1c0*/  FMUL.FTZ R50, R50, R3.reuse ;  /* 0x0000000332327220 */ /* 0x080fe20000410000 */
[----:B------:R-:W-:Y:S01]  /*a1d0*/  MUFU.EX2 R182, R182 ;  /* 0x000000b600b67308 */ /* 0x000fe20000000800 */
[----:B------:R-:W-:Y:S02]  /*a1e0*/  FMUL.FTZ R51, R51, R3 ;  /* 0x0000000333337220 */ /* 0x000fe40000410000 */
[----:B------:R-:W-:-:S02]  /*a1f0*/  FMUL.FTZ R52, R52, R175 ;  /* 0x000000af34347220 */ /* 0x000fc40000410000 */
[----:B------:R-:W-:Y:S02]  /*a200*/  FMUL.FTZ R53, R53, R175 ;  /* 0x000000af35357220 */ /* 0x000fe40000410000 */
[-C--:B------:R-:W-:Y:S01]  /*a210*/  FMUL.FTZ R54, R54, R3.reuse ;  /* 0x0000000336367220 */ /* 0x080fe20000410000 */
[----:B------:R-:W-:Y:S01]  /*a220*/  MUFU.EX2 R185, R185 ;  /* 0x000000b900b97308 */ /* 0x000fe20000000800 */
[----:B------:R-:W-:Y:S02]  /*a230*/  FMUL.FTZ R55, R55, R3 ;  /* 0x0000000337377220 */ /* 0x000fe40000410000 */
[-C--:B------:R-:W-:Y:S02]  /*a240*/  FMUL.FTZ R56, R56, R175.reuse ;  /* 0x000000af38387220 */ /* 0x080fe40000410000 */
[----:B------:R-:W-:Y:S02]  /*a250*/  FMUL.FTZ R57, R57, R175 ;  /* 0x000000af39397220 */ /* 0x000fe40000410000 */
[-C--:B------:R-:W-:Y:S01]  /*a260*/  FMUL.FTZ R58, R58, R3.reuse ;  /* 0x000000033a3a7220 */ /* 0x080fe20000410000 */
[----:B------:R-:W3:Y:S01]  /*a270*/  MUFU.EX2 R184, R184 ;  /* 0x000000b800b87308 */ /* 0x000ee20000000800 */
[----:B------:R-:W-:Y:S01]  /*a280*/  FMUL.FTZ R59, R59, R3 ;  /* 0x000000033b3b7220 */ /* 0x000fe20000410000 */
[----:B-1----:R-:W-:Y:S01]  /*a290*/  HMMA.16816.F32.BF16 R44, R4, R8, R44 ;  /* 0x00000008042c723c */ /* 0x002fe2000004182c */
[----:B------:R-:W-:-:S02]  /*a2a0*/  FMUL.FTZ R60, R60, R175 ;  /* 0x000000af3c3c7220 */ /* 0x000fc40000410000 */
[----:B------:R-:W-:Y:S02]  /*a2b0*/  FMUL.FTZ R61, R61, R175 ;  /* 0x000000af3d3d7220 */ /* 0x000fe40000410000 */
[-C--:B------:R-:W-:Y:S01]  /*a2c0*/  FMUL.FTZ R62, R62, R3.reuse ;  /* 0x000000033e3e7220 */ /* 0x080fe20000410000 */
[----:B------:R-:W1:Y:S01]  /*a2d0*/  MUFU.EX2 R191, R191 ;  /* 0x000000bf00bf7308 */ /* 0x000e620000000800 */
[----:B------:R-:W-:Y:S01]  /*a2e0*/  FMUL.FTZ R63, R63, R3 ;  /* 0x000000033f3f7220 */ /* 0x000fe20000410000 */
[C---:B------:R-:W-:Y:S01]  /*a2f0*/  HMMA.16816.F32.BF16 R48, R4.reuse, R10, R48 ;  /* 0x0000000a0430723c */ /* 0x040fe20000041830 */
[----:B------:R-:W4:Y:S01]  /*a300*/  LDSM.16.MT88.4 R8, [R212+0x12000] ;  /* 0x01200000d408783b */ /* 0x000f220000004200 */
[-C--:B------:R-:W-:Y:S02]  /*a310*/  FMUL.FTZ R64, R64, R175.reuse ;  /* 0x000000af40407220 */ /* 0x080fe40000410000 */
[----:B------:R-:W-:Y:S02]  /*a320*/  FMUL.FTZ R65, R65, R175 ;  /* 0x000000af41417220 */ /* 0x000fe40000410000 */
[----:B------:R-:W-:Y:S01]  /*a330*/  FMUL.FTZ R66, R66, R3 ;  /* 0x0000000342427220 */ /* 0x000fe20000410000 */
[----:B---3--:R-:W-:Y:S01]  /*a340*/  F2FP.BF16.PACK_AB R20, R184, R185 ;  /* 0x000000b9b814723e */ /* 0x008fe200000010ff */
[----:B------:R-:W-:Y:S01]  /*a350*/  FMUL.FTZ R67, R67, R3 ;  /* 0x0000000343437220 */ /* 0x000fe20000410000 */
[----:B------:R-:W3:Y:S01]  /*a360*/  MUFU.EX2 R190, R190 ;  /* 0x000000be00be7308 */ /* 0x000ee20000000800 */
[-C--:B------:R-:W-:Y:S01]  /*a370*/  FMUL.FTZ R68, R68, R175.reuse ;  /* 0x000000af44447220 */ /* 0x080fe20000410000 */
[----:B--2---:R-:W-:Y:S01]  /*a380*/  HMMA.16816.F32.BF16 R52, R4, R12, R52 ;  /* 0x0000000c0434723c */ /* 0x004fe20000041834 */
[----:B------:R-:W-:-:S02]  /*a390*/  FMUL.FTZ R69, R69, R175 ;  /* 0x000000af45457220 */ /* 0x000fc40000410000 */
[-C--:B------:R-:W-:Y:S02]  /*a3a0*/  FMUL.FTZ R70, R70, R3.reuse ;  /* 0x0000000346467220 */ /* 0x080fe40000410000 */
[----:B------:R-:W-:Y:S01]  /*a3b0*/  FMUL.FTZ R71, R71, R3 ;  /* 0x0000000347477220 */ /* 0x000fe20000410000 */
[----:B------:R-:W-:Y:S01]  /*a3c0*/  MUFU.EX2 R223, R223 ;  /* 0x000000df00df7308 */ /* 0x000fe20000000800 */
[-C--:B------:R-:W-:Y:S01]  /*a3d0*/  FMUL.FTZ R72, R72, R175.reuse ;  /* 0x000000af48487220 */ /* 0x080fe20000410000 */
[----:B------:R-:W-:Y:S01]  /*a3e0*/  HMMA.16816.F32.BF16 R56, R4, R14, R56 ;  /* 0x0000000e0438723c */ /* 0x000fe20000041838 */
[----:B------:R-:W2:Y:S01]  /*a3f0*/  LDSM.16.MT88.4 R12, [R210+0x12000] ;  /* 0x01200000d20c783b */ /* 0x000ea20000004200 */
[----:B------:R-:W-:Y:S02]  /*a400*/  FMUL.FTZ R73, R73, R175 ;  /* 0x000000af49497220 */ /* 0x000fe40000410000 */
[-C--:B------:R-:W-:Y:S02]  /*a410*/  FMUL.FTZ R74, R74, R3.reuse ;  /* 0x000000034a4a7220 */ /* 0x080fe40000410000 */
[----:B------:R-:W-:Y:S01]  /*a420*/  FMUL.FTZ R75, R75, R3 ;  /* 0x000000034b4b7220 */ /* 0x000fe20000410000 */
[----:B------:R-:W-:Y:S01]  /*a430*/  MUFU.EX2 R230, R230 ;  /* 0x000000e600e67308 */ /* 0x000fe20000000800 */
[----:B------:R-:W-:-:S02]  /*a440*/  FMUL.FTZ R76, R76, R175 ;  /* 0x000000af4c4c7220 */ /* 0x000fc40000410000 */
[----:B------:R-:W-:Y:S02]  /*a450*/  FMUL.FTZ R77, R77, R175 ;  /* 0x000000af4d4d7220 */ /* 0x000fe40000410000 */
[-C--:B------:R-:W-:Y:S02]  /*a460*/  FMUL.FTZ R78, R78, R3.reuse ;  /* 0x000000034e4e7220 */ /* 0x080fe40000410000 */
[----:B------:R-:W-:Y:S01]  /*a470*/  FMUL.FTZ R79, R79, R3 ;  /* 0x000000034f4f7220 */ /* 0x000fe20000410000 */
[----:B------:R-:W-:Y:S01]  /*a480*/  MUFU.EX2 R188, R188 ;  /* 0x000000bc00bc7308 */ /* 0x000fe20000000800 */
[-C--:B------:R-:W-:Y:S02]  /*a490*/  FMUL.FTZ R80, R80, R175.reuse ;  /* 0x000000af50507220 */ /* 0x080fe40000410000 */
[----:B------:R-:W-:Y:S02]  /*a4a0*/  FMUL.FTZ R81, R81, R175 ;  /* 0x000000af51517220 */ /* 0x000fe40000410000 */
[-C--:B------:R-:W-:Y:S01]  /*a4b0*/  FMUL.FTZ R82, R82, R3.reuse ;  /* 0x0000000352527220 */ /* 0x080fe20000410000 */
[----:B----4-:R-:W-:Y:S01]  /*a4c0*/  HMMA.16816.F32.BF16 R60, R4, R8, R60 ;  /* 0x00000008043c723c */ /* 0x010fe2000004183c */
[----:B------:R-:W-:Y:S01]  /*a4d0*/  FMUL.FTZ R83, R83, R3 ;  /* 0x0000000353537220 */ /* 0x000fe20000410000 */
[----:B------:R-:W-:Y:S01]  /*a4e0*/  MUFU.EX2 R189, R189 ;  /* 0x000000bd00bd7308 */ /* 0x000fe20000000800 */
[----:B------:R-:W-:-:S02]  /*a4f0*/  FMUL.FTZ R84, R84, R175 ;  /* 0x000000af54547220 */ /* 0x000fc40000410000 */
[----:B------:R-:W-:Y:S02]  /*a500*/  FMUL.FTZ R85, R85, R175 ;  /* 0x000000af55557220 */ /* 0x000fe40000410000 */
[-C--:B------:R-:W-:Y:S01]  /*a510*/  FMUL.FTZ R86, R86, R3.reuse ;  /* 0x0000000356567220 */ /* 0x080fe20000410000 */
[----:B------:R-:W-:Y:S01]  /*a520*/  HMMA.16816.F32.BF16 R64, R4, R10, R64 ;  /* 0x0000000a0440723c */ /* 0x000fe20000041840 */
[----:B------:R-:W4:Y:S01]  /*a530*/  LDSM.16.MT88.4 R8, [R209+0x12000] ;  /* 0x01200000d108783b */ /* 0x000f220000004200 */
[----:B------:R-:W-:Y:S01]  /*a540*/  FMUL.FTZ R87, R87, R3 ;  /* 0x0000000357577220 */ /* 0x000fe20000410000 */
[----:B------:R-:W5:Y:S01]  /*a550*/  MUFU.EX2 R187, R187 ;  /* 0x000000bb00bb7308 */ /* 0x000f620000000800 */
[-C--:B------:R-:W-:Y:S02]  /*a560*/  FMUL.FTZ R88, R88, R175.reuse ;  /* 0x000000af58587220 */ /* 0x080fe40000410000 */
[----:B------:R-:W-:Y:S02]  /*a570*/  FMUL.FTZ R89, R89, R175 ;  /* 0x000000af59597220 */ /* 0x000fe40000410000 */
[----:B------:R-:W-:-:S02]  /*a580*/  FMUL.FTZ R90, R90, R3 ;  /* 0x000000035a5a7220 */ /* 0x000fc40000410000 */
[----:B------:R-:W-:Y:S01]  /*a590*/  FMUL.FTZ R91, R91, R3 ;  /* 0x000000035b5b7220 */ /* 0x000fe20000410000 */
[----:B------:R-:W1:Y:S01]  /*a5a0*/  MUFU.EX2 R186, R186 ;  /* 0x000000ba00ba7308 */ /* 0x000e620000000800 */
[C---:B--2---:R-:W-:Y:S01]  /*a5b0*/  HMMA.16816.F32.BF16 R68, R4.reuse, R12, R68 ;  /* 0x0000000c0444723c */ /* 0x044fe20000041844 */
[-C--:B------:R-:W-:Y:S02]  /*a5c0*/  FMUL.FTZ R92, R92, R175.reuse ;  /* 0x000000af5c5c7220 */ /* 0x080fe40000410000 */
[----:B------:R-:W-:Y:S02]  /*a5d0*/  FMUL.FTZ R93, R93, R175 ;  /* 0x000000af5d5d7220 */ /* 0x000fe40000410000 */
[-C--:B------:R-:W-:Y:S02]  /*a5e0*/  FMUL.FTZ R94, R94, R3.reuse ;  /* 0x000000035e5e7220 */ /* 0x080fe40000410000 */
[----:B------:R-:W-:Y:S01]  /*a5f0*/  FMUL.FTZ R95, R95, R3 ;  /* 0x000000035f5f7220 */ /* 0x000fe20000410000 */
[----:B------:R-:W-:Y:S01]  /*a600*/  HMMA.16816.F32.BF16 R72, R4, R14, R72 ;  /* 0x0000000e0448723c */ /* 0x000fe20000041848 */
[----:B------:R-:W2:Y:S01]  /*a610*/  LDSM.16.MT88.4 R12, [R208+0x12000] ;  /* 0x01200000d00c783b */ /* 0x000ea20000004200 */
[-C--:B------:R-:W-:Y:S01]  /*a620*/  FMUL.FTZ R96, R96, R175.reuse ;  /* 0x000000af60607220 */ /* 0x080fe20000410000 */
[----:B------:R-:W1:Y:S01]  /*a630*/  MUFU.EX2 R177, R177 ;  /* 0x000000b100b17308 */ /* 0x000e620000000800 */
[----:B------:R-:W-:-:S02]  /*a640*/  FMUL.FTZ R97, R97, R175 ;  /* 0x000000af61617220 */ /* 0x000fc40000410000 */
[-C--:B------:R-:W-:Y:S02]  /*a650*/  FMUL.FTZ R98, R98, R3.reuse ;  /* 0x0000000362627220 */ /* 0x080fe40000410000 */
[----:B------:R-:W-:Y:S02]  /*a660*/  FMUL.FTZ R99, R99, R3 ;  /* 0x0000000363637220 */ /* 0x000fe40000410000 */
[-C--:B------:R-:W-:Y:S01]  /*a670*/  FMUL.FTZ R100, R100, R175.reuse ;  /* 0x000000af64647220 */ /* 0x080fe20000410000 */
[----:B------:R-:W1:Y:S01]  /*a680*/  MUFU.EX2 R176, R176 ;  /* 0x000000b000b07308 */ /* 0x000e620000000800 */
[----:B------:R-:W-:Y:S02]  /*a690*/  FMUL.FTZ R101, R101, R175 ;  /* 0x000000af65657220 */ /* 0x000fe40000410000 */
[-C--:B------:R-:W-:Y:S02]  /*a6a0*/  FMUL.FTZ R102, R102, R3.reuse ;  /* 0x0000000366667220 */ /* 0x080fe40000410000 */
[----:B------:R-:W-:-:S02]  /*a6b0*/  FMUL.FTZ R103, R103, R3 ;  /* 0x0000000367677220 */ /* 0x000fc40000410000 */
[-C--:B------:R-:W-:Y:S02]  /*a6c0*/  FMUL.FTZ R104, R104, R175.reuse ;  /* 0x000000af68687220 */ /* 0x080fe40000410000 */
[----:B------:R-:W-:Y:S01]  /*a6d0*/  FMUL.FTZ R105, R105, R175 ;  /* 0x000000af69697220 */ /* 0x000fe20000410000 */
[C---:B----4-:R-:W-:Y:S01]  /*a6e0*/  HMMA.16816.F32.BF16 R76, R4.reuse, R8, R76 ;  /* 0x00000008044c723c */ /* 0x050fe2000004184c */
[-C--:B------:R-:W-:Y:S02]  /*a6f0*/  FMUL.FTZ R106, R106, R3.reuse ;  /* 0x000000036a6a7220 */ /* 0x080fe40000410000 */
[----:B------:R-:W-:Y:S02]  /*a700*/  FMUL.FTZ R107, R107, R3 ;  /* 0x000000036b6b7220 */ /* 0x000fe40000410000 */
[-C--:B------:R-:W-:Y:S02]  /*a710*/  FMUL.FTZ R108, R108, R175.reuse ;  /* 0x000000af6c6c7220 */ /* 0x080fe40000410000 */
[----:B------:R-:W-:Y:S01]  /*a720*/  FMUL.FTZ R109, R109, R175 ;  /* 0x000000af6d6d7220 */ /* 0x000fe20000410000 */
[----:B------:R-:W-:Y:S01]  /*a730*/  HMMA.16816.F32.BF16 R80, R4, R10, R80 ;  /* 0x0000000a0450723c */ /* 0x000fe20000041850 */
[----:B------:R-:W4:Y:S01]  /*a740*/  LDSM.16.MT88.4 R8, [R212+0x14000] ;  /* 0x01400000d408783b */ /* 0x000f220000004200 */
        /* <DEDUP_REMOVED lines=10> */
[----:B------:R-:W-:Y:S01]  /*a7f0*/  HMMA.16816.F32.BF16 R88, R4, R14, R88 ;  /* 0x0000000e0458723c */ /* 0x000fe20000041858 */
[----:B------:R-:W2:Y:S01]  /*a800*/  LDSM.16.MT88.4 R12, [R210+0x14000] ;  /* 0x01400000d20c783b */ /* 0x000ea20000004200 */
[----:B------:R-:W-:Y:S02]  /*a810*/  FMUL.FTZ R119, R119, R3 ;  /* 0x0000000377777220 */ /* 0x000fe40000410000 */
[-C--:B------:R-:W-:Y:S02]  /*a820*/  FMUL.FTZ R120, R120, R175.reuse ;  /* 0x000000af78787220 */ /* 0x080fe40000410000 */
[----:B------:R-:W-:Y:S02]  /*a830*/  FMUL.FTZ R121, R121, R175 ;  /* 0x000000af79797220 */ /* 0x000fe40000410000 */
[----:B------:R-:W-:-:S02]  /*a840*/  FMUL.FTZ R122, R122, R3 ;  /* 0x000000037a7a7220 */ /* 0x000fc40000410000 */
[----:B------:R-:W-:Y:S02]  /*a850*/  FMUL.FTZ R123, R123, R3 ;  /* 0x000000037b7b7220 */ /* 0x000fe40000410000 */
[-C--:B------:R-:W-:Y:S02]  /*a860*/  FMUL.FTZ R124, R124, R175.reuse ;  /* 0x000000af7c7c7220 */ /* 0x080fe40000410000 */
[----:B------:R-:W-:Y:S02]  /*a870*/  FMUL.FTZ R125, R125, R175 ;  /* 0x000000af7d7d7220 */ /* 0x000fe40000410000 */
[-C--:B------:R-:W-:Y:S02]  /*a880*/  FMUL.FTZ R126, R126, R3.reuse ;  /* 0x000000037e7e7220 */ /* 0x080fe40000410000 */
[----:B------:R-:W-:Y:S02]  /*a890*/  FMUL.FTZ R127, R127, R3 ;  /* 0x000000037f7f7220 */ /* 0x000fe40000410000 */
[-C--:B------:R-:W-:Y:S01]  /*a8a0*/  FMUL.FTZ R128, R128, R175.reuse ;  /* 0x000000af80807220 */ /* 0x080fe20000410000 */
[----:B----4-:R-:W-:Y:S01]  /*a8b0*/  HMMA.16816.F32.BF16 R92, R4, R8, R92 ;  /* 0x00000008045c723c */ /* 0x010fe2000004185c */
[----:B------:R-:W-:-:S02]  /*a8c0*/  FMUL.FTZ R129, R129, R175 ;  /* 0x000000af81817220 */ /* 0x000fc40000410000 */
[-C--:B------:R-:W-:Y:S02]  /*a8d0*/  FMUL.FTZ R130, R130, R3.reuse ;  /* 0x0000000382827220 */ /* 0x080fe40000410000 */
[----:B------:R-:W-:Y:S02]  /*a8e0*/  FMUL.FTZ R131, R131, R3 ;  /* 0x0000000383837220 */ /* 0x000fe40000410000 */
[-C--:B------:R-:W-:Y:S01]  /*a8f0*/  FMUL.FTZ R132, R132, R175.reuse ;  /* 0x000000af84847220 */ /* 0x080fe20000410000 */
[----:B------:R-:W-:Y:S01]  /*a900*/  HMMA.16816.F32.BF16 R96, R4, R10, R96 ;  /* 0x0000000a0460723c */ /* 0x000fe20000041860 */
[----:B------:R-:W4:Y:S01]  /*a910*/  LDSM.16.MT88.4 R8, [R209+0x14000] ;  /* 0x01400000d108783b */ /* 0x000f220000004200 */
[----:B------:R-:W-:Y:S02]  /*a920*/  FMUL.FTZ R133, R133, R175 ;  /* 0x000000af85857220 */ /* 0x000fe40000410000 */
[-C--:B------:R-:W-:Y:S02]  /*a930*/  FMUL.FTZ R134, R134, R3.reuse ;  /* 0x0000000386867220 */ /* 0x080fe40000410000 */
[----:B------:R-:W-:-:S02]  /*a940*/  FMUL.FTZ R135, R135, R3 ;  /* 0x0000000387877220 */ /* 0x000fc40000410000 */
[-C--:B------:R-:W-:Y:S02]  /*a950*/  FMUL.FTZ R136, R136, R175.reuse ;  /* 0x000000af88887220 */ /* 0x080fe40000410000 */
[----:B------:R-:W-:Y:S01]  /*a960*/  FMUL.FTZ R137, R137, R175 ;  /* 0x000000af89897220 */ /* 0x000fe20000410000 */
[C---:B--2---:R-:W-:Y:S01]  /*a970*/  HMMA.16816.F32.BF16 R100, R4.reuse, R12, R100 ;  /* 0x0000000c0464723c */ /* 0x044fe20000041864 */
[-C--:B------:R-:W-:Y:S02]  /*a980*/  FMUL.FTZ R138, R138, R3.reuse ;  /* 0x000000038a8a7220 */ /* 0x080fe40000410000 */
[----:B------:R-:W-:Y:S02]  /*a990*/  FMUL.FTZ R139, R139, R3 ;  /* 0x000000038b8b7220 */ /* 0x000fe40000410000 */
[-C--:B------:R-:W-:Y:S02]  /*a9a0*/  FMUL.FTZ R140, R140, R175.reuse ;  /* 0x000000af8c8c7220 */ /* 0x080fe40000410000 */
[----:B------:R-:W-:Y:S01]  /*a9b0*/  FMUL.FTZ R141, R141, R175 ;  /* 0x000000af8d8d7220 */ /* 0x000fe20000410000 */
[----:B------:R-:W-:Y:S01]  /*a9c0*/  HMMA.16816.F32.BF16 R104, R4, R14, R104 ;  /* 0x0000000e0468723c */ /* 0x000fe20000041868 */
[----:B------:R-:W2:Y:S01]  /*a9d0*/  LDSM.16.MT88.4 R12, [R208+0x14000] ;  /* 0x01400000d00c783b */ /* 0x000ea20000004200 */
[----:B------:R-:W-:-:S02]  /*a9e0*/  FMUL.FTZ R142, R142, R3 ;  /* 0x000000038e8e7220 */ /* 0x000fc40000410000 */
[----:B------:R-:W-:Y:S02]  /*a9f0*/  FMUL.FTZ R143, R143, R3 ;  /* 0x000000038f8f7220 */ /* 0x000fe40000410000 */
[-C--:B------:R-:W-:Y:S02]  /*aa00*/  FMUL.FTZ R152, R152, R175.reuse ;  /* 0x000000af98987220 */ /* 0x080fe40000410000 */
[----:B------:R-:W-:Y:S02]  /*aa10*/  FMUL.FTZ R153, R153, R175 ;  /* 0x000000af99997220 */ /* 0x000fe40000410000 */
[-C--:B------:R-:W-:Y:S02]  /*aa20*/  FMUL.FTZ R154, R154, R3.reuse ;  /* 0x000000039a9a7220 */ /* 0x080fe40000410000 */
[----:B------:R-:W-:Y:S02]  /*aa30*/  FMUL.FTZ R155, R155, R3 ;  /* 0x000000039b9b7220 */ /* 0x000fe40000410000 */
[----:B------:R-:W-:-:S02]  /*aa40*/  FMUL.FTZ R148, R148, R175 ;  /* 0x000000af94947220 */ /* 0x000fc40000410000 */
[----:B------:R-:W-:Y:S02]  /*aa50*/  FMUL.FTZ R149, R149, R175 ;  /* 0x000000af95957220 */ /* 0x000fe40000410000 */
[-C--:B------:R-:W-:Y:S02]  /*aa60*/  FMUL.FTZ R150, R150, R3.reuse ;  /* 0x0000000396967220 */ /* 0x080fe40000410000 */
[----:B------:R-:W-:Y:S01]  /*aa70*/  FMUL.FTZ R151, R151, R3 ;  /* 0x0000000397977220 */ /* 0x000fe20000410000 */
[----:B----4-:R-:W-:Y:S01]  /*aa80*/  HMMA.16816.F32.BF16 R108, R4, R8, R108 ;  /* 0x00000008046c723c */ /* 0x010fe2000004186c */
[-C--:B------:R-:W-:Y:S02]  /*aa90*/  FMUL.FTZ R144, R144, R175.reuse ;  /* 0x000000af90907220 */ /* 0x080fe40000410000 */
[----:B------:R-:W-:Y:S02]  /*aaa0*/  FMUL.FTZ R145, R145, R175 ;  /* 0x000000af91917220 */ /* 0x000fe40000410000 */
[----:B------:R-:W-:-:S02]  /*aab0*/  FMUL.FTZ R146, R146, R3 ;  /* 0x0000000392927220 */ /* 0x000fc40000410000 */
[----:B------:R-:W-:Y:S01]  /*aac0*/  FMUL.FTZ R147, R147, R3 ;  /* 0x0000000393937220 */ /* 0x000fe20000410000 */
[----:B------:R-:W-:Y:S01]  /*aad0*/  HMMA.16816.F32.BF16 R112, R4, R10, R112 ;  /* 0x0000000a0470723c */ /* 0x000fe20000041870 */
[----:B------:R-:W4:Y:S01]  /*aae0*/  LDSM.16.MT88.4 R8, [R212+0x16000] ;  /* 0x01600000d408783b */ /* 0x000f220000004200 */
[--C-:B------:R-:W-:Y:S02]  /*aaf0*/  FFMA.FTZ R231, R34, c[0x0][0x23c], -R35.reuse ;  /* 0x00008f0022e77a23 */ /* 0x100fe40000010823 */
[----:B------:R-:W-:Y:S02]  /*ab00*/  FFMA.FTZ R232, R33, c[0x0][0x23c], -R35 ;  /* 0x00008f0021e87a23 */ /* 0x000fe40000010823 */
[----:B------:R-:W-:Y:S02]  /*ab10*/  FFMA.FTZ R31, R31, c[0x0][0x23c], -R30 ;  /* 0x00008f001f1f7a23 */ /* 0x000fe4000001081e */
[----:B------:R-:W1:Y:S01]  /*ab20*/  MUFU.EX2 R231, R231 ;  /* 0x000000e700e77308 */ /* 0x000e620000000800 */
[----:B------:R-:W-:-:S02]  /*ab30*/  FFMA.FTZ R174, R235, R175, R174 ;  /* 0x000000afebae7223 */ /* 0x000fc400000100ae */
[----:B------:R-:W-:Y:S01]  /*ab40*/  FFMA.FTZ R3, R234, R3, R170 ;  /* 0x00000003ea037223 */ /* 0x000fe200000100aa */
[C---:B--2---:R-:W-:Y:S01]  /*ab50*/  HMMA.16816.F32.BF16 R116, R4.reuse, R12, R116 ;  /* 0x0000000c0474723c */ /* 0x044fe20000041874 */
[----:B------:R-:W-:Y:S02]  /*ab60*/  FADD.FTZ R173, R173, R174 ;  /* 0x000000aeadad7221 */ /* 0x000fe40000010000 */
[----:B------:R-:W-:Y:S01]  /*ab70*/  FADD.FTZ R3, R169, R3 ;  /* 0x00000003a9037221 */ /* 0x000fe20000010000 */
[----:B------:R-:W2:Y:S01]  /*ab80*/  MUFU.EX2 R232, R232 ;  /* 0x000000e800e87308 */ /* 0x000ea20000000800 */
        /* <DEDUP_REMOVED lines=9> */
[----:B------:R-:W-:-:S02]  /*ac20*/  @P0 MOV R3, R0 ;  /* 0x0000000000030202 */ /* 0x000fc40000000f00 */
[----:B------:R-:W-:Y:S01]  /*ac30*/  @P0 MOV R164, R2 ;  /* 0x0000000200a40202 */ /* 0x000fe20000000f00 */
[C---:B----4-:R-:W-:Y:S08]  /*ac40*/  HMMA.16816.F32.BF16 R124, R4.reuse, R8, R124 ;  /* 0x00000008047c723c */ /* 0x050ff0000004187c */
[C---:B------:R-:W-:Y:S01]  /*ac50*/  HMMA.16816.F32.BF16 R128, R4.reuse, R10, R128 ;  /* 0x0000000a0480723c */ /* 0x040fe20000041880 */
[----:B------:R-:W4:Y:S07]  /*ac60*/  LDSM.16.MT88.4 R8, [R209+0x16000] ;  /* 0x01600000d108783b */ /* 0x000f2e0000004200 */
[C---:B-1----:R-:W-:Y:S08]  /*ac70*/  HMMA.16816.F32.BF16 R132, R4.reuse, R12, R132 ;  /* 0x0000000c0484723c */ /* 0x042ff00000041884 */
[C---:B------:R-:W-:Y:S01]  /*ac80*/  HMMA.16816.F32.BF16 R136, R4.reuse, R14, R136 ;  /* 0x0000000e0488723c */ /* 0x040fe20000041888 */
[----:B------:R-:W1:Y:S07]  /*ac90*/  LDSM.16.MT88.4 R12, [R208+0x16000] ;  /* 0x01600000d00c783b */ /* 0x000e6e0000004200 */
[C---:B----4-:R-:W-:Y:S07]  /*aca0*/  HMMA.16816.F32.BF16 R140, R4.reuse, R10, R140 ;  /* 0x0000000a048c723c */ /* 0x050fee000004188c */
[----:B------:R-:W-:Y:S01]  /*acb0*/  IMAD.WIDE.U32 R10, R18, -0x2daee0ad, RZ ;  /* 0xd2511f53120a7825 */ /* 0x000fe200078e00ff */
[----:B------:R-:W-:Y:S07]  /*acc0*/  HMMA.16816.F32.BF16 R152, R4, R8, R152 ;  /* 0x000000080498723c */ /* 0x000fee0000041898 */
[----:B------:R-:W-:-:S02]  /*acd0*/  LOP3.LUT R8, R11, UR33, R16, 0x96, !PT ;  /* 0x000000210b087c12 */ /* 0x000fc4000f8e9610 */
[C---:B------:R-:W-:Y:S01]  /*ace0*/  LOP3.LUT R11, R10.reuse, 0xffff, RZ, 0xc0, !PT ;  /* 0x0000ffff0a0b7812 */ /* 0x040fe200078ec0ff */
[----:B------:R-:W-:Y:S01]  /*acf0*/  LDSM.16.MT88.4 R16, [R212+0x10800] ;  /* 0x01080000d410783b */ /* 0x000fe20000004200 */
[----:B------:R-:W-:Y:S01]  /*ad00*/  LOP3.LUT R9, R10, 0xff, RZ, 0xc0, !PT ;  /* 0x000000ff0a097812 */ /* 0x000fe200078ec0ff */
[C---:B-1----:R-:W-:Y:S07]  /*ad10*/  HMMA.16816.F32.BF16 R148, R4.reuse, R12, R148 ;  /* 0x0000000c0494723c */ /* 0x042fee0000041894 */
[----:B------:R-:W-:Y:S01]  /*ad20*/  SHF.R.U32.HI R12, RZ, 0x8, R11 ;  /* 0x00000008ff0c7819 */ /* 0x000fe2000001160b */
[----:B------:R-:W-:Y:S01]  /*ad30*/  HMMA.16816.F32.BF16 R144, R4, R14, R144 ;  /* 0x0000000e0490723c */ /* 0x000fe20000041890 */
[----:B------:R-:W-:-:S02]  /*ad40*/  SHF.R.U32.HI R11, RZ, 0x10, R10 ;  /* 0x00000010ff0b7819 */ /* 0x000fc4000001160a */
[----:B------:R-:W-:Y:S02]  /*ad50*/  PRMT R9, R9, 0x5410, R12 ;  /* 0x0000541009097816 */ /* 0x000fe4000000000c */
[----:B------:R-:W1:Y:S01]  /*ad60*/  LDSM.16.MT88.4 R12, [R210+0x10800] ;  /* 0x01080000d20c783b */ /* 0x000e620000004200 */
[----:B------:R-:W-:Y:S02]  /*ad70*/  SHF.R.U32.HI R10, RZ, 0x18, R10 ;  /* 0x00000018ff0a7819 */ /* 0x000fe4000001160a */
[C---:B------:R-:W-:Y:S02]  /*ad80*/  LOP3.LUT R6, R8.reuse, 0xffff, RZ, 0xc0, !PT ;  /* 0x0000ffff08067812 */ /* 0x040fe400078ec0ff */
[--C-:B------:R-:W-:Y:S02]  /*ad90*/  SHF.R.U32.HI R5, RZ, 0x10, R8.reuse ;  /* 0x00000010ff057819 */ /* 0x100fe40000011608 */
[----:B------:R-:W-:Y:S02]  /*ada0*/  LOP3.LUT R4, R8, 0xff, RZ, 0xc0, !PT ;  /* 0x000000ff08047812 */ /* 0x000fe400078ec0ff */
[----:B------:R-:W-:-:S02]  /*adb0*/  SHF.R.U32.HI R8, RZ, 0x18, R8 ;  /* 0x00000018ff087819 */ /* 0x000fc40000011608 */
[----:B------:R-:W-:Y:S02]  /*adc0*/  SHF.R.U32.HI R6, RZ, 0x8, R6 ;  /* 0x00000008ff067819 */ /* 0x000fe40000011606 */
[----:B------:R-:W-:Y:S02]  /*add0*/  LOP3.LUT R5, R5, 0xff, RZ, 0xc0, !PT ;  /* 0x000000ff05057812 */ /* 0x000fe400078ec0ff */
[----:B------:R-:W-:Y:S02]  /*ade0*/  LOP3.LUT R7, R11, 0xff, RZ, 0xc0, !PT ;  /* 0x000000ff0b077812 */ /* 0x000fe400078ec0ff */
[----:B------:R-:W-:Y:S01]  /*adf0*/  PRMT R4, R4, 0x5410, R6 ;  /* 0x0000541004047816 */ /* 0x000fe20000000006 */
[--C-:B------:R-:W-:Y:S01]  /*ae00*/  HSET2.LE.AND R6, R9, R233.reuse, PT ;  /* 0x000000e909067233 */ /* 0x100fe20003803000 */
[----:B------:R-:W-:Y:S02]  /*ae10*/  PRMT R5, R5, 0x5410, R8 ;  /* 0x0000541005057816 */ /* 0x000fe40000000008 */
[----:B------:R-:W-:Y:S01]  /*ae20*/  PRMT R7, R7, 0x5410, R10 ;  /* 0x0000541007077816 */ /* 0x000fe2000000000a */
[--C-:B------:R-:W-:Y:S01]  /*ae30*/  HSET2.LE.AND R4, R4, R233.reuse, PT ;  /* 0x000000e904047233 */ /* 0x100fe20003803000 */
[----:B------:R-:W-:Y:S01]  /*ae40*/  F2FP.BF16.PACK_AB R10, R179, R180 ;  /* 0x000000b4b30a723e */ /* 0x000fe200000010ff */
[--C-:B------:R-:W-:Y:S01]  /*ae50*/  HSET2.LE.AND R5, R5, R233.reuse, PT ;  /* 0x000000e905057233 */ /* 0x100fe20003803000 */
[----:B------:R-:W-:Y:S01]  /*ae60*/  F2FP.BF16.PACK_AB R9, R182, R183 ;  /* 0x000000b7b609723e */ /* 0x000fe200000010ff */
[----:B------:R-:W-:Y:S01]  /*ae70*/  HSET2.LE.AND R7, R7, R233, PT ;  /* 0x000000e907077233 */ /* 0x000fe20003803000 */
[----:B------:R-:W-:Y:S01]  /*ae80*/  F2FP.BF16.PACK_AB R8, R181, R178 ;  /* 0x000000b2b508723e */ /* 0x000fe200000010ff */
[----:B------:R-:W-:Y:S01]  /*ae90*/  FADD.FTZ R183, R183, R168 ;  /* 0x000000a8b7b77221 */ /* 0x000fe20000010000 */
[----:B------:R-:W-:Y:S01]  /*aea0*/  LOP3.LUT R4, R4, R10, RZ, 0xc0, !PT ;  /* 0x0000000a04047212 */ /* 0x000fe200078ec0ff */
[----:B------:R-:W-:Y:S01]  /*aeb0*/  FADD.FTZ R179, R179, R171 ;  /* 0x000000abb3b37221 */ /* 0x000fe20000010000 */
[----:B------:R-:W-:Y:S01]  /*aec0*/  LOP3.LUT R5, R5, R9, RZ, 0xc0, !PT ;  /* 0x0000000905057212 */ /* 0x000fe200078ec0ff */
[----:B------:R-:W-:Y:S01]  /*aed0*/  FADD.FTZ R183, R182, R183 ;  /* 0x000000b7b6b77221 */ /* 0x000fe20000010000 */
[----:B------:R-:W-:Y:S01]  /*aee0*/  LOP3.LUT R6, R6, R8, RZ, 0xc0, !PT ;  /* 0x0000000806067212 */ /* 0x000fe200078ec0ff */
[----:B------:R-:W-:Y:S01]  /*aef0*/  FADD.FTZ R179, R178, R179 ;  /* 0x000000b3b2b37221 */ /* 0x000fe20000010000 */
[----:B------:R-:W4:Y:S01]  /*af00*/  LDSM.16.MT88.4 R8, [R209+0x10800] ;  /* 0x01080000d108783b */ /* 0x000f220000004200 */
[----:B------:R-:W-:Y:S01]  /*af10*/  LOP3.LUT R7, R7, R20, RZ, 0xc0, !PT ;  /* 0x0000001407077212 */ /* 0x000fe200078ec0ff */
[----:B------:R-:W-:-:S02]  /*af20*/  FADD.FTZ R185, R185, R183 ;  /* 0x000000b7b9b97221 */ /* 0x000fc40000010000 */
[----:B------:R-:W2:Y:S01]  /*af30*/  LDSM.16.MT88.4 R20, [R209+0x12800] ;  /* 0x01280000d114783b */ /* 0x000ea20000004200 */
[----:B------:R-:W-:Y:S02]  /*af40*/  FADD.FTZ R181, R181, R179 ;  /* 0x000000b3b5b57221 */ /* 0x000fe40000010000 */
[----:B------:R-:W-:Y:S01]  /*af50*/  FADD.FTZ R185, R184, R185 ;  /* 0x000000b9b8b97221 */ /* 0x000fe20000010000 */
[----:B-1----:R-:W-:Y:S01]  /*af60*/  HMMA.16816.F32.BF16 R36, R4, R12, R36 ;  /* 0x0000000c0424723c */ /* 0x002fe20000041824 */
[----:B------:R-:W-:-:S07]  /*af70*/  FADD.FTZ R181, R191, R181 ;  /* 0x000000b5bfb57221 */ /* 0x000fce0000010000 */
[C---:B------:R-:W-:Y:S01]  /*af80*/  HMMA.16816.F32.BF16 R40, R4.reuse, R14, R40 ;  /* 0x0000000e0428723c */ /* 0x040fe20000041828 */
[----:B------:R-:W1:Y:S07]  /*af90*/  LDSM.16.MT88.4 R12, [R212+0x12800] ;  /* 0x01280000d40c783b */ /* 0x000e6e0000004200 */
[C---:B------:R-:W-:Y:S08]  /*afa0*/  HMMA.16816.F32.BF16 R160, R4.reuse, R16, R160 ;  /* 0x0000001004a0723c */ /* 0x040ff000000418a0 */
[C---:B------:R-:W-:Y:S01]  /*afb0*/  HMMA.16816.F32.BF16 R156, R4.reuse, R18, R156 ;  /* 0x00000012049c723c */ /* 0x040fe2000004189c */
[----:B------:R-:W3:Y:S07]  /*afc0*/  LDSM.16.MT88.4 R16, [R208+0x10800] ;  /* 0x01080000d010783b */ /* 0x000eee0000004200 */
[C---:B----4-:R-:W-:Y:S08]  /*afd0*/  HMMA.16816.F32.BF16 R44, R4.reuse, R8, R44 ;  /* 0x00000008042c723c */ /* 0x050ff0000004182c */
[C---:B------:R-:W-:Y:S01]  /*afe0*/  HMMA.16816.F32.BF16 R48, R4.reuse, R10, R48 ;  /* 0x0000000a0430723c */ /* 0x040fe20000041830 */
[----:B------:R-:W4:Y:S07]  /*aff0*/  LDSM.16.MT88.4 R8, [R210+0x12800] ;  /* 0x01280000d208783b */ /* 0x000f2e0000004200 */
[C---:B--2---:R-:W-:Y:S08]  /*b000*/  HMMA.16816.F32.BF16 R76, R4.reuse, R20, R76 ;  /* 0x00000014044c723c */ /* 0x044ff0000004184c */
[C---:B-1----:R-:W-:Y:S08]  /*b010*/  HMMA.16816.F32.BF16 R60, R4.reuse, R12, R60 ;  /* 0x0000000c043c723c */ /* 0x042ff0000004183c */
[C---:B------:R-:W-:Y:S01]  /*b020*/  HMMA.16816.F32.BF16 R64, R4.reuse, R14, R64 ;  /* 0x0000000e0440723c */ /* 0x040fe20000041840 */
[----:B------:R-:W1:Y:S07]  /*b030*/  LDSM.16.MT88.4 R12, [R212+0x14800] ;  /* 0x01480000d40c783b */ /* 0x000e6e0000004200 */
[C---:B---3--:R-:W-:Y:S08]  /*b040*/  HMMA.16816.F32.BF16 R52, R4.reuse, R16, R52 ;  /* 0x000000100434723c */ /* 0x048ff00000041834 */
[C---:B------:R-:W-:Y:S01]  /*b050*/  HMMA.16816.F32.BF16 R56, R4.reuse, R18, R56 ;  /* 0x000000120438723c */ /* 0x040fe20000041838 */
[----:B------:R-:W2:Y:S07]  /*b060*/  LDSM.16.MT88.4 R16, [R208+0x12800] ;  /* 0x01280000d010783b */ /* 0x000eae0000004200 */
[C---:B----4-:R-:W-:Y:S08]  /*b070*/  HMMA.16816.F32.BF16 R68, R4.reuse, R8, R68 ;  /* 0x000000080444723c */ /* 0x050ff00000041844 */
        /* <DEDUP_REMOVED lines=14> */
[C---:B-1----:R-:W-:Y:S08]  /*b160*/  HMMA.16816.F32.BF16 R124, R4.reuse, R12, R124 ;  /* 0x0000000c047c723c */ /* 0x042ff0000004187c */
[C---:B------:R-:W-:Y:S01]  /*b170*/  HMMA.16816.F32.BF16 R128, R4.reuse, R14, R128 ;  /* 0x0000000e0480723c */ /* 0x040fe20000041880 */
[----:B------:R-:W1:Y:S07]  /*b180*/  LDSM.16.MT88.4 R12, [R208+0x16800] ;  /* 0x01680000d00c783b */ /* 0x000e6e0000004200 */
[C---:B--2---:R-:W-:Y:S08]  /*b190*/  HMMA.16816.F32.BF16 R116, R4.reuse, R16, R116 ;  /* 0x000000100474723c */ /* 0x044ff00000041874 */
[C---:B------:R-:W-:Y:S01]  /*b1a0*/  HMMA.16816.F32.BF16 R120, R4.reuse, R18, R120 ;  /* 0x000000120478723c */ /* 0x040fe20000041878 */
[----:B------:R-:W2:Y:S07]  /*b1b0*/  LDSM.16.MT88.4 R16, [R209+0x16800] ;  /* 0x01680000d110783b */ /* 0x000eae0000004200 */
[C---:B---3--:R-:W-:Y:S07]  /*b1c0*/  HMMA.16816.F32.BF16 R132, R4.reuse, R8, R132 ;  /* 0x000000080484723c */ /* 0x048fee0000041884 */
[----:B------:R-:W-:Y:S01]  /*b1d0*/  LOP3.LUT R8, R25, UR15, R238, 0x96, !PT ;  /* 0x0000000f19087c12 */ /* 0x000fe2000f8e96ee */
[----:B------:R-:W-:Y:S01]  /*b1e0*/  IMAD.WIDE.U32 R24, R24, -0x2daee0ad, RZ ;  /* 0xd2511f5318187825 */ /* 0x000fe200078e00ff */
[----:B------:R-:W-:Y:S03]  /*b1f0*/  HMMA.16816.F32.BF16 R136, R4, R10, R136 ;  /* 0x0000000a0488723c */ /* 0x000fe60000041888 */
[----:B------:R-:W-:-:S05]  /*b200*/  IMAD.WIDE.U32 R8, R8, -0x2daee0ad, RZ ;  /* 0xd2511f5308087825 */ /* 0x000fca00078e00ff */
[----:B------:R-:W-:Y:S01]  /*b210*/  LOP3.LUT R236, R9, UR12, R236, 0x96, !PT ;  /* 0x0000000c09ec7c12 */ /* 0x000fe2000f8e96ec */
[----:B-1----:R-:W-:Y:S01]  /*b220*/  HMMA.16816.F32.BF16 R148, R4, R12, R148 ;  /* 0x0000000c0494723c */ /* 0x002fe20000041894 */
[----:B------:R-:W-:-:S03]  /*b230*/  LOP3.LUT R240, R25, UR10, R8, 0x96, !PT ;  /* 0x0000000a19f07c12 */ /* 0x000fc6000f8e9608 */
[----:B------:R-:W-:-:S04]  /*b240*/  IMAD.WIDE.U32 R236, R236, -0x326172a9, RZ ;  /* 0xcd9e8d57ecec7825 */ /* 0x000fc800078e00ff */
[----:B------:R-:W-:Y:S01]  /*b250*/  HMMA.16816.F32.BF16 R144, R4, R14, R144 ;  /* 0x0000000e0490723c */ /* 0x000fe20000041890 */
[----:B------:R-:W-:Y:S01]  /*b260*/  LOP3.LUT R238, R237, UR11, R26, 0x96, !PT ;  /* 0x0000000bedee7c12 */ /* 0x000fe2000f8e961a */
[----:B------:R-:W1:Y:S01]  /*b270*/  LDSM.16.MT88.4 R12, [R212+0x11000] ;  /* 0x01100000d40c783b */ /* 0x000e620000004200 */
[----:B------:R-:W-:-:S04]  /*b280*/  IMAD.WIDE.U32 R240, R240, -0x326172a9, RZ ;  /* 0xcd9e8d57f0f07825 */ /* 0x000fc800078e00ff */
[----:B------:R-:W-:Y:S01]  /*b290*/  IMAD.WIDE.U32 R238, R238, -0x2daee0ad, RZ ;  /* 0xd2511f53eeee7825 */ /* 0x000fe200078e00ff */
[C---:B--2---:R-:W-:Y:S03]  /*b2a0*/  HMMA.16816.F32.BF16 R152, R4.reuse, R16, R152 ;  /* 0x000000100498723c */ /* 0x044fe60000041898 */
[----:B------:R-:W-:Y:S01]  /*b2b0*/  FFMA.FTZ R237, R28, c[0x0][0x23c], -R30 ;  /* 0x00008f001ced7a23 */ /* 0x000fe2000001081e */
[----:B------:R-:W-:Y:S02]  /*b2c0*/  LOP3.LUT R10, R239, UR8, R24, 0x96, !PT ;  /* 0x00000008ef0a7c12 */ /* 0x000fe4000f8e9618 */
[----:B------:R-:W-:Y:S02]  /*b2d0*/  LDSM.16.MT88.4 R24, [R209+0x11000] ;  /* 0x01100000d118783b */ /* 0x000fe40000004200 */
[C---:B------:R-:W-:Y:S01]  /*b2e0*/  HMMA.16816.F32.BF16 R140, R4.reuse, R18, R140 ;  /* 0x00000012048c723c */ /* 0x040fe2000004188c */
[----:B------:R-:W-:Y:S01]  /*b2f0*/  IMAD.WIDE.U32 R10, R10, -0x326172a9, RZ ;  /* 0xcd9e8d570a0a7825 */ /* 0x000fe200078e00ff */
[----:B------:R-:W-:Y:S04]  /*b300*/  MUFU.EX2 R237, R237 ;  /* 0x000000ed00ed7308 */ /* 0x000fe80000000800 */
[----:B------:R-:W-:Y:S01]  /*b310*/  LOP3.LUT R8, R11, UR31, R240, 0x96, !PT ;  /* 0x0000001f0b087c12 */ /* 0x000fe2000f8e96f0 */
[----:B------:R-:W-:Y:S01]  /*b320*/  @UP0 UIADD3 UR31, UR6, -0x3, URZ ;  /* 0xfffffffd061f0890 */ /* 0x000fe2000fffe03f */
[----:B------:R-:W-:Y:S01]  /*b330*/  LOP3.LUT R16, R10, 0xffff, RZ, 0xc0, !PT ;  /* 0x0000ffff0a107812 */ /* 0x000fe200078ec0ff */
[----:B------:R-:W-:Y:S01]  /*b340*/  HMMA.16816.F32.BF16 R112, R4, R22, R112 ;  /* 0x000000160470723c */ /* 0x000fe20000041870 */
[----:B------:R-:W-:Y:S01]  /*b350*/  SHF.R.U32.HI R9, RZ, 0x10, R10 ;  /* 0x00000010ff097819 */ /* 0x000fe2000001160a */
[----:B------:R-:W2:Y:S01]  /*b360*/  LDSM.16.MT88.4 R4, [R210+0x11000] ;  /* 0x01100000d204783b */ /* 0x000ea20000004200 */
[----:B------:R-:W-:-:S02]  /*b370*/  LOP3.LUT R17, R8, 0xffff, RZ, 0xc0, !PT ;  /* 0x0000ffff08117812 */ /* 0x000fc400078ec0ff */
[----:B------:R-:W-:Y:S01]  /*b380*/  SHF.R.U32.HI R18, RZ, 0x10, R8 ;  /* 0x00000010ff127819 */ /* 0x000fe20000011608 */
[----:B------:R-:W3:Y:S01]  /*b390*/  LDSM.16.MT88.4 R20, [R208+0x11000] ;  /* 0x01100000d014783b */ /* 0x000ee20000004200 */
[----:B------:R-:W-:Y:S02]  /*b3a0*/  LOP3.LUT R11, R10, 0xff, RZ, 0xc0, !PT ;  /* 0x000000ff0a0b7812 */ /* 0x000fe400078ec0ff */
[----:B------:R-:W-:Y:S02]  /*b3b0*/  SHF.R.U32.HI R16, RZ, 0x8, R16 ;  /* 0x00000008ff107819 */ /* 0x000fe40000011610 */
[----:B------:R-:W-:Y:S02]  /*b3c0*/  SHF.R.U32.HI R10, RZ, 0x18, R10 ;  /* 0x00000018ff0a7819 */ /* 0x000fe4000001160a */
[----:B------:R-:W-:Y:S02]  /*b3d0*/  LOP3.LUT R9, R9, 0xff, RZ, 0xc0, !PT ;  /* 0x000000ff09097812 */ /* 0x000fe400078ec0ff */
[----:B------:R-:W-:-:S02]  /*b3e0*/  LOP3.LUT R19, R8, 0xff, RZ, 0xc0, !PT ;  /* 0x000000ff08137812 */ /* 0x000fc400078ec0ff */
[----:B------:R-:W-:Y:S02]  /*b3f0*/  SHF.R.U32.HI R8, RZ, 0x18, R8 ;  /* 0x00000018ff087819 */ /* 0x000fe40000011608 */
[----:B------:R-:W-:Y:S02]  /*b400*/  SHF.R.U32.HI R17, RZ, 0x8, R17 ;  /* 0x00000008ff117819 */ /* 0x000fe40000011611 */
[----:B------:R-:W-:Y:S02]  /*b410*/  LOP3.LUT R18, R18, 0xff, RZ, 0xc0, !PT ;  /* 0x000000ff12127812 */ /* 0x000fe400078ec0ff */
[----:B------:R-:W-:Y:S02]  /*b420*/  PRMT R11, R11, 0x5410, R16 ;  /* 0x000054100b0b7816 */ /* 0x000fe40000000010 */
[----:B------:R-:W-:Y:S02]  /*b430*/  PRMT R9, R9, 0x5410, R10 ;  /* 0x0000541009097816 */ /* 0x000fe4000000000a */
[----:B------:R-:W-:Y:S01]  /*b440*/  PRMT R17, R19, 0x5410, R17 ;  /* 0x0000541013117816 */ /* 0x000fe20000000011 */
[--C-:B------:R-:W-:Y:S01]  /*b450*/  HSET2.LE.AND R10, R11, R233.reuse, PT ;  /* 0x000000e90b0a7233 */ /* 0x100fe20003803000 */
[----:B------:R-:W-:Y:S01]  /*b460*/  PRMT R18, R18, 0x5410, R8 ;  /* 0x0000541012127816 */ /* 0x000fe20000000008 */
[--C-:B------:R-:W-:Y:S01]  /*b470*/  HSET2.LE.AND R11, R9, R233.reuse, PT ;  /* 0x000000e9090b7233 */ /* 0x100fe20003803000 */
[----:B------:R-:W-:Y:S01]  /*b480*/  F2FP.BF16.PACK_AB R19, R190, R191 ;  /* 0x000000bfbe13723e */ /* 0x000fe200000010ff */
[--C-:B------:R-:W-:Y:S01]  /*b490*/  HSET2.LE.AND R8, R17, R233.reuse, PT ;  /* 0x000000e911087233 */ /* 0x100fe20003803000 */
[----:B-----5:R-:W-:Y:S01]  /*b4a0*/  F2FP.BF16.PACK_AB R17, R187, R189 ;  /* 0x000000bdbb11723e */ /* 0x020fe200000010ff */
[----:B------:R-:W-:Y:S01]  /*b4b0*/  HSET2.LE.AND R9, R18, R233, PT ;  /* 0x000000e912097233 */ /* 0x000fe20003803000 */
[----:B------:R-:W-:Y:S01]  /*b4c0*/  F2FP.BF16.PACK_AB R18, R230, R223 ;  /* 0x000000dfe612723e */ /* 0x000fe200000010ff */
[----:B------:R-:W-:Y:S01]  /*b4d0*/  FADD.FTZ R190, R190, R181 ;  /* 0x000000b5bebe7221 */ /* 0x000fe20000010000 */
        /* <DEDUP_REMOVED lines=11> */
[----:B------:R-:W-:-:S02]  /*b590*/  FADD.FTZ R230, R177, R230 ;  /* 0x000000e6b1e67221 */ /* 0x000fc40000010000 */
[----:B------:R-:W-:Y:S02]  /*b5a0*/  FADD.FTZ R189, R187, R189 ;  /* 0x000000bdbbbd7221 */ /* 0x000fe40000010000 */
[----:B-1----:R-:W-:Y:S01]  /*b5b0*/  HMMA.16816.F32.BF16 R160, R8, R12, R160 ;  /* 0x0000000c08a0723c */ /* 0x002fe200000418a0 */
[----:B------:R-:W-:-:S04]  /*b5c0*/  FADD.FTZ R230, R176, R230 ;  /* 0x000000e6b0e67221 */ /* 0x000fc80000010000 */
[----:B------:R-:W-:-:S03]  /*b5d0*/  FADD.FTZ R230, R231, R230 ;  /* 0x000000e6e7e67221 */ /* 0x000fc60000010000 */
[----:B------:R-:W-:Y:S01]  /*b5e0*/  HMMA.16816.F32.BF16 R156, R8, R14, R156 ;  /* 0x0000000e089c723c */ /* 0x000fe2000004189c */
[----:B------:R-:W1:Y:S01]  /*b5f0*/  LDSM.16.MT88.4 R12, [R210+0x13000] ;  /* 0x01300000d20c783b */ /* 0x000e620000004200 */
[----:B------:R-:W-:-:S06]  /*b600*/  FADD.FTZ R235, R232, R230 ;  /* 0x000000e6e8eb7221 */ /* 0x000fcc0000010000 */
[C---:B--2---:R-:W-:Y:S08]  /*b610*/  HMMA.16816.F32.BF16 R36, R8.reuse, R4, R36 ;  /* 0x000000040824723c */ /* 0x044ff00000041824 */
[C---:B------:R-:W-:Y:S01]  /*b620*/  HMMA.16816.F32.BF16 R40, R8.reuse, R6, R40 ;  /* 0x000000060828723c */ /* 0x040fe20000041828 */
[----:B------:R-:W2:Y:S07]  /*b630*/  LDSM.16.MT88.4 R4, [R209+0x13000] ;  /* 0x01300000d104783b */ /* 0x000eae0000004200 */
[C---:B---3--:R-:W-:Y:S08]  /*b640*/  HMMA.16816.F32.BF16 R52, R8.reuse, R20, R52 ;  /* 0x000000140834723c */ /* 0x048ff00000041834 */
[C---:B------:R-:W-:Y:S01]  /*b650*/  HMMA.16816.F32.BF16 R56, R8.reuse, R22, R56 ;  /* 0x000000160838723c */ /* 0x040fe20000041838 */
[----:B------:R-:W-:Y:S07]  /*b660*/  LDSM.16.MT88.4 R20, [R212+0x15000] ;  /* 0x01500000d414783b */ /* 0x000fee0000004200 */
[C---:B----4-:R-:W-:Y:S08]  /*b670*/  HMMA.16816.F32.BF16 R60, R8.reuse, R16, R60 ;  /* 0x00000010083c723c */ /* 0x050ff0000004183c */
[C---:B-1----:R-:W-:Y:S08]  /*b680*/  HMMA.16816.F32.BF16 R68, R8.reuse, R12, R68 ;  /* 0x0000000c0844723c */ /* 0x042ff00000041844 */
[C---:B------:R-:W-:Y:S01]  /*b690*/  HMMA.16816.F32.BF16 R72, R8.reuse, R14, R72 ;  /* 0x0000000e0848723c */ /* 0x040fe20000041848 */
[----:B------:R-:W1:Y:S07]  /*b6a0*/  LDSM.16.MT88.4 R12, [R209+0x15000] ;  /* 0x01500000d10c783b */ /* 0x000e6e0000004200 */
[C---:B--2---:R-:W-:Y:S08]  /*b6b0*/  HMMA.16816.F32.BF16 R76, R8.reuse, R4, R76 ;  /* 0x00000004084c723c */ /* 0x044ff0000004184c */
[C---:B------:R-:W-:Y:S01]  /*b6c0*/  HMMA.16816.F32.BF16 R80, R8.reuse, R6, R80 ;  /* 0x000000060850723c */ /* 0x040fe20000041850 */
[----:B------:R-:W2:Y:S07]  /*b6d0*/  LDSM.16.MT88.4 R4, [R208+0x15000] ;  /* 0x01500000d004783b */ /* 0x000eae0000004200 */
        /* <DEDUP_REMOVED lines=8> */
[C---:B--2---:R-:W-:Y:S07]  /*b760*/  HMMA.16816.F32.BF16 R120, R8.reuse, R6, R120 ;  /* 0x000000060878723c */ /* 0x044fee0000041878 */
[----:B------:R-:W-:Y:S01]  /*b770*/  LOP3.LUT R6, R241, UR9, R236, 0x96, !PT ;  /* 0x00000009f1067c12 */ /* 0x000fe2000f8e96ec */
[----:B------:R-:W-:Y:S01]  /*b780*/  HMMA.16816.F32.BF16 R92, R8, R20, R92 ;  /* 0x00000014085c723c */ /* 0x000fe2000004185c */
[----:B------:R-:W-:-:S02]  /*b790*/  FFMA.FTZ R236, R32, c[0x0][0x23c], -R30 ;  /* 0x00008f0020ec7a23 */ /* 0x000fc4000001081e */
[----:B------:R-:W-:Y:S01]  /*b7a0*/  LDSM.16.MT88.4 R32, [R209+0x11800] ;  /* 0x01180000d120783b */ /* 0x000fe20000004200 */
[----:B------:R-:W-:-:S03]  /*b7b0*/  IMAD.WIDE.U32 R6, R6, -0x2daee0ad, RZ ;  /* 0xd2511f5306067825 */ /* 0x000fc600078e00ff */
[----:B------:R-:W2:Y:S01]  /*b7c0*/  MUFU.EX2 R236, R236 ;  /* 0x000000ec00ec7308 */ /* 0x000ea20000000800 */
[----:B------:R-:W-:Y:S01]  /*b7d0*/  HMMA.16816.F32.BF16 R96, R8, R22, R96 ;  /* 0x000000160860723c */ /* 0x000fe20000041860 */
[----:B------:R-:W4:Y:S01]  /*b7e0*/  LDSM.16.MT88.4 R20, [R212+0x17000] ;  /* 0x01700000d414783b */ /* 0x000f220000004200 */
[----:B------:R-:W-:-:S05]  /*b7f0*/  LOP3.LUT R239, R7, UR33, R238, 0x96, !PT ;  /* 0x0000002107ef7c12 */ /* 0x000fca000f8e96ee */
[----:B------:R-:W5:Y:S01]  /*b800*/  MUFU.EX2 R238, R31 ;  /* 0x0000001f00ee7308 */ /* 0x000f620000000800 */
[----:B---3--:R-:W-:Y:S01]  /*b810*/  HMMA.16816.F32.BF16 R100, R8, R16, R100 ;  /* 0x000000100864723c */ /* 0x008fe20000041864 */
[----:B--2---:R-:W-:-:S07]  /*b820*/  FADD.FTZ R189, R236, R189 ;  /* 0x000000bdecbd7221 */ /* 0x004fce0000010000 */
[----:B------:R-:W-:Y:S01]  /*b830*/  HMMA.16816.F32.BF16 R104, R8, R18, R104 ;  /* 0x000000120868723c */ /* 0x000fe20000041868 */
[----:B------:R-:W2:Y:S01]  /*b840*/  LDSM.16.MT88.4 R16, [R210+0x17000] ;  /* 0x01700000d210783b */ /* 0x000ea20000004200 */
[----:B-----5:R-:W-:-:S06]  /*b850*/  FADD.FTZ R189, R238, R189 ;  /* 0x000000bdeebd7221 */ /* 0x020fcc0000010000 */
[----:B-1----:R-:W-:Y:S01]  /*b860*/  HMMA.16816.F32.BF16 R152, R8, R12, R152 ;  /* 0x0000000c0898723c */ /* 0x002fe20000041898 */
[----:B------:R-:W-:-:S06]  /*b870*/  FADD.FTZ R189, R237, R189 ;  /* 0x000000bdedbd7221 */ /* 0x000fcc0000010000 */
[----:B------:R-:W-:Y:S01]  /*b880*/  LOP3.LUT R13, R239, 0xffff, RZ, 0xc0, !PT ;  /* 0x0000ffffef0d7812 */ /* 0x000fe200078ec0ff */
[----:B------:R-:W-:Y:S01]  /*b890*/  HMMA.16816.F32.BF16 R116, R8, R4, R116 ;  /* 0x000000040874723c */ /* 0x000fe20000041874 */
[----:B------:R-:W-:Y:S02]  /*b8a0*/  LOP3.LUT R12, R6, 0xff, RZ, 0xc0, !PT ;  /* 0x000000ff060c7812 */ /* 0x000fe400078ec0ff */
[----:B------:R-:W-:-:S04]  /*b8b0*/  SHF.R.U32.HI R13, RZ, 0x8, R13 ;  /* 0x00000008ff0d7819 */ /* 0x000fc8000001160d */
[----:B------:R-:W-:Y:S01]  /*b8c0*/  LOP3.LUT R5, R239, 0xff, RZ, 0xc0, !PT ;  /* 0x000000ffef057812 */ /* 0x000fe200078ec0ff */
[C---:B------:R-:W-:Y:S01]  /*b8d0*/  HMMA.16816.F32.BF16 R140, R8.reuse, R14, R140 ;  /* 0x0000000e088c723c */ /* 0x040fe2000004188c */
[----:B------:R-:W-:Y:S02]  /*b8e0*/  LOP3.LUT R4, R6, 0xffff, RZ, 0xc0, !PT ;  /* 0x0000ffff06047812 */ /* 0x000fe400078ec0ff */
[----:B------:R-:W-:Y:S01]  /*b8f0*/  PRMT R5, R5, 0x5410, R13 ;  /* 0x0000541005057816 */ /* 0x000fe2000000000d */
[----:B------:R-:W-:Y:S01]  /*b900*/  FFMA.FTZ R13, R29, c[0x0][0x23c], -R30 ;  /* 0x00008f001d0d7a23 */ /* 0x000fe2000001081e */
[----:B------:R-:W-:Y:S01]  /*b910*/  SHF.R.U32.HI R7, RZ, 0x10, R6 ;  /* 0x00000010ff077819 */ /* 0x000fe20000011606 */
[----:B------:R-:W-:Y:S01]  /*b920*/  LDSM.16.MT88.4 R28, [R210+0x11800] ;  /* 0x01180000d21c783b */ /* 0x000fe20000004200 */
[--C-:B------:R-:W-:Y:S01]  /*b930*/  SHF.R.U32.HI R14, RZ, 0x10, R239.reuse ;  /* 0x00000010ff0e7819 */ /* 0x100fe200000116ef */
[----:B------:R-:W-:Y:S01]  /*b940*/  HSET2.LE.AND R5, R5, R233, PT ;  /* 0x000000e905057233 */ /* 0x000fe20003803000 */
[----:B------:R-:W-:Y:S01]  /*b950*/  SHF.R.U32.HI R15, RZ, 0x18, R239 ;  /* 0x00000018ff0f7819 */ /* 0x000fe200000116ef */
[----:B------:R-:W-:Y:S01]  /*b960*/  HMMA.16816.F32.BF16 R84, R8, R24, R84 ;  /* 0x000000180854723c */ /* 0x000fe20000041854 */
[----:B------:R1:W3:Y:S01]  /*b970*/  MUFU.EX2 R239, R13 ;  /* 0x0000000d00ef7308 */ /* 0x0002e20000000800 */
[----:B------:R-:W-:-:S02]  /*b980*/  SHF.R.U32.HI R4, RZ, 0x8, R4 ;  /* 0x00000008ff047819 */ /* 0x000fc40000011604 */
[----:B------:R-:W-:Y:S02]  /*b990*/  LOP3.LUT R14, R14, 0xff, RZ, 0xc0, !PT ;  /* 0x000000ff0e0e7812 */ /* 0x000fe400078ec0ff */
[----:B------:R-:W-:Y:S02]  /*b9a0*/  SHF.R.U32.HI R6, RZ, 0x18, R6 ;  /* 0x00000018ff067819 */ /* 0x000fe40000011606 */
[----:B------:R-:W-:Y:S01]  /*b9b0*/  LOP3.LUT R7, R7, 0xff, RZ, 0xc0, !PT ;  /* 0x000000ff07077812 */ /* 0x000fe200078ec0ff */
[----:B------:R-:W-:Y:S01]  /*b9c0*/  HMMA.16816.F32.BF16 R88, R8, R26, R88 ;  /* 0x0000001a0858723c */ /* 0x000fe20000041858 */
[----:B------:R-:W-:Y:S01]  /*b9d0*/  PRMT R12, R12, 0x5410, R4 ;  /* 0x000054100c0c7816 */ /* 0x000fe20000000004 */
[----:B------:R-:W5:Y:S01]  /*b9e0*/  LDSM.16.MT88.4 R24, [R208+0x17000] ;  /* 0x01700000d018783b */ /* 0x000f620000004200 */
[----:B------:R-:W-:Y:S02]  /*b9f0*/  PRMT R14, R14, 0x5410, R15 ;  /* 0x000054100e0e7816 */ /* 0x000fe4000000000f */
[----:B------:R-:W-:-:S02]  /*ba00*/  PRMT R6, R7, 0x5410, R6 ;  /* 0x0000541007067816 */ /* 0x000fc40000000006 */
[----:B------:R-:W-:Y:S01]  /*ba10*/  F2FP.BF16.PACK_AB R15, R238, R236 ;  /* 0x000000ecee0f723e */ /* 0x000fe200000010ff */
[C---:B----4-:R-:W-:Y:S01]  /*ba20*/  HMMA.16816.F32.BF16 R124, R8.reuse, R20, R124 ;  /* 0x00000014087c723c */ /* 0x050fe2000004187c */
[----:B-1----:R-:W-:Y:S01]  /*ba30*/  F2FP.BF16.PACK_AB R13, R176, R177 ;  /* 0x000000b1b00d723e */ /* 0x002fe200000010ff */
[--C-:B------:R-:W-:Y:S01]  /*ba40*/  HSET2.LE.AND R7, R6, R233.reuse, PT ;  /* 0x000000e906077233 */ /* 0x100fe20003803000 */
[----:B---3--:R-:W-:Y:S02]  /*ba50*/  FADD.FTZ R234, R239, R189 ;  /* 0x000000bdefea7221 */ /* 0x008fe40000010000 */
[----:B------:R-:W-:Y:S01]  /*ba60*/  LOP3.LUT R4, R5, R13, RZ, 0xc0, !PT ;  /* 0x0000000d05047212 */ /* 0x000fe200078ec0ff */
[--C-:B------:R-:W-:Y:S01]  /*ba70*/  HSET2.LE.AND R13, R12, R233.reuse, PT ;  /* 0x000000e90c0d7233 */ /* 0x100fe20003803000 */
[----:B------:R-:W-:Y:S01]  /*ba80*/  F2FP.BF16.PACK_AB R12, R239, R237 ;  /* 0x000000edef0c723e */ /* 0x000fe200000010ff */
[----:B------:R-:W-:Y:S01]  /*ba90*/  HSET2.LE.AND R5, R14, R233, PT ;  /* 0x000000e90e057233 */ /* 0x000fe20003803000 */
[----:B------:R-:W-:Y:S01]  /*baa0*/  F2FP.BF16.PACK_AB R14, R232, R231 ;  /* 0x000000e7e80e723e */ /* 0x000fe200000010ff */
[----:B------:R-:W-:Y:S01]  /*bab0*/  HMMA.16816.F32.BF16 R128, R8, R22, R128 ;  /* 0x000000160880723c */ /* 0x000fe20000041880 */
[----:B------:R-:W-:Y:S01]  /*bac0*/  LOP3.LUT R7, R7, R12, RZ, 0xc0, !PT ;  /* 0x0000000c07077212 */ /* 0x000fe200078ec0ff */
[----:B------:R-:W1:Y:S01]  /*bad0*/  LDSM.16.MT88.4 R20, [R212+0x11800] ;  /* 0x01180000d414783b */ /* 0x000e620000004200 */
[----:B------:R-:W-:-:S02]  /*bae0*/  LOP3.LUT R5, R5, R15, RZ, 0xc0, !PT ;  /* 0x0000000f05057212 */ /* 0x000fc400078ec0ff */
[----:B------:R-:W-:Y:S02]  /*baf0*/  LOP3.LUT R6, R13, R14, RZ, 0xc0, !PT ;  /* 0x0000000e0d067212 */ /* 0x000fe400078ec0ff */
[----:B------:R-:W-:Y:S01]  /*bb00*/  LDSM.16.MT88.4 R12, [R209+0x13800] ;  /* 0x01380000d10c783b */ /* 0x000fe20000004200 */
[C---:B--2---:R-:W-:Y:S08]  /*bb10*/  HMMA.16816.F32.BF16 R132, R8.reuse, R16, R132 ;  /* 0x000000100884723c */ /* 0x044ff00000041884 */
[C---:B------:R-:W-:Y:S01]  /*bb20*/  HMMA.16816.F32.BF16 R136, R8.reuse, R18, R136 ;  /* 0x000000120888723c */ /* 0x040fe20000041888 */
[----:B------:R-:W2:Y:S07]  /*bb30*/  LDSM.16.MT88.4 R16, [R212+0x13800] ;  /* 0x01380000d410783b */ /* 0x000eae0000004200 */
[C---:B-----5:R-:W-:Y:S08]  /*bb40*/  HMMA.16816.F32.BF16 R148, R8.reuse, R24, R148 ;  /* 0x000000180894723c */ /* 0x060ff00000041894 */
[----:B------:R-:W-:Y:S01]  /*bb50*/  HMMA.16816.F32.BF16 R144, R8, R26, R144 ;  /* 0x0000001a0890723c */ /* 0x000fe20000041890 */
[----:B------:R-:W3:Y:S04]  /*bb60*/  LDSM.16.MT88.4 R24, [R208+0x11800] ;  /* 0x01180000d018783b */ /* 0x000ee80000004200 */
[----:B------:R-:W-:Y:S03]  /*bb70*/  LDSM.16.MT88.4 R8, [R208+0x13800] ;  /* 0x01380000d008783b */ /* 0x000fe60000004200 */
[C---:B------:R-:W-:Y:S08]  /*bb80*/  HMMA.16816.F32.BF16 R36, R4.reuse, R28, R36 ;  /* 0x0000001c0424723c */ /* 0x040ff00000041824 */
        /* <DEDUP_REMOVED lines=9> */
[C---:B------:R-:W-:Y:S01]  /*bc20*/  HMMA.16816.F32.BF16 R40, R4.reuse, R30, R40 ;  /* 0x0000001e0428723c */ /* 0x040fe20000041828 */
[----:B------:R-:W-:Y:S07]  /*bc30*/  LDSM.16.MT88.4 R28, [R209+0x15800] ;  /* 0x01580000d11c783b */ /* 0x000fee0000004200 */
        /* <DEDUP_REMOVED lines=15> */
[C---:B------:R-:W-:Y:S08]  /*bd30*/  HMMA.16816.F32.BF16 R44, R4.reuse, R32, R44 ;  /* 0x00000020042c723c */ /* 0x040ff0000004182c */
[C---:B------:R-:W-:Y:S08]  /*bd40*/  HMMA.16816.F32.BF16 R48, R4.reuse, R34, R48 ;  /* 0x000000220430723c */ /* 0x040ff00000041830 */
[C---:B---3--:R-:W-:Y:S08]  /*bd50*/  HMMA.16816.F32.BF16 R100, R4.reuse, R24, R100 ;  /* 0x000000180464723c */ /* 0x048ff00000041864 */
[C---:B------:R-:W-:Y:S08]  /*bd60*/  HMMA.16816.F32.BF16 R104, R4.reuse, R26, R104 ;  /* 0x0000001a0468723c */ /* 0x040ff00000041868 */
[C---:B------:R-:W-:Y:S08]  /*bd70*/  HMMA.16816.F32.BF16 R108, R4.reuse, R28, R108 ;  /* 0x0000001c046c723c */ /* 0x040ff0000004186c */
[C---:B------:R-:W-:Y:S08]  /*bd80*/  HMMA.16816.F32.BF16 R112, R4.reuse, R30, R112 ;  /* 0x0000001e0470723c */ /* 0x040ff00000041870 */
[C---:B-1----:R-:W-:Y:S08]  /*bd90*/  HMMA.16816.F32.BF16 R116, R4.reuse, R20, R116 ;  /* 0x000000140474723c */ /* 0x042ff00000041874 */
[C---:B------:R-:W-:Y:S08]  /*bda0*/  HMMA.16816.F32.BF16 R120, R4.reuse, R22, R120 ;  /* 0x000000160478723c */ /* 0x040ff00000041878 */
[C---:B-----5:R-:W-:Y:S08]  /*bdb0*/  HMMA.16816.F32.BF16 R132, R4.reuse, R8, R132 ;  /* 0x000000080484723c */ /* 0x060ff00000041884 */
[C---:B------:R-:W-:Y:S08]  /*bdc0*/  HMMA.16816.F32.BF16 R136, R4.reuse, R10, R136 ;  /* 0x0000000a0488723c */ /* 0x040ff00000041888 */
[C---:B--2---:R-:W-:Y:S08]  /*bdd0*/  HMMA.16816.F32.BF16 R152, R4.reuse, R16, R152 ;  /* 0x000000100498723c */ /* 0x044ff00000041898 */
[C---:B------:R-:W-:Y:S08]  /*bde0*/  HMMA.16816.F32.BF16 R140, R4.reuse, R18, R140 ;  /* 0x00000012048c723c */ /* 0x040ff0000004188c */
[C---:B----4-:R-:W-:Y:S08]  /*bdf0*/  HMMA.16816.F32.BF16 R148, R4.reuse, R12, R148 ;  /* 0x0000000c0494723c */ /* 0x050ff00000041894 */
[----:B------:R-:W-:Y:S01]  /*be00*/  HMMA.16816.F32.BF16 R144, R4, R14, R144 ;  /* 0x0000000e0490723c */ /* 0x000fe20000041890 */
[----:B------:R-:W-:Y:S11]  /*be10*/  @P0 BRA `(.L_x_319) ;  /* 0x0000001000000947 */ /* 0x000ff60003800000 */
.L_x_315:
[----:B------:R-:W-:-:S12]  /*be20*/  UIADD3 UR31, UR4, -0x1, URZ ;  /* 0xffffffff041f7890 */ /* 0x000fd8000fffe03f */
.L_x_319:
[----:B------:R-:W-:-:S13]  /*be30*/  ISETP.LE.AND P0, PT, RZ, UR31, PT ;  /* 0x0000001fff007c0c */ /* 0x000fda000bf03270 */
[----:B------:R-:W-:Y:S05]  /*be40*/  @!P0 BRA `(.L_x_320) ;  /* 0x00004e3000008947 */ /* 0x000fea0003800000 */
[----:B------:R-:W2:Y:S01]  /*be50*/  LDL.LU.64 R12, [R1] ;  /* 0x00000000010c7983 */ /* 0x000ea20000300a00 */
[----:B------:R-:W-:Y:S01]  /*be60*/  USHF.R.S32.HI UR33, URZ, 0x1f, UR25 ;  /* 0x0000001f3f217899 */ /* 0x000fe20008011419 */
[--C-:B------:R-:W-:Y:S01]  /*be70*/  SHF.R.S32.HI R11, RZ, 0x1f, R228.reuse ;  /* 0x0000001fff0b7819 */ /* 0x100fe200000114e4 */
[----:B------:R-:W-:Y:S01]  /*be80*/  ULDC.64 UR6, c[0x0][0x1b0] ;  /* 0x00006c0000067ab9 */ /* 0x000fe20000000a00 */
[----:B------:R-:W1:Y:S01]  /*be90*/  S2R R4, SR_TID.X ;  /* 0x0000000000047919 */ /* 0x000e620000002100 */
[----:B------:R-:W-:Y:S01]  /*bea0*/  ULDC.64 UR4, c[0x0][0x1b8] ;  /* 0x00006e0000047ab9 */ /* 0x000fe20000000a00 */
[----:B------:R-:W-:Y:S01]  /*beb0*/  IMAD.U32 R8, RZ, RZ, UR25 ;  /* 0x00000019ff087e24 */ /* 0x000fe2000f8e00ff */
[----:B------:R-:W-:Y:S01]  /*bec0*/  UIMAD UR6, UR33, UR6, URZ ;  /* 0x00000006210672a4 */ /* 0x000fe2000f8e023f */
[----:B------:R-:W-:Y:S01]  /*bed0*/  IMAD.U32 R6, RZ, RZ, UR25 ;  /* 0x00000019ff067e24 */ /* 0x000fe2000f8e00ff */
[----:B------:R-:W-:Y:S01]  /*bee0*/  UIMAD UR4, UR33, UR4, URZ ;  /* 0x00000004210472a4 */ /* 0x000fe2000f8e023f */
[----:B------:R-:W-:Y:S01]  /*bef0*/  IMAD.MOV.U32 R10, RZ, RZ, R228 ;  /* 0x000000ffff0a7224 */ /* 0x000fe200078e00e4 */
[----:B------:R-:W-:-:S02]  /*bf00*/  UIMAD UR6, UR25, UR7, UR6 ;  /* 0x00000007190672a4 */ /* 0x000fc4000f8e0206 */
[----:B------:R-:W-:Y:S01]  /*bf10*/  UIMAD UR4, UR25, UR5, UR4 ;  /* 0x00000005190472a4 */ /* 0x000fe2000f8e0204 */
[----:B------:R-:W-:-:S04]  /*bf20*/  IMAD.WIDE.U32 R8, R8, c[0x0][0x1b0], R10 ;  /* 0x00006c0008087a25 */ /* 0x000fc800078e000a */
[----:B------:R-:W-:Y:S01]  /*bf30*/  IMAD.WIDE.U32 R238, R166, -0x326172a9, RZ ;  /* 0xcd9e8d57a6ee7825 */ /* 0x000fe200078e00ff */
[----:B------:R-:W-:Y:S01]  /*bf40*/  IADD3 R2, P1, R8, UR30, RZ ;  /* 0x0000001e08027c10 */ /* 0x000fe2000ff3e0ff */
[----:B------:R-:W-:Y:S02]  /*bf50*/  UIADD3 UR25, UR31, -0x1, URZ ;  /* 0xffffffff1f197890 */ /* 0x000fe4000fffe03f */
[----:B------:R-:W-:-:S04]  /*bf60*/  IMAD.WIDE.U32 R6, R6, c[0x0][0x1b8], R10 ;  /* 0x00006e0006067a25 */ /* 0x000fc800078e000a */
[----:B------:R-:W-:Y:S01]  /*bf70*/  IMAD.U32 R231, RZ, RZ, UR6 ;  /* 0x00000006ffe77e24 */ /* 0x000fe2000f8e00ff */
[----:B------:R-:W-:Y:S01]  /*bf80*/  IADD3 R0, P0, R6, UR32, RZ ;  /* 0x0000002006007c10 */ /* 0x000fe2000ff1e0ff */
[----:B------:R-:W-:Y:S01]  /*bf90*/  IMAD.U32 R223, RZ, RZ, UR4 ;  /* 0x00000004ffdf7e24 */ /* 0x000fe2000f8e00ff */
[----:B-1----:R-:W-:Y:S02]  /*bfa0*/  SHF.R.S32.HI R244, RZ, 0x1f, R4 ;  /* 0x0000001ffff47819 */ /* 0x002fe40000011404 */
[----:B------:R-:W-:Y:S02]  /*bfb0*/  IADD3.X R231, R231, UR28, R9, P1, !PT ;  /* 0x0000001ce7e77c10 */ /* 0x000fe40008ffe409 */
[----:B------:R-:W-:Y:S02]  /*bfc0*/  LEA.HI R244, R244, R4, RZ, 0x3 ;  /* 0x00000004f4f47211 */ /* 0x000fe400078f18ff */
[----:B------:R-:W-:Y:S01]  /*bfd0*/  IADD3.X R223, R223, UR29, R7, P0, !PT ;  /* 0x0000001ddfdf7c10 */ /* 0x000fe200087fe407 */
[----:B------:R-:W-:Y:S01]  /*bfe0*/  IMAD.WIDE.U32 R240, R165, -0x2daee0ad, RZ ;  /* 0xd2511f53a5f07825 */ /* 0x000fe200078e00ff */
[----:B------:R-:W-:Y:S01]  /*bff0*/  LEA R232, P1, R2, c[0x0][0x168], 0x1 ;  /* 0x00005a0002e87a11 */ /* 0x000fe200078208ff */
[----:B------:R-:W-:Y:S01]  /*c000*/  UMOV UR29, URZ ;  /* 0x0000003f001d7c82 */ /* 0x000fe20008000000 */
[----:B------:R-:W-:-:S02]  /*c010*/  LEA R230, P0, R0, c[0x0][0x170], 0x1 ;  /* 0x00005c0000e67a11 */ /* 0x000fc400078008ff */
[----:B------:R-:W-:Y:S02]  /*c020*/  SHF.R.S32.HI R244, RZ, 0x3, R244 ;  /* 0x00000003fff47819 */ /* 0x000fe400000114f4 */
[----:B------:R-:W-:Y:S01]  /*c030*/  LEA.HI.X R231, R2, c[0x0][0x16c], R231, 0x1, P1 ;  /* 0x00005b0002e77a11 */ /* 0x000fe200008f0ce7 */
[----:B------:R-:W-:Y:S01]  /*c040*/  IMAD.MOV.U32 R2, RZ, RZ, R164 ;  /* 0x000000ffff027224 */ /* 0x000fe200078e00a4 */
[----:B------:R-:W-:Y:S01]  /*c050*/  LEA.HI.X R223, R0, c[0x0][0x174], R223, 0x1, P0 ;  /* 0x00005d0000df7a11 */ /* 0x000fe200000f0cdf */
[----:B------:R-:W-:Y:S01]  /*c060*/  IMAD.MOV.U32 R0, RZ, RZ, R3 ;  /* 0x000000ffff007224 */ /* 0x000fe200078e0003 */
[----:B------:R-:W-:Y:S02]  /*c070*/  SHF.R.S32.HI R245, RZ, 0x1f, R244 ;  /* 0x0000001ffff57819 */ /* 0x000fe400000114f4 */
[C---:B------:R-:W-:Y:S02]  /*c080*/  IADD3 R250, P2, R244.reuse, 0x10, RZ ;  /* 0x00000010f4fa7810 */ /* 0x040fe40007f5e0ff */
[----:B------:R-:W-:-:S02]  /*c090*/  IADD3 R248, P1, R244, 0x20, RZ ;  /* 0x00000020f4f87810 */ /* 0x000fc40007f3e0ff */
[----:B------:R-:W-:Y:S01]  /*c0a0*/  IADD3 R246, P0, R244, 0x30, RZ ;  /* 0x00000030f4f67810 */ /* 0x000fe20007f1e0ff */
[--C-:B------:R-:W-:Y:S01]  /*c0b0*/  IMAD.X R251, RZ, RZ, R245.reuse, P2 ;  /* 0x000000fffffb7224 */ /* 0x100fe200010e06f5 */
[----:B------:R-:W-:Y:S01]  /*c0c0*/  LOP3.LUT R236, R239, R167, RZ, 0x3c, !PT ;  /* 0x000000a7efec7212 */ /* 0x000fe200078e3cff */
[--C-:B------:R-:W-:Y:S01]  /*c0d0*/  IMAD.X R249, RZ, RZ, R245.reuse, P1 ;  /* 0x000000fffff97224 */ /* 0x100fe200008e06f5 */
[----:B------:R-:W-:Y:S01]  /*c0e0*/  ISETP.GE.AND P6, PT, R228, c[0x0][0x220], PT ;  /* 0x00008800e4007a0c */ /* 0x000fe20003fc6270 */
[----:B------:R-:W-:Y:S01]  /*c0f0*/  IMAD.X R247, RZ, RZ, R245, P0 ;  /* 0x000000fffff77224 */ /* 0x000fe200000e06f5 */
[----:B------:R-:W-:Y:S01]  /*c100*/  ISETP.GE.AND P5, PT, R222, c[0x0][0x220], PT ;  /* 0x00008800de007a0c */ /* 0x000fe20003fa6270 */
[----:B------:R-:W-:Y:S01]  /*c110*/  IMAD.WIDE.U32 R236, R236, -0x2daee0ad, RZ ;  /* 0xd2511f53ecec7825 */ /* 0x000fe200078e00ff */
[----:B------:R-:W-:Y:S02]  /*c120*/  ISETP.GE.AND P4, PT, R221, c[0x0][0x220], PT ;  /* 0x00008800dd007a0c */ /* 0x000fe40003f86270 */
[----:B------:R-:W-:Y:S01]  /*c130*/  ISETP.GE.AND P3, PT, R220, c[0x0][0x220], PT ;  /* 0x00008800dc007a0c */ /* 0x000fe20003f66270 */
[----:B--2---:R-:W-:Y:S01]  /*c140*/  IMAD.MOV.U32 R243, RZ, RZ, R13 ;  /* 0x000000fffff37224 */ /* 0x004fe200078e000d */
[----:B------:R-:W-:Y:S05]  /*c150*/  BRA `(.L_x_321) ;  /* 0x000006b000007947 */ /* 0x000fea0003800000 */
.L_x_323:
        /* <DEDUP_REMOVED lines=10> */
[----:B------:R-:W-:Y:S04]  /*c200*/  LEA R164, P2, R164, R224, 0x6 ;  /* 0x000000e0a4a47211 */ /* 0x000fe800078430ff */
        /* <DEDUP_REMOVED lines=96> */
.L_x_321:
[----:B------:R-:W-:Y:S01]  /*c810*/  UIADD3 UR6, -UR29, UR31, URZ ;  /* 0x0000001f1d067290 */ /* 0x000fe2000fffe13f */
[----:B------:R-:W-:Y:S04]  /*c820*/  DEPBAR.LE SB0, 0x0 ;  /* 0x000080000000791a */ /* 0x000fe80000000000 */
[----:B------:R-:W-:Y:S01]  /*c830*/  BAR.SYNC.DEFER_BLOCKING 0x0 ;  /* 0x0000000000007b1d */ /* 0x000fe20000010000 */
[----:B------:R-:W-:Y:S01]  /*c840*/  USHF.R.S32.HI UR5, URZ, 0x1f, UR6 ;  /* 0x0000001f3f057899 */ /* 0x000fe20008011406 */
[----:B------:R-:W-:Y:S01]  /*c850*/  IMAD.U32 R3, RZ, RZ, UR6 ;  /* 0x00000006ff037e24 */ /* 0x000fe2000f8e00ff */
[----:B------:R-:W-:Y:S01]  /*c860*/  UIMAD UR4, UR18, UR6, URZ ;  /* 0x00000006120472a4 */ /* 0x000fe2000f8e023f */
[----:B------:R-:W-:Y:S01]  /*c870*/  IMAD.U32 R4, RZ, RZ, UR6 ;  /* 0x00000006ff047e24 */ /* 0x000fe2000f8e00ff */
[----:B------:R-:W-:Y:S01]  /*c880*/  UIADD3 UR7, UR25, -UR29, URZ ;  /* 0x8000001d19077290 */ /* 0x000fe2000fffe03f */
[----:B------:R-:W-:Y:S01]  /*c890*/  IMAD.WIDE.U32 R8, R3, UR19, R242 ;  /* 0x0000001303087c25 */ /* 0x000fe2000f8e00f2 */
[----:B------:R-:W-:Y:S02]  /*c8a0*/  UIMAD UR4, UR5, UR19, UR4 ;  /* 0x00000013050472a4 */ /* 0x000fe4000f8e0204 */
[----:B------:R-:W-:Y:S02]  /*c8b0*/  LEA R6, P0, R4, R244, 0x6 ;  /* 0x000000f404067211 */ /* 0x000fe400078030ff */
        /* <DEDUP_REMOVED lines=8> */
[----:B------:R-:W-:Y:S01]  /*c940*/  @P6 STS.128 [R219+0x10000], RZ ;  /* 0x010000ffdb006388 */ /* 0x000fe20000000c00 */
[C---:B------:R-:W-:Y:S02]  /*c950*/  @!P6 LEA.HI.X R15, R5.reuse, c[0x0][0x174], R3, 0x1, P0 ;  /* 0x00005d00050fea11 */ /* 0x040fe400000f0c03 */
[----:B------:R-:W-:Y:S01]  /*c960*/  IADD3 R4, P1, R5, UR21, RZ ;  /* 0x0000001505047c10 */ /* 0x000fe2000ff3e0ff */
[----:B------:R-:W-:Y:S01]  /*c970*/  IMAD R5, R7, c[0x0][0x1a0], RZ ;  /* 0x0000680007057a24 */ /* 0x000fe200078e02ff */
[----:B------:R-:W-:Y:S01]  /*c980*/  LEA R8, P2, R18, R230, 0x1 ;  /* 0x000000e612087211 */ /* 0x000fe200078408ff */
[----:B------:R-:W-:Y:S01]  /*c990*/  @!PT LDS RZ, [RZ] ;  /* 0x00000000fffff984 */ /* 0x000fe20000000800 */
[----:B------:R-:W-:Y:S01]  /*c9a0*/  @!PT LDS RZ, [RZ] ;  /* 0x00000000fffff984 */ /* 0x000fe20000000800 */
[----:B------:R-:W-:Y:S01]  /*c9b0*/  @!PT LDS RZ, [RZ] ;  /* 0x00000000fffff984 */ /* 0x000fe20000000800 */
[----:B------:R1:W-:Y:S01]  /*c9c0*/  @!P6 LDGSTS.E.BYPASS.LTC128B.128 [R219+0x10000], [R16.64] ;  /* 0x1000000010dbefae */ /* 0x0003e2000b901d5a */
[----:B------:R-:W-:Y:S01]  /*c9d0*/  IADD3.X R3, R3, UR20, RZ, P1, !PT ;  /* 0x0000001403037c10 */ /* 0x000fe20008ffe4ff */
[----:B------:R-:W-:Y:S01]  /*c9e0*/  IMAD R5, R6, c[0x0][0x1a4], R5 ;  /* 0x0000690006057a24 */ /* 0x000fe200078e0205 */
[C---:B------:R-:W-:Y:S01]  /*c9f0*/  @!P6 IADD3 R7, P0, R4.reuse, UR21, RZ ;  /* 0x000000150407ec10 */ /* 0x040fe2000ff1e0ff */
[----:B------:R-:W-:Y:S01]  /*ca00*/  @P5 STS.128 [R219+0x12000], RZ ;  /* 0x012000ffdb005388 */ /* 0x000fe20000000c00 */
[----:B------:R-:W-:Y:S01]  /*ca10*/  @!P6 LEA R12, P1, R4, c[0x0][0x170], 0x1 ;  /* 0x00005c00040cea11 */ /* 0x000fe200078208ff */
[----:B------:R-:W-:Y:S01]  /*ca20*/  IMAD.IADD R5, R19, 0x1, R5 ;  /* 0x0000000113057824 */ /* 0x000fe200078e0205 */
[----:B------:R-:W-:Y:S02]  /*ca30*/  @!P6 IADD3.X R6, R3, UR20, RZ, P0, !PT ;  /* 0x000000140306ec10 */ /* 0x000fe400087fe4ff */
[C---:B------:R-:W-:Y:S02]  /*ca40*/  @!P6 LEA R10, P0, R7.reuse, c[0x0][0x170], 0x1 ;  /* 0x00005c00070aea11 */ /* 0x040fe400078008ff */
[----:B------:R-:W-:Y:S01]  /*ca50*/  LEA.HI.X R9, R18, R223, R5, 0x1, P2 ;  /* 0x000000df12097211 */ /* 0x000fe200010f0c05 */
[----:B------:R-:W-:Y:S01]  /*ca60*/  IMAD.U32 R5, RZ, RZ, UR6 ;  /* 0x00000006ff057e24 */ /* 0x000fe2000f8e00ff */
[----:B------:R-:W-:Y:S01]  /*ca70*/  @!P6 LEA.HI.X R11, R7, c[0x0][0x174], R6, 0x1, P0 ;  /* 0x00005d00070bea11 */ /* 0x000fe200000f0c06 */
[----:B------:R-:W-:Y:S01]  /*ca80*/  IMAD.U32 R7, RZ, RZ, UR6 ;  /* 0x00000006ff077e24 */ /* 0x000fe2000f8e00ff */
[----:B------:R-:W-:Y:S01]  /*ca90*/  @!P6 LEA.HI.X R13, R4, c[0x0][0x174], R3, 0x1, P1 ;  /* 0x00005d00040dea11 */ /* 0x000fe200008f0c03 */
[----:B------:R-:W-:Y:S01]  /*caa0*/  @!PT LDS RZ, [RZ] ;  /* 0x00000000fffff984 */ /* 0x000fe20000000800 */
[----:B------:R-:W-:Y:S01]  /*cab0*/  @!PT LDS RZ, [RZ] ;  /* 0x00000000fffff984 */ /* 0x000fe20000000800 */
[----:B------:R-:W-:Y:S01]  /*cac0*/  @!PT LDS RZ, [RZ] ;  /* 0x00000000fffff984 */ /* 0x000fe20000000800 */
[----:B------:R2:W-:Y:S01]  /*cad0*/  @!P5 LDGSTS.E.BYPASS.LTC128B.128 [R219+0x12000], [R8.64+0x80] ;  /* 0x1200008008dbdfae */ /* 0x0005e2000b901d5a */
[----:B------:R-:W-:Y:S01]  /*cae0*/  IMAD.U32 R6, RZ, RZ, UR6 ;  /* 0x00000006ff067e24 */ /* 0x000fe2000f8e00ff */
[----:B------:R-:W-:Y:S01]  /*caf0*/  LEA R18, P1, R5, R248, 0x6 ;  /* 0x000000f805127211 */ /* 0x000fe200078230ff */
[----:B------:R-:W-:Y:S01]  /*cb00*/  IMAD.U32 R3, RZ, RZ, UR6 ;  /* 0x00000006ff037e24 */ /* 0x000fe2000f8e00ff */
[----:B------:R-:W-:Y:S01]  /*cb10*/  @P4 STS.128 [R219+0x14000], RZ ;  /* 0x014000ffdb004388 */ /* 0x000fe20000000c00 */
[----:B------:R-:W-:Y:S01]  /*cb20*/  LEA R20, P2, R7, R250, 0x6 ;  /* 0x000000fa07147211 */ /* 0x000fe200078430ff */
[----:B------:R-:W-:Y:S02]  /*cb30*/  IMAD.U32 R4, RZ, RZ, UR6 ;  /* 0x00000006ff047e24 */ /* 0x000fe4000f8e00ff */
[----:B------:R-:W-:Y:S01]  /*cb40*/  @!PT LDS RZ, [RZ] ;  /* 0x00000000fffff984 */ /* 0x000fe20000000800 */
[----:B------:R-:W-:Y:S01]  /*cb50*/  @!PT LDS RZ, [RZ] ;  /* 0x00000000fffff984 */ /* 0x000fe20000000800 */
[----:B------:R-:W-:Y:S01]  /*cb60*/  @!PT LDS RZ, [RZ] ;  /* 0x00000000fffff984 */ /* 0x000fe20000000800 */
[----:B------:R2:W-:Y:S01]  /*cb70*/  @!P4 LDGSTS.E.BYPASS.LTC128B.128 [R219+0x14000], [R8.64+0x100] ;  /* 0x1400010008dbcfae */ /* 0x0005e2000b901d5a */
[----:B------:R-:W-:Y:S01]  /*cb80*/  LEA.HI.X.SX32 R21, R6, R251, 0x6, P2 ;  /* 0x000000fb06157211 */ /* 0x000fe200010f36ff */
[----:B------:R-:W-:Y:S01]  /*cb90*/  IMAD.WIDE.U32 R6, R20, c[0x0][0x1a0], RZ ;  /* 0x0000680014067a25 */ /* 0x000fe200078e00ff */
[----:B------:R-:W-:Y:S01]  /*cba0*/  LEA R26, P0, R3, R246, 0x6 ;  /* 0x000000f6031a7211 */ /* 0x000fe200078030ff */
[----:B------:R-:W-:Y:S01]  /*cbb0*/  @P3 STS.128 [R219+0x16000], RZ ;  /* 0x016000ffdb003388 */ /* 0x000fe20000000c00 */
[----:B------:R-:W-:Y:S02]  /*cbc0*/  LEA.HI.X.SX32 R19, R4, R249, 0x6, P1 ;  /* 0x000000f904137211 */ /* 0x000fe400008f36ff */
[----:B------:R-:W-:Y:S01]  /*cbd0*/  LEA.HI.X.SX32 R27, R5, R247, 0x6, P0 ;  /* 0x000000f7051b7211 */ /* 0x000fe200000f36ff */
[----:B------:R-:W-:Y:S01]  /*cbe0*/  IMAD R5, R21, c[0x0][0x1a0], RZ ;  /* 0x0000680015057a24 */ /* 0x000fe200078e02ff */
[----:B------:R-:W-:Y:S01]  /*cbf0*/  @!PT LDS RZ, [RZ] ;  /* 0x00000000fffff984 */ /* 0x000fe20000000800 */
[----:B------:R-:W-:Y:S01]  /*cc00*/  @!PT LDS RZ, [RZ] ;  /* 0x00000000fffff984 */ /* 0x000fe20000000800 */
[----:B------:R-:W-:Y:S01]  /*cc10*/  @!PT LDS RZ, [RZ] ;  /* 0x00000000fffff984 */ /* 0x000fe20000000800 */
[----:B------:R2:W-:Y:S01]  /*cc20*/  @!P3 LDGSTS.E.BYPASS.LTC128B.128 [R219+0x16000], [R8.64+0x180] ;  /* 0x1600018008dbbfae */ /* 0x0005e2000b901d5a */
[-C--:B------:R-:W-:Y:S01]  /*cc30*/  LEA R24, P2, R6, R230.reuse, 0x1 ;  /* 0x000000e606187211 */ /* 0x080fe200078408ff */
[----:B------:R-:W-:Y:S02]  /*cc40*/  IMAD R4, R19, c[0x0][0x1a0], RZ ;  /* 0x0000680013047a24 */ /* 0x000fe400078e02ff */
[----:B------:R-:W-:Y:S01]  /*cc50*/  IMAD R5, R20, c[0x0][0x1a4], R5 ;  /* 0x0000690014057a24 */ /* 0x000fe200078e0205 */
[----:B------:R-:W-:Y:S01]  /*cc60*/  @P6 STS.128 [R219+0x10800], RZ ;  /* 0x010800ffdb006388 */ /* 0x000fe20000000c00 */
[C---:B------:R-:W-:Y:S02]  /*cc70*/  IMAD R4, R18.reuse, c[0x0][0x1a4], R4 ;  /* 0x0000690012047a24 */ /* 0x040fe400078e0204 */
[----:B------:R-:W-:Y:S01]  /*cc80*/  IMAD.IADD R5, R7, 0x1, R5 ;  /* 0x0000000107057824 */ /* 0x000fe200078e0205 */
[----:B------:R-:W-:Y:S01]  /*cc90*/  @!PT LDS RZ, [RZ] ;  /* 0x00000000fffff984 */ /* 0x000fe20000000800 */
[----:B------:R-:W-:Y:S01]  /*cca0*/  @!PT LDS RZ, [RZ] ;  /* 0x00000000fffff984 */ /* 0x000fe20000000800 */
[----:B------:R-:W-:Y:S01]  /*ccb0*/  @!PT LDS RZ, [RZ] ;  /* 0x00000000fffff984 */ /* 0x000fe20000000800 */
[----:B------:R3:W-:Y:S01]  /*ccc0*/  @!P6 LDGSTS.E.BYPASS.LTC128B.128 [R219+0x10800], [R14.64] ;  /* 0x108000000edbefae */ /* 0x0007e2000b901d5a */
[----:B------:R-:W-:Y:S03]  /*ccd0*/  IMAD.WIDE.U32 R18, R18, c[0x0][0x1a0], RZ ;  /* 0x0000680012127a25 */ /* 0x000fe600078e00ff */
[-C--:B------:R-:W-:Y:S01]  /*cce0*/  LEA.HI.X R25, R6, R223.reuse, R5, 0x1, P2 ;  /* 0x000000df06197211 */ /* 0x080fe200010f0c05 */
[----:B------:R-:W-:Y:S01]  /*ccf0*/  @P5 STS.128 [R219+0x12800], RZ ;  /* 0x012800ffdb005388 */ /* 0x000fe20000000c00 */
[----:B------:R-:W-:Y:S01]  /*cd00*/  IMAD.IADD R4, R19, 0x1, R4 ;  /* 0x0000000113047824 */ /* 0x000fe200078e0204 */
[CC--:B------:R-:W-:Y:S01]  /*cd10*/  LEA R22, P1, R18.reuse, R230.reuse, 0x1 ;  /* 0x000000e612167211 */ /* 0x0c0fe200078208ff */
[----:B------:R-:W-:Y:S01]  /*cd20*/  IMAD R3, R27, c[0x0][0x1a0], RZ ;  /* 0x000068001b037a24 */ /* 0x000fe200078e02ff */
[----:B------:R-:W-:Y:S01]  /*cd30*/  @!PT LDS RZ, [RZ] ;  /* 0x00000000fffff984 */ /* 0x000fe20000000800 */
[----:B------:R-:W-:Y:S01]  /*cd40*/  @!PT LDS RZ, [RZ] ;  /* 0x00000000fffff984 */ /* 0x000fe20000000800 */
[----:B------:R-:W-:Y:S01]  /*cd50*/  @!PT LDS RZ, [RZ] ;  /* 0x00000000fffff984 */ /* 0x000fe20000000800 */
[----:B------:R4:W-:Y:S02]  /*cd60*/  @!P5 LDGSTS.E.BYPASS.LTC128B.128 [R219+0x12800], [R24.64+0x80] ;  /* 0x1280008018dbdfae */ /* 0x0009e4000b901d5a */
[-C--:B------:R-:W-:Y:S01]  /*cd70*/  LEA.HI.X R23, R18, R223.reuse, R4, 0x1, P1 ;  /* 0x000000df12177211 */ /* 0x080fe200008f0c04 */
[C---:B------:R-:W-:Y:S01]  /*cd80*/  IMAD R3, R26.reuse, c[0x0][0x1a4], R3 ;  /* 0x000069001a037a24 */ /* 0x040fe200078e0203 */
[----:B------:R-:W-:Y:S01]  /*cd90*/  @P4 STS.128 [R219+0x14800], RZ ;  /* 0x014800ffdb004388 */ /* 0x000fe20000000c00 */
[----:B------:R-:W-:Y:S03]  /*cda0*/  IMAD.WIDE.U32 R26, R26, c[0x0][0x1a0], RZ ;  /* 0x000068001a1a7a25 */ /* 0x000fe600078e00ff */
[----:B------:R-:W-:Y:S01]  /*cdb0*/  @!PT LDS RZ, [RZ] ;  /* 0x00000000fffff984 */ /* 0x000fe20000000800 */
[----:B------:R-:W-:Y:S01]  /*cdc0*/  @!PT LDS RZ, [RZ] ;  /* 0x00000000fffff984 */ /* 0x000fe20000000800 */
[----:B------:R-:W-:Y:S01]  /*cdd0*/  @!PT LDS RZ, [RZ] ;  /* 0x00000000fffff984 */ /* 0x000fe20000000800 */
[----:B------:R4:W-:Y:S01]  /*cde0*/  @!P4 LDGSTS.E.BYPASS.LTC128B.128 [R219+0x14800], [R24.64+0x100] ;  /* 0x1480010018dbcfae */ /* 0x0009e2000b901d5a */
[----:B------:R-:W-:Y:S01]  /*cdf0*/  IMAD.IADD R3, R27, 0x1, R3 ;  /* 0x000000011b037824 */ /* 0x000fe200078e0203 */
[C---:B------:R-:W-:Y:S02]  /*ce00*/  LEA R20, P0, R26.reuse, R230, 0x1 ;  /* 0x000000e61a147211 */ /* 0x040fe400078008ff */
[----:B------:R-:W-:Y:S02]  /*ce10*/  @P3 STS.128 [R219+0x16800], RZ ;  /* 0x016800ffdb003388 */ /* 0x000fe40000000c00 */
[----:B------:R-:W-:Y:S01]  /*ce20*/  LEA.HI.X R21, R26, R223, R3, 0x1, P0 ;  /* 0x000000df1a157211 */ /* 0x000fe200000f0c03 */
[----:B------:R-:W-:Y:S01]  /*ce30*/  IMAD.U32 R3, RZ, RZ, UR7 ;  /* 0x00000007ff037e24 */ /* 0x000fe2000f8e00ff */
        /* <DEDUP_REMOVED lines=45> */
[----:B--2---:R-:W2:Y:S04]  /*d110*/  LDSM.16.M88.4 R8, [R217+0x8000] ;  /* 0x00800000d908783b */ /* 0x004ea80000000200 */
[----:B-1----:R-:W3:Y:S04]  /*d120*/  LDSM.16.M88.4 R16, [R217+0x8800] ;  /* 0x00880000d910783b */ /* 0x002ee80000000200 */
[----:B----4-:R-:W5:Y:S04]  /*d130*/  LDSM.16.M88.4 R24, [R217+0x9000] ;  /* 0x00900000d918783b */ /* 0x010f680000000200 */
[----:B------:R-:W0:Y:S04]  /*d140*/  LDGDEPBAR ;  /* 0x00000000000079af */ /* 0x000e280000000000 */
[----:B------:R-:W1:Y:S04]  /*d150*/  LDSM.16.M88.4 R164, [R217+0x9800] ;  /* 0x00980000d9a4783b */ /* 0x000e680000000200 */
[----:B------:R-:W-:Y:S04]  /*d160*/  LDSM.16.M88.4 R168, [R216] ;  /* 0x00000000d8a8783b */ /* 0x000fe80000000200 */
[----:B------:R-:W4:Y:S04]  /*d170*/  LDSM.16.M88.4 R172, [R215] ;  /* 0x00000000d7ac783b */ /* 0x000f280000000200 */
[----:B------:R-:W1:Y:S04]  /*d180*/  LDSM.16.M88.4 R176, [R207] ;  /* 0x00000000cfb0783b */ /* 0x000e680000000200 */
[----:B------:R-:W1:Y:S04]  /*d190*/  LDSM.16.M88.4 R180, [R206] ;  /* 0x00000000ceb4783b */ /* 0x000e680000000200 */
[----:B------:R-:W1:Y:S01]  /*d1a0*/  LDSM.16.M88.4 R184, [R205] ;  /* 0x00000000cdb8783b */ /* 0x000e620000000200 */
[C---:B--2---:R-:W-:Y:S03]  /*d1b0*/  HMMA.16816.F32.BF16 R4, R32.reuse, R8, RZ ;  /* 0x000000082004723c */ /* 0x044fe600000418ff */
[----:B------:R-:W-:Y:S05]  /*d1c0*/  LDSM.16.M88.4 R188, [R211+0x8000] ;  /* 0x00800000d3bc783b */ /* 0x000fea0000000200 */
[C---:B------:R-:W-:Y:S08]  /*d1d0*/  HMMA.16816.F32.BF16 R8, R32.reuse, R10, RZ ;  /* 0x0000000a2008723c */ /* 0x040ff000000418ff */
[C---:B---3--:R-:W-:Y:S08]  /*d1e0*/  HMMA.16816.F32.BF16 R12, R32.reuse, R16, RZ ;  /* 0x00000010200c723c */ /* 0x048ff000000418ff */
[C---:B------:R-:W-:Y:S08]  /*d1f0*/  HMMA.16816.F32.BF16 R16, R32.reuse, R18, RZ ;  /* 0x000000122010723c */ /* 0x040ff000000418ff */
[C---:B-----5:R-:W-:Y:S08]  /*d200*/  HMMA.16816.F32.BF16 R20, R32.reuse, R24, RZ ;  /* 0x000000182014723c */ /* 0x060ff000000418ff */
[C---:B------:R-:W-:Y:S08]  /*d210*/  HMMA.16816.F32.BF16 R24, R32.reuse, R26, RZ ;  /* 0x0000001a2018723c */ /* 0x040ff000000418ff */
[C---:B-1----:R-:W-:Y:S08]  /*d220*/  HMMA.16816.F32.BF16 R28, R32.reuse, R164, RZ ;  /* 0x000000a4201c723c */ /* 0x042ff000000418ff */
[----:B------:R-:W-:Y:S01]  /*d230*/  HMMA.16816.F32.BF16 R32, R32, R166, RZ ;  /* 0x000000a62020723c */ /* 0x000fe200000418ff */
[----:B------:R-:W1:Y:S07]  /*d240*/  LDSM.16.M88.4 R164, [R214] ;  /* 0x00000000d6a4783b */ /* 0x000e6e0000000200 */
[C---:B----4-:R-:W-:Y:S08]  /*d250*/  HMMA.16816.F32.BF16 R4, R168.reuse, R172, R4 ;  /* 0x000000aca804723c */ /* 0x050ff00000041804 */
        /* <DEDUP_REMOVED lines=23> */
[----:B------:R-:W2:Y:S04]  /*d3d0*/  LDSM.16.M88.4 R164, [R204+0x1000] ;  /* 0x00100000cca4783b */ /* 0x000ea80000000200 */
[----:B------:R-:W3:Y:S03]  /*d3e0*/  LDSM.16.M88.4 R168, [R204+0x1800] ;  /* 0x00180000cca8783b */ /* 0x000ee60000000200 */
        /* <DEDUP_REMOVED lines=12> */
[----:B------:R-:W-:Y:S03]  /*d4b0*/  LDSM.16.M88.4 R180, [R202] ;  /* 0x00000000cab4783b */ /* 0x000fe60000000200 */
[C---:B------:R-:W-:Y:S08]  /*d4c0*/  HMMA.16816.F32.BF16 R4, R172.reuse, R176, R4 ;  /* 0x000000b0ac04723c */ /* 0x040ff00000041804 */
[C---:B------:R-:W-:Y:S01]  /*d4d0*/  HMMA.16816.F32.BF16 R8, R172.reuse, R178, R8 ;  /* 0x000000b2ac08723c */ /* 0x040fe20000041808 */
[----:B------:R-:W3:Y:S07]  /*d4e0*/  LDSM.16.M88.4 R176, [R203] ;  /* 0x00000000cbb0783b */ /* 0x000eee0000000200 */
[C---:B----4-:R-:W-:Y:S08]  /*d4f0*/  HMMA.16816.F32.BF16 R12, R172.reuse, R184, R12 ;  /* 0x000000b8ac0c723c */ /* 0x050ff0000004180c */
        /* <DEDUP_REMOVED lines=34> */
[----:B------:R-:W5:Y:S03]  /*d720*/  LDSM.16.M88.4 R184, [R217+0xc000] ;  /* 0x00c00000d9b8783b */ /* 0x000f660000000200 */
        /* <DEDUP_REMOVED lines=8> */
[----:B------:R-:W-:Y:S07]  /*d7b0*/  LDSM.16.M88.4 R176, [R199] ;  /* 0x00000000c7b0783b */ /* 0x000fee0000000200 */
[C---:B----4-:R-:W-:Y:S08]  /*d7c0*/  HMMA.16816.F32.BF16 R28, R168.reuse, R164, R28 ;  /* 0x000000a4a81c723c */ /* 0x050ff0000004181c */
[----:B------:R-:W-:Y:S01]  /*d7d0*/  HMMA.16816.F32.BF16 R32, R168, R166, R32 ;  /* 0x000000a6a820723c */ /* 0x000fe20000041820 */
[----:B------:R-:W2:Y:S04]  /*d7e0*/  LDSM.16.M88.4 R164, [R217+0xd000] ;  /* 0x00d00000d9a4783b */ /* 0x000ea80000000200 */
[----:B------:R-:W3:Y:S03]  /*d7f0*/  LDSM.16.M88.4 R168, [R217+0xd800] ;  /* 0x00d80000d9a8783b */ /* 0x000ee60000000200 */
[C---:B-----5:R-:W-:Y:S08]  /*d800*/  HMMA.16816.F32.BF16 R4, R180.reuse, R184, R4 ;  /* 0x000000b8b404723c */ /* 0x060ff00000041804 */
[C---:B------:R-:W-:Y:S01]  /*d810*/  HMMA.16816.F32.BF16 R8, R180.reuse, R186, R8 ;  /* 0x000000bab408723c */ /* 0x040fe20000041808 */
[----:B------:R-:W4:Y:S07]  /*d820*/  LDSM.16.M88.4 R184, [R198] ;  /* 0x00000000c6b8783b */ /* 0x000f2e0000000200 */
[C---:B-1----:R-:W-:Y:S08]  /*d830*/  HMMA.16816.F32.BF16 R12, R180.reuse, R188, R12 ;  /* 0x000000bcb40c723c */ /* 0x042ff0000004180c */
[C---:B------:R-:W-:Y:S01]  /*d840*/  HMMA.16816.F32.BF16 R16, R180.reuse, R190, R16 ;  /* 0x000000beb410723c */ /* 0x040fe20000041810 */
[----:B------:R-:W1:Y:S07]  /*d850*/  LDSM.16.M88.4 R188, [R197] ;  /* 0x00000000c5bc783b */ /* 0x000e6e0000000200 */
[C---:B--2---:R-:W-:Y:S08]  /*d860*/  HMMA.16816.F32.BF16 R20, R180.reuse, R164, R20 ;  /* 0x000000a4b414723c */ /* 0x044ff00000041814 */
[C---:B------:R-:W-:Y:S01]  /*d870*/  HMMA.16816.F32.BF16 R24, R180.reuse, R166, R24 ;  /* 0x000000a6b418723c */ /* 0x040fe20000041818 */
[----:B------:R-:W2:Y:S07]  /*d880*/  LDSM.16.M88.4 R164, [R196] ;  /* 0x00000000c4a4783b */ /* 0x000eae0000000200 */
[C---:B---3--:R-:W-:Y:S08]  /*d890*/  HMMA.16816.F32.BF16 R28, R180.reuse, R168, R28 ;  /* 0x000000a8b41c723c */ /* 0x048ff0000004181c */
[----:B------:R-:W-:Y:S01]  /*d8a0*/  HMMA.16816.F32.BF16 R32, R180, R170, R32 ;  /* 0x000000aab420723c */ /* 0x000fe20000041820 */
[----:B------:R-:W-:Y:S04]  /*d8b0*/  LDSM.16.M88.4 R168, [R214+0x4000] ;  /* 0x00400000d6a8783b */ /* 0x000fe80000000200 */
[----:B------:R-:W-:Y:S03]  /*d8c0*/  LDSM.16.M88.4 R180, [R211+0xc800] ;  /* 0x00c80000d3b4783b */ /* 0x000fe60000000200 */
[C---:B------:R-:W-:Y:S08]  /*d8d0*/  HMMA.16816.F32.BF16 R4, R172.reuse, R176, R4 ;  /* 0x000000b0ac04723c */ /* 0x040ff00000041804 */
[C---:B------:R-:W-:Y:S01]  /*d8e0*/  HMMA.16816.F32.BF16 R8, R172.reuse, R178, R8 ;  /* 0x000000b2ac08723c */ /* 0x040fe20000041808 */
[----:B------:R-:W3:Y:S07]  /*d8f0*/  LDSM.16.M88.4 R176, [R211+0xc000] ;  /* 0x00c00000d3b0783b */ /* 0x000eee0000000200 */
[C---:B----4-:R-:W-:Y:S08]  /*d900*/  HMMA.16816.F32.BF16 R12, R172.reuse, R184, R12 ;  /* 0x000000b8ac0c723c */ /* 0x050ff0000004180c */
[C---:B------:R-:W-:Y:S01]  /*d910*/  HMMA.16816.F32.BF16 R16, R172.reuse, R186, R16 ;  /* 0x000000baac10723c */ /* 0x040fe20000041810 */
[----:B------:R-:W4:Y:S07]  /*d920*/  LDSM.16.M88.4 R184, [R211+0xd000] ;  /* 0x00d00000d3b8783b */ /* 0x000f2e0000000200 */
[C---:B-1----:R-:W-:Y:S08]  /*d930*/  HMMA.16816.F32.BF16 R20, R172.reuse, R188, R20 ;  /* 0x000000bcac14723c */ /* 0x042ff00000041814 */
[C---:B------:R-:W-:Y:S01]  /*d940*/  HMMA.16816.F32.BF16 R24, R172.reuse, R190, R24 ;  /* 0x000000beac18723c */ /* 0x040fe20000041818 */
[----:B------:R-:W1:Y:S07]  /*d950*/  LDSM.16.M88.4 R188, [R211+0xd800] ;  /* 0x00d80000d3bc783b */ /* 0x000e6e0000000200 */
        /* <DEDUP_REMOVED lines=25> */
[----:B------:R-:W5:Y:S07]  /*daf0*/  LDSM.16.M88.4 R180, [R217+0xf800] ;  /* 0x00f80000d9b4783b */ /* 0x000f6e0000000200 */
[C---:B----4-:R-:W-:Y:S08]  /*db00*/  HMMA.16816.F32.BF16 R28, R164.reuse, R184, R28 ;  /* 0x000000b8a41c723c */ /* 0x050ff0000004181c */
[----:B------:R-:W-:Y:S01]  /*db10*/  HMMA.16816.F32.BF16 R32, R164, R186, R32 ;  /* 0x000000baa420723c */ /* 0x000fe20000041820 */
[----:B------:R-:W-:Y:S04]  /*db20*/  LDSM.16.M88.4 R164, [R216+0x6000] ;  /* 0x00600000d8a4783b */ /* 0x000fe80000000200 */
[----:B------:R-:W4:Y:S03]  /*db30*/  LDSM.16.M88.4 R184, [R195] ;  /* 0x00000000c3b8783b */ /* 0x000f260000000200 */
[C---:B-1----:R-:W-:Y:S08]  /*db40*/  HMMA.16816.F32.BF16 R4, R168.reuse, R188, R4 ;  /* 0x000000bca804723c */ /* 0x042ff00000041804 */
[C---:B------:R-:W-:Y:S01]  /*db50*/  HMMA.16816.F32.BF16 R8, R168.reuse, R190, R8 ;  /* 0x000000bea808723c */ /* 0x040fe20000041808 */
[----:B------:R-:W1:Y:S07]  /*db60*/  LDSM.16.M88.4 R188, [R194] ;  /* 0x00000000c2bc783b */ /* 0x000e6e0000000200 */
[C---:B--2---:R-:W-:Y:S08]  /*db70*/  HMMA.16816.F32.BF16 R12, R168.reuse, R172, R12 ;  /* 0x000000aca80c723c */ /* 0x044ff0000004180c */
[C---:B------:R-:W-:Y:S01]  /*db80*/  HMMA.16816.F32.BF16 R16, R168.reuse, R174, R16 ;  /* 0x000000aea810723c */ /* 0x040fe20000041810 */
[----:B------:R-:W-:Y:S07]  /*db90*/  LDSM.16.M88.4 R172, [R192] ;  /* 0x00000000c0ac783b */ /* 0x000fee0000000200 */
[C---:B---3--:R-:W-:Y:S08]  /*dba0*/  HMMA.16816.F32.BF16 R20, R168.reuse, R176, R20 ;  /* 0x000000b0a814723c */ /* 0x048ff00000041814 */
[C---:B------:R-:W-:Y:S01]  /*dbb0*/  HMMA.16816.F32.BF16 R24, R168.reuse, R178, R24 ;  /* 0x000000b2a818723c */ /* 0x040fe20000041818 */
[----:B------:R-:W-:Y:S07]  /*dbc0*/  LDSM.16.M88.4 R176, [R214+0x6000] ;  /* 0x00600000d6b0783b */ /* 0x000fee0000000200 */
[C---:B-----5:R-:W-:Y:S08]  /*dbd0*/  HMMA.16816.F32.BF16 R28, R168.reuse, R180, R28 ;  /* 0x000000b4a81c723c */ /* 0x060ff0000004181c */
[----:B------:R-:W-:Y:S01]  /*dbe0*/  HMMA.16816.F32.BF16 R32, R168, R182, R32 ;  /* 0x000000b6a820723c */ /* 0x000fe20000041820 */
[----:B------:R-:W2:Y:S04]  /*dbf0*/  LDSM.16.M88.4 R168, [R193] ;  /* 0x00000000c1a8783b */ /* 0x000ea80000000200 */
[----:B------:R-:W3:Y:S03]  /*dc00*/  LDSM.16.M88.4 R180, [R211+0xe000] ;  /* 0x00e00000d3b4783b */ /* 0x000ee60000000200 */
        /* <DEDUP_REMOVED lines=8> */
[----:B------:R-:W-:Y:S07]  /*dc90*/  LDSM.16.M88.4 R168, [R213+0x6000] ;  /* 0x00600000d5a8783b */ /* 0x000fee0000000200 */
[C---:B------:R-:W-:Y:S08]  /*dca0*/  HMMA.16816.F32.BF16 R28, R164.reuse, R172, R28 ;  /* 0x000000aca41c723c */ /* 0x040ff0000004181c */
[----:B------:R-:W-:Y:S01]  /*dcb0*/  HMMA.16816.F32.BF16 R32, R164, R174, R32 ;  /* 0x000000aea420723c */ /* 0x000fe20000041820 */
[----:B------:R-:W2:Y:S04]  /*dcc0*/  LDSM.16.M88.4 R164, [R211+0xf800] ;  /* 0x00f80000d3a4783b */ /* 0x000ea80000000200 */
[----:B------:R-:W5:Y:S03]  /*dcd0*/  LDSM.16.M88.4 R172, [R204+0x6000] ;  /* 0x00600000ccac783b */ /* 0x000f660000000200 */
[C---:B---3--:R-:W-:Y:S08]  /*dce0*/  HMMA.16816.F32.BF16 R4, R176.reuse, R180, R4 ;  /* 0x000000b4b004723c */ /* 0x048ff00000041804 */
[C---:B------:R-:W-:Y:S01]  /*dcf0*/  HMMA.16816.F32.BF16 R8, R176.reuse, R182, R8 ;  /* 0x000000b6b008723c */ /* 0x040fe20000041808 */
[----:B------:R-:W3:Y:S07]  /*dd00*/  LDSM.16.M88.4 R180, [R204+0x6800] ;  /* 0x00680000ccb4783b */ /* 0x000eee0000000200 */
[C---:B----4-:R-:W-:Y:S08]  /*dd10*/  HMMA.16816.F32.BF16 R12, R176.reuse, R184, R12 ;  /* 0x000000b8b00c723c */ /* 0x050ff0000004180c */
[C---:B------:R-:W-:Y:S01]  /*dd20*/  HMMA.16816.F32.BF16 R16, R176.reuse, R186, R16 ;  /* 0x000000bab010723c */ /* 0x040fe20000041810 */
[----:B------:R-:W4:Y:S07]  /*dd30*/  LDSM.16.M88.4 R184, [R204+0x7000] ;  /* 0x00700000ccb8783b */ /* 0x000f2e0000000200 */
[C---:B-1----:R-:W-:Y:S08]  /*dd40*/  HMMA.16816.F32.BF16 R20, R176.reuse, R188, R20 ;  /* 0x000000bcb014723c */ /* 0x042ff00000041814 */
[C---:B------:R-:W-:Y:S01]  /*dd50*/  HMMA.16816.F32.BF16 R24, R176.reuse, R190, R24 ;  /* 0x000000beb018723c */ /* 0x040fe20000041818 */
[----:B------:R-:W1:Y:S01]  /*dd60*/  LDSM.16.M88.4 R188, [R204+0x7800] ;  /* 0x00780000ccbc783b */ /* 0x000e620000000200 */
[----:B------:R-:W-:Y:S04]  /*dd70*/  DEPBAR.LE SB0, 0x0 ;  /* 0x000080000000791a */ /* 0x000fe80000000000 */
[----:B------:R-:W-:Y:S02]  /*dd80*/  BAR.SYNC.DEFER_BLOCKING 0x0 ;  /* 0x0000000000007b1d */ /* 0x000fe40000010000 */
[C---:B--2---:R-:W-:Y:S07]  /*dd90*/  HMMA.16816.F32.BF16 R28, R176.reuse, R164, R28 ;  /* 0x000000a4b01c723c */ /* 0x044fee000004181c */
[----:B------:R-:W-:Y:S01]  /*dda0*/  IMAD.U32 R164, RZ, RZ, UR7 ;  /* 0x00000007ffa47e24 */ /* 0x000fe2000f8e00ff */
[----:B------:R-:W-:Y:S01]  /*ddb0*/  HMMA.16816.F32.BF16 R32, R176, R166, R32 ;  /* 0x000000a6b020723c */ /* 0x000fe20000041820 */
[----:B------:R-:W-:Y:S06]  /*ddc0*/  IMAD.U32 R165, RZ, RZ, UR7 ;  /* 0x00000007ffa57e24 */ /* 0x000fec000f8e00ff */
[----:B------:R-:W-:Y:S01]  /*ddd0*/  LEA R176, P2, R3, R250, 0x6 ;  /* 0x000000fa03b07211 */ /* 0x000fe200078430ff */
[C---:B-----5:R-:W-:Y:S01]  /*dde0*/  HMMA.16816.F32.BF16 R4, R168.reuse, R172, R4 ;  /* 0x000000aca804723c */ /* 0x060fe20000041804 */
[----:B------:R-:W-:Y:S03]  /*ddf0*/  IMAD.U32 R167, RZ, RZ, UR7 ;  /* 0x00000007ffa77e24 */ /* 0x000fe6000f8e00ff */
[----:B------:R-:W-:Y:S02]  /*de00*/  IMAD.U32 R166, RZ, RZ, UR7 ;  /* 0x00000007ffa67e24 */ /* 0x000fe4000f8e00ff */
[----:B------:R-:W-:Y:S01]  /*de10*/  LEA R178, P1, R167, R248, 0x6 ;  /* 0x000000f8a7b27211 */ /* 0x000fe200078230ff */
[----:B------:R-:W-:Y:S01]  /*de20*/  IMAD.U32 R172, RZ, RZ, UR7 ;  /* 0x00000007ffac7e24 */ /* 0x000fe2000f8e00ff */
[C---:B------:R-:W-:Y:S01]  /*de30*/  HMMA.16816.F32.BF16 R8, R168.reuse, R174, R8 ;  /* 0x000000aea808723c */ /* 0x040fe20000041808 */
[----:B------:R-:W-:Y:S03]  /*de40*/  IMAD.U32 R173, RZ, RZ, UR7 ;  /* 0x00000007ffad7e24 */ /* 0x000fe6000f8e00ff */
[----:B------:R-:W-:Y:S02]  /*de50*/  LEA.HI.X.SX32 R177, R172, R251, 0x6, P2 ;  /* 0x000000fbacb17211 */ /* 0x000fe400010f36ff */
[----:B------:R-:W-:Y:S02]  /*de60*/  LEA.HI.X.SX32 R179, R166, R249, 0x6, P1 ;  /* 0x000000f9a6b37211 */ /* 0x000fe400008f36ff */
[C---:B---3--:R-:W-:Y:S04]  /*de70*/  HMMA.16816.F32.BF16 R12, R168.reuse, R180, R12 ;  /* 0x000000b4a80c723c */ /* 0x048fe8000004180c */
[----:B------:R-:W-:Y:S01]  /*de80*/  LEA R174, P0, R164, R244, 0x6 ;  /* 0x000000f4a4ae7211 */ /* 0x000fe200078030ff */
[----:B------:R-:W-:Y:S03]  /*de90*/  IMAD R3, R179, c[0x0][0x198], RZ ;  /* 0x00006600b3037a24 */ /* 0x000fe600078e02ff */
[C---:B------:R-:W-:Y:S04]  /*dea0*/  HMMA.16816.F32.BF16 R16, R168.reuse, R182, R16 ;  /* 0x000000b6a810723c */ /* 0x040fe80000041810 */
[----:B------:R-:W-:Y:S01]  /*deb0*/  IMAD R3, R178, c[0x0][0x19c], R3 ;  /* 0x00006700b2037a24 */ /* 0x000fe200078e0203 */
[----:B------:R-:W-:Y:S01]  /*dec0*/  LEA.HI.X.SX32 R175, R173, R245, 0x6, P0 ;  /* 0x000000f5adaf7211 */ /* 0x000fe200000f36ff */
[----:B------:R-:W-:Y:S01]  /*ded0*/  IMAD.WIDE.U32 R172, R176, c[0x0][0x198], RZ ;  /* 0x00006600b0ac7a25 */ /* 0x000fe200078e00ff */
[----:B------:R-:W-:Y:S01]  /*dee0*/  LEA R180, P0, R165, R246, 0x6 ;  /* 0x000000f6a5b47211 */ /* 0x000fe200078030ff */
[C---:B----4-:R-:W-:Y:S04]  /*def0*/  HMMA.16816.F32.BF16 R20, R168.reuse, R184, R20 ;  /* 0x000000b8a814723c */ /* 0x050fe80000041814 */
[----:B------:R-:W-:Y:S01]  /*df00*/  IMAD R165, R175, c[0x0][0x198], RZ ;  /* 0x00006600afa57a24 */ /* 0x000fe200078e02ff */
[----:B------:R-:W-:Y:S01]  /*df10*/  LEA.HI.X.SX32 R181, R164, R247, 0x6, P0 ;  /* 0x000000f7a4b57211 */ /* 0x000fe200000f36ff */
[----:B------:R-:W-:Y:S02]  /*df20*/  IMAD R164, R177, c[0x0][0x198], RZ ;  /* 0x00006600b1a47a24 */ /* 0x000fe400078e02ff */
[----:B------:R-:W-:Y:S01]  /*df30*/  IMAD R165, R174, c[0x0][0x19c], R165 ;  /* 0x00006700aea57a24 */ /* 0x000fe200078e02a5 */
[C---:B------:R-:W-:Y:S03]  /*df40*/  HMMA.16816.F32.BF16 R24, R168.reuse, R186, R24 ;  /* 0x000000baa818723c */ /* 0x040fe60000041818 */
[----:B------:R-:W-:Y:S02]  /*df50*/  IMAD R164, R176, c[0x0][0x19c], R164 ;  /* 0x00006700b0a47a24 */ /* 0x000fe400078e02a4 */
[----:B------:R-:W-:Y:S03]  /*df60*/  IMAD.WIDE.U32 R174, R174, c[0x0][0x198], RZ ;  /* 0x00006600aeae7a25 */ /* 0x000fe600078e00ff */
[C---:B-1----:R-:W-:Y:S04]  /*df70*/  HMMA.16816.F32.BF16 R28, R168.reuse, R188, R28 ;  /* 0x000000bca81c723c */ /* 0x042fe8000004181c */
[----:B------:R-:W-:Y:S02]  /*df80*/  IMAD.IADD R164, R173, 0x1, R164 ;  /* 0x00000001ada47824 */ /* 0x000fe400078e02a4 */
[----:B------:R-:W-:Y:S02]  /*df90*/  IMAD R166, R181, c[0x0][0x198], RZ ;  /* 0x00006600b5a67a24 */ /* 0x000fe400078e02ff */
[----:B------:R-:W-:Y:S04]  /*dfa0*/  HMMA.16816.F32.BF16 R32, R168, R190, R32 ;  /* 0x000000bea820723c */ /* 0x000fe80000041820 */
[----:B------:R-:W-:Y:S03]  /*dfb0*/  IMAD.WIDE.U32 R178, R178, c[0x0][0x198], RZ ;  /* 0x00006600b2b27a25 */ /* 0x000fe600078e00ff */
[-C--:B------:R-:W-:Y:S01]  /*dfc0*/  LEA R168, P0, R172, R232.reuse, 0x1 ;  /* 0x000000e8aca87211 */ /* 0x080fe200078008ff */
[----:B------:R-:W-:Y:S01]  /*dfd0*/  IMAD.IADD R165, R175, 0x1, R165 ;  /* 0x00000001afa57824 */ /* 0x000fe200078e02a5 */
[-C--:B------:R-:W-:Y:S03]  /*dfe0*/  LEA R170, P1, R174, R232.reuse, 0x1 ;  /* 0x000000e8aeaa7211 */ /* 0x080fe600078208ff */
[-C--:B------:R-:W-:Y:S01]  /*dff0*/  LEA.HI.X R169, R172, R231.reuse, R164, 0x1, P0 ;  /* 0x000000e7aca97211 */ /* 0x080fe200000f0ca4 */
[----:B------:R-:W-:Y:S01]  /*e000*/  IMAD.WIDE.U32 R176, R180, c[0x0][0x198], RZ ;  /* 0x00006600b4b07a25 */ /* 0x000fe200078e00ff */
[----:B------:R-:W-:Y:S02]  /*e010*/  ISETP.LT.AND P0, PT, RZ, UR6, PT ;  /* 0x00000006ff007c0c */ /* 0x000fe4000bf01270 */
[-C--:B------:R-:W-:Y:S01]  /*e020*/  LEA.HI.X R171, R174, R231.reuse, R165, 0x1, P1 ;  /* 0x000000e7aeab7211 */ /* 0x080fe200008f0ca5 */
[----:B------:R-:W-:Y:S01]  /*e030*/  IMAD R166, R180, c[0x0][0x19c], R166 ;  /* 0x00006700b4a67a24 */ /* 0x000fe200078e02a6 */
[-C--:B------:R-:W-:Y:S01]  /*e040*/  LEA R174, P2, R178, R232.reuse, 0x1 ;  /* 0x000000e8b2ae7211 */ /* 0x080fe200078408ff */
[----:B------:R-:W-:Y:S01]  /*e050*/  IMAD.IADD R3, R179, 0x1, R3 ;  /* 0x00000001b3037824 */ /* 0x000fe200078e0203 */
[----:B------:R-:W-:Y:S01]  /*e060*/  LEA R172, P1, R176, R232, 0x1 ;  /* 0x000000e8b0ac7211 */ /* 0x000fe200078208ff */
[----:B------:R-:W-:Y:S03]  /*e070*/  IMAD.IADD R166, R177, 0x1, R166 ;  /* 0x00000001b1a67824 */ /* 0x000fe600078e02a6 */
[-C--:B------:R-:W-:Y:S02]  /*e080*/  LEA.HI.X R175, R178, R231.reuse, R3, 0x1, P2 ;  /* 0x000000e7b2af7211 */ /* 0x080fe400010f0c03 */
[----:B------:R-:W-:Y:S01]  /*e090*/  LEA.HI.X R173, R176, R231, R166, 0x1, P1 ;  /* 0x000000e7b0ad7211 */ /* 0x000fe200008f0ca6 */
[----:B------:R-:W-:-:S05]  /*e0a0*/  @P0 BRA `(.L_x_323) ;  /* 0xffffe0b000000947 */ /* 0x000fca000383ffff */
.L_x_322:
[----:B------:R-:W-:Y:S01]  /*e0b0*/  FMNMX.FTZ R164, R4, R2, !PT ;  /* 0x0000000204a47209 */ /* 0x000fe20007810000 */
[----:B------:R-:W-:Y:S01]  /*e0c0*/  STL.64 [R1+0x8], R192 ;  /* 0x000008c001007387 */ /* 0x000fe20000100a00 */
[----:B------:R-:W-:Y:S01]  /*e0d0*/  FMNMX.FTZ R3, R6, R0, !PT ;  /* 0x0000000006037209 */ /* 0x000fe20007810000 */
[----:B------:R-:W-:Y:S01]  /*e0e0*/  UIADD3 UR4, UR35, -0x4498517b, URZ ;  /* 0xbb67ae8523047890 */ /* 0x000fe2000fffe03f */
[----:B------:R-:W-:Y:S01]  /*e0f0*/  FMNMX.FTZ R164, R5, R164, !PT ;  /* 0x000000a405a47209 */ /* 0x000fe20007810000 */
[----:B------:R-:W-:Y:S01]  /*e100*/  USHF.L.U32 UR7, UR6, 0x1, URZ ;  /* 0x0000000106077899 */ /* 0x000fe2000800063f */
[----:B------:R-:W-:Y:S01]  /*e110*/  FMNMX.FTZ R3, R7, R3, !PT ;  /* 0x0000000307037209 */ /* 0x000fe20007810000 */
[----:B-1----:R-:W-:Y:S01]  /*e120*/  LDSM.16.MT88.4 R172, [R212+0x10000] ;  /* 0x01000000d4ac783b */ /* 0x002fe20000004200 */
[----:B------:R-:W-:Y:S01]  /*e130*/  FMNMX.FTZ R164, R8, R164, !PT ;  /* 0x000000a408a47209 */ /* 0x000fe20007810000 */
[----:B------:R-:W-:Y:S01]  /*e140*/  UIADD3 UR5, UR34, -0x4ab325aa, URZ ;  /* 0xb54cda5622057890 */ /* 0x000fe2000fffe03f */
[----:B------:R-:W-:Y:S01]  /*e150*/  FMNMX.FTZ R3, R10, R3, !PT ;  /* 0x000000030a037209 */ /* 0x000fe20007810000 */
[----:B------:R-:W-:Y:S01]  /*e160*/  UIADD3 UR6, UR35, 0x646e171e, URZ ;  /* 0x646e171e23067890 */ /* 0x000fe2000fffe03f */
[----:B------:R-:W-:Y:S01]  /*e170*/  FMNMX.FTZ R164, R9, R164, !PT ;  /* 0x000000a409a47209 */ /* 0x000fe20007810000 */
[----:B------:R-:W-:Y:S01]  /*e180*/  UIADD3 UR29, UR29, 0x1, URZ ;  /* 0x000000011d1d7890 */ /* 0x000fe2000fffe03f */
        /* <DEDUP_REMOVED lines=34> */
[----:B------:R-:W-:Y:S01]  /*e3b0*/  FADD.FTZ R0, -R3, R0 ;  /* 0x0000000003007221 */ /* 0x000fe20000010100 */
[----:B--2---:R-:W-:Y:S02]  /*e3c0*/  FMNMX.FTZ R164, R166, R164, !PT ;  /* 0x000000a4a6a47209 */ /* 0x004fe40007810000 */
[----:B------:R-:W-:Y:S01]  /*e3d0*/  MOV R166, UR35 ;  /* 0x0000002300a67c02 */ /* 0x000fe20008000f00 */
[----:B------:R-:W-:Y:S01]  /*e3e0*/  FMUL.FTZ R0, R0, c[0x0][0x23c] ;  /* 0x00008f0000007a20 */ /* 0x000fe20000410000 */
[C---:B------:R-:W-:Y:S01]  /*e3f0*/  FSETP.NEU.FTZ.AND P1, PT, R164.reuse, -INF , PT ;  /* 0xff800000a400780b */ /* 0x040fe20003f3d000 */
[C---:B------:R-:W-:Y:S01]  /*e400*/  FMUL.FTZ R189, R164.reuse, c[0x0][0x23c] ;  /* 0x00008f00a4bd7a20 */ /* 0x040fe20000410000 */
[----:B------:R-:W-:Y:S01]  /*e410*/  LOP3.LUT R166, R241, UR7, R166, 0x96, !PT ;  /* 0x00000007f1a67c12 */ /* 0x000fe2000f8e96a6 */
[----:B------:R-:W-:Y:S01]  /*e420*/  FADD.FTZ R2, -R164, R2 ;  /* 0x00000002a4027221 */ /* 0x000fe20000010100 */
[----:B------:R-:W-:Y:S01]  /*e430*/  UIADD3 UR7, UR7, 0x1, URZ ;  /* 0x0000000107077890 */ /* 0x000fe2000fffe03f */
[----:B------:R-:W1:Y:S01]  /*e440*/  MUFU.EX2 R0, R0 ;  /* 0x0000000000007308 */ /* 0x000e620000000800 */
[----:B------:R-:W-:Y:S01]  /*e450*/  FSEL R189, R189, RZ, P1 ;  /* 0x000000ffbdbd7208 */ /* 0x000fe20000800000 */
[----:B------:R-:W-:Y:S01]  /*e460*/  IMAD.WIDE.U32 R166, R166, -0x326172a9, RZ ;  /* 0xcd9e8d57a6a67825 */ /* 0x000fe200078e00ff */
[----:B------:R-:W-:Y:S03]  /*e470*/  FSETP.NEU.FTZ.AND P1, PT, R3, -INF , PT ;  /* 0xff8000000300780b */ /* 0x000fe60003f3d000 */
[--C-:B------:R-:W-:Y:S01]  /*e480*/  FFMA.FTZ R180, R8, c[0x0][0x23c], -R189.reuse ;  /* 0x00008f0008b47a23 */ /* 0x100fe200000108bd */
[----:B------:R-:W-:Y:S01]  /*e490*/  LOP3.LUT R8, R237, UR4, R240, 0x96, !PT ;  /* 0x00000004ed087c12 */ /* 0x000fe2000f8e96f0 */
[----:B------:R-:W-:Y:S01]  /*e4a0*/  UIADD3 UR4, UR34, -0x61c88647, URZ ;  /* 0x9e3779b922047890 */ /* 0x000fe2000fffe03f */
[----:B------:R-:W-:Y:S01]  /*e4b0*/  FSEL R188, R188, RZ, P1 ;  /* 0x000000ffbcbc7208 */ /* 0x000fe20000800000 */
[--C-:B------:R-:W-:Y:S02]  /*e4c0*/  FFMA.FTZ R181, R9, c[0x0][0x23c], -R189.reuse ;  /* 0x00008f0009b57a23 */ /* 0x100fe400000108bd */
[----:B------:R-:W-:Y:S01]  /*e4d0*/  IMAD.WIDE.U32 R192, R8, -0x326172a9, RZ ;  /* 0xcd9e8d5708c07825 */ /* 0x000fe200078e00ff */
[----:B------:R-:W-:Y:S01]  /*e4e0*/  MUFU.EX2 R180, R180 ;  /* 0x000000b400b47308 */ /* 0x000fe20000000800 */
[----:B------:R-:W-:Y:S02]  /*e4f0*/  LOP3.LUT R8, R167, UR4, R238, 0x96, !PT ;  /* 0x00000004a7087c12 */ /* 0x000fe4000f8e96ee */
[----:B------:R-:W-:Y:S01]  /*e500*/  FFMA.FTZ R182, R10, c[0x0][0x23c], -R188 ;  /* 0x00008f000ab67a23 */ /* 0x000fe200000108bc */
[----:B------:R-:W-:Y:S01]  /*e510*/  LOP3.LUT R168, R193, UR15, R166, 0x96, !PT ;  /* 0x0000000fc1a87c12 */ /* 0x000fe2000f8e96a6 */
[----:B------:R-:W-:Y:S02]  /*e520*/  FFMA.FTZ R183, R11, c[0x0][0x23c], -R188 ;  /* 0x00008f000bb77a23 */ /* 0x000fe400000108bc */
[----:B------:R-:W-:Y:S03]  /*e530*/  IMAD.WIDE.U32 R190, R8, -0x2daee0ad, RZ ;  /* 0xd2511f5308be7825 */ /* 0x000fe600078e00ff */
[----:B------:R-:W2:Y:S01]  /*e540*/  MUFU.EX2 R181, R181 ;  /* 0x000000b500b57308 */ /* 0x000ea20000000800 */
[----:B------:R-:W-:Y:S01]  /*e550*/  IMAD.WIDE.U32 R168, R168, -0x2daee0ad, RZ ;  /* 0xd2511f53a8a87825 */ /* 0x000fe200078e00ff */
[----:B------:R-:W-:Y:S03]  /*e560*/  LOP3.LUT R8, R191, UR14, R236, 0x96, !PT ;  /* 0x0000000ebf087c12 */ /* 0x000fe6000f8e96ec */
[--C-:B------:R-:W-:Y:S01]  /*e570*/  FFMA.FTZ R184, R4, c[0x0][0x23c], -R189.reuse ;  /* 0x00008f0004b87a23 */ /* 0x100fe200000108bd */
[----:B------:R-:W-:Y:S01]  /*e580*/  LOP3.LUT R190, R169, UR12, R190, 0x96, !PT ;  /* 0x0000000ca9be7c12 */ /* 0x000fe2000f8e96be */
[----:B------:R-:W-:Y:S03]  /*e590*/  IMAD.WIDE.U32 R166, R8, -0x326172a9, RZ ;  /* 0xcd9e8d5708a67825 */ /* 0x000fe600078e00ff */
[----:B------:R-:W-:Y:S01]  /*e5a0*/  MUFU.EX2 R182, R182 ;  /* 0x000000b600b67308 */ /* 0x000fe20000000800 */
[----:B------:R-:W-:Y:S01]  /*e5b0*/  IMAD.WIDE.U32 R190, R190, -0x326172a9, RZ ;  /* 0xcd9e8d57bebe7825 */ /* 0x000fe200078e00ff */
[----:B------:R-:W-:Y:S03]  /*e5c0*/  LOP3.LUT R8, R167, UR13, R192, 0x96, !PT ;  /* 0x0000000da7087c12 */ /* 0x000fe6000f8e96c0 */
[----:B------:R-:W-:Y:S01]  /*e5d0*/  FFMA.FTZ R185, R5, c[0x0][0x23c], -R189 ;  /* 0x00008f0005b97a23 */ /* 0x000fe200000108bd */
[----:B------:R-:W-:Y:S01]  /*e5e0*/  LOP3.LUT R166, R191, UR11, R166, 0x96, !PT ;  /* 0x0000000bbfa67c12 */ /* 0x000fe2000f8e96a6 */
[----:B------:R-:W-:Y:S03]  /*e5f0*/  IMAD.WIDE.U32 R8, R8, -0x2daee0ad, RZ ;  /* 0xd2511f5308087825 */ /* 0x000fe600078e00ff */
[----:B------:R-:W3:Y:S01]  /*e600*/  MUFU.EX2 R183, R183 ;  /* 0x000000b700b77308 */ /* 0x000ee20000000800 */
[----:B------:R-:W-:Y:S01]  /*e610*/  IMAD.WIDE.U32 R166, R166, -0x2daee0ad, RZ ;  /* 0xd2511f53a6a67825 */ /* 0x000fe200078e00ff */
[----:B------:R-:W-:Y:S03]  /*e620*/  LOP3.LUT R5, R9, UR10, R168, 0x96, !PT ;  /* 0x0000000a09057c12 */ /* 0x000fe6000f8e96a8 */
[----:B------:R-:W-:Y:S01]  /*e630*/  FFMA.FTZ R186, R6, c[0x0][0x23c], -R188 ;  /* 0x00008f0006ba7a23 */ /* 0x000fe200000108bc */
[----:B------:R-:W-:Y:S01]  /*e640*/  LOP3.LUT R4, R167, UR8, R8, 0x96, !PT ;  /* 0x00000008a7047c12 */ /* 0x000fe2000f8e9608 */
[----:B------:R-:W-:Y:S02]  /*e650*/  FFMA.FTZ R187, R7, c[0x0][0x23c], -R188 ;  /* 0x00008f0007bb7a23 */ /* 0x000fe400000108bc */
[----:B------:R-:W-:Y:S01]  /*e660*/  FMUL.FTZ R2, R2, c[0x0][0x23c] ;  /* 0x00008f0002027a20 */ /* 0x000fe20000410000 */
[----:B------:R-:W-:Y:S01]  /*e670*/  MUFU.EX2 R184, R184 ;  /* 0x000000b800b87308 */ /* 0x000fe20000000800 */
[----:B------:R-:W-:Y:S04]  /*e680*/  IMAD.WIDE.U32 R8, R4, -0x326172a9, RZ ;  /* 0xcd9e8d5704087825 */ /* 0x000fe800078e00ff */
[----:B------:R-:W-:Y:S01]  /*e690*/  IMAD.WIDE.U32 R10, R5, -0x326172a9, RZ ;  /* 0xcd9e8d57050a7825 */ /* 0x000fe200078e00ff */
[----:B------:R-:W-:Y:S02]  /*e6a0*/  LOP3.LUT R6, R8, 0xffff, RZ, 0xc0, !PT ;  /* 0x0000ffff08067812 */ /* 0x000fe400078ec0ff */
[----:B------:R-:W-:Y:S01]  /*e6b0*/  SHF.R.U32.HI R171, RZ, 0x10, R8 ;  /* 0x00000010ffab7819 */ /* 0x000fe20000011608 */
[C---:B-1----:R-:W-:Y:S01]  /*e6c0*/  FMUL.FTZ R38, R0.reuse, R38 ;  /* 0x0000002600267220 */ /* 0x042fe20000410000 */
[----:B------:R-:W1:Y:S01]  /*e6d0*/  MUFU.EX2 R185, R185 ;  /* 0x000000b900b97308 */ /* 0x000e620000000800 */
[----:B------:R-:W-:Y:S01]  /*e6e0*/  LOP3.LUT R5, R9, UR5, R10, 0x96, !PT ;  /* 0x0000000509057c12 */ /* 0x000fe2000f8e960a */
[----:B------:R-:W-:Y:S01]  /*e6f0*/  FMUL.FTZ R39, R0, R39 ;  /* 0x0000002700277220 */ /* 0x000fe20000410000 */
[----:B------:R-:W-:Y:S01]  /*e700*/  LOP3.LUT R170, R8, 0xff, RZ, 0xc0, !PT ;  /* 0x000000ff08aa7812 */ /* 0x000fe200078ec0ff */
[C---:B------:R-:W-:Y:S01]  /*e710*/  FMUL.FTZ R42, R0.reuse, R42 ;  /* 0x0000002a002a7220 */ /* 0x040fe20000410000 */
[----:B------:R-:W-:Y:S01]  /*e720*/  LOP3.LUT R7, R5, 0xffff, RZ, 0xc0, !PT ;  /* 0x0000ffff05077812 */ /* 0x000fe200078ec0ff */
[C---:B------:R-:W-:Y:S01]  /*e730*/  FMUL.FTZ R43, R0.reuse, R43 ;  /* 0x0000002b002b7220 */ /* 0x040fe20000410000 */
[----:B------:R-:W-:Y:S01]  /*e740*/  SHF.R.U32.HI R169, RZ, 0x10, R5 ;  /* 0x00000010ffa97819 */ /* 0x000fe20000011605 */
[C---:B------:R-:W-:Y:S01]  /*e750*/  FMUL.FTZ R46, R0.reuse, R46 ;  /* 0x0000002e002e7220 */ /* 0x040fe20000410000 */
[----:B------:R-:W-:Y:S01]  /*e760*/  SHF.R.U32.HI R4, RZ, 0x18, R8 ;  /* 0x00000018ff047819 */ /* 0x000fe20000011608 */
[----:B------:R-:W-:Y:S01]  /*e770*/  MUFU.EX2 R186, R186 ;  /* 0x000000ba00ba7308 */ /* 0x000fe20000000800 */
[----:B------:R-:W-:Y:S01]  /*e780*/  SHF.R.U32.HI R6, RZ, 0x8, R6 ;  /* 0x00000008ff067819 */ /* 0x000fe20000011606 */
[C---:B------:R-:W-:Y:S01]  /*e790*/  FMUL.FTZ R47, R0.reuse, R47 ;  /* 0x0000002f002f7220 */ /* 0x040fe20000410000 */
[----:B------:R-:W-:Y:S01]  /*e7a0*/  SHF.R.U32.HI R7, RZ, 0x8, R7 ;  /* 0x00000008ff077819 */ /* 0x000fe20000011607 */
[C---:B------:R-:W-:Y:S01]  /*e7b0*/  FMUL.FTZ R50, R0.reuse, R50 ;  /* 0x0000003200327220 */ /* 0x040fe20000410000 */
[----:B------:R-:W-:Y:S01]  /*e7c0*/  LOP3.LUT R171, R171, 0xff, RZ, 0xc0, !PT ;  /* 0x000000ffabab7812 */ /* 0x000fe200078ec0ff */
[C---:B------:R-:W-:Y:S01]  /*e7d0*/  FMUL.FTZ R51, R0.reuse, R51 ;  /* 0x0000003300337220 */ /* 0x040fe20000410000 */
[----:B------:R-:W-:Y:S01]  /*e7e0*/  LOP3.LUT R168, R5, 0xff, RZ, 0xc0, !PT ;  /* 0x000000ff05a87812 */ /* 0x000fe200078ec0ff */
[C---:B------:R-:W-:Y:S01]  /*e7f0*/  FMUL.FTZ R54, R0.reuse, R54 ;  /* 0x0000003600367220 */ /* 0x040fe20000410000 */
[----:B------:R-:W-:Y:S01]  /*e800*/  SHF.R.U32.HI R5, RZ, 0x18, R5 ;  /* 0x00000018ff057819 */ /* 0x000fe20000011605 */
[----:B------:R-:W4:Y:S01]  /*e810*/  MUFU.EX2 R187, R187 ;  /* 0x000000bb00bb7308 */ /* 0x000f220000000800 */
[----:B------:R-:W-:Y:S01]  /*e820*/  LOP3.LUT R169, R169, 0xff, RZ, 0xc0, !PT ;  /* 0x000000ffa9a97812 */ /* 0x000fe200078ec0ff */
[----:B------:R-:W-:Y:S01]  /*e830*/  FMUL.FTZ R55, R0, R55 ;  /* 0x0000003700377220 */ /* 0x000fe20000410000 */
[----:B------:R-:W-:Y:S01]  /*e840*/  PRMT R170, R170, 0x5410, R6 ;  /* 0x00005410aaaa7816 */ /* 0x000fe20000000006 */
[C---:B------:R-:W-:Y:S01]  /*e850*/  FMUL.FTZ R58, R0.reuse, R58 ;  /* 0x0000003a003a7220 */ /* 0x040fe20000410000 */
[----:B------:R-:W-:Y:S01]  /*e860*/  PRMT R171, R171, 0x5410, R4 ;  /* 0x00005410abab7816 */ /* 0x000fe20000000004 */
[----:B------:R-:W-:Y:S01]  /*e870*/  FMUL.FTZ R59, R0, R59 ;  /* 0x0000003b003b7220 */ /* 0x000fe20000410000 */
[----:B------:R-:W-:Y:S01]  /*e880*/  PRMT R168, R168, 0x5410, R7 ;  /* 0x00005410a8a87816 */ /* 0x000fe20000000007 */
[--C-:B------:R-:W-:Y:S01]  /*e890*/  HSET2.LE.AND R170, R170, R233.reuse, PT ;  /* 0x000000e9aaaa7233 */ /* 0x100fe20003803000 */
[----:B------:R-:W-:Y:S01]  /*e8a0*/  PRMT R169, R169, 0x5410, R5 ;  /* 0x00005410a9a97816 */ /* 0x000fe20000000005 */
[----:B------:R-:W4:Y:S01]  /*e8b0*/  MUFU.EX2 R2, R2 ;  /* 0x0000000200027308 */ /* 0x000f220000000800 */
[--C-:B------:R-:W-:Y:S01]  /*e8c0*/  HSET2.LE.AND R171, R171, R233.reuse, PT ;  /* 0x000000e9abab7233 */ /* 0x100fe20003803000 */
[----:B--2---:R-:W-:Y:S01]  /*e8d0*/  F2FP.BF16.PACK_AB R7, R181, R180 ;  /* 0x000000b4b507723e */ /* 0x004fe200000010ff */
[--C-:B------:R-:W-:Y:S01]  /*e8e0*/  HSET2.LE.AND R168, R168, R233.reuse, PT ;  /* 0x000000e9a8a87233 */ /* 0x100fe20003803000 */
[----:B---3--:R-:W-:Y:S01]  /*e8f0*/  F2FP.BF16.PACK_AB R6, R183, R182 ;  /* 0x000000b6b706723e */ /* 0x008fe200000010ff */
[--C-:B------:R-:W-:Y:S01]  /*e900*/  HSET2.LE.AND R169, R169, R233.reuse, PT ;  /* 0x000000e9a9a97233 */ /* 0x100fe20003803000 */
[----:B-1----:R-:W-:Y:S01]  /*e910*/  F2FP.BF16.PACK_AB R5, R185, R184 ;  /* 0x000000b8b905723e */ /* 0x002fe200000010ff */
[----:B------:R-:W-:Y:S01]  /*e920*/  FMUL.FTZ R62, R0, R62 ;  /* 0x0000003e003e7220 */ /* 0x000fe20000410000 */
[----:B------:R-:W-:Y:S01]  /*e930*/  LOP3.LUT R170, R170, R7, RZ, 0xc0, !PT ;  /* 0x00000007aaaa7212 */ /* 0x000fe200078ec0ff */
[----:B------:R-:W-:Y:S01]  /*e940*/  FMUL.FTZ R7, R0, R163 ;  /* 0x000000a300077220 */ /* 0x000fe20000410000 */
[----:B------:R-:W-:Y:S01]  /*e950*/  LOP3.LUT R168, R168, R5, RZ, 0xc0, !PT ;  /* 0x00000005a8a87212 */ /* 0x000fe200078ec0ff */
[C---:B------:R-:W-:Y:S01]  /*e960*/  FMUL.FTZ R63, R0.reuse, R63 ;  /* 0x0000003f003f7220 */ /* 0x040fe20000410000 */
[----:B------:R-:W-:Y:S01]  /*e970*/  LOP3.LUT R171, R171, R6, RZ, 0xc0, !PT ;  /* 0x00000006abab7212 */ /* 0x000fe200078ec0ff */
[C---:B------:R-:W-:Y:S01]  /*e980*/  FMUL.FTZ R6, R0.reuse, R162 ;  /* 0x000000a200067220 */ /* 0x040fe20000410000 */
[----:B----4-:R-:W-:Y:S01]  /*e990*/  F2FP.BF16.PACK_AB R4, R187, R186 ;  /* 0x000000babb04723e */ /* 0x010fe200000010ff */
[C---:B------:R-:W-:Y:S02]  /*e9a0*/  FMUL.FTZ R66, R0.reuse, R66 ;  /* 0x0000004200427220 */ /* 0x040fe40000410000 */
[C---:B------:R-:W-:Y:S01]  /*e9b0*/  FMUL.FTZ R67, R0.reuse, R67 ;  /* 0x0000004300437220 */ /* 0x040fe20000410000 */
[----:B------:R-:W-:Y:S01]  /*e9c0*/  LOP3.LUT R169, R169, R4, RZ, 0xc0, !PT ;  /* 0x00000004a9a97212 */ /* 0x000fe200078ec0ff */
[C---:B------:R-:W-:Y:S02]  /*e9d0*/  FMUL.FTZ R70, R0.reuse, R70 ;  /* 0x0000004600467220 */ /* 0x040fe40000410000 */
[----:B------:R-:W-:Y:S02]  /*e9e0*/  FMUL.FTZ R71, R0, R71 ;  /* 0x0000004700477220 */ /* 0x000fe40000410000 */
[--C-:B------:R-:W-:Y:S02]  /*e9f0*/  FFMA.FTZ R31, R31, c[0x0][0x23c], -R188.reuse ;  /* 0x00008f001f1f7a23 */ /* 0x100fe400000108bc */
[C---:B------:R-:W-:Y:S02]  /*ea00*/  FMUL.FTZ R4, R2.reuse, R160 ;  /* 0x000000a002047220 */ /* 0x040fe40000410000 */
[C---:B------:R-:W-:Y:S02]  /*ea10*/  FMUL.FTZ R5, R2.reuse, R161 ;  /* 0x000000a102057220 */ /* 0x040fe40000410000 */
[----:B------:R-:W1:Y:S01]  /*ea20*/  LDSM.16.MT88.4 R160, [R209+0x10000] ;  /* 0x01000000d1a0783b */ /* 0x000e620000004200 */
[C---:B------:R-:W-:Y:S02]  /*ea30*/  FMUL.FTZ R8, R2.reuse, R156 ;  /* 0x0000009c02087220 */ /* 0x040fe40000410000 */
[C---:B------:R-:W-:Y:S02]  /*ea40*/  FMUL.FTZ R9, R2.reuse, R157 ;  /* 0x0000009d02097220 */ /* 0x040fe40000410000 */
[C---:B------:R-:W-:Y:S05]  /*ea50*/  HMMA.16816.F32.BF16 R4, R168.reuse, R172, R4 ;  /* 0x000000aca804723c */ /* 0x040fea0000041804 */
[----:B------:R-:W-:Y:S02]  /*ea60*/  FMUL.FTZ R36, R2, R36 ;  /* 0x0000002402247220 */ /* 0x000fe40000410000 */
[----:B------:R-:W-:Y:S01]  /*ea70*/  MOV R172, R10 ;  /* 0x0000000a00ac7202 */ /* 0x000fe20000000f00 */
[C---:B------:R-:W-:Y:S01]  /*ea80*/  FMUL.FTZ R10, R0.reuse, R158 ;  /* 0x0000009e000a7220 */ /* 0x040fe20000410000 */
[----:B------:R-:W-:Y:S03]  /*ea90*/  MOV R173, R11 ;  /* 0x0000000b00ad7202 */ /* 0x000fe60000000f00 */
[----:B------:R-:W-:Y:S02]  /*eaa0*/  FMUL.FTZ R11, R0, R159 ;  /* 0x0000009f000b7220 */ /* 0x000fe40000410000 */
[----:B------:R-:W2:Y:S01]  /*eab0*/  LDSM.16.MT88.4 R156, [R208+0x10000] ;  /* 0x01000000d09c783b */ /* 0x000ea20000004200 */
[----:B------:R-:W-:Y:S02]  /*eac0*/  FFMA.FTZ R34, R34, c[0x0][0x23c], -R188 ;  /* 0x00008f0022227a23 */ /* 0x000fe400000108bc */
[C---:B------:R-:W-:Y:S02]  /*ead0*/  FMUL.FTZ R37, R2.reuse, R37 ;  /* 0x0000002502257220 */ /* 0x040fe40000410000 */
[C---:B------:R-:W-:Y:S03]  /*eae0*/  HMMA.16816.F32.BF16 R8, R168.reuse, R174, R8 ;  /* 0x000000aea808723c */ /* 0x040fe60000041808 */
[C---:B------:R-:W-:Y:S02]  /*eaf0*/  FMUL.FTZ R40, R2.reuse, R40 ;  /* 0x0000002802287220 */ /* 0x040fe40000410000 */
[C---:B------:R-:W-:Y:S02]  /*eb00*/  FMUL.FTZ R41, R2.reuse, R41 ;  /* 0x0000002902297220 */ /* 0x040fe40000410000 */
[C---:B------:R-:W-:Y:S01]  /*eb10*/  FMUL.FTZ R44, R2.reuse, R44 ;  /* 0x0000002c022c7220 */ /* 0x040fe20000410000 */
[C---:B------:R-:W-:Y:S04]  /*eb20*/  HMMA.16816.F32.BF16 R36, R168.reuse, R176, R36 ;  /* 0x000000b0a824723c */ /* 0x040fe80000041824 */
[C---:B------:R-:W-:Y:S02]  /*eb30*/  FMUL.FTZ R45, R2.reuse, R45 ;  /* 0x0000002d022d7220 */ /* 0x040fe40000410000 */
[C---:B------:R-:W-:Y:S01]  /*eb40*/  FMUL.FTZ R48, R2.reuse, R48 ;  /* 0x0000003002307220 */ /* 0x040fe20000410000 */
[----:B------:R-:W-:Y:S01]  /*eb50*/  MOV R176, R172 ;  /* 0x000000ac00b07202 */ /* 0x000fe20000000f00 */
[C---:B------:R-:W-:Y:S04]  /*eb60*/  HMMA.16816.F32.BF16 R40, R168.reuse, R178, R40 ;  /* 0x000000b2a828723c */ /* 0x040fe80000041828 */
[----:B------:R-:W-:Y:S01]  /*eb70*/  MOV R177, R173 ;  /* 0x000000ad00b17202 */ /* 0x000fe20000000f00 */
[C---:B------:R-:W-:Y:S01]  /*eb80*/  FMUL.FTZ R49, R2.reuse, R49 ;  /* 0x0000003102317220 */ /* 0x040fe20000410000 */
[----:B------:R-:W3:Y:S01]  /*eb90*/  LDSM.16.MT88.4 R172, [R212+0x12000] ;  /* 0x01200000d4ac783b */ /* 0x000ee20000004200 */
[C---:B------:R-:W-:Y:S01]  /*eba0*/  FMUL.FTZ R52, R2.reuse, R52 ;  /* 0x0000003402347220 */ /* 0x040fe20000410000 */
[C---:B-1----:R-:W-:Y:S04]  /*ebb0*/  HMMA.16816.F32.BF16 R44, R168.reuse, R160, R44 ;  /* 0x000000a0a82c723c */ /* 0x042fe8000004182c */
[C---:B------:R-:W-:Y:S02]  /*ebc0*/  FMUL.FTZ R53, R2.reuse, R53 ;  /* 0x0000003502357220 */ /* 0x040fe40000410000 */
[C---:B------:R-:W-:Y:S02]  /*ebd0*/  FMUL.FTZ R56, R2.reuse, R56 ;  /* 0x0000003802387220 */ /* 0x040fe40000410000 */
[C---:B------:R-:W-:Y:S01]  /*ebe0*/  HMMA.16816.F32.BF16 R48, R168.reuse, R162, R48 ;  /* 0x000000a2a830723c */ /* 0x040fe20000041830 */
[----:B------:R-:W1:Y:S03]  /*ebf0*/  LDSM.16.MT88.4 R160, [R210+0x12000] ;  /* 0x01200000d2a0783b */ /* 0x000e660000004200 */
[C---:B------:R-:W-:Y:S02]  /*ec00*/  FMUL.FTZ R57, R2.reuse, R57 ;  /* 0x0000003902397220 */ /* 0x040fe40000410000 */
[C---:B------:R-:W-:Y:S02]  /*ec10*/  FMUL.FTZ R60, R2.reuse, R60 ;  /* 0x0000003c023c7220 */ /* 0x040fe40000410000 */
[C---:B--2---:R-:W-:Y:S04]  /*ec20*/  HMMA.16816.F32.BF16 R52, R168.reuse, R156, R52 ;  /* 0x0000009ca834723c */ /* 0x044fe80000041834 */
[C---:B------:R-:W-:Y:S02]  /*ec30*/  FMUL.FTZ R61, R2.reuse, R61 ;  /* 0x0000003d023d7220 */ /* 0x040fe40000410000 */
[C---:B------:R-:W-:Y:S02]  /*ec40*/  FMUL.FTZ R64, R2.reuse, R64 ;  /* 0x0000004002407220 */ /* 0x040fe40000410000 */
[C---:B------:R-:W-:Y:S01]  /*ec50*/  HMMA.16816.F32.BF16 R56, R168.reuse, R158, R56 ;  /* 0x0000009ea838723c */ /* 0x040fe20000041838 */
[----:B------:R-:W2:Y:S03]  /*ec60*/  LDSM.16.MT88.4 R156, [R209+0x12000] ;  /* 0x01200000d19c783b */ /* 0x000ea60000004200 */
[C---:B------:R-:W-:Y:S02]  /*ec70*/  FMUL.FTZ R65, R2.reuse, R65 ;  /* 0x0000004102417220 */ /* 0x040fe40000410000 */
[C---:B------:R-:W-:Y:S02]  /*ec80*/  FMUL.FTZ R68, R2.reuse, R68 ;  /* 0x0000004402447220 */ /* 0x040fe40000410000 */
[C---:B------:R-:W-:Y:S04]  /*ec90*/  FMUL.FTZ R69, R2.reuse, R69 ;  /* 0x0000004502457220 */ /* 0x040fe80000410000 */
        /* <DEDUP_REMOVED lines=47> */
[C---:B------:R-:W-:Y:S02]  /*ef90*/  FMUL.FTZ R104, R2.reuse, R104 ;  /* 0x0000006802687220 */ /* 0x040fe40000410000 */
[----:B------:R-:W-:Y:S03]  /*efa0*/  FMUL.FTZ R105, R2, R105 ;  /* 0x0000006902697220 */ /* 0x000fe60000410000 */
[C---:B--2---:R-:W-:Y:S03]  /*efb0*/  HMMA.16816.F32.BF16 R100, R168.reuse, R156, R100 ;  /* 0x0000009ca864723c */ /* 0x044fe60000041864 */
[C---:B------:R-:W-:Y:S02]  /*efc0*/  FMUL.FTZ R106, R0.reuse, R106 ;  /* 0x0000006a006a7220 */ /* 0x040fe40000410000 */
[----:B------:R-:W-:Y:S02]  /*efd0*/  FMUL.FTZ R107, R0, R107 ;  /* 0x0000006b006b7220 */ /* 0x000fe40000410000 */
[C---:B------:R-:W-:Y:S02]  /*efe0*/  FMUL.FTZ R108, R2.reuse, R108 ;  /* 0x0000006c026c7220 */ /* 0x040fe40000410000 */
[----:B------:R-:W-:Y:S03]  /*eff0*/  FMUL.FTZ R109, R2, R109 ;  /* 0x0000006d026d7220 */ /* 0x000fe60000410000 */
        /* <DEDUP_REMOVED lines=31> */
[----:B------:R-:W-:Y:S01]  /*f1f0*/  MOV R156, R176 ;  /* 0x000000b0009c7202 */ /* 0x000fe20000000f00 */
[C---:B------:R-:W-:Y:S01]  /*f200*/  FMUL.FTZ R132, R2.reuse, R132 ;  /* 0x0000008402847220 */ /* 0x040fe20000410000 */
[----:B------:R-:W-:Y:S03]  /*f210*/  MOV R157, R177 ;  /* 0x000000b1009d7202 */ /* 0x000fe60000000f00 */
[C---:B------:R-:W-:Y:S03]  /*f220*/  HMMA.16816.F32.BF16 R128, R168.reuse, R158, R128 ;  /* 0x0000009ea880723c */ /* 0x040fe60000041880 */
[----:B------:R-:W-:Y:S01]  /*f230*/  FMUL.FTZ R133, R2, R133 ;  /* 0x0000008502857220 */ /* 0x000fe20000410000 */
[----:B------:R-:W-:Y:S01]  /*f240*/  LOP3.LUT R190, R157, UR9, R190, 0x96, !PT ;  /* 0x000000099dbe7c12 */ /* 0x000fe2000f8e96be */
[C---:B------:R-:W-:Y:S01]  /*f250*/  FMUL.FTZ R134, R0.reuse, R134 ;  /* 0x0000008600867220 */ /* 0x040fe20000410000 */
[----:B------:R-:W2:Y:S01]  /*f260*/  LDSM.16.MT88.4 R156, [R208+0x16000] ;  /* 0x01600000d09c783b */ /* 0x000ea20000004200 */
[----:B------:R-:W-:Y:S02]  /*f270*/  FMUL.FTZ R135, R0, R135 ;  /* 0x0000008700877220 */ /* 0x000fe40000410000 */
[C---:B------:R-:W-:Y:S03]  /*f280*/  FMUL.FTZ R136, R2.reuse, R136 ;  /* 0x0000008802887220 */ /* 0x040fe60000410000 */
[----:B------:R-:W-:Y:S02]  /*f290*/  FMUL.FTZ R137, R2, R137 ;  /* 0x0000008902897220 */ /* 0x000fe40000410000 */
[C---:B---3--:R-:W-:Y:S03]  /*f2a0*/  HMMA.16816.F32.BF16 R132, R168.reuse, R172, R132 ;  /* 0x000000aca884723c */ /* 0x048fe60000041884 */
[C---:B------:R-:W-:Y:S02]  /*f2b0*/  FMUL.FTZ R138, R0.reuse, R138 ;  /* 0x0000008a008a7220 */ /* 0x040fe40000410000 */
[----:B------:R-:W-:Y:S02]  /*f2c0*/  FMUL.FTZ R139, R0, R139 ;  /* 0x0000008b008b7220 */ /* 0x000fe40000410000 */
[--C-:B------:R-:W-:Y:S02]  /*f2d0*/  FFMA.FTZ R176, R16, c[0x0][0x23c], -R189.reuse ;  /* 0x00008f0010b07a23 */ /* 0x100fe400000108bd */
[C---:B------:R-:W-:Y:S03]  /*f2e0*/  FMUL.FTZ R16, R2.reuse, R152 ;  /* 0x0000009802107220 */ /* 0x040fe60000410000 */
[C---:B------:R-:W-:Y:S01]  /*f2f0*/  HMMA.16816.F32.BF16 R136, R168.reuse, R174, R136 ;  /* 0x000000aea888723c */ /* 0x040fe20000041888 */
[----:B------:R-:W-:Y:S02]  /*f300*/  MUFU.EX2 R176, R176 ;  /* 0x000000b000b07308 */ /* 0x000fe40000000800 */
[--C-:B------:R-:W-:Y:S02]  /*f310*/  FFMA.FTZ R177, R17, c[0x0][0x23c], -R189.reuse ;  /* 0x00008f0011b17a23 */ /* 0x100fe400000108bd */
[----:B------:R-:W-:Y:S02]  /*f320*/  FMUL.FTZ R17, R2, R153 ;  /* 0x0000009902117220 */ /* 0x000fe40000410000 */
[--C-:B------:R-:W-:Y:S01]  /*f330*/  FFMA.FTZ R178, R18, c[0x0][0x23c], -R188.reuse ;  /* 0x00008f0012b27a23 */ /* 0x100fe200000108bc */
[----:B------:R-:W-:Y:S01]  /*f340*/  MOV R174, R192 ;  /* 0x000000c000ae7202 */ /* 0x000fe20000000f00 */
[C---:B------:R-:W-:Y:S02]  /*f350*/  FMUL.FTZ R18, R0.reuse, R154 ;  /* 0x0000009a00127220 */ /* 0x040fe40000410000 */
[----:B------:R-:W3:Y:S01]  /*f360*/  MUFU.EX2 R177, R177 ;  /* 0x000000b100b17308 */ /* 0x000ee20000000800 */
[--C-:B------:R-:W-:Y:S01]  /*f370*/  FFMA.FTZ R179, R19, c[0x0][0x23c], -R188.reuse ;  /* 0x00008f0013b37a23 */ /* 0x100fe200000108bc */
[----:B------:R-:W-:Y:S01]  /*f380*/  MOV R175, R193 ;  /* 0x000000c100af7202 */ /* 0x000fe20000000f00 */
[----:B------:R-:W-:Y:S02]  /*f390*/  FMUL.FTZ R19, R0, R155 ;  /* 0x0000009b00137220 */ /* 0x000fe40000410000 */
[----:B------:R-:W-:Y:S01]  /*f3a0*/  FFMA.FTZ R165, R15, c[0x0][0x23c], -R188 ;  /* 0x00008f000fa57a23 */ /* 0x000fe200000108bc */
[----:B------:R-:W4:Y:S01]  /*f3b0*/  LDSM.16.MT88.4 R152, [R212+0x10800] ;  /* 0x01080000d498783b */ /* 0x000f220000004200 */
[C---:B------:R-:W-:Y:S02]  /*f3c0*/  FMUL.FTZ R140, R2.reuse, R140 ;  /* 0x0000008c028c7220 */ /* 0x040fe40000410000 */
[----:B------:R-:W-:Y:S01]  /*f3d0*/  FMUL.FTZ R141, R2, R141 ;  /* 0x0000008d028d7220 */ /* 0x000fe20000410000 */
[C---:B-1----:R-:W-:Y:S01]  /*f3e0*/  HMMA.16816.F32.BF16 R16, R168.reuse, R160, R16 ;  /* 0x000000a0a810723c */ /* 0x042fe20000041810 */
[----:B------:R1:W-:Y:S02]  /*f3f0*/  MUFU.EX2 R192, R165 ;  /* 0x000000a500c07308 */ /* 0x0003e40000000800 */
[C---:B------:R-:W-:Y:S02]  /*f400*/  FMUL.FTZ R142, R0.reuse, R142 ;  /* 0x0000008e008e7220 */ /* 0x040fe40000410000 */
[----:B------:R-:W-:Y:S02]  /*f410*/  FMUL.FTZ R143, R0, R143 ;  /* 0x0000008f008f7220 */ /* 0x000fe40000410000 */
[----:B------:R-:W-:Y:S04]  /*f420*/  IMAD.WIDE.U32 R172, R190, -0x2daee0ad, RZ ;  /* 0xd2511f53beac7825 */ /* 0x000fe800078e00ff */
[----:B------:R-:W-:Y:S01]  /*f430*/  MUFU.EX2 R178, R178 ;  /* 0x000000b200b27308 */ /* 0x000fe20000000800 */
[C---:B------:R-:W-:Y:S03]  /*f440*/  HMMA.16816.F32.BF16 R140, R168.reuse, R162, R140 ;  /* 0x000000a2a88c723c */ /* 0x040fe6000004188c */
[--C-:B------:R-:W-:Y:S01]  /*f450*/  FFMA.FTZ R190, R12, c[0x0][0x23c], -R189.reuse ;  /* 0x00008f000cbe7a23 */ /* 0x100fe200000108bd */
[----:B------:R-:W-:Y:S01]  /*f460*/  LOP3.LUT R166, R173, UR6, R166, 0x96, !PT ;  /* 0x00000006ada67c12 */ /* 0x000fe2000f8e96a6 */
[----:B------:R-:W-:Y:S01]  /*f470*/  FFMA.FTZ R191, R13, c[0x0][0x23c], -R189 ;  /* 0x00008f000dbf7a23 */ /* 0x000fe200000108bd */
[----:B------:R-:W-:Y:S01]  /*f480*/  LOP3.LUT R12, R172, 0xffff, RZ, 0xc0, !PT ;  /* 0x0000ffffac0c7812 */ /* 0x000fe200078ec0ff */
[----:B------:R-:W-:Y:S01]  /*f490*/  FFMA.FTZ R252, R14, c[0x0][0x23c], -R188 ;  /* 0x00008f000efc7a23 */ /* 0x000fe200000108bc */
[--C-:B------:R-:W-:Y:S01]  /*f4a0*/  SHF.R.U32.HI R13, RZ, 0x10, R172.reuse ;  /* 0x00000010ff0d7819 */ /* 0x100fe200000116ac */
[----:B------:R-:W1:Y:S03]  /*f4b0*/  MUFU.EX2 R179, R179 ;  /* 0x000000b300b37308 */ /* 0x000e660000000800 */
[----:B------:R-:W-:Y:S01]  /*f4c0*/  LOP3.LUT R167, R166, 0xffff, RZ, 0xc0, !PT ;  /* 0x0000ffffa6a77812 */ /* 0x000fe200078ec0ff */
[----:B------:R-:W-:Y:S01]  /*f4d0*/  FMUL.FTZ R14, R0, R150 ;  /* 0x00000096000e7220 */ /* 0x000fe20000410000 */
[----:B------:R-:W-:Y:S01]  /*f4e0*/  LOP3.LUT R161, R172, 0xff, RZ, 0xc0, !PT ;  /* 0x000000ffaca17812 */ /* 0x000fe200078ec0ff */
[----:B------:R-:W-:Y:S01]  /*f4f0*/  FMUL.FTZ R15, R0, R151 ;  /* 0x00000097000f7220 */ /* 0x000fe20000410000 */
[----:B------:R-:W-:Y:S01]  /*f500*/  SHF.R.U32.HI R160, RZ, 0x18, R172 ;  /* 0x00000018ffa07819 */ /* 0x000fe200000116ac */
[C---:B------:R-:W-:Y:S01]  /*f510*/  FMUL.FTZ R144, R2.reuse, R144 ;  /* 0x0000009002907220 */ /* 0x040fe20000410000 */
[----:B------:R-:W-:Y:S01]  /*f520*/  SHF.R.U32.HI R172, RZ, 0x8, R12 ;  /* 0x00000008ffac7819 */ /* 0x000fe2000001160c */
[----:B------:R-:W-:Y:S01]  /*f530*/  MUFU.EX2 R190, R190 ;  /* 0x000000be00be7308 */ /* 0x000fe20000000800 */
[----:B------:R-:W-:Y:S01]  /*f540*/  LOP3.LUT R163, R13, 0xff, RZ, 0xc0, !PT ;  /* 0x000000ff0da37812 */ /* 0x000fe200078ec0ff */
[----:B------:R-:W-:Y:S01]  /*f550*/  FMUL.FTZ R12, R2, R148 ;  /* 0x00000094020c7220 */ /* 0x000fe20000410000 */
[----:B------:R-:W-:Y:S01]  /*f560*/  LOP3.LUT R162, R166, 0xff, RZ, 0xc0, !PT ;  /* 0x000000ffa6a27812 */ /* 0x000fe200078ec0ff */
[C---:B------:R-:W-:Y:S01]  /*f570*/  FMUL.FTZ R13, R2.reuse, R149 ;  /* 0x00000095020d7220 */ /* 0x040fe20000410000 */
[----:B------:R-:W-:Y:S01]  /*f580*/  SHF.R.U32.HI R167, RZ, 0x8, R167 ;  /* 0x00000008ffa77819 */ /* 0x000fe200000116a7 */
[----:B------:R-:W-:Y:S01]  /*f590*/  FMUL.FTZ R145, R2, R145 ;  /* 0x0000009102917220 */ /* 0x000fe20000410000 */
[----:B------:R-:W-:Y:S01]  /*f5a0*/  PRMT R150, R161, 0x5410, R172 ;  /* 0x00005410a1967816 */ /* 0x000fe200000000ac */
[----:B------:R-:W-:Y:S01]  /*f5b0*/  FMUL.FTZ R146, R0, R146 ;  /* 0x0000009200927220 */ /* 0x000fe20000410000 */
[----:B------:R-:W-:Y:S01]  /*f5c0*/  PRMT R151, R163, 0x5410, R160 ;  /* 0x00005410a3977816 */ /* 0x000fe200000000a0 */
[----:B------:R-:W4:Y:S01]  /*f5d0*/  MUFU.EX2 R191, R191 ;  /* 0x000000bf00bf7308 */ /* 0x000f220000000800 */
[C---:B--2---:R-:W-:Y:S03]  /*f5e0*/  HMMA.16816.F32.BF16 R12, R168.reuse, R156, R12 ;  /* 0x0000009ca80c723c */ /* 0x044fe6000004180c */
[----:B-1----:R-:W-:Y:S01]  /*f5f0*/  PRMT R165, R162, 0x5410, R167 ;  /* 0x00005410a2a57816 */ /* 0x002fe200000000a7 */
[----:B------:R-:W-:Y:S01]  /*f600*/  FMUL.FTZ R147, R0, R147 ;  /* 0x0000009300937220 */ /* 0x000fe20000410000 */
[--C-:B------:R-:W-:Y:S01]  /*f610*/  SHF.R.U32.HI R173, RZ, 0x10, R166.reuse ;  /* 0x00000010ffad7819 */ /* 0x100fe200000116a6 */
[----:B------:R-:W1:Y:S01]  /*f620*/  LDSM.16.MT88.4 R160, [R210+0x10800] ;  /* 0x01080000d2a0783b */ /* 0x000e620000004200 */
[----:B------:R-:W-:Y:S01]  /*f630*/  SHF.R.U32.HI R166, RZ, 0x18, R166 ;  /* 0x00000018ffa67819 */ /* 0x000fe200000116a6 */
[--C-:B------:R-:W-:Y:S01]  /*f640*/  FFMA.FTZ R21, R21, c[0x0][0x23c], -R189.reuse ;  /* 0x00008f0015157a23 */ /* 0x100fe200000108bd */
[----:B------:R-:W2:Y:S02]  /*f650*/  MUFU.EX2 R252, R252 ;  /* 0x000000fc00fc7308 */ /* 0x000ea40000000800 */
[----:B------:R-:W-:Y:S03]  /*f660*/  HMMA.16816.F32.BF16 R144, R168, R158, R144 ;  /* 0x0000009ea890723c */ /* 0x000fe60000041890 */
[----:B------:R-:W-:Y:S01]  /*f670*/  LOP3.LUT R149, R173, 0xff, RZ, 0xc0, !PT ;  /* 0x000000ffad957812 */ /* 0x000fe200078ec0ff */
[--C-:B------:R-:W-:Y:S01]  /*f680*/  HSET2.LE.AND R150, R150, R233.reuse, PT ;  /* 0x000000e996967233 */ /* 0x100fe20003803000 */
[----:B---3--:R-:W-:Y:S01]  /*f690*/  F2FP.BF16.PACK_AB R148, R177, R176 ;  /* 0x000000b0b194723e */ /* 0x008fe200000010ff */
[--C-:B------:R-:W-:Y:S01]  /*f6a0*/  HSET2.LE.AND R151, R151, R233.reuse, PT ;  /* 0x000000e997977233 */ /* 0x100fe20003803000 */
[----:B------:R-:W-:Y:S01]  /*f6b0*/  PRMT R149, R149, 0x5410, R166 ;  /* 0x0000541095957816 */ /* 0x000fe200000000a6 */
[----:B------:R-:W-:Y:S01]  /*f6c0*/  LDSM.16.MT88.4 R156, [R208+0x10800] ;  /* 0x01080000d09c783b */ /* 0x000fe20000004200 */
[----:B------:R-:W-:Y:S03]  /*f6d0*/  MOV R166, R174 ;  /* 0x000000ae00a67202 */ /* 0x000fe60000000f00 */
[----:B------:R-:W-:Y:S01]  /*f6e0*/  MOV R167, R175 ;  /* 0x000000af00a77202 */ /* 0x000fe20000000f00 */
[--C-:B------:R-:W-:Y:S01]  /*f6f0*/  HSET2.LE.AND R149, R149, R233.reuse, PT ;  /* 0x000000e995957233 */ /* 0x100fe20003803000 */
[----:B------:R-:W-:Y:S01]  /*f700*/  LOP3.LUT R150, R150, R148, RZ, 0xc0, !PT ;  /* 0x0000009496967212 */ /* 0x000fe200078ec0ff */
[--C-:B------:R-:W-:Y:S01]  /*f710*/  HSET2.LE.AND R148, R165, R233.reuse, PT ;  /* 0x000000e9a5947233 */ /* 0x100fe20003803000 */
[----:B------:R-:W-:Y:S01]  /*f720*/  MOV R170, R166 ;  /* 0x000000a600aa7202 */ /* 0x000fe20000000f00 */
[----:B------:R-:W3:Y:S01]  /*f730*/  LDSM.16.MT88.4 R172, [R209+0x10800] ;  /* 0x01080000d1ac783b */ /* 0x000ee20000004200 */
[----:B------:R-:W-:Y:S01]  /*f740*/  MOV R171, R167 ;  /* 0x000000a700ab7202 */ /* 0x000fe20000000f00 */
[--C-:B------:R-:W-:Y:S01]  /*f750*/  FFMA.FTZ R32, R32, c[0x0][0x23c], -R189.reuse ;  /* 0x00008f0020207a23 */ /* 0x100fe200000108bd */
[----:B------:R-:W-:Y:S01]  /*f760*/  F2FP.BF16.PACK_AB R167, R179, R178 ;  /* 0x000000b2b3a7723e */ /* 0x000fe200000010ff */
[----:B------:R-:W-:Y:S01]  /*f770*/  FFMA.FTZ R186, R0, R234, R186 ;  /* 0x000000ea00ba7223 */ /* 0x000fe200000100ba */
[----:B----4-:R-:W-:Y:S01]  /*f780*/  F2FP.BF16.PACK_AB R166, R191, R190 ;  /* 0x000000bebfa6723e */ /* 0x010fe200000010ff */
[----:B------:R-:W-:Y:S01]  /*f790*/  FFMA.FTZ R184, R2, R235, R184 ;  /* 0x000000eb02b87223 */ /* 0x000fe200000100b8 */
[----:B--2---:R-:W-:Y:S01]  /*f7a0*/  F2FP.BF16.PACK_AB R165, R192, R252 ;  /* 0x000000fcc0a5723e */ /* 0x004fe200000010ff */
[----:B------:R-:W-:Y:S01]  /*f7b0*/  FADD.FTZ R186, R187, R186 ;  /* 0x000000babbba7221 */ /* 0x000fe20000010000 */
[----:B------:R-:W-:Y:S01]  /*f7c0*/  LOP3.LUT R151, R151, R167, RZ, 0xc0, !PT ;  /* 0x000000a797977212 */ /* 0x000fe200078ec0ff */
[----:B------:R-:W-:Y:S01]  /*f7d0*/  FADD.FTZ R184, R185, R184 ;  /* 0x000000b8b9b87221 */ /* 0x000fe20000010000 */
[----:B------:R-:W-:Y:S01]  /*f7e0*/  LOP3.LUT R148, R148, R166, RZ, 0xc0, !PT ;  /* 0x000000a694947212 */ /* 0x000fe200078ec0ff */
[----:B------:R-:W-:Y:S01]  /*f7f0*/  FADD.FTZ R186, R182, R186 ;  /* 0x000000bab6ba7221 */ /* 0x000fe20000010000 */
[----:B------:R-:W-:Y:S01]  /*f800*/  LOP3.LUT R149, R149, R165, RZ, 0xc0, !PT ;  /* 0x000000a595957212 */ /* 0x000fe200078ec0ff */
[----:B------:R-:W-:Y:S01]  /*f810*/  FFMA.FTZ R165, R24, c[0x0][0x23c], -R189 ;  /* 0x00008f0018a57a23 */ /* 0x000fe200000108bd */
[----:B------:R-:W-:Y:S01]  /*f820*/  MOV R166, R170 ;  /* 0x000000aa00a67202 */ /* 0x000fe20000000f00 */
[----:B------:R-:W-:Y:S01]  /*f830*/  FADD.FTZ R184, R180, R184 ;  /* 0x000000b8b4b87221 */ /* 0x000fe20000010000 */
[----:B------:R-:W-:Y:S01]  /*f840*/  MOV R167, R171 ;  /* 0x000000ab00a77202 */ /* 0x000fe20000000f00 */
[----:B------:R-:W-:Y:S01]  /*f850*/  FADD.FTZ R183, R183, R186 ;  /* 0x000000bab7b77221 */ /* 0x000fe20000010000 */
[----:B------:R-:W2:Y:S01]  /*f860*/  LDSM.16.MT88.4 R168, [R212+0x12800] ;  /* 0x01280000d4a8783b */ /* 0x000ea20000004200 */
[C---:B------:R-:W-:Y:S01]  /*f870*/  HMMA.16816.F32.BF16 R4, R148.reuse, R152, R4 ;  /* 0x000000989404723c */ /* 0x040fe20000041804 */
[----:B------:R-:W-:Y:S04]  /*f880*/  MUFU.EX2 R165, R165 ;  /* 0x000000a500a57308 */ /* 0x000fe80000000800 */
[----:B------:R-:W-:Y:S01]  /*f890*/  MOV R2, R164 ;  /* 0x000000a400027202 */ /* 0x000fe20000000f00 */
[----:B------:R-:W-:Y:S02]  /*f8a0*/  FADD.FTZ R181, R181, R184 ;  /* 0x000000b8b5b57221 */ /* 0x000fe40000010000 */
[C---:B------:R-:W-:Y:S01]  /*f8b0*/  HMMA.16816.F32.BF16 R8, R148.reuse, R154, R8 ;  /* 0x0000009a9408723c */ /* 0x040fe20000041808 */
[----:B------:R-:W4:Y:S03]  /*f8c0*/  LDSM.16.MT88.4 R152, [R210+0x12800] ;  /* 0x01280000d298783b */ /* 0x000f260000004200 */
[----:B------:R-:W-:Y:S02]  /*f8d0*/  FADD.FTZ R0, R252, R183 ;  /* 0x000000b7fc007221 */ /* 0x000fe40000010000 */
[----:B------:R-:W-:Y:S02]  /*f8e0*/  FADD.FTZ R181, R190, R181 ;  /* 0x000000b5beb57221 */ /* 0x000fe40000010000 */
[C---:B-1----:R-:W-:Y:S04]  /*f8f0*/  HMMA.16816.F32.BF16 R36, R148.reuse, R160, R36 ;  /* 0x000000a09424723c */ /* 0x042fe80000041824 */
[----:B------:R-:W-:Y:S04]  /*f900*/  FADD.FTZ R191, R191, R181 ;  /* 0x000000b5bfbf7221 */ /* 0x000fe80000010000 */
[C---:B------:R-:W-:Y:S01]  /*f910*/  HMMA.16816.F32.BF16 R40, R148.reuse, R162, R40 ;  /* 0x000000a29428723c */ /* 0x040fe20000041828 */
[----:B------:R-:W1:Y:S03]  /*f920*/  LDSM.16.MT88.4 R160, [R209+0x12800] ;  /* 0x01280000d1a0783b */ /* 0x000e660000004200 */
[----:B------:R-:W-:Y:S04]  /*f930*/  FADD.FTZ R191, R176, R191 ;  /* 0x000000bfb0bf7221 */ /* 0x000fe80000010000 */
[C---:B---3--:R-:W-:Y:S04]  /*f940*/  HMMA.16816.F32.BF16 R44, R148.reuse, R172, R44 ;  /* 0x000000ac942c723c */ /* 0x048fe8000004182c */
[----:B------:R-:W-:Y:S04]  /*f950*/  FADD.FTZ R177, R177, R191 ;  /* 0x000000bfb1b17221 */ /* 0x000fe80000010000 */
[C---:B------:R-:W-:Y:S01]  /*f960*/  HMMA.16816.F32.BF16 R48, R148.reuse, R174, R48 ;  /* 0x000000ae9430723c */ /* 0x040fe20000041830 */
[----:B------:R-:W3:Y:S07]  /*f970*/  LDSM.16.MT88.4 R172, [R208+0x12800] ;  /* 0x01280000d0ac783b */ /* 0x000eee0000004200 */
[C---:B------:R-:W-:Y:S08]  /*f980*/  HMMA.16816.F32.BF16 R52, R148.reuse, R156, R52 ;  /* 0x0000009c9434723c */ /* 0x040ff00000041834 */
[C---:B------:R-:W-:Y:S01]  /*f990*/  HMMA.16816.F32.BF16 R56, R148.reuse, R158, R56 ;  /* 0x0000009e9438723c */ /* 0x040fe20000041838 */
[----:B------:R-:W3:Y:S07]  /*f9a0*/  LDSM.16.MT88.4 R156, [R212+0x14800] ;  /* 0x01480000d49c783b */ /* 0x000eee0000004200 */
[C---:B--2---:R-:W-:Y:S08]  /*f9b0*/  HMMA.16816.F32.BF16 R60, R148.reuse, R168, R60 ;  /* 0x000000a8943c723c */ /* 0x044ff0000004183c */
[C---:B------:R-:W-:Y:S01]  /*f9c0*/  HMMA.16816.F32.BF16 R64, R148.reuse, R170, R64 ;  /* 0x000000aa9440723c */ /* 0x040fe20000041840 */
[----:B------:R-:W-:Y:S07]  /*f9d0*/  LDSM.16.MT88.4 R168, [R209+0x14800] ;  /* 0x01480000d1a8783b */ /* 0x000fee0000004200 */
[C---:B----4-:R-:W-:Y:S08]  /*f9e0*/  HMMA.16816.F32.BF16 R68, R148.reuse, R152, R68 ;  /* 0x000000989444723c */ /* 0x050ff00000041844 */
        /* <DEDUP_REMOVED lines=8> */
[C---:B------:R-:W-:Y:S07]  /*fa70*/  HMMA.16816.F32.BF16 R92, R148.reuse, R156, R92 ;  /* 0x0000009c945c723c */ /* 0x040fee000004185c */
[----:B------:R-:W-:Y:S01]  /*fa80*/  MOV R156, UR7 ;  /* 0x00000007009c7c02 */ /* 0x000fe20008000f00 */
[C---:B------:R-:W-:Y:S04]  /*fa90*/  HMMA.16816.F32.BF16 R96, R148.reuse, R158, R96 ;  /* 0x0000009e9460723c */ /* 0x040fe80000041860 */
[----:B------:R-:W-:Y:S04]  /*faa0*/  LOP3.LUT R156, R241, UR35, R156, 0x96, !PT ;  /* 0x00000023f19c7c12 */ /* 0x000fe8000f8e969c */
[C---:B--2---:R-:W-:Y:S04]  /*fab0*/  HMMA.16816.F32.BF16 R100, R148.reuse, R152, R100 ;  /* 0x000000989464723c */ /* 0x044fe80000041864 */
[----:B------:R-:W-:Y:S04]  /*fac0*/  IMAD.WIDE.U32 R156, R156, -0x326172a9, RZ ;  /* 0xcd9e8d579c9c7825 */ /* 0x000fe800078e00ff */
[C---:B------:R-:W-:Y:S01]  /*fad0*/  HMMA.16816.F32.BF16 R104, R148.reuse, R154, R104 ;  /* 0x0000009a9468723c */ /* 0x040fe20000041868 */
[----:B------:R-:W2:Y:S03]  /*fae0*/  LDSM.16.MT88.4 R152, [R210+0x16800] ;  /* 0x01680000d298783b */ /* 0x000ea60000004200 */
[----:B------:R-:W-:Y:S04]  /*faf0*/  LOP3.LUT R24, R157, UR4, R238, 0x96, !PT ;  /* 0x000000049d187c12 */ /* 0x000fe8000f8e96ee */
[C---:B------:R-:W-:Y:S07]  /*fb00*/  HMMA.16816.F32.BF16 R108, R148.reuse, R168, R108 ;  /* 0x000000a8946c723c */ /* 0x040fee000004186c */
[----:B------:R-:W-:Y:S01]  /*fb10*/  FFMA.FTZ R168, R27, c[0x0][0x23c], -R188 ;  /* 0x00008f001ba87a23 */ /* 0x000fe200000108bc */
[C---:B------:R-:W-:Y:S04]  /*fb20*/  HMMA.16816.F32.BF16 R112, R148.reuse, R170, R112 ;  /* 0x000000aa9470723c */ /* 0x040fe80000041870 */
[--C-:B------:R-:W-:Y:S01]  /*fb30*/  FFMA.FTZ R169, R20, c[0x0][0x23c], -R189.reuse ;  /* 0x00008f0014a97a23 */ /* 0x100fe200000108bd */
[----:B------:R-:W-:Y:S03]  /*fb40*/  MUFU.EX2 R168, R168 ;  /* 0x000000a800a87308 */ /* 0x000fe60000000800 */
[C---:B-1----:R-:W-:Y:S07]  /*fb50*/  HMMA.16816.F32.BF16 R116, R148.reuse, R160, R116 ;  /* 0x000000a09474723c */ /* 0x042fee0000041874 */
[----:B------:R-:W-:Y:S01]  /*fb60*/  MOV R161, R167 ;  /* 0x000000a700a17202 */ /* 0x000fe20000000f00 */
[C---:B------:R-:W-:Y:S01]  /*fb70*/  HMMA.16816.F32.BF16 R120, R148.reuse, R162, R120 ;  /* 0x000000a29478723c */ /* 0x040fe20000041878 */
[----:B------:R-:W1:Y:S03]  /*fb80*/  MUFU.EX2 R169, R169 ;  /* 0x000000a900a97308 */ /* 0x000e660000000800 */
[----:B------:R-:W-:Y:S01]  /*fb90*/  LOP3.LUT R170, R161, UR15, R156, 0x96, !PT ;  /* 0x0000000fa1aa7c12 */ /* 0x000fe2000f8e969c */
[----:B------:R-:W-:Y:S01]  /*fba0*/  FFMA.FTZ R167, R26, c[0x0][0x23c], -R188 ;  /* 0x00008f001aa77a23 */ /* 0x000fe200000108bc */
[----:B------:R-:W4:Y:S01]  /*fbb0*/  LDSM.16.MT88.4 R156, [R209+0x16800] ;  /* 0x01680000d19c783b */ /* 0x000f220000004200 */
[----:B------:R-:W-:Y:S01]  /*fbc0*/  MOV R160, R166 ;  /* 0x000000a600a07202 */ /* 0x000fe20000000f00 */
[C---:B---3--:R-:W-:Y:S03]  /*fbd0*/  HMMA.16816.F32.BF16 R124, R148.reuse, R172, R124 ;  /* 0x000000ac947c723c */ /* 0x048fe6000004187c */
[----:B------:R-:W-:Y:S01]  /*fbe0*/  MUFU.EX2 R167, R167 ;  /* 0x000000a700a77308 */ /* 0x000fe20000000800 */
[----:B------:R-:W-:Y:S04]  /*fbf0*/  IMAD.WIDE.U32 R162, R24, -0x2daee0ad, RZ ;  /* 0xd2511f5318a27825 */ /* 0x000fe800078e00ff */
[C---:B------:R-:W-:Y:S04]  /*fc00*/  HMMA.16816.F32.BF16 R128, R148.reuse, R174, R128 ;  /* 0x000000ae9480723c */ /* 0x040fe80000041880 */
[----:B------:R-:W-:Y:S01]  /*fc10*/  LOP3.LUT R24, R163, UR14, R236, 0x96, !PT ;  /* 0x0000000ea3187c12 */ /* 0x000fe2000f8e96ec */
[----:B------:R-:W-:Y:S02]  /*fc20*/  IMAD.WIDE.U32 R170, R170, -0x2daee0ad, RZ ;  /* 0xd2511f53aaaa7825 */ /* 0x000fe400078e00ff */
[----:B------:R-:W-:Y:S01]  /*fc30*/  MOV R175, R192 ;  /* 0x000000c000af7202 */ /* 0x000fe20000000f00 */
[C---:B--2---:R-:W-:Y:S04]  /*fc40*/  HMMA.16816.F32.BF16 R132, R148.reuse, R152, R132 ;  /* 0x000000989484723c */ /* 0x044fe80000041884 */
[--C-:B------:R-:W-:Y:S01]  /*fc50*/  FFMA.FTZ R166, R25, c[0x0][0x23c], -R189.reuse ;  /* 0x00008f0019a67a23 */ /* 0x100fe200000108bd */
[----:B------:R-:W-:Y:S01]  /*fc60*/  LOP3.LUT R162, R171, UR12, R162, 0x96, !PT ;  /* 0x0000000caba27c12 */ /* 0x000fe2000f8e96a2 */
[----:B------:R-:W-:Y:S02]  /*fc70*/  IMAD.WIDE.U32 R24, R24, -0x326172a9, RZ ;  /* 0xcd9e8d5718187825 */ /* 0x000fe400078e00ff */
[C---:B------:R-:W-:Y:S02]  /*fc80*/  HMMA.16816.F32.BF16 R136, R148.reuse, R154, R136 ;  /* 0x0000009a9488723c */ /* 0x040fe40000041888 */
[----:B------:R-:W-:Y:S02]  /*fc90*/  MUFU.EX2 R166, R166 ;  /* 0x000000a600a67308 */ /* 0x000fe40000000800 */
[----:B------:R-:W-:Y:S01]  /*fca0*/  LOP3.LUT R161, R25, UR13, R160, 0x96, !PT ;  /* 0x0000000d19a17c12 */ /* 0x000fe2000f8e96a0 */
[----:B------:R-:W-:Y:S04]  /*fcb0*/  IMAD.WIDE.U32 R162, R162, -0x326172a9, RZ ;  /* 0xcd9e8d57a2a27825 */ /* 0x000fe800078e00ff */
[----:B------:R-:W-:Y:S03]  /*fcc0*/  IMAD.WIDE.U32 R152, R161, -0x2daee0ad, RZ ;  /* 0xd2511f53a1987825 */ /* 0x000fe600078e00ff */
[----:B------:R-:W-:Y:S01]  /*fcd0*/  LOP3.LUT R160, R163, UR11, R24, 0x96, !PT ;  /* 0x0000000ba3a07c12 */ /* 0x000fe2000f8e9618 */
[----:B------:R-:W-:Y:S01]  /*fce0*/  FFMA.FTZ R172, R23, c[0x0][0x23c], -R188 ;  /* 0x00008f0017ac7a23 */ /* 0x000fe200000108bc */
[C---:B----4-:R-:W-:Y:S01]  /*fcf0*/  HMMA.16816.F32.BF16 R16, R148.reuse, R156, R16 ;  /* 0x0000009c9410723c */ /* 0x050fe20000041810 */
[----:B------:R-:W2:Y:S02]  /*fd00*/  LDSM.16.MT88.4 R24, [R208+0x16800] ;  /* 0x01680000d018783b */ /* 0x000ea40000004200 */
[----:B------:R-:W-:Y:S01]  /*fd10*/  LOP3.LUT R171, R153, UR10, R170, 0x96, !PT ;  /* 0x0000000a99ab7c12 */ /* 0x000fe2000f8e96aa */
[----:B------:R-:W-:Y:S01]  /*fd20*/  IMAD.WIDE.U32 R160, R160, -0x2daee0ad, RZ ;  /* 0xd2511f53a0a07825 */ /* 0x000fe200078e00ff */
[----:B------:R3:W4:Y:S03]  /*fd30*/  MUFU.EX2 R170, R21 ;  /* 0x0000001500aa7308 */ /* 0x0007260000000800 */
[C---:B------:R-:W-:Y:S04]  /*fd40*/  HMMA.16816.F32.BF16 R140, R148.reuse, R158, R140 ;  /* 0x0000009e948c723c */ /* 0x040fe8000004188c */
[----:B------:R-:W-:Y:S01]  /*fd50*/  LOP3.LUT R20, R161, UR8, R152, 0x96, !PT ;  /* 0x00000008a1147c12 */ /* 0x000fe2000f8e9698 */
[----:B------:R-:W-:Y:S02]  /*fd60*/  IMAD.WIDE.U32 R192, R171, -0x326172a9, RZ ;  /* 0xcd9e8d57abc07825 */ /* 0x000fe400078e00ff */
[----:B------:R-:W-:Y:S02]  /*fd70*/  MUFU.EX2 R172, R172 ;  /* 0x000000ac00ac7308 */ /* 0x000fe40000000800 */
[----:B------:R-:W-:Y:S04]  /*fd80*/  IMAD.WIDE.U32 R154, R20, -0x326172a9, RZ ;  /* 0xcd9e8d57149a7825 */ /* 0x000fe800078e00ff */
[----:B------:R-:W-:Y:S01]  /*fd90*/  FFMA.FTZ R171, R22, c[0x0][0x23c], -R188 ;  /* 0x00008f0016ab7a23 */ /* 0x000fe200000108bc */
[----:B------:R-:W-:Y:S01]  /*fda0*/  LOP3.LUT R152, R154, 0xffff, RZ, 0xc0, !PT ;  /* 0x0000ffff9a987812 */ /* 0x000fe200078ec0ff */
[--C-:B------:R-:W-:Y:S01]  /*fdb0*/  FFMA.FTZ R173, R28, c[0x0][0x23c], -R189.reuse ;  /* 0x00008f001cad7a23 */ /* 0x100fe200000108bd */
[----:B------:R-:W-:Y:S01]  /*fdc0*/  LOP3.LUT R22, R154, 0xff, RZ, 0xc0, !PT ;  /* 0x000000ff9a167812 */ /* 0x000fe200078ec0ff */
[--C-:B------:R-:W-:Y:S01]  /*fdd0*/  FFMA.FTZ R174, R29, c[0x0][0x23c], -R189.reuse ;  /* 0x00008f001dae7a23 */ /* 0x100fe200000108bd */
[----:B------:R-:W-:Y:S01]  /*fde0*/  SHF.R.U32.HI R152, RZ, 0x8, R152 ;  /* 0x00000008ff987819 */ /* 0x000fe20000011698 */
[----:B------:R-:W4:Y:S01]  /*fdf0*/  MUFU.EX2 R171, R171 ;  /* 0x000000ab00ab7308 */ /* 0x000f220000000800 */
[----:B------:R-:W-:Y:S01]  /*fe00*/  SHF.R.U32.HI R156, RZ, 0x10, R154 ;  /* 0x00000010ff9c7819 */ /* 0x000fe2000001169a */
[----:B------:R-:W-:Y:S01]  /*fe10*/  FFMA.FTZ R189, R33, c[0x0][0x23c], -R189 ;  /* 0x00008f0021bd7a23 */ /* 0x000fe200000108bd */
[----:B------:R-:W-:Y:S01]  /*fe20*/  LOP3.LUT R20, R155, UR5, R192, 0x96, !PT ;  /* 0x000000059b147c12 */ /* 0x000fe2000f8e96c0 */
[----:B-1----:R-:W-:Y:S01]  /*fe30*/  FADD.FTZ R177, R169, R177 ;  /* 0x000000b1a9b17221 */ /* 0x002fe20000010000 */
[----:B---3--:R-:W-:Y:S02]  /*fe40*/  SHF.R.U32.HI R21, RZ, 0x18, R154 ;  /* 0x00000018ff157819 */ /* 0x008fe4000001169a */
[----:B------:R-:W-:Y:S02]  /*fe50*/  PRMT R22, R22, 0x5410, R152 ;  /* 0x0000541016167816 */ /* 0x000fe40000000098 */
[----:B------:R-:W1:Y:S01]  /*fe60*/  LDSM.16.MT88.4 R152, [R212+0x11000] ;  /* 0x01100000d498783b */ /* 0x000e620000004200 */
[----:B------:R-:W-:Y:S01]  /*fe70*/  LOP3.LUT R157, R20, 0xffff, RZ, 0xc0, !PT ;  /* 0x0000ffff149d7812 */ /* 0x000fe200078ec0ff */
[----:B------:R-:W-:Y:S01]  /*fe80*/  MUFU.EX2 R189, R189 ;  /* 0x000000bd00bd7308 */ /* 0x000fe20000000800 */
[----:B------:R-:W-:Y:S01]  /*fe90*/  LOP3.LUT R23, R156, 0xff, RZ, 0xc0, !PT ;  /* 0x000000ff9c177812 */ /* 0x000fe200078ec0ff */
[--C-:B------:R-:W-:Y:S01]  /*fea0*/  HSET2.LE.AND R22, R22, R233.reuse, PT ;  /* 0x000000e916167233 */ /* 0x100fe20003803000 */
[C---:B--2---:R-:W-:Y:S03]  /*feb0*/  HMMA.16816.F32.BF16 R12, R148.reuse, R24, R12 ;  /* 0x00000018940c723c */ /* 0x044fe6000004180c */
[----:B------:R-:W-:Y:S02]  /*fec0*/  LOP3.LUT R156, R20, 0xff, RZ, 0xc0, !PT ;  /* 0x000000ff149c7812 */ /* 0x000fe400078ec0ff */
[----:B------:R-:W-:Y:S02]  /*fed0*/  SHF.R.U32.HI R157, RZ, 0x8, R157 ;  /* 0x00000008ff9d7819 */ /* 0x000fe4000001169d */
[----:B------:R-:W-:Y:S01]  /*fee0*/  PRMT R23, R23, 0x5410, R21 ;  /* 0x0000541017177816 */ /* 0x000fe20000000015 */
[----:B------:R-:W-:Y:S01]  /*fef0*/  HMMA.16816.F32.BF16 R144, R148, R26, R144 ;  /* 0x0000001a9490723c */ /* 0x000fe20000041890 */
[----:B------:R-:W-:Y:S01]  /*ff00*/  LDSM.16.MT88.4 R24, [R209+0x11000] ;  /* 0x01100000d118783b */ /* 0x000fe20000004200 */
[----:B------:R-:W2:Y:S02]  /*ff10*/  MUFU.EX2 R173, R173 ;  /* 0x000000ad00ad7308 */ /* 0x000ea40000000800 */
[----:B------:R-:W-:Y:S01]  /*ff20*/  PRMT R21, R156, 0x5410, R157 ;  /* 0x000054109c157816 */ /* 0x000fe2000000009d */
[--C-:B------:R-:W-:Y:S01]  /*ff30*/  HSET2.LE.AND R23, R23, R233.reuse, PT ;  /* 0x000000e917177233 */ /* 0x100fe20003803000 */
[--C-:B------:R-:W-:Y:S01]  /*ff40*/  SHF.R.U32.HI R161, RZ, 0x10, R20.reuse ;  /* 0x00000010ffa17819 */ /* 0x100fe20000011614 */
[----:B------:R-:W-:Y:S01]  /*ff50*/  IMAD.MOV.U32 R151, RZ, RZ, R193 ;  /* 0x000000ffff977224 */ /* 0x000fe200078e00c1 */
[----:B------:R-:W-:Y:S01]  /*ff60*/  SHF.R.U32.HI R20, RZ, 0x18, R20 ;  /* 0x00000018ff147819 */ /* 0x000fe20000011614 */
[----:B------:R-:W3:Y:S03]  /*ff70*/  LDSM.16.MT88.4 R156, [R210+0x11000] ;  /* 0x01100000d29c783b */ /* 0x000ee60000004200 */
[----:B------:R-:W-:Y:S01]  /*ff80*/  LOP3.LUT R161, R161, 0xff, RZ, 0xc0, !PT ;  /* 0x000000ffa1a17812 */ /* 0x000fe200078ec0ff */
[----:B------:R-:W1:Y:S01]  /*ff90*/  MUFU.EX2 R174, R174 ;  /* 0x000000ae00ae7308 */ /* 0x000e620000000800 */
[C---:B----4-:R-:W-:Y:S01]  /*ffa0*/  F2FP.BF16.PACK_AB R149, R170.reuse, R169 ;  /* 0x000000a9aa95723e */ /* 0x050fe200000010ff */
[----:B------:R-:W-:Y:S01]  /*ffb0*/  FADD.FTZ R170, R170, R177 ;  /* 0x000000b1aaaa7221 */ /* 0x000fe20000010000 */
[----:B------:R-:W-:Y:S02]  /*ffc0*/  PRMT R161, R161, 0x5410, R20 ;  /* 0x00005410a1a17816 */ /* 0x000fe40000000014 */
[----:B------:R-:W-:Y:S01]  /*ffd0*/  F2FP.BF16.PACK_AB R20, R166, R165 ;  /* 0x000000a5a614723e */ /* 0x000fe200000010ff */
[----:B------:R-:W-:Y:S01]  /*ffe0*/  FADD.FTZ R170, R165, R170 ;  /* 0x000000aaa5aa7221 */ /* 0x000fe20000010000 */
[----:B------:R-:W-:Y:S02]  /*fff0*/  F2FP.BF16.PACK_AB R148, R172, R171 ;  /* 0x000000abac94723e */ /* 0x000fe400000010ff */
[----:B------:R-:W-:Y:S01]  /*10000*/  LOP3.LUT R22, R22, R20, RZ, 0xc0, !PT ;  /* 0x0000001416167212 */ /* 0x000fe200078ec0ff */
[--C-:B------:R-:W-:Y:S01]  /*10010*/  HSET2.LE.AND R20, R21, R233.reuse, PT ;  /* 0x000000e915147233 */ /* 0x100fe20003803000 */
[----:B------:R-:W-:Y:S01]  /*10020*/  F2FP.BF16.PACK_AB R150, R168, R167 ;  /* 0x000000a7a896723e */ /* 0x000fe200000010ff */
[--C-:B------:R-:W-:Y:S01]  /*10030*/  HSET2.LE.AND R21, R161, R233.reuse, PT ;  /* 0x000000e9a1157233 */ /* 0x100fe20003803000 */
[----:B------:R-:W-:Y:S01]  /*10040*/  FADD.FTZ R166, R166, R170 ;  /* 0x000000aaa6a67221 */ /* 0x000fe20000010000 */
[----:B------:R-:W-:Y:S01]  /*10050*/  MUFU.EX2 R161, R34 ;  /* 0x0000002200a17308 */ /* 0x000fe20000000800 */
[----:B------:R-:W-:Y:S02]  /*10060*/  LOP3.LUT R20, R20, R149, RZ, 0xc0, !PT ;  /* 0x0000009514147212 */ /* 0x000fe400078ec0ff */
[----:B------:R-:W-:Y:S01]  /*10070*/  LOP3.LUT R21, R21, R148, RZ, 0xc0, !PT ;  /* 0x0000009415157212 */ /* 0x000fe200078ec0ff */
[----:B--2---:R-:W-:Y:S01]  /*10080*/  FADD.FTZ R166, R173, R166 ;  /* 0x000000a6ada67221 */ /* 0x004fe20000010000 */
[----:B------:R-:W-:Y:S02]  /*10090*/  LOP3.LUT R23, R23, R150, RZ, 0xc0, !PT ;  /* 0x0000009617177212 */ /* 0x000fe400078ec0ff */
[----:B------:R-:W-:Y:S02]  /*100a0*/  MOV R150, R192 ;  /* 0x000000c000967202 */ /* 0x000fe40000000f00 */
[----:B------:R2:W5:Y:S01]  /*100b0*/  LDL.LU.64 R192, [R1+0x8] ;  /* 0x0000080001c07983 */ /* 0x0005620000300a00 */
[----:B-1----:R-:W-:Y:S02]  /*100c0*/  FADD.FTZ R166, R174, R166 ;  /* 0x000000a6aea67221 */ /* 0x002fe40000010000 */
[C---:B------:R-:W-:Y:S07]  /*100d0*/  HMMA.16816.F32.BF16 R4, R20.reuse, R152, R4 ;  /* 0x000000981404723c */ /* 0x040fee0000041804 */
[----:B------:R-:W-:Y:S01]  /*100e0*/  MOV R152, R150 ;  /* 0x0000009600987202 */ /* 0x000fe20000000f00 */
[C---:B------:R-:W-:Y:S04]  /*100f0*/  HMMA.16816.F32.BF16 R8, R20.reuse, R154, R8 ;  /* 0x0000009a1408723c */ /* 0x040fe80000041808 */
[----:B------:R-:W-:Y:S02]  /*10100*/  MOV R153, R151 ;  /* 0x0000009700997202 */ /* 0x000fe40000000f00 */
[----:B------:R-:W1:Y:S02]  /*10110*/  LDSM.16.MT88.4 R148, [R208+0x11000] ;  /* 0x01100000d094783b */ /* 0x000e640000004200 */
[C---:B---3--:R-:W-:Y:S07]  /*10120*/  HMMA.16816.F32.BF16 R36, R20.reuse, R156, R36 ;  /* 0x0000009c1424723c */ /* 0x048fee0000041824 */
[----:B------:R-:W-:Y:S01]  /*10130*/  MOV R156, R152 ;  /* 0x00000098009c7202 */ /* 0x000fe20000000f00 */
[C---:B------:R-:W-:Y:S04]  /*10140*/  HMMA.16816.F32.BF16 R40, R20.reuse, R158, R40 ;  /* 0x0000009e1428723c */ /* 0x040fe80000041828 */
[----:B------:R-:W-:Y:S02]  /*10150*/  MOV R157, R153 ;  /* 0x00000099009d7202 */ /* 0x000fe40000000f00 */
[----:B------:R-:W3:Y:S02]  /*10160*/  LDSM.16.MT88.4 R152, [R212+0x13000] ;  /* 0x01300000d498783b */ /* 0x000ee40000004200 */
[C---:B------:R-:W-:Y:S07]  /*10170*/  HMMA.16816.F32.BF16 R44, R20.reuse, R24, R44 ;  /* 0x00000018142c723c */ /* 0x040fee000004182c */
[----:B------:R-:W-:Y:S01]  /*10180*/  MOV R24, R156 ;  /* 0x0000009c00187202 */ /* 0x000fe20000000f00 */
[C---:B------:R-:W-:Y:S04]  /*10190*/  HMMA.16816.F32.BF16 R48, R20.reuse, R26, R48 ;  /* 0x0000001a1430723c */ /* 0x040fe80000041830 */
[----:B------:R-:W-:Y:S02]  /*101a0*/  MOV R25, R157 ;  /* 0x0000009d00197202 */ /* 0x000fe40000000f00 */
[----:B------:R-:W4:Y:S02]  /*101b0*/  LDSM.16.MT88.4 R156, [R210+0x13000] ;  /* 0x01300000d29c783b */ /* 0x000f240000004200 */
[C---:B-1----:R-:W-:Y:S07]  /*101c0*/  HMMA.16816.F32.BF16 R52, R20.reuse, R148, R52 ;  /* 0x000000941434723c */ /* 0x042fee0000041834 */
        /* <DEDUP_REMOVED lines=9> */
[C---:B----4-:R-:W-:Y:S07]  /*10260*/  HMMA.16816.F32.BF16 R68, R20.reuse, R156, R68 ;  /* 0x0000009c1444723c */ /* 0x050fee0000041844 */
        /* <DEDUP_REMOVED lines=10> */
[----:B------:R-:W-:Y:S01]  /*10310*/  IMAD.MOV.U32 R148, RZ, RZ, R24 ;  /* 0x000000ffff947224 */ /* 0x000fe200078e0018 */
        /* <DEDUP_REMOVED lines=17> */
[----:B------:R-:W3:Y:S01]  /*10430*/  LDSM.16.MT88.4 R156, [R210+0x17000] ;  /* 0x01700000d29c783b */ /* 0x000ee20000004200 */
[----:B------:R-:W-:Y:S01]  /*10440*/  MOV R28, R24 ;  /* 0x00000018001c7202 */ /* 0x000fe20000000f00 */
[C---:B----4-:R-:W-:Y:S04]  /*10450*/  HMMA.16816.F32.BF16 R116, R20.reuse, R148, R116 ;  /* 0x000000941474723c */ /* 0x050fe80000041874 */
[----:B------:R-:W-:Y:S02]  /*10460*/  MOV R29, R25 ;  /* 0x00000019001d7202 */ /* 0x000fe40000000f00 */
[----:B------:R-:W4:Y:S01]  /*10470*/  LDSM.16.MT88.4 R24, [R209+0x17000] ;  /* 0x01700000d118783b */ /* 0x000f220000004200 */
[----:B------:R-:W-:Y:S01]  /*10480*/  MOV R149, R175 ;  /* 0x000000af00957202 */ /* 0x000fe20000000f00 */
[C---:B------:R-:W-:Y:S01]  /*10490*/  HMMA.16816.F32.BF16 R120, R20.reuse, R150, R120 ;  /* 0x000000961478723c */ /* 0x040fe20000041878 */
[----:B------:R2:W2:Y:S03]  /*104a0*/  MUFU.EX2 R151, R31 ;  /* 0x0000001f00977308 */ /* 0x0004a60000000800 */
[----:B------:R-:W-:Y:S01]  /*104b0*/  FFMA.FTZ R175, R30, c[0x0][0x23c], -R188 ;  /* 0x00008f001eaf7a23 */ /* 0x000fe200000108bc */
[----:B------:R-:W-:Y:S01]  /*104c0*/  LOP3.LUT R162, R29, UR9, R162, 0x96, !PT ;  /* 0x000000091da27c12 */ /* 0x000fe2000f8e96a2 */
[----:B------:R-:W-:Y:S05]  /*104d0*/  FFMA.FTZ R188, R35, c[0x0][0x23c], -R188 ;  /* 0x00008f0023bc7a23 */ /* 0x000fea00000108bc */
[----:B------:R-:W-:Y:S01]  /*104e0*/  MUFU.EX2 R175, R175 ;  /* 0x000000af00af7308 */ /* 0x000fe20000000800 */
[----:B------:R-:W-:Y:S01]  /*104f0*/  IMAD.WIDE.U32 R162, R162, -0x2daee0ad, RZ ;  /* 0xd2511f53a2a27825 */ /* 0x000fe200078e00ff */
[C---:B-1----:R-:W-:Y:S04]  /*10500*/  HMMA.16816.F32.BF16 R124, R20.reuse, R152, R124 ;  /* 0x00000098147c723c */ /* 0x042fe8000004187c */
[----:B------:R-:W-:Y:S02]  /*10510*/  LOP3.LUT R148, R163, UR6, R160, 0x96, !PT ;  /* 0x00000006a3947c12 */ /* 0x000fe4000f8e96a0 */
[--C-:B------:R-:W-:Y:S02]  /*10520*/  SHF.R.U32.HI R150, RZ, 0x10, R162.reuse ;  /* 0x00000010ff967819 */ /* 0x100fe400000116a2 */
[----:B------:R-:W-:Y:S01]  /*10530*/  F2FP.BF16.PACK_AB R153, R174, R173 ;  /* 0x000000adae99723e */ /* 0x000fe200000010ff */
[C---:B------:R-:W-:Y:S01]  /*10540*/  HMMA.16816.F32.BF16 R128, R20.reuse, R154, R128 ;  /* 0x0000009a1480723c */ /* 0x040fe20000041880 */
[----:B------:R1:W1:Y:S01]  /*10550*/  MUFU.EX2 R155, R32 ;  /* 0x00000020009b7308 */ /* 0x0002620000000800 */
[----:B--2---:R-:W2:Y:S01]  /*10560*/  LDSM.16.MT88.4 R28, [R208+0x17000] ;  /* 0x01700000d01c783b */ /* 0x004ea20000004200 */
[----:B------:R-:W-:Y:S02]  /*10570*/  LOP3.LUT R150, R150, 0xff, RZ, 0xc0, !PT ;  /* 0x000000ff96967812 */ /* 0x000fe400078ec0ff */
[----:B------:R-:W-:Y:S03]  /*10580*/  LOP3.LUT R152, R162, 0xff, RZ, 0xc0, !PT ;  /* 0x000000ffa2987812 */ /* 0x000fe600078ec0ff */
[C---:B---3--:R-:W-:Y:S03]  /*10590*/  HMMA.16816.F32.BF16 R132, R20.reuse, R156, R132 ;  /* 0x0000009c1484723c */ /* 0x048fe60000041884 */
[----:B------:R-:W3:Y:S01]  /*105a0*/  MUFU.EX2 R188, R188 ;  /* 0x000000bc00bc7308 */ /* 0x000ee20000000800 */
[----:B------:R-:W-:Y:S04]  /*105b0*/  SHF.R.U32.HI R160, RZ, 0x18, R162 ;  /* 0x00000018ffa07819 */ /* 0x000fe800000116a2 */
[C---:B------:R-:W-:Y:S01]  /*105c0*/  HMMA.16816.F32.BF16 R136, R20.reuse, R158, R136 ;  /* 0x0000009e1488723c */ /* 0x040fe20000041888 */
[----:B------:R-:W3:Y:S03]  /*105d0*/  LDSM.16.MT88.4 R156, [R212+0x11800] ;  /* 0x01180000d49c783b */ /* 0x000ee60000004200 */
[----:B------:R-:W-:Y:S04]  /*105e0*/  PRMT R160, R150, 0x5410, R160 ;  /* 0x0000541096a07816 */ /* 0x000fe800000000a0 */
[C---:B----4-:R-:W-:Y:S04]  /*105f0*/  HMMA.16816.F32.BF16 R16, R20.reuse, R24, R16 ;  /* 0x000000181410723c */ /* 0x050fe80000041810 */
[----:B-1----:R-:W-:Y:S02]  /*10600*/  LOP3.LUT R32, R162, 0xffff, RZ, 0xc0, !PT ;  /* 0x0000ffffa2207812 */ /* 0x002fe400078ec0ff */
[----:B------:R-:W-:Y:S02]  /*10610*/  MOV R162, R151 ;  /* 0x0000009700a27202 */ /* 0x000fe40000000f00 */
[C---:B------:R-:W-:Y:S04]  /*10620*/  HMMA.16816.F32.BF16 R140, R20.reuse, R26, R140 ;  /* 0x0000001a148c723c */ /* 0x040fe8000004188c */
[----:B------:R-:W-:Y:S02]  /*10630*/  SHF.R.U32.HI R32, RZ, 0x8, R32 ;  /* 0x00000008ff207819 */ /* 0x000fe40000011620 */
[----:B------:R-:W-:Y:S02]  /*10640*/  MOV R163, R149 ;  /* 0x0000009500a37202 */ /* 0x000fe40000000f00 */
[----:B------:R-:W-:Y:S02]  /*10650*/  PRMT R152, R152, 0x5410, R32 ;  /* 0x0000541098987816 */ /* 0x000fe40000000020 */
[----:B------:R-:W1:Y:S01]  /*10660*/  LDSM.16.MT88.4 R32, [R210+0x11800] ;  /* 0x01180000d220783b */ /* 0x000e620000004200 */
[C---:B--2---:R-:W-:Y:S03]  /*10670*/  HMMA.16816.F32.BF16 R12, R20.reuse, R28, R12 ;  /* 0x0000001c140c723c */ /* 0x044fe6000004180c */
[C---:B------:R-:W-:Y:S01]  /*10680*/  LOP3.LUT R149, R148.reuse, 0xffff, RZ, 0xc0, !PT ;  /* 0x0000ffff94957812 */ /* 0x040fe200078ec0ff */
[--C-:B------:R-:W-:Y:S01]  /*10690*/  HSET2.LE.AND R26, R152, R233.reuse, PT ;  /* 0x000000e9981a7233 */ /* 0x100fe20003803000 */
[--C-:B------:R-:W-:Y:S02]  /*106a0*/  SHF.R.U32.HI R25, RZ, 0x10, R148.reuse ;  /* 0x00000010ff197819 */ /* 0x100fe40000011694 */
[----:B------:R-:W-:Y:S01]  /*106b0*/  SHF.R.U32.HI R149, RZ, 0x8, R149 ;  /* 0x00000008ff957819 */ /* 0x000fe20000011695 */
[----:B------:R-:W-:Y:S04]  /*106c0*/  HMMA.16816.F32.BF16 R144, R20, R30, R144 ;  /* 0x0000001e1490723c */ /* 0x000fe80000041890 */
[----:B------:R-:W-:Y:S02]  /*106d0*/  LOP3.LUT R24, R148, 0xff, RZ, 0xc0, !PT ;  /* 0x000000ff94187812 */ /* 0x000fe400078ec0ff */
[----:B------:R-:W-:Y:S01]  /*106e0*/  SHF.R.U32.HI R148, RZ, 0x18, R148 ;  /* 0x00000018ff947819 */ /* 0x000fe20000011694 */
[----:B------:R-:W-:Y:S01]  /*106f0*/  IMAD.MOV.U32 R30, RZ, RZ, R163 ;  /* 0x000000ffff1e7224 */ /* 0x000fe200078e00a3 */
[----:B------:R-:W-:Y:S04]  /*10700*/  LOP3.LUT R25, R25, 0xff, RZ, 0xc0, !PT ;  /* 0x000000ff19197812 */ /* 0x000fe800078ec0ff */
[----:B------:R-:W-:Y:S02]  /*10710*/  PRMT R24, R24, 0x5410, R149 ;  /* 0x0000541018187816 */ /* 0x000fe40000000095 */
[----:B------:R-:W-:Y:S02]  /*10720*/  PRMT R25, R25, 0x5410, R148 ;  /* 0x0000541019197816 */ /* 0x000fe40000000094 */
[----:B------:R-:W-:Y:S01]  /*10730*/  F2FP.BF16.PACK_AB R27, R189, R155 ;  /* 0x0000009bbd1b723e */ /* 0x000fe200000010ff */
[--C-:B------:R-:W-:Y:S01]  /*10740*/  HSET2.LE.AND R24, R24, R233.reuse, PT ;  /* 0x000000e918187233 */ /* 0x100fe20003803000 */
[----:B------:R-:W-:Y:S01]  /*10750*/  F2FP.BF16.PACK_AB R152, R162, R175 ;  /* 0x000000afa298723e */ /* 0x000fe200000010ff */
[--C-:B------:R-:W-:Y:S01]  /*10760*/  HSET2.LE.AND R25, R25, R233.reuse, PT ;  /* 0x000000e919197233 */ /* 0x100fe20003803000 */
[----:B------:R-:W-:Y:S01]  /*10770*/  LOP3.LUT R26, R26, R27, RZ, 0xc0, !PT ;  /* 0x0000001b1a1a7212 */ /* 0x000fe200078ec0ff */
[----:B------:R-:W-:Y:S01]  /*10780*/  HSET2.LE.AND R27, R160, R233, PT ;  /* 0x000000e9a01b7233 */ /* 0x000fe20003803000 */
[----:B---3--:R-:W-:Y:S01]  /*10790*/  F2FP.BF16.PACK_AB R28, R188, R161 ;  /* 0x000000a1bc1c723e */ /* 0x008fe200000010ff */
[----:B------:R-:W2:Y:S01]  /*107a0*/  LDSM.16.MT88.4 R148, [R209+0x11800] ;  /* 0x01180000d194783b */ /* 0x000ea20000004200 */
[----:B------:R-:W-:Y:S02]  /*107b0*/  LOP3.LUT R24, R24, R153, RZ, 0xc0, !PT ;  /* 0x0000009918187212 */ /* 0x000fe400078ec0ff */
[----:B------:R-:W-:Y:S02]  /*107c0*/  LOP3.LUT R25, R25, R152, RZ, 0xc0, !PT ;  /* 0x0000009819197212 */ /* 0x000fe400078ec0ff */
[----:B------:R-:W-:Y:S02]  /*107d0*/  LOP3.LUT R27, R27, R28, RZ, 0xc0, !PT ;  /* 0x0000001c1b1b7212 */ /* 0x000fe400078ec0ff */
[----:B------:R-:W-:Y:S02]  /*107e0*/  MOV R23, R162 ;  /* 0x000000a200177202 */ /* 0x000fe40000000f00 */
[----:B------:R-:W-:Y:S02]  /*107f0*/  MOV R31, R161 ;  /* 0x000000a1001f7202 */ /* 0x000fe40000000f00 */
[----:B------:R-:W-:Y:S01]  /*10800*/  MOV R29, R155 ;  /* 0x0000009b001d7202 */ /* 0x000fe20000000f00 */
[C---:B------:R-:W-:Y:S01]  /*10810*/  HMMA.16816.F32.BF16 R160, R24.reuse, R156, R4 ;  /* 0x0000009c18a0723c */ /* 0x040fe20000041804 */
[----:B------:R-:W3:Y:S07]  /*10820*/  LDSM.16.MT88.4 R152, [R208+0x11800] ;  /* 0x01180000d098783b */ /* 0x000eee0000004200 */
[C---:B------:R-:W-:Y:S01]  /*10830*/  HMMA.16816.F32.BF16 R156, R24.reuse, R158, R8 ;  /* 0x0000009e189c723c */ /* 0x040fe20000041808 */
[----:B------:R-:W4:Y:S07]  /*10840*/  LDSM.16.MT88.4 R4, [R212+0x13800] ;  /* 0x01380000d404783b */ /* 0x000f2e0000004200 */
[C---:B-1----:R-:W-:Y:S01]  /*10850*/  HMMA.16816.F32.BF16 R36, R24.reuse, R32, R36 ;  /* 0x000000201824723c */ /* 0x042fe20000041824 */
[----:B------:R-:W1:Y:S06]  /*10860*/  LDSM.16.MT88.4 R8, [R210+0x13800] ;  /* 0x01380000d208783b */ /* 0x000e6c0000004200 */
[----:B------:R-:W-:Y:S01]  /*10870*/  MOV R32, R23 ;  /* 0x0000001700207202 */ /* 0x000fe20000000f00 */
[C---:B------:R-:W-:Y:S01]  /*10880*/  HMMA.16816.F32.BF16 R40, R24.reuse, R34, R40 ;  /* 0x000000221828723c */ /* 0x040fe20000041828 */
[----:B------:R-:W1:Y:S03]  /*10890*/  LDSM.16.MT88.4 R20, [R209+0x13800] ;  /* 0x01380000d114783b */ /* 0x000e660000004200 */
[----:B------:R-:W-:Y:S04]  /*108a0*/  MOV R33, R30 ;  /* 0x0000001e00217202 */ /* 0x000fe80000000f00 */
[C---:B--2---:R-:W-:Y:S07]  /*108b0*/  HMMA.16816.F32.BF16 R44, R24.reuse, R148, R44 ;  /* 0x00000094182c723c */ /* 0x044fee000004182c */
[----:B------:R-:W-:Y:S01]  /*108c0*/  MOV R148, R31 ;  /* 0x0000001f00947202 */ /* 0x000fe20000000f00 */
[C---:B------:R-:W-:Y:S04]  /*108d0*/  HMMA.16816.F32.BF16 R48, R24.reuse, R150, R48 ;  /* 0x000000961830723c */ /* 0x040fe80000041830 */
[----:B------:R-:W-:Y:S02]  /*108e0*/  MOV R149, R29 ;  /* 0x0000001d00957202 */ /* 0x000fe40000000f00 */
[----:B------:R-:W2:Y:S02]  /*108f0*/  LDSM.16.MT88.4 R28, [R208+0x13800] ;  /* 0x01380000d01c783b */ /* 0x000ea40000004200 */
[C---:B---3--:R-:W-:Y:S07]  /*10900*/  HMMA.16816.F32.BF16 R52, R24.reuse, R152, R52 ;  /* 0x000000981834723c */ /* 0x048fee0000041834 */
[----:B------:R-:W-:Y:S01]  /*10910*/  MOV R152, R32 ;  /* 0x0000002000987202 */ /* 0x000fe20000000f00 */
[C---:B------:R-:W-:Y:S04]  /*10920*/  HMMA.16816.F32.BF16 R56, R24.reuse, R154, R56 ;  /* 0x0000009a1838723c */ /* 0x040fe80000041838 */
[----:B------:R-:W-:Y:S02]  /*10930*/  MOV R153, R33 ;  /* 0x0000002100997202 */ /* 0x000fe40000000f00 */
[----:B------:R-:W3:Y:S01]  /*10940*/  LDSM.16.MT88.4 R32, [R212+0x15800] ;  /* 0x01580000d420783b */ /* 0x000ee20000004200 */
[----:B------:R-:W-:Y:S01]  /*10950*/  MOV R154, R148 ;  /* 0x00000094009a7202 */ /* 0x000fe20000000f00 */
[C---:B----4-:R-:W-:Y:S04]  /*10960*/  HMMA.16816.F32.BF16 R60, R24.reuse, R4, R60 ;  /* 0x00000004183c723c */ /* 0x050fe8000004183c */
[----:B------:R-:W-:Y:S01]  /*10970*/  MOV R155, R149 ;  /* 0x00000095009b7202 */ /* 0x000fe20000000f00 */
[----:B------:R-:W-:Y:S01]  /*10980*/  FADD.FTZ R0, R153, R0 ;  /* 0x0000000099007221 */ /* 0x000fe20000010000 */
[----:B------:R-:W-:Y:S02]  /*10990*/  LDSM.16.MT88.4 R148, [R212+0x17800] ;  /* 0x01780000d494783b */ /* 0x000fe40000004200 */
[C---:B------:R-:W-:Y:S04]  /*109a0*/  HMMA.16816.F32.BF16 R64, R24.reuse, R6, R64 ;  /* 0x000000061840723c */ /* 0x040fe80000041840 */
[----:B------:R-:W-:Y:S02]  /*109b0*/  FADD.FTZ R0, R178, R0 ;  /* 0x00000000b2007221 */ /* 0x000fe40000010000 */
[----:B------:R-:W4:Y:S02]  /*109c0*/  LDSM.16.MT88.4 R4, [R210+0x15800] ;  /* 0x01580000d204783b */ /* 0x000f240000004200 */
[C---:B-1----:R-:W-:Y:S04]  /*109d0*/  HMMA.16816.F32.BF16 R68, R24.reuse, R8, R68 ;  /* 0x000000081844723c */ /* 0x042fe80000041844 */
[----:B------:R-:W-:Y:S01]  /*109e0*/  FADD.FTZ R179, R179, R0 ;  /* 0x00000000b3b37221 */ /* 0x000fe20000010000 */
[----:B------:R-:W-:Y:S03]  /*109f0*/  MOV R0, R3 ;  /* 0x0000000300007202 */ /* 0x000fe60000000f00 */
[C---:B------:R-:W-:Y:S01]  /*10a00*/  HMMA.16816.F32.BF16 R72, R24.reuse, R10, R72 ;  /* 0x0000000a1848723c */ /* 0x040fe20000041848 */
[----:B------:R-:W1:Y:S03]  /*10a10*/  LDSM.16.MT88.4 R8, [R209+0x15800] ;  /* 0x01580000d108783b */ /* 0x000e660000004200 */
[----:B------:R-:W-:Y:S04]  /*10a20*/  FADD.FTZ R179, R171, R179 ;  /* 0x000000b3abb37221 */ /* 0x000fe80000010000 */
[C---:B------:R-:W-:Y:S04]  /*10a30*/  HMMA.16816.F32.BF16 R76, R24.reuse, R20, R76 ;  /* 0x00000014184c723c */ /* 0x040fe8000004184c */
[----:B------:R-:W-:Y:S04]  /*10a40*/  FADD.FTZ R172, R172, R179 ;  /* 0x000000b3acac7221 */ /* 0x000fe80000010000 */
[C---:B------:R-:W-:Y:S01]  /*10a50*/  HMMA.16816.F32.BF16 R80, R24.reuse, R22, R80 ;  /* 0x000000161850723c */ /* 0x040fe20000041850 */
[----:B------:R-:W1:Y:S03]  /*10a60*/  LDSM.16.MT88.4 R20, [R208+0x15800] ;  /* 0x01580000d014783b */ /* 0x000e660000004200 */
[----:B------:R-:W-:Y:S04]  /*10a70*/  FADD.FTZ R172, R167, R172 ;  /* 0x000000aca7ac7221 */ /* 0x000fe80000010000 */
[C---:B--2---:R-:W-:Y:S04]  /*10a80*/  HMMA.16816.F32.BF16 R84, R24.reuse, R28, R84 ;  /* 0x0000001c1854723c */ /* 0x044fe80000041854 */
[----:B------:R-:W-:Y:S04]  /*10a90*/  FADD.FTZ R168, R168, R172 ;  /* 0x000000aca8a87221 */ /* 0x000fe80000010000 */
[C---:B------:R-:W-:Y:S01]  /*10aa0*/  HMMA.16816.F32.BF16 R88, R24.reuse, R30, R88 ;  /* 0x0000001e1858723c */ /* 0x040fe20000041858 */
[----:B------:R-:W2:Y:S03]  /*10ab0*/  LDSM.16.MT88.4 R28, [R210+0x17800] ;  /* 0x01780000d21c783b */ /* 0x000ea60000004200 */
[----:B------:R-:W-:Y:S04]  /*10ac0*/  FADD.FTZ R168, R175, R168 ;  /* 0x000000a8afa87221 */ /* 0x000fe80000010000 */
[C---:B---3--:R-:W-:Y:S08]  /*10ad0*/  HMMA.16816.F32.BF16 R92, R24.reuse, R32, R92 ;  /* 0x00000020185c723c */ /* 0x048ff0000004185c */
[C---:B------:R-:W-:Y:S01]  /*10ae0*/  HMMA.16816.F32.BF16 R96, R24.reuse, R34, R96 ;  /* 0x000000221860723c */ /* 0x040fe20000041860 */
[----:B------:R-:W3:Y:S07]  /*10af0*/  LDSM.16.MT88.4 R32, [R209+0x17800] ;  /* 0x01780000d120783b */ /* 0x000eee0000004200 */
[C---:B----4-:R-:W-:Y:S08]  /*10b00*/  HMMA.16816.F32.BF16 R100, R24.reuse, R4, R100 ;  /* 0x000000041864723c */ /* 0x050ff00000041864 */
[C---:B------:R-:W-:Y:S01]  /*10b10*/  HMMA.16816.F32.BF16 R104, R24.reuse, R6, R104 ;  /* 0x000000061868723c */ /* 0x040fe20000041868 */
[----:B------:R-:W4:Y:S07]  /*10b20*/  LDSM.16.MT88.4 R4, [R208+0x17800] ;  /* 0x01780000d004783b */ /* 0x000f2e0000004200 */
[C---:B-1----:R-:W-:Y:S07]  /*10b30*/  HMMA.16816.F32.BF16 R108, R24.reuse, R8, R108 ;  /* 0x00000008186c723c */ /* 0x042fee000004186c */
[----:B------:R-:W-:Y:S01]  /*10b40*/  MOV R9, R154 ;  /* 0x0000009a00097202 */ /* 0x000fe20000000f00 */
[C---:B------:R-:W-:Y:S04]  /*10b50*/  HMMA.16816.F32.BF16 R112, R24.reuse, R10, R112 ;  /* 0x0000000a1870723c */ /* 0x040fe80000041870 */
[----:B------:R-:W-:Y:S03]  /*10b60*/  MOV R8, R155 ;  /* 0x0000009b00087202 */ /* 0x000fe60000000f00 */
[----:B------:R-:W-:Y:S01]  /*10b70*/  MOV R11, R152 ;  /* 0x00000098000b7202 */ /* 0x000fe20000000f00 */
[C---:B------:R-:W-:Y:S04]  /*10b80*/  HMMA.16816.F32.BF16 R116, R24.reuse, R20, R116 ;  /* 0x000000141874723c */ /* 0x040fe80000041874 */
[----:B------:R-:W-:Y:S02]  /*10b90*/  FADD.FTZ R168, R11, R168 ;  /* 0x000000a80ba87221 */ /* 0x000fe40000010000 */
[----:B------:R-:W-:Y:S02]  /*10ba0*/  FADD.FTZ R166, R8, R166 ;  /* 0x000000a608a67221 */ /* 0x000fe40000010000 */
[C---:B------:R-:W-:Y:S04]  /*10bb0*/  HMMA.16816.F32.BF16 R120, R24.reuse, R22, R120 ;  /* 0x000000161878723c */ /* 0x040fe80000041878 */
[----:B------:R-:W-:Y:S02]  /*10bc0*/  FADD.FTZ R168, R9, R168 ;  /* 0x000000a809a87221 */ /* 0x000fe40000010000 */
[----:B------:R-:W-:Y:S02]  /*10bd0*/  FADD.FTZ R235, R189, R166 ;  /* 0x000000a6bdeb7221 */ /* 0x000fe40000010000 */
[C---:B------:R-:W-:Y:S04]  /*10be0*/  HMMA.16816.F32.BF16 R124, R24.reuse, R148, R124 ;  /* 0x00000094187c723c */ /* 0x040fe8000004187c */
[----:B------:R-:W-:Y:S04]  /*10bf0*/  FADD.FTZ R234, R188, R168 ;  /* 0x000000a8bcea7221 */ /* 0x000fe80000010000 */
[C---:B------:R-:W-:Y:S08]  /*10c00*/  HMMA.16816.F32.BF16 R128, R24.reuse, R150, R128 ;  /* 0x000000961880723c */ /* 0x040ff00000041880 */
[C---:B--2---:R-:W-:Y:S08]  /*10c10*/  HMMA.16816.F32.BF16 R132, R24.reuse, R28, R132 ;  /* 0x0000001c1884723c */ /* 0x044ff00000041884 */
[C---:B------:R-:W-:Y:S08]  /*10c20*/  HMMA.16816.F32.BF16 R136, R24.reuse, R30, R136 ;  /* 0x0000001e1888723c */ /* 0x040ff00000041888 */
[C---:B---3--:R-:W-:Y:S08]  /*10c30*/  HMMA.16816.F32.BF16 R152, R24.reuse, R32, R16 ;  /* 0x000000201898723c */ /* 0x048ff00000041810 */
[C---:B------:R-:W-:Y:S08]  /*10c40*/  HMMA.16816.F32.BF16 R140, R24.reuse, R34, R140 ;  /* 0x00000022188c723c */ /* 0x040ff0000004188c */
[C---:B----4-:R-:W-:Y:S08]  /*10c50*/  HMMA.16816.F32.BF16 R148, R24.reuse, R4, R12 ;  /* 0x000000041894723c */ /* 0x050ff0000004180c */
[----:B------:R-:W-:Y:S01]  /*10c60*/  HMMA.16816.F32.BF16 R144, R24, R6, R144 ;  /* 0x000000061890723c */ /* 0x000fe20000041890 */
[----:B-----5:R-:W-:-:S07]  /*10c70*/  @P0 BRA `(.L_x_321) ;  /* 0xffffbb9000000947 */ /* 0x020fce000383ffff */
.L_x_320:
[----:B------:R-:W1:Y:S01]  /*10c80*/  SHFL.BFLY PT, R2, R235, 0x2, 0x1f ;  /* 0x0c401f00eb027f89 */ /* 0x000e6200000e0000 */
[----:B------:R-:W-:Y:S01]  /*10c90*/  MOV R9, 0x3f800000 ;  /* 0x3f80000000097802 */ /* 0x000fe20000000f00 */
[----:B------:R-:W2:Y:S01]  /*10ca0*/  S2UR UR6, SR_CTAID.Y ;  /* 0x00000000000679c3 */ /* 0x000ea20000002600 */
[----:B------:R-:W-:Y:S01]  /*10cb0*/  MOV R10, 0x3f800000 ;  /* 0x3f800000000a7802 */ /* 0x000fe20000000f00 */
[----:B------:R-:W3:Y:S01]  /*10cc0*/  SHFL.BFLY PT, R0, R234, 0x2, 0x1f ;  /* 0x0c401f00ea007f89 */ /* 0x000ee200000e0000 */
[----:B------:R-:W-:Y:S01]  /*10cd0*/  MOV R13, 0x40 ;  /* 0x00000040000d7802 */ /* 0x000fe20000000f00 */
[----:B------:R-:W-:Y:S01]  /*10ce0*/  UISETP.NE.AND UP0, UPT, UR22, -0x1, UPT ;  /* 0xffffffff1600788c */ /* 0x000fe2000bf05270 */
[----:B------:R-:W-:Y:S01]  /*10cf0*/  BSSY B0, `(.L_x_324) ;  /* 0x0000192000007945 */ /* 0x000fe20003800000 */
[----:B------:R-:W-:-:S02]  /*10d00*/  ULDC.64 UR4, c[0x0][0x1e8] ;  /* 0x00007a0000047ab9 */ /* 0x000fc40000000a00 */
[----:B------:R-:W-:Y:S01]  /*10d10*/  ULDC.U8 UR9, c[0x0][0x328] ;  /* 0x0000ca0000097ab9 */ /* 0x000fe20000000000 */
[----:B------:R-:W4:Y:S01]  /*10d20*/  S2UR UR10, SR_CTAID.Z ;  /* 0x00000000000a79c3 */ /* 0x000f220000002700 */
[----:B------:R-:W-:Y:S02]  /*10d30*/  UISETP.NE.AND UP3, UPT, UR9, URZ, UPT ;  /* 0x0000003f0900728c */ /* 0x000fe4000bf65270 */
[----:B------:R-:W-:-:S03]  /*10d40*/  ULDC UR8, c[0x0][0x214] ;  /* 0x0000850000087ab9 */ /* 0x000fc60000000800 */
[----:B------:R-:W-:-:S04]  /*10d50*/  @UP0 UIMAD.WIDE.U32 UR14, UR22, UR4, URZ ;  /* 0x00000004160e02a5 */ /* 0x000fc8000f8e003f */
[----:B------:R-:W-:Y:S01]  /*10d60*/  @UP0 UIMAD UR7, UR22, UR5, UR15 ;  /* 0x00000005160702a4 */ /* 0x000fe2000f8e020f */
[----:B-1----:R-:W-:Y:S02]  /*10d70*/  FADD.FTZ R235, R2, R235 ;  /* 0x000000eb02eb7221 */ /* 0x002fe40000010000 */
[----:B------:R-:W-:Y:S01]  /*10d80*/  ULDC.64 UR4, c[0x0][0x1e0] ;  /* 0x0000780000047ab9 */ /* 0x000fe20000000a00 */
[----:B------:R-:W1:Y:S01]  /*10d90*/  S2R R2, SR_TID.X ;  /* 0x0000000000027919 */ /* 0x000e620000002100 */
[----:B--2---:R-:W-:Y:S01]  /*10da0*/  @!UP0 USHF.R.S32.HI UR12, URZ, 0x1f, UR6 ;  /* 0x0000001f3f0c8899 */ /* 0x004fe20008011406 */
[----:B---3--:R-:W-:Y:S01]  /*10db0*/  FADD.FTZ R234, R0, R234 ;  /* 0x000000ea00ea7221 */ /* 0x008fe20000010000 */
[----:B------:R-:W-:Y:S01]  /*10dc0*/  @!UP0 UIMAD.WIDE.U32 UR18, UR6, UR4, URZ ;  /* 0x00000004061282a5 */ /* 0x000fe2000f8e003f */
[----:B------:R-:W2:Y:S01]  /*10dd0*/  SHFL.BFLY PT, R5, R235, 0x1, 0x1f ;  /* 0x0c201f00eb057f89 */ /* 0x000ea200000e0000 */
[----:B------:R-:W-:-:S03]  /*10de0*/  @!UP0 UIMAD UR12, UR12, UR4, URZ ;  /* 0x000000040c0c82a4 */ /* 0x000fc6000f8e023f */
[----:B------:R-:W3:Y:S01]  /*10df0*/  SHFL.BFLY PT, R4, R234, 0x1, 0x1f ;  /* 0x0c201f00ea047f89 */ /* 0x000ee200000e0000 */
[----:B------:R-:W-:Y:S02]  /*10e00*/  ULDC.U8 UR4, c[0x0][0x329] ;  /* 0x0000ca4000047ab9 */ /* 0x000fe40000000000 */
[----:B------:R-:W-:Y:S02]  /*10e10*/  UISETP.NE.AND UP2, UPT, UR4, URZ, UPT ;  /* 0x0000003f0400728c */ /* 0x000fe4000bf45270 */
[----:B------:R-:W-:Y:S02]  /*10e20*/  UISETP.EQ.AND UP3, UPT, UR4, URZ, UP3 ;  /* 0x0000003f0400728c */ /* 0x000fe40009f62270 */
[----:B------:R-:W-:Y:S02]  /*10e30*/  @!UP0 UIMAD UR12, UR6, UR5, UR12 ;  /* 0x00000005060c82a4 */ /* 0x000fe4000f8e020c */
[----:B------:R-:W-:Y:S02]  /*10e40*/  ULDC UR4, c[0x0][0x1c0] ;  /* 0x0000700000047ab9 */ /* 0x000fe40000000800 */
[----:B------:R-:W-:-:S02]  /*10e50*/  ULDC UR5, c[0x0][0x234] ;  /* 0x00008d0000057ab9 */ /* 0x000fc40000000800 */
[----:B------:R-:W-:Y:S02]  /*10e60*/  @!UP0 UIADD3 UR7, UR19, UR12, URZ ;  /* 0x0000000c13078290 */ /* 0x000fe4000fffe03f */
[----:B------:R-:W-:Y:S01]  /*10e70*/  @!UP2 UISETP.NE.AND UP1, UPT, UR9, URZ, UPT ;  /* 0x0000003f0900a28c */ /* 0x000fe2000bf25270 */
[----:B-1----:R-:W-:Y:S01]  /*10e80*/  SHF.R.S32.HI R0, RZ, 0x1f, R2 ;  /* 0x0000001fff007819 */ /* 0x002fe20000011402 */
[----:B------:R-:W1:Y:S01]  /*10e90*/  S2UR UR9, SR_CTAID.X ;  /* 0x00000000000979c3 */ /* 0x000e620000002500 */
[----:B------:R-:W-:Y:S01]  /*10ea0*/  @UP2 ULDC UR11, c[0x0][0x210] ;  /* 0x00008400000b2ab9 */ /* 0x000fe20000000800 */
[----:B--2---:R-:W-:Y:S01]  /*10eb0*/  FADD.FTZ R5, R235, R5 ;  /* 0x00000005eb057221 */ /* 0x004fe20000010000 */
[----:B------:R-:W-:Y:S01]  /*10ec0*/  LEA.HI R8, R0, R2, RZ, 0x2 ;  /* 0x0000000200087211 */ /* 0x000fe200078f10ff */
[----:B------:R-:W-:Y:S01]  /*10ed0*/  @UP2 UIMAD UR11, UR11, UR8, URZ ;  /* 0x000000080b0b22a4 */ /* 0x000fe2000f8e023f */
[----:B---3--:R-:W-:Y:S02]  /*10ee0*/  FADD.FTZ R4, R234, R4 ;  /* 0x00000004ea047221 */ /* 0x008fe40000010000 */
[----:B------:R-:W-:Y:S01]  /*10ef0*/  FSETP.NE.FTZ.AND P4, PT, R5, RZ, PT ;  /* 0x000000ff0500720b */ /* 0x000fe20003f95000 */
[----:B------:R-:W-:Y:S01]  /*10f00*/  @!UP2 USEL UR11, UR8, UR5, !UP1 ;  /* 0x00000005080ba287 */ /* 0x000fe2000c800000 */
[----:B------:R-:W-:Y:S01]  /*10f10*/  SHF.R.S32.HI R7, RZ, 0x2, R8 ;  /* 0x00000002ff077819 */ /* 0x000fe20000011408 */
[----:B------:R-:W-:Y:S01]  /*10f20*/  @UP2 UMOV UR13, 0x1 ;  /* 0x00000001000d2882 */ /* 0x000fe20000000000 */
[----:B------:R-:W-:Y:S01]  /*10f30*/  FSETP.NE.FTZ.AND P3, PT, R4, RZ, PT ;  /* 0x000000ff0400720b */ /* 0x000fe20003f75000 */
[----:B------:R-:W-:Y:S01]  /*10f40*/  @!UP2 UIMAD UR13, UR11, UR4, URZ ;  /* 0x000000040b0da2a4 */ /* 0x000fe2000f8e023f */
[----:B------:R-:W-:Y:S01]  /*10f50*/  SHF.R.S32.HI R6, RZ, 0x1f, R8 ;  /* 0x0000001fff067819 */ /* 0x000fe20000011408 */
[----:B------:R-:W-:Y:S01]  /*10f60*/  @UP3 UIMAD UR16, UR6, UR8, URZ ;  /* 0x00000008061032a4 */ /* 0x000fe2000f8e023f */
[----:B------:R-:W-:Y:S01]  /*10f70*/  LOP3.LUT R8, R8, 0x3ffffffc, RZ, 0xc0, !PT ;  /* 0x3ffffffc08087812 */ /* 0x000fe200078ec0ff */
[----:B------:R-:W-:Y:S01]  /*10f80*/  @UP2 ULDC UR15, c[0x0][0x210] ;  /* 0x00008400000f2ab9 */ /* 0x000fe20000000800 */
[----:B------:R-:W-:Y:S01]  /*10f90*/  LEA.HI R6, R6, R7, RZ, 0x3 ;  /* 0x0000000706067211 */ /* 0x000fe200078f18ff */
[----:B------:R-:W-:Y:S01]  /*10fa0*/  UIMAD UR4, UR6, UR13, URZ ;  /* 0x0000000d060472a4 */ /* 0x000fe2000f8e023f */
[----:B------:R-:W-:Y:S01]  /*10fb0*/  IADD3 R8, -R8, R2, RZ ;  /* 0x0000000208087210 */ /* 0x000fe20007ffe1ff */
[----:B------:R-:W2:Y:S01]  /*10fc0*/  @P4 MUFU.RCP R9, R5 ;  /* 0x0000000500094308 */ /* 0x000ea20000001000 */
[----:B------:R-:W-:Y:S01]  /*10fd0*/  LOP3.LUT R6, R6, 0xfffffff8, RZ, 0xc0, !PT ;  /* 0xfffffff806067812 */ /* 0x000fe200078ec0ff */
[----:B------:R-:W-:-:S02]  /*10fe0*/  @!UP2 UMOV UR15, 0x1 ;  /* 0x00000001000fa882 */ /* 0x000fc40000000000 */
[----:B------:R-:W-:Y:S01]  /*10ff0*/  @UP3 USEL UR16, UR16, UR22, !UP0 ;  /* 0x0000001610103287 */ /* 0x000fe2000c000000 */
[----:B------:R-:W-:Y:S01]  /*11000*/  IADD3 R6, R7, -R6, RZ ;  /* 0x8000000607067210 */ /* 0x000fe20007ffe0ff */
[----:B-1----:R-:W-:Y:S01]  /*11010*/  UIMAD UR5, UR9, UR15, URZ ;  /* 0x0000000f090572a4 */ /* 0x002fe2000f8e023f */
[----:B------:R-:W-:Y:S01]  /*11020*/  LEA.HI R7, R0, R2, RZ, 0x5 ;  /* 0x0000000200077211 */ /* 0x000fe200078f28ff */
[----:B------:R-:W1:Y:S01]  /*11030*/  @P3 MUFU.RCP R10, R4 ;  /* 0x00000004000a3308 */ /* 0x000e620000001000 */
[C---:B------:R-:W-:Y:S01]  /*11040*/  SHF.L.U32 R12, R6.reuse, 0x6, RZ ;  /* 0x00000006060c7819 */ /* 0x040fe200000006ff */
[----:B------:R-:W-:Y:S01]  /*11050*/  USEL UR4, UR4, URZ, !UP3 ;  /* 0x0000003f04047287 */ /* 0x000fe2000d800000 */
[----:B------:R-:W-:Y:S01]  /*11060*/  R2P PR, R6, 0x6 ;  /* 0x0000000606007804 */ /* 0x000fe20000000000 */
[----:B------:R-:W-:Y:S01]  /*11070*/  USHF.L.U32 UR5, UR5, 0x6, URZ ;  /* 0x0000000605057899 */ /* 0x000fe2000800063f */
[----:B------:R-:W-:Y:S01]  /*11080*/  SHF.R.S32.HI R11, RZ, 0x5, R7 ;  /* 0x00000005ff0b7819 */ /* 0x000fe20000011407 */
[----:B----4-:R-:W-:Y:S01]  /*11090*/  UIMAD UR11, UR10, UR11, UR4 ;  /* 0x0000000b0a0b72a4 */ /* 0x010fe2000f8e0204 */
[----:B------:R-:W-:Y:S01]  /*110a0*/  LOP3.LUT R12, R12, 0x1c0, RZ, 0xc0, !PT ;  /* 0x000001c00c0c7812 */ /* 0x000fe200078ec0ff */
[----:B--2---:R-:W-:Y:S01]  /*110b0*/  FMUL.FTZ R9, R9, c[0x0][0x2dc] ;  /* 0x0000b70009097a20 */ /* 0x004fe20000410000 */
[----:B------:R-:W-:Y:S01]  /*110c0*/  LOP3.LUT R6, R6, 0x1, RZ, 0xc0, !PT ;  /* 0x0000000106067812 */ /* 0x000fe200078ec0ff */
[----:B------:R-:W2:Y:S01]  /*110d0*/  @P4 MUFU.LG2 R5, R5 ;  /* 0x0000000500054308 */ /* 0x000ea20000000c00 */
[----:B------:R-:W-:Y:S01]  /*110e0*/  LEA R8, R11, R8, 0x9 ;  /* 0x000000080b087211 */ /* 0x000fe200078e48ff */
[C---:B------:R-:W-:Y:S01]  /*110f0*/  FMUL.FTZ R160, R9.reuse, R160 ;  /* 0x000000a009a07220 */ /* 0x040fe20000410000 */
[----:B------:R-:W-:Y:S01]  /*11100*/  LEA.HI R12, R12, R12, RZ, 0x1d ;  /* 0x0000000c0c0c7211 */ /* 0x000fe200078fe8ff */
[C---:B------:R-:W-:Y:S01]  /*11110*/  FMUL.FTZ R161, R9.reuse, R161 ;  /* 0x000000a109a17220 */ /* 0x040fe20000410000 */
[----:B------:R-:W-:Y:S01]  /*11120*/  ISETP.NE.U32.AND P0, PT, R6, 0x1, PT ;  /* 0x000000010600780c */ /* 0x000fe20003f05070 */
[----:B-1----:R-:W-:Y:S01]  /*11130*/  FMUL.FTZ R10, R10, c[0x0][0x2dc] ;  /* 0x0000b7000a0a7a20 */ /* 0x002fe20000410000 */
[----:B------:R-:W-:Y:S01]  /*11140*/  LEA R8, R8, R12, 0x1 ;  /* 0x0000000c08087211 */ /* 0x000fe200078e08ff */
[C---:B------:R-:W-:Y:S01]  /*11150*/  FMUL.FTZ R156, R9.reuse, R156 ;  /* 0x0000009c099c7220 */ /* 0x040fe20000410000 */
[----:B------:R-:W-:Y:S01]  /*11160*/  MOV R6, 0x20 ;  /* 0x0000002000067802 */ /* 0x000fe20000000f00 */
[----:B------:R-:W-:Y:S01]  /*11170*/  FMUL.FTZ R162, R10, R162 ;  /* 0x000000a20aa27220 */ /* 0x000fe20000410000 */
[----:B------:R-:W-:Y:S01]  /*11180*/  SHF.L.U32 R8, R8, 0x1, RZ ;  /* 0x0000000108087819 */ /* 0x000fe200000006ff */
[----:B------:R-:W-:Y:S01]  /*11190*/  FMUL.FTZ R163, R10, R163 ;  /* 0x000000a30aa37220 */ /* 0x000fe20000410000 */
[----:B------:R-:W-:Y:S01]  /*111a0*/  SEL R6, R6, 0xffffffe0, !P1 ;  /* 0xffffffe006067807 */ /* 0x000fe20004800000 */
[----:B------:R-:W-:Y:S01]  /*111b0*/  FMUL.FTZ R157, R9, R157 ;  /* 0x0000009d099d7220 */ /* 0x000fe20000410000 */
[----:B------:R-:W-:Y:S01]  /*111c0*/  IADD3 R12, R8, -0x10, RZ ;  /* 0xfffffff0080c7810 */ /* 0x000fe20007ffe0ff */
[C---:B------:R-:W-:Y:S01]  /*111d0*/  FMUL.FTZ R158, R10.reuse, R158 ;  /* 0x0000009e0a9e7220 */ /* 0x040fe20000410000 */
[----:B------:R-:W-:Y:S01]  /*111e0*/  F2FP.BF16.PACK_AB R160, R161, R160 ;  /* 0x000000a0a1a0723e */ /* 0x000fe200000010ff */
[----:B------:R-:W-:Y:S01]  /*111f0*/  FMUL.FTZ R159, R10, R159 ;  /* 0x0000009f0a9f7220 */ /* 0x000fe20000410000 */
[----:B------:R-:W-:Y:S01]  /*11200*/  @P0 IADD3 R12, R8, 0x10, RZ ;  /* 0x00000010080c0810 */ /* 0x000fe20007ffe0ff */
[----:B------:R-:W-:Y:S01]  /*11210*/  FMUL.FTZ R36, R9, R36 ;  /* 0x0000002409247220 */ /* 0x000fe20000410000 */
[----:B------:R-:W-:Y:S01]  /*11220*/  F2FP.BF16.PACK_AB R162, R163, R162 ;  /* 0x000000a2a3a2723e */ /* 0x000fe200000010ff */
[----:B------:R-:W-:Y:S01]  /*11230*/  FMUL.FTZ R37, R9, R37 ;  /* 0x0000002509257220 */ /* 0x000fe20000410000 */
[----:B------:R-:W-:Y:S01]  /*11240*/  SEL R13, R13, 0xffffffc0, !P2 ;  /* 0xffffffc00d0d7807 */ /* 0x000fe20005000000 */
[C---:B------:R-:W-:Y:S01]  /*11250*/  FMUL.FTZ R38, R10.reuse, R38 ;  /* 0x000000260a267220 */ /* 0x040fe20000410000 */
[----:B------:R-:W-:Y:S01]  /*11260*/  F2FP.BF16.PACK_AB R156, R157, R156 ;  /* 0x0000009c9d9c723e */ /* 0x000fe200000010ff */
[C---:B------:R-:W-:Y:S01]  /*11270*/  FMUL.FTZ R39, R10.reuse, R39 ;  /* 0x000000270a277220 */ /* 0x040fe20000410000 */
[----:B------:R-:W-:Y:S01]  /*11280*/  F2FP.BF16.PACK_AB R158, R159, R158 ;  /* 0x0000009e9f9e723e */ /* 0x000fe200000010ff */
[----:B------:R-:W-:Y:S01]  /*11290*/  FMUL.FTZ R40, R9, R40 ;  /* 0x0000002809287220 */ /* 0x000fe20000410000 */
[----:B------:R-:W-:Y:S01]  /*112a0*/  F2FP.BF16.PACK_AB R36, R37, R36 ;  /* 0x000000242524723e */ /* 0x000fe200000010ff */
[----:B------:R-:W-:Y:S01]  /*112b0*/  FMUL.FTZ R41, R9, R41 ;  /* 0x0000002909297220 */ /* 0x000fe20000410000 */
[----:B------:R-:W-:Y:S01]  /*112c0*/  F2FP.BF16.PACK_AB R38, R39, R38 ;  /* 0x000000262726723e */ /* 0x000fe200000010ff */
[----:B------:R-:W-:Y:S01]  /*112d0*/  FMUL.FTZ R42, R10, R42 ;  /* 0x0000002a0a2a7220 */ /* 0x000fe20000410000 */
[----:B------:R-:W-:Y:S01]  /*112e0*/  IADD3 R14, R8, R6, RZ ;  /* 0x00000006080e7210 */ /* 0x000fe20007ffe0ff */
[----:B------:R-:W-:Y:S01]  /*112f0*/  FMUL.FTZ R43, R10, R43 ;  /* 0x0000002b0a2b7220 */ /* 0x000fe20000410000 */
[----:B------:R-:W-:Y:S01]  /*11300*/  F2FP.BF16.PACK_AB R40, R41, R40 ;  /* 0x000000282928723e */ /* 0x000fe200000010ff */
[C---:B------:R-:W-:Y:S01]  /*11310*/  FMUL.FTZ R44, R9.reuse, R44 ;  /* 0x0000002c092c7220 */ /* 0x040fe20000410000 */
[----:B------:R-:W-:Y:S01]  /*11320*/  IADD3 R15, R6, R12, RZ ;  /* 0x0000000c060f7210 */ /* 0x000fe20007ffe0ff */
[----:B------:R-:W-:Y:S01]  /*11330*/  FMUL.FTZ R45, R9, R45 ;  /* 0x0000002d092d7220 */ /* 0x000fe20000410000 */
[----:B------:R-:W-:Y:S01]  /*11340*/  F2FP.BF16.PACK_AB R42, R43, R42 ;  /* 0x0000002a2b2a723e */ /* 0x000fe200000010ff */
[----:B------:R-:W-:Y:S01]  /*11350*/  FMUL.FTZ R46, R10, R46 ;  /* 0x0000002e0a2e7220 */ /* 0x000fe20000410000 */
[----:B------:R-:W-:Y:S01]  /*11360*/  IADD3 R16, R8, R13, RZ ;  /* 0x0000000d08107210 */ /* 0x000fe20007ffe0ff */
[C---:B------:R-:W-:Y:S01]  /*11370*/  FMUL.FTZ R47, R10.reuse, R47 ;  /* 0x0000002f0a2f7220 */ /* 0x040fe20000410000 */
[----:B------:R-:W-:Y:S01]  /*11380*/  F2FP.BF16.PACK_AB R44, R45, R44 ;  /* 0x0000002c2d2c723e */ /* 0x000fe200000010ff */
[C---:B------:R-:W-:Y:S01]  /*11390*/  FMUL.FTZ R48, R9.reuse, R48 ;  /* 0x0000003009307220 */ /* 0x040fe20000410000 */
[----:B------:R-:W-:Y:S01]  /*113a0*/  STS [R8], R160 ;  /* 0x000000a008007388 */ /* 0x000fe20000000800 */
[----:B------:R-:W-:Y:S01]  /*113b0*/  FMUL.FTZ R49, R9, R49 ;  /* 0x0000003109317220 */ /* 0x000fe20000410000 */
[----:B------:R-:W-:Y:S01]  /*113c0*/  F2FP.BF16.PACK_AB R46, R47, R46 ;  /* 0x0000002e2f2e723e */ /* 0x000fe200000010ff */
[C---:B------:R-:W-:Y:S01]  /*113d0*/  FMUL.FTZ R50, R10.reuse, R50 ;  /* 0x000000320a327220 */ /* 0x040fe20000410000 */
[----:B------:R-:W-:Y:S01]  /*113e0*/  STS [R8+0x400], R162 ;  /* 0x000400a208007388 */ /* 0x000fe20000000800 */
[C---:B------:R-:W-:Y:S01]  /*113f0*/  FMUL.FTZ R51, R10.reuse, R51 ;  /* 0x000000330a337220 */ /* 0x040fe20000410000 */
[----:B------:R-:W-:Y:S01]  /*11400*/  F2FP.BF16.PACK_AB R48, R49, R48 ;  /* 0x000000303130723e */ /* 0x000fe200000010ff */
[----:B------:R-:W-:Y:S01]  /*11410*/  FMUL.FTZ R52, R9, R52 ;  /* 0x0000003409347220 */ /* 0x000fe20000410000 */
[----:B------:R-:W-:Y:S01]  /*11420*/  IADD3 R17, R13, R12, RZ ;  /* 0x0000000c0d117210 */ /* 0x000fe20007ffe0ff */
[----:B------:R-:W-:Y:S01]  /*11430*/  FMUL.FTZ R53, R9, R53 ;  /* 0x0000003509357220 */ /* 0x000fe20000410000 */
[----:B------:R-:W-:Y:S01]  /*11440*/  F2FP.BF16.PACK_AB R50, R51, R50 ;  /* 0x000000323332723e */ /* 0x000fe200000010ff */
[C---:B------:R-:W-:Y:S01]  /*11450*/  FMUL.FTZ R54, R10.reuse, R54 ;  /* 0x000000360a367220 */ /* 0x040fe20000410000 */
[----:B------:R-:W-:Y:S01]  /*11460*/  STS [R12], R156 ;  /* 0x0000009c0c007388 */ /* 0x000fe20000000800 */
[C---:B------:R-:W-:Y:S01]  /*11470*/  FMUL.FTZ R55, R10.reuse, R55 ;  /* 0x000000370a377220 */ /* 0x040fe20000410000 */
[----:B------:R-:W-:Y:S01]  /*11480*/  F2FP.BF16.PACK_AB R52, R53, R52 ;  /* 0x000000343534723e */ /* 0x000fe200000010ff */
[C---:B------:R-:W-:Y:S01]  /*11490*/  FMUL.FTZ R56, R9.reuse, R56 ;  /* 0x0000003809387220 */ /* 0x040fe20000410000 */
[----:B------:R-:W-:Y:S01]  /*114a0*/  STS [R12+0x400], R158 ;  /* 0x0004009e0c007388 */ /* 0x000fe20000000800 */
        /* <DEDUP_REMOVED lines=13> */
[----:B------:R-:W-:Y:S01]  /*11580*/  IADD3 R13, R15, R13, RZ ;  /* 0x0000000d0f0d7210 */ /* 0x000fe20007ffe0ff */
[----:B------:R-:W-:Y:S01]  /*11590*/  FMUL.FTZ R64, R9, R64 ;  /* 0x0000004009407220 */ /* 0x000fe20000410000 */
[----:B------:R-:W-:Y:S01]  /*115a0*/  F2FP.BF16.PACK_AB R60, R61, R60 ;  /* 0x0000003c3d3c723e */ /* 0x000fe200000010ff */
        /* <DEDUP_REMOVED lines=43> */
[----:B------:R-:W-:Y:S01]  /*11860*/  STS [R8+0x2000], R60 ;  /* 0x0020003c08007388 */ /* 0x000fe20000000800 */
        /* <DEDUP_REMOVED lines=126> */
[----:B------:R-:W-:Y:S01]  /*12050*/  FMUL.FTZ R144, R9, R144 ;  /* 0x0000009009907220 */ /* 0x000fe20000410000 */
[----:B------:R-:W-:Y:S01]  /*12060*/  STS [R8+0x6000], R124 ;  /* 0x0060007c08007388 */ /* 0x000fe20000000800 */
[C---:B------:R-:W-:Y:S01]  /*12070*/  FMUL.FTZ R150, R10.reuse, R150 ;  /* 0x000000960a967220 */ /* 0x040fe20000410000 */
[----:B------:R-:W-:Y:S01]  /*12080*/  F2FP.BF16.PACK_AB R148, R149, R148 ;  /* 0x000000949594723e */ /* 0x000fe200000010ff */
[C---:B------:R-:W-:Y:S01]  /*12090*/  FMUL.FTZ R151, R10.reuse, R151 ;  /* 0x000000970a977220 */ /* 0x040fe20000410000 */
[----:B------:R-:W-:Y:S01]  /*120a0*/  STS [R8+0x6400], R126 ;  /* 0x0064007e08007388 */ /* 0x000fe20000000800 */
[C---:B------:R-:W-:Y:S01]  /*120b0*/  FMUL.FTZ R146, R10.reuse, R146 ;  /* 0x000000920a927220 */ /* 0x040fe20000410000 */
[----:B------:R-:W-:Y:S01]  /*120c0*/  @!UP3 UMOV UR20, URZ ;  /* 0x0000003f0014bc82 */ /* 0x000fe20008000000 */
[----:B------:R-:W-:Y:S01]  /*120d0*/  FMUL.FTZ R9, R9, R145 ;  /* 0x0000009109097220 */ /* 0x000fe20000410000 */
[----:B------:R-:W-:Y:S01]  /*120e0*/  F2FP.BF16.PACK_AB R150, R151, R150 ;  /* 0x000000969796723e */ /* 0x000fe200000010ff */
[----:B------:R-:W-:Y:S01]  /*120f0*/  FMUL.FTZ R10, R10, R147 ;  /* 0x000000930a0a7220 */ /* 0x000fe20000410000 */
[----:B------:R-:W-:Y:S01]  /*12100*/  STS [R12+0x6000], R128 ;  /* 0x006000800c007388 */ /* 0x000fe20000000800 */
[----:B------:R-:W-:Y:S01]  /*12110*/  @UP3 UMOV UR20, UR16 ;  /* 0x0000001000143c82 */ /* 0x000fe20008000000 */
[----:B------:R-:W-:Y:S01]  /*12120*/  F2FP.BF16.PACK_AB R9, R9, R144 ;  /* 0x000000900909723e */ /* 0x000fe200000010ff */
[----:B------:R-:W-:Y:S01]  /*12130*/  @!UP3 UMOV UR21, URZ ;  /* 0x0000003f0015bc82 */ /* 0x000fe20008000000 */
[----:B------:R-:W-:Y:S01]  /*12140*/  STS [R12+0x6400], R130 ;  /* 0x006400820c007388 */ /* 0x000fe20000000800 */
[----:B------:R-:W-:Y:S01]  /*12150*/  F2FP.BF16.PACK_AB R10, R10, R146 ;  /* 0x000000920a0a723e */ /* 0x000fe200000010ff */
[----:B------:R-:W-:Y:S01]  /*12160*/  USHF.R.S32.HI UR4, URZ, 0x1f, UR5 ;  /* 0x0000001f3f047899 */ /* 0x000fe20008011405 */
[----:B--2---:R-:W-:Y:S01]  /*12170*/  @P4 FMUL.FTZ R5, R5, 0.69314718246459960938 ;  /* 0x3f31721805054820 */ /* 0x004fe20000410000 */
[----:B------:R-:W-:Y:S01]  /*12180*/  STS [R14+0x6000], R132 ;  /* 0x006000840e007388 */ /* 0x000fe20000000800 */
[----:B------:R-:W-:-:S02]  /*12190*/  @UP3 USHF.R.S32.HI UR21, URZ, 0x1f, UR16 ;  /* 0x0000001f3f153899 */ /* 0x000fc40008011410 */
[----:B------:R-:W-:Y:S01]  /*121a0*/  USHF.R.S32.HI UR6, URZ, 0x1f, UR11 ;  /* 0x0000001f3f067899 */ /* 0x000fe2000801140b */
[----:B------:R-:W-:Y:S01]  /*121b0*/  STS [R14+0x6400], R134 ;  /* 0x006400860e007388 */ /* 0x000fe20000000800 */
[----:B------:R-:W-:Y:S02]  /*121c0*/  UIADD3 UR5, UP2, UP1, UR5, UR20, UR11 ;  /* 0x0000001405057290 */ /* 0x000fe4000f95e00b */
[----:B------:R-:W-:Y:S01]  /*121d0*/  @!UP0 UMOV UR14, UR18 ;  /* 0x00000012000e8c82 */ /* 0x000fe20008000000 */
[----:B------:R-:W-:Y:S01]  /*121e0*/  STS [R15+0x6000], R136 ;  /* 0x006000880f007388 */ /* 0x000fe20000000800 */
[----:B------:R-:W-:-:S03]  /*121f0*/  UIADD3.X UR4, UR4, UR21, UR6, UP2, UP1 ;  /* 0x0000001504047290 */ /* 0x000fc600097e2406 */
        /* <DEDUP_REMOVED lines=9> */
[----:B------:R-:W-:Y:S06]  /*12290*/  BAR.SYNC.DEFER_BLOCKING 0x0 ;  /* 0x0000000000007b1d */ /* 0x000fec0000010000 */
[----:B------:R-:W3:Y:S01]  /*122a0*/  S2R R6, SR_TID.X ;  /* 0x0000000000067919 */ /* 0x000ee20000002100 */
[----:B-1----:R-:W-:-:S04]  /*122b0*/  LOP3.LUT R9, R7, 0xffffffe0, RZ, 0xc0, !PT ;  /* 0xffffffe007097812 */ /* 0x002fc800078ec0ff */
[----:B------:R-:W-:Y:S02]  /*122c0*/  IADD3 R9, -R9, R2, RZ ;  /* 0x0000000209097210 */ /* 0x000fe40007ffe1ff */
[----:B--2---:R-:W-:Y:S01]  /*122d0*/  SHF.R.S32.HI R10, RZ, 0x1f, R11 ;  /* 0x0000001fff0a7819 */ /* 0x004fe2000001140b */
[----:B------:R1:W2:Y:S01]  /*122e0*/  LDS.128 R68, [R219] ;  /* 0x00000000db447984 */ /* 0x0002a20000000c00 */
[----:B------:R-:W-:Y:S02]  /*122f0*/  LOP3.LUT P0, RZ, R9, 0x3, RZ, 0xc0, !PT ;  /* 0x0000000309ff7812 */ /* 0x000fe4000780c0ff */
[----:B------:R-:W-:Y:S01]  /*12300*/  LEA.HI R10, R10, R11, RZ, 0x2 ;  /* 0x0000000b0a0a7211 */ /* 0x000fe200078f10ff */
[----:B------:R1:W4:Y:S01]  /*12310*/  LDS.128 R64, [R219+0x800] ;  /* 0x00080000db407984 */ /* 0x0003220000000c00 */
[----:B---3--:R-:W-:-:S03]  /*12320*/  SHF.R.S32.HI R8, RZ, 0x1f, R6 ;  /* 0x0000001fff087819 */ /* 0x008fc60000011406 */
[----:B------:R1:W3:Y:S01]  /*12330*/  LDS.128 R60, [R219+0x1000] ;  /* 0x00100000db3c7984 */ /* 0x0002e20000000c00 */
[----:B------:R-:W-:Y:S02]  /*12340*/  LOP3.LUT R10, R10, 0xffffffc, RZ, 0xc0, !PT ;  /* 0x0ffffffc0a0a7812 */ /* 0x000fe400078ec0ff */
[----:B------:R-:W-:Y:S01]  /*12350*/  LEA.HI R7, R8, R6, RZ, 0x5 ;  /* 0x0000000608077211 */ /* 0x000fe200078f28ff */
[----:B------:R1:W1:Y:S01]  /*12360*/  LDS.128 R56, [R219+0x1800] ;  /* 0x00180000db387984 */ /* 0x0002620000000c00 */
[----:B------:R-:W-:Y:S02]  /*12370*/  IADD3 R11, R11, -R10, RZ ;  /* 0x8000000a0b0b7210 */ /* 0x000fe40007ffe0ff */
[----:B------:R-:W-:Y:S01]  /*12380*/  LOP3.LUT R7, R7, 0xffffffe0, RZ, 0xc0, !PT ;  /* 0xffffffe007077812 */ /* 0x000fe200078ec0ff */
[----:B------:R1:W1:Y:S01]  /*12390*/  LDS.128 R52, [R219+0x2000] ;  /* 0x00200000db347984 */ /* 0x0002620000000c00 */
[----:B------:R-:W-:Y:S02]  /*123a0*/  MOV R10, 0x7f800000 ;  /* 0x7f800000000a7802 */ /* 0x000fe40000000f00 */
[----:B------:R-:W-:Y:S01]  /*123b0*/  IADD3 R9, -R7, R6, RZ ;  /* 0x0000000607097210 */ /* 0x000fe20007ffe1ff */
        /* <DEDUP_REMOVED lines=21> */
[----:B--234-:R-:W-:Y:S01]  /*12510*/  UIMAD UR6, UR9, -0x40, UR24 ;  /* 0xffffffc0090678a4 */ /* 0x01cfe2000f8e0218 */
        /* <DEDUP_REMOVED lines=15> */
.L_x_325:
[----:B--234-:R-:W-:Y:S05]  /*12610*/  BSYNC B0 ;  /* 0x0000000000007941 */ /* 0x01cfea0003800000 */
.L_x_324:
[----:B------:R-:W2:Y:S01]  /*12620*/  S2R R3, SR_CTAID.Z ;  /* 0x0000000000037919 */ /* 0x000ea20000002700 */
        /* <DEDUP_REMOVED lines=16> */
[----:B--2---:R-:W-:-:S04]  /*12730*/  IMAD.WIDE.U32 R6, R3, c[0x0][0x1f0], R10 ;  /* 0x00007c0003067a25 */ /* 0x004fc800078e000a */
        /* <DEDUP_REMOVED lines=18> */
.L_x_327:
[----:B------:R-:W-:Y:S05]  /*12860*/  BSYNC B0 ;  /* 0x0000000000007941 */ /* 0x000fea0003800000 */
.L_x_326:
[----:B------:R-:W-:Y:S01]  /*12870*/  LEA.HI.SX32 R0, R4, 0x10, 0x1d ;  /* 0x0000001004007811 */ /* 0x000fe200078feaff */
[----:B------:R-:W-:Y:S03]  /*12880*/  BSSY B0, `(.L_x_328) ;  /* 0x0000015000007945 */ /* 0x000fe60003800000 */
[----:B------:R-:W-:-:S13]  /*12890*/  ISETP.GE.AND P0, PT, R0, UR9, PT ;  /* 0x0000000900007c0c */ /* 0x000fda000bf06270 */
[----:B------:R-:W-:Y:S05]  /*128a0*/  @P0 BRA `(.L_x_329) ;  /* 0x0000012000000947 */ /* 0x000fea0003800000 */
[----:B------:R-:W-:Y:S01]  /*128b0*/  IADD3 R2, P0, R8, 0x10, RZ ;  /* 0x0000001008027810 */ /* 0x000fe20007f1e0ff */
[----:B-12---:R-:W-:Y:S01]  /*128c0*/  IMAD.MOV.U32 R20, RZ, RZ, R6 ;  /* 0x000000ffff147224 */ /* 0x006fe200078e0006 */
        /* <DEDUP_REMOVED lines=16> */
.L_x_329:
[----:B------:R-:W-:Y:S05]  /*129d0*/  BSYNC B0 ;  /* 0x0000000000007941 */ /* 0x000fea0003800000 */
.L_x_328:
        /* <DEDUP_REMOVED lines=22> */
.L_x_331:
[----:B------:R-:W-:Y:S05]  /*12b40*/  BSYNC B0 ;  /* 0x0000000000007941 */ /* 0x000fea0003800000 */
.L_x_330:
        /* <DEDUP_REMOVED lines=23> */
.L_x_285:
[----:B------:R-:W-:Y:S01]  /*12cc0*/  UISETP.NE.AND UP4, UPT, UR22, -0x1, UPT ;  /* 0xffffffff1600788c */ /* 0x000fe2000bf85270 */
[----:B------:R-:W-:Y:S01]  /*12cd0*/  LEA.HI R6, R6, R7, RZ, 0x3 ;  /* 0x0000000706067211 */ /* 0x000fe200078f18ff */
[----:B------:R-:W-:Y:S01]  /*12ce0*/  ULDC.U8 UR15, c[0x0][0x329] ;  /* 0x0000ca40000f7ab9 */ /* 0x000fe20000000000 */
[----:B------:R-:W1:Y:S01]  /*12cf0*/  S2R R12, SR_CTAID.Z ;  /* 0x00000000000c7919 */ /* 0x000e620000002700 */
[----:B------:R-:W-:Y:S01]  /*12d00*/  UISETP.NE.AND UP3, UPT, UR15, URZ, UPT ;  /* 0x0000003f0f00728c */ /* 0x000fe2000bf65270 */
[----:B------:R-:W-:Y:S01]  /*12d10*/  LOP3.LUT R8, R6, 0xfffffff8, RZ, 0xc0, !PT ;  /* 0xfffffff806087812 */ /* 0x000fe200078ec0ff */
[----:B------:R-:W-:Y:S01]  /*12d20*/  ULDC.64 UR4, c[0x0][0x1e0] ;  /* 0x0000780000047ab9 */ /* 0x000fe20000000a00 */
[----:B------:R-:W-:Y:S01]  /*12d30*/  SHF.R.S32.HI R14, RZ, 0x3, R6 ;  /* 0x00000003ff0e7819 */ /* 0x000fe20000011406 */
[----:B------:R-:W-:Y:S01]  /*12d40*/  ULDC.64 UR6, c[0x0][0x1e8] ;  /* 0x00007a0000067ab9 */ /* 0x000fe20000000a00 */
[----:B------:R-:W-:Y:S01]  /*12d50*/  IMAD.U32 R16, RZ, RZ, UR23 ;  /* 0x00000017ff107e24 */ /* 0x000fe2000f8e00ff */
[----:B------:R-:W-:Y:S01]  /*12d60*/  USHF.R.S32.HI UR13, URZ, 0x1f, UR12 ;  /* 0x0000001f3f0d7899 */ /* 0x000fe2000801140c */
[----:B------:R-:W-:Y:S01]  /*12d70*/  IMAD.IADD R8, R7, 0x1, -R8 ;  /* 0x0000000107087824 */ /* 0x000fe200078e0a08 */
[----:B------:R-:W-:Y:S01]  /*12d80*/  @!UP4 USHF.R.S32.HI UR17, URZ, 0x1f, UR14 ;  /* 0x0000001f3f11c899 */ /* 0x000fe2000801140e */
[--C-:B------:R-:W-:Y:S01]  /*12d90*/  SHF.R.S32.HI R15, RZ, 0x1f, R14.reuse ;  /* 0x0000001fff0f7819 */ /* 0x100fe2000001140e */
[----:B------:R-:W-:Y:S01]  /*12da0*/  @UP4 UIMAD.WIDE.U32 UR8, UR22, UR6, URZ ;  /* 0x00000006160842a5 */ /* 0x000fe2000f8e003f */
[----:B------:R-:W-:Y:S01]  /*12db0*/  IMAD.SHL.U32 R7, R8, 0x8, RZ ;  /* 0x0000000808077824 */ /* 0x000fe200078e00ff */
[----:B------:R-:W-:Y:S01]  /*12dc0*/  @!UP4 UIMAD UR17, UR17, UR4, URZ ;  /* 0x000000041111c2a4 */ /* 0x000fe2000f8e023f */
[----:B------:R-:W-:Y:S01]  /*12dd0*/  BSSY B0, `(.L_x_332) ;  /* 0x0000040000007945 */ /* 0x000fe20003800000 */
[----:B------:R-:W-:Y:S01]  /*12de0*/  ULDC.U8 UR16, c[0x0][0x328] ;  /* 0x0000ca0000107ab9 */ /* 0x000fe20000000000 */
[----:B------:R-:W-:Y:S01]  /*12df0*/  IMAD.WIDE R16, R16, 0x40, R14 ;  /* 0x0000004010107825 */ /* 0x000fe200078e020e */
[----:B------:R-:W-:Y:S01]  /*12e00*/  @!UP4 UIMAD.WIDE.U32 UR18, UR14, UR4, URZ ;  /* 0x000000040e12c2a5 */ /* 0x000fe2000f8e003f */
[C---:B------:R-:W-:Y:S01]  /*12e10*/  IADD3 R6, R7.reuse, 0x40, RZ ;  /* 0x0000004007067810 */ /* 0x040fe20007ffe0ff */
[----:B------:R-:W-:Y:S01]  /*12e20*/  @!UP4 UIMAD UR17, UR14, UR5, UR17 ;  /* 0x000000050e11c2a4 */ /* 0x000fe2000f8e0211 */
[C---:B------:R-:W-:Y:S01]  /*12e30*/  IADD3 R5, R7.reuse, 0x80, RZ ;  /* 0x0000008007057810 */ /* 0x040fe20007ffe0ff */
[----:B------:R-:W-:Y:S01]  /*12e40*/  UISETP.NE.AND UP2, UPT, UR16, URZ, UPT ;  /* 0x0000003f1000728c */ /* 0x000fe2000bf45270 */
[----:B------:R-:W-:Y:S01]  /*12e50*/  IADD3 R4, R7, 0xc0, RZ ;  /* 0x000000c007047810 */ /* 0x000fe20007ffe0ff */
[----:B------:R-:W-:-:S02]  /*12e60*/  ULDC.64 UR4, c[0x0][0x1f0] ;  /* 0x00007c0000047ab9 */ /* 0x000fc40000000a00 */
[----:B------:R-:W-:Y:S02]  /*12e70*/  UIMAD UR4, UR13, UR4, URZ ;  /* 0x000000040d0472a4 */ /* 0x000fe4000f8e023f */
[----:B------:R-:W-:Y:S02]  /*12e80*/  @!UP3 UISETP.NE.AND UP1, UPT, UR16, URZ, UPT ;  /* 0x0000003f1000b28c */ /* 0x000fe4000bf25270 */
[----:B------:R-:W-:Y:S02]  /*12e90*/  @UP4 UMOV UR13, UR8 ;  /* 0x00000008000d4c82 */ /* 0x000fe40008000000 */
[----:B------:R-:W-:Y:S02]  /*12ea0*/  @UP4 UIMAD UR7, UR22, UR7, UR9 ;  /* 0x00000007160742a4 */ /* 0x000fe4000f8e0209 */
[----:B------:R-:W-:Y:S02]  /*12eb0*/  ULDC UR10, c[0x0][0x214] ;  /* 0x00008500000a7ab9 */ /* 0x000fe40000000800 */
[----:B------:R-:W-:-:S02]  /*12ec0*/  @UP3 ULDC UR8, c[0x0][0x210] ;  /* 0x0000840000083ab9 */ /* 0x000fc40000000800 */
[----:B------:R-:W-:Y:S02]  /*12ed0*/  UISETP.EQ.AND UP2, UPT, UR15, URZ, UP2 ;  /* 0x0000003f0f00728c */ /* 0x000fe40009742270 */
[----:B------:R-:W-:Y:S02]  /*12ee0*/  ULDC UR9, c[0x0][0x234] ;  /* 0x00008d0000097ab9 */ /* 0x000fe40000000800 */
[----:B------:R-:W-:Y:S02]  /*12ef0*/  @UP3 UIMAD UR8, UR8, UR10, URZ ;  /* 0x0000000a080832a4 */ /* 0x000fe4000f8e023f */
[----:B------:R-:W-:Y:S02]  /*12f00*/  @!UP3 USEL UR8, UR10, UR9, !UP1 ;  /* 0x000000090a08b287 */ /* 0x000fe4000c800000 */
[----:B------:R-:W-:Y:S02]  /*12f10*/  UISETP.NE.OR UP0, UPT, UR22, -0x1, !UP2 ;  /* 0xffffffff1600788c */ /* 0x000fe4000d705670 */
[----:B------:R-:W-:-:S02]  /*12f20*/  ULDC UR6, c[0x0][0x1c0] ;  /* 0x0000700000067ab9 */ /* 0x000fc40000000800 */
[----:B------:R-:W-:Y:S02]  /*12f30*/  @UP3 UMOV UR20, 0x1 ;  /* 0x0000000100143882 */ /* 0x000fe40000000000 */
[----:B------:R-:W-:Y:S02]  /*12f40*/  @!UP3 UIMAD UR20, UR8, UR6, URZ ;  /* 0x000000060814b2a4 */ /* 0x000fe4000f8e023f */
[----:B------:R-:W-:Y:S02]  /*12f50*/  @!UP4 UMOV UR13, UR18 ;  /* 0x00000012000dcc82 */ /* 0x000fe40008000000 */
[----:B------:R-:W-:Y:S01]  /*12f60*/  @!UP4 UIADD3 UR7, UR19, UR17, URZ ;  /* 0x000000111307c290 */ /* 0x000fe2000fffe03f */
[----:B------:R-:W-:Y:S01]  /*12f70*/  IADD3 R2, P0, R7, UR13, RZ ;  /* 0x0000000d07027c10 */ /* 0x000fe2000ff1e0ff */
[----:B------:R-:W-:Y:S02]  /*12f80*/  UIADD3 UR24, -UR11, UR24, URZ ;  /* 0x000000180b187290 */ /* 0x000fe4000fffe13f */
[----:B------:R-:W-:-:S02]  /*12f90*/  UIMAD UR20, UR14, UR20, URZ ;  /* 0x000000140e1472a4 */ /* 0x000fc4000f8e023f */
[----:B------:R-:W-:Y:S01]  /*12fa0*/  @!UP0 UIMAD UR22, UR14, UR10, URZ ;  /* 0x0000000a0e1682a4 */ /* 0x000fe2000f8e023f */
[----:B------:R-:W-:Y:S01]  /*12fb0*/  LEA.HI.X.SX32 R3, R7, UR7, 0x1, P0 ;  /* 0x0000000707037c11 */ /* 0x000fe200080f0eff */
[----:B------:R-:W-:Y:S01]  /*12fc0*/  USEL UR20, UR20, URZ, !UP2 ;  /* 0x0000003f14147287 */ /* 0x000fe2000d000000 */
[----:B------:R-:W-:Y:S01]  /*12fd0*/  ISETP.GE.AND P0, PT, R14, UR24, PT ;  /* 0x000000180e007c0c */ /* 0x000fe2000bf06270 */
[----:B------:R-:W-:Y:S02]  /*12fe0*/  @UP3 ULDC UR21, c[0x0][0x210] ;  /* 0x0000840000153ab9 */ /* 0x000fe40000000800 */
[----:B------:R-:W-:Y:S01]  /*12ff0*/  @!UP3 UMOV UR21, 0x1 ;  /* 0x000000010015b882 */ /* 0x000fe20000000000 */
[----:B-1----:R-:W-:Y:S01]  /*13000*/  IMAD.WIDE.U32 R12, R12, c[0x0][0x1f0], R2 ;  /* 0x00007c000c0c7a25 */ /* 0x002fe200078e0002 */
[----:B------:R-:W-:Y:S02]  /*13010*/  UIMAD UR8, UR12, UR8, UR20 ;  /* 0x000000080c0872a4 */ /* 0x000fe4000f8e0214 */
[----:B------:R-:W-:-:S02]  /*13020*/  UIMAD UR11, UR11, UR21, URZ ;  /* 0x000000150b0b72a4 */ /* 0x000fc4000f8e023f */
[----:B------:R-:W-:Y:S02]  /*13030*/  @!UP2 UMOV UR28, URZ ;  /* 0x0000003f001cac82 */ /* 0x000fe40008000000 */
[----:B------:R-:W-:Y:S02]  /*13040*/  @UP2 UMOV UR28, UR22 ;  /* 0x00000016001c2c82 */ /* 0x000fe40008000000 */
[----:B------:R-:W-:Y:S02]  /*13050*/  UIMAD UR4, UR12, UR5, UR4 ;  /* 0x000000050c0472a4 */ /* 0x000fe4000f8e0204 */
[----:B------:R-:W-:Y:S02]  /*13060*/  @!UP2 UMOV UR29, URZ ;  /* 0x0000003f001dac82 */ /* 0x000fe40008000000 */
[----:B------:R-:W-:Y:S02]  /*13070*/  USHF.R.S32.HI UR7, URZ, 0x1f, UR8 ;  /* 0x0000001f3f077899 */ /* 0x000fe40008011408 */
[----:B------:R-:W-:Y:S01]  /*13080*/  @UP2 USHF.R.S32.HI UR29, URZ, 0x1f, UR22 ;  /* 0x0000001f3f1d2899 */ /* 0x000fe20008011416 */
[----:B------:R-:W-:Y:S01]  /*13090*/  IADD3 R11, R13, UR4, RZ ;  /* 0x000000040d0b7c10 */ /* 0x000fe2000fffe0ff */
[----:B------:R-:W-:-:S02]  /*130a0*/  USHF.R.S32.HI UR6, URZ, 0x1f, UR11 ;  /* 0x0000001f3f067899 */ /* 0x000fc4000801140b */
        /* <DEDUP_REMOVED lines=18> */
.L_x_333:
[----:B------:R-:W-:Y:S05]  /*131d0*/  BSYNC B0 ;  /* 0x0000000000007941 */ /* 0x000fea0003800000 */
.L_x_332:
        /* <DEDUP_REMOVED lines=22> */
.L_x_335:
[----:B------:R-:W-:Y:S05]  /*13340*/  BSYNC B0 ;  /* 0x0000000000007941 */ /* 0x000fea0003800000 */
.L_x_334:
        /* <DEDUP_REMOVED lines=22> */
.L_x_337:
[----:B------:R-:W-:Y:S05]  /*134b0*/  BSYNC B0 ;  /* 0x0000000000007941 */ /* 0x000fea0003800000 */
.L_x_336:
        /* <DEDUP_REMOVED lines=21> */
.L_x_339:
[----:B------:R-:W-:Y:S05]  /*13610*/  BSYNC B0 ;  /* 0x0000000000007941 */ /* 0x000fea0003800000 */
.L_x_338:
        /* <DEDUP_REMOVED lines=35> */
.L_x_340:
        /* <DEDUP_REMOVED lines=11> */
.L_x_1077:


//--------------------- .text._ZN5flash16flash_fwd_kernelI23Flash_fwd_kernel_traitsILi256ELi64ELi64ELi4ELb0ELb0EN7cutlass10bfloat16_tE19Flash_kernel_traitsILi256ELi64ELi64ELi4ES3_EELb1ELb1ELb0ELb0ELb0ELb1ELb0ELb0EEEvNS_16Flash_fwd_paramsE --------------------------
	.section	.text._ZN5flash16flash_fwd_kernelI23Flash_fwd_kernel_traitsILi256ELi64ELi64ELi4ELb0ELb0EN7cutlass10bfloat16_tE19Flash_kernel_traitsILi256ELi64ELi64ELi4ES3_EELb1ELb1ELb0ELb0ELb0ELb1ELb0ELb0EEEvNS_16Flash_fwd_paramsE,"ax",@progbits
	.sectioninfo	@"SHI_REGISTERS=255"
	.align	128
        .global         _ZN5flash16flash_fwd_kernelI23Flash_fwd_kernel_traitsILi256ELi64ELi64ELi4ELb0ELb0EN7cutlass10bfloat16_tE19Flash_kernel_traitsILi256ELi64ELi64ELi4ES3_EELb1ELb1ELb0ELb0ELb0ELb1ELb0ELb0EEEvNS_16Flash_fwd_paramsE
        .type           _ZN5flash16flash_fwd_kernelI23Flash_fwd_kernel_traitsILi256ELi64ELi64ELi4ELb0ELb0EN7cutlass10bfloat16_tE19Flash_kernel_traitsILi256ELi64ELi64ELi4ES3_EELb1ELb1ELb0ELb0ELb0ELb1ELb0ELb0EEEvNS_16Flash_fwd_paramsE,@function
        .size           _ZN5flash16flash_fwd_kernelI23Flash_fwd_kernel_traitsILi256ELi64ELi64ELi4ELb0ELb0EN7cutlass10bfloat16_tE19Flash_kernel_traitsILi256ELi64ELi64ELi4ES3_EELb1ELb1ELb0ELb0ELb0ELb1ELb0ELb0EEEvNS_16Flash_fwd_paramsE,(.L_x_1078 - _ZN5flash16flash_fwd_kernelI23Flash_fwd_kernel_traitsILi256ELi64ELi64ELi4ELb0ELb0EN7cutlass10bfloat16_tE19Flash_kernel_traitsILi256ELi64ELi64ELi4ES3_EELb1ELb1ELb0ELb0ELb0ELb1ELb0ELb0EEEvNS_16Flash_fwd_paramsE)
        .other          _ZN5flash16flash_fwd_kernelI23Flash_fwd_kernel_traitsILi256ELi64ELi64ELi4ELb0ELb0EN7cutlass10bfloat16_tE19Flash_kernel_traitsILi256ELi64ELi64ELi4ES3_EELb1ELb1ELb0ELb0ELb0ELb1ELb0ELb0EEEvNS_16Flash_fwd_paramsE,@"STO_CUDA_ENTRY STV_DEFAULT"
_ZN5flash16flash_fwd_kernelI23Flash_fwd_kernel_traitsILi256ELi64ELi64ELi4ELb0ELb0EN7cutlass10bfloat16_tE19Flash_kernel_traitsILi256ELi64ELi64ELi4ES3_EELb1ELb1ELb0ELb0ELb0ELb1ELb0ELb0EEEvNS_16Flash_fwd_paramsE:
.text._ZN5flash16flash_fwd_kernelI23Flash_fwd_kernel_traitsILi256ELi64ELi64ELi4ELb0ELb0EN7cutlass10bfloat16_tE19Flash_kernel_traitsILi256ELi64ELi64ELi4ES3_EELb1ELb1ELb0ELb0ELb0ELb1ELb0ELb0EEEvNS_16Flash_fwd_paramsE:
        /* <DEDUP_REMOVED lines=14> */
[----:B------:R3:W4:Y:S02]  /*00e0*/  @P2 LDG.E.64 R4, [R2.64] ;  /* 0x0000001602042981 */ /* 0x000724000c1e1b00 */
[----:B---3--:R-:W-:Y:S01]  /*00f0*/  @P2 IMAD.MOV.U32 R2, RZ, RZ, R7 ;  /* 0x000000ffff022224 */ /* 0x008fe200078e0007 */
[----:B------:R-:W-:-:S06]  /*0100*/  @P2 MOV R3, R8 ;  /* 0x0000000800032202 */ /* 0x000fcc0000000f00 */
[----:B------:R-:W3:Y:S01]  /*0110*/  @P2 LDG.E.64 R2, [R2.64] ;  /* 0x0000001602022981 */ /* 0x000ee2000c1e1b00 */
[----:B------:R-:W5:Y:S01]  /*0120*/  S2UR UR12, SR_CTAID.Y ;  /* 0x00000000000c79c3 */ /* 0x000f620000002600 */
[----:B------:R-:W-:Y:S02]  /*0130*/  UISETP.NE.U32.AND UP1, UPT, URZ, UR4, UPT ;  /* 0x000000043f00728c */ /* 0x000fe4000bf25070 */
[----:B------:R-:W-:Y:S02]  /*0140*/  UISETP.NE.U32.AND UP2, UPT, URZ, UR6, UPT ;  /* 0x000000063f00728c */ /* 0x000fe4000bf45070 */
[----:B------:R-:W-:Y:S02]  /*0150*/  UISETP.NE.AND.EX UP1, UPT, URZ, UR5, UPT, UP1 ;  /* 0x000000053f00728c */ /* 0x000fe4000bf25310 */
[----:B------:R-:W-:Y:S01]  /*0160*/  UISETP.NE.AND.EX UP2, UPT, URZ, UR7, UPT, UP2 ;  /* 0x000000073f00728c */ /* 0x000fe2000bf45320 */
[----:B------:R-:W1:Y:S01]  /*0170*/  S2UR UR9, SR_CTAID.Z ;  /* 0x00000000000979c3 */ /* 0x000e620000002700 */
[----:B------:R-:W-:-:S02]  /*0180*/  ULDC.U8 UR6, c[0x0][0x312] ;  /* 0x0000c48000067ab9 */ /* 0x000fc40000000000 */
[----:B------:R-:W-:Y:S02]  /*0190*/  ULDC.64 UR4, c[0x0][0x248] ;  /* 0x0000920000047ab9 */ /* 0x000fe40000000a00 */
[----:B------:R-:W-:Y:S01]  /*01a0*/  UISETP.NE.AND UP3, UPT, UR6, URZ, UPT ;  /* 0x0000003f0600728c */ /* 0x000fe2000bf65270 */
[----:B------:R-:W-:Y:S01]  /*01b0*/  PLOP3.LUT P0, PT, PT, PT, UP2, 0x80, 0x0 ;  /* 0x000000000000781c */ /* 0x000fe20003f0f028 */
[----:B------:R-:W-:Y:S02]  /*01c0*/  UISETP.EQ.U32.AND UP0, UPT, URZ, UR4, UPT ;  /* 0x000000043f00728c */ /* 0x000fe4000bf02070 */
[----:B------:R-:W-:Y:S02]  /*01d0*/  UMOV UR7, 0x4 ;  /* 0x0000000400077882 */ /* 0x000fe40000000000 */
[----:B------:R-:W-:Y:S02]  /*01e0*/  ULDC.64 UR14, c[0x0][0x240] ;  /* 0x00009000000e7ab9 */ /* 0x000fe40000000a00 */
[----:B------:R-:W-:-:S02]  /*01f0*/  UISETP.EQ.OR.EX UP0, UPT, URZ, UR5, !UP3, UP0 ;  /* 0x000000053f00728c */ /* 0x000fc4000df02700 */
[----:B-----5:R-:W-:Y:S02]  /*0200*/  UIMAD.WIDE UR14, UR12, UR7, UR14 ;  /* 0x000000070c0e72a5 */ /* 0x020fe4000f8e020e */
[----:B-1----:R-:W-:-:S06]  /*0210*/  ULOP3.LUT UR8, UR9, UR10, UR12, 0xfe, !UPT ;  /* 0x0000000a09087292 */ /* 0x002fcc000f8efe0c */
[----:B--2---:R-:W-:Y:S01]  /*0220*/  LOP3.LUT P3, RZ, R112, UR8, RZ, 0xfc, !PT ;  /* 0x0000000870ff7c12 */ /* 0x004fe2000f86fcff */
[----:B------:R-:W-:Y:S02]  /*0230*/  ULDC.64 UR4, c[0x0][0x248] ;  /* 0x0000920000047ab9 */ /* 0x000fe40000000a00 */
[----:B------:R-:W-:-:S10]  /*0240*/  UIMAD.WIDE UR4, UR12, UR7, UR4 ;  /* 0x000000070c0472a5 */ /* 0x000fd4000f8e0204 */
[----:B------:R-:W-:Y:S02]  /*0250*/  @!P3 IMAD.MOV.U32 R10, RZ, RZ, c[0x0][0x308] ;  /* 0x0000c200ff0ab624 */ /* 0x000fe400078e00ff */
[----:B------:R-:W-:Y:S01]  /*0260*/  @!P3 IMAD.MOV.U32 R11, RZ, RZ, c[0x0][0x30c] ;  /* 0x0000c300ff0bb624 */ /* 0x000fe200078e00ff */
[----:B----4-:R-:W1:Y:S08]  /*0270*/  @P2 R2UR UR24, R4 ;  /* 0x00000000041823c2 */ /* 0x010e7000000e0000 */
[----:B------:R-:W2:Y:S01]  /*0280*/  @P2 R2UR UR25, R5 ;  /* 0x00000000051923c2 */ /* 0x000ea200000e0000 */
[----:B-1----:R-:W-:Y:S01]  /*0290*/  IMAD.U32 R4, RZ, RZ, UR24 ;  /* 0x00000018ff047e24 */ /* 0x002fe2000f8e00ff */
[----:B---3--:R-:W-:Y:S01]  /*02a0*/  @P2 IADD3 R7, P1, R2, c[0x0][0x300], RZ ;  /* 0x0000c00002072a10 */ /* 0x008fe20007f3e0ff */
[----:B------:R-:W-:Y:S01]  /*02b0*/  IMAD.U32 R2, RZ, RZ, UR14 ;  /* 0x0000000eff027e24 */ /* 0x000fe2000f8e00ff */
[----:B--2---:R-:W-:-:S03]  /*02c0*/  MOV R5, UR25 ;  /* 0x0000001900057c02 */ /* 0x004fc60008000f00 */
[----:B------:R-:W-:Y:S01]  /*02d0*/  @P2 IMAD.X R8, RZ, RZ, R3, P1 ;  /* 0x000000ffff082224 */ /* 0x000fe200008e0603 */
[----:B------:R-:W-:Y:S01]  /*02e0*/  PLOP3.LUT P2, PT, PT, PT, UP0, 0x80, 0x0 ;  /* 0x000000000000781c */ /* 0x000fe20003f4f008 */
[----:B------:R1:W-:Y:S01]  /*02f0*/  @!P3 STG.E.64 [R10.64], R4 ;  /* 0x000000040a00b986 */ /* 0x0003e2000c101b16 */
[----:B------:R-:W-:Y:S01]  /*0300*/  IMAD.U32 R3, RZ, RZ, UR15 ;  /* 0x0000000fff037e24 */ /* 0x000fe2000f8e00ff */
[----:B------:R-:W-:Y:S01]  /*0310*/  ULDC.64 UR14, c[0x0][0x250] ;  /* 0x00009400000e7ab9 */ /* 0x000fe20000000a00 */
[----:B------:R-:W-:Y:S01]  /*0320*/  PLOP3.LUT P1, PT, PT, PT, UP1, 0x80, 0x0 ;  /* 0x000000000000781c */ /* 0x000fe20003f2f018 */
[----:B------:R-:W-:Y:S01]  /*0330*/  @UP1 UIMAD.WIDE UR14, UR12, UR7, UR14 ;  /* 0x000000070c0e12a5 */ /* 0x000fe2000f8e020e */
[----:B-1----:R-:W-:Y:S01]  /*0340*/  @!P3 MOV R4, R7 ;  /* 0x000000070004b202 */ /* 0x002fe20000000f00 */
[----:B------:R-:W-:-:S05]  /*0350*/  @!P3 IMAD.MOV.U32 R5, RZ, RZ, R8 ;  /* 0x000000ffff05b224 */ /* 0x000fca00078e0008 */
[----:B------:R1:W-:Y:S04]  /*0360*/  @!P3 STG.E.64 [R10.64+0x8], R4 ;  /* 0x000008040a00b986 */ /* 0x0003e8000c101b16 */
[----:B------:R2:W3:Y:S04]  /*0370*/  @P0 LDG.E R9, [R2.64] ;  /* 0x0000001602090981 */ /* 0x0004e8000c1e1900 */
[----:B------:R2:W4:Y:S01]  /*0380*/  @P0 LDG.E R6, [R2.64+0x4] ;  /* 0x0000041602060981 */ /* 0x000522000c1e1900 */
[----:B-1----:R-:W-:Y:S02]  /*0390*/  IMAD.U32 R4, RZ, RZ, UR14 ;  /* 0x0000000eff047e24 */ /* 0x002fe4000f8e00ff */
[----:B------:R-:W-:Y:S01]  /*03a0*/  IMAD.U32 R5, RZ, RZ, UR15 ;  /* 0x0000000fff057e24 */ /* 0x000fe2000f8e00ff */
[----:B--2---:R-:W-:Y:S01]  /*03b0*/  MOV R2, UR4 ;  /* 0x0000000400027c02 */ /* 0x004fe20008000f00 */
[----:B------:R-:W-:-:S03]  /*03c0*/  IMAD.U32 R3, RZ, RZ, UR5 ;  /* 0x00000005ff037e24 */ /* 0x000fc6000f8e00ff */
[----:B------:R-:W2:Y:S04]  /*03d0*/  @P1 LDG.E R4, [R4.64] ;  /* 0x0000001604041981 */ /* 0x000ea8000c1e1900 */
[----:B------:R-:W5:Y:S01]  /*03e0*/  @!P2 LDG.E R0, [R2.64] ;  /* 0x000000160200a981 */ /* 0x000f62000c1e1900 */
[----:B------:R-:W-:Y:S01]  /*03f0*/  SHF.R.S32.HI R26, RZ, 0x1f, R112 ;  /* 0x0000001fff1a7819 */ /* 0x000fe20000011470 */
[----:B------:R-:W-:Y:S02]  /*0400*/  UMOV UR14, 0xffffffff ;  /* 0xffffffff000e7882 */ /* 0x000fe40000000000 */
[----:B------:R-:W-:Y:S01]  /*0410*/  UMOV UR19, 0xffffffff ;  /* 0xffffffff00137882 */ /* 0x000fe20000000000 */
[----:B------:R-:W-:Y:S01]  /*0420*/  LEA.HI R27, R26, R112, RZ, 0x5 ;  /* 0x000000701a1b7211 */ /* 0x000fe200078f28ff */
[----:B------:R-:W-:-:S02]  /*0430*/  ULDC UR4, c[0x0][0x1c0] ;  /* 0x0000700000047ab9 */ /* 0x000fc40000000800 */
[----:B------:R-:W-:Y:S02]  /*0440*/  UIMAD UR4, UR12, UR4, UR9 ;  /* 0x000000040c0472a4 */ /* 0x000fe4000f8e0209 */
[----:B------:R-:W-:Y:S02]  /*0450*/  UMOV UR13, URZ ;  /* 0x0000003f000d7c82 */ /* 0x000fe40008000000 */
[----:B------:R-:W-:-:S04]  /*0460*/  USHF.L.U32 UR5, UR4, 0x5, URZ ;  /* 0x0000000504057899 */ /* 0x000fc8000800063f */
[----:B------:R-:W-:Y:S01]  /*0470*/  USHF.R.S32.HI UR4, URZ, 0x1f, UR5 ;  /* 0x0000001f3f047899 */ /* 0x000fe20008011405 */
[----:B---3--:R-:W1:Y:S08]  /*0480*/  @P0 R2UR UR19, R9 ;  /* 0x00000000091303c2 */ /* 0x008e7000000e0000 */
[----:B----4-:R-:W1:Y:S08]  /*0490*/  @P0 R2UR UR20, R6 ;  /* 0x00000000061403c2 */ /* 0x010e7000000e0000 */
[----:B--2---:R2:W3:Y:S01]  /*04a0*/  @P1 R2UR UR13, R4 ;  /* 0x00000000040d13c2 */ /* 0x0044e200000e0000 */
[----:B-1----:R-:W-:-:S07]  /*04b0*/  @UP2 UIADD3 UR20, UR20, -UR19, URZ ;  /* 0x8000001314142290 */ /* 0x002fce000fffe03f */
[----:B-----5:R1:W4:Y:S01]  /*04c0*/  @!P2 R2UR UR14, R0 ;  /* 0x00000000000ea3c2 */ /* 0x02032200000e0000 */
[----:B------:R-:W-:Y:S01]  /*04d0*/  ISETP.NE.U32.AND P2, PT, RZ, c[0x0][0x248], PT ;  /* 0x00009200ff007a0c */ /* 0x000fe20003f45070 */
[----:B------:R-:W-:-:S03]  /*04e0*/  @!UP2 ULDC UR20, c[0x0][0x214] ;  /* 0x000085000014aab9 */ /* 0x000fc60000000800 */
[----:B------:R-:W-:Y:S02]  /*04f0*/  ISETP.NE.AND.EX P2, PT, RZ, c[0x0][0x24c], PT, P2 ;  /* 0x00009300ff007a0c */ /* 0x000fe40003f45320 */
[----:B-1----:R-:W-:-:S05]  /*0500*/  LOP3.LUT R0, R27, 0xffffffe0, RZ, 0xc0, !PT ;  /* 0xffffffe01b007812 */ /* 0x002fca00078ec0ff */
[----:B------:R-:W-:-:S05]  /*0510*/  IMAD.IADD R108, R112, 0x1, -R0 ;  /* 0x00000001706c7824 */ /* 0x000fca00078e0a00 */
[--C-:B------:R-:W-:Y:S02]  /*0520*/  IADD3 R121, P1, P0, R7, UR5, R108.reuse ;  /* 0x0000000507797c10 */ /* 0x100fe4000f83e06c */
[----:B------:R-:W-:-:S03]  /*0530*/  SHF.R.S32.HI R0, RZ, 0x1f, R108 ;  /* 0x0000001fff007819 */ /* 0x000fc6000001146c */
[----:B------:R2:W-:Y:S01]  /*0540*/  STL [R1+0x8], R121 ;  /* 0x0000087901007387 */ /* 0x0005e20000100800 */
[----:B------:R-:W-:Y:S01]  /*0550*/  IADD3.X R116, R8, UR4, R0, P1, P0 ;  /* 0x0000000408747c10 */ /* 0x000fe20008fe0400 */
[----:B--234-:R-:W-:Y:S05]  /*0560*/  @!P2 BRA `(.L_x_341) ;  /* 0x000000700000a947 */ /* 0x01cfea0003800000 */
[----:B------:R-:W-:-:S13]  /*0570*/  PLOP3.LUT P0, PT, PT, PT, UP3, 0x80, 0x0 ;  /* 0x000000000000781c */ /* 0x000fda0003f0f038 */
[----:B------:R-:W2:Y:S04]  /*0580*/  @P0 LDG.E R0, [R2.64+0x4] ;  /* 0x0000041602000981 */ /* 0x000ea8000c1e1900 */
[----:B------:R-:W3:Y:S01]  /*0590*/  @!P0 LDG.E R2, [R2.64] ;  /* 0x0000001602028981 */ /* 0x000ee2000c1e1900 */
[----:B--2---:R-:W1:Y:S02]  /*05a0*/  @P0 R2UR UR6, R0 ;  /* 0x00000000000603c2 */ /* 0x004e6400000e0000 */
[----:B-1----:R-:W-:-:S11]  /*05b0*/  @UP3 UIADD3 UR6, UR6, -UR14, URZ ;  /* 0x8000000e06063290 */ /* 0x002fd6000fffe03f */
[----:B---3--:R1:W2:Y:S02]  /*05c0*/  @!P0 R2UR UR6, R2 ;  /* 0x00000000020683c2 */ /* 0x0082a400000e0000 */
[----:B-12---:R-:W-:Y:S05]  /*05d0*/  BRA `(.L_x_342) ;  /* 0x0000001000007947 */ /* 0x006fea0003800000 */
.L_x_341:
[----:B------:R-:W-:Y:S02]  /*05e0*/  ULDC UR6, c[0x0][0x218] ;  /* 0x0000860000067ab9 */ /* 0x000fe40000000800 */
.L_x_342:
        /* <DEDUP_REMOVED lines=36> */
[----:B------:R-:W-:Y:S01]  /*0830*/  UISETP.NE.AND UP1, UPT, UR19, -0x1, UPT ;  /* 0xffffffff1300788c */ /* 0x000fe2000bf25270 */
[----:B------:R-:W1:Y:S01]  /*0840*/  LDC.U8 R111, c[0x0][0x2d8] ;  /* 0x0000b600ff6f7b82 */ /* 0x000e620000000000 */
        /* <DEDUP_REMOVED lines=19> */
[----:B-1----:R-:W-:Y:S02]  /*0980*/  USHF.R.S32.HI UR15, URZ, 0x1f, UR13 ;  /* 0x0000001f3f0f7899 */ /* 0x002fe4000801140d */
        /* <DEDUP_REMOVED lines=11> */
.L_x_344:
[----:B-1----:R-:W-:Y:S01]  /*0a40*/  IABS R0, c[0x0][0x1c8] ;  /* 0x0000720000007a13 */ /* 0x002fe20000000000 */
[----:B------:R-:W1:Y:S01]  /*0a50*/  S2R R5, SR_CTAID.Z ;  /* 0x0000000000057919 */ /* 0x000e620000002700 */
[----:B------:R-:W-:Y:S02]  /*0a60*/  ULDC UR4, c[0x0][0x1c8] ;  /* 0x0000720000047ab9 */ /* 0x000fe40000000800 */
[----:B------:R-:W-:Y:S01]  /*0a70*/  ULOP3.LUT UR4, UR9, UR4, URZ, 0x3c, !UPT ;  /* 0x0000000409047292 */ /* 0x000fe2000f8e3c3f */
[----:B------:R-:W-:Y:S01]  /*0a80*/  IMAD.MOV.U32 R4, RZ, RZ, R0 ;  /* 0x000000ffff047224 */ /* 0x000fe200078e0000 */
[----:B------:R-:W-:-:S03]  /*0a90*/  @UP0 UIADD3 UR14, UR13, UR14, URZ ;  /* 0x0000000e0d0e0290 */ /* 0x000fc6000fffe03f */
[----:B------:R-:W2:Y:S01]  /*0aa0*/  I2F.RP R2, R4 ;  /* 0x0000000400027306 */ /* 0x000ea20000209400 */
[----:B------:R-:W-:Y:S01]  /*0ab0*/  ISETP.LE.AND P1, PT, RZ, UR4, PT ;  /* 0x00000004ff007c0c */ /* 0x000fe2000bf23270 */
[----:B------:R-:W-:Y:S02]  /*0ac0*/  ULDC.64 UR4, c[0x0][0x1a0] ;  /* 0x0000680000047ab9 */ /* 0x000fe40000000a00 */
[----:B------:R-:W-:-:S04]  /*0ad0*/  @UP0 UIMAD.WIDE.U32 UR26, UR14, UR4, URZ ;  /* 0x000000040e1a02a5 */ /* 0x000fc8000f8e003f */
[----:B------:R-:W-:Y:S02]  /*0ae0*/  @UP0 UIMAD UR15, UR14, UR5, UR27 ;  /* 0x000000050e0f02a4 */ /* 0x000fe4000f8e021b */
[----:B------:R-:W-:Y:S01]  /*0af0*/  USHF.R.S32.HI UR14, URZ, 0x1f, UR9 ;  /* 0x0000001f3f0e7899 */ /* 0x000fe20008011409 */
[----:B--2---:R-:W2:Y:S01]  /*0b00*/  MUFU.RCP R2, R2 ;  /* 0x0000000200027308 */ /* 0x004ea20000001000 */
[----:B-1----:R-:W-:Y:S02]  /*0b10*/  IABS R5, R5 ;  /* 0x0000000500057213 */ /* 0x002fe40000000000 */
[----:B--2---:R-:W-:-:S05]  /*0b20*/  IADD3 R2, R2, 0xffffffe, RZ ;  /* 0x0ffffffe02027810 */ /* 0x004fca0007ffe0ff */
[----:B------:R-:W1:Y:S02]  /*0b30*/  F2I.FTZ.U32.TRUNC.NTZ R3, R2 ;  /* 0x0000000200037305 */ /* 0x000e64000021f000 */
[----:B-1----:R-:W-:Y:S02]  /*0b40*/  IMAD.MOV R0, RZ, RZ, -R3 ;  /* 0x000000ffff007224 */ /* 0x002fe400078e0a03 */
[----:B------:R-:W-:Y:S02]  /*0b50*/  IMAD.MOV.U32 R2, RZ, RZ, RZ ;  /* 0x000000ffff027224 */ /* 0x000fe400078e00ff */
[----:B------:R-:W-:-:S04]  /*0b60*/  IMAD R0, R0, R4, RZ ;  /* 0x0000000400007224 */ /* 0x000fc800078e02ff */
[----:B------:R-:W-:-:S04]  /*0b70*/  IMAD.HI.U32 R0, R3, R0, R2 ;  /* 0x0000000003007227 */ /* 0x000fc800078e0002 */
[----:B------:R-:W-:-:S04]  /*0b80*/  IMAD.MOV.U32 R3, RZ, RZ, R5 ;  /* 0x000000ffff037224 */ /* 0x000fc800078e0005 */
[----:B------:R-:W-:-:S05]  /*0b90*/  IMAD.HI.U32 R0, R0, R3, RZ ;  /* 0x0000000300007227 */ /* 0x000fca00078e00ff */
[----:B------:R-:W-:-:S05]  /*0ba0*/  IADD3 R2, -R0, RZ, RZ ;  /* 0x000000ff00027210 */ /* 0x000fca0007ffe1ff */
[----:B------:R-:W-:-:S05]  /*0bb0*/  IMAD R2, R4, R2, R3 ;  /* 0x0000000204027224 */ /* 0x000fca00078e0203 */
[----:B------:R-:W-:-:S13]  /*0bc0*/  ISETP.GT.U32.AND P2, PT, R4, R2, PT ;  /* 0x000000020400720c */ /* 0x000fda0003f44070 */
[----:B------:R-:W-:Y:S01]  /*0bd0*/  @!P2 IMAD.IADD R2, R2, 0x1, -R4 ;  /* 0x000000010202a824 */ /* 0x000fe200078e0a04 */
[----:B------:R-:W-:Y:S02]  /*0be0*/  @!P2 IADD3 R0, R0, 0x1, RZ ;  /* 0x000000010000a810 */ /* 0x000fe40007ffe0ff */
[----:B------:R-:W-:Y:S02]  /*0bf0*/  ISETP.NE.AND P2, PT, RZ, c[0x0][0x1c8], PT ;  /* 0x00007200ff007a0c */ /* 0x000fe40003f45270 */
[----:B------:R-:W-:-:S13]  /*0c00*/  ISETP.GE.U32.AND P3, PT, R2, R4, PT ;  /* 0x000000040200720c */ /* 0x000fda0003f66070 */
[----:B------:R-:W-:-:S05]  /*0c10*/  @P3 IADD3 R0, R0, 0x1, RZ ;  /* 0x0000000100003810 */ /* 0x000fca0007ffe0ff */
[----:B------:R-:W-:-:S05]  /*0c20*/  IMAD.MOV.U32 R20, RZ, RZ, R0 ;  /* 0x000000ffff147224 */ /* 0x000fca00078e0000 */
[----:B------:R-:W-:Y:S02]  /*0c30*/  @!P1 IADD3 R20, -R20, RZ, RZ ;  /* 0x000000ff14149210 */ /* 0x000fe40007ffe1ff */
        /* <DEDUP_REMOVED lines=14> */
.L_x_345:
[-C--:B------:R-:W-:Y:S01]  /*0d20*/  LEA.HI R2, R26, R112.reuse, RZ, 0x3 ;  /* 0x000000701a027211 */ /* 0x080fe200078f18ff */
[----:B------:R-:W1:Y:S01]  /*0d30*/  S2R R114, SR_CTAID.X ;  /* 0x0000000000727919 */ /* 0x000e620000002500 */
[----:B------:R-:W-:Y:S01]  /*0d40*/  UIADD3 UR18, -UR10, UR20, URZ ;  /* 0x000000140a127290 */ /* 0x000fe2000fffe13f */
[----:B------:R-:W-:Y:S01]  /*0d50*/  IMAD.MOV.U32 R118, RZ, RZ, c[0x0][0x198] ;  /* 0x00006600ff767624 */ /* 0x000fe200078e00ff */
[----:B------:R-:W-:Y:S01]  /*0d60*/  LOP3.LUT R0, R2, 0xfffffff8, RZ, 0xc0, !PT ;  /* 0xfffffff802007812 */ /* 0x000fe200078ec0ff */
[----:B------:R-:W2:Y:S01]  /*0d70*/  S2R R6, SR_CTAID.Z ;  /* 0x0000000000067919 */ /* 0x000ea20000002700 */
[----:B------:R-:W-:Y:S01]  /*0d80*/  SHF.R.S32.HI R2, RZ, 0x3, R2 ;  /* 0x00000003ff027819 */ /* 0x000fe20000011402 */
[----:B------:R-:W-:Y:S01]  /*0d90*/  ULDC.64 UR4, c[0x0][0x1a8] ;  /* 0x00006a0000047ab9 */ /* 0x000fe20000000a00 */
[----:B------:R-:W-:Y:S01]  /*0da0*/  IMAD.SHL.U32 R120, R118, 0x40, RZ ;  /* 0x0000004076787824 */ /* 0x000fe200078e00ff */
[----:B------:R-:W-:Y:S01]  /*0db0*/  UIMAD UR4, UR14, UR4, URZ ;  /* 0x000000040e0472a4 */ /* 0x000fe2000f8e023f */
[----:B------:R-:W-:Y:S01]  /*0dc0*/  IMAD.IADD R25, R112, 0x1, -R0 ;  /* 0x0000000170197824 */ /* 0x000fe200078e0a00 */
[C---:B------:R-:W-:Y:S01]  /*0dd0*/  IADD3 R22, R2.reuse, 0x10, RZ ;  /* 0x0000001002167810 */ /* 0x040fe20007ffe0ff */
[----:B------:R-:W-:Y:S01]  /*0de0*/  IMAD.MOV.U32 R119, RZ, RZ, c[0x0][0x19c] ;  /* 0x00006700ff777624 */ /* 0x000fe200078e00ff */
[----:B------:R-:W-:Y:S01]  /*0df0*/  IADD3 R24, R2, 0x20, RZ ;  /* 0x0000002002187810 */ /* 0x000fe20007ffe0ff */
[----:B------:R-:W-:Y:S01]  /*0e00*/  IMAD.SHL.U32 R32, R25, 0x8, RZ ;  /* 0x0000000819207824 */ /* 0x000fe200078e00ff */
[----:B------:R-:W-:Y:S01]  /*0e10*/  ISETP.GE.AND P2, PT, R22, UR18, PT ;  /* 0x0000001216007c0c */ /* 0x000fe2000bf46270 */
[----:B------:R-:W-:Y:S01]  /*0e20*/  UIMAD UR4, UR9, UR5, UR4 ;  /* 0x00000005090472a4 */ /* 0x000fe2000f8e0204 */
[----:B------:R-:W-:Y:S01]  /*0e30*/  IADD3 R28, R2, 0x30, RZ ;  /* 0x00000030021c7810 */ /* 0x000fe20007ffe0ff */
[----:B------:R-:W-:Y:S01]  /*0e40*/  UISETP.GE.AND UP0, UPT, UR21, 0x2, UPT ;  /* 0x000000021500788c */ /* 0x000fe2000bf06270 */
[----:B------:R-:W-:Y:S01]  /*0e50*/  SHF.R.S32.HI R33, RZ, 0x1f, R32 ;  /* 0x0000001fff217819 */ /* 0x000fe20000011420 */
[----:B------:R-:W-:Y:S01]  /*0e60*/  UIADD3 UR17, UR25, 0x646e171e, URZ ;  /* 0x646e171e19117890 */ /* 0x000fe2000fffe03f */
[----:B------:R-:W-:Y:S01]  /*0e70*/  IADD3 R4, P0, R32, UR6, RZ ;  /* 0x0000000620047c10 */ /* 0x000fe2000ff1e0ff */
[----:B------:R-:W-:Y:S01]  /*0e80*/  UIADD3 UR6, UR21, -0x1, URZ ;  /* 0xffffffff15067890 */ /* 0x000fe2000fffe03f */
[--C-:B------:R-:W-:Y:S01]  /*0e90*/  SHF.R.S32.HI R3, RZ, 0x1f, R2.reuse ;  /* 0x0000001fff037819 */ /* 0x100fe20000011402 */
[----:B------:R-:W-:Y:S01]  /*0ea0*/  STL.64 [R1+0x38], R32 ;  /* 0x0000382001007387 */ /* 0x000fe20000100a00 */
[----:B------:R-:W-:Y:S01]  /*0eb0*/  IADD3.X R5, R33, UR8, RZ, P0, !PT ;  /* 0x0000000821057c10 */ /* 0x000fe200087fe4ff */
[----:B------:R-:W-:Y:S01]  /*0ec0*/  USHF.R.S32.HI UR8, URZ, 0x1f, UR6 ;  /* 0x0000001f3f087899 */ /* 0x000fe20008011406 */
[----:B------:R-:W-:Y:S01]  /*0ed0*/  ISETP.GE.AND P1, PT, R24, UR18, PT ;  /* 0x0000001218007c0c */ /* 0x000fe2000bf26270 */
[----:B-1----:R-:W-:Y:S01]  /*0ee0*/  IMAD.WIDE R34, R114, 0x40, R2 ;  /* 0x0000004072227825 */ /* 0x002fe200078e0202 */
[----:B------:R-:W-:Y:S01]  /*0ef0*/  ISETP.GE.AND P0, PT, R28, UR18, PT ;  /* 0x000000121c007c0c */ /* 0x000fe2000bf06270 */
[----:B------:R-:W-:Y:S01]  /*0f00*/  STL [R1+0x4c], R28 ;  /* 0x00004c1c01007387 */ /* 0x000fe20000100800 */
[----:B------:R-:W-:Y:S01]  /*0f10*/  ISETP.GE.AND P3, PT, R2, UR18, PT ;  /* 0x0000001202007c0c */ /* 0x000fe2000bf66270 */
[----:B--2---:R-:W-:Y:S01]  /*0f20*/  IMAD.WIDE.U32 R4, R6, c[0x0][0x1a8], R4 ;  /* 0x00006a0006047a25 */ /* 0x004fe200078e0004 */
[----:B------:R-:W-:Y:S01]  /*0f30*/  @!P2 IADD3 R16, P5, R34, 0x10, RZ ;  /* 0x000000102210a810 */ /* 0x000fe20007fbe0ff */
[----:B------:R-:W-:Y:S01]  /*0f40*/  STL.64 [R1+0x20], R34 ;  /* 0x0000202201007387 */ /* 0x000fe20000100a00 */
[----:B------:R-:W-:Y:S01]  /*0f50*/  LEA.HI R235, R26, R112, RZ, 0x6 ;  /* 0x000000701aeb7211 */ /* 0x000fe200078f30ff */
[----:B------:R-:W-:Y:S01]  /*0f60*/  IMAD R0, R3, c[0x0][0x198], RZ ;  /* 0x0000660003007a24 */ /* 0x000fe200078e02ff */
[----:B------:R-:W-:Y:S01]  /*0f70*/  IADD3 R5, R5, UR4, RZ ;  /* 0x0000000405057c10 */ /* 0x000fe2000fffe0ff */
[----:B------:R-:W-:Y:S01]  /*0f80*/  IMAD.WIDE.U32 R6, R2, c[0x0][0x198], R32 ;  /* 0x0000660002067a25 */ /* 0x000fe200078e0020 */
[----:B------:R-:W-:Y:S01]  /*0f90*/  ULDC.64 UR4, c[0x0][0x1a0] ;  /* 0x0000680000047ab9 */ /* 0x000fe20000000a00 */
[----:B------:R-:W-:Y:S01]  /*0fa0*/  @!P1 IADD3 R12, P6, R34, 0x20, RZ ;  /* 0x00000020220c9810 */ /* 0x000fe20007fde0ff */
[----:B------:R-:W-:Y:S01]  /*0fb0*/  UIMAD.WIDE.U32 UR12, UR6, UR4, URZ ;  /* 0x00000004060c72a5 */ /* 0x000fe2000f8e003f */
[----:B------:R-:W-:Y:S01]  /*0fc0*/  IMAD R0, R2, c[0x0][0x19c], R0 ;  /* 0x0000670002007a24 */ /* 0x000fe200078e0200 */
[----:B------:R-:W-:Y:S01]  /*0fd0*/  IADD3 R18, P4, R6, UR16, RZ ;  /* 0x0000001006127c10 */ /* 0x000fe2000ff9e0ff */
[--C-:B------:R-:W-:Y:S01]  /*0fe0*/  @!P2 IMAD.X R13, RZ, RZ, R35.reuse, P5 ;  /* 0x000000ffff0da224 */ /* 0x100fe200028e0623 */
[----:B------:R-:W-:Y:S01]  /*0ff0*/  @!P0 IADD3 R21, P5, R34, 0x30, RZ ;  /* 0x0000003022158810 */ /* 0x000fe20007fbe0ff */
[--C-:B------:R-:W-:Y:S01]  /*1000*/  @!P1 IMAD.X R10, RZ, RZ, R35.reuse, P6 ;  /* 0x000000ffff0a9224 */ /* 0x100fe200030e0623 */
[----:B------:R-:W-:Y:S01]  /*1010*/  IADD3.X R19, R7, UR7, R0, P4, !PT ;  /* 0x0000000707137c10 */ /* 0x000fe2000a7fe400 */
[----:B------:R-:W-:Y:S01]  /*1020*/  @!P3 IMAD R0, R35, c[0x0][0x190], RZ ;  /* 0x000064002300ba24 */ /* 0x000fe200078e02ff */
[----:B------:R-:W-:Y:S01]  /*1030*/  UIMAD UR7, UR6, -0x40, UR11 ;  /* 0xffffffc0060778a4 */ /* 0x000fe2000f8e020b */
[----:B------:R-:W-:Y:S01]  /*1040*/  @!P0 IMAD.X R11, RZ, RZ, R35, P5 ;  /* 0x000000ffff0b8224 */ /* 0x000fe200028e0623 */
[----:B------:R-:W-:Y:S01]  /*1050*/  UIMAD UR4, UR8, UR4, URZ ;  /* 0x00000004080472a4 */ /* 0x000fe2000f8e023f */
[----:B------:R-:W-:Y:S01]  /*1060*/  @!P2 IMAD R13, R13, c[0x0][0x190], RZ ;  /* 0x000064000d0daa24 */ /* 0x000fe200078e02ff */
[----:B------:R-:W-:Y:S01]  /*1070*/  SHF.R.S32.HI R113, RZ, 0x5, R27 ;  /* 0x00000005ff717819 */ /* 0x000fe2000001141b */
[----:B------:R-:W-:Y:S01]  /*1080*/  @!P2 IMAD.MOV.U32 R8, RZ, RZ, R4 ;  /* 0x000000ffff08a224 */ /* 0x000fe200078e0004 */
[----:B------:R-:W-:Y:S01]  /*1090*/  UIMAD UR4, UR6, UR5, UR4 ;  /* 0x00000005060472a4 */ /* 0x000fe2000f8e0204 */
[----:B------:R-:W-:-:S02]  /*10a0*/  @!P2 IMAD.MOV.U32 R9, RZ, RZ, R5 ;  /* 0x000000ffff09a224 */ /* 0x000fc400078e0005 */
[--C-:B------:R-:W-:Y:S01]  /*10b0*/  @!P1 IMAD.MOV.U32 R6, RZ, RZ, R4.reuse ;  /* 0x000000ffff069224 */ /* 0x100fe200078e0004 */
[----:B------:R-:W-:Y:S01]  /*10c0*/  UIADD3 UR4, UR13, UR4, URZ ;  /* 0x000000040d047290 */ /* 0x000fe2000fffe03f */
[--C-:B------:R-:W-:Y:S02]  /*10d0*/  @!P1 IMAD.MOV.U32 R7, RZ, RZ, R5.reuse ;  /* 0x000000ffff079224 */ /* 0x100fe400078e0005 */
[----:B------:R-:W-:Y:S02]  /*10e0*/  @!P0 IMAD.MOV.U32 R14, RZ, RZ, R4 ;  /* 0x000000ffff0e8224 */ /* 0x000fe400078e0004 */
[----:B------:R-:W-:Y:S02]  /*10f0*/  @!P0 IMAD.MOV.U32 R15, RZ, RZ, R5 ;  /* 0x000000ffff0f8224 */ /* 0x000fe400078e0005 */
[----:B------:R-:W-:Y:S02]  /*1100*/  @!P3 IMAD R0, R34, c[0x0][0x194], R0 ;  /* 0x000065002200ba24 */ /* 0x000fe400078e0200 */
[----:B------:R-:W-:-:S02]  /*1110*/  @!P1 IMAD R10, R10, c[0x0][0x190], RZ ;  /* 0x000064000a0a9a24 */ /* 0x000fc400078e02ff */
[----:B------:R-:W-:-:S04]  /*1120*/  @!P3 IMAD.WIDE.U32 R4, R34, c[0x0][0x190], R4 ;  /* 0x000064002204ba25 */ /* 0x000fc800078e0004 */
[----:B------:R-:W-:Y:S02]  /*1130*/  @!P0 IMAD R23, R11, c[0x0][0x190], RZ ;  /* 0x000064000b178a24 */ /* 0x000fe400078e02ff */
[C---:B------:R-:W-:Y:S02]  /*1140*/  @!P2 IMAD R11, R16.reuse, c[0x0][0x194], R13 ;  /* 0x00006500100baa24 */ /* 0x040fe400078e020d */
[----:B------:R-:W-:-:S04]  /*1150*/  @!P2 IMAD.WIDE.U32 R16, R16, c[0x0][0x190], R8 ;  /* 0x000064001010aa25 */ /* 0x000fc800078e0008 */
[----:B------:R-:W-:Y:S01]  /*1160*/  @!P1 IMAD R9, R12, c[0x0][0x194], R10 ;  /* 0x000065000c099a24 */ /* 0x000fe200078e020a */
[----:B------:R-:W-:Y:S01]  /*1170*/  @!P3 LEA R10, P4, R4, c[0x0][0x160], 0x1 ;  /* 0x00005800040aba11 */ /* 0x000fe200078808ff */
[----:B------:R-:W-:Y:S01]  /*1180*/  @!P3 IMAD.IADD R0, R5, 0x1, R0 ;  /* 0x000000010500b824 */ /* 0x000fe200078e0200 */
[----:B------:R-:W-:Y:S01]  /*1190*/  @!P2 LEA R8, P5, R16, c[0x0][0x160], 0x1 ;  /* 0x000058001008aa11 */ /* 0x000fe200078a08ff */
[----:B------:R-:W-:-:S04]  /*11a0*/  @!P1 IMAD.WIDE.U32 R12, R12, c[0x0][0x190], R6 ;  /* 0x000064000c0c9a25 */ /* 0x000fc800078e0006 */
[----:B------:R-:W-:Y:S01]  /*11b0*/  @!P2 IMAD.IADD R5, R17, 0x1, R11 ;  /* 0x000000011105a824 */ /* 0x000fe200078e020b */
[----:B------:R-:W-:Y:S01]  /*11c0*/  @!P3 LEA.HI.X R11, R4, c[0x0][0x164], R0, 0x1, P4 ;  /* 0x00005900040bba11 */ /* 0x000fe200020f0c00 */
[C---:B------:R-:W-:Y:S01]  /*11d0*/  @!P0 IMAD R23, R21.reuse, c[0x0][0x194], R23 ;  /* 0x0000650015178a24 */ /* 0x040fe200078e0217 */
[----:B------:R-:W-:Y:S01]  /*11e0*/  @!P1 LEA R6, P4, R12, c[0x0][0x160], 0x1 ;  /* 0x000058000c069a11 */ /* 0x000fe200078808ff */
[----:B------:R-:W-:Y:S01]  /*11f0*/  @!P0 IMAD.WIDE.U32 R14, R21, c[0x0][0x190], R14 ;  /* 0x00006400150e8a25 */ /* 0x000fe200078e000e */
[----:B------:R-:W-:-:S03]  /*1200*/  SHF.R.S32.HI R21, RZ, 0x1f, R20 ;  /* 0x0000001fff157819 */ /* 0x000fc60000011414 */
[----:B------:R-:W-:Y:S01]  /*1210*/  @!P1 IMAD.IADD R0, R13, 0x1, R9 ;  /* 0x000000010d009824 */ /* 0x000fe200078e0209 */
[----:B------:R-:W-:Y:S01]  /*1220*/  @!P2 LEA.HI.X R9, R16, c[0x0][0x164], R5, 0x1, P5 ;  /* 0x000059001009aa11 */ /* 0x000fe200028f0c05 */
[----:B------:R-:W-:Y:S01]  /*1230*/  IMAD.MOV.U32 R4, RZ, RZ, 0x6 ;  /* 0x00000006ff047424 */ /* 0x000fe200078e00ff */
[----:B------:R-:W-:Y:S01]  /*1240*/  ISETP.GE.AND P5, PT, R22, UR7, PT ;  /* 0x0000000716007c0c */ /* 0x000fe2000bfa6270 */
[----:B------:R-:W-:Y:S01]  /*1250*/  IMAD.WIDE.U32 R18, R20, c[0x0][0x1b0], R18 ;  /* 0x00006c0014127a25 */ /* 0x000fe200078e0012 */
[----:B------:R-:W-:Y:S02]  /*1260*/  @!P1 LEA.HI.X R7, R12, c[0x0][0x164], R0, 0x1, P4 ;  /* 0x000059000c079a11 */ /* 0x000fe400020f0c00 */
[----:B------:R-:W-:Y:S01]  /*1270*/  SHF.L.U64.HI R117, R118, R4, c[0x0][0x19c] ;  /* 0x0000670076757619 */ /* 0x000fe20000010204 */
[----:B------:R-:W-:Y:S01]  /*1280*/  IMAD R0, R21, c[0x0][0x1b0], RZ ;  /* 0x00006c0015007a24 */ /* 0x000fe200078e02ff */
[----:B------:R-:W-:Y:S01]  /*1290*/  @!P0 LEA R12, P4, R14, c[0x0][0x160], 0x1 ;  /* 0x000058000e0c8a11 */ /* 0x000fe200078808ff */
[----:B------:R-:W-:Y:S01]  /*12a0*/  IMAD.SHL.U32 R5, R2, 0x40, RZ ;  /* 0x0000004002057824 */ /* 0x000fe200078e00ff */
[----:B------:R1:W-:Y:S01]  /*12b0*/  STL.64 [R1+0x18], R18 ;  /* 0x0000181201007387 */ /* 0x0003e20000100a00 */
[----:B------:R-:W-:-:S02]  /*12c0*/  IMAD R4, R20, c[0x0][0x1b4], R0 ;  /* 0x00006d0014047a24 */ /* 0x000fc400078e0200 */
[----:B------:R-:W-:Y:S02]  /*12d0*/  @!P0 IMAD.IADD R0, R15, 0x1, R23 ;  /* 0x000000010f008824 */ /* 0x000fe400078e0217 */
[----:B------:R-:W-:Y:S02]  /*12e0*/  IMAD R15, R117, UR6, RZ ;  /* 0x00000006750f7c24 */ /* 0x000fe4000f8e02ff */
[----:B------:R-:W-:Y:S01]  /*12f0*/  IMAD.IADD R123, R19, 0x1, R4 ;  /* 0x00000001137b7824 */ /* 0x000fe200078e0204 */
[----:B------:R-:W-:Y:S01]  /*1300*/  @!P0 LEA.HI.X R13, R14, c[0x0][0x164], R0, 0x1, P4 ;  /* 0x000059000e0d8a11 */ /* 0x000fe200020f0c00 */
[----:B------:R-:W-:Y:S01]  /*1310*/  IMAD.MOV.U32 R122, RZ, RZ, R18 ;  /* 0x000000ffff7a7224 */ /* 0x000fe200078e0012 */
[----:B------:R-:W-:Y:S01]  /*1320*/  LOP3.LUT R0, R5, 0x1c0, RZ, 0xc0, !PT ;  /* 0x000001c005007812 */ /* 0x000fe200078ec0ff */
[----:B------:R-:W-:Y:S01]  /*1330*/  IMAD R14, R120, UR8, R15 ;  /* 0x00000008780e7c24 */ /* 0x000fe2000f8e020f */
[----:B------:R-:W-:Y:S01]  /*1340*/  ISETP.GE.AND P4, PT, R24, UR7, PT ;  /* 0x0000000718007c0c */ /* 0x000fe2000bf86270 */
[----:B------:R-:W-:Y:S01]  /*1350*/  IMAD.WIDE.U32 R4, R120, UR6, R122 ;  /* 0x0000000678047c25 */ /* 0x000fe2000f8e007a */
[----:B------:R-:W-:Y:S01]  /*1360*/  SHF.R.U32.HI R16, RZ, 0x3, R0 ;  /* 0x00000003ff107819 */ /* 0x000fe20000011600 */
[----:B------:R-:W-:Y:S01]  /*1370*/  STL.64 [R1], R122 ;  /* 0x0000007a01007387 */ /* 0x000fe20000100a00 */
[----:B------:R-:W-:Y:S01]  /*1380*/  LOP3.LUT R15, R0, 0x38, R32, 0xf8, !PT ;  /* 0x00000038000f7812 */ /* 0x000fe200078ef820 */
[----:B------:R-:W-:Y:S01]  /*1390*/  IMAD.IADD R5, R5, 0x1, R14 ;  /* 0x0000000105057824 */ /* 0x000fe200078e020e */
[----:B------:R-:W-:Y:S01]  /*13a0*/  @!P5 LEA R0, P6, R118, R4, 0x4 ;  /* 0x000000047600d211 */ /* 0x000fe200078c20ff */
[----:B------:R-:W-:Y:S01]  /*13b0*/  IMAD.SHL.U32 R235, R235, 0x8, RZ ;  /* 0x00000008ebeb7824 */ /* 0x000fe200078e00ff */
[----:B------:R-:W-:-:S02]  /*13c0*/  LOP3.LUT R15, R15, R16, RZ, 0x3c, !PT ;  /* 0x000000100f0f7212 */ /* 0x000fc400078e3cff */
[----:B------:R-:W-:Y:S02]  /*13d0*/  @!P5 LEA.HI.X R14, R118, R5, R119, 0x4, P6 ;  /* 0x00000005760ed211 */ /* 0x000fe400030f2477 */
[----:B------:R-:W-:Y:S02]  /*13e0*/  @!P5 LEA R16, P6, R0, c[0x0][0x168], 0x1 ;  /* 0x00005a000010da11 */ /* 0x000fe400078c08ff */
[----:B------:R-:W-:Y:S01]  /*13f0*/  LOP3.LUT R235, R15, 0xfffffe00, R235, 0xf8, !PT ;  /* 0xfffffe000feb7812 */ /* 0x000fe200078ef8eb */
[----:B-1----:R-:W-:Y:S01]  /*1400*/  IMAD.WIDE.U32 R18, R118, 0x20, RZ ;  /* 0x0000002076127825 */ /* 0x002fe200078e00ff */
[----:B------:R-:W-:-:S03]  /*1410*/  @!P5 LEA.HI.X R17, R0, c[0x0][0x16c], R14, 0x1, P6 ;  /* 0x00005b000011da11 */ /* 0x000fc600030f0c0e */
[----:B------:R-:W-:Y:S01]  /*1420*/  IMAD.SHL.U32 R15, R119, 0x20, RZ ;  /* 0x00000020770f7824 */ /* 0x000fe200078e00ff */
[----:B------:R-:W-:Y:S01]  /*1430*/  @!P4 IADD3 R14, P6, R4, R18, RZ ;  /* 0x00000012040ec210 */ /* 0x000fe20007fde0ff */
[----:B------:R-:W-:Y:S02]  /*1440*/  IMAD.SHL.U32 R235, R235, 0x2, RZ ;  /* 0x00000002ebeb7824 */ /* 0x000fe400078e00ff */
[----:B------:R-:W-:Y:S01]  /*1450*/  IMAD R0, R3, c[0x0][0x1a0], RZ ;  /* 0x0000680003007a24 */ /* 0x000fe200078e02ff */
[----:B------:R-:W-:Y:S02]  /*1460*/  @!P4 IADD3.X R15, R5, R19, R15, P6, !PT ;  /* 0x00000013050fc210 */ /* 0x000fe400037fe40f */
[C---:B------:R-:W-:Y:S01]  /*1470*/  ISETP.GE.AND P6, PT, R2.reuse, UR7, PT ;  /* 0x0000000702007c0c */ /* 0x040fe2000bfc6270 */
[----:B------:R-:W-:Y:S01]  /*1480*/  @!PT LDS RZ, [RZ] ;  /* 0x00000000fffff984 */ /* 0x000fe20000000800 */
[----:B------:R-:W-:Y:S01]  /*1490*/  @!PT LDS RZ, [RZ] ;  /* 0x00000000fffff984 */ /* 0x000fe20000000800 */
[----:B------:R-:W-:Y:S01]  /*14a0*/  @!PT LDS RZ, [RZ] ;  /* 0x00000000fffff984 */ /* 0x000fe20000000800 */
[----:B------:R1:W-:Y:S01]  /*14b0*/  @!P3 LDGSTS.E.BYPASS.LTC128B.128 [R235], [R10.64] ;  /* 0x000000000aebbfae */ /* 0x0003e2000b901d56 */
[----:B------:R-:W-:-:S03]  /*14c0*/  IMAD R0, R2, c[0x0][0x1a4], R0 ;  /* 0x0000690002007a24 */ /* 0x000fc600078e0200 */
[----:B------:R1:W-:Y:S04]  /*14d0*/  @!P3 LDGSTS.E.BYPASS.LTC128B.128 [R235+0x2000], [R10.64+0x80] ;  /* 0x020000800aebbfae */ /* 0x0003e8000b901d56 */
[----:B------:R1:W-:Y:S04]  /*14e0*/  @!P3 LDGSTS.E.BYPASS.LTC128B.128 [R235+0x4000], [R10.64+0x100] ;  /* 0x040001000aebbfae */ /* 0x0003e8000b901d56 */
[----:B------:R1:W-:Y:S01]  /*14f0*/  @!P3 LDGSTS.E.BYPASS.LTC128B.128 [R235+0x6000], [R10.64+0x180] ;  /* 0x060001800aebbfae */ /* 0x0003e2000b901d56 */
[----:B------:R-:W-:-:S03]  /*1500*/  ISETP.GE.AND P3, PT, R28, UR7, PT ;  /* 0x000000071c007c0c */ /* 0x000fc6000bf66270 */
[----:B------:R2:W-:Y:S04]  /*1510*/  @!P2 LDGSTS.E.BYPASS.LTC128B.128 [R235+0x800], [R8.64] ;  /* 0x0080000008ebafae */ /* 0x0005e8000b901d56 */
[----:B------:R2:W-:Y:S04]  /*1520*/  @!P2 LDGSTS.E.BYPASS.LTC128B.128 [R235+0x2800], [R8.64+0x80] ;  /* 0x0280008008ebafae */ /* 0x0005e8000b901d56 */
[----:B------:R2:W-:Y:S02]  /*1530*/  @!P2 LDGSTS.E.BYPASS.LTC128B.128 [R235+0x4800], [R8.64+0x100] ;  /* 0x0480010008ebafae */ /* 0x0005e4000b901d56 */
[----:B------:R-:W-:-:S02]  /*1540*/  @!P3 IMAD R3, R119, 0x30, RZ ;  /* 0x000000307703b824 */ /* 0x000fc400078e02ff */
[----:B------:R2:W-:Y:S04]  /*1550*/  @!P2 LDGSTS.E.BYPASS.LTC128B.128 [R235+0x6800], [R8.64+0x180] ;  /* 0x0680018008ebafae */ /* 0x0005e8000b901d56 */
[----:B------:R3:W-:Y:S04]  /*1560*/  @!P1 LDGSTS.E.BYPASS.LTC128B.128 [R235+0x1000], [R6.64] ;  /* 0x0100000006eb9fae */ /* 0x0007e8000b901d56 */
[----:B------:R3:W-:Y:S04]  /*1570*/  @!P1 LDGSTS.E.BYPASS.LTC128B.128 [R235+0x3000], [R6.64+0x80] ;  /* 0x0300008006eb9fae */ /* 0x0007e8000b901d56 */
[----:B------:R3:W-:Y:S04]  /*1580*/  @!P1 LDGSTS.E.BYPASS.LTC128B.128 [R235+0x5000], [R6.64+0x100] ;  /* 0x0500010006eb9fae */ /* 0x0007e8000b901d56 */
[----:B------:R3:W-:Y:S01]  /*1590*/  @!P1 LDGSTS.E.BYPASS.LTC128B.128 [R235+0x7000], [R6.64+0x180] ;  /* 0x0700018006eb9fae */ /* 0x0007e2000b901d56 */
[----:B-1----:R-:W-:-:S03]  /*15a0*/  @!P6 LEA R10, P1, R4, c[0x0][0x168], 0x1 ;  /* 0x00005a00040aea11 */ /* 0x002fc600078208ff */
[----:B------:R1:W-:Y:S01]  /*15b0*/  @!P0 LDGSTS.E.BYPASS.LTC128B.128 [R235+0x1800], [R12.64] ;  /* 0x018000000ceb8fae */ /* 0x0003e2000b901d56 */
[----:B------:R-:W-:-:S03]  /*15c0*/  @!P6 LEA.HI.X R11, R4, c[0x0][0x16c], R5, 0x1, P1 ;  /* 0x00005b00040bea11 */ /* 0x000fc600008f0c05 */
[----:B------:R1:W-:Y:S01]  /*15d0*/  @!P0 LDGSTS.E.BYPASS.LTC128B.128 [R235+0x3800], [R12.64+0x80] ;  /* 0x038000800ceb8fae */ /* 0x0003e2000b901d56 */
[----:B--2---:R-:W-:-:S03]  /*15e0*/  IMAD.WIDE.U32 R8, R2, c[0x0][0x1a0], R32 ;  /* 0x0000680002087a25 */ /* 0x004fc600078e0020 */
[----:B------:R1:W-:Y:S04]  /*15f0*/  @!P0 LDGSTS.E.BYPASS.LTC128B.128 [R235+0x5800], [R12.64+0x100] ;  /* 0x058001000ceb8fae */ /* 0x0003e8000b901d56 */
[----:B------:R1:W-:Y:S04]  /*1600*/  @!P0 LDGSTS.E.BYPASS.LTC128B.128 [R235+0x7800], [R12.64+0x180] ;  /* 0x078001800ceb8fae */ /* 0x0003e8000b901d56 */
[----:B------:R2:W-:Y:S04]  /*1610*/  @!P6 LDGSTS.E.BYPASS.LTC128B.128 [R235+0x8000], [R10.64] ;  /* 0x080000000aebefae */ /* 0x0005e8000b901d56 */
[----:B------:R2:W-:Y:S01]  /*1620*/  @!P6 LDGSTS.E.BYPASS.LTC128B.128 [R235+0xa000], [R10.64+0x80] ;  /* 0x0a0000800aebefae */ /* 0x0005e2000b901d56 */
[----:B---3--:R-:W-:-:S03]  /*1630*/  IADD3 R6, P2, R8, UR26, RZ ;  /* 0x0000001a08067c10 */ /* 0x008fc6000ff5e0ff */
[----:B------:R2:W-:Y:S01]  /*1640*/  @!P6 LDGSTS.E.BYPASS.LTC128B.128 [R235+0xc000], [R10.64+0x100] ;  /* 0x0c0001000aebefae */ /* 0x0005e2000b901d56 */
[C---:B------:R-:W-:Y:S01]  /*1650*/  @!P4 LEA R8, P1, R14.reuse, c[0x0][0x168], 0x1 ;  /* 0x00005a000e08ca11 */ /* 0x040fe200078208ff */
[----:B------:R-:W-:Y:S01]  /*1660*/  UMOV UR26, UR6 ;  /* 0x00000006001a7c82 */ /* 0x000fe20008000000 */
[----:B------:R-:W-:Y:S01]  /*1670*/  IADD3.X R7, R9, UR15, R0, P2, !PT ;  /* 0x0000000f09077c10 */ /* 0x000fe200097fe400 */
[----:B------:R2:W-:Y:S01]  /*1680*/  @!P6 LDGSTS.E.BYPASS.LTC128B.128 [R235+0xe000], [R10.64+0x180] ;  /* 0x0e0001800aebefae */ /* 0x0005e2000b901d56 */
[----:B------:R-:W-:Y:S01]  /*1690*/  @!P4 LEA.HI.X R9, R14, c[0x0][0x16c], R15, 0x1, P1 ;  /* 0x00005b000e09ca11 */ /* 0x000fe200008f0c0f */
[----:B------:R-:W-:Y:S01]  /*16a0*/  @!P3 IMAD.WIDE.U32 R14, R118, 0x30, R4 ;  /* 0x00000030760eb825 */ /* 0x000fe200078e0004 */
[----:B------:R-:W-:Y:S01]  /*16b0*/  ISETP.GE.AND P2, PT, R22, UR7, PT ;  /* 0x0000000716007c0c */ /* 0x000fe2000bf46270 */
[----:B------:R3:W-:Y:S01]  /*16c0*/  @!P5 LDGSTS.E.BYPASS.LTC128B.128 [R235+0x8800], [R16.64] ;  /* 0x0880000010ebdfae */ /* 0x0007e2000b901d56 */
[----:B------:R-:W-:Y:S01]  /*16d0*/  ISETP.GE.AND P6, PT, R2, UR7, PT ;  /* 0x0000000702007c0c */ /* 0x000fe2000bfc6270 */
[----:B------:R-:W-:Y:S01]  /*16e0*/  IMAD.WIDE.U32 R32, R20, c[0x0][0x1b8], R6 ;  /* 0x00006e0014207a25 */ /* 0x000fe200078e0006 */
[----:B------:R-:W-:Y:S01]  /*16f0*/  @!P3 LEA R6, P1, R14, c[0x0][0x168], 0x1 ;  /* 0x00005a000e06ba11 */ /* 0x000fe200078208ff */
[----:B------:R3:W-:Y:S02]  /*1700*/  @!P5 LDGSTS.E.BYPASS.LTC128B.128 [R235+0xa800], [R16.64+0x80] ;  /* 0x0a80008010ebdfae */ /* 0x0007e4000b901d56 */
[----:B------:R-:W-:-:S02]  /*1710*/  @!P3 IMAD.IADD R3, R15, 0x1, R3 ;  /* 0x000000010f03b824 */ /* 0x000fc400078e0203 */
[----:B------:R-:W-:Y:S01]  /*1720*/  IMAD R0, R21, c[0x0][0x1b8], RZ ;  /* 0x00006e0015007a24 */ /* 0x000fe200078e02ff */
[----:B------:R3:W-:Y:S01]  /*1730*/  @!P5 LDGSTS.E.BYPASS.LTC128B.128 [R235+0xc800], [R16.64+0x100] ;  /* 0x0c80010010ebdfae */ /* 0x0007e2000b901d56 */
[----:B-1----:R-:W-:Y:S01]  /*1740*/  IMAD.U32 R12, RZ, RZ, UR12 ;  /* 0x0000000cff0c7e24 */ /* 0x002fe2000f8e00ff */
[----:B------:R-:W-:Y:S01]  /*1750*/  @!P3 LEA.HI.X R7, R14, c[0x0][0x16c], R3, 0x1, P1 ;  /* 0x00005b000e07ba11 */ /* 0x000fe200008f0c03 */
[----:B------:R-:W-:Y:S01]  /*1760*/  IMAD R18, R20, c[0x0][0x1bc], R0 ;  /* 0x00006f0014127a24 */ /* 0x000fe200078e0200 */
[----:B------:R3:W-:Y:S01]  /*1770*/  @!P5 LDGSTS.E.BYPASS.LTC128B.128 [R235+0xe800], [R16.64+0x180] ;  /* 0x0e80018010ebdfae */ /* 0x0007e2000b901d56 */
[----:B------:R-:W-:Y:S01]  /*1780*/  IMAD.U32 R0, RZ, RZ, UR4 ;  /* 0x00000004ff007e24 */ /* 0x000fe2000f8e00ff */
[----:B------:R-:W-:Y:S01]  /*1790*/  LEA R4, P0, R12, R32, 0x6 ;  /* 0x000000200c047211 */ /* 0x000fe200078030ff */
[----:B------:R-:W-:Y:S01]  /*17a0*/  IMAD.IADD R31, R33, 0x1, R18 ;  /* 0x00000001211f7824 */ /* 0x000fe200078e0212 */
[----:B------:R1:W-:Y:S01]  /*17b0*/  @!P4 LDGSTS.E.BYPASS.LTC128B.128 [R235+0x9000], [R8.64] ;  /* 0x0900000008ebcfae */ /* 0x0003e2000b901d56 */
[----:B------:R-:W-:Y:S01]  /*17c0*/  IMAD.U32 R13, RZ, RZ, UR13 ;  /* 0x0000000dff0d7e24 */ /* 0x000fe2000f8e00ff */
[----:B------:R-:W-:Y:S01]  /*17d0*/  LEA.HI R13, R26, R112, RZ, 0x4 ;  /* 0x000000701a0d7211 */ /* 0x000fe200078f20ff */
[----:B------:R-:W-:Y:S01]  /*17e0*/  IMAD.MOV.U32 R21, RZ, RZ, c[0x0][0x1a0] ;  /* 0x00006800ff157624 */ /* 0x000fe200078e00ff */
[----:B------:R1:W-:Y:S01]  /*17f0*/  @!P4 LDGSTS.E.BYPASS.LTC128B.128 [R235+0xb000], [R8.64+0x80] ;  /* 0x0b00008008ebcfae */ /* 0x0003e2000b901d56 */
[----:B------:R-:W-:Y:S01]  /*1800*/  LEA.HI.X R5, R12, R31, R0, 0x6, P0 ;  /* 0x0000001f0c057211 */ /* 0x000fe200000f3400 */
[----:B------:R-:W-:Y:S01]  /*1810*/  IMAD.SHL.U32 R12, R25, 0x40, RZ ;  /* 0x00000040190c7824 */ /* 0x000fe200078e00ff */
[----:B------:R-:W-:Y:S01]  /*1820*/  LOP3.LUT R0, R13, 0xfffffff0, RZ, 0xc0, !PT ;  /* 0xfffffff00d007812 */ /* 0x000fe200078ec0ff */
[----:B------:R1:W-:Y:S01]  /*1830*/  @!P4 LDGSTS.E.BYPASS.LTC128B.128 [R235+0xd000], [R8.64+0x100] ;  /* 0x0d00010008ebcfae */ /* 0x0003e2000b901d56 */
[----:B------:R-:W-:Y:S01]  /*1840*/  ISETP.GE.AND P1, PT, R24, UR7, PT ;  /* 0x0000000718007c0c */ /* 0x000fe2000bf26270 */
[----:B------:R-:W-:Y:S01]  /*1850*/  IMAD.MOV.U32 R22, RZ, RZ, c[0x0][0x1a4] ;  /* 0x00006900ff167624 */ /* 0x000fe200078e00ff */
[----:B------:R-:W-:Y:S01]  /*1860*/  SHF.R.S32.HI R3, RZ, 0x4, R13 ;  /* 0x00000004ff037819 */ /* 0x000fe2000001140d */
[----:B------:R1:W-:Y:S01]  /*1870*/  @!P4 LDGSTS.E.BYPASS.LTC128B.128 [R235+0xf000], [R8.64+0x180] ;  /* 0x0f00018008ebcfae */ /* 0x0003e2000b901d56 */
[----:B------:R-:W-:-:S02]  /*1880*/  IMAD.IADD R0, R112, 0x1, -R0 ;  /* 0x0000000170007824 */ /* 0x000fc400078e0a00 */
[----:B--2---:R-:W-:Y:S01]  /*1890*/  IMAD.SHL.U32 R10, R2, 0x8, RZ ;  /* 0x00000008020a7824 */ /* 0x004fe200078e00ff */
[----:B------:R2:W-:Y:S01]  /*18a0*/  @!P3 LDGSTS.E.BYPASS.LTC128B.128 [R235+0x9800], [R6.64] ;  /* 0x0980000006ebbfae */ /* 0x0005e2000b901d56 */
[----:B------:R-:W-:Y:S01]  /*18b0*/  IMAD.WIDE.U32 R18, R21, 0x20, RZ ;  /* 0x0000002015127825 */ /* 0x000fe200078e00ff */
[----:B------:R-:W-:Y:S02]  /*18c0*/  SHF.R.S32.HI R15, RZ, 0x1f, R0 ;  /* 0x0000001fff0f7819 */ /* 0x000fe40000011400 */
[----:B------:R2:W-:Y:S01]  /*18d0*/  @!P3 LDGSTS.E.BYPASS.LTC128B.128 [R235+0xb800], [R6.64+0x80] ;  /* 0x0b80008006ebbfae */ /* 0x0005e2000b901d56 */
[----:B------:R-:W-:Y:S01]  /*18e0*/  LOP3.LUT R2, R12, 0x1c0, RZ, 0xc0, !PT ;  /* 0x000001c00c027812 */ /* 0x000fe200078ec0ff */
[----:B------:R-:W-:Y:S01]  /*18f0*/  IMAD.SHL.U32 R23, R22, 0x20, RZ ;  /* 0x0000002016177824 */ /* 0x000fe200078e00ff */
[----:B------:R-:W-:Y:S01]  /*1900*/  LEA.HI R15, R15, R0, RZ, 0x3 ;  /* 0x000000000f0f7211 */ /* 0x000fe200078f18ff */
[----:B------:R2:W-:Y:S01]  /*1910*/  @!P3 LDGSTS.E.BYPASS.LTC128B.128 [R235+0xd800], [R6.64+0x100] ;  /* 0x0d80010006ebbfae */ /* 0x0005e2000b901d56 */
[----:B------:R-:W-:Y:S01]  /*1920*/  LEA.HI R11, R13, R3, RZ, 0x1 ;  /* 0x000000030d0b7211 */ /* 0x000fe200078f08ff */
[----:B------:R-:W-:Y:S01]  /*1930*/  IMAD.SHL.U32 R112, R112, 0x2, RZ ;  /* 0x0000000270707824 */ /* 0x000fe200078e00ff */
[----:B------:R-:W-:Y:S01]  /*1940*/  LOP3.LUT R12, R15, 0xfffffff8, RZ, 0xc0, !PT ;  /* 0xfffffff80f0c7812 */ /* 0x000fe200078ec0ff */
[----:B------:R2:W-:Y:S01]  /*1950*/  @!P3 LDGSTS.E.BYPASS.LTC128B.128 [R235+0xf800], [R6.64+0x180] ;  /* 0x0f80018006ebbfae */ /* 0x0005e2000b901d56 */
[----:B------:R-:W-:-:S02]  /*1960*/  LOP3.LUT R13, R2, 0x8, R10, 0xf8, !PT ;  /* 0x00000008020d7812 */ /* 0x000fc400078ef80a */
[----:B------:R-:W-:Y:S01]  /*1970*/  @!P1 IADD3 R14, P0, R4, R18, RZ ;  /* 0x00000012040e9210 */ /* 0x000fe20007f1e0ff */
[----:B------:R-:W0:Y:S01]  /*1980*/  LDGDEPBAR ;  /* 0x00000000000079af */ /* 0x000e220000000000 */
[----:B------:R-:W-:Y:S01]  /*1990*/  LOP3.LUT R11, R11, 0xfffffffe, RZ, 0xc0, !PT ;  /* 0xfffffffe0b0b7812 */ /* 0x000fe200078ec0ff */
[----:B------:R-:W-:Y:S01]  /*19a0*/  IMAD.IADD R20, R0, 0x1, -R12 ;  /* 0x0000000100147824 */ /* 0x000fe200078e0a0c */
[----:B------:R-:W-:Y:S01]  /*19b0*/  SHF.R.U32.HI R10, RZ, 0x3, R2 ;  /* 0x00000003ff0a7819 */ /* 0x000fe20000011602 */
[----:B------:R-:W-:Y:S01]  /*19c0*/  STL.64 [R1+0x40], R32 ;  /* 0x0000402001007387 */ /* 0x000fe20000100a00 */
[----:B------:R-:W-:Y:S01]  /*19d0*/  @!P1 IADD3.X R18, R5, R19, R23, P0, !PT ;  /* 0x0000001305129210 */ /* 0x000fe200007fe417 */
[----:B------:R-:W-:Y:S01]  /*19e0*/  IMAD.IADD R2, R3, 0x1, -R11 ;  /* 0x0000000103027824 */ /* 0x000fe200078e0a0b */
[----:B------:R-:W-:Y:S01]  /*19f0*/  LOP3.LUT R0, R13, R10, RZ, 0x3c, !PT ;  /* 0x0000000a0d007212 */ /* 0x000fe200078e3cff */
[----:B------:R-:W-:Y:S01]  /*1a00*/  STL [R1+0xc], R31 ;  /* 0x00000c1f01007387 */ /* 0x000fe20000100800 */
[----:B------:R-:W-:Y:S01]  /*1a10*/  ISETP.GE.AND P0, PT, R28, UR7, PT ;  /* 0x000000071c007c0c */ /* 0x000fe2000bf06270 */
[C---:B------:R-:W-:Y:S01]  /*1a20*/  IMAD.SHL.U32 R12, R2.reuse, 0x8, RZ ;  /* 0x00000008020c7824 */ /* 0x040fe200078e00ff */
[----:B------:R-:W-:Y:S01]  /*1a30*/  @!P2 LEA R3, P3, R21, R4, 0x4 ;  /* 0x000000041503a211 */ /* 0x000fe200078620ff */
[----:B------:R-:W-:-:S02]  /*1a40*/  IMAD R0, R2, 0x200, R0 ;  /* 0x0000020002007824 */ /* 0x000fc400078e0200 */
[----:B------:R-:W-:Y:S01]  /*1a50*/  IMAD.SHL.U32 R2, R20, 0x40, RZ ;  /* 0x0000004014027824 */ /* 0x000fe200078e00ff */
[----:B------:R-:W-:Y:S01]  /*1a60*/  @!P2 LEA.HI.X R11, R21, R5, R22, 0x4, P3 ;  /* 0x00000005150ba211 */ /* 0x000fe200018f2416 */
[----:B------:R-:W-:Y:S02]  /*1a70*/  IMAD.SHL.U32 R208, R0, 0x2, RZ ;  /* 0x0000000200d07824 */ /* 0x000fe400078e00ff */
[----:B------:R-:W-:Y:S01]  /*1a80*/  IMAD.MOV.U32 R0, RZ, RZ, 0x20 ;  /* 0x00000020ff007424 */ /* 0x000fe200078e00ff */
[----:B------:R-:W-:Y:S02]  /*1a90*/  LOP3.LUT R10, R2, 0x1c0, RZ, 0xc0, !PT ;  /* 0x000001c0020a7812 */ /* 0x000fe400078ec0ff */
[----:B------:R-:W-:Y:S01]  /*1aa0*/  @!P2 LEA R2, P3, R3, c[0x0][0x170], 0x1 ;  /* 0x00005c000302aa11 */ /* 0x000fe200078608ff */
[----:B-1----:R-:W-:Y:S01]  /*1ab0*/  @!P0 IMAD.WIDE.U32 R8, R21, 0x30, R4 ;  /* 0x0000003015088825 */ /* 0x002fe200078e0004 */
[----:B--2---:R-:W-:Y:S01]  /*1ac0*/  @!P6 LEA R6, P4, R4, c[0x0][0x170], 0x1 ;  /* 0x00005c000406ea11 */ /* 0x004fe200078808ff */
[----:B------:R-:W-:-:S04]  /*1ad0*/  DEPBAR.LE SB0, 0x0 ;  /* 0x000080000000791a */ /* 0x000fc80000000000 */
[----:B------:R-:W-:Y:S01]  /*1ae0*/  BAR.SYNC.DEFER_BLOCKING 0x0 ;  /* 0x0000000000007b1d */ /* 0x000fe20000010000 */
[----:B------:R-:W-:Y:S01]  /*1af0*/  @!P0 IMAD R13, R22, 0x30, RZ ;  /* 0x00000030160d8824 */ /* 0x000fe200078e02ff */
[----:B------:R-:W-:Y:S02]  /*1b00*/  @!P2 LEA.HI.X R3, R3, c[0x0][0x174], R11, 0x1, P3 ;  /* 0x00005d000303aa11 */ /* 0x000fe400018f0c0b */
[----:B------:R-:W-:Y:S01]  /*1b10*/  @!P6 LEA.HI.X R7, R4, c[0x0][0x174], R5, 0x1, P4 ;  /* 0x00005d000407ea11 */ /* 0x000fe200020f0c05 */
[----:B------:R-:W-:Y:S01]  /*1b20*/  @!P0 IMAD.IADD R11, R9, 0x1, R13 ;  /* 0x00000001090b8824 */ /* 0x000fe200078e020d */
[----:B------:R-:W-:Y:S01]  /*1b30*/  LOP3.LUT R12, R10, 0x8, R12, 0xf8, !PT ;  /* 0x000000080a0c7812 */ /* 0x000fe200078ef80c */
[----:B------:R-:W-:Y:S01]  /*1b40*/  IMAD.SHL.U32 R9, R15, 0x40, RZ ;  /* 0x000000400f097824 */ /* 0x000fe200078e00ff */
[----:B------:R-:W-:Y:S02]  /*1b50*/  SHF.R.U32.HI R5, RZ, 0x3, R10 ;  /* 0x00000003ff057819 */ /* 0x000fe4000001160a */
[----:B------:R-:W-:-:S02]  /*1b60*/  @!P1 LEA R4, P4, R14, c[0x0][0x170], 0x1 ;  /* 0x00005c000e049a11 */ /* 0x000fc400078808ff */
[----:B------:R-:W-:Y:S02]  /*1b70*/  LOP3.LUT R109, R9, 0xfffffe00, RZ, 0xc0, !PT ;  /* 0xfffffe00096d7812 */ /* 0x000fe400078ec0ff */
[----:B------:R-:W-:Y:S02]  /*1b80*/  LOP3.LUT R110, R12, R5, RZ, 0x3c, !PT ;  /* 0x000000050c6e7212 */ /* 0x000fe400078e3cff */
[----:B------:R-:W-:Y:S02]  /*1b90*/  @!P1 LEA.HI.X R5, R14, c[0x0][0x174], R18, 0x1, P4 ;  /* 0x00005d000e059a11 */ /* 0x000fe400020f0c12 */
[----:B------:R-:W-:Y:S02]  /*1ba0*/  @!P0 LEA R10, P3, R8, c[0x0][0x170], 0x1 ;  /* 0x00005c00080a8a11 */ /* 0x000fe400078608ff */
[----:B------:R-:W-:Y:S02]  /*1bb0*/  IADD3 R219, R208, 0x8020, RZ ;  /* 0x00008020d0db7810 */ /* 0x000fe40007ffe0ff */
[----:B------:R-:W-:Y:S01]  /*1bc0*/  @!P0 LEA.HI.X R11, R8, c[0x0][0x174], R11, 0x1, P3 ;  /* 0x00005d00080b8a11 */ /* 0x000fe200018f0c0b */
        /* <DEDUP_REMOVED lines=19> */
[----:B------:R2:W-:Y:S01]  /*1d00*/  @!P2 LDGSTS.E.BYPASS.LTC128B.128 [R235+0x12800], [R2.64+0x80] ;  /* 0x1280008002ebafae */ /* 0x0005e2000b901d56 */
[----:B-1----:R-:W-:-:S03]  /*1d10*/  IMAD R6, R113, 0x400, R109 ;  /* 0x0000040071067824 */ /* 0x002fc600078e026d */
        /* <DEDUP_REMOVED lines=11> */
[----:B--2---:R-:W-:-:S03]  /*1dd0*/  IMAD.IADD R2, R110, 0x1, R6 ;  /* 0x000000016e027824 */ /* 0x004fc600078e0206 */
[----:B------:R1:W-:Y:S01]  /*1de0*/  @!P1 LDGSTS.E.BYPASS.LTC128B.128 [R235+0x15000], [R4.64+0x100] ;  /* 0x1500010004eb9fae */ /* 0x0003e2000b901d56 */
[----:B------:R-:W-:Y:S01]  /*1df0*/  LEA R3, R113, UR10, 0x4 ;  /* 0x0000000a71037c11 */ /* 0x000fe2000f8e20ff */
[----:B------:R-:W-:Y:S02]  /*1e00*/  IMAD.SHL.U32 R215, R2, 0x2, RZ ;  /* 0x0000000202d77824 */ /* 0x000fe400078e00ff */
[----:B------:R1:W-:Y:S01]  /*1e10*/  @!P1 LDGSTS.E.BYPASS.LTC128B.128 [R235+0x17000], [R4.64+0x180] ;  /* 0x1700018004eb9fae */ /* 0x0003e2000b901d56 */
[----:B------:R-:W-:Y:S02]  /*1e20*/  R2P PR, R20, 0x6 ;  /* 0x0000000614007804 */ /* 0x000fe40000000000 */
[----:B------:R-:W-:Y:S01]  /*1e30*/  IADD3 R2, R208, 0x8000, RZ ;  /* 0x00008000d0027810 */ /* 0x000fe20007ffe0ff */
[----:B------:R-:W-:Y:S01]  /*1e40*/  @P0 STS.128 [R235+0x11800], RZ ;  /* 0x011800ffeb000388 */ /* 0x000fe20000000c00 */
[----:B------:R-:W-:Y:S02]  /*1e50*/  LOP3.LUT R6, R112, 0x6, RZ, 0xc0, !PT ;  /* 0x0000000670067812 */ /* 0x000fe400078ec0ff */
[----:B------:R-:W-:Y:S01]  /*1e60*/  SEL R0, R0, 0xffffffe0, !P2 ;  /* 0xffffffe000007807 */ /* 0x000fe20005000000 */
[----:B------:R-:W-:Y:S04]  /*1e70*/  @P0 STS.128 [R235+0x13800], RZ ;  /* 0x013800ffeb000388 */ /* 0x000fe80000000c00 */
[----:B------:R-:W-:Y:S01]  /*1e80*/  @P0 STS.128 [R235+0x15800], RZ ;  /* 0x015800ffeb000388 */ /* 0x000fe20000000c00 */
[----:B------:R-:W-:-:S03]  /*1e90*/  IMAD R218, R0, 0x2, R215 ;  /* 0x0000000200da7824 */ /* 0x000fc600078e02d7 */
[----:B------:R-:W-:Y:S04]  /*1ea0*/  @P0 STS.128 [R235+0x17800], RZ ;  /* 0x017800ffeb000388 */ /* 0x000fe80000000c00 */
[----:B------:R-:W-:Y:S01]  /*1eb0*/  @!PT LDS RZ, [RZ] ;  /* 0x00000000fffff984 */ /* 0x000fe20000000800 */
[----:B------:R-:W-:Y:S01]  /*1ec0*/  @!PT LDS RZ, [RZ] ;  /* 0x00000000fffff984 */ /* 0x000fe20000000800 */
[----:B------:R-:W-:Y:S01]  /*1ed0*/  @!PT LDS RZ, [RZ] ;  /* 0x00000000fffff984 */ /* 0x000fe20000000800 */
[----:B------:R2:W-:Y:S04]  /*1ee0*/  @!P0 LDGSTS.E.BYPASS.LTC128B.128 [R235+0x11800], [R10.64] ;  /* 0x118000000aeb8fae */ /* 0x0005e8000b901d56 */
[----:B------:R2:W-:Y:S01]  /*1ef0*/  @!P0 LDGSTS.E.BYPASS.LTC128B.128 [R235+0x13800], [R10.64+0x80] ;  /* 0x138000800aeb8fae */ /* 0x0005e2000b901d56 */
[----:B-1----:R-:W-:-:S03]  /*1f00*/  IMAD.MOV.U32 R4, RZ, RZ, 0x10 ;  /* 0x00000010ff047424 */ /* 0x002fc600078e00ff */
[----:B------:R2:W-:Y:S01]  /*1f10*/  @!P0 LDGSTS.E.BYPASS.LTC128B.128 [R235+0x15800], [R10.64+0x100] ;  /* 0x158001000aeb8fae */ /* 0x0005e2000b901d56 */
[----:B------:R-:W-:-:S03]  /*1f20*/  IMAD.U32 R5, RZ, RZ, UR6 ;  /* 0x00000006ff057e24 */ /* 0x000fc6000f8e00ff */
[----:B------:R2:W-:Y:S01]  /*1f30*/  @!P0 LDGSTS.E.BYPASS.LTC128B.128 [R235+0x17800], [R10.64+0x180] ;  /* 0x178001800aeb8fae */ /* 0x0005e2000b901d56 */
[----:B------:R-:W-:Y:S02]  /*1f40*/  SEL R4, R4, 0xfffffff0, !P1 ;  /* 0xfffffff004047807 */ /* 0x000fe40004800000 */
[----:B------:R-:W-:Y:S01]  /*1f50*/  R2P PR, R25, 0x6 ;  /* 0x0000000619007804 */ /* 0x000fe20000000000 */
[----:B------:R-:W-:Y:S02]  /*1f60*/  LDSM.16.M88.4 R32, [R208+0x8800] ;  /* 0x00880000d020783b */ /* 0x000fe40000000200 */
[----:B------:R-:W-:Y:S02]  /*1f70*/  IMAD R216, R4, 0x2, R215 ;  /* 0x0000000204d87824 */ /* 0x000fe400078e02d7 */
[----:B---3--:R-:W-:Y:S02]  /*1f80*/  LDSM.16.M88.4 R16, [R208+0x8000] ;  /* 0x00800000d010783b */ /* 0x008fe40000000200 */
[----:B------:R-:W-:-:S02]  /*1f90*/  IMAD R217, R0, 0x2, R216 ;  /* 0x0000000200d97824 */ /* 0x000fc400078e02d8 */
[----:B------:R-:W-:Y:S04]  /*1fa0*/  LDSM.16.M88.4 R28, [R208+0x9000] ;  /* 0x00900000d01c783b */ /* 0x000fe80000000200 */
[----:B------:R-:W-:Y:S01]  /*1fb0*/  LDSM.16.M88.4 R24, [R208+0x9800] ;  /* 0x00980000d018783b */ /* 0x000fe20000000200 */
[----:B------:R-:W-:Y:S01]  /*1fc0*/  @P1 IADD3 R219, R2, -0x20, RZ ;  /* 0xffffffe002db1810 */ /* 0x000fe20007ffe0ff */
[----:B------:R-:W-:Y:S02]  /*1fd0*/  IMAD.MOV.U32 R2, RZ, RZ, 0x40 ;  /* 0x00000040ff027424 */ /* 0x000fe400078e00ff */
[----:B------:R-:W-:Y:S01]  /*1fe0*/  LDSM.16.M88.4 R12, [R216] ;  /* 0x00000000d80c783b */ /* 0x000fe20000000200 */
[C---:B------:R-:W-:Y:S02]  /*1ff0*/  IADD3 R234, R219.reuse, 0x800, RZ ;  /* 0x00000800dbea7810 */ /* 0x040fe40007ffe0ff */
[----:B------:R-:W-:Y:S01]  /*2000*/  SEL R2, R2, 0xffffffc0, !P2 ;  /* 0xffffffc002027807 */ /* 0x000fe20005000000 */
[----:B------:R-:W-:Y:S01]  /*2010*/  LDSM.16.M88.4 R40, [R219] ;  /* 0x00000000db28783b */ /* 0x000fe20000000200 */
[----:B------:R-:W-:-:S02]  /*2020*/  IADD3 R233, R219, 0x1000, RZ ;  /* 0x00001000dbe97810 */ /* 0x000fc40007ffe0ff */
[C---:B------:R-:W-:Y:S01]  /*2030*/  IADD3 R232, R219.reuse, 0x1800, RZ ;  /* 0x00001800dbe87810 */ /* 0x040fe20007ffe0ff */
[----:B--2---:R-:W1:Y:S01]  /*2040*/  LDSM.16.M88.4 R8, [R215] ;  /* 0x00000000d708783b */ /* 0x004e620000000200 */
[----:B------:R-:W-:Y:S01]  /*2050*/  IMAD.IADD R214, R208, 0x1, R2 ;  /* 0x00000001d0d67824 */ /* 0x000fe200078e0202 */
[C---:B------:R-:W-:Y:S01]  /*2060*/  IADD3 R231, R219.reuse, 0x2000, RZ ;  /* 0x00002000dbe77810 */ /* 0x040fe20007ffe0ff */
[----:B------:R-:W-:Y:S01]  /*2070*/  IMAD.IADD R213, R2, 0x1, R219 ;  /* 0x0000000102d57824 */ /* 0x000fe200078e02db */
[----:B------:R-:W-:Y:S01]  /*2080*/  LDSM.16.M88.4 R56, [R219+0x1000] ;  /* 0x00100000db38783b */ /* 0x000fe20000000200 */
[----:B------:R-:W-:Y:S02]  /*2090*/  SHF.R.S32.HI R2, RZ, 0x1f, R108 ;  /* 0x0000001fff027819 */ /* 0x000fe4000001146c */
[----:B------:R-:W-:Y:S01]  /*20a0*/  IADD3 R230, R219, 0x2800, RZ ;  /* 0x00002800dbe67810 */ /* 0x000fe20007ffe0ff */
[----:B------:R-:W-:Y:S01]  /*20b0*/  LDSM.16.M88.4 R76, [R219+0x1800] ;  /* 0x00180000db4c783b */ /* 0x000fe20000000200 */
[----:B------:R-:W-:-:S02]  /*20c0*/  LEA.HI R2, R2, R108, RZ, 0x2 ;  /* 0x0000006c02027211 */ /* 0x000fc400078f10ff */
[C---:B------:R-:W-:Y:S01]  /*20d0*/  IADD3 R229, R219.reuse, 0x3000, RZ ;  /* 0x00003000dbe57810 */ /* 0x040fe20007ffe0ff */
[----:B------:R-:W-:Y:S01]  /*20e0*/  LDSM.16.M88.4 R68, [R214+0x8000] ;  /* 0x00800000d644783b */ /* 0x000fe20000000200 */
[----:B------:R-:W-:Y:S01]  /*20f0*/  SHF.R.S32.HI R115, RZ, 0x2, R2 ;  /* 0x00000002ff737819 */ /* 0x000fe20000011402 */
[----:B------:R-:W-:Y:S01]  /*2100*/  IMAD.U32 R2, RZ, RZ, UR11 ;  /* 0x0000000bff027e24 */ /* 0x000fe2000f8e00ff */
[----:B------:R-:W-:Y:S01]  /*2110*/  IADD3 R228, R219, 0x3800, RZ ;  /* 0x00003800dbe47810 */ /* 0x000fe20007ffe0ff */
[----:B------:R-:W-:Y:S01]  /*2120*/  LDSM.16.M88.4 R80, [R214+0x8800] ;  /* 0x00880000d650783b */ /* 0x000fe20000000200 */
[----:B------:R-:W-:Y:S02]  /*2130*/  IADD3 R3, R3, 0x1, R115 ;  /* 0x0000000103037810 */ /* 0x000fe40007ffe073 */
[----:B------:R-:W-:Y:S01]  /*2140*/  IADD3 R227, R219, 0x4000, RZ ;  /* 0x00004000dbe37810 */ /* 0x000fe20007ffe0ff */
[----:B------:R-:W-:Y:S01]  /*2150*/  LDSM.16.M88.4 R88, [R214+0x9000] ;  /* 0x00900000d658783b */ /* 0x000fe20000000200 */
[----:B------:R-:W-:-:S02]  /*2160*/  IADD3 R2, R2, -UR20, R3 ;  /* 0x8000001402027c10 */ /* 0x000fc4000fffe003 */
[----:B------:R-:W-:Y:S01]  /*2170*/  IADD3 R226, R219, 0x4800, RZ ;  /* 0x00004800dbe27810 */ /* 0x000fe20007ffe0ff */
[----:B------:R-:W-:Y:S01]  /*2180*/  LDSM.16.M88.4 R92, [R214+0x9800] ;  /* 0x00980000d65c783b */ /* 0x000fe20000000200 */
[----:B------:R-:W-:Y:S01]  /*2190*/  IADD3 R3, R2, c[0x0][0x2e8], RZ ;  /* 0x0000ba0002037a10 */ /* 0x000fe20007ffe0ff */
[----:B------:R-:W-:Y:S01]  /*21a0*/  IMAD R2, R5, 0x40, R6 ;  /* 0x0000004005027824 */ /* 0x000fe200078e0206 */
[----:B------:R-:W-:Y:S01]  /*21b0*/  IADD3 R225, R219, 0x5000, RZ ;  /* 0x00005000dbe17810 */ /* 0x000fe20007ffe0ff */
[----:B------:R-:W-:Y:S01]  /*21c0*/  LDSM.16.M88.4 R84, [R213+0x800] ;  /* 0x00080000d554783b */ /* 0x000fe20000000200 */
[----:B------:R-:W-:Y:S02]  /*21d0*/  IADD3 R5, R3, 0x8, RZ ;  /* 0x0000000803057810 */ /* 0x000fe40007ffe0ff */
[----:B------:R-:W-:Y:S01]  /*21e0*/  IADD3 R6, R2, 0x1, RZ ;  /* 0x0000000102067810 */ /* 0x000fe20007ffe0ff */
[----:B------:R-:W-:Y:S01]  /*21f0*/  LDSM.16.M88.4 R96, [R213+0x1000] ;  /* 0x00100000d560783b */ /* 0x000fe20000000200 */
[----:B------:R-:W-:-:S02]  /*2200*/  IADD3 R224, R219, 0x5800, RZ ;  /* 0x00005800dbe07810 */ /* 0x000fc40007ffe0ff */
[C---:B------:R-:W-:Y:S01]  /*2210*/  IADD3 R223, R219.reuse, 0x6000, RZ ;  /* 0x00006000dbdf7810 */ /* 0x040fe20007ffe0ff */
[----:B------:R-:W-:Y:S01]  /*2220*/  LDSM.16.M88.4 R104, [R213+0x1800] ;  /* 0x00180000d568783b */ /* 0x000fe20000000200 */
[C---:B------:R-:W-:Y:S02]  /*2230*/  IADD3 R222, R219.reuse, 0x6800, RZ ;  /* 0x00006800dbde7810 */ /* 0x040fe40007ffe0ff */
[C---:B------:R-:W-:Y:S01]  /*2240*/  IADD3 R221, R219.reuse, 0x7000, RZ ;  /* 0x00007000dbdd7810 */ /* 0x040fe20007ffe0ff */
[----:B-1----:R-:W-:Y:S01]  /*2250*/  HMMA.16816.F32.BF16 R36, R8, R32, RZ ;  /* 0x000000200824723c */ /* 0x002fe200000418ff */
[----:B------:R-:W-:Y:S01]  /*2260*/  LDSM.16.M88.4 R100, [R208+0xb800] ;  /* 0x00b80000d064783b */ /* 0x000fe20000000200 */
[----:B------:R-:W-:-:S03]  /*2270*/  IADD3 R220, R219, 0x7800, RZ ;  /* 0x00007800dbdc7810 */ /* 0x000fc60007ffe0ff */
[----:B------:R-:W-:Y:S03]  /*2280*/  STL [R1+0x50], R115 ;  /* 0x0000507301007387 */ /* 0x000fe60000100800 */
[C---:B------:R-:W-:Y:S01]  /*2290*/  HMMA.16816.F32.BF16 R44, R8.reuse, R34, RZ ;  /* 0x00000022082c723c */ /* 0x040fe200000418ff */
[----:B------:R-:W1:Y:S04]  /*22a0*/  LDSM.16.M88.4 R32, [R219+0x800] ;  /* 0x00080000db20783b */ /* 0x000e680000000200 */
[----:B------:R-:W0:Y:S03]  /*22b0*/  LDGDEPBAR ;  /* 0x00000000000079af */ /* 0x000e260000000000 */
[C---:B------:R-:W-:Y:S08]  /*22c0*/  HMMA.16816.F32.BF16 R20, R8.reuse, R16, RZ ;  /* 0x000000100814723c */ /* 0x040ff000000418ff */
[C---:B------:R-:W-:Y:S08]  /*22d0*/  HMMA.16816.F32.BF16 R16, R8.reuse, R18, RZ ;  /* 0x000000120810723c */ /* 0x040ff000000418ff */
[C---:B------:R-:W-:Y:S08]  /*22e0*/  HMMA.16816.F32.BF16 R48, R8.reuse, R28, RZ ;  /* 0x0000001c0830723c */ /* 0x040ff000000418ff */
[C---:B------:R-:W-:Y:S08]  /*22f0*/  HMMA.16816.F32.BF16 R52, R8.reuse, R30, RZ ;  /* 0x0000001e0834723c */ /* 0x040ff000000418ff */
[C---:B------:R-:W-:Y:S08]  /*2300*/  HMMA.16816.F32.BF16 R64, R8.reuse, R24, RZ ;  /* 0x000000180840723c */ /* 0x040ff000000418ff */
[----:B------:R-:W-:Y:S01]  /*2310*/  HMMA.16816.F32.BF16 R72, R8, R26, RZ ;  /* 0x0000001a0848723c */ /* 0x000fe200000418ff */
[----:B------:R-:W2:Y:S07]  /*2320*/  LDSM.16.M88.4 R8, [R218] ;  /* 0x00000000da08783b */ /* 0x000eae0000000200 */
[C---:B------:R-:W-:Y:S01]  /*2330*/  HMMA.16816.F32.BF16 R60, R12.reuse, R40, R20 ;  /* 0x000000280c3c723c */ /* 0x040fe20000041814 */
[----:B------:R-:W-:Y:S07]  /*2340*/  LDSM.16.M88.4 R20, [R217] ;  /* 0x00000000d914783b */ /* 0x000fee0000000200 */
[C---:B------:R-:W-:Y:S08]  /*2350*/  HMMA.16816.F32.BF16 R24, R12.reuse, R42, R16 ;  /* 0x0000002a0c18723c */ /* 0x040ff00000041810 */
[C---:B-1----:R-:W-:Y:S08]  /*2360*/  HMMA.16816.F32.BF16 R16, R12.reuse, R32, R36 ;  /* 0x000000200c10723c */ /* 0x042ff00000041824 */
[C---:B------:R-:W-:Y:S08]  /*2370*/  HMMA.16816.F32.BF16 R28, R12.reuse, R34, R44 ;  /* 0x000000220c1c723c */ /* 0x040ff0000004182c */
[C---:B------:R-:W-:Y:S08]  /*2380*/  HMMA.16816.F32.BF16 R36, R12.reuse, R56, R48 ;  /* 0x000000380c24723c */ /* 0x040ff00000041830 */
[C---:B------:R-:W-:Y:S01]  /*2390*/  HMMA.16816.F32.BF16 R44, R12.reuse, R76, R64 ;  /* 0x0000004c0c2c723c */ /* 0x040fe20000041840 */
[----:B------:R-:W1:Y:S07]  /*23a0*/  LDSM.16.M88.4 R64, [R213] ;  /* 0x00000000d540783b */ /* 0x000e6e0000000200 */
[----:B------:R-:W-:Y:S01]  /*23b0*/  HMMA.16816.F32.BF16 R40, R12, R58, R52 ;  /* 0x0000003a0c28723c */ /* 0x000fe20000041834 */
[----:B------:R-:W-:Y:S07]  /*23c0*/  LDSM.16.M88.4 R56, [R208+0xa000] ;  /* 0x00a00000d038783b */ /* 0x000fee0000000200 */
[C---:B--2---:R-:W-:Y:S01]  /*23d0*/  HMMA.16816.F32.BF16 R52, R8.reuse, R68, R60 ;  /* 0x000000440834723c */ /* 0x044fe2000004183c */
[----:B------:R-:W-:Y:S07]  /*23e0*/  LDSM.16.M88.4 R60, [R208+0xa800] ;  /* 0x00a80000d03c783b */ /* 0x000fee0000000200 */
[----:B------:R-:W-:Y:S01]  /*23f0*/  HMMA.16816.F32.BF16 R32, R8, R70, R24 ;  /* 0x000000460820723c */ /* 0x000fe20000041818 */
[----:B------:R-:W-:Y:S07]  /*2400*/  LDSM.16.M88.4 R68, [R208+0xb000] ;  /* 0x00b00000d044783b */ /* 0x000fee0000000200 */
[----:B------:R-:W-:Y:S01]  /*2410*/  HMMA.16816.F32.BF16 R48, R12, R78, R72 ;  /* 0x0000004e0c30723c */ /* 0x000fe20000041848 */
[----:B------:R-:W-:Y:S04]  /*2420*/  LDSM.16.M88.4 R72, [R219+0x2800] ;  /* 0x00280000db48783b */ /* 0x000fe80000000200 */
[----:B------:R-:W-:Y:S03]  /*2430*/  LDSM.16.M88.4 R76, [R214+0xb000] ;  /* 0x00b00000d64c783b */ /* 0x000fe60000000200 */
[C---:B------:R-:W-:Y:S01]  /*2440*/  HMMA.16816.F32.BF16 R24, R8.reuse, R80, R16 ;  /* 0x000000500818723c */ /* 0x040fe20000041810 */
[----:B------:R-:W2:Y:S07]  /*2450*/  LDSM.16.M88.4 R16, [R215+0x2000] ;  /* 0x00200000d710783b */ /* 0x000eae0000000200 */
[C---:B------:R-:W-:Y:S01]  /*2460*/  HMMA.16816.F32.BF16 R12, R8.reuse, R82, R28 ;  /* 0x00000052080c723c */ /* 0x040fe2000004181c */
[----:B------:R-:W-:Y:S07]  /*2470*/  LDSM.16.M88.4 R80, [R219+0x3000] ;  /* 0x00300000db50783b */ /* 0x000fee0000000200 */
[C---:B------:R-:W-:Y:S08]  /*2480*/  HMMA.16816.F32.BF16 R28, R8.reuse, R88, R36 ;  /* 0x00000058081c723c */ /* 0x040ff00000041824 */
[C---:B------:R-:W-:Y:S01]  /*2490*/  HMMA.16816.F32.BF16 R40, R8.reuse, R90, R40 ;  /* 0x0000005a0828723c */ /* 0x040fe20000041828 */
[----:B------:R-:W-:Y:S07]  /*24a0*/  LDSM.16.M88.4 R88, [R219+0x3800] ;  /* 0x00380000db58783b */ /* 0x000fee0000000200 */
[----:B------:R-:W-:Y:S08]  /*24b0*/  HMMA.16816.F32.BF16 R44, R8, R92, R44 ;  /* 0x0000005c082c723c */ /* 0x000ff0000004182c */
[C---:B-1----:R-:W-:Y:S08]  /*24c0*/  HMMA.16816.F32.BF16 R52, R20.reuse, R64, R52 ;  /* 0x000000401434723c */ /* 0x042ff00000041834 */
[C---:B------:R-:W-:Y:S01]  /*24d0*/  HMMA.16816.F32.BF16 R36, R20.reuse, R66, R32 ;  /* 0x000000421424723c */ /* 0x040fe20000041820 */
[----:B------:R-:W-:Y:S07]  /*24e0*/  LDSM.16.M88.4 R64, [R219+0x2000] ;  /* 0x00200000db40783b */ /* 0x000fee0000000200 */
[----:B------:R-:W-:Y:S08]  /*24f0*/  HMMA.16816.F32.BF16 R32, R20, R84, R24 ;  /* 0x000000541420723c */ /* 0x000ff00000041818 */
[----:B------:R-:W-:Y:S08]  /*2500*/  HMMA.16816.F32.BF16 R48, R8, R94, R48 ;  /* 0x0000005e0830723c */ /* 0x000ff00000041830 */
[C---:B------:R-:W-:Y:S01]  /*2510*/  HMMA.16816.F32.BF16 R24, R20.reuse, R86, R12 ;  /* 0x000000561418723c */ /* 0x040fe2000004180c */
[----:B------:R-:W1:Y:S04]  /*2520*/  LDSM.16.M88.4 R12, [R216+0x2000] ;  /* 0x00200000d80c783b */ /* 0x000e680000000200 */
[----:B------:R-:W-:Y:S03]  /*2530*/  LDSM.16.M88.4 R84, [R214+0xb800] ;  /* 0x00b80000d654783b */ /* 0x000fe60000000200 */
[C---:B------:R-:W-:Y:S08]  /*2540*/  HMMA.16816.F32.BF16 R8, R20.reuse, R96, R28 ;  /* 0x000000601408723c */ /* 0x040ff0000004181c */
[C---:B------:R-:W-:Y:S08]  /*2550*/  HMMA.16816.F32.BF16 R28, R20.reuse, R98, R40 ;  /* 0x00000062141c723c */ /* 0x040ff00000041828 */
[----:B------:R-:W-:Y:S08]  /*2560*/  HMMA.16816.F32.BF16 R44, R20, R104, R44 ;  /* 0x00000068142c723c */ /* 0x000ff0000004182c */
[C---:B--2---:R-:W-:Y:S08]  /*2570*/  HMMA.16816.F32.BF16 R52, R16.reuse, R56, R52 ;  /* 0x000000381034723c */ /* 0x044ff00000041834 */
[C---:B------:R-:W-:Y:S01]  /*2580*/  HMMA.16816.F32.BF16 R40, R16.reuse, R58, R36 ;  /* 0x0000003a1028723c */ /* 0x040fe20000041824 */
[----:B------:R-:W-:Y:S07]  /*2590*/  LDSM.16.M88.4 R56, [R213+0x2000] ;  /* 0x00200000d538783b */ /* 0x000fee0000000200 */
[----:B------:R-:W-:Y:S08]  /*25a0*/  HMMA.16816.F32.BF16 R36, R16, R60, R32 ;  /* 0x0000003c1024723c */ /* 0x000ff00000041820 */
[----:B------:R-:W-:Y:S08]  /*25b0*/  HMMA.16816.F32.BF16 R48, R20, R106, R48 ;  /* 0x0000006a1430723c */ /* 0x000ff00000041830 */
[C---:B------:R-:W-:Y:S01]  /*25c0*/  HMMA.16816.F32.BF16 R32, R16.reuse, R62, R24 ;  /* 0x0000003e1020723c */ /* 0x040fe20000041818 */
[----:B------:R-:W-:Y:S07]  /*25d0*/  LDSM.16.M88.4 R60, [R214+0xa000] ;  /* 0x00a00000d63c783b */ /* 0x000fee0000000200 */
[C---:B------:R-:W-:Y:S01]  /*25e0*/  HMMA.16816.F32.BF16 R24, R16.reuse, R68, R8 ;  /* 0x000000441018723c */ /* 0x040fe20000041808 */
[----:B------:R-:W2:Y:S07]  /*25f0*/  LDSM.16.M88.4 R8, [R218+0x2000] ;  /* 0x00200000da08783b */ /* 0x000eae0000000200 */
[C---:B------:R-:W-:Y:S01]  /*2600*/  HMMA.16816.F32.BF16 R20, R16.reuse, R70, R28 ;  /* 0x000000461014723c */ /* 0x040fe2000004181c */
[----:B------:R-:W3:Y:S07]  /*2610*/  LDSM.16.M88.4 R68, [R214+0xa800] ;  /* 0x00a80000d644783b */ /* 0x000eee0000000200 */
[----:B------:R-:W-:Y:S08]  /*2620*/  HMMA.16816.F32.BF16 R28, R16, R100, R44 ;  /* 0x00000064101c723c */ /* 0x000ff0000004182c */
[C---:B-1----:R-:W-:Y:S08]  /*2630*/  HMMA.16816.F32.BF16 R52, R12.reuse, R64, R52 ;  /* 0x000000400c34723c */ /* 0x042ff00000041834 */
[C---:B------:R-:W-:Y:S01]  /*2640*/  HMMA.16816.F32.BF16 R44, R12.reuse, R66, R40 ;  /* 0x000000420c2c723c */ /* 0x040fe20000041828 */
[----:B------:R-:W-:Y:S07]  /*2650*/  LDSM.16.M88.4 R64, [R213+0x2800] ;  /* 0x00280000d540783b */ /* 0x000fee0000000200 */
[----:B------:R-:W-:Y:S08]  /*2660*/  HMMA.16816.F32.BF16 R40, R12, R72, R36 ;  /* 0x000000480c28723c */ /* 0x000ff00000041824 */
[----:B------:R-:W-:Y:S08]  /*2670*/  HMMA.16816.F32.BF16 R48, R16, R102, R48 ;  /* 0x000000661030723c */ /* 0x000ff00000041830 */
[C---:B------:R-:W-:Y:S01]  /*2680*/  HMMA.16816.F32.BF16 R36, R12.reuse, R74, R32 ;  /* 0x0000004a0c24723c */ /* 0x040fe20000041820 */
[----:B------:R-:W-:Y:S07]  /*2690*/  LDSM.16.M88.4 R72, [R208+0xc000] ;  /* 0x00c00000d048783b */ /* 0x000fee0000000200 */
[C---:B------:R-:W-:Y:S08]  /*26a0*/  HMMA.16816.F32.BF16 R32, R12.reuse, R80, R24 ;  /* 0x000000500c20723c */ /* 0x040ff00000041818 */
[C---:B------:R-:W-:Y:S01]  /*26b0*/  HMMA.16816.F32.BF16 R24, R12.reuse, R82, R20 ;  /* 0x000000520c18723c */ /* 0x040fe20000041814 */
[----:B------:R-:W1:Y:S04]  /*26c0*/  LDSM.16.M88.4 R20, [R217+0x2000] ;  /* 0x00200000d914783b */ /* 0x000e680000000200 */
[----:B------:R-:W-:Y:S03]  /*26d0*/  LDSM.16.M88.4 R80, [R208+0xd800] ;  /* 0x00d80000d050783b */ /* 0x000fe60000000200 */
[----:B------:R-:W-:Y:S01]  /*26e0*/  HMMA.16816.F32.BF16 R16, R12, R88, R28 ;  /* 0x000000580c10723c */ /* 0x000fe2000004181c */
[----:B------:R-:W-:Y:S07]  /*26f0*/  LDSM.16.M88.4 R28, [R213+0x3800] ;  /* 0x00380000d51c783b */ /* 0x000fee0000000200 */
[C---:B--2---:R-:W-:Y:S08]  /*2700*/  HMMA.16816.F32.BF16 R52, R8.reuse, R60, R52 ;  /* 0x0000003c0834723c */ /* 0x044ff00000041834 */
[----:B------:R-:W-:Y:S08]  /*2710*/  HMMA.16816.F32.BF16 R60, R8, R62, R44 ;  /* 0x0000003e083c723c */ /* 0x000ff0000004182c */
[----:B------:R-:W-:Y:S01]  /*2720*/  HMMA.16816.F32.BF16 R12, R12, R90, R48 ;  /* 0x0000005a0c0c723c */ /* 0x000fe20000041830 */
[----:B------:R-:W-:Y:S07]  /*2730*/  LDSM.16.M88.4 R88, [R213+0x4000] ;  /* 0x00400000d558783b */ /* 0x000fee0000000200 */
[C---:B---3--:R-:W-:Y:S01]  /*2740*/  HMMA.16816.F32.BF16 R44, R8.reuse, R70, R36 ;  /* 0x00000046082c723c */ /* 0x048fe20000041824 */
[----:B------:R-:W2:Y:S07]  /*2750*/  LDSM.16.M88.4 R36, [R213+0x3000] ;  /* 0x00300000d524783b */ /* 0x000eae0000000200 */
[C---:B------:R-:W-:Y:S01]  /*2760*/  HMMA.16816.F32.BF16 R48, R8.reuse, R68, R40 ;  /* 0x000000440830723c */ /* 0x040fe20000041828 */
[----:B------:R-:W-:Y:S07]  /*2770*/  LDSM.16.M88.4 R68, [R208+0xc800] ;  /* 0x00c80000d044783b */ /* 0x000fee0000000200 */
[C---:B------:R-:W-:Y:S08]  /*2780*/  HMMA.16816.F32.BF16 R40, R8.reuse, R76, R32 ;  /* 0x0000004c0828723c */ /* 0x040ff00000041820 */
[C---:B------:R-:W-:Y:S08]  /*2790*/  HMMA.16816.F32.BF16 R32, R8.reuse, R78, R24 ;  /* 0x0000004e0820723c */ /* 0x040ff00000041818 */
[C---:B------:R-:W-:Y:S01]  /*27a0*/  HMMA.16816.F32.BF16 R24, R8.reuse, R84, R16 ;  /* 0x000000540818723c */ /* 0x040fe20000041810 */
[----:B------:R-:W3:Y:S07]  /*27b0*/  LDSM.16.M88.4 R16, [R215+0x4000] ;  /* 0x00400000d710783b */ /* 0x000eee0000000200 */
[----:B------:R-:W-:Y:S01]  /*27c0*/  HMMA.16816.F32.BF16 R12, R8, R86, R12 ;  /* 0x00000056080c723c */ /* 0x000fe2000004180c */
[----:B------:R-:W4:Y:S07]  /*27d0*/  LDSM.16.M88.4 R84, [R208+0xd000] ;  /* 0x00d00000d054783b */ /* 0x000f2e0000000200 */
[C---:B-1----:R-:W-:Y:S08]  /*27e0*/  HMMA.16816.F32.BF16 R8, R20.reuse, R56, R52 ;  /* 0x000000381408723c */ /* 0x042ff00000041834 */
[C---:B------:R-:W-:Y:S08]  /*27f0*/  HMMA.16816.F32.BF16 R60, R20.reuse, R58, R60 ;  /* 0x0000003a143c723c */ /* 0x040ff0000004183c */
[C---:B------:R-:W-:Y:S08]  /*2800*/  HMMA.16816.F32.BF16 R56, R20.reuse, R64, R48 ;  /* 0x000000401438723c */ /* 0x040ff00000041830 */
[C---:B------:R-:W-:Y:S08]  /*2810*/  HMMA.16816.F32.BF16 R52, R20.reuse, R66, R44 ;  /* 0x000000421434723c */ /* 0x040ff0000004182c */
[C---:B--2---:R-:W-:Y:S01]  /*2820*/  HMMA.16816.F32.BF16 R64, R20.reuse, R36, R40 ;  /* 0x000000241440723c */ /* 0x044fe20000041828 */
[----:B------:R-:W-:Y:S07]  /*2830*/  LDSM.16.M88.4 R40, [R219+0x4000] ;  /* 0x00400000db28783b */ /* 0x000fee0000000200 */
[C---:B------:R-:W-:Y:S01]  /*2840*/  HMMA.16816.F32.BF16 R76, R20.reuse, R38, R32 ;  /* 0x00000026144c723c */ /* 0x040fe20000041820 */
[----:B------:R-:W-:Y:S07]  /*2850*/  LDSM.16.M88.4 R36, [R219+0x4800] ;  /* 0x00480000db24783b */ /* 0x000fee0000000200 */
[C---:B------:R-:W-:Y:S08]  /*2860*/  HMMA.16816.F32.BF16 R48, R20.reuse, R28, R24 ;  /* 0x0000001c1430723c */ /* 0x040ff00000041818 */
[----:B------:R-:W-:Y:S01]  /*2870*/  HMMA.16816.F32.BF16 R44, R20, R30, R12 ;  /* 0x0000001e142c723c */ /* 0x000fe2000004180c */
[----:B------:R-:W1:Y:S07]  /*2880*/  LDSM.16.M88.4 R12, [R216+0x4000] ;  /* 0x00400000d80c783b */ /* 0x000e6e0000000200 */
[C---:B---3--:R-:W-:Y:S01]  /*2890*/  HMMA.16816.F32.BF16 R24, R16.reuse, R68, R56 ;  /* 0x000000441018723c */ /* 0x048fe20000041838 */
[----:B------:R-:W2:Y:S07]  /*28a0*/  LDSM.16.M88.4 R56, [R219+0x5000] ;  /* 0x00500000db38783b */ /* 0x000eae0000000200 */
[C---:B------:R-:W-:Y:S01]  /*28b0*/  HMMA.16816.F32.BF16 R20, R16.reuse, R70, R52 ;  /* 0x000000461014723c */ /* 0x040fe20000041834 */
[----:B------:R-:W-:Y:S07]  /*28c0*/  LDSM.16.M88.4 R68, [R214+0xc800] ;  /* 0x00c80000d644783b */ /* 0x000fee0000000200 */
[C---:B----4-:R-:W-:Y:S08]  /*28d0*/  HMMA.16816.F32.BF16 R52, R16.reuse, R84, R64 ;  /* 0x000000541034723c */ /* 0x050ff00000041840 */
[C---:B------:R-:W-:Y:S01]  /*28e0*/  HMMA.16816.F32.BF16 R64, R16.reuse, R86, R76 ;  /* 0x000000561040723c */ /* 0x040fe2000004184c */
[----:B------:R-:W3:Y:S04]  /*28f0*/  LDSM.16.M88.4 R76, [R219+0x5800] ;  /* 0x00580000db4c783b */ /* 0x000ee80000000200 */
[----:B------:R-:W-:Y:S03]  /*2900*/  LDSM.16.M88.4 R84, [R214+0xc000] ;  /* 0x00c00000d654783b */ /* 0x000fe60000000200 */
[C---:B------:R-:W-:Y:S01]  /*2910*/  HMMA.16816.F32.BF16 R32, R16.reuse, R72, R8 ;  /* 0x000000481020723c */ /* 0x040fe20000041808 */
[----:B------:R-:W4:Y:S07]  /*2920*/  LDSM.16.M88.4 R8, [R218+0x4000] ;  /* 0x00400000da08783b */ /* 0x000f2e0000000200 */
[C---:B------:R-:W-:Y:S01]  /*2930*/  HMMA.16816.F32.BF16 R28, R16.reuse, R74, R60 ;  /* 0x0000004a101c723c */ /* 0x040fe2000004183c */
[----:B------:R-:W-:Y:S07]  /*2940*/  LDSM.16.M88.4 R72, [R214+0xd800] ;  /* 0x00d80000d648783b */ /* 0x000fee0000000200 */
[C---:B------:R-:W-:Y:S08]  /*2950*/  HMMA.16816.F32.BF16 R60, R16.reuse, R80, R48 ;  /* 0x00000050103c723c */ /* 0x040ff00000041830 */
[----:B------:R-:W-:Y:S01]  /*2960*/  HMMA.16816.F32.BF16 R16, R16, R82, R44 ;  /* 0x000000521010723c */ /* 0x000fe2000004182c */
[----:B------:R-:W5:Y:S07]  /*2970*/  LDSM.16.M88.4 R80, [R214+0xd000] ;  /* 0x00d00000d650783b */ /* 0x000f6e0000000200 */
[C---:B-1----:R-:W-:Y:S08]  /*2980*/  HMMA.16816.F32.BF16 R48, R12.reuse, R40, R32 ;  /* 0x000000280c30723c */ /* 0x042ff00000041820 */
[C---:B------:R-:W-:Y:S08]  /*2990*/  HMMA.16816.F32.BF16 R44, R12.reuse, R42, R28 ;  /* 0x0000002a0c2c723c */ /* 0x040ff0000004181c */
[C---:B------:R-:W-:Y:S08]  /*29a0*/  HMMA.16816.F32.BF16 R40, R12.reuse, R36, R24 ;  /* 0x000000240c28723c */ /* 0x040ff00000041818 */
[C---:B--2---:R-:W-:Y:S08]  /*29b0*/  HMMA.16816.F32.BF16 R32, R12.reuse, R56, R52 ;  /* 0x000000380c20723c */ /* 0x044ff00000041834 */
[C---:B------:R-:W-:Y:S01]  /*29c0*/  HMMA.16816.F32.BF16 R36, R12.reuse, R38, R20 ;  /* 0x000000260c24723c */ /* 0x040fe20000041814 */
[----:B------:R-:W1:Y:S07]  /*29d0*/  LDSM.16.M88.4 R20, [R217+0x4000] ;  /* 0x00400000d914783b */ /* 0x000e6e0000000200 */
[C---:B---3--:R-:W-:Y:S01]  /*29e0*/  HMMA.16816.F32.BF16 R24, R12.reuse, R76, R60 ;  /* 0x0000004c0c18723c */ /* 0x048fe2000004183c */
[----:B------:R-:W-:Y:S07]  /*29f0*/  LDSM.16.M88.4 R60, [R213+0x5000] ;  /* 0x00500000d53c783b */ /* 0x000fee0000000200 */
[C---:B------:R-:W-:Y:S01]  /*2a00*/  HMMA.16816.F32.BF16 R16, R12.reuse, R78, R16 ;  /* 0x0000004e0c10723c */ /* 0x040fe20000041810 */
[----:B------:R-:W2:Y:S07]  /*2a10*/  LDSM.16.M88.4 R76, [R213+0x4800] ;  /* 0x00480000d54c783b */ /* 0x000eae0000000200 */
[----:B------:R-:W-:Y:S01]  /*2a20*/  HMMA.16816.F32.BF16 R28, R12, R58, R64 ;  /* 0x0000003a0c1c723c */ /* 0x000fe20000041840 */
[----:B------:R-:W-:Y:S07]  /*2a30*/  LDSM.16.M88.4 R64, [R208+0xe000] ;  /* 0x00e00000d040783b */ /* 0x000fee0000000200 */
[C---:B----4-:R-:W-:Y:S08]  /*2a40*/  HMMA.16816.F32.BF16 R12, R8.reuse, R84, R48 ;  /* 0x00000054080c723c */ /* 0x050ff00000041830 */
[C---:B------:R-:W-:Y:S08]  /*2a50*/  HMMA.16816.F32.BF16 R40, R8.reuse, R68, R40 ;  /* 0x000000440828723c */ /* 0x040ff00000041828 */
[C---:B-----5:R-:W-:Y:S01]  /*2a60*/  HMMA.16816.F32.BF16 R48, R8.reuse, R80, R32 ;  /* 0x000000500830723c */ /* 0x060fe20000041820 */
[----:B------:R-:W3:Y:S07]  /*2a70*/  LDSM.16.M88.4 R32, [R213+0x5800] ;  /* 0x00580000d520783b */ /* 0x000eee0000000200 */
[C---:B------:R-:W-:Y:S01]  /*2a80*/  HMMA.16816.F32.BF16 R44, R8.reuse, R86, R44 ;  /* 0x00000056082c723c */ /* 0x040fe2000004182c */
[----:B------:R-:W-:Y:S07]  /*2a90*/  LDSM.16.M88.4 R84, [R219+0x6000] ;  /* 0x00600000db54783b */ /* 0x000fee0000000200 */
[C---:B------:R-:W-:Y:S08]  /*2aa0*/  HMMA.16816.F32.BF16 R56, R8.reuse, R70, R36 ;  /* 0x000000460838723c */ /* 0x040ff00000041824 */
[C---:B------:R-:W-:Y:S01]  /*2ab0*/  HMMA.16816.F32.BF16 R52, R8.reuse, R82, R28 ;  /* 0x000000520834723c */ /* 0x040fe2000004181c */
[----:B------:R-:W-:Y:S07]  /*2ac0*/  LDSM.16.M88.4 R80, [R208+0xf000] ;  /* 0x00f00000d050783b */ /* 0x000fee0000000200 */
[C---:B------:R-:W-:Y:S08]  /*2ad0*/  HMMA.16816.F32.BF16 R68, R8.reuse, R72, R24 ;  /* 0x000000480844723c */ /* 0x040ff00000041818 */
[----:B------:R-:W-:Y:S01]  /*2ae0*/  HMMA.16816.F32.BF16 R36, R8, R74, R16 ;  /* 0x0000004a0824723c */ /* 0x000fe20000041810 */
[----:B------:R-:W4:Y:S04]  /*2af0*/  LDSM.16.M88.4 R8, [R215+0x6000] ;  /* 0x00600000d708783b */ /* 0x000f280000000200 */
[----:B------:R-:W-:Y:S03]  /*2b00*/  LDSM.16.M88.4 R72, [R208+0xf800] ;  /* 0x00f80000d048783b */ /* 0x000fe60000000200 */
[C---:B-1----:R-:W-:Y:S01]  /*2b10*/  HMMA.16816.F32.BF16 R28, R20.reuse, R88, R12 ;  /* 0x00000058141c723c */ /* 0x042fe2000004180c */
[----:B------:R-:W-:Y:S07]  /*2b20*/  LDSM.16.M88.4 R16, [R216+0x6000] ;  /* 0x00600000d810783b */ /* 0x000fee0000000200 */
[C---:B--2---:R-:W-:Y:S01]  /*2b30*/  HMMA.16816.F32.BF16 R12, R20.reuse, R76, R40 ;  /* 0x0000004c140c723c */ /* 0x044fe20000041828 */
[----:B------:R-:W1:Y:S07]  /*2b40*/  LDSM.16.M88.4 R40, [R208+0xe800] ;  /* 0x00e80000d028783b */ /* 0x000e6e0000000200 */
[C---:B------:R-:W-:Y:S01]  /*2b50*/  HMMA.16816.F32.BF16 R24, R20.reuse, R90, R44 ;  /* 0x0000005a1418723c */ /* 0x040fe2000004182c */
[----:B------:R-:W-:Y:S07]  /*2b60*/  LDSM.16.M88.4 R88, [R219+0x7800] ;  /* 0x00780000db58783b */ /* 0x000fee0000000200 */
[C---:B------:R-:W-:Y:S08]  /*2b70*/  HMMA.16816.F32.BF16 R48, R20.reuse, R60, R48 ;  /* 0x0000003c1430723c */ /* 0x040ff00000041830 */
[C---:B------:R-:W-:Y:S01]  /*2b80*/  HMMA.16816.F32.BF16 R44, R20.reuse, R78, R56 ;  /* 0x0000004e142c723c */ /* 0x040fe20000041838 */
[----:B------:R-:W-:Y:S07]  /*2b90*/  LDSM.16.M88.4 R76, [R219+0x6800] ;  /* 0x00680000db4c783b */ /* 0x000fee0000000200 */
[C---:B------:R-:W-:Y:S08]  /*2ba0*/  HMMA.16816.F32.BF16 R52, R20.reuse, R62, R52 ;  /* 0x0000003e1434723c */ /* 0x040ff00000041834 */
[C---:B---3--:R-:W-:Y:S01]  /*2bb0*/  HMMA.16816.F32.BF16 R56, R20.reuse, R32, R68 ;  /* 0x000000201438723c */ /* 0x048fe20000041844 */
[----:B------:R-:W2:Y:S07]  /*2bc0*/  LDSM.16.M88.4 R68, [R219+0x7000] ;  /* 0x00700000db44783b */ /* 0x000eae0000000200 */
[----:B------:R-:W-:Y:S08]  /*2bd0*/  HMMA.16816.F32.BF16 R36, R20, R34, R36 ;  /* 0x000000221424723c */ /* 0x000ff00000041824 */
[C---:B----4-:R-:W-:Y:S08]  /*2be0*/  HMMA.16816.F32.BF16 R32, R8.reuse, R64, R28 ;  /* 0x000000400820723c */ /* 0x050ff0000004181c */
[C---:B------:R-:W-:Y:S08]  /*2bf0*/  HMMA.16816.F32.BF16 R64, R8.reuse, R66, R24 ;  /* 0x000000420840723c */ /* 0x040ff00000041818 */
[C---:B------:R-:W-:Y:S01]  /*2c00*/  HMMA.16816.F32.BF16 R20, R8.reuse, R80, R48 ;  /* 0x000000500814723c */ /* 0x040fe20000041830 */
[----:B------:R-:W-:Y:S07]  /*2c10*/  LDSM.16.M88.4 R48, [R214+0xe000] ;  /* 0x00e00000d630783b */ /* 0x000fee0000000200 */
[C---:B-1----:R-:W-:Y:S08]  /*2c20*/  HMMA.16816.F32.BF16 R28, R8.reuse, R40, R12 ;  /* 0x00000028081c723c */ /* 0x042ff0000004180c */
[C---:B------:R-:W-:Y:S08]  /*2c30*/  HMMA.16816.F32.BF16 R24, R8.reuse, R42, R44 ;  /* 0x0000002a0818723c */ /* 0x040ff0000004182c */
[C---:B------:R-:W-:Y:S01]  /*2c40*/  HMMA.16816.F32.BF16 R12, R8.reuse, R82, R52 ;  /* 0x00000052080c723c */ /* 0x040fe20000041834 */
[----:B------:R-:W-:Y:S07]  /*2c50*/  LDSM.16.M88.4 R80, [R214+0xf800] ;  /* 0x00f80000d650783b */ /* 0x000fee0000000200 */
[C---:B------:R-:W-:Y:S08]  /*2c60*/  HMMA.16816.F32.BF16 R60, R8.reuse, R72, R56 ;  /* 0x00000048083c723c */ /* 0x040ff00000041838 */
[----:B------:R-:W-:Y:S01]  /*2c70*/  HMMA.16816.F32.BF16 R44, R8, R74, R36 ;  /* 0x0000004a082c723c */ /* 0x000fe20000041824 */
[----:B------:R-:W1:Y:S04]  /*2c80*/  LDSM.16.M88.4 R8, [R218+0x6000] ;  /* 0x00600000da08783b */ /* 0x000e680000000200 */
[----:B------:R-:W3:Y:S03]  /*2c90*/  LDSM.16.M88.4 R72, [R214+0xf000] ;  /* 0x00f00000d648783b */ /* 0x000ee60000000200 */
[C---:B------:R-:W-:Y:S01]  /*2ca0*/  HMMA.16816.F32.BF16 R56, R16.reuse, R86, R64 ;  /* 0x000000561038723c */ /* 0x040fe20000041840 */
[----:B------:R-:W4:Y:S07]  /*2cb0*/  LDSM.16.M88.4 R64, [R214+0xe800] ;  /* 0x00e80000d640783b */ /* 0x000f2e0000000200 */
[C---:B------:R-:W-:Y:S08]  /*2cc0*/  HMMA.16816.F32.BF16 R36, R16.reuse, R84, R32 ;  /* 0x000000541024723c */ /* 0x040ff00000041820 */
[C---:B--2---:R-:W-:Y:S08]  /*2cd0*/  HMMA.16816.F32.BF16 R32, R16.reuse, R68, R20 ;  /* 0x000000441020723c */ /* 0x044ff00000041814 */
[C---:B------:R-:W-:Y:S08]  /*2ce0*/  HMMA.16816.F32.BF16 R52, R16.reuse, R76, R28 ;  /* 0x0000004c1034723c */ /* 0x040ff0000004181c */
[C---:B------:R-:W-:Y:S01]  /*2cf0*/  HMMA.16816.F32.BF16 R28, R16.reuse, R70, R12 ;  /* 0x00000046101c723c */ /* 0x040fe2000004180c */
[----:B------:R-:W-:Y:S04]  /*2d00*/  LDSM.16.M88.4 R12, [R217+0x6000] ;  /* 0x00600000d90c783b */ /* 0x000fe80000000200 */
[----:B------:R-:W2:Y:S03]  /*2d10*/  LDSM.16.M88.4 R68, [R213+0x6000] ;  /* 0x00600000d544783b */ /* 0x000ea60000000200 */
[C---:B------:R-:W-:Y:S08]  /*2d20*/  HMMA.16816.F32.BF16 R40, R16.reuse, R78, R24 ;  /* 0x0000004e1028723c */ /* 0x040ff00000041818 */
[----:B------:R-:W-:Y:S08]  /*2d30*/  HMMA.16816.F32.BF16 R24, R16, R88, R60 ;  /* 0x000000581018723c */ /* 0x000ff0000004183c */
[C---:B-1----:R-:W-:Y:S08]  /*2d40*/  HMMA.16816.F32.BF16 R20, R8.reuse, R48, R36 ;  /* 0x000000300814723c */ /* 0x042ff00000041824 */
[C---:B------:R-:W-:Y:S08]  /*2d50*/  HMMA.16816.F32.BF16 R36, R8.reuse, R50, R56 ;  /* 0x000000320824723c */ /* 0x040ff00000041838 */
[----:B---3--:R-:W-:Y:S01]  /*2d60*/  HMMA.16816.F32.BF16 R48, R8, R72, R32 ;  /* 0x000000480830723c */ /* 0x008fe20000041820 */
[----:B------:R-:W1:Y:S07]  /*2d70*/  LDSM.16.M88.4 R32, [R213+0x6800] ;  /* 0x00680000d520783b */ /* 0x000e6e0000000200 */
[----:B------:R-:W-:Y:S08]  /*2d80*/  HMMA.16816.F32.BF16 R16, R16, R90, R44 ;  /* 0x0000005a1010723c */ /* 0x000ff0000004182c */
[C---:B----4-:R-:W-:Y:S08]  /*2d90*/  HMMA.16816.F32.BF16 R52, R8.reuse, R64, R52 ;  /* 0x000000400834723c */ /* 0x050ff00000041834 */
[C---:B------:R-:W-:Y:S08]  /*2da0*/  HMMA.16816.F32.BF16 R44, R8.reuse, R66, R40 ;  /* 0x00000042082c723c */ /* 0x040ff00000041828 */
[----:B------:R-:W-:Y:S01]  /*2db0*/  HMMA.16816.F32.BF16 R64, R8, R80, R24 ;  /* 0x000000500840723c */ /* 0x000fe20000041818 */
[----:B------:R-:W3:Y:S07]  /*2dc0*/  LDSM.16.M88.4 R24, [R213+0x7000] ;  /* 0x00700000d518783b */ /* 0x000eee0000000200 */
[C---:B--2---:R-:W-:Y:S07]  /*2dd0*/  HMMA.16816.F32.BF16 R40, R12.reuse, R68, R20 ;  /* 0x000000440c28723c */ /* 0x044fee0000041814 */
[----:B------:R-:W-:Y:S01]  /*2de0*/  IMAD R68, R114, 0x4, R113 ;  /* 0x0000000472447824 */ /* 0x000fe200078e0271 */
[----:B------:R-:W-:Y:S01]  /*2df0*/  HMMA.16816.F32.BF16 R20, R12, R70, R36 ;  /* 0x000000460c14723c */ /* 0x000fe20000041824 */
[----:B------:R-:W2:Y:S01]  /*2e00*/  LDSM.16.M88.4 R36, [R213+0x7800] ;  /* 0x00780000d524783b */ /* 0x000ea20000000200 */
[----:B------:R-:W-:-:S04]  /*2e10*/  DEPBAR.LE SB0, 0x0 ;  /* 0x000080000000791a */ /* 0x000fc80000000000 */
[----:B------:R4:W-:Y:S02]  /*2e20*/  STL [R1+0x30], R68 ;  /* 0x0000304401007387 */ /* 0x0009e40000100800 */
[C---:B------:R-:W-:Y:S08]  /*2e30*/  HMMA.16816.F32.BF16 R60, R8.reuse, R74, R28 ;  /* 0x0000004a083c723c */ /* 0x040ff0000004181c */
[----:B------:R-:W-:Y:S07]  /*2e40*/  HMMA.16816.F32.BF16 R56, R8, R82, R16 ;  /* 0x000000520838723c */ /* 0x000fee0000041810 */
[----:B------:R-:W-:Y:S01]  /*2e50*/  IMNMX R17, R3, UR11, PT ;  /* 0x0000000b03117c17 */ /* 0x000fe2000b800200 */
[----:B-1----:R-:W-:Y:S01]  /*2e60*/  HMMA.16816.F32.BF16 R8, R12, R32, R52 ;  /* 0x000000200c08723c */ /* 0x002fe20000041834 */
[----:B------:R-:W-:-:S02]  /*2e70*/  IMNMX R16, R5, UR11, PT ;  /* 0x0000000b05107c17 */ /* 0x000fc4000b800200 */
[C---:B------:R-:W-:Y:S02]  /*2e80*/  IADD3 R3, R2.reuse, 0x8, RZ ;  /* 0x0000000802037810 */ /* 0x040fe40007ffe0ff */
[----:B------:R-:W-:Y:S02]  /*2e90*/  IADD3 R5, R2, 0x9, RZ ;  /* 0x0000000902057810 */ /* 0x000fe40007ffe0ff */
[CC--:B------:R-:W-:Y:S01]  /*2ea0*/  ISETP.GE.AND P0, PT, R6.reuse, R17.reuse, PT ;  /* 0x000000110600720c */ /* 0x0c0fe20003f06270 */
[----:B------:R-:W-:Y:S01]  /*2eb0*/  HMMA.16816.F32.BF16 R32, R12, R34, R44 ;  /* 0x000000220c20723c */ /* 0x000fe2000004182c */
[----:B------:R-:W-:Y:S01]  /*2ec0*/  BAR.SYNC.DEFER_BLOCKING 0x0 ;  /* 0x0000000000007b1d */ /* 0x000fe20000010000 */
[-C--:B------:R-:W-:Y:S02]  /*2ed0*/  ISETP.GE.AND P3, PT, R6, R16.reuse, PT ;  /* 0x000000100600720c */ /* 0x080fe40003f66270 */
[C---:B------:R-:W-:Y:S02]  /*2ee0*/  ISETP.GE.AND P4, PT, R3.reuse, R17, PT ;  /* 0x000000110300720c */ /* 0x040fe40003f86270 */
[----:B------:R-:W-:-:S02]  /*2ef0*/  ISETP.GE.AND P6, PT, R3, R16, PT ;  /* 0x000000100300720c */ /* 0x000fc40003fc6270 */
[C---:B------:R-:W-:Y:S01]  /*2f00*/  ISETP.GE.AND P2, PT, R5.reuse, R17, PT ;  /* 0x000000110500720c */ /* 0x040fe20003f46270 */
[----:B---3--:R-:W-:Y:S01]  /*2f10*/  HMMA.16816.F32.BF16 R28, R12, R24, R48 ;  /* 0x000000180c1c723c */ /* 0x008fe20000041830 */
[----:B------:R-:W-:Y:S02]  /*2f20*/  ISETP.GE.AND P5, PT, R5, R16, PT ;  /* 0x000000100500720c */ /* 0x000fe40003fa6270 */
[----:B------:R-:W-:Y:S02]  /*2f30*/  IADD3 R3, R2, 0x10, RZ ;  /* 0x0000001002037810 */ /* 0x000fe40007ffe0ff */
[----:B------:R-:W-:Y:S02]  /*2f40*/  FSEL R52, R41, -INF , !P0 ;  /* 0xff80000029347808 */ /* 0x000fe40004000000 */
[----:B------:R-:W-:Y:S02]  /*2f50*/  FSEL R45, R43, -INF , !P3 ;  /* 0xff8000002b2d7808 */ /* 0x000fe40005800000 */
[----:B------:R-:W-:-:S02]  /*2f60*/  FSEL R41, R20, -INF , !P4 ;  /* 0xff80000014297808 */ /* 0x000fc40006000000 */
[----:B------:R-:W-:Y:S02]  /*2f70*/  FSEL R44, R22, -INF , !P6 ;  /* 0xff800000162c7808 */ /* 0x000fe40007000000 */
[----:B------:R-:W-:Y:S02]  /*2f80*/  FSEL R43, R21, -INF , !P2 ;  /* 0xff800000152b7808 */ /* 0x000fe40005000000 */
[----:B------:R-:W-:Y:S02]  /*2f90*/  FSEL R24, R23, -INF , !P5 ;  /* 0xff80000017187808 */ /* 0x000fe40006800000 */
[C---:B------:R-:W-:Y:S01]  /*2fa0*/  ISETP.GE.AND P1, PT, R3.reuse, R17, PT ;  /* 0x000000110300720c */ /* 0x040fe20003f26270 */
[----:B------:R-:W-:Y:S01]  /*2fb0*/  HMMA.16816.F32.BF16 R20, R12, R26, R60 ;  /* 0x0000001a0c14723c */ /* 0x000fe2000004183c */
[----:B------:R-:W-:Y:S02]  /*2fc0*/  ISETP.GE.AND P0, PT, R3, R16, PT ;  /* 0x000000100300720c */ /* 0x000fe40003f06270 */
[----:B------:R-:W-:-:S02]  /*2fd0*/  IADD3 R5, R2, 0x11, RZ ;  /* 0x0000001102057810 */ /* 0x000fc40007ffe0ff */
[C---:B------:R-:W-:Y:S02]  /*2fe0*/  IADD3 R3, R2.reuse, 0x18, RZ ;  /* 0x0000001802037810 */ /* 0x040fe40007ffe0ff */
[CC--:B------:R-:W-:Y:S02]  /*2ff0*/  ISETP.GE.AND P3, PT, R5.reuse, R17.reuse, PT ;  /* 0x000000110500720c */ /* 0x0c0fe40003f66270 */
[-C--:B------:R-:W-:Y:S02]  /*3000*/  ISETP.GE.AND P4, PT, R5, R16.reuse, PT ;  /* 0x000000100500720c */ /* 0x080fe40003f86270 */
[C---:B------:R-:W-:Y:S02]  /*3010*/  ISETP.GE.AND P6, PT, R3.reuse, R17, PT ;  /* 0x000000110300720c */ /* 0x040fe40003fc6270 */
[----:B------:R-:W-:Y:S02]  /*3020*/  ISETP.GE.AND P2, PT, R3, R16, PT ;  /* 0x000000100300720c */ /* 0x000fe40003f46270 */
[----:B------:R-:W-:-:S02]  /*3030*/  IADD3 R5, R2, 0x19, RZ ;  /* 0x0000001902057810 */ /* 0x000fc40007ffe0ff */
[----:B------:R-:W-:Y:S02]  /*3040*/  IADD3 R3, R2, 0x20, RZ ;  /* 0x0000002002037810 */ /* 0x000fe40007ffe0ff */
[----:B------:R-:W-:Y:S02]  /*3050*/  FSEL R114, R8, -INF , !P1 ;  /* 0xff80000008727808 */ /* 0x000fe40004800000 */
[----:B------:R-:W-:Y:S02]  /*3060*/  FSEL R130, R10, -INF , !P0 ;  /* 0xff8000000a827808 */ /* 0x000fe40004000000 */
[----:B------:R-:W-:Y:S02]  /*3070*/  FSEL R115, R9, -INF , !P3 ;  /* 0xff80000009737808 */ /* 0x000fe40005800000 */
[----:B------:R-:W-:Y:S02]  /*3080*/  FSEL R131, R11, -INF , !P4 ;  /* 0xff8000000b837808 */ /* 0x000fe40006000000 */
[----:B--2---:R-:W-:Y:S01]  /*3090*/  HMMA.16816.F32.BF16 R8, R12, R36, R64 ;  /* 0x000000240c08723c */ /* 0x004fe20000041840 */
[----:B------:R-:W-:-:S02]  /*30a0*/  ISETP.GE.AND P5, PT, R5, R17, PT ;  /* 0x000000110500720c */ /* 0x000fc40003fa6270 */
[-C--:B------:R-:W-:Y:S02]  /*30b0*/  ISETP.GE.AND P1, PT, R5, R16.reuse, PT ;  /* 0x000000100500720c */ /* 0x080fe40003f26270 */
[C---:B------:R-:W-:Y:S02]  /*30c0*/  ISETP.GE.AND P0, PT, R3.reuse, R17, PT ;  /* 0x000000110300720c */ /* 0x040fe40003f06270 */
[----:B------:R-:W-:Y:S01]  /*30d0*/  ISETP.GE.AND P3, PT, R3, R16, PT ;  /* 0x000000100300720c */ /* 0x000fe20003f66270 */
[----:B------:R-:W-:Y:S01]  /*30e0*/  HMMA.16816.F32.BF16 R12, R12, R38, R56 ;  /* 0x000000260c0c723c */ /* 0x000fe20000041838 */
[C---:B------:R-:W-:Y:S02]  /*30f0*/  IADD3 R5, R2.reuse, 0x21, RZ ;  /* 0x0000002102057810 */ /* 0x040fe40007ffe0ff */
[----:B------:R-:W-:Y:S02]  /*3100*/  IADD3 R3, R2, 0x28, RZ ;  /* 0x0000002802037810 */ /* 0x000fe40007ffe0ff */
[----:B------:R-:W-:-:S02]  /*3110*/  FSEL R113, R32, -INF , !P6 ;  /* 0xff80000020717808 */ /* 0x000fc40007000000 */
[----:B------:R-:W-:Y:S02]  /*3120*/  FSEL R129, R34, -INF , !P2 ;  /* 0xff80000022817808 */ /* 0x000fe40005000000 */
[----:B------:R-:W-:Y:S02]  /*3130*/  FSEL R112, R33, -INF , !P5 ;  /* 0xff80000021707808 */ /* 0x000fe40006800000 */
[CC--:B------:R-:W-:Y:S02]  /*3140*/  ISETP.GE.AND P4, PT, R5.reuse, R17.reuse, PT ;  /* 0x000000110500720c */ /* 0x0c0fe40003f86270 */
        /* <DEDUP_REMOVED lines=8> */
[----:B------:R-:W-:-:S02]  /*31d0*/  FSEL R205, R29, -INF , !P4 ;  /* 0xff8000001dcd7808 */ /* 0x000fc40006000000 */
[CC--:B------:R-:W-:Y:S02]  /*31e0*/  ISETP.GE.AND P1, PT, R5.reuse, R17.reuse, PT ;  /* 0x000000110500720c */ /* 0x0c0fe40003f26270 */
[-C--:B------:R-:W-:Y:S02]  /*31f0*/  ISETP.GE.AND P0, PT, R5, R16.reuse, PT ;  /* 0x000000100500720c */ /* 0x080fe40003f06270 */
[C---:B------:R-:W-:Y:S02]  /*3200*/  ISETP.GE.AND P3, PT, R3.reuse, R17, PT ;  /* 0x000000110300720c */ /* 0x040fe40003f66270 */
[----:B------:R-:W-:Y:S02]  /*3210*/  ISETP.GE.AND P4, PT, R3, R16, PT ;  /* 0x000000100300720c */ /* 0x000fe40003f86270 */
[----:B------:R-:W-:Y:S02]  /*3220*/  IADD3 R3, R2, 0x38, RZ ;  /* 0x0000003802037810 */ /* 0x000fe40007ffe0ff */
[----:B------:R-:W-:-:S02]  /*3230*/  FSEL R207, R22, -INF , !P5 ;  /* 0xff80000016cf7808 */ /* 0x000fc40006800000 */
[----:B------:R-:W-:Y:S02]  /*3240*/  FSEL R204, R21, -INF , !P1 ;  /* 0xff80000015cc7808 */ /* 0x000fe40004800000 */
[----:B------:R-:W-:Y:S02]  /*3250*/  FSEL R244, R23, -INF , !P0 ;  /* 0xff80000017f47808 */ /* 0x000fe40004000000 */
[CC--:B------:R-:W-:Y:S02]  /*3260*/  ISETP.GE.AND P5, PT, R3.reuse, R17.reuse, PT ;  /* 0x000000110300720c */ /* 0x0c0fe40003fa6270 */
[----:B------:R-:W-:Y:S02]  /*3270*/  ISETP.GE.AND P1, PT, R3, R16, PT ;  /* 0x000000100300720c */ /* 0x000fe40003f26270 */
[C---:B------:R-:W-:Y:S02]  /*3280*/  ISETP.GE.AND P0, PT, R2.reuse, R17, PT ;  /* 0x000000110200720c */ /* 0x040fe40003f06270 */
[----:B------:R-:W-:-:S02]  /*3290*/  IADD3 R3, R2, 0x39, RZ ;  /* 0x0000003902037810 */ /* 0x000fc40007ffe0ff */
[----:B------:R-:W-:Y:S02]  /*32a0*/  FSEL R18, R40, -INF , !P0 ;  /* 0xff80000028127808 */ /* 0x000fe40004000000 */
[----:B------:R-:W-:Y:S02]  /*32b0*/  ISETP.GE.AND P0, PT, R3, R16, PT ;  /* 0x000000100300720c */ /* 0x000fe40003f06270 */
[----:B------:R-:W-:Y:S02]  /*32c0*/  IADD3 R5, R2, 0x31, RZ ;  /* 0x0000003102057810 */ /* 0x000fe40007ffe0ff */
[----:B------:R-:W-:Y:S02]  /*32d0*/  FSEL R190, R15, -INF , !P0 ;  /* 0xff8000000fbe7808 */ /* 0x000fe40004000000 */
[----:B------:R-:W-:Y:S02]  /*32e0*/  PLOP3.LUT P0, PT, PT, PT, UP0, 0x80, 0x0 ;  /* 0x000000000000781c */ /* 0x000fe40003f0f008 */
[----:B------:R-:W-:-:S02]  /*32f0*/  FSEL R245, R31, -INF , !P6 ;  /* 0xff8000001ff57808 */ /* 0x000fc40007000000 */
[----:B------:R-:W-:Y:S02]  /*3300*/  FSEL R149, R20, -INF , !P2 ;  /* 0xff80000014957808 */ /* 0x000fe40005000000 */
[----:B------:R-:W-:Y:S02]  /*3310*/  FSEL R171, R8, -INF , !P3 ;  /* 0xff80000008ab7808 */ /* 0x000fe40005800000 */
[----:B------:R-:W-:Y:S02]  /*3320*/  FSEL R251, R10, -INF , !P4 ;  /* 0xff8000000afb7808 */ /* 0x000fe40006000000 */
[CC--:B------:R-:W-:Y:S02]  /*3330*/  ISETP.GE.AND P6, PT, R5.reuse, R17.reuse, PT ;  /* 0x000000110500720c */ /* 0x0c0fe40003fc6270 */
[-C--:B------:R-:W-:Y:S02]  /*3340*/  ISETP.GE.AND P2, PT, R5, R16.reuse, PT ;  /* 0x000000100500720c */ /* 0x080fe40003f46270 */
[----:B------:R-:W-:Y:S01]  /*3350*/  ISETP.GE.AND P3, PT, R2, R16, PT ;  /* 0x000000100200720c */ /* 0x000fe20003f66270 */
[----:B------:R-:W-:Y:S01]  /*3360*/  IMAD.IADD R2, R109, 0x1, R110 ;  /* 0x000000016d027824 */ /* 0x000fe200078e026e */
[----:B------:R-:W-:-:S02]  /*3370*/  ISETP.GE.AND P4, PT, R3, R17, PT ;  /* 0x000000110300720c */ /* 0x000fc40003f86270 */
[----:B------:R-:W-:Y:S02]  /*3380*/  FSEL R19, R42, -INF , !P3 ;  /* 0xff8000002a137808 */ /* 0x000fe40005800000 */
[----:B------:R-:W-:Y:S02]  /*3390*/  FSEL R252, R9, -INF , !P6 ;  /* 0xff80000009fc7808 */ /* 0x000fe40007000000 */
[----:B------:R-:W-:Y:S02]  /*33a0*/  FSEL R179, R11, -INF , !P2 ;  /* 0xff8000000bb37808 */ /* 0x000fe40005000000 */
[----:B------:R-:W-:Y:S02]  /*33b0*/  FSEL R247, R12, -INF , !P5 ;  /* 0xff8000000cf77808 */ /* 0x000fe40006800000 */
[----:B------:R-:W-:Y:S02]  /*33c0*/  FSEL R175, R14, -INF , !P1 ;  /* 0xff8000000eaf7808 */ /* 0x000fe40004800000 */
[----:B------:R-:W-:Y:S01]  /*33d0*/  FSEL R188, R13, -INF , !P4 ;  /* 0xff8000000dbc7808 */ /* 0x000fe20006000000 */
[----:B------:R-:W-:Y:S05]  /*33e0*/  @!P0 BRA `(.L_x_346) ;  /* 0x0000024000008947 */ /* 0x000fea0003800000 */
[----:B----4-:R-:W-:Y:S01]  /*33f0*/  UIADD3 UR5, UR21, -0x2, URZ ;  /* 0xfffffffe15057890 */ /* 0x010fe2000fffe03f */
[C---:B------:R-:W-:Y:S01]  /*3400*/  IMAD.SHL.U32 R12, R118.reuse, 0x20, RZ ;  /* 0x00000020760c7824 */ /* 0x040fe200078e00ff */
[----:B------:R-:W-:-:S02]  /*3410*/  SHF.L.U64.HI R5, R118, 0x5, R119 ;  /* 0x0000000576057819 */ /* 0x000fc40000010277 */
[----:B------:R-:W-:Y:S02]  /*3420*/  USHF.R.S32.HI UR4, URZ, 0x1f, UR5 ;  /* 0x0000001f3f047899 */ /* 0x000fe40008011405 */
[----:B------:R-:W-:Y:S02]  /*3430*/  IMAD R3, R117, UR5, RZ ;  /* 0x0000000575037c24 */ /* 0x000fe4000f8e02ff */
[----:B------:R-:W-:-:S04]  /*3440*/  IMAD.WIDE.U32 R6, R120, UR5, R122 ;  /* 0x0000000578067c25 */ /* 0x000fc8000f8e007a */
[----:B------:R-:W-:Y:S01]  /*3450*/  IMAD R3, R120, UR4, R3 ;  /* 0x0000000478037c24 */ /* 0x000fe2000f8e0203 */
[----:B------:R-:W-:-:S03]  /*3460*/  LEA R10, P2, R6, c[0x0][0x168], 0x1 ;  /* 0x00005a00060a7a11 */ /* 0x000fc600078408ff */
[----:B------:R-:W-:Y:S01]  /*3470*/  IMAD.IADD R3, R7, 0x1, R3 ;  /* 0x0000000107037824 */ /* 0x000fe200078e0203 */
[----:B------:R-:W-:-:S04]  /*3480*/  IADD3 R8, P1, R12, R10, RZ ;  /* 0x0000000a0c087210 */ /* 0x000fc80007f3e0ff */
[----:B------:R-:W-:Y:S02]  /*3490*/  LEA.HI.X R11, R6, c[0x0][0x16c], R3, 0x1, P2 ;  /* 0x00005b00060b7a11 */ /* 0x000fe400010f0c03 */
[C---:B------:R-:W-:Y:S02]  /*34a0*/  IADD3 R6, P2, R12.reuse, R8, RZ ;  /* 0x000000080c067210 */ /* 0x040fe40007f5e0ff */
[----:B------:R-:W-:Y:S01]  /*34b0*/  IADD3.X R9, R5, R11, RZ, P1, !PT ;  /* 0x0000000b05097210 */ /* 0x000fe20000ffe4ff */
[----:B------:R-:W-:Y:S01]  /*34c0*/  @!PT LDS RZ, [RZ] ;  /* 0x00000000fffff984 */ /* 0x000fe20000000800 */
[----:B------:R-:W-:Y:S01]  /*34d0*/  @!PT LDS RZ, [RZ] ;  /* 0x00000000fffff984 */ /* 0x000fe20000000800 */
[----:B------:R-:W-:Y:S01]  /*34e0*/  @!PT LDS RZ, [RZ] ;  /* 0x00000000fffff984 */ /* 0x000fe20000000800 */
[----:B------:R1:W-:Y:S01]  /*34f0*/  LDGSTS.E.BYPASS.LTC128B.128 [R235+0x8000], [R10.64] ;  /* 0x080000000aeb7fae */ /* 0x0003e2000b901d56 */
[----:B------:R-:W-:-:S03]  /*3500*/  IADD3 R12, P1, R12, R6, RZ ;  /* 0x000000060c0c7210 */ /* 0x000fc60007f3e0ff */
[----:B------:R1:W-:Y:S01]  /*3510*/  LDGSTS.E.BYPASS.LTC128B.128 [R235+0xa000], [R10.64+0x80] ;  /* 0x0a0000800aeb7fae */ /* 0x0003e2000b901d56 */
[----:B------:R-:W-:-:S03]  /*3520*/  IMAD.X R7, R5, 0x1, R9, P2 ;  /* 0x0000000105077824 */ /* 0x000fc600010e0609 */
[----:B------:R1:W-:Y:S02]  /*3530*/  LDGSTS.E.BYPASS.LTC128B.128 [R235+0xc000], [R10.64+0x100] ;  /* 0x0c0001000aeb7fae */ /* 0x0003e4000b901d56 */
[----:B------:R-:W-:Y:S02]  /*3540*/  IADD3.X R13, R5, R7, RZ, P1, !PT ;  /* 0x00000007050d7210 */ /* 0x000fe40000ffe4ff */
        /* <DEDUP_REMOVED lines=14> */
.L_x_346:
[----:B----4-:R-:W-:Y:S01]  /*3630*/  FMNMX.FTZ R3, R18, R52, !PT ;  /* 0x0000003412037209 */ /* 0x010fe20007810000 */
[----:B------:R-:W-:Y:S01]  /*3640*/  IMAD.WIDE.U32 R176, R68, -0x326172a9, RZ ;  /* 0xcd9e8d5744b07825 */ /* 0x000fe200078e00ff */
[----:B------:R-:W-:-:S02]  /*3650*/  USHF.L.U32 UR4, UR26, 0x1, URZ ;  /* 0x000000011a047899 */ /* 0x000fc4000800063f */
[----:B------:R-:W-:Y:S01]  /*3660*/  FMNMX.FTZ R3, R41, R3, !PT ;  /* 0x0000000329037209 */ /* 0x000fe20007810000 */
[----:B------:R-:W-:Y:S01]  /*3670*/  UIADD3 UR14, UR25, -0x4498517b, URZ ;  /* 0xbb67ae85190e7890 */ /* 0x000fe2000fffe03f */
[----:B------:R-:W-:Y:S01]  /*3680*/  IMAD.WIDE.U32 R150, R121, -0x2daee0ad, RZ ;  /* 0xd2511f5379967825 */ /* 0x000fe200078e00ff */
[----:B------:R-:W-:Y:S01]  /*3690*/  UIADD3 UR15, UR24, -0x61c88647, URZ ;  /* 0x9e3779b9180f7890 */ /* 0x000fe2000fffe03f */
[----:B------:R-:W-:Y:S01]  /*36a0*/  FMNMX.FTZ R3, R43, R3, !PT ;  /* 0x000000032b037209 */ /* 0x000fe20007810000 */
[----:B------:R-:W-:Y:S01]  /*36b0*/  UIADD3 UR13, UR24, 0x3c6ef372, URZ ;  /* 0x3c6ef372180d7890 */ /* 0x000fe2000fffe03f */
[----:B------:R-:W-:Y:S01]  /*36c0*/  IMAD.SHL.U32 R209, R2, 0x2, RZ ;  /* 0x0000000202d17824 */ /* 0x000fe200078e00ff */
[----:B------:R-:W-:Y:S01]  /*36d0*/  UIADD3 UR12, UR25, 0x76cf5d0a, URZ ;  /* 0x76cf5d0a190c7890 */ /* 0x000fe2000fffe03f */
[----:B------:R-:W-:Y:S01]  /*36e0*/  FMNMX.FTZ R3, R114, R3, !PT ;  /* 0x0000000372037209 */ /* 0x000fe20007810000 */
[----:B------:R-:W-:Y:S01]  /*36f0*/  UIADD3 UR10, UR25, 0x32370b8f, URZ ;  /* 0x32370b8f190a7890 */ /* 0x000fe2000fffe03f */
[----:B------:R-:W-:Y:S01]  /*3700*/  IMAD R210, R4, 0x2, R209 ;  /* 0x0000000204d27824 */ /* 0x000fe200078e02d1 */
[----:B------:R-:W-:Y:S01]  /*3710*/  UIADD3 UR9, UR24, 0x78dde6e4, URZ ;  /* 0x78dde6e418097890 */ /* 0x000fe2000fffe03f */
[----:B------:R-:W-:Y:S01]  /*3720*/  FMNMX.FTZ R3, R115, R3, !PT ;  /* 0x0000000373037209 */ /* 0x000fe20007810000 */
[----:B------:R-:W-:Y:S01]  /*3730*/  UIADD3 UR11, UR24, -0x255992d5, URZ ;  /* 0xdaa66d2b180b7890 */ /* 0x000fe2000fffe03f */
[----:B------:R-:W-:Y:S01]  /*3740*/  LEA R212, R0, R209, 0x1 ;  /* 0x000000d100d47211 */ /* 0x000fe200078e08ff */
[----:B------:R-:W-:Y:S01]  /*3750*/  UIADD3 UR6, UR25, -0x56f99767, URZ ;  /* 0xa906689919067890 */ /* 0x000fe2000fffe03f */
[----:B------:R-:W-:Y:S01]  /*3760*/  FMNMX.FTZ R3, R113, R3, !PT ;  /* 0x0000000371037209 */ /* 0x000fe20007810000 */
[----:B------:R-:W-:Y:S01]  /*3770*/  UIADD3 UR8, UR25, -0x126145ec, URZ ;  /* 0xed9eba1419087890 */ /* 0x000fe2000fffe03f */
[----:B------:R-:W-:Y:S01]  /*3780*/  IMAD R170, R111, 0x10000, R111 ;  /* 0x000100006faa7824 */ /* 0x000fe200078e026f */
[----:B------:R-:W-:Y:S01]  /*3790*/  UIADD3 UR16, UR24, -0x4ab325aa, URZ ;  /* 0xb54cda5618107890 */ /* 0x000fe2000fffe03f */
[----:B------:R-:W-:Y:S01]  /*37a0*/  FMNMX.FTZ R3, R112, R3, !PT ;  /* 0x0000000370037209 */ /* 0x000fe20007810000 */
[----:B------:R-:W-:Y:S01]  /*37b0*/  IMAD R211, R0, 0x2, R210 ;  /* 0x0000000200d37824 */ /* 0x000fe200078e02d2 */
[----:B------:R-:W-:Y:S01]  /*37c0*/  LDSM.16.MT88.4 R36, [R209+0x12000] ;  /* 0x01200000d124783b */ /* 0x000fe20000004200 */
[----:B------:R-:W-:Y:S01]  /*37d0*/  UIADD3 UR7, UR24, 0x1715609d, URZ ;  /* 0x1715609d18077890 */ /* 0x000fe2000fffe03f */
[----:B------:R-:W-:-:S02]  /*37e0*/  FMNMX.FTZ R5, R206, R3, !PT ;  /* 0x00000003ce057209 */ /* 0x000fc40007810000 */
[----:B------:R-:W-:Y:S01]  /*37f0*/  FMNMX.FTZ R3, R19, R45, !PT ;  /* 0x0000002d13037209 */ /* 0x000fe20007810000 */
[----:B------:R-:W-:Y:S01]  /*3800*/  LDSM.16.MT88.4 R48, [R210+0x10000] ;  /* 0x01000000d230783b */ /* 0x000fe20000004200 */
        /* <DEDUP_REMOVED lines=17> */
[----:B------:R-:W-:-:S03]  /*3920*/  FMNMX.FTZ R3, R246, R3, !PT ;  /* 0x00000003f6037209 */ /* 0x000fc60007810000 */
[----:B------:R-:W2:Y:S01]  /*3930*/  SHFL.BFLY PT, R5, R148, 0x2, 0x1f ;  /* 0x0c401f0094057f89 */ /* 0x000ea200000e0000 */
[----:B------:R-:W-:-:S04]  /*3940*/  FMNMX.FTZ R3, R245, R3, !PT ;  /* 0x00000003f5037209 */ /* 0x000fc80007810000 */
[----:B------:R-:W-:-:S04]  /*3950*/  FMNMX.FTZ R3, R207, R3, !PT ;  /* 0x00000003cf037209 */ /* 0x000fc80007810000 */
[----:B------:R-:W-:-:S04]  /*3960*/  FMNMX.FTZ R3, R244, R3, !PT ;  /* 0x00000003f4037209 */ /* 0x000fc80007810000 */
[----:B------:R-:W-:-:S04]  /*3970*/  FMNMX.FTZ R3, R251, R3, !PT ;  /* 0x00000003fb037209 */ /* 0x000fc80007810000 */
[----:B------:R-:W-:-:S04]  /*3980*/  FMNMX.FTZ R3, R179, R3, !PT ;  /* 0x00000003b3037209 */ /* 0x000fc80007810000 */
[----:B------:R-:W-:Y:S02]  /*3990*/  FMNMX.FTZ R3, R175, R3, !PT ;  /* 0x00000003af037209 */ /* 0x000fe40007810000 */
[----:B--2---:R-:W-:Y:S02]  /*39a0*/  FMNMX.FTZ R148, R148, R5, !PT ;  /* 0x0000000594947209 */ /* 0x004fe40007810000 */
[----:B------:R-:W-:Y:S02]  /*39b0*/  FMNMX.FTZ R3, R190, R3, !PT ;  /* 0x00000003be037209 */ /* 0x000fe40007810000 */
[----:B------:R-:W-:Y:S01]  /*39c0*/  LOP3.LUT R5, R116, UR24, RZ, 0x3c, !PT ;  /* 0x0000001874057c12 */ /* 0x000fe2000f8e3cff */
[----:B-1----:R-:W1:Y:S03]  /*39d0*/  SHFL.BFLY PT, R9, R148, 0x1, 0x1f ;  /* 0x0c201f0094097f89 */ /* 0x002e6600000e0000 */
[----:B------:R-:W-:Y:S01]  /*39e0*/  LOP3.LUT R6, R177, R5, RZ, 0x3c, !PT ;  /* 0x00000005b1067212 */ /* 0x000fe200078e3cff */
[----:B------:R-:W2:Y:S04]  /*39f0*/  SHFL.BFLY PT, R10, R3, 0x2, 0x1f ;  /* 0x0c401f00030a7f89 */ /* 0x000ea800000e0000 */
[----:B------:R3:W-:Y:S01]  /*3a00*/  STL [R1+0x48], R5 ;  /* 0x0000480501007387 */ /* 0x0007e20000100800 */
[----:B------:R-:W-:-:S05]  /*3a10*/  IMAD.WIDE.U32 R168, R6, -0x2daee0ad, RZ ;  /* 0xd2511f5306a87825 */ /* 0x000fca00078e00ff */
[----:B------:R-:W-:Y:S01]  /*3a20*/  LOP3.LUT R8, R169, UR14, R150, 0x96, !PT ;  /* 0x0000000ea9087c12 */ /* 0x000fe2000f8e9696 */
[----:B------:R-:W-:Y:S04]  /*3a30*/  STL.64 [R1+0x28], R168 ;  /* 0x000028a801007387 */ /* 0x000fe80000100a00 */
[----:B------:R-:W-:Y:S01]  /*3a40*/  IMAD.WIDE.U32 R236, R8, -0x326172a9, RZ ;  /* 0xcd9e8d5708ec7825 */ /* 0x000fe200078e00ff */
[----:B-1----:R-:W-:-:S04]  /*3a50*/  FMNMX.FTZ R148, R148, R9, !PT ;  /* 0x0000000994947209 */ /* 0x002fc80007810000 */
[----:B------:R-:W-:Y:S01]  /*3a60*/  STL.64 [R1+0x10], R236 ;  /* 0x000010ec01007387 */ /* 0x000fe20000100a00 */
[----:B--2---:R-:W-:Y:S01]  /*3a70*/  FMNMX.FTZ R3, R3, R10, !PT ;  /* 0x0000000a03037209 */ /* 0x004fe20007810000 */
[C---:B------:R-:W-:Y:S01]  /*3a80*/  FMUL.FTZ R13, R148.reuse, c[0x0][0x23c] ;  /* 0x00008f00940d7a20 */ /* 0x040fe20000410000 */
[----:B------:R-:W-:Y:S01]  /*3a90*/  FSETP.NEU.FTZ.AND P1, PT, R148, -INF , PT ;  /* 0xff8000009400780b */ /* 0x000fe20003f3d000 */
[----:B---3--:R-:W-:Y:S02]  /*3aa0*/  IMAD.U32 R5, RZ, RZ, UR4 ;  /* 0x00000004ff057e24 */ /* 0x008fe4000f8e00ff */
[----:B------:R-:W1:Y:S01]  /*3ab0*/  SHFL.BFLY PT, R9, R3, 0x1, 0x1f ;  /* 0x0c201f0003097f89 */ /* 0x000e6200000e0000 */
[----:B------:R-:W-:Y:S01]  /*3ac0*/  FSEL R13, R13, RZ, P1 ;  /* 0x000000ff0d0d7208 */ /* 0x000fe20000800000 */
[----:B------:R-:W-:Y:S01]  /*3ad0*/  UIADD3 UR4, UR4, 0x1, URZ ;  /* 0x0000000104047890 */ /* 0x000fe2000fffe03f */
[----:B------:R-:W-:-:S03]  /*3ae0*/  LOP3.LUT R5, R151, UR25, R5, 0x96, !PT ;  /* 0x0000001997057c12 */ /* 0x000fc6000f8e9605 */
[----:B------:R-:W-:Y:S02]  /*3af0*/  FFMA.FTZ R8, R18, c[0x0][0x23c], -R13 ;  /* 0x00008f0012087a23 */ /* 0x000fe4000001080d */
[----:B------:R-:W-:Y:S02]  /*3b00*/  IMAD.WIDE.U32 R6, R5, -0x326172a9, RZ ;  /* 0xcd9e8d5705067825 */ /* 0x000fe400078e00ff */
[----:B------:R2:W-:Y:S03]  /*3b10*/  MUFU.EX2 R189, R8 ;  /* 0x0000000800bd7308 */ /* 0x0005e60000000800 */
[----:B------:R-:W-:Y:S02]  /*3b20*/  LOP3.LUT R7, R7, UR15, R176, 0x96, !PT ;  /* 0x0000000f07077c12 */ /* 0x000fe4000f8e96b0 */
[----:B------:R-:W-:-:S03]  /*3b30*/  LOP3.LUT R5, R237, UR13, R6, 0x96, !PT ;  /* 0x0000000ded057c12 */ /* 0x000fc6000f8e9606 */
[----:B------:R-:W-:-:S04]  /*3b40*/  IMAD.WIDE.U32 R6, R7, -0x2daee0ad, RZ ;  /* 0xd2511f5307067825 */ /* 0x000fc800078e00ff */
[----:B------:R-:W-:Y:S01]  /*3b50*/  IMAD.WIDE.U32 R10, R5, -0x2daee0ad, RZ ;  /* 0xd2511f53050a7825 */ /* 0x000fe200078e00ff */
[----:B------:R-:W-:Y:S02]  /*3b60*/  LOP3.LUT R7, R7, UR12, R168, 0x96, !PT ;  /* 0x0000000c07077c12 */ /* 0x000fe4000f8e96a8 */
[----:B-1----:R-:W-:Y:S01]  /*3b70*/  FMNMX.FTZ R3, R3, R9, !PT ;  /* 0x0000000903037209 */ /* 0x002fe20007810000 */
[----:B--2---:R-:W-:Y:S01]  /*3b80*/  FFMA.FTZ R8, R52, c[0x0][0x23c], -R13 ;  /* 0x00008f0034087a23 */ /* 0x004fe2000001080d */
[----:B------:R-:W-:Y:S01]  /*3b90*/  LOP3.LUT R5, R11, UR10, R6, 0x96, !PT ;  /* 0x0000000a0b057c12 */ /* 0x000fe2000f8e9606 */
[----:B------:R-:W-:Y:S01]  /*3ba0*/  IMAD.WIDE.U32 R6, R7, -0x326172a9, RZ ;  /* 0xcd9e8d5707067825 */ /* 0x000fe200078e00ff */
[----:B------:R-:W-:Y:S01]  /*3bb0*/  FSETP.NEU.FTZ.AND P1, PT, R3, -INF , PT ;  /* 0xff8000000300780b */ /* 0x000fe20003f3d000 */
[----:B------:R1:W-:Y:S01]  /*3bc0*/  MUFU.EX2 R197, R8 ;  /* 0x0000000800c57308 */ /* 0x0003e20000000800 */
[----:B------:R-:W-:Y:S01]  /*3bd0*/  LDSM.16.MT88.4 R52, [R209+0x16000] ;  /* 0x01600000d134783b */ /* 0x000fe20000004200 */
[----:B------:R-:W-:Y:S01]  /*3be0*/  IMAD.WIDE.U32 R152, R5, -0x326172a9, RZ ;  /* 0xcd9e8d5705987825 */ /* 0x000fe200078e00ff */
[----:B------:R-:W-:-:S03]  /*3bf0*/  LOP3.LUT R7, R7, UR11, R236, 0x96, !PT ;  /* 0x0000000b07077c12 */ /* 0x000fc6000f8e96ec */
[----:B------:R-:W-:Y:S01]  /*3c00*/  FMUL.FTZ R12, R3, c[0x0][0x23c] ;  /* 0x00008f00030c7a20 */ /* 0x000fe20000410000 */
[----:B------:R-:W-:Y:S01]  /*3c10*/  LOP3.LUT R5, R153, UR9, R6, 0x96, !PT ;  /* 0x0000000999057c12 */ /* 0x000fe2000f8e9606 */
[----:B------:R-:W-:-:S03]  /*3c20*/  IMAD.WIDE.U32 R6, R7, -0x2daee0ad, RZ ;  /* 0xd2511f5307067825 */ /* 0x000fc600078e00ff */
[----:B------:R-:W-:Y:S01]  /*3c30*/  FSEL R12, R12, RZ, P1 ;  /* 0x000000ff0c0c7208 */ /* 0x000fe20000800000 */
[----:B------:R-:W-:-:S04]  /*3c40*/  IMAD.WIDE.U32 R156, R5, -0x2daee0ad, RZ ;  /* 0xd2511f53059c7825 */ /* 0x000fc800078e00ff */
[----:B------:R-:W-:Y:S01]  /*3c50*/  FFMA.FTZ R5, R41, c[0x0][0x23c], -R13 ;  /* 0x00008f0029057a23 */ /* 0x000fe2000001080d */
[----:B------:R-:W-:Y:S02]  /*3c60*/  LOP3.LUT R6, R157, UR6, R6, 0x96, !PT ;  /* 0x000000069d067c12 */ /* 0x000fe4000f8e9606 */
[----:B-1----:R-:W-:Y:S01]  /*3c70*/  LOP3.LUT R8, R7, UR8, R10, 0x96, !PT ;  /* 0x0000000807087c12 */ /* 0x002fe2000f8e960a */
[----:B------:R1:W-:Y:S02]  /*3c80*/  MUFU.EX2 R191, R5 ;  /* 0x0000000500bf7308 */ /* 0x0003e40000000800 */
[----:B------:R-:W-:-:S04]  /*3c90*/  IMAD.WIDE.U32 R6, R6, -0x326172a9, RZ ;  /* 0xcd9e8d5706067825 */ /* 0x000fc800078e00ff */
[----:B------:R-:W-:Y:S01]  /*3ca0*/  IMAD.WIDE.U32 R14, R8, -0x326172a9, RZ ;  /* 0xcd9e8d57080e7825 */ /* 0x000fe200078e00ff */
[----:B------:R-:W-:Y:S02]  /*3cb0*/  SHF.R.U32.HI R9, RZ, 0x10, R6 ;  /* 0x00000010ff097819 */ /* 0x000fe40000011606 */
[C---:B------:R-:W-:Y:S02]  /*3cc0*/  LOP3.LUT R8, R6.reuse, 0xffff, RZ, 0xc0, !PT ;  /* 0x0000ffff06087812 */ /* 0x040fe400078ec0ff */
[----:B------:R-:W-:Y:S02]  /*3cd0*/  LOP3.LUT R2, R7, UR16, R14, 0x96, !PT ;  /* 0x0000001007027c12 */ /* 0x000fe4000f8e960e */
[----:B------:R-:W-:Y:S02]  /*3ce0*/  SHF.R.U32.HI R10, RZ, 0x18, R6 ;  /* 0x00000018ff0a7819 */ /* 0x000fe40000011606 */
[----:B------:R-:W-:Y:S01]  /*3cf0*/  LOP3.LUT R9, R9, 0xff, RZ, 0xc0, !PT ;  /* 0x000000ff09097812 */ /* 0x000fe200078ec0ff */
[----:B-1----:R-:W-:Y:S01]  /*3d00*/  FFMA.FTZ R5, R43, c[0x0][0x23c], -R13 ;  /* 0x00008f002b057a23 */ /* 0x002fe2000001080d */
[----:B------:R-:W-:Y:S01]  /*3d10*/  SHF.R.U32.HI R4, RZ, 0x10, R2 ;  /* 0x00000010ff047819 */ /* 0x000fe20000011602 */
[----:B------:R-:W1:Y:S01]  /*3d20*/  LDSM.16.MT88.4 R40, [R209+0x10000] ;  /* 0x01000000d128783b */ /* 0x000e620000004200 */
[----:B------:R-:W-:Y:S01]  /*3d30*/  LOP3.LUT R11, R6, 0xff, RZ, 0xc0, !PT ;  /* 0x000000ff060b7812 */ /* 0x000fe200078ec0ff */
[----:B------:R2:W3:Y:S01]  /*3d40*/  MUFU.EX2 R248, R5 ;  /* 0x0000000500f87308 */ /* 0x0004e20000000800 */
[----:B------:R-:W-:-:S02]  /*3d50*/  SHF.R.U32.HI R8, RZ, 0x8, R8 ;  /* 0x00000008ff087819 */ /* 0x000fc40000011608 */
[----:B------:R-:W-:Y:S02]  /*3d60*/  PRMT R10, R9, 0x5410, R10 ;  /* 0x00005410090a7816 */ /* 0x000fe4000000000a */
[----:B------:R-:W-:Y:S02]  /*3d70*/  LOP3.LUT R0, R2, 0xffff, RZ, 0xc0, !PT ;  /* 0x0000ffff02007812 */ /* 0x000fe400078ec0ff */
[----:B------:R-:W-:Y:S02]  /*3d80*/  SHF.R.U32.HI R9, RZ, 0x18, R2 ;  /* 0x00000018ff097819 */ /* 0x000fe40000011602 */
[----:B------:R-:W-:Y:S01]  /*3d90*/  LOP3.LUT R6, R4, 0xff, RZ, 0xc0, !PT ;  /* 0x000000ff04067812 */ /* 0x000fe200078ec0ff */
[----:B------:R-:W-:Y:S01]  /*3da0*/  HSET2.LE.AND R4, R10, R170, PT ;  /* 0x000000aa0a047233 */ /* 0x000fe20003803000 */
[----:B------:R-:W-:Y:S02]  /*3db0*/  PRMT R8, R11, 0x5410, R8 ;  /* 0x000054100b087816 */ /* 0x000fe40000000008 */
[----:B------:R-:W-:-:S02]  /*3dc0*/  LOP3.LUT R11, R2, 0xff, RZ, 0xc0, !PT ;  /* 0x000000ff020b7812 */ /* 0x000fc400078ec0ff */
[----:B------:R-:W-:Y:S01]  /*3dd0*/  SHF.R.U32.HI R7, RZ, 0x8, R0 ;  /* 0x00000008ff077819 */ /* 0x000fe20000011600 */
[----:B--2---:R-:W-:Y:S01]  /*3de0*/  FFMA.FTZ R5, R44, c[0x0][0x23c], -R12 ;  /* 0x00008f002c057a23 */ /* 0x004fe2000001080c */
[----:B------:R-:W-:Y:S01]  /*3df0*/  PRMT R6, R6, 0x5410, R9 ;  /* 0x0000541006067816 */ /* 0x000fe20000000009 */
[----:B------:R-:W-:Y:S01]  /*3e00*/  HSET2.LE.AND R0, R8, R170, PT ;  /* 0x000000aa08007233 */ /* 0x000fe20003803000 */
[----:B------:R-:W-:Y:S01]  /*3e10*/  PRMT R7, R11, 0x5410, R7 ;  /* 0x000054100b077816 */ /* 0x000fe20000000007 */
[----:B------:R2:W-:Y:S01]  /*3e20*/  MUFU.EX2 R199, R5 ;  /* 0x0000000500c77308 */ /* 0x0005e20000000800 */
[----:B---3--:R-:W-:-:S04]  /*3e30*/  F2FP.BF16.PACK_AB R2, R248, R191 ;  /* 0x000000bff802723e */ /* 0x008fc800000010ff */
[----:B------:R-:W-:Y:S01]  /*3e40*/  LOP3.LUT R10, R0, R2, RZ, 0xc0, !PT ;  /* 0x00000002000a7212 */ /* 0x000fe200078ec0ff */
[----:B------:R-:W-:Y:S01]  /*3e50*/  HSET2.LE.AND R0, R7, R170, PT ;  /* 0x000000aa07007233 */ /* 0x000fe20003803000 */
[----:B------:R-:W-:-:S04]  /*3e60*/  F2FP.BF16.PACK_AB R2, R197, R189 ;  /* 0x000000bdc502723e */ /* 0x000fc800000010ff */
[----:B------:R-:W-:Y:S01]  /*3e70*/  LOP3.LUT R8, R0, R2, RZ, 0xc0, !PT ;  /* 0x0000000200087212 */ /* 0x000fe200078ec0ff */
[--C-:B------:R-:W-:Y:S02]  /*3e80*/  FFMA.FTZ R0, R114, c[0x0][0x23c], -R13.reuse ;  /* 0x00008f0072007a23 */ /* 0x100fe4000001080d */
[----:B------:R-:W-:Y:S02]  /*3e90*/  FFMA.FTZ R2, R115, c[0x0][0x23c], -R13 ;  /* 0x00008f0073027a23 */ /* 0x000fe4000001080d */
[----:B--2---:R-:W-:Y:S01]  /*3ea0*/  FFMA.FTZ R5, R24, c[0x0][0x23c], -R12 ;  /* 0x00008f0018057a23 */ /* 0x004fe2000001080c */
[----:B------:R2:W-:Y:S01]  /*3eb0*/  MUFU.EX2 R250, R0 ;  /* 0x0000000000fa7308 */ /* 0x0005e20000000800 */
[----:B------:R-:W-:Y:S07]  /*3ec0*/  LDSM.16.MT88.4 R24, [R211+0x12000] ;  /* 0x01200000d318783b */ /* 0x000fee0000004200 */
[----:B------:R3:W4:Y:S01]  /*3ed0*/  MUFU.EX2 R249, R5 ;  /* 0x0000000500f97308 */ /* 0x0007220000000800 */
[----:B--2---:R-:W-:-:S07]  /*3ee0*/  LOP3.LUT R0, R15, UR7, R152, 0x96, !PT ;  /* 0x000000070f007c12 */ /* 0x004fce000f8e9698 */
[----:B------:R2:W-:Y:S01]  /*3ef0*/  MUFU.EX2 R180, R2 ;  /* 0x0000000200b47308 */ /* 0x0005e20000000800 */
[----:B---3--:R-:W-:Y:S02]  /*3f00*/  FFMA.FTZ R5, R19, c[0x0][0x23c], -R12 ;  /* 0x00008f0013057a23 */ /* 0x008fe4000001080c */
[----:B------:R-:W-:-:S05]  /*3f10*/  IMAD.MOV.U32 R19, RZ, RZ, R179 ;  /* 0x000000ffff137224 */ /* 0x000fca00078e00b3 */
[----:B------:R3:W-:Y:S01]  /*3f20*/  MUFU.EX2 R178, R5 ;  /* 0x0000000500b27308 */ /* 0x0007e20000000800 */
[----:B--2---:R-:W-:-:S07]  /*3f30*/  FFMA.FTZ R2, R113, c[0x0][0x23c], -R13 ;  /* 0x00008f0071027a23 */ /* 0x004fce000001080d */
[----:B------:R-:W-:Y:S01]  /*3f40*/  MUFU.EX2 R196, R2 ;  /* 0x0000000200c47308 */ /* 0x000fe20000000800 */
[----:B---3--:R-:W-:Y:S02]  /*3f50*/  FFMA.FTZ R5, R45, c[0x0][0x23c], -R12 ;  /* 0x00008f002d057a23 */ /* 0x008fe4000001080c */
[----:B------:R-:W-:Y:S05]  /*3f60*/  LDSM.16.MT88.4 R44, [R211+0x10000] ;  /* 0x01000000d32c783b */ /* 0x000fea0000004200 */
[----:B------:R4:W2:Y:S02]  /*3f70*/  MUFU.EX2 R198, R5 ;  /* 0x0000000500c67308 */ /* 0x0008a40000000800 */
[----:B----4-:R-:W-:-:S04]  /*3f80*/  F2FP.BF16.PACK_AB R5, R249, R199 ;  /* 0x000000c7f905723e */ /* 0x010fc800000010ff */
[----:B------:R-:W-:Y:S01]  /*3f90*/  LOP3.LUT R11, R4, R5, RZ, 0xc0, !PT ;  /* 0x00000005040b7212 */ /* 0x000fe200078ec0ff */
[----:B------:R-:W-:Y:S01]  /*3fa0*/  HSET2.LE.AND R4, R6, R170, PT ;  /* 0x000000aa06047233 */ /* 0x000fe20003803000 */
[----:B--2---:R-:W-:-:S04]  /*3fb0*/  F2FP.BF16.PACK_AB R5, R198, R178 ;  /* 0x000000b2c605723e */ /* 0x004fc800000010ff */
[----:B------:R-:W-:Y:S02]  /*3fc0*/  LOP3.LUT R9, R4, R5, RZ, 0xc0, !PT ;  /* 0x0000000504097212 */ /* 0x000fe400078ec0ff */
[----:B------:R-:W2:Y:S05]  /*3fd0*/  LDSM.16.MT88.4 R4, [R210+0x14000] ;  /* 0x01400000d204783b */ /* 0x000eaa0000004200 */
[C---:B------:R-:W-:Y:S08]  /*3fe0*/  HMMA.16816.F32.BF16 R140, R8.reuse, R36, RZ ;  /* 0x00000024088c723c */ /* 0x040ff000000418ff */
[C---:B------:R-:W-:Y:S08]  /*3ff0*/  HMMA.16816.F32.BF16 R136, R8.reuse, R38, RZ ;  /* 0x000000260888723c */ /* 0x040ff000000418ff */
[C---:B-1----:R-:W-:Y:S08]  /*4000*/  HMMA.16816.F32.BF16 R132, R8.reuse, R40, RZ ;  /* 0x000000280884723c */ /* 0x042ff000000418ff */
[C---:B------:R-:W-:Y:S01]  /*4010*/  HMMA.16816.F32.BF16 R120, R8.reuse, R42, RZ ;  /* 0x0000002a0878723c */ /* 0x040fe200000418ff */
[----:B------:R-:W1:Y:S07]  /*4020*/  LDSM.16.MT88.4 R40, [R212+0x14000] ;  /* 0x01400000d428783b */ /* 0x000e6e0000004200 */
[C---:B------:R-:W-:Y:S08]  /*4030*/  HMMA.16816.F32.BF16 R104, R8.reuse, R48, RZ ;  /* 0x000000300868723c */ /* 0x040ff000000418ff */
[C---:B------:R-:W-:Y:S01]  /*4040*/  HMMA.16816.F32.BF16 R80, R8.reuse, R50, RZ ;  /* 0x000000320850723c */ /* 0x040fe200000418ff */
[----:B------:R-:W3:Y:S07]  /*4050*/  LDSM.16.MT88.4 R48, [R211+0x14000] ;  /* 0x01400000d330783b */ /* 0x000eee0000004200 */
[C---:B------:R-:W-:Y:S08]  /*4060*/  HMMA.16816.F32.BF16 R36, R8.reuse, R20, RZ ;  /* 0x000000140824723c */ /* 0x040ff000000418ff */
[C---:B------:R-:W-:Y:S01]  /*4070*/  HMMA.16816.F32.BF16 R68, R8.reuse, R22, RZ ;  /* 0x000000160844723c */ /* 0x040fe200000418ff */
[----:B------:R-:W4:Y:S07]  /*4080*/  LDSM.16.MT88.4 R20, [R212+0x16000] ;  /* 0x01600000d414783b */ /* 0x000f2e0000004200 */
[C---:B------:R-:W-:Y:S08]  /*4090*/  HMMA.16816.F32.BF16 R124, R8.reuse, R32, RZ ;  /* 0x00000020087c723c */ /* 0x040ff000000418ff */
[C---:B------:R-:W-:Y:S01]  /*40a0*/  HMMA.16816.F32.BF16 R108, R8.reuse, R34, RZ ;  /* 0x00000022086c723c */ /* 0x040fe200000418ff */
[----:B------:R-:W5:Y:S07]  /*40b0*/  LDSM.16.MT88.4 R32, [R210+0x16000] ;  /* 0x01600000d220783b */ /* 0x000f6e0000004200 */
[C---:B------:R-:W-:Y:S08]  /*40c0*/  HMMA.16816.F32.BF16 R100, R8.reuse, R28, RZ ;  /* 0x0000001c0864723c */ /* 0x040ff000000418ff */
[C---:B------:R-:W-:Y:S01]  /*40d0*/  HMMA.16816.F32.BF16 R76, R8.reuse, R30, RZ ;  /* 0x0000001e084c723c */ /* 0x040fe200000418ff */
[----:B------:R-:W1:Y:S07]  /*40e0*/  LDSM.16.MT88.4 R28, [R211+0x16000] ;  /* 0x01600000d31c783b */ /* 0x000e6e0000004200 */
[C---:B--2---:R-:W-:Y:S07]  /*40f0*/  HMMA.16816.F32.BF16 R92, R8.reuse, R4, RZ ;  /* 0x00000004085c723c */ /* 0x044fee00000418ff */
[----:B------:R-:W-:Y:S01]  /*4100*/  IMAD.WIDE.U32 R4, R0, -0x2daee0ad, RZ ;  /* 0xd2511f5300047825 */ /* 0x000fe200078e00ff */
[----:B------:R-:W-:Y:S03]  /*4110*/  HMMA.16816.F32.BF16 R60, R8, R44, RZ ;  /* 0x0000002c083c723c */ /* 0x000fe600000418ff */
[----:B------:R-:W-:Y:S01]  /*4120*/  FFMA.FTZ R0, R112, c[0x0][0x23c], -R13 ;  /* 0x00008f0070007a23 */ /* 0x000fe2000001080d */
[----:B------:R-:W-:-:S02]  /*4130*/  LOP3.LUT R2, R4, 0xffff, RZ, 0xc0, !PT ;  /* 0x0000ffff04027812 */ /* 0x000fc400078ec0ff */
[----:B------:R-:W-:Y:S01]  /*4140*/  LOP3.LUT R14, R4, 0xff, RZ, 0xc0, !PT ;  /* 0x000000ff040e7812 */ /* 0x000fe200078ec0ff */
[----:B------:R2:W1:Y:S01]  /*4150*/  MUFU.EX2 R173, R0 ;  /* 0x0000000000ad7308 */ /* 0x0004620000000800 */
[C---:B------:R-:W-:Y:S08]  /*4160*/  HMMA.16816.F32.BF16 R116, R8.reuse, R46, RZ ;  /* 0x0000002e0874723c */ /* 0x040ff000000418ff */
[----:B------:R-:W-:Y:S01]  /*4170*/  HMMA.16816.F32.BF16 R44, R8, R6, RZ ;  /* 0x00000006082c723c */ /* 0x000fe200000418ff */
[----:B--2---:R-:W-:-:S06]  /*4180*/  SHF.R.U32.HI R0, RZ, 0x10, R4 ;  /* 0x00000010ff007819 */ /* 0x004fcc0000011604 */
[----:B------:R-:W-:Y:S01]  /*4190*/  FFMA.FTZ R6, R130, c[0x0][0x23c], -R12 ;  /* 0x00008f0082067a23 */ /* 0x000fe2000001080c */
[----:B------:R-:W-:Y:S01]  /*41a0*/  SHF.R.U32.HI R7, RZ, 0x18, R4 ;  /* 0x00000018ff077819 */ /* 0x000fe20000011604 */
[C---:B------:R-:W-:Y:S01]  /*41b0*/  HMMA.16816.F32.BF16 R64, R8.reuse, R56, RZ ;  /* 0x000000380840723c */ /* 0x040fe200000418ff */
[----:B------:R-:W-:Y:S01]  /*41c0*/  SHF.R.U32.HI R4, RZ, 0x8, R2 ;  /* 0x00000008ff047819 */ /* 0x000fe20000011602 */
[----:B------:R2:W1:Y:S01]  /*41d0*/  MUFU.EX2 R181, R6 ;  /* 0x0000000600b57308 */ /* 0x0004620000000800 */
[----:B------:R-:W-:Y:S02]  /*41e0*/  LOP3.LUT R2, R0, 0xff, RZ, 0xc0, !PT ;  /* 0x000000ff00027812 */ /* 0x000fe400078ec0ff */
[----:B------:R-:W-:Y:S01]  /*41f0*/  LOP3.LUT R0, R5, UR17, R156, 0x96, !PT ;  /* 0x0000001105007c12 */ /* 0x000fe2000f8e969c */
[----:B------:R-:W-:Y:S01]  /*4200*/  FFMA.FTZ R5, R129, c[0x0][0x23c], -R12 ;  /* 0x00008f0081057a23 */ /* 0x000fe2000001080c */
[----:B------:R-:W-:Y:S01]  /*4210*/  PRMT R14, R14, 0x5410, R4 ;  /* 0x000054100e0e7816 */ /* 0x000fe20000000004 */
[----:B------:R-:W-:Y:S01]  /*4220*/  HMMA.16816.F32.BF16 R96, R8, R24, RZ ;  /* 0x000000180860723c */ /* 0x000fe200000418ff */
[----:B------:R-:W-:Y:S01]  /*4230*/  PRMT R18, R2, 0x5410, R7 ;  /* 0x0000541002127816 */ /* 0x000fe20000000007 */
[----:B------:R3:W-:Y:S01]  /*4240*/  MUFU.EX2 R172, R5 ;  /* 0x0000000500ac7308 */ /* 0x0007e20000000800 */
[----:B------:R-:W-:-:S02]  /*4250*/  LOP3.LUT R2, R0, 0xffff, RZ, 0xc0, !PT ;  /* 0x0000ffff00027812 */ /* 0x000fc400078ec0ff */
[----:B------:R-:W-:Y:S02]  /*4260*/  LOP3.LUT R15, R0, 0xff, RZ, 0xc0, !PT ;  /* 0x000000ff000f7812 */ /* 0x000fe400078ec0ff */
[--C-:B------:R-:W-:Y:S01]  /*4270*/  SHF.R.U32.HI R4, RZ, 0x10, R0.reuse ;  /* 0x00000010ff047819 */ /* 0x100fe20000011600 */
[C---:B------:R-:W-:Y:S01]  /*4280*/  HMMA.16816.F32.BF16 R72, R8.reuse, R26, RZ ;  /* 0x0000001a0848723c */ /* 0x040fe200000418ff */
[----:B------:R-:W-:Y:S01]  /*4290*/  SHF.R.U32.HI R7, RZ, 0x18, R0 ;  /* 0x00000018ff077819 */ /* 0x000fe20000011600 */
[----:B------:R-:W-:Y:S01]  /*42a0*/  HSET2.LE.AND R0, R14, R170, PT ;  /* 0x000000aa0e007233 */ /* 0x000fe20003803000 */
[----:B--2---:R-:W-:Y:S01]  /*42b0*/  SHF.R.U32.HI R6, RZ, 0x8, R2 ;  /* 0x00000008ff067819 */ /* 0x004fe20000011602 */
[----:B------:R-:W2:Y:S01]  /*42c0*/  LDSM.16.MT88.4 R24, [R209+0x10800] ;  /* 0x01080000d118783b */ /* 0x000ea20000004200 */
[----:B-1----:R-:W-:Y:S02]  /*42d0*/  F2FP.BF16.PACK_AB R2, R173, R196 ;  /* 0x000000c4ad02723e */ /* 0x002fe400000010ff */
[----:B------:R-:W-:Y:S01]  /*42e0*/  LOP3.LUT R4, R4, 0xff, RZ, 0xc0, !PT ;  /* 0x000000ff04047812 */ /* 0x000fe200078ec0ff */
[----:B------:R-:W-:Y:S01]  /*42f0*/  HMMA.16816.F32.BF16 R88, R8, R40, RZ ;  /* 0x000000280858723c */ /* 0x000fe200000418ff */
[----:B---3--:R-:W-:-:S02]  /*4300*/  FFMA.FTZ R5, R128, c[0x0][0x23c], -R12 ;  /* 0x00008f0080057a23 */ /* 0x008fc4000001080c */
[----:B------:R-:W-:Y:S02]  /*4310*/  PRMT R14, R4, 0x5410, R7 ;  /* 0x00005410040e7816 */ /* 0x000fe40000000007 */
[----:B------:R1:W3:Y:S03]  /*4320*/  MUFU.EX2 R174, R5 ;  /* 0x0000000500ae7308 */ /* 0x0002e60000000800 */
[C---:B------:R-:W-:Y:S08]  /*4330*/  HMMA.16816.F32.BF16 R84, R8.reuse, R48, RZ ;  /* 0x000000300854723c */ /* 0x040ff000000418ff */
[----:B------:R-:W-:Y:S01]  /*4340*/  HMMA.16816.F32.BF16 R144, R8, R52, RZ ;  /* 0x000000340890723c */ /* 0x000fe200000418ff */
[----:B-1----:R-:W-:Y:S01]  /*4350*/  PRMT R5, R15, 0x5410, R6 ;  /* 0x000054100f057816 */ /* 0x002fe20000000006 */
[----:B------:R-:W-:Y:S01]  /*4360*/  IMAD.MOV.U32 R15, RZ, RZ, R181 ;  /* 0x000000ffff0f7224 */ /* 0x000fe200078e00b5 */
[----:B------:R-:W-:-:S05]  /*4370*/  LOP3.LUT R6, R0, R2, RZ, 0xc0, !PT ;  /* 0x0000000200067212 */ /* 0x000fca00078ec0ff */
[----:B----4-:R-:W-:Y:S01]  /*4380*/  HMMA.16816.F32.BF16 R164, R8, R20, RZ ;  /* 0x0000001408a4723c */ /* 0x010fe200000418ff */
[----:B------:R-:W-:Y:S01]  /*4390*/  FFMA.FTZ R0, R131, c[0x0][0x23c], -R12 ;  /* 0x00008f0083007a23 */ /* 0x000fe2000001080c */
[----:B---3--:R-:W-:-:S06]  /*43a0*/  F2FP.BF16.PACK_AB R2, R174, R172 ;  /* 0x000000acae02723e */ /* 0x008fcc00000010ff */
[C---:B------:R-:W-:Y:S01]  /*43b0*/  HMMA.16816.F32.BF16 R156, R8.reuse, R22, RZ ;  /* 0x00000016089c723c */ /* 0x040fe200000418ff */
[----:B------:R-:W1:Y:S07]  /*43c0*/  LDSM.16.MT88.4 R20, [R210+0x10800] ;  /* 0x01080000d214783b */ /* 0x000e6e0000004200 */
[C---:B------:R-:W-:Y:S08]  /*43d0*/  HMMA.16816.F32.BF16 R56, R8.reuse, R58, RZ ;  /* 0x0000003a0838723c */ /* 0x040ff000000418ff */
[C---:B------:R-:W-:Y:S08]  /*43e0*/  HMMA.16816.F32.BF16 R40, R8.reuse, R42, RZ ;  /* 0x0000002a0828723c */ /* 0x040ff000000418ff */
[C---:B------:R-:W-:Y:S08]  /*43f0*/  HMMA.16816.F32.BF16 R48, R8.reuse, R50, RZ ;  /* 0x000000320830723c */ /* 0x040ff000000418ff */
[C---:B------:R-:W-:Y:S08]  /*4400*/  HMMA.16816.F32.BF16 R52, R8.reuse, R54, RZ ;  /* 0x000000360834723c */ /* 0x040ff000000418ff */
[C---:B-----5:R-:W-:Y:S01]  /*4410*/  HMMA.16816.F32.BF16 R152, R8.reuse, R32, RZ ;  /* 0x000000200898723c */ /* 0x060fe200000418ff */
[----:B------:R3:W4:Y:S07]  /*4420*/  MUFU.EX2 R32, R0 ;  /* 0x0000000000207308 */ /* 0x00072e0000000800 */
[C---:B------:R-:W-:Y:S08]  /*4430*/  HMMA.16816.F32.BF16 R112, R8.reuse, R34, RZ ;  /* 0x000000220870723c */ /* 0x040ff000000418ff */
[----:B------:R-:W-:Y:S01]  /*4440*/  HMMA.16816.F32.BF16 R160, R8, R28, RZ ;  /* 0x0000001c08a0723c */ /* 0x000fe200000418ff */
[----:B---3--:R-:W-:Y:S01]  /*4450*/  HSET2.LE.AND R0, R18, R170, PT ;  /* 0x000000aa12007233 */ /* 0x008fe20003803000 */
[----:B------:R-:W-:-:S04]  /*4460*/  MOV R18, R180 ;  /* 0x000000b400127202 */ /* 0x000fc80000000f00 */
[----:B------:R-:W-:Y:S01]  /*4470*/  LOP3.LUT R7, R0, R2, RZ, 0xc0, !PT ;  /* 0x0000000200077212 */ /* 0x000fe200078ec0ff */
[----:B------:R-:W-:Y:S01]  /*4480*/  HSET2.LE.AND R0, R5, R170, PT ;  /* 0x000000aa05007233 */ /* 0x000fe20003803000 */
[----:B------:R-:W-:Y:S01]  /*4490*/  HMMA.16816.F32.BF16 R128, R8, R30, RZ ;  /* 0x0000001e0880723c */ /* 0x000fe200000418ff */
[----:B------:R-:W3:Y:S01]  /*44a0*/  LDSM.16.MT88.4 R8, [R212+0x10800] ;  /* 0x01080000d408783b */ /* 0x000ee20000004200 */
[----:B------:R-:W-:-:S03]  /*44b0*/  F2FP.BF16.PACK_AB R2, R18, R250 ;  /* 0x000000fa1202723e */ /* 0x000fc600000010ff */
[----:B------:R-:W5:Y:S01]  /*44c0*/  LDSM.16.MT88.4 R28, [R211+0x10800] ;  /* 0x01080000d31c783b */ /* 0x000f620000004200 */
[----:B------:R-:W-:Y:S01]  /*44d0*/  LOP3.LUT R4, R0, R2, RZ, 0xc0, !PT ;  /* 0x0000000200047212 */ /* 0x000fe200078ec0ff */
[----:B------:R-:W-:Y:S01]  /*44e0*/  HSET2.LE.AND R0, R14, R170, PT ;  /* 0x000000aa0e007233 */ /* 0x000fe20003803000 */
[----:B----4-:R-:W-:Y:S01]  /*44f0*/  F2FP.BF16.PACK_AB R2, R32, R15 ;  /* 0x0000000f2002723e */ /* 0x010fe200000010ff */
[----:B------:R-:W-:-:S03]  /*4500*/  IMAD.MOV.U32 R14, RZ, RZ, R191 ;  /* 0x000000ffff0e7224 */ /* 0x000fc600078e00bf */
[----:B------:R-:W-:Y:S01]  /*4510*/  LOP3.LUT R5, R0, R2, RZ, 0xc0, !PT ;  /* 0x0000000200057212 */ /* 0x000fe200078ec0ff */
[----:B------:R-:W-:Y:S02]  /*4520*/  IMAD.MOV.U32 R2, RZ, RZ, R190 ;  /* 0x000000ffff027224 */ /* 0x000fe400078e00be */
[----:B------:R-:W-:-:S04]  /*4530*/  IMAD.MOV.U32 R0, RZ, RZ, R170 ;  /* 0x000000ffff007224 */ /* 0x000fc800078e00aa */
[C---:B--2---:R-:W-:Y:S08]  /*4540*/  HMMA.16816.F32.BF16 R192, R4.reuse, R24, R132 ;  /* 0x0000001804c0723c */ /* 0x044ff00000041884 */
[C---:B------:R-:W-:Y:S01]  /*4550*/  HMMA.16816.F32.BF16 R184, R4.reuse, R26, R120 ;  /* 0x0000001a04b8723c */ /* 0x040fe20000041878 */
[----:B------:R-:W2:Y:S07]  /*4560*/  LDSM.16.MT88.4 R24, [R209+0x12800] ;  /* 0x01280000d118783b */ /* 0x000eae0000004200 */
[C---:B-1----:R-:W-:Y:S08]  /*4570*/  HMMA.16816.F32.BF16 R180, R4.reuse, R20, R104 ;  /* 0x0000001404b4723c */ /* 0x042ff00000041868 */
[C---:B---3--:R-:W-:Y:S07]  /*4580*/  HMMA.16816.F32.BF16 R104, R4.reuse, R8, R64 ;  /* 0x000000080468723c */ /* 0x048fee0000041840 */
[----:B------:R-:W-:Y:S01]  /*4590*/  IMAD.MOV.U32 R67, RZ, RZ, R189 ;  /* 0x000000ffff437224 */ /* 0x000fe200078e00bd */
[----:B------:R-:W-:Y:S01]  /*45a0*/  HMMA.16816.F32.BF16 R120, R4, R10, R56 ;  /* 0x0000000a0478723c */ /* 0x000fe20000041838 */
[----:B------:R-:W1:Y:S01]  /*45b0*/  LDSM.16.MT88.4 R8, [R212+0x12800] ;  /* 0x01280000d408783b */ /* 0x000e620000004200 */
[----:B------:R-:W-:-:S05]  /*45c0*/  MOV R66, R188 ;  /* 0x000000bc00427202 */ /* 0x000fca0000000f00 */
[----:B------:R-:W-:Y:S01]  /*45d0*/  IMAD.MOV.U32 R59, RZ, RZ, R178 ;  /* 0x000000ffff3b7224 */ /* 0x000fe200078e00b2 */
[----:B-----5:R-:W-:Y:S01]  /*45e0*/  HMMA.16816.F32.BF16 R200, R4, R28, R60 ;  /* 0x0000001c04c8723c */ /* 0x020fe2000004183c */
[----:B------:R-:W-:Y:S02]  /*45f0*/  IMAD.MOV.U32 R58, RZ, RZ, R0 ;  /* 0x000000ffff3a7224 */ /* 0x000fe400078e0000 */
[----:B------:R-:W-:-:S05]  /*4600*/  IMAD.U32 R0, RZ, RZ, UR4 ;  /* 0x00000004ff007e24 */ /* 0x000fca000f8e00ff */
[----:B------:R-:W-:Y:S01]  /*4610*/  HMMA.16816.F32.BF16 R28, R4, R30, R116 ;  /* 0x0000001e041c723c */ /* 0x000fe20000041874 */
[----:B------:R-:W-:-:S07]  /*4620*/  LOP3.LUT R0, R151, UR25, R0, 0x96, !PT ;  /* 0x0000001997007c12 */ /* 0x000fce000f8e9600 */
[C---:B------:R-:W-:Y:S01]  /*4630*/  HMMA.16816.F32.BF16 R132, R4.reuse, R22, R80 ;  /* 0x000000160484723c */ /* 0x040fe20000041850 */
[----:B------:R-:W3:Y:S06]  /*4640*/  LDSM.16.MT88.4 R20, [R210+0x12800] ;  /* 0x01280000d214783b */ /* 0x000eec0000004200 */
[----:B------:R-:W-:Y:S01]  /*4650*/  IMAD.MOV.U32 R83, RZ, RZ, R32 ;  /* 0x000000ffff537224 */ /* 0x000fe200078e0020 */
[----:B--2---:R-:W-:Y:S01]  /*4660*/  HMMA.16816.F32.BF16 R240, R4, R26, R136 ;  /* 0x0000001a04f0723c */ /* 0x004fe20000041888 */
[----:B------:R-:W2:Y:S01]  /*4670*/  LDSM.16.MT88.4 R32, [R209+0x14800] ;  /* 0x01480000d120783b */ /* 0x000ea20000004200 */
[----:B------:R-:W-:Y:S01]  /*4680*/  IMAD.MOV.U32 R82, RZ, RZ, R171 ;  /* 0x000000ffff527224 */ /* 0x000fe200078e00ab */
[----:B------:R-:W-:Y:S01]  /*4690*/  MOV R80, R176 ;  /* 0x000000b000507202 */ /* 0x000fe20000000f00 */
[----:B------:R-:W-:Y:S01]  /*46a0*/  IMAD.MOV.U32 R81, RZ, RZ, R177 ;  /* 0x000000ffff517224 */ /* 0x000fe200078e00b1 */
[----:B------:R-:W-:Y:S01]  /*46b0*/  MOV R60, R203 ;  /* 0x000000cb003c7202 */ /* 0x000fe20000000f00 */
[----:B------:R-:W-:-:S02]  /*46c0*/  IMAD.MOV.U32 R63, RZ, RZ, R200 ;  /* 0x000000ffff3f7224 */ /* 0x000fc400078e00c8 */
[----:B------:R-:W-:Y:S01]  /*46d0*/  MOV R57, R28 ;  /* 0x0000001c00397202 */ /* 0x000fe20000000f00 */
[----:B------:R-:W-:Y:S01]  /*46e0*/  IMAD.MOV.U32 R56, RZ, RZ, R29 ;  /* 0x000000ffff387224 */ /* 0x000fe200078e001d */
[C---:B-1----:R-:W-:Y:S01]  /*46f0*/  HMMA.16816.F32.BF16 R188, R4.reuse, R8, R100 ;  /* 0x0000000804bc723c */ /* 0x042fe20000041864 */
[----:B------:R-:W-:Y:S02]  /*4700*/  IMAD.MOV.U32 R65, RZ, RZ, R30 ;  /* 0x000000ffff417224 */ /* 0x000fe400078e001e */
[----:B------:R-:W-:Y:S02]  /*4710*/  IMAD.MOV.U32 R64, RZ, RZ, R31 ;  /* 0x000000ffff407224 */ /* 0x000fe400078e001f */
[----:B------:R-:W1:Y:S01]  /*4720*/  LDSM.16.MT88.4 R28, [R211+0x12800] ;  /* 0x01280000d31c783b */ /* 0x000e620000004200 */
[----:B------:R-:W-:Y:S01]  /*4730*/  IMAD.MOV.U32 R62, RZ, RZ, R201 ;  /* 0x000000ffff3e7224 */ /* 0x000fe200078e00c9 */
[----:B------:R-:W-:Y:S01]  /*4740*/  MOV R103, R2 ;  /* 0x0000000200677202 */ /* 0x000fe20000000f00 */
[----:B------:R-:W-:Y:S01]  /*4750*/  HMMA.16816.F32.BF16 R136, R4, R10, R76 ;  /* 0x0000000a0488723c */ /* 0x000fe2000004184c */
[----:B------:R-:W4:Y:S01]  /*4760*/  LDSM.16.MT88.4 R8, [R210+0x14800] ;  /* 0x01480000d208783b */ /* 0x000f220000004200 */
[----:B------:R-:W-:-:S02]  /*4770*/  IMAD.MOV.U32 R61, RZ, RZ, R202 ;  /* 0x000000ffff3d7224 */ /* 0x000fc400078e00ca */
[----:B------:R-:W-:Y:S02]  /*4780*/  IMAD.MOV.U32 R100, RZ, RZ, R172 ;  /* 0x000000ffff647224 */ /* 0x000fe400078e00ac */
[----:B------:R-:W-:Y:S01]  /*4790*/  IMAD.MOV.U32 R102, RZ, RZ, R59 ;  /* 0x000000ffff667224 */ /* 0x000fe200078e003b */
[----:B------:R-:W-:Y:S01]  /*47a0*/  MOV R79, R173 ;  /* 0x000000ad004f7202 */ /* 0x000fe20000000f00 */
[----:B------:R-:W-:Y:S01]  /*47b0*/  HMMA.16816.F32.BF16 R116, R4, R24, R140 ;  /* 0x000000180474723c */ /* 0x000fe2000004188c */
[----:B------:R-:W5:Y:S01]  /*47c0*/  LDSM.16.MT88.4 R24, [R212+0x14800] ;  /* 0x01480000d418783b */ /* 0x000f620000004200 */
[----:B------:R-:W-:Y:S02]  /*47d0*/  IMAD.MOV.U32 R76, RZ, RZ, R251 ;  /* 0x000000ffff4c7224 */ /* 0x000fe400078e00fb */
[----:B------:R-:W-:Y:S02]  /*47e0*/  IMAD.MOV.U32 R77, RZ, RZ, R175 ;  /* 0x000000ffff4d7224 */ /* 0x000fe400078e00af */
[----:B------:R-:W-:-:S02]  /*47f0*/  IMAD.MOV.U32 R78, RZ, RZ, R174 ;  /* 0x000000ffff4e7224 */ /* 0x000fc400078e00ae */
[----:B---3--:R-:W-:Y:S01]  /*4800*/  HMMA.16816.F32.BF16 R124, R4, R20, R124 ;  /* 0x00000014047c723c */ /* 0x008fe2000004187c */
[----:B------:R-:W-:Y:S02]  /*4810*/  IMAD.MOV.U32 R101, RZ, RZ, R82 ;  /* 0x000000ffff657224 */ /* 0x000fe400078e0052 */
[----:B------:R-:W-:-:S04]  /*4820*/  IMAD.MOV.U32 R59, RZ, RZ, R83 ;  /* 0x000000ffff3b7224 */ /* 0x000fc800078e0053 */
[----:B------:R-:W-:Y:S01]  /*4830*/  MOV R20, R168 ;  /* 0x000000a800147202 */ /* 0x000fe20000000f00 */
[----:B------:R-:W-:Y:S01]  /*4840*/  IMAD.MOV.U32 R21, RZ, RZ, R169 ;  /* 0x000000ffff157224 */ /* 0x000fe200078e00a9 */
[C---:B--2---:R-:W-:Y:S07]  /*4850*/  HMMA.16816.F32.BF16 R176, R4.reuse, R32, R36 ;  /* 0x0000002004b0723c */ /* 0x044fee0000041824 */
[----:B------:R-:W-:Y:S01]  /*4860*/  IMAD.MOV.U32 R32, RZ, RZ, R236 ;  /* 0x000000ffff207224 */ /* 0x000fe200078e00ec */
[----:B------:R-:W-:Y:S01]  /*4870*/  HMMA.16816.F32.BF16 R200, R4, R22, R108 ;  /* 0x0000001604c8723c */ /* 0x000fe2000004186c */
[----:B------:R-:W-:Y:S01]  /*4880*/  IMAD.MOV.U32 R33, RZ, RZ, R237 ;  /* 0x000000ffff217224 */ /* 0x000fe200078e00ed */
[----:B------:R-:W-:Y:S01]  /*4890*/  MOV R38, R80 ;  /* 0x0000005000267202 */ /* 0x000fe20000000f00 */
[----:B------:R-:W-:-:S02]  /*48a0*/  IMAD.MOV.U32 R39, RZ, RZ, R81 ;  /* 0x000000ffff277224 */ /* 0x000fc400078e0051 */
[----:B------:R-:W-:Y:S02]  /*48b0*/  IMAD.MOV.U32 R36, RZ, RZ, R77 ;  /* 0x000000ffff247224 */ /* 0x000fe400078e004d */
[----:B------:R-:W-:Y:S01]  /*48c0*/  IMAD.MOV.U32 R77, RZ, RZ, R103 ;  /* 0x000000ffff4d7224 */ /* 0x000fe200078e0067 */
[----:B-1----:R-:W-:Y:S01]  /*48d0*/  HMMA.16816.F32.BF16 R140, R4, R28, R96 ;  /* 0x0000001c048c723c */ /* 0x002fe20000041860 */
[----:B------:R-:W-:-:S06]  /*48e0*/  IMAD.MOV.U32 R103, RZ, RZ, R56 ;  /* 0x000000ffff677224 */ /* 0x000fcc00078e0038 */
[----:B------:R-:W-:Y:S01]  /*48f0*/  IMAD.MOV.U32 R29, RZ, RZ, R250 ;  /* 0x000000ffff1d7224 */ /* 0x000fe200078e00fa */
[----:B------:R-:W-:Y:S01]  /*4900*/  HMMA.16816.F32.BF16 R168, R4, R30, R72 ;  /* 0x0000001e04a8723c */ /* 0x000fe20000041848 */
[----:B------:R-:W-:-:S06]  /*4910*/  IMAD.MOV.U32 R28, RZ, RZ, R249 ;  /* 0x000000ffff1c7224 */ /* 0x000fcc00078e00f9 */
[----:B------:R-:W-:Y:S01]  /*4920*/  MOV R31, R248 ;  /* 0x000000f8001f7202 */ /* 0x000fe20000000f00 */
[----:B------:R-:W-:Y:S01]  /*4930*/  IMAD.MOV.U32 R72, RZ, RZ, R199 ;  /* 0x000000ffff487224 */ /* 0x000fe200078e00c7 */
[----:B------:R-:W-:Y:S01]  /*4940*/  MOV R75, R196 ;  /* 0x000000c4004b7202 */ /* 0x000fe20000000f00 */
[----:B------:R-:W-:Y:S01]  /*4950*/  IMAD.MOV.U32 R73, RZ, RZ, R198 ;  /* 0x000000ffff497224 */ /* 0x000fe200078e00c6 */
[----:B----4-:R-:W-:Y:S01]  /*4960*/  HMMA.16816.F32.BF16 R248, R4, R8, R92 ;  /* 0x0000000804f8723c */ /* 0x010fe2000004185c */
[----:B------:R-:W-:Y:S01]  /*4970*/  IMAD.MOV.U32 R74, RZ, RZ, R197 ;  /* 0x000000ffff4a7224 */ /* 0x000fe200078e00c5 */
[----:B------:R-:W-:Y:S01]  /*4980*/  MOV R30, R72 ;  /* 0x00000048001e7202 */ /* 0x000fe20000000f00 */
[----:B------:R-:W-:Y:S01]  /*4990*/  IMAD.MOV.U32 R39, RZ, RZ, R73 ;  /* 0x000000ffff277224 */ /* 0x000fe200078e0049 */
[----:B------:R-:W-:-:S03]  /*49a0*/  MOV R37, R75 ;  /* 0x0000004b00257202 */ /* 0x000fc60000000f00 */
[----:B------:R-:W-:Y:S01]  /*49b0*/  IMAD.MOV.U32 R95, RZ, RZ, R58 ;  /* 0x000000ffff5f7224 */ /* 0x000fe200078e003a */
[C---:B------:R-:W-:Y:S01]  /*49c0*/  HMMA.16816.F32.BF16 R196, R4.reuse, R10, R44 ;  /* 0x0000000a04c4723c */ /* 0x040fe2000004182c */
[----:B------:R-:W1:Y:S07]  /*49d0*/  LDSM.16.MT88.4 R8, [R209+0x16800] ;  /* 0x01680000d108783b */ /* 0x000e6e0000004200 */
[C---:B------:R-:W-:Y:S07]  /*49e0*/  HMMA.16816.F32.BF16 R236, R4.reuse, R34, R68 ;  /* 0x0000002204ec723c */ /* 0x040fee0000041844 */
[----:B------:R-:W-:Y:S01]  /*49f0*/  MOV R70, R20 ;  /* 0x0000001400467202 */ /* 0x000fe20000000f00 */
[----:B------:R-:W-:Y:S01]  /*4a00*/  IMAD.MOV.U32 R71, RZ, RZ, R21 ;  /* 0x000000ffff477224 */ /* 0x000fe200078e0015 */
[----:B-----5:R-:W-:Y:S01]  /*4a10*/  HMMA.16816.F32.BF16 R172, R4, R24, R88 ;  /* 0x0000001804ac723c */ /* 0x020fe20000041858 */
[----:B------:R-:W2:Y:S01]  /*4a20*/  LDSM.16.MT88.4 R20, [R211+0x14800] ;  /* 0x01480000d314783b */ /* 0x000ea20000004200 */
[----:B------:R-:W-:Y:S01]  /*4a30*/  IMAD.MOV.U32 R34, RZ, RZ, R101 ;  /* 0x000000ffff227224 */ /* 0x000fe200078e0065 */
[----:B------:R-:W-:Y:S01]  /*4a40*/  MOV R101, R102 ;  /* 0x0000006600657202 */ /* 0x000fe20000000f00 */
[----:B------:R-:W-:Y:S01]  /*4a50*/  IMAD.MOV.U32 R35, RZ, RZ, R100 ;  /* 0x000000ffff237224 */ /* 0x000fe200078e0064 */
[----:B------:R-:W-:Y:S01]  /*4a60*/  MOV R102, R57 ;  /* 0x0000003900667202 */ /* 0x000fe20000000f00 */
[----:B------:R-:W-:-:S02]  /*4a70*/  IMAD.MOV.U32 R100, RZ, RZ, R59 ;  /* 0x000000ffff647224 */ /* 0x000fc400078e003b */
[C---:B------:R-:W-:Y:S01]  /*4a80*/  HMMA.16816.F32.BF16 R108, R4.reuse, R26, R40 ;  /* 0x0000001a046c723c */ /* 0x040fe20000041828 */
[----:B------:R-:W3:Y:S07]  /*4a90*/  LDSM.16.MT88.4 R24, [R210+0x16800] ;  /* 0x01680000d218783b */ /* 0x000eee0000004200 */
[----:B-1----:R-:W-:Y:S07]  /*4aa0*/  HMMA.16816.F32.BF16 R80, R4, R8, R144 ;  /* 0x000000080450723c */ /* 0x002fee0000041890 */
[----:B------:R-:W-:-:S05]  /*4ab0*/  IMAD.WIDE.U32 R8, R0, -0x326172a9, RZ ;  /* 0xcd9e8d5700087825 */ /* 0x000fca00078e00ff */
[----:B------:R-:W-:Y:S01]  /*4ac0*/  LOP3.LUT R2, R9, UR15, R38, 0x96, !PT ;  /* 0x0000000f09027c12 */ /* 0x000fe2000f8e9626 */
[----:B------:R-:W-:Y:S01]  /*4ad0*/  IMAD.MOV.U32 R38, RZ, RZ, R74 ;  /* 0x000000ffff267224 */ /* 0x000fe200078e004a */
[----:B------:R-:W-:Y:S01]  /*4ae0*/  LOP3.LUT R0, R33, UR13, R8, 0x96, !PT ;  /* 0x0000000d21007c12 */ /* 0x000fe2000f8e9608 */
[----:B------:R-:W-:Y:S02]  /*4af0*/  IMAD.MOV.U32 R33, RZ, RZ, R78 ;  /* 0x000000ffff217224 */ /* 0x000fe400078e004e */
[----:B------:R-:W-:Y:S01]  /*4b00*/  IMAD.WIDE.U32 R8, R2, -0x2daee0ad, RZ ;  /* 0xd2511f5302087825 */ /* 0x000fe200078e00ff */
[----:B--2---:R-:W-:Y:S03]  /*4b10*/  HMMA.16816.F32.BF16 R96, R4, R20, R84 ;  /* 0x000000140460723c */ /* 0x004fe60000041854 */
[----:B------:R-:W-:Y:S01]  /*4b20*/  IMAD.MOV.U32 R78, RZ, RZ, R15 ;  /* 0x000000ffff4e7224 */ /* 0x000fe200078e000f */
[----:B------:R-:W-:-:S04]  /*4b30*/  LOP3.LUT R2, R9, UR12, R70, 0x96, !PT ;  /* 0x0000000c09027c12 */ /* 0x000fc8000f8e9646 */
[C---:B------:R-:W-:Y:S07]  /*4b40*/  HMMA.16816.F32.BF16 R84, R4.reuse, R10, R52 ;  /* 0x0000000a0454723c */ /* 0x040fee0000041834 */
[----:B------:R-:W-:Y:S01]  /*4b50*/  IMAD.WIDE.U32 R10, R0, -0x2daee0ad, RZ ;  /* 0xd2511f53000a7825 */ /* 0x000fe200078e00ff */
[----:B---3--:R-:W-:Y:S04]  /*4b60*/  HMMA.16816.F32.BF16 R72, R4, R24, R152 ;  /* 0x000000180448723c */ /* 0x008fe80000041898 */
[----:B------:R-:W-:Y:S01]  /*4b70*/  LOP3.LUT R0, R11, UR10, R8, 0x96, !PT ;  /* 0x0000000a0b007c12 */ /* 0x000fe2000f8e9608 */
[----:B------:R-:W-:-:S03]  /*4b80*/  IMAD.WIDE.U32 R8, R2, -0x326172a9, RZ ;  /* 0xcd9e8d5702087825 */ /* 0x000fc600078e00ff */
[C---:B------:R-:W-:Y:S01]  /*4b90*/  HMMA.16816.F32.BF16 R68, R4.reuse, R26, R112 ;  /* 0x0000001a0444723c */ /* 0x040fe20000041870 */
[----:B------:R-:W1:Y:S01]  /*4ba0*/  LDSM.16.MT88.4 R24, [R211+0x16800] ;  /* 0x01680000d318783b */ /* 0x000e620000004200 */
[----:B------:R-:W-:Y:S01]  /*4bb0*/  IMAD.WIDE.U32 R144, R0, -0x326172a9, RZ ;  /* 0xcd9e8d5700907825 */ /* 0x000fe200078e00ff */
[----:B------:R-:W-:Y:S02]  /*4bc0*/  LOP3.LUT R2, R9, UR11, R32, 0x96, !PT ;  /* 0x0000000b09027c12 */ /* 0x000fe4000f8e9620 */
[----:B------:R-:W-:Y:S02]  /*4bd0*/  MOV R32, R79 ;  /* 0x0000004f00207202 */ /* 0x000fe40000000f00 */
[----:B------:R-:W-:Y:S01]  /*4be0*/  LOP3.LUT R0, R145, UR9, R8, 0x96, !PT ;  /* 0x0000000991007c12 */ /* 0x000fe2000f8e9608 */
[----:B------:R-:W-:Y:S01]  /*4bf0*/  HMMA.16816.F32.BF16 R88, R4, R22, R48 ;  /* 0x000000160458723c */ /* 0x000fe20000041830 */
[----:B------:R-:W2:Y:S01]  /*4c00*/  LDSM.16.MT88.4 R20, [R212+0x16800] ;  /* 0x01680000d414783b */ /* 0x000ea20000004200 */
[----:B------:R-:W-:Y:S01]  /*4c10*/  IMAD.WIDE.U32 R8, R2, -0x2daee0ad, RZ ;  /* 0xd2511f5302087825 */ /* 0x000fe200078e00ff */
[----:B------:R-:W-:-:S02]  /*4c20*/  MOV R79, R18 ;  /* 0x00000012004f7202 */ /* 0x000fc40000000f00 */
[----:B------:R-:W-:Y:S01]  /*4c30*/  MOV R114, R65 ;  /* 0x0000004100727202 */ /* 0x000fe20000000f00 */
[----:B------:R-:W-:Y:S01]  /*4c40*/  IMAD.WIDE.U32 R42, R0, -0x2daee0ad, RZ ;  /* 0xd2511f53002a7825 */ /* 0x000fe200078e00ff */
[----:B------:R-:W-:-:S03]  /*4c50*/  LOP3.LUT R10, R9, UR8, R10, 0x96, !PT ;  /* 0x00000008090a7c12 */ /* 0x000fc6000f8e960a */
[----:B------:R-:W-:Y:S01]  /*4c60*/  FFMA.FTZ R2, R206, c[0x0][0x23c], -R13 ;  /* 0x00008f00ce027a23 */ /* 0x000fe2000001080d */
[----:B------:R-:W-:Y:S01]  /*4c70*/  LOP3.LUT R0, R43, UR6, R8, 0x96, !PT ;  /* 0x000000062b007c12 */ /* 0x000fe2000f8e9608 */
[----:B------:R-:W-:Y:S02]  /*4c80*/  IMAD.WIDE.U32 R40, R10, -0x326172a9, RZ ;  /* 0xcd9e8d570a287825 */ /* 0x000fe400078e00ff */
[----:B------:R3:W-:Y:S02]  /*4c90*/  MUFU.EX2 R44, R2 ;  /* 0x00000002002c7308 */ /* 0x0007e40000000800 */
[----:B------:R-:W-:-:S04]  /*4ca0*/  IMAD.WIDE.U32 R8, R0, -0x326172a9, RZ ;  /* 0xcd9e8d5700087825 */ /* 0x000fc800078e00ff */
[----:B------:R-:W-:Y:S01]  /*4cb0*/  FFMA.FTZ R0, R149, c[0x0][0x23c], -R13 ;  /* 0x00008f0095007a23 */ /* 0x000fe2000001080d */
[----:B------:R-:W-:Y:S01]  /*4cc0*/  LOP3.LUT R11, R8, 0xff, RZ, 0xc0, !PT ;  /* 0x000000ff080b7812 */ /* 0x000fe200078ec0ff */
[----:B------:R-:W-:Y:S01]  /*4cd0*/  IMAD.MOV.U32 R112, RZ, RZ, R102 ;  /* 0x000000ffff707224 */ /* 0x000fe200078e0066 */
[----:B------:R-:W-:Y:S01]  /*4ce0*/  SHF.R.U32.HI R18, RZ, 0x18, R8 ;  /* 0x00000018ff127819 */ /* 0x000fe20000011608 */
[----:B------:R4:W-:Y:S01]  /*4cf0*/  MUFU.EX2 R150, R0 ;  /* 0x0000000000967308 */ /* 0x0009e20000000800 */
[----:B------:R-:W-:Y:S02]  /*4d00*/  IMAD.MOV.U32 R113, RZ, RZ, R103 ;  /* 0x000000ffff717224 */ /* 0x000fe400078e0067 */
[----:B------:R-:W-:Y:S02]  /*4d10*/  IMAD.MOV.U32 R115, RZ, RZ, R64 ;  /* 0x000000ffff737224 */ /* 0x000fe400078e0040 */
[----:B---3--:R-:W-:Y:S01]  /*4d20*/  FFMA.FTZ R2, R205, c[0x0][0x23c], -R13 ;  /* 0x00008f00cd027a23 */ /* 0x008fe2000001080d */
[C---:B-1----:R-:W-:Y:S03]  /*4d30*/  HMMA.16816.F32.BF16 R48, R4.reuse, R24, R160 ;  /* 0x000000180430723c */ /* 0x042fe600000418a0 */
[----:B------:R1:W3:Y:S04]  /*4d40*/  MUFU.EX2 R45, R2 ;  /* 0x00000002002d7308 */ /* 0x0002e80000000800 */
[----:B------:R-:W-:Y:S01]  /*4d50*/  IMAD.MOV.U32 R161, RZ, RZ, R95 ;  /* 0x000000ffffa17224 */ /* 0x000fe200078e005f */
[----:B------:R-:W-:Y:S01]  /*4d60*/  MOV R95, R34 ;  /* 0x00000022005f7202 */ /* 0x000fe20000000f00 */
[----:B------:R-:W-:Y:S01]  /*4d70*/  IMAD.MOV.U32 R34, RZ, RZ, R35 ;  /* 0x000000ffff227224 */ /* 0x000fe200078e0023 */
[C---:B--2---:R-:W-:Y:S01]  /*4d80*/  HMMA.16816.F32.BF16 R52, R4.reuse, R22, R156 ;  /* 0x000000160434723c */ /* 0x044fe2000004189c */
[----:B------:R-:W-:Y:S01]  /*4d90*/  IMAD.MOV.U32 R35, RZ, RZ, R32 ;  /* 0x000000ffff237224 */ /* 0x000fe200078e0020 */
[----:B------:R-:W-:Y:S01]  /*4da0*/  MOV R32, R33 ;  /* 0x0000002100207202 */ /* 0x000fe20000000f00 */
[----:B----4-:R-:W-:Y:S01]  /*4db0*/  FFMA.FTZ R0, R204, c[0x0][0x23c], -R13 ;  /* 0x00008f00cc007a23 */ /* 0x010fe2000001080d */
[----:B------:R-:W-:Y:S01]  /*4dc0*/  MOV R160, R78 ;  /* 0x0000004e00a07202 */ /* 0x000fe20000000f00 */
[----:B------:R-:W-:Y:S01]  /*4dd0*/  IMAD.MOV.U32 R33, RZ, RZ, R36 ;  /* 0x000000ffff217224 */ /* 0x000fe200078e0024 */
[----:B-1----:R-:W-:Y:S01]  /*4de0*/  LOP3.LUT R2, R8, 0xffff, RZ, 0xc0, !PT ;  /* 0x0000ffff08027812 */ /* 0x002fe200078ec0ff */
[----:B------:R-:W-:Y:S01]  /*4df0*/  IMAD.MOV.U32 R36, RZ, RZ, R37 ;  /* 0x000000ffff247224 */ /* 0x000fe200078e0025 */
[----:B------:R-:W-:Y:S01]  /*4e00*/  MOV R37, R38 ;  /* 0x0000002600257202 */ /* 0x000fe20000000f00 */
[----:B------:R-:W-:Y:S01]  /*4e10*/  IMAD.MOV.U32 R38, RZ, RZ, R39 ;  /* 0x000000ffff267224 */ /* 0x000fe200078e0027 */
[----:B------:R-:W-:Y:S01]  /*4e20*/  SHF.R.U32.HI R2, RZ, 0x8, R2 ;  /* 0x00000008ff027819 */ /* 0x000fe20000011602 */
[----:B------:R1:W2:Y:S01]  /*4e30*/  MUFU.EX2 R92, R0 ;  /* 0x00000000005c7308 */ /* 0x0002a20000000800 */
[----:B------:R-:W-:Y:S01]  /*4e40*/  IMAD.MOV.U32 R39, RZ, RZ, R30 ;  /* 0x000000ffff277224 */ /* 0x000fe200078e001e */
[----:B------:R-:W-:Y:S01]  /*4e50*/  MOV R30, R31 ;  /* 0x0000001f001e7202 */ /* 0x000fe20000000f00 */
[----:B------:R-:W-:Y:S01]  /*4e60*/  IMAD.MOV.U32 R31, RZ, RZ, R28 ;  /* 0x000000ffff1f7224 */ /* 0x000fe200078e001c */
[----:B------:R-:W-:Y:S01]  /*4e70*/  PRMT R15, R11, 0x5410, R2 ;  /* 0x000054100b0f7816 */ /* 0x000fe20000000002 */
[----:B------:R-:W-:Y:S01]  /*4e80*/  IMAD.MOV.U32 R28, RZ, RZ, R29 ;  /* 0x000000ffff1c7224 */ /* 0x000fe200078e001d */
[----:B------:R-:W-:Y:S01]  /*4e90*/  SHF.R.U32.HI R2, RZ, 0x10, R8 ;  /* 0x00000010ff027819 */ /* 0x000fe20000011608 */
[----:B------:R-:W-:Y:S01]  /*4ea0*/  FFMA.FTZ R8, R207, c[0x0][0x23c], -R12 ;  /* 0x00008f00cf087a23 */ /* 0x000fe2000001080c */
[----:B------:R-:W-:Y:S01]  /*4eb0*/  MOV R29, R76 ;  /* 0x0000004c001d7202 */ /* 0x000fe20000000f00 */
[----:B------:R-:W-:Y:S01]  /*4ec0*/  IMAD.MOV.U32 R76, RZ, RZ, R14 ;  /* 0x000000ffff4c7224 */ /* 0x000fe200078e000e */
[----:B------:R-:W-:Y:S01]  /*4ed0*/  LOP3.LUT R14, R2, 0xff, RZ, 0xc0, !PT ;  /* 0x000000ff020e7812 */ /* 0x000fe200078ec0ff */
[----:B------:R4:W-:Y:S01]  /*4ee0*/  MUFU.EX2 R149, R8 ;  /* 0x0000000800957308 */ /* 0x0009e20000000800 */
[----:B------:R-:W-:Y:S01]  /*4ef0*/  MOV R156, R30 ;  /* 0x0000001e009c7202 */ /* 0x000fe20000000f00 */
[----:B------:R-:W-:Y:S01]  /*4f00*/  IMAD.MOV.U32 R163, RZ, RZ, R31 ;  /* 0x000000ffffa37224 */ /* 0x000fe200078e001f */
[----:B------:R-:W-:Y:S01]  /*4f10*/  MOV R206, R29 ;  /* 0x0000001d00ce7202 */ /* 0x000fe20000000f00 */
[----:B------:R-:W-:Y:S01]  /*4f20*/  IMAD.MOV.U32 R162, RZ, RZ, R28 ;  /* 0x000000ffffa27224 */ /* 0x000fe200078e001c */
[----:B-1----:R-:W-:Y:S01]  /*4f30*/  LOP3.LUT R0, R9, UR16, R40, 0x96, !PT ;  /* 0x0000001009007c12 */ /* 0x002fe2000f8e9628 */
[----:B------:R-:W1:Y:S01]  /*4f40*/  LDSM.16.MT88.4 R28, [R212+0x11000] ;  /* 0x01100000d41c783b */ /* 0x000e620000004200 */
[C---:B------:R-:W-:Y:S01]  /*4f50*/  HMMA.16816.F32.BF16 R56, R4.reuse, R20, R164 ;  /* 0x000000140438723c */ /* 0x040fe200000418a4 */
[----:B------:R-:W-:Y:S01]  /*4f60*/  MOV R207, R101 ;  /* 0x0000006500cf7202 */ /* 0x000fe20000000f00 */
[----:B------:R-:W-:Y:S01]  /*4f70*/  IMAD.MOV.U32 R158, RZ, RZ, R33 ;  /* 0x000000ffff9e7224 */ /* 0x000fe200078e0021 */
[C---:B------:R-:W-:Y:S01]  /*4f80*/  LOP3.LUT R2, R0.reuse, 0xffff, RZ, 0xc0, !PT ;  /* 0x0000ffff00027812 */ /* 0x040fe200078ec0ff */
[----:B------:R-:W-:Y:S01]  /*4f90*/  LDSM.16.MT88.4 R20, [R210+0x11000] ;  /* 0x01100000d214783b */ /* 0x000fe20000004200 */
[----:B------:R-:W-:Y:S01]  /*4fa0*/  SHF.R.U32.HI R10, RZ, 0x10, R0 ;  /* 0x00000010ff0a7819 */ /* 0x000fe20000011600 */
[----:B------:R-:W-:Y:S01]  /*4fb0*/  IMAD.MOV.U32 R205, RZ, RZ, R76 ;  /* 0x000000ffffcd7224 */ /* 0x000fe200078e004c */
[----:B------:R-:W-:Y:S01]  /*4fc0*/  LOP3.LUT R11, R0, 0xff, RZ, 0xc0, !PT ;  /* 0x000000ff000b7812 */ /* 0x000fe200078ec0ff */
[----:B------:R-:W-:Y:S01]  /*4fd0*/  IMAD.MOV.U32 R166, RZ, RZ, R34 ;  /* 0x000000ffffa67224 */ /* 0x000fe200078e0022 */
[----:B------:R-:W-:Y:S01]  /*4fe0*/  SHF.R.U32.HI R9, RZ, 0x18, R0 ;  /* 0x00000018ff097819 */ /* 0x000fe20000011600 */
[----:B----4-:R-:W-:Y:S01]  /*4ff0*/  FFMA.FTZ R8, R244, c[0x0][0x23c], -R12 ;  /* 0x00008f00f4087a23 */ /* 0x010fe2000001080c */
[----:B------:R-:W-:Y:S01]  /*5000*/  SHF.R.U32.HI R2, RZ, 0x8, R2 ;  /* 0x00000008ff027819 */ /* 0x000fe20000011602 */
[----:B------:R-:W-:Y:S01]  /*5010*/  IMAD.MOV.U32 R165, RZ, RZ, R35 ;  /* 0x000000ffffa57224 */ /* 0x000fe200078e0023 */
[----:B------:R-:W-:Y:S01]  /*5020*/  LOP3.LUT R0, R10, 0xff, RZ, 0xc0, !PT ;  /* 0x000000ff0a007812 */ /* 0x000fe200078ec0ff */
[----:B------:R-:W-:Y:S01]  /*5030*/  IMAD.MOV.U32 R204, RZ, RZ, R77 ;  /* 0x000000ffffcc7224 */ /* 0x000fe200078e004d */
[----:B------:R-:W-:Y:S01]  /*5040*/  PRMT R10, R14, 0x5410, R18 ;  /* 0x000054100e0a7816 */ /* 0x000fe20000000012 */
[----:B------:R-:W4:Y:S01]  /*5050*/  MUFU.EX2 R8, R8 ;  /* 0x0000000800087308 */ /* 0x000f220000000800 */
[----:B---3--:R-:W-:Y:S01]  /*5060*/  IMAD.MOV.U32 R14, RZ, RZ, R45 ;  /* 0x000000ffff0e7224 */ /* 0x008fe200078e002d */
[----:B------:R-:W-:Y:S01]  /*5070*/  MOV R18, R44 ;  /* 0x0000002c00127202 */ /* 0x000fe20000000f00 */
[----:B------:R-:W-:Y:S01]  /*5080*/  IMAD.MOV.U32 R159, RZ, RZ, R36 ;  /* 0x000000ffff9f7224 */ /* 0x000fe200078e0024 */
[----:B------:R-:W-:Y:S01]  /*5090*/  HMMA.16816.F32.BF16 R44, R4, R26, R128 ;  /* 0x0000001a042c723c */ /* 0x000fe20000041880 */
[----:B------:R-:W-:Y:S01]  /*50a0*/  PRMT R11, R11, 0x5410, R2 ;  /* 0x000054100b0b7816 */ /* 0x000fe20000000002 */
[--C-:B------:R-:W-:Y:S01]  /*50b0*/  FFMA.FTZ R2, R246, c[0x0][0x23c], -R12.reuse ;  /* 0x00008f00f6027a23 */ /* 0x100fe2000001080c */
[----:B------:R-:W-:Y:S01]  /*50c0*/  PRMT R9, R0, 0x5410, R9 ;  /* 0x0000541000097816 */ /* 0x000fe20000000009 */
[----:B------:R-:W3:Y:S01]  /*50d0*/  LDSM.16.MT88.4 R24, [R209+0x11000] ;  /* 0x01100000d118783b */ /* 0x000ee20000004200 */
[----:B------:R-:W-:Y:S01]  /*50e0*/  HSET2.LE.AND R0, R15, R161, PT ;  /* 0x000000a10f007233 */ /* 0x000fe20003803000 */
[----:B------:R5:W-:Y:S01]  /*50f0*/  MUFU.EX2 R151, R2 ;  /* 0x0000000200977308 */ /* 0x000be20000000800 */
[----:B------:R-:W-:Y:S01]  /*5100*/  FFMA.FTZ R4, R245, c[0x0][0x23c], -R12 ;  /* 0x00008f00f5047a23 */ /* 0x000fe2000001080c */
[----:B------:R-:W-:Y:S01]  /*5110*/  MOV R167, R95 ;  /* 0x0000005f00a77202 */ /* 0x000fe20000000f00 */
[----:B--2---:R-:W-:Y:S01]  /*5120*/  IMAD.MOV.U32 R245, RZ, RZ, R92 ;  /* 0x000000fffff57224 */ /* 0x004fe200078e005c */
[----:B------:R-:W-:Y:S01]  /*5130*/  MOV R164, R32 ;  /* 0x0000002000a47202 */ /* 0x000fe20000000f00 */
[----:B------:R-:W-:Y:S01]  /*5140*/  IMAD.MOV.U32 R130, RZ, RZ, R100 ;  /* 0x000000ffff827224 */ /* 0x000fe200078e0064 */
[----:B------:R-:W-:Y:S01]  /*5150*/  LDSM.16.MT88.4 R32, [R211+0x11000] ;  /* 0x01100000d320783b */ /* 0x000fe20000004200 */
[----:B----4-:R-:W-:Y:S01]  /*5160*/  IMAD.MOV.U32 R246, RZ, RZ, R8 ;  /* 0x000000fffff67224 */ /* 0x010fe200078e0008 */
[----:B------:R2:W4:Y:S01]  /*5170*/  MUFU.EX2 R244, R4 ;  /* 0x0000000400f47308 */ /* 0x0005220000000800 */
[----:B------:R-:W-:Y:S01]  /*5180*/  IMAD.MOV.U32 R131, RZ, RZ, R79 ;  /* 0x000000ffff837224 */ /* 0x000fe200078e004f */
[----:B------:R-:W-:Y:S01]  /*5190*/  MOV R129, R67 ;  /* 0x0000004300817202 */ /* 0x000fe20000000f00 */
[----:B------:R-:W-:Y:S01]  /*51a0*/  IMAD.MOV.U32 R128, RZ, RZ, R66 ;  /* 0x000000ffff807224 */ /* 0x000fe200078e0042 */
[----:B------:R-:W-:Y:S01]  /*51b0*/  MOV R147, R37 ;  /* 0x0000002500937202 */ /* 0x000fe20000000f00 */
[----:B------:R-:W-:Y:S01]  /*51c0*/  IMAD.MOV.U32 R146, RZ, RZ, R38 ;  /* 0x000000ffff927224 */ /* 0x000fe200078e0026 */
[----:B------:R-:W-:Y:S01]  /*51d0*/  MOV R15, R158 ;  /* 0x0000009e000f7202 */ /* 0x000fe20000000f00 */
[----:B------:R-:W-:Y:S01]  /*51e0*/  IMAD.MOV.U32 R157, RZ, RZ, R39 ;  /* 0x000000ffff9d7224 */ /* 0x000fe200078e0027 */
[----:B-----5:R-:W-:Y:S01]  /*51f0*/  F2FP.BF16.PACK_AB R2, R245, R150 ;  /* 0x00000096f502723e */ /* 0x020fe200000010ff */
[----:B------:R-:W-:Y:S01]  /*5200*/  LDSM.16.MT88.4 R36, [R209+0x15000] ;  /* 0x01500000d124783b */ /* 0x000fe20000004200 */
[----:B------:R-:W-:-:S02]  /*5210*/  MOV R158, R166 ;  /* 0x000000a6009e7202 */ /* 0x000fc40000000f00 */
[----:B------:R-:W-:Y:S01]  /*5220*/  LOP3.LUT R6, R0, R2, RZ, 0xc0, !PT ;  /* 0x0000000200067212 */ /* 0x000fe200078ec0ff */
[----:B------:R-:W-:Y:S01]  /*5230*/  HSET2.LE.AND R0, R10, R161, PT ;  /* 0x000000a10a007233 */ /* 0x000fe20003803000 */
[----:B------:R-:W-:-:S04]  /*5240*/  F2FP.BF16.PACK_AB R2, R246, R149 ;  /* 0x00000095f602723e */ /* 0x000fc800000010ff */
[----:B------:R-:W-:Y:S01]  /*5250*/  LOP3.LUT R7, R0, R2, RZ, 0xc0, !PT ;  /* 0x0000000200077212 */ /* 0x000fe200078ec0ff */
[----:B------:R-:W-:Y:S01]  /*5260*/  HSET2.LE.AND R0, R11, R161, PT ;  /* 0x000000a10b007233 */ /* 0x000fe20003803000 */
[----:B------:R-:W-:-:S04]  /*5270*/  F2FP.BF16.PACK_AB R2, R14, R18 ;  /* 0x000000120e02723e */ /* 0x000fc800000010ff */
[----:B--2---:R-:W-:Y:S01]  /*5280*/  LOP3.LUT R4, R0, R2, RZ, 0xc0, !PT ;  /* 0x0000000200047212 */ /* 0x004fe200078ec0ff */
[----:B------:R-:W-:Y:S01]  /*5290*/  HSET2.LE.AND R0, R9, R161, PT ;  /* 0x000000a109007233 */ /* 0x000fe20003803000 */
[----:B----4-:R-:W-:Y:S01]  /*52a0*/  F2FP.BF16.PACK_AB R2, R244, R151 ;  /* 0x00000097f402723e */ /* 0x010fe200000010ff */
[----:B------:R-:W-:Y:S03]  /*52b0*/  LDSM.16.MT88.4 R8, [R211+0x13000] ;  /* 0x01300000d308783b */ /* 0x000fe60000004200 */
[----:B------:R-:W-:Y:S01]  /*52c0*/  LOP3.LUT R5, R0, R2, RZ, 0xc0, !PT ;  /* 0x0000000200057212 */ /* 0x000fe200078ec0ff */
[----:B------:R-:W-:Y:S02]  /*52d0*/  IMAD.MOV.U32 R2, RZ, RZ, R128 ;  /* 0x000000ffff027224 */ /* 0x000fe400078e0080 */
[----:B------:R-:W-:Y:S02]  /*52e0*/  IMAD.MOV.U32 R0, RZ, RZ, R167 ;  /* 0x000000ffff007224 */ /* 0x000fe400078e00a7 */
[----:B------:R-:W-:-:S02]  /*52f0*/  FFMA.FTZ R2, R2, c[0x0][0x23c], -R13 ;  /* 0x00008f0002027a23 */ /* 0x000fc4000001080d */
[----:B-1----:R-:W-:Y:S01]  /*5300*/  HMMA.16816.F32.BF16 R92, R4, R28, R104 ;  /* 0x0000001c045c723c */ /* 0x002fe20000041868 */
[----:B------:R-:W-:-:S07]  /*5310*/  FFMA.FTZ R0, R0, c[0x0][0x23c], -R13 ;  /* 0x00008f0000007a23 */ /* 0x000fce000001080d */
[C---:B------:R-:W-:Y:S01]  /*5320*/  HMMA.16816.F32.BF16 R100, R4.reuse, R30, R120 ;  /* 0x0000001e0464723c */ /* 0x040fe20000041878 */
[----:B------:R-:W1:Y:S07]  /*5330*/  LDSM.16.MT88.4 R28, [R209+0x13000] ;  /* 0x01300000d11c783b */ /* 0x000e6e0000004200 */
[C---:B---3--:R-:W-:Y:S07]  /*5340*/  HMMA.16816.F32.BF16 R152, R4.reuse, R24, R192 ;  /* 0x000000180498723c */ /* 0x048fee00000418c0 */
[----:B------:R-:W-:Y:S01]  /*5350*/  IMAD.MOV.U32 R192, RZ, RZ, R63 ;  /* 0x000000ffffc07224 */ /* 0x000fe200078e003f */
[----:B------:R-:W-:Y:S01]  /*5360*/  MOV R194, R61 ;  /* 0x0000003d00c27202 */ /* 0x000fe20000000f00 */
[----:B------:R-:W-:Y:S01]  /*5370*/  IMAD.MOV.U32 R193, RZ, RZ, R62 ;  /* 0x000000ffffc17224 */ /* 0x000fe200078e003e */
[----:B------:R-:W-:Y:S01]  /*5380*/  HMMA.16816.F32.BF16 R64, R4, R20, R180 ;  /* 0x000000140440723c */ /* 0x000fe200000418b4 */
[----:B------:R-:W-:-:S06]  /*5390*/  IMAD.MOV.U32 R195, RZ, RZ, R60 ;  /* 0x000000ffffc37224 */ /* 0x000fcc00078e003c */
[----:B------:R-:W-:Y:S01]  /*53a0*/  MOV R181, R160 ;  /* 0x000000a000b57202 */ /* 0x000fe20000000f00 */
[C---:B------:R-:W-:Y:S01]  /*53b0*/  HMMA.16816.F32.BF16 R60, R4.reuse, R26, R184 ;  /* 0x0000001a043c723c */ /* 0x040fe200000418b8 */
[----:B------:R-:W2:Y:S01]  /*53c0*/  LDSM.16.MT88.4 R24, [R210+0x13000] ;  /* 0x01300000d218783b */ /* 0x000ea20000004200 */
[----:B------:R-:W-:Y:S02]  /*53d0*/  IMAD.MOV.U32 R180, RZ, RZ, R161 ;  /* 0x000000ffffb47224 */ /* 0x000fe400078e00a1 */
[----:B------:R-:W-:Y:S02]  /*53e0*/  IMAD.MOV.U32 R183, RZ, RZ, R130 ;  /* 0x000000ffffb77224 */ /* 0x000fe400078e0082 */
[----:B------:R-:W-:Y:S02]  /*53f0*/  IMAD.MOV.U32 R182, RZ, RZ, R131 ;  /* 0x000000ffffb67224 */ /* 0x000fe400078e0083 */
[C---:B------:R-:W-:Y:S01]  /*5400*/  HMMA.16816.F32.BF16 R76, R4.reuse, R22, R132 ;  /* 0x00000016044c723c */ /* 0x040fe20000041884 */
[----:B------:R-:W3:Y:S07]  /*5410*/  LDSM.16.MT88.4 R20, [R212+0x13000] ;  /* 0x01300000d414783b */ /* 0x000eee0000004200 */
[C---:B-1----:R-:W-:Y:S07]  /*5420*/  HMMA.16816.F32.BF16 R120, R4.reuse, R30, R240 ;  /* 0x0000001e0478723c */ /* 0x042fee00000418f0 */
[----:B------:R-:W-:Y:S01]  /*5430*/  IMAD.MOV.U32 R243, RZ, RZ, R162 ;  /* 0x000000fffff37224 */ /* 0x000fe200078e00a2 */
[----:B------:R-:W-:Y:S01]  /*5440*/  MOV R242, R163 ;  /* 0x000000a300f27202 */ /* 0x000fe20000000f00 */
[----:B------:R-:W-:Y:S01]  /*5450*/  HMMA.16816.F32.BF16 R140, R4, R8, R140 ;  /* 0x00000008048c723c */ /* 0x000fe2000004188c */
[----:B------:R-:W-:-:S02]  /*5460*/  IMAD.MOV.U32 R241, RZ, RZ, R156 ;  /* 0x000000fffff17224 */ /* 0x000fc400078e009c */
[----:B------:R-:W-:Y:S02]  /*5470*/  IMAD.MOV.U32 R240, RZ, RZ, R157 ;  /* 0x000000fffff07224 */ /* 0x000fe400078e009d */
[----:B------:R-:W-:Y:S02]  /*5480*/  IMAD.MOV.U32 R156, RZ, RZ, R164 ;  /* 0x000000ffff9c7224 */ /* 0x000fe400078e00a4 */
[----:B------:R-:W-:Y:S01]  /*5490*/  IMAD.MOV.U32 R157, RZ, RZ, R165 ;  /* 0x000000ffff9d7224 */ /* 0x000fe200078e00a5 */
[C---:B------:R-:W-:Y:S01]  /*54a0*/  HMMA.16816.F32.BF16 R160, R4.reuse, R10, R168 ;  /* 0x0000000a04a0723c */ /* 0x040fe200000418a8 */
[----:B------:R-:W1:Y:S07]  /*54b0*/  LDSM.16.MT88.4 R8, [R211+0x15000] ;  /* 0x01500000d308783b */ /* 0x000e6e0000004200 */
[C---:B------:R-:W-:Y:S07]  /*54c0*/  HMMA.16816.F32.BF16 R104, R4.reuse, R32, R192 ;  /* 0x000000200468723c */ /* 0x040fee00000418c0 */
[----:B------:R-:W-:Y:S01]  /*54d0*/  MOV R195, R129 ;  /* 0x0000008100c37202 */ /* 0x000fe20000000f00 */
[C---:B--2---:R-:W-:Y:S08]  /*54e0*/  HMMA.16816.F32.BF16 R124, R4.reuse, R24, R124 ;  /* 0x00000018047c723c */ /* 0x044ff0000004187c */
[C---:B------:R-:W-:Y:S01]  /*54f0*/  HMMA.16816.F32.BF16 R128, R4.reuse, R26, R200 ;  /* 0x0000001a0480723c */ /* 0x040fe200000418c8 */
[----:B------:R-:W2:Y:S07]  /*5500*/  LDSM.16.MT88.4 R24, [R210+0x15000] ;  /* 0x01500000d218783b */ /* 0x000eae0000004200 */
[C---:B---3--:R-:W-:Y:S08]  /*5510*/  HMMA.16816.F32.BF16 R132, R4.reuse, R20, R188 ;  /* 0x000000140484723c */ /* 0x048ff000000418bc */
[C---:B------:R-:W-:Y:S01]  /*5520*/  HMMA.16816.F32.BF16 R136, R4.reuse, R22, R136 ;  /* 0x000000160488723c */ /* 0x040fe20000041888 */
[----:B------:R-:W3:Y:S07]  /*5530*/  LDSM.16.MT88.4 R20, [R212+0x15000] ;  /* 0x01500000d414783b */ /* 0x000eee0000004200 */
[C---:B------:R-:W-:Y:S07]  /*5540*/  HMMA.16816.F32.BF16 R164, R4.reuse, R36, R176 ;  /* 0x0000002404a4723c */ /* 0x040fee00000418b0 */
[----:B------:R-:W-:Y:S01]  /*5550*/  IMAD.MOV.U32 R37, RZ, RZ, R195 ;  /* 0x000000ffff257224 */ /* 0x000fe200078e00c3 */
[C---:B-1----:R-:W-:Y:S01]  /*5560*/  HMMA.16816.F32.BF16 R188, R4.reuse, R10, R88 ;  /* 0x0000000a04bc723c */ /* 0x042fe20000041858 */
[----:B------:R-:W-:Y:S01]  /*5570*/  MOV R36, R207 ;  /* 0x000000cf00247202 */ /* 0x000fe20000000f00 */
[----:B------:R-:W-:Y:S06]  /*5580*/  LDSM.16.MT88.4 R88, [R211+0x13800] ;  /* 0x01380000d358783b */ /* 0x000fec0000004200 */
[C---:B------:R-:W-:Y:S01]  /*5590*/  HMMA.16816.F32.BF16 R192, R4.reuse, R8, R96 ;  /* 0x0000000804c0723c */ /* 0x040fe20000041860 */
[----:B------:R-:W1:Y:S06]  /*55a0*/  LDSM.16.MT88.4 R8, [R212+0x17000] ;  /* 0x01700000d408783b */ /* 0x000e6c0000004200 */
[----:B------:R-:W-:Y:S01]  /*55b0*/  IMAD.MOV.U32 R98, RZ, RZ, R19 ;  /* 0x000000ffff627224 */ /* 0x000fe200078e0013 */
[----:B------:R-:W-:Y:S01]  /*55c0*/  HMMA.16816.F32.BF16 R168, R4, R38, R236 ;  /* 0x0000002604a8723c */ /* 0x000fe200000418ec */
[----:B------:R-:W-:Y:S01]  /*55d0*/  MUFU.EX2 R19, R2 ;  /* 0x0000000200137308 */ /* 0x000fe20000000800 */
[----:B------:R-:W-:-:S05]  /*55e0*/  IMAD.MOV.U32 R97, RZ, RZ, R159 ;  /* 0x000000ffff617224 */ /* 0x000fca00078e009f */
[----:B------:R-:W-:Y:S01]  /*55f0*/  IMAD.MOV.U32 R38, RZ, RZ, R204 ;  /* 0x000000ffff267224 */ /* 0x000fe200078e00cc */
[----:B--2---:R-:W-:Y:S01]  /*5600*/  HMMA.16816.F32.BF16 R236, R4, R24, R248 ;  /* 0x0000001804ec723c */ /* 0x004fe200000418f8 */
[----:B------:R-:W-:-:S06]  /*5610*/  IMAD.MOV.U32 R39, RZ, RZ, R205 ;  /* 0x000000ffff277224 */ /* 0x000fcc00078e00cd */
[----:B------:R-:W-:Y:S01]  /*5620*/  MOV R251, R206 ;  /* 0x000000ce00fb7202 */ /* 0x000fe20000000f00 */
[C---:B------:R-:W-:Y:S01]  /*5630*/  HMMA.16816.F32.BF16 R112, R4.reuse, R34, R112 ;  /* 0x000000220470723c */ /* 0x040fe20000041870 */
[----:B------:R-:W2:Y:S01]  /*5640*/  LDSM.16.MT88.4 R32, [R210+0x17000] ;  /* 0x01700000d220783b */ /* 0x000ea20000004200 */
[----:B------:R-:W-:Y:S01]  /*5650*/  IMAD.MOV.U32 R25, RZ, RZ, R242 ;  /* 0x000000ffff197224 */ /* 0x000fe200078e00f2 */
[----:B------:R-:W-:Y:S01]  /*5660*/  MOV R242, R150 ;  /* 0x0000009600f27202 */ /* 0x000fe20000000f00 */
[----:B------:R-:W-:Y:S01]  /*5670*/  IMAD.MOV.U32 R24, RZ, RZ, R241 ;  /* 0x000000ffff187224 */ /* 0x000fe200078e00f1 */
[----:B------:R4:W-:Y:S01]  /*5680*/  MUFU.EX2 R150, R0 ;  /* 0x0000000000967308 */ /* 0x0009e20000000800 */
[----:B------:R-:W-:Y:S01]  /*5690*/  MOV R248, R243 ;  /* 0x000000f300f87202 */ /* 0x000fe20000000f00 */
[----:B------:R-:W-:Y:S01]  /*56a0*/  IMAD.MOV.U32 R243, RZ, RZ, R149 ;  /* 0x000000fffff37224 */ /* 0x000fe200078e0095 */
[----:B------:R-:W-:Y:S01]  /*56b0*/  HMMA.16816.F32.BF16 R204, R4, R26, R196 ;  /* 0x0000001a04cc723c */ /* 0x000fe200000418c4 */
[----:B------:R-:W-:-:S02]  /*56c0*/  IMAD.MOV.U32 R249, RZ, RZ, R180 ;  /* 0x000000fffff97224 */ /* 0x000fc400078e00b4 */
[----:B------:R-:W-:-:S04]  /*56d0*/  IMAD.MOV.U32 R250, RZ, RZ, R181 ;  /* 0x000000fffffa7224 */ /* 0x000fc800078e00b5 */
[----:B------:R-:W-:Y:S01]  /*56e0*/  IMAD.MOV.U32 R27, RZ, RZ, R38 ;  /* 0x000000ffff1b7224 */ /* 0x000fe200078e0026 */
[C---:B------:R-:W-:Y:S01]  /*56f0*/  HMMA.16816.F32.BF16 R116, R4.reuse, R28, R116 ;  /* 0x0000001c0474723c */ /* 0x040fe20000041874 */
[----:B------:R-:W5:Y:S01]  /*5700*/  LDSM.16.MT88.4 R28, [R209+0x17000] ;  /* 0x01700000d11c783b */ /* 0x000f620000004200 */
[----:B------:R-:W-:Y:S01]  /*5710*/  IMAD.MOV.U32 R26, RZ, RZ, R251 ;  /* 0x000000ffff1a7224 */ /* 0x000fe200078e00fb */
[----:B------:R-:W-:Y:S01]  /*5720*/  MOV R38, R240 ;  /* 0x000000f000267202 */ /* 0x000fe20000000f00 */
[----:B------:R-:W-:Y:S01]  /*5730*/  IMAD.MOV.U32 R240, RZ, RZ, R183 ;  /* 0x000000fffff07224 */ /* 0x000fe200078e00b7 */
[----:B------:R-:W-:Y:S01]  /*5740*/  MOV R251, R182 ;  /* 0x000000b600fb7202 */ /* 0x000fe20000000f00 */
[----:B----4-:R-:W-:Y:S02]  /*5750*/  FFMA.FTZ R0, R252, c[0x0][0x23c], -R13 ;  /* 0x00008f00fc007a23 */ /* 0x010fe4000001080d */
[----:B---3--:R-:W-:Y:S01]  /*5760*/  HMMA.16816.F32.BF16 R196, R4, R20, R172 ;  /* 0x0000001404c4723c */ /* 0x008fe200000418ac */
[----:B------:R-:W-:Y:S01]  /*5770*/  FFMA.FTZ R2, R26, c[0x0][0x23c], -R12 ;  /* 0x00008f001a027a23 */ /* 0x000fe2000001080c */
[----:B------:R3:W-:Y:S01]  /*5780*/  MUFU.EX2 R241, R0 ;  /* 0x0000000000f17308 */ /* 0x0007e20000000800 */
[----:B------:R-:W-:-:S02]  /*5790*/  IMAD.MOV.U32 R99, RZ, RZ, R27 ;  /* 0x000000ffff637224 */ /* 0x000fc400078e001b */
[----:B------:R-:W-:-:S03]  /*57a0*/  IMAD.MOV.U32 R252, RZ, RZ, R97 ;  /* 0x000000fffffc7224 */ /* 0x000fc600078e0061 */
[C---:B------:R-:W-:Y:S01]  /*57b0*/  HMMA.16816.F32.BF16 R200, R4.reuse, R22, R108 ;  /* 0x0000001604c8723c */ /* 0x040fe2000004186c */
[----:B------:R-:W4:Y:S06]  /*57c0*/  LDSM.16.MT88.4 R20, [R211+0x17000] ;  /* 0x01700000d314783b */ /* 0x000f2c0000004200 */
[----:B------:R-:W-:Y:S01]  /*57d0*/  MOV R108, R249 ;  /* 0x000000f9006c7202 */ /* 0x000fe20000000f00 */
[C---:B-1----:R-:W-:Y:S01]  /*57e0*/  HMMA.16816.F32.BF16 R180, R4.reuse, R8, R56 ;  /* 0x0000000804b4723c */ /* 0x042fe20000041838 */
[----:B------:R-:W-:Y:S01]  /*57f0*/  IMAD.MOV.U32 R249, RZ, RZ, R251 ;  /* 0x000000fffff97224 */ /* 0x000fe200078e00fb */
[----:B------:R-:W-:Y:S01]  /*5800*/  MOV R111, R24 ;  /* 0x00000018006f7202 */ /* 0x000fe20000000f00 */
[----:B---3--:R-:W-:Y:S01]  /*5810*/  FFMA.FTZ R0, R247, c[0x0][0x23c], -R13 ;  /* 0x00008f00f7007a23 */ /* 0x008fe2000001080d */
[----:B------:R-:W-:Y:S01]  /*5820*/  MOV R96, R108 ;  /* 0x0000006c00607202 */ /* 0x000fe20000000f00 */
[----:B------:R-:W-:Y:S01]  /*5830*/  IMAD.MOV.U32 R251, RZ, RZ, R18 ;  /* 0x000000fffffb7224 */ /* 0x000fe200078e0012 */
[----:B------:R-:W-:Y:S01]  /*5840*/  LDSM.16.MT88.4 R56, [R211+0x11800] ;  /* 0x01180000d338783b */ /* 0x000fe20000004200 */
[----:B------:R1:W-:Y:S01]  /*5850*/  MUFU.EX2 R149, R0 ;  /* 0x0000000000957308 */ /* 0x0003e20000000800 */
[----:B------:R-:W-:Y:S01]  /*5860*/  IMAD.MOV.U32 R109, RZ, RZ, R248 ;  /* 0x000000ffff6d7224 */ /* 0x000fe200078e00f8 */
[C---:B--2---:R-:W-:Y:S01]  /*5870*/  HMMA.16816.F32.BF16 R172, R4.reuse, R32, R72 ;  /* 0x0000002004ac723c */ /* 0x044fe20000041848 */
[----:B------:R-:W-:Y:S01]  /*5880*/  IMAD.MOV.U32 R110, RZ, RZ, R25 ;  /* 0x000000ffff6e7224 */ /* 0x000fe200078e0019 */
[----:B------:R-:W-:Y:S01]  /*5890*/  LDSM.16.MT88.4 R72, [R210+0x13800] ;  /* 0x01380000d248783b */ /* 0x000fe20000004200 */
[----:B------:R-:W-:Y:S01]  /*58a0*/  IMAD.MOV.U32 R248, RZ, RZ, R250 ;  /* 0x000000fffff87224 */ /* 0x000fe200078e00fa */
[----:B------:R-:W-:Y:S01]  /*58b0*/  MOV R250, R240 ;  /* 0x000000f000fa7202 */ /* 0x000fe20000000f00 */
[----:B------:R-:W-:Y:S01]  /*58c0*/  IMAD.MOV.U32 R240, RZ, RZ, R14 ;  /* 0x000000fffff07224 */ /* 0x000fe200078e000e */
[----:B------:R2:W-:Y:S01]  /*58d0*/  MUFU.EX2 R18, R2 ;  /* 0x0000000200127308 */ /* 0x0005e20000000800 */
[----:B------:R-:W-:Y:S01]  /*58e0*/  IMAD.MOV.U32 R108, RZ, RZ, R248 ;  /* 0x000000ffff6c7224 */ /* 0x000fe200078e00f8 */
[----:B------:R-:W-:Y:S01]  /*58f0*/  HMMA.16816.F32.BF16 R184, R4, R34, R68 ;  /* 0x0000002204b8723c */ /* 0x000fe20000041844 */
[----:B------:R-:W-:-:S02]  /*5900*/  MOV R248, R158 ;  /* 0x0000009e00f87202 */ /* 0x000fc40000000f00 */
[----:B-1----:R-:W-:-:S05]  /*5910*/  LOP3.LUT R0, R41, UR7, R144, 0x96, !PT ;  /* 0x0000000729007c12 */ /* 0x002fca000f8e9690 */
[----:B-----5:R-:W-:Y:S01]  /*5920*/  HMMA.16816.F32.BF16 R176, R4, R28, R80 ;  /* 0x0000001c04b0723c */ /* 0x020fe20000041850 */
[----:B------:R-:W-:Y:S01]  /*5930*/  LDSM.16.MT88.4 R80, [R212+0x13800] ;  /* 0x01380000d450783b */ /* 0x000fe20000004200 */
[----:B------:R-:W-:-:S05]  /*5940*/  IMAD.WIDE.U32 R8, R0, -0x2daee0ad, RZ ;  /* 0xd2511f5300087825 */ /* 0x000fca00078e00ff */
[----:B------:R-:W-:Y:S01]  /*5950*/  LOP3.LUT R0, R9, UR17, R42, 0x96, !PT ;  /* 0x0000001109007c12 */ /* 0x000fe2000f8e962a */
[C---:B------:R-:W-:Y:S01]  /*5960*/  HMMA.16816.F32.BF16 R32, R4.reuse, R10, R52 ;  /* 0x0000000a0420723c */ /* 0x040fe20000041834 */
[----:B------:R-:W1:Y:S01]  /*5970*/  LDSM.16.MT88.4 R40, [R210+0x11800] ;  /* 0x01180000d228783b */ /* 0x000e620000004200 */
[----:B--2---:R-:W-:Y:S01]  /*5980*/  LOP3.LUT R2, R8, 0xffff, RZ, 0xc0, !PT ;  /* 0x0000ffff08027812 */ /* 0x004fe200078ec0ff */
[----:B------:R-:W-:Y:S01]  /*5990*/  FFMA.FTZ R9, R98, c[0x0][0x23c], -R12 ;  /* 0x00008f0062097a23 */ /* 0x000fe2000001080c */
[----:B------:R-:W-:Y:S02]  /*59a0*/  LOP3.LUT R14, R8, 0xff, RZ, 0xc0, !PT ;  /* 0x000000ff080e7812 */ /* 0x000fe400078ec0ff */
[----:B------:R-:W-:Y:S01]  /*59b0*/  SHF.R.U32.HI R13, RZ, 0x18, R8 ;  /* 0x00000018ff0d7819 */ /* 0x000fe20000011608 */
[----:B------:R-:W-:Y:S01]  /*59c0*/  FFMA.FTZ R11, R99, c[0x0][0x23c], -R12 ;  /* 0x00008f00630b7a23 */ /* 0x000fe2000001080c */
[C---:B----4-:R-:W-:Y:S01]  /*59d0*/  HMMA.16816.F32.BF16 R24, R4.reuse, R20, R48 ;  /* 0x000000140418723c */ /* 0x050fe20000041830 */
[----:B------:R-:W-:Y:S01]  /*59e0*/  SHF.R.U32.HI R10, RZ, 0x10, R8 ;  /* 0x00000010ff0a7819 */ /* 0x000fe20000011608 */
[----:B------:R-:W-:Y:S01]  /*59f0*/  FFMA.FTZ R8, R15, c[0x0][0x23c], -R12 ;  /* 0x00008f000f087a23 */ /* 0x000fe2000001080c */
[----:B------:R-:W-:Y:S01]  /*5a00*/  MOV R98, R250 ;  /* 0x000000fa00627202 */ /* 0x000fe20000000f00 */
[----:B------:R2:W3:Y:S01]  /*5a10*/  MUFU.EX2 R15, R9 ;  /* 0x00000009000f7308 */ /* 0x0004e20000000800 */
[----:B------:R-:W-:Y:S01]  /*5a20*/  IMAD.MOV.U32 R99, RZ, RZ, R249 ;  /* 0x000000ffff637224 */ /* 0x000fe200078e00f9 */
[----:B------:R-:W4:Y:S01]  /*5a30*/  LDSM.16.MT88.4 R48, [R212+0x11800] ;  /* 0x01180000d430783b */ /* 0x000f220000004200 */
[----:B------:R-:W-:Y:S01]  /*5a40*/  MOV R247, R98 ;  /* 0x0000006200f77202 */ /* 0x000fe20000000f00 */
[----:B------:R-:W-:Y:S01]  /*5a50*/  HMMA.16816.F32.BF16 R28, R4, R30, R84 ;  /* 0x0000001e041c723c */ /* 0x000fe20000041854 */
[----:B------:R-:W-:-:S02]  /*5a60*/  IMAD.MOV.U32 R250, RZ, RZ, R156 ;  /* 0x000000fffffa7224 */ /* 0x000fc400078e009c */
[----:B------:R-:W-:Y:S01]  /*5a70*/  IMAD.MOV.U32 R249, RZ, RZ, R157 ;  /* 0x000000fffff97224 */ /* 0x000fe200078e009d */
[----:B------:R5:W-:Y:S01]  /*5a80*/  MUFU.EX2 R12, R8 ;  /* 0x00000008000c7308 */ /* 0x000be20000000800 */
[----:B------:R-:W-:Y:S03]  /*5a90*/  LDSM.16.MT88.4 R156, [R209+0x11800] ;  /* 0x01180000d19c783b */ /* 0x000fe60000004200 */
[----:B------:R-:W-:Y:S01]  /*5aa0*/  HMMA.16816.F32.BF16 R20, R4, R22, R44 ;  /* 0x000000160414723c */ /* 0x000fe2000004182c */
[----:B--2---:R-:W-:-:S03]  /*5ab0*/  LOP3.LUT R9, R0, 0xff, RZ, 0xc0, !PT ;  /* 0x000000ff00097812 */ /* 0x004fc600078ec0ff */
[----:B------:R-:W2:Y:S03]  /*5ac0*/  MUFU.EX2 R11, R11 ;  /* 0x0000000b000b7308 */ /* 0x000ea60000000800 */
[----:B------:R-:W-:Y:S02]  /*5ad0*/  SHF.R.U32.HI R5, RZ, 0x8, R2 ;  /* 0x00000008ff057819 */ /* 0x000fe40000011602 */
[----:B------:R-:W-:Y:S02]  /*5ae0*/  LOP3.LUT R2, R0, 0xffff, RZ, 0xc0, !PT ;  /* 0x0000ffff00027812 */ /* 0x000fe400078ec0ff */
[----:B------:R-:W-:Y:S02]  /*5af0*/  SHF.R.U32.HI R4, RZ, 0x10, R0 ;  /* 0x00000010ff047819 */ /* 0x000fe40000011600 */
[----:B------:R-:W-:Y:S02]  /*5b00*/  SHF.R.U32.HI R6, RZ, 0x8, R2 ;  /* 0x00000008ff067819 */ /* 0x000fe40000011602 */
[----:B-----5:R-:W-:-:S02]  /*5b10*/  SHF.R.U32.HI R8, RZ, 0x18, R0 ;  /* 0x00000018ff087819 */ /* 0x020fc40000011600 */
[----:B------:R-:W-:Y:S02]  /*5b20*/  LOP3.LUT R2, R4, 0xff, RZ, 0xc0, !PT ;  /* 0x000000ff04027812 */ /* 0x000fe400078ec0ff */
[----:B------:R-:W-:Y:S01]  /*5b30*/  PRMT R0, R14, 0x5410, R5 ;  /* 0x000054100e007816 */ /* 0x000fe20000000005 */
[----:B------:R-:W-:Y:S01]  /*5b40*/  IMAD.MOV.U32 R14, RZ, RZ, R108 ;  /* 0x000000ffff0e7224 */ /* 0x000fe200078e006c */
[----:B------:R-:W-:Y:S01]  /*5b50*/  LOP3.LUT R7, R10, 0xff, RZ, 0xc0, !PT ;  /* 0x000000ff0a077812 */ /* 0x000fe200078ec0ff */
[----:B------:R-:W-:Y:S01]  /*5b60*/  IMAD.MOV.U32 R10, RZ, RZ, R99 ;  /* 0x000000ffff0a7224 */ /* 0x000fe200078e0063 */
[----:B------:R-:W-:Y:S01]  /*5b70*/  PRMT R4, R9, 0x5410, R6 ;  /* 0x0000541009047816 */ /* 0x000fe20000000006 */
[--C-:B------:R-:W-:Y:S01]  /*5b80*/  HSET2.LE.AND R6, R0, R96.reuse, PT ;  /* 0x0000006000067233 */ /* 0x100fe20003803000 */
[----:B------:R-:W-:Y:S01]  /*5b90*/  PRMT R2, R2, 0x5410, R8 ;  /* 0x0000541002027816 */ /* 0x000fe20000000008 */
[----:B------:R-:W-:Y:S01]  /*5ba0*/  IMAD.MOV.U32 R8, RZ, RZ, R110 ;  /* 0x000000ffff087224 */ /* 0x000fe200078e006e */
[----:B------:R-:W-:Y:S01]  /*5bb0*/  PRMT R7, R7, 0x5410, R13 ;  /* 0x0000541007077816 */ /* 0x000fe2000000000d */
[--C-:B------:R-:W-:Y:S01]  /*5bc0*/  HSET2.LE.AND R0, R4, R96.reuse, PT ;  /* 0x0000006004007233 */ /* 0x100fe20003803000 */
[----:B---3--:R-:W-:Y:S01]  /*5bd0*/  F2FP.BF16.PACK_AB R5, R15, R18 ;  /* 0x000000120f05723e */ /* 0x008fe200000010ff */
[--C-:B------:R-:W-:Y:S01]  /*5be0*/  HSET2.LE.AND R4, R2, R96.reuse, PT ;  /* 0x0000006002047233 */ /* 0x100fe20003803000 */
[----:B------:R-:W-:Y:S01]  /*5bf0*/  F2FP.BF16.PACK_AB R2, R241, R150 ;  /* 0x00000096f102723e */ /* 0x000fe200000010ff */
[----:B------:R-:W-:Y:S01]  /*5c00*/  HSET2.LE.AND R7, R7, R96, PT ;  /* 0x0000006007077233 */ /* 0x000fe20003803000 */
[----:B------:R-:W-:Y:S01]  /*5c10*/  IMAD.MOV.U32 R110, RZ, RZ, R111 ;  /* 0x000000ffff6e7224 */ /* 0x000fe200078e006f */
[----:B------:R-:W3:Y:S01]  /*5c20*/  LDSM.16.MT88.4 R96, [R209+0x15800] ;  /* 0x01580000d160783b */ /* 0x000ee20000004200 */
[----:B------:R-:W-:Y:S01]  /*5c30*/  LOP3.LUT R144, R0, R2, RZ, 0xc0, !PT ;  /* 0x0000000200907212 */ /* 0x000fe200078ec0ff */
[----:B------:R-:W-:Y:S01]  /*5c40*/  IMAD.MOV.U32 R111, RZ, RZ, R147 ;  /* 0x000000ffff6f7224 */ /* 0x000fe200078e0093 */
[----:B------:R-:W-:Y:S01]  /*5c50*/  F2FP.BF16.PACK_AB R0, R19, R149 ;  /* 0x000000951300723e */ /* 0x000fe200000010ff */
[----:B------:R-:W-:Y:S01]  /*5c60*/  IMAD.MOV.U32 R108, RZ, RZ, R39 ;  /* 0x000000ffff6c7224 */ /* 0x000fe200078e0027 */
[----:B--2---:R-:W-:-:S02]  /*5c70*/  F2FP.BF16.PACK_AB R2, R11, R12 ;  /* 0x0000000c0b02723e */ /* 0x004fc400000010ff */
[----:B------:R-:W-:Y:S01]  /*5c80*/  LOP3.LUT R145, R4, R5, RZ, 0xc0, !PT ;  /* 0x0000000504917212 */ /* 0x000fe200078ec0ff */
[----:B------:R-:W-:Y:S01]  /*5c90*/  IMAD.MOV.U32 R5, RZ, RZ, R146 ;  /* 0x000000ffff057224 */ /* 0x000fe200078e0092 */
[----:B------:R-:W-:Y:S02]  /*5ca0*/  LOP3.LUT R146, R6, R0, RZ, 0xc0, !PT ;  /* 0x0000000006927212 */ /* 0x000fe400078ec0ff */
[----:B------:R-:W-:Y:S01]  /*5cb0*/  LOP3.LUT R147, R7, R2, RZ, 0xc0, !PT ;  /* 0x0000000207937212 */ /* 0x000fe200078ec0ff */
[----:B------:R-:W-:Y:S01]  /*5cc0*/  IMAD.MOV.U32 R2, RZ, RZ, R37 ;  /* 0x000000ffff027224 */ /* 0x000fe200078e0025 */
[----:B------:R-:W-:Y:S02]  /*5cd0*/  MOV R13, R109 ;  /* 0x0000006d000d7202 */ /* 0x000fe40000000f00 */
[----:B------:R-:W-:Y:S02]  /*5ce0*/  MOV R109, R38 ;  /* 0x00000026006d7202 */ /* 0x000fe40000000f00 */
[----:B------:R-:W-:Y:S01]  /*5cf0*/  MOV R0, R36 ;  /* 0x0000002400007202 */ /* 0x000fe20000000f00 */
[C---:B------:R-:W-:Y:S01]  /*5d00*/  HMMA.16816.F32.BF16 R84, R144.reuse, R88, R140 ;  /* 0x000000589054723c */ /* 0x040fe2000004188c */
[----:B------:R-:W-:Y:S07]  /*5d10*/  LDSM.16.MT88.4 R140, [R212+0x17800] ;  /* 0x01780000d48c783b */ /* 0x000fee0000004200 */
[C---:B-1----:R-:W-:Y:S01]  /*5d20*/  HMMA.16816.F32.BF16 R36, R144.reuse, R40, R64 ;  /* 0x000000289024723c */ /* 0x042fe20000041840 */
[----:B------:R-:W1:Y:S07]  /*5d30*/  LDSM.16.MT88.4 R64, [R209+0x13800] ;  /* 0x01380000d140783b */ /* 0x000e6e0000004200 */
[C---:B----4-:R-:W-:Y:S08]  /*5d40*/  HMMA.16816.F32.BF16 R44, R144.reuse, R48, R92 ;  /* 0x00000030902c723c */ /* 0x050ff0000004185c */
[C---:B------:R-:W-:Y:S07]  /*5d50*/  HMMA.16816.F32.BF16 R88, R144.reuse, R90, R160 ;  /* 0x0000005a9058723c */ /* 0x040fee00000418a0 */
[----:B------:R-:W-:Y:S01]  /*5d60*/  MOV R160, R5 ;  /* 0x0000000500a07202 */ /* 0x000fe20000000f00 */
[----:B---3--:R-:W-:Y:S01]  /*5d70*/  HMMA.16816.F32.BF16 R92, R144, R96, R164 ;  /* 0x00000060905c723c */ /* 0x008fe200000418a4 */
[----:B------:R-:W-:Y:S01]  /*5d80*/  IMAD.MOV.U32 R161, RZ, RZ, R108 ;  /* 0x000000ffffa17224 */ /* 0x000fe200078e006c */
[----:B------:R-:W-:Y:S01]  /*5d90*/  MOV R163, R110 ;  /* 0x0000006e00a37202 */ /* 0x000fe20000000f00 */
[----:B------:R-:W-:Y:S01]  /*5da0*/  IMAD.MOV.U32 R162, RZ, RZ, R109 ;  /* 0x000000ffffa27224 */ /* 0x000fe200078e006d */
[----:B------:R-:W-:Y:S01]  /*5db0*/  LDSM.16.MT88.4 R4, [R211+0x17800] ;  /* 0x01780000d304783b */ /* 0x000fe20000004200 */
[----:B------:R-:W-:-:S02]  /*5dc0*/  FADD.FTZ R0, R0, R160 ;  /* 0x000000a000007221 */ /* 0x000fc40000010000 */
[----:B------:R-:W-:Y:S01]  /*5dd0*/  IMAD.MOV.U32 R167, RZ, RZ, R111 ;  /* 0x000000ffffa77224 */ /* 0x000fe200078e006f */
[C---:B------:R-:W-:Y:S01]  /*5de0*/  HMMA.16816.F32.BF16 R152, R144.reuse, R156, R152 ;  /* 0x0000009c9098723c */ /* 0x040fe20000041898 */
[----:B------:R-:W-:Y:S02]  /*5df0*/  FADD.FTZ R0, R162, R0 ;  /* 0x00000000a2007221 */ /* 0x000fe40000010000 */
[----:B------:R-:W-:Y:S02]  /*5e00*/  FADD.FTZ R2, R2, R167 ;  /* 0x000000a702027221 */ /* 0x000fe40000010000 */
[----:B------:R-:W-:Y:S02]  /*5e10*/  FADD.FTZ R0, R8, R0 ;  /* 0x0000000008007221 */ /* 0x000fe40000010000 */
[----:B------:R-:W-:Y:S01]  /*5e20*/  FADD.FTZ R2, R161, R2 ;  /* 0x00000002a1027221 */ /* 0x000fe20000010000 */
[----:B------:R-:W-:Y:S01]  /*5e30*/  HMMA.16816.F32.BF16 R156, R144, R158, R60 ;  /* 0x0000009e909c723c */ /* 0x000fe2000004183c */
[----:B------:R-:W-:-:S02]  /*5e40*/  FADD.FTZ R0, R14, R0 ;  /* 0x000000000e007221 */ /* 0x000fc40000010000 */
[----:B------:R-:W-:Y:S02]  /*5e50*/  FADD.FTZ R2, R163, R2 ;  /* 0x00000002a3027221 */ /* 0x000fe40000010000 */
[----:B------:R-:W-:Y:S02]  /*5e60*/  FADD.FTZ R0, R247, R0 ;  /* 0x00000000f7007221 */ /* 0x000fe40000010000 */
[----:B------:R-:W-:Y:S01]  /*5e70*/  FADD.FTZ R2, R13, R2 ;  /* 0x000000020d027221 */ /* 0x000fe20000010000 */
[----:B------:R-:W-:Y:S01]  /*5e80*/  HMMA.16816.F32.BF16 R40, R144, R42, R76 ;  /* 0x0000002a9028723c */ /* 0x000fe2000004184c */
[----:B------:R-:W-:Y:S02]  /*5e90*/  FADD.FTZ R0, R248, R0 ;  /* 0x00000000f8007221 */ /* 0x000fe40000010000 */
[----:B------:R-:W-:Y:S02]  /*5ea0*/  FADD.FTZ R2, R10, R2 ;  /* 0x000000020a027221 */ /* 0x000fe40000010000 */
[----:B------:R-:W-:-:S02]  /*5eb0*/  FADD.FTZ R0, R250, R0 ;  /* 0x00000000fa007221 */ /* 0x000fc40000010000 */
[----:B------:R-:W-:Y:S01]  /*5ec0*/  FADD.FTZ R2, R252, R2 ;  /* 0x00000002fc027221 */ /* 0x000fe20000010000 */
[C---:B------:R-:W-:Y:S01]  /*5ed0*/  HMMA.16816.F32.BF16 R52, R144.reuse, R56, R104 ;  /* 0x000000389034723c */ /* 0x040fe20000041868 */
[----:B------:R-:W2:Y:S01]  /*5ee0*/  LDSM.16.MT88.4 R104, [R210+0x15800] ;  /* 0x01580000d268783b */ /* 0x000ea20000004200 */
[----:B------:R-:W-:Y:S02]  /*5ef0*/  FADD.FTZ R0, R151, R0 ;  /* 0x0000000097007221 */ /* 0x000fe40000010000 */
[----:B------:R-:W-:Y:S02]  /*5f00*/  FADD.FTZ R2, R249, R2 ;  /* 0x00000002f9027221 */ /* 0x000fe40000010000 */
[----:B------:R-:W-:Y:S02]  /*5f10*/  FADD.FTZ R0, R244, R0 ;  /* 0x00000000f4007221 */ /* 0x000fe40000010000 */
[----:B-1----:R-:W-:Y:S01]  /*5f20*/  HMMA.16816.F32.BF16 R60, R144, R64, R116 ;  /* 0x00000040903c723c */ /* 0x002fe20000041874 */
        /* <DEDUP_REMOVED lines=16> */
[----:B------:R-:W-:-:S04]  /*6030*/  FADD.FTZ R241, R149, R241 ;  /* 0x000000f195f17221 */ /* 0x000fc80000010000 */
[----:B------:R-:W-:Y:S02]  /*6040*/  FADD.FTZ R241, R19, R241 ;  /* 0x000000f113f17221 */ /* 0x000fe40000010000 */
[C---:B------:R-:W-:Y:S01]  /*6050*/  HMMA.16816.F32.BF16 R64, R144.reuse, R66, R120 ;  /* 0x000000429040723c */ /* 0x040fe20000041878 */
[----:B------:R-:W3:Y:S07]  /*6060*/  LDSM.16.MT88.4 R120, [R211+0x15800] ;  /* 0x01580000d378783b */ /* 0x000eee0000004200 */
[C---:B------:R-:W-:Y:S01]  /*6070*/  HMMA.16816.F32.BF16 R72, R144.reuse, R74, R128 ;  /* 0x0000004a9048723c */ /* 0x040fe20000041880 */
[----:B------:R-:W4:Y:S07]  /*6080*/  LDSM.16.MT88.4 R128, [R209+0x17800] ;  /* 0x01780000d180783b */ /* 0x000f2e0000004200 */
[C---:B------:R-:W-:Y:S01]  /*6090*/  HMMA.16816.F32.BF16 R80, R144.reuse, R82, R136 ;  /* 0x000000529050723c */ /* 0x040fe20000041888 */
[----:B------:R-:W5:Y:S07]  /*60a0*/  LDSM.16.MT88.4 R136, [R210+0x17800] ;  /* 0x01780000d288783b */ /* 0x000f6e0000004200 */
[C---:B------:R-:W-:Y:S08]  /*60b0*/  HMMA.16816.F32.BF16 R48, R144.reuse, R50, R100 ;  /* 0x000000329030723c */ /* 0x040ff00000041864 */
[C---:B--2---:R-:W-:Y:S08]  /*60c0*/  HMMA.16816.F32.BF16 R100, R144.reuse, R104, R236 ;  /* 0x000000689064723c */ /* 0x044ff000000418ec */
[C---:B-1----:R-:W-:Y:S08]  /*60d0*/  HMMA.16816.F32.BF16 R108, R144.reuse, R112, R196 ;  /* 0x00000070906c723c */ /* 0x042ff000000418c4 */
[C---:B---3--:R-:W-:Y:S08]  /*60e0*/  HMMA.16816.F32.BF16 R116, R144.reuse, R120, R192 ;  /* 0x000000789074723c */ /* 0x048ff000000418c0 */
[C---:B----4-:R-:W-:Y:S08]  /*60f0*/  HMMA.16816.F32.BF16 R124, R144.reuse, R128, R176 ;  /* 0x00000080907c723c */ /* 0x050ff000000418b0 */
        /* <DEDUP_REMOVED lines=10> */
[----:B------:R-:W-:Y:S01]  /*61a0*/  HMMA.16816.F32.BF16 R144, R144, R6, R20 ;  /* 0x000000069090723c */ /* 0x000fe20000041814 */
[----:B------:R-:W-:Y:S11]  /*61b0*/  @!P0 BRA `(.L_x_347) ;  /* 0x00004a9000008947 */ /* 0x000ff60003800000 */
[----:B------:R-:W2:Y:S04]  /*61c0*/  LDL.64 R250, [R1+0x40] ;  /* 0x0000400001fa7983 */ /* 0x000ea80000100a00 */
[----:B------:R-:W3:Y:S01]  /*61d0*/  LDL.64 R242, [R1+0x8] ;  /* 0x0000080001f27983 */ /* 0x000ee20000100a00 */
[----:B------:R-:W-:Y:S01]  /*61e0*/  UIADD3 UR26, UR21, -0x2, URZ ;  /* 0xfffffffe151a7890 */ /* 0x000fe2000fffe03f */
[----:B------:R-:W-:-:S04]  /*61f0*/  DEPBAR.LE SB0, 0x0 ;  /* 0x000080000000791a */ /* 0x000fc80000000000 */
[----:B------:R-:W-:Y:S01]  /*6200*/  USHF.R.S32.HI UR27, URZ, 0x1f, UR26 ;  /* 0x0000001f3f1b7899 */ /* 0x000fe2000801141a */
[----:B------:R-:W1:Y:S01]  /*6210*/  S2R R246, SR_TID.X ;  /* 0x0000000000f67919 */ /* 0x000e620000002100 */
[----:B------:R-:W-:Y:S02]  /*6220*/  ULDC.64 UR4, c[0x0][0x1a0] ;  /* 0x0000680000047ab9 */ /* 0x000fe40000000a00 */
        /* <DEDUP_REMOVED lines=8> */
[----:B------:R-:W-:Y:S02]  /*62b0*/  USHF.L.U32 UR27, UR4, 0x5, URZ ;  /* 0x00000005041b7899 */ /* 0x000fe4000800063f */
[----:B------:R-:W-:Y:S01]  /*62c0*/  USHF.L.U64.HI UR4, UR4, 0x5, UR5 ;  /* 0x0000000504047899 */ /* 0x000fe20008010205 */
[----:B-1----:R-:W-:-:S05]  /*62d0*/  IMAD.SHL.U32 R246, R246, 0x2, RZ ;  /* 0x00000002f6f67824 */ /* 0x002fca00078e00ff */
[----:B------:R-:W-:Y:S01]  /*62e0*/  LOP3.LUT R246, R246, 0x6, RZ, 0xc0, !PT ;  /* 0x00000006f6f67812 */ /* 0x000fe200078ec0ff */
[----:B------:R-:W-:Y:S01]  /*62f0*/  BAR.SYNC.DEFER_BLOCKING 0x0 ;  /* 0x0000000000007b1d */ /* 0x000fe20000010000 */
[----:B--2---:R-:W-:-:S04]  /*6300*/  LEA R0, P0, R4, R250, 0x6 ;  /* 0x000000fa04007211 */ /* 0x004fc800078030ff */
[----:B------:R-:W-:Y:S02]  /*6310*/  LEA R8, P1, R0, c[0x0][0x170], 0x1 ;  /* 0x00005c0000087a11 */ /* 0x000fe400078208ff */
[----:B---3--:R-:W-:Y:S02]  /*6320*/  LEA.HI.X R2, R4, R243, R2, 0x6, P0 ;  /* 0x000000f304027211 */ /* 0x008fe400000f3402 */
[----:B------:R-:W-:Y:S02]  /*6330*/  IADD3 R6, P0, R8, UR27, RZ ;  /* 0x0000001b08067c10 */ /* 0x000fe4000ff1e0ff */
[----:B------:R-:W-:Y:S01]  /*6340*/  LEA.HI.X R9, R0, c[0x0][0x174], R2, 0x1, P1 ;  /* 0x00005d0000097a11 */ /* 0x000fe200008f0c02 */
[----:B------:R-:W-:Y:S01]  /*6350*/  IMAD.U32 R0, RZ, RZ, UR26 ;  /* 0x0000001aff007e24 */ /* 0x000fe2000f8e00ff */
[----:B------:R-:W-:Y:S02]  /*6360*/  IADD3 R4, P1, R6, UR27, RZ ;  /* 0x0000001b06047c10 */ /* 0x000fe4000ff3e0ff */
[----:B------:R-:W-:Y:S01]  /*6370*/  IADD3.X R7, R9, UR4, RZ, P0, !PT ;  /* 0x0000000409077c10 */ /* 0x000fe200087fe4ff */
[----:B------:R-:W-:Y:S01]  /*6380*/  @!PT LDS RZ, [RZ] ;  /* 0x00000000fffff984 */ /* 0x000fe20000000800 */
[----:B------:R-:W-:Y:S01]  /*6390*/  @!PT LDS RZ, [RZ] ;  /* 0x00000000fffff984 */ /* 0x000fe20000000800 */
[----:B------:R-:W-:Y:S01]  /*63a0*/  @!PT LDS RZ, [RZ] ;  /* 0x00000000fffff984 */ /* 0x000fe20000000800 */
[----:B------:R1:W-:Y:S01]  /*63b0*/  LDGSTS.E.BYPASS.LTC128B.128 [R235+0x10000], [R8.64] ;  /* 0x1000000008eb7fae */ /* 0x0003e2000b901d56 */
[----:B------:R-:W-:Y:S01]  /*63c0*/  IADD3 R10, P0, R4, UR27, RZ ;  /* 0x0000001b040a7c10 */ /* 0x000fe2000ff1e0ff */
[----:B------:R-:W-:Y:S01]  /*63d0*/  IMAD R0, R0, 0x40, R246 ;  /* 0x0000004000007824 */ /* 0x000fe200078e02f6 */
[----:B------:R-:W-:Y:S01]  /*63e0*/  IADD3.X R5, R7, UR4, RZ, P1, !PT ;  /* 0x0000000407057c10 */ /* 0x000fe20008ffe4ff */
[----:B------:R1:W-:Y:S03]  /*63f0*/  LDGSTS.E.BYPASS.LTC128B.128 [R235+0x12000], [R8.64+0x80] ;  /* 0x1200008008eb7fae */ /* 0x0003e6000b901d56 */
[----:B------:R-:W-:Y:S01]  /*6400*/  IADD3.X R11, R5, UR4, RZ, P0, !PT ;  /* 0x00000004050b7c10 */ /* 0x000fe200087fe4ff */
[----:B------:R1:W-:Y:S01]  /*6410*/  LDGSTS.E.BYPASS.LTC128B.128 [R235+0x14000], [R8.64+0x100] ;  /* 0x1400010008eb7fae */ /* 0x0003e2000b901d56 */
[----:B------:R-:W-:-:S03]  /*6420*/  IADD3 R2, R0, 0x1, RZ ;  /* 0x0000000100027810 */ /* 0x000fc60007ffe0ff */
[----:B------:R1:W-:Y:S01]  /*6430*/  LDGSTS.E.BYPASS.LTC128B.128 [R235+0x16000], [R8.64+0x180] ;  /* 0x1600018008eb7fae */ /* 0x0003e2000b901d56 */
[C---:B------:R-:W-:Y:S02]  /*6440*/  ISETP.GE.AND P6, PT, R2.reuse, R17, PT ;  /* 0x000000110200720c */ /* 0x040fe40003fc6270 */
[----:B------:R-:W-:Y:S01]  /*6450*/  ISETP.GE.AND P4, PT, R2, R16, PT ;  /* 0x000000100200720c */ /* 0x000fe20003f86270 */
[----:B------:R2:W-:Y:S01]  /*6460*/  LDGSTS.E.BYPASS.LTC128B.128 [R235+0x10800], [R6.64] ;  /* 0x1080000006eb7fae */ /* 0x0005e2000b901d56 */
[----:B------:R-:W-:-:S03]  /*6470*/  IADD3 R2, R0, 0x9, RZ ;  /* 0x0000000900027810 */ /* 0x000fc60007ffe0ff */
[----:B------:R2:W-:Y:S01]  /*6480*/  LDGSTS.E.BYPASS.LTC128B.128 [R235+0x12800], [R6.64+0x80] ;  /* 0x1280008006eb7fae */ /* 0x0005e2000b901d56 */
[C---:B------:R-:W-:Y:S02]  /*6490*/  ISETP.GE.AND P1, PT, R2.reuse, R17, PT ;  /* 0x000000110200720c */ /* 0x040fe40003f26270 */
[----:B------:R-:W-:Y:S01]  /*64a0*/  ISETP.GE.AND P3, PT, R2, R16, PT ;  /* 0x000000100200720c */ /* 0x000fe20003f66270 */
[----:B------:R2:W-:Y:S01]  /*64b0*/  LDGSTS.E.BYPASS.LTC128B.128 [R235+0x14800], [R6.64+0x100] ;  /* 0x1480010006eb7fae */ /* 0x0005e2000b901d56 */
[----:B------:R-:W-:-:S03]  /*64c0*/  IADD3 R2, R0, 0x11, RZ ;  /* 0x0000001100027810 */ /* 0x000fc60007ffe0ff */
        /* <DEDUP_REMOVED lines=9> */
[----:B------:R-:W-:Y:S04]  /*6560*/  LDSM.16.M88.4 R20, [R208+0x8000] ;  /* 0x00800000d014783b */ /* 0x000fe80000000200 */
[----:B------:R-:W-:Y:S04]  /*6570*/  LDSM.16.M88.4 R12, [R208+0x8800] ;  /* 0x00880000d00c783b */ /* 0x000fe80000000200 */
[----:B--2---:R-:W2:Y:S04]  /*6580*/  LDSM.16.M88.4 R4, [R215] ;  /* 0x00000000d704783b */ /* 0x004ea80000000200 */
[----:B------:R-:W3:Y:S04]  /*6590*/  LDSM.16.M88.4 R24, [R208+0x9000] ;  /* 0x00900000d018783b */ /* 0x000ee80000000200 */
[----:B------:R-:W4:Y:S04]  /*65a0*/  LDSM.16.M88.4 R184, [R208+0x9800] ;  /* 0x00980000d0b8783b */ /* 0x000f280000000200 */
[----:B------:R-:W-:Y:S04]  /*65b0*/  LDSM.16.M88.4 R180, [R219] ;  /* 0x00000000dbb4783b */ /* 0x000fe80000000200 */
[----:B-1----:R-:W1:Y:S04]  /*65c0*/  LDSM.16.M88.4 R8, [R216] ;  /* 0x00000000d808783b */ /* 0x002e680000000200 */
[----:B------:R-:W5:Y:S04]  /*65d0*/  LDSM.16.M88.4 R176, [R234] ;  /* 0x00000000eab0783b */ /* 0x000f680000000200 */
[----:B------:R-:W1:Y:S04]  /*65e0*/  LDSM.16.M88.4 R204, [R232] ;  /* 0x00000000e8cc783b */ /* 0x000e680000000200 */
[----:B------:R-:W1:Y:S04]  /*65f0*/  LDSM.16.M88.4 R192, [R233] ;  /* 0x00000000e9c0783b */ /* 0x000e680000000200 */
[----:B------:R-:W0:Y:S01]  /*6600*/  LDGDEPBAR ;  /* 0x00000000000079af */ /* 0x000e220000000000 */
[C---:B--2---:R-:W-:Y:S08]  /*6610*/  HMMA.16816.F32.BF16 R172, R4.reuse, R20, RZ ;  /* 0x0000001404ac723c */ /* 0x044ff000000418ff */
[C---:B------:R-:W-:Y:S08]  /*6620*/  HMMA.16816.F32.BF16 R32, R4.reuse, R22, RZ ;  /* 0x000000160420723c */ /* 0x040ff000000418ff */
[C---:B------:R-:W-:Y:S08]  /*6630*/  HMMA.16816.F32.BF16 R168, R4.reuse, R12, RZ ;  /* 0x0000000c04a8723c */ /* 0x040ff000000418ff */
[C---:B------:R-:W-:Y:S08]  /*6640*/  HMMA.16816.F32.BF16 R28, R4.reuse, R14, RZ ;  /* 0x0000000e041c723c */ /* 0x040ff000000418ff */
[C---:B---3--:R-:W-:Y:S08]  /*6650*/  HMMA.16816.F32.BF16 R20, R4.reuse, R24, RZ ;  /* 0x000000180414723c */ /* 0x048ff000000418ff */
[C---:B------:R-:W-:Y:S08]  /*6660*/  HMMA.16816.F32.BF16 R12, R4.reuse, R26, RZ ;  /* 0x0000001a040c723c */ /* 0x040ff000000418ff */
[C---:B----4-:R-:W-:Y:S08]  /*6670*/  HMMA.16816.F32.BF16 R24, R4.reuse, R184, RZ ;  /* 0x000000b80418723c */ /* 0x050ff000000418ff */
[----:B------:R-:W-:Y:S01]  /*6680*/  HMMA.16816.F32.BF16 R188, R4, R186, RZ ;  /* 0x000000ba04bc723c */ /* 0x000fe200000418ff */
[----:B------:R-:W-:Y:S04]  /*6690*/  LDSM.16.M88.4 R4, [R218] ;  /* 0x00000000da04783b */ /* 0x000fe80000000200 */
[----:B------:R-:W2:Y:S03]  /*66a0*/  LDSM.16.M88.4 R184, [R214+0x8000] ;  /* 0x00800000d6b8783b */ /* 0x000ea60000000200 */
[C---:B-1----:R-:W-:Y:S08]  /*66b0*/  HMMA.16816.F32.BF16 R196, R8.reuse, R180, R172 ;  /* 0x000000b408c4723c */ /* 0x042ff000000418ac */
[C---:B------:R-:W-:Y:S08]  /*66c0*/  HMMA.16816.F32.BF16 R180, R8.reuse, R182, R32 ;  /* 0x000000b608b4723c */ /* 0x040ff00000041820 */
[C---:B-----5:R-:W-:Y:S01]  /*66d0*/  HMMA.16816.F32.BF16 R200, R8.reuse, R176, R168 ;  /* 0x000000b008c8723c */ /* 0x060fe200000418a8 */
[----:B------:R-:W1:Y:S07]  /*66e0*/  LDSM.16.M88.4 R168, [R214+0x8800] ;  /* 0x00880000d6a8783b */ /* 0x000e6e0000000200 */
[C---:B------:R-:W-:Y:S08]  /*66f0*/  HMMA.16816.F32.BF16 R176, R8.reuse, R178, R28 ;  /* 0x000000b208b0723c */ /* 0x040ff0000004181c */
[C---:B------:R-:W-:Y:S01]  /*6700*/  HMMA.16816.F32.BF16 R28, R8.reuse, R204, R24 ;  /* 0x000000cc081c723c */ /* 0x040fe20000041818 */
[----:B------:R-:W3:Y:S07]  /*6710*/  LDSM.16.M88.4 R24, [R214+0x9000] ;  /* 0x00900000d618783b */ /* 0x000eee0000000200 */
[C---:B------:R-:W-:Y:S01]  /*6720*/  HMMA.16816.F32.BF16 R172, R8.reuse, R192, R20 ;  /* 0x000000c008ac723c */ /* 0x040fe20000041814 */
[----:B------:R-:W4:Y:S07]  /*6730*/  LDSM.16.M88.4 R20, [R214+0x9800] ;  /* 0x00980000d614783b */ /* 0x000f2e0000000200 */
[----:B------:R-:W-:Y:S08]  /*6740*/  HMMA.16816.F32.BF16 R32, R8, R194, R12 ;  /* 0x000000c20820723c */ /* 0x000ff0000004180c */
[----:B--2---:R-:W-:Y:S08]  /*6750*/  HMMA.16816.F32.BF16 R192, R4, R184, R196 ;  /* 0x000000b804c0723c */ /* 0x004ff000000418c4 */
[----:B------:R-:W-:Y:S01]  /*6760*/  HMMA.16816.F32.BF16 R12, R8, R206, R188 ;  /* 0x000000ce080c723c */ /* 0x000fe200000418bc */
[----:B------:R-:W-:Y:S07]  /*6770*/  LDSM.16.M88.4 R8, [R217] ;  /* 0x00000000d908783b */ /* 0x000fee0000000200 */
[C---:B------:R-:W-:Y:S01]  /*6780*/  HMMA.16816.F32.BF16 R184, R4.reuse, R186, R180 ;  /* 0x000000ba04b8723c */ /* 0x040fe200000418b4 */
[----:B------:R-:W2:Y:S07]  /*6790*/  LDSM.16.M88.4 R180, [R213] ;  /* 0x00000000d5b4783b */ /* 0x000eae0000000200 */
        /* <DEDUP_REMOVED lines=8> */
[----:B------:R-:W4:Y:S04]  /*6820*/  LDSM.16.M88.4 R20, [R213+0x1800] ;  /* 0x00180000d514783b */ /* 0x000f280000000200 */
[----:B------:R-:W-:Y:S03]  /*6830*/  LDSM.16.M88.4 R4, [R215+0x2000] ;  /* 0x00200000d704783b */ /* 0x000fe60000000200 */
[C---:B--2---:R-:W-:Y:S01]  /*6840*/  HMMA.16816.F32.BF16 R200, R8.reuse, R182, R184 ;  /* 0x000000b608c8723c */ /* 0x044fe200000418b8 */
[----:B------:R-:W2:Y:S07]  /*6850*/  LDSM.16.M88.4 R184, [R208+0xa000] ;  /* 0x00a00000d0b8783b */ /* 0x000eae0000000200 */
[C---:B------:R-:W-:Y:S01]  /*6860*/  HMMA.16816.F32.BF16 R28, R8.reuse, R180, R192 ;  /* 0x000000b4081c723c */ /* 0x040fe200000418c0 */
[----:B------:R-:W5:Y:S07]  /*6870*/  LDSM.16.M88.4 R180, [R208+0xa800] ;  /* 0x00a80000d0b4783b */ /* 0x000f6e0000000200 */
[C---:B-1----:R-:W-:Y:S08]  /*6880*/  HMMA.16816.F32.BF16 R192, R8.reuse, R170, R188 ;  /* 0x000000aa08c0723c */ /* 0x042ff000000418bc */
[C---:B---3--:R-:W-:Y:S08]  /*6890*/  HMMA.16816.F32.BF16 R188, R8.reuse, R24, R176 ;  /* 0x0000001808bc723c */ /* 0x048ff000000418b0 */
[C---:B------:R-:W-:Y:S01]  /*68a0*/  HMMA.16816.F32.BF16 R176, R8.reuse, R26, R172 ;  /* 0x0000001a08b0723c */ /* 0x040fe200000418ac */
[----:B------:R-:W1:Y:S04]  /*68b0*/  LDSM.16.M88.4 R172, [R208+0xb000] ;  /* 0x00b00000d0ac783b */ /* 0x000e680000000200 */
[----:B------:R-:W3:Y:S03]  /*68c0*/  LDSM.16.M88.4 R24, [R208+0xb800] ;  /* 0x00b80000d018783b */ /* 0x000ee60000000200 */
[C---:B----4-:R-:W-:Y:S08]  /*68d0*/  HMMA.16816.F32.BF16 R32, R8.reuse, R20, R32 ;  /* 0x000000140820723c */ /* 0x050ff00000041820 */
[C---:B------:R-:W-:Y:S08]  /*68e0*/  HMMA.16816.F32.BF16 R20, R8.reuse, R22, R12 ;  /* 0x000000160814723c */ /* 0x040ff0000004180c */
[----:B------:R-:W-:Y:S01]  /*68f0*/  HMMA.16816.F32.BF16 R196, R8, R168, R196 ;  /* 0x000000a808c4723c */ /* 0x000fe200000418c4 */
[----:B------:R-:W-:Y:S07]  /*6900*/  LDSM.16.M88.4 R8, [R216+0x2000] ;  /* 0x00200000d808783b */ /* 0x000fee0000000200 */
[C---:B--2---:R-:W-:Y:S01]  /*6910*/  HMMA.16816.F32.BF16 R12, R4.reuse, R184, R28 ;  /* 0x000000b8040c723c */ /* 0x044fe2000004181c */
[----:B------:R-:W2:Y:S07]  /*6920*/  LDSM.16.M88.4 R28, [R231] ;  /* 0x00000000e71c783b */ /* 0x000eae0000000200 */
[C---:B------:R-:W-:Y:S01]  /*6930*/  HMMA.16816.F32.BF16 R168, R4.reuse, R186, R200 ;  /* 0x000000ba04a8723c */ /* 0x040fe200000418c8 */
[----:B------:R-:W-:Y:S07]  /*6940*/  LDSM.16.M88.4 R184, [R214+0xa800] ;  /* 0x00a80000d6b8783b */ /* 0x000fee0000000200 */
[C---:B-----5:R-:W-:Y:S08]  /*6950*/  HMMA.16816.F32.BF16 R204, R4.reuse, R180, R196 ;  /* 0x000000b404cc723c */ /* 0x060ff000000418c4 */
[C---:B-1----:R-:W-:Y:S08]  /*6960*/  HMMA.16816.F32.BF16 R196, R4.reuse, R172, R188 ;  /* 0x000000ac04c4723c */ /* 0x042ff000000418bc */
[C---:B------:R-:W-:Y:S08]  /*6970*/  HMMA.16816.F32.BF16 R188, R4.reuse, R174, R176 ;  /* 0x000000ae04bc723c */ /* 0x040ff000000418b0 */
[C---:B------:R-:W-:Y:S01]  /*6980*/  HMMA.16816.F32.BF16 R200, R4.reuse, R182, R192 ;  /* 0x000000b604c8723c */ /* 0x040fe200000418c0 */
[----:B------:R-:W1:Y:S07]  /*6990*/  LDSM.16.M88.4 R192, [R230] ;  /* 0x00000000e6c0783b */ /* 0x000e6e0000000200 */
[C---:B---3--:R-:W-:Y:S08]  /*69a0*/  HMMA.16816.F32.BF16 R172, R4.reuse, R26, R20 ;  /* 0x0000001a04ac723c */ /* 0x048ff00000041814 */
[----:B------:R-:W-:Y:S01]  /*69b0*/  HMMA.16816.F32.BF16 R180, R4, R24, R32 ;  /* 0x0000001804b4723c */ /* 0x000fe20000041820 */
[----:B------:R-:W3:Y:S04]  /*69c0*/  LDSM.16.M88.4 R32, [R229] ;  /* 0x00000000e520783b */ /* 0x000ee80000000200 */
[----:B------:R-:W-:Y:S03]  /*69d0*/  LDSM.16.M88.4 R4, [R218+0x2000] ;  /* 0x00200000da04783b */ /* 0x000fe60000000200 */
[C---:B--2---:R-:W-:Y:S01]  /*69e0*/  HMMA.16816.F32.BF16 R20, R8.reuse, R28, R12 ;  /* 0x0000001c0814723c */ /* 0x044fe2000004180c */
[----:B------:R-:W-:Y:S07]  /*69f0*/  LDSM.16.M88.4 R24, [R214+0xa000] ;  /* 0x00a00000d618783b */ /* 0x000fee0000000200 */
[C---:B------:R-:W-:Y:S01]  /*6a00*/  HMMA.16816.F32.BF16 R12, R8.reuse, R30, R168 ;  /* 0x0000001e080c723c */ /* 0x040fe200000418a8 */
[----:B------:R-:W2:Y:S07]  /*6a10*/  LDSM.16.M88.4 R28, [R228] ;  /* 0x00000000e41c783b */ /* 0x000eae0000000200 */
[C---:B-1----:R-:W-:Y:S01]  /*6a20*/  HMMA.16816.F32.BF16 R176, R8.reuse, R192, R204 ;  /* 0x000000c008b0723c */ /* 0x042fe200000418cc */
[----:B------:R-:W-:Y:S07]  /*6a30*/  LDSM.16.M88.4 R204, [R208+0xd000] ;  /* 0x00d00000d0cc783b */ /* 0x000fee0000000200 */
[C---:B------:R-:W-:Y:S08]  /*6a40*/  HMMA.16816.F32.BF16 R200, R8.reuse, R194, R200 ;  /* 0x000000c208c8723c */ /* 0x040ff000000418c8 */
[C---:B---3--:R-:W-:Y:S08]  /*6a50*/  HMMA.16816.F32.BF16 R192, R8.reuse, R34, R188 ;  /* 0x0000002208c0723c */ /* 0x048ff000000418bc */
[C---:B------:R-:W-:Y:S08]  /*6a60*/  HMMA.16816.F32.BF16 R196, R8.reuse, R32, R196 ;  /* 0x0000002008c4723c */ /* 0x040ff000000418c4 */
[C---:B--2---:R-:W-:Y:S01]  /*6a70*/  HMMA.16816.F32.BF16 R188, R8.reuse, R28, R180 ;  /* 0x0000001c08bc723c */ /* 0x044fe200000418b4 */
[----:B------:R-:W-:Y:S07]  /*6a80*/  LDSM.16.M88.4 R180, [R213+0x2800] ;  /* 0x00280000d5b4783b */ /* 0x000fee0000000200 */
[----:B------:R-:W-:Y:S01]  /*6a90*/  HMMA.16816.F32.BF16 R168, R8, R30, R172 ;  /* 0x0000001e08a8723c */ /* 0x000fe200000418ac */
[----:B------:R-:W1:Y:S04]  /*6aa0*/  LDSM.16.M88.4 R28, [R214+0xb000] ;  /* 0x00b00000d61c783b */ /* 0x000e680000000200 */
[----:B------:R-:W-:Y:S03]  /*6ab0*/  LDSM.16.M88.4 R8, [R217+0x2000] ;  /* 0x00200000d908783b */ /* 0x000fe60000000200 */
[C---:B------:R-:W-:Y:S01]  /*6ac0*/  HMMA.16816.F32.BF16 R32, R4.reuse, R24, R20 ;  /* 0x000000180420723c */ /* 0x040fe20000041814 */
[----:B------:R-:W-:Y:S04]  /*6ad0*/  LDSM.16.M88.4 R20, [R213+0x2000] ;  /* 0x00200000d514783b */ /* 0x000fe80000000200 */
[----:B------:R-:W-:Y:S03]  /*6ae0*/  LDSM.16.M88.4 R172, [R213+0x3000] ;  /* 0x00300000d5ac783b */ /* 0x000fe60000000200 */
[C---:B------:R-:W-:Y:S01]  /*6af0*/  HMMA.16816.F32.BF16 R12, R4.reuse, R26, R12 ;  /* 0x0000001a040c723c */ /* 0x040fe2000004180c */
[----:B------:R-:W2:Y:S07]  /*6b00*/  LDSM.16.M88.4 R24, [R214+0xb800] ;  /* 0x00b80000d618783b */ /* 0x000eae0000000200 */
[C---:B------:R-:W-:Y:S08]  /*6b10*/  HMMA.16816.F32.BF16 R176, R4.reuse, R184, R176 ;  /* 0x000000b804b0723c */ /* 0x040ff000000418b0 */
[C---:B------:R-:W-:Y:S08]  /*6b20*/  HMMA.16816.F32.BF16 R184, R4.reuse, R186, R200 ;  /* 0x000000ba04b8723c */ /* 0x040ff000000418c8 */
[C---:B-1----:R-:W-:Y:S08]  /*6b30*/  HMMA.16816.F32.BF16 R200, R4.reuse, R28, R196 ;  /* 0x0000001c04c8723c */ /* 0x042ff000000418c4 */
[C---:B------:R-:W-:Y:S01]  /*6b40*/  HMMA.16816.F32.BF16 R196, R4.reuse, R30, R192 ;  /* 0x0000001e04c4723c */ /* 0x040fe200000418c0 */
[----:B------:R-:W1:Y:S07]  /*6b50*/  LDSM.16.M88.4 R28, [R213+0x3800] ;  /* 0x00380000d51c783b */ /* 0x000e6e0000000200 */
[C---:B--2---:R-:W-:Y:S08]  /*6b60*/  HMMA.16816.F32.BF16 R192, R4.reuse, R24, R188 ;  /* 0x0000001804c0723c */ /* 0x044ff000000418bc */
[----:B------:R-:W-:Y:S01]  /*6b70*/  HMMA.16816.F32.BF16 R188, R4, R26, R168 ;  /* 0x0000001a04bc723c */ /* 0x000fe200000418a8 */
[----:B------:R-:W-:Y:S04]  /*6b80*/  LDSM.16.M88.4 R4, [R215+0x4000] ;  /* 0x00400000d704783b */ /* 0x000fe80000000200 */
[----:B------:R-:W2:Y:S03]  /*6b90*/  LDSM.16.M88.4 R24, [R208+0xc000] ;  /* 0x00c00000d018783b */ /* 0x000ea60000000200 */
[C---:B------:R-:W-:Y:S01]  /*6ba0*/  HMMA.16816.F32.BF16 R168, R8.reuse, R20, R32 ;  /* 0x0000001408a8723c */ /* 0x040fe20000041820 */
[----:B------:R-:W3:Y:S07]  /*6bb0*/  LDSM.16.M88.4 R32, [R208+0xc800] ;  /* 0x00c80000d020783b */ /* 0x000eee0000000200 */
[C---:B------:R-:W-:Y:S08]  /*6bc0*/  HMMA.16816.F32.BF16 R20, R8.reuse, R22, R12 ;  /* 0x000000160814723c */ /* 0x040ff0000004180c */
[C---:B------:R-:W-:Y:S08]  /*6bd0*/  HMMA.16816.F32.BF16 R12, R8.reuse, R180, R176 ;  /* 0x000000b4080c723c */ /* 0x040ff000000418b0 */
[C---:B------:R-:W-:Y:S08]  /*6be0*/  HMMA.16816.F32.BF16 R176, R8.reuse, R182, R184 ;  /* 0x000000b608b0723c */ /* 0x040ff000000418b8 */
[C---:B------:R-:W-:Y:S08]  /*6bf0*/  HMMA.16816.F32.BF16 R180, R8.reuse, R172, R200 ;  /* 0x000000ac08b4723c */ /* 0x040ff000000418c8 */
[C---:B------:R-:W-:Y:S08]  /*6c00*/  HMMA.16816.F32.BF16 R184, R8.reuse, R174, R196 ;  /* 0x000000ae08b8723c */ /* 0x040ff000000418c4 */
[----:B-1----:R-:W-:Y:S01]  /*6c10*/  HMMA.16816.F32.BF16 R196, R8, R28, R192 ;  /* 0x0000001c08c4723c */ /* 0x002fe200000418c0 */
[----:B------:R-:W1:Y:S07]  /*6c20*/  LDSM.16.M88.4 R192, [R208+0xd800] ;  /* 0x00d80000d0c0783b */ /* 0x000e6e0000000200 */
[C---:B--2---:R-:W-:Y:S08]  /*6c30*/  HMMA.16816.F32.BF16 R172, R4.reuse, R24, R168 ;  /* 0x0000001804ac723c */ /* 0x044ff000000418a8 */
[----:B------:R-:W-:Y:S08]  /*6c40*/  HMMA.16816.F32.BF16 R168, R4, R26, R20 ;  /* 0x0000001a04a8723c */ /* 0x000ff00000041814 */
[----:B------:R-:W-:Y:S01]  /*6c50*/  HMMA.16816.F32.BF16 R188, R8, R30, R188 ;  /* 0x0000001e08bc723c */ /* 0x000fe200000418bc */
[----:B------:R-:W-:Y:S04]  /*6c60*/  LDSM.16.M88.4 R8, [R216+0x4000] ;  /* 0x00400000d808783b */ /* 0x000fe80000000200 */
[----:B------:R-:W2:Y:S03]  /*6c70*/  LDSM.16.M88.4 R28, [R226] ;  /* 0x00000000e21c783b */ /* 0x000ea60000000200 */
[C---:B---3--:R-:W-:Y:S08]  /*6c80*/  HMMA.16816.F32.BF16 R24, R4.reuse, R32, R12 ;  /* 0x000000200418723c */ /* 0x048ff0000004180c */
[C---:B------:R-:W-:Y:S01]  /*6c90*/  HMMA.16816.F32.BF16 R20, R4.reuse, R34, R176 ;  /* 0x000000220414723c */ /* 0x040fe200000418b0 */
[----:B------:R-:W3:Y:S04]  /*6ca0*/  LDSM.16.M88.4 R32, [R227] ;  /* 0x00000000e320783b */ /* 0x000ee80000000200 */
[----:B------:R-:W4:Y:S03]  /*6cb0*/  LDSM.16.M88.4 R176, [R225] ;  /* 0x00000000e1b0783b */ /* 0x000f260000000200 */
[C---:B------:R-:W-:Y:S08]  /*6cc0*/  HMMA.16816.F32.BF16 R12, R4.reuse, R204, R180 ;  /* 0x000000cc040c723c */ /* 0x040ff000000418b4 */
[C---:B------:R-:W-:Y:S08]  /*6cd0*/  HMMA.16816.F32.BF16 R184, R4.reuse, R206, R184 ;  /* 0x000000ce04b8723c */ /* 0x040ff000000418b8 */
[C---:B-1----:R-:W-:Y:S01]  /*6ce0*/  HMMA.16816.F32.BF16 R200, R4.reuse, R194, R188 ;  /* 0x000000c204c8723c */ /* 0x042fe200000418bc */
[----:B------:R-:W1:Y:S07]  /*6cf0*/  LDSM.16.M88.4 R188, [R224] ;  /* 0x00000000e0bc783b */ /* 0x000e6e0000000200 */
[----:B------:R-:W-:Y:S01]  /*6d00*/  HMMA.16816.F32.BF16 R204, R4, R192, R196 ;  /* 0x000000c004cc723c */ /* 0x000fe200000418c4 */
[----:B------:R-:W-:Y:S07]  /*6d10*/  LDSM.16.M88.4 R4, [R218+0x4000] ;  /* 0x00400000da04783b */ /* 0x000fee0000000200 */
[C---:B--2---:R-:W-:Y:S08]  /*6d20*/  HMMA.16816.F32.BF16 R180, R8.reuse, R28, R24 ;  /* 0x0000001c08b4723c */ /* 0x044ff00000041818 */
[C---:B---3--:R-:W-:Y:S01]  /*6d30*/  HMMA.16816.F32.BF16 R192, R8.reuse, R34, R168 ;  /* 0x0000002208c0723c */ /* 0x048fe200000418a8 */
[----:B------:R-:W2:Y:S07]  /*6d40*/  LDSM.16.M88.4 R168, [R214+0xc000] ;  /* 0x00c00000d6a8783b */ /* 0x000eae0000000200 */
[C---:B------:R-:W-:Y:S01]  /*6d50*/  HMMA.16816.F32.BF16 R196, R8.reuse, R32, R172 ;  /* 0x0000002008c4723c */ /* 0x040fe200000418ac */
[----:B------:R-:W3:Y:S07]  /*6d60*/  LDSM.16.M88.4 R32, [R214+0xc800] ;  /* 0x00c80000d620783b */ /* 0x000eee0000000200 */
[C---:B------:R-:W-:Y:S01]  /*6d70*/  HMMA.16816.F32.BF16 R172, R8.reuse, R30, R20 ;  /* 0x0000001e08ac723c */ /* 0x040fe20000041814 */
[----:B------:R-:W5:Y:S07]  /*6d80*/  LDSM.16.M88.4 R28, [R214+0xd000] ;  /* 0x00d00000d61c783b */ /* 0x000f6e0000000200 */
[C---:B----4-:R-:W-:Y:S08]  /*6d90*/  HMMA.16816.F32.BF16 R24, R8.reuse, R176, R12 ;  /* 0x000000b00818723c */ /* 0x050ff0000004180c */
[C---:B------:R-:W-:Y:S01]  /*6da0*/  HMMA.16816.F32.BF16 R20, R8.reuse, R178, R184 ;  /* 0x000000b20814723c */ /* 0x040fe200000418b8 */
[----:B------:R-:W4:Y:S07]  /*6db0*/  LDSM.16.M88.4 R184, [R214+0xd800] ;  /* 0x00d80000d6b8783b */ /* 0x000f2e0000000200 */
[C---:B-1----:R-:W-:Y:S01]  /*6dc0*/  HMMA.16816.F32.BF16 R12, R8.reuse, R188, R204 ;  /* 0x000000bc080c723c */ /* 0x042fe200000418cc */
[----:B------:R-:W-:Y:S07]  /*6dd0*/  LDSM.16.M88.4 R204, [R208+0xe000] ;  /* 0x00e00000d0cc783b */ /* 0x000fee0000000200 */
[----:B------:R-:W-:Y:S01]  /*6de0*/  HMMA.16816.F32.BF16 R188, R8, R190, R200 ;  /* 0x000000be08bc723c */ /* 0x000fe200000418c8 */
[----:B------:R-:W-:Y:S07]  /*6df0*/  LDSM.16.M88.4 R8, [R217+0x4000] ;  /* 0x00400000d908783b */ /* 0x000fee0000000200 */
[C---:B--2---:R-:W-:Y:S08]  /*6e00*/  HMMA.16816.F32.BF16 R200, R4.reuse, R168, R196 ;  /* 0x000000a804c8723c */ /* 0x044ff000000418c4 */
[C---:B------:R-:W-:Y:S01]  /*6e10*/  HMMA.16816.F32.BF16 R196, R4.reuse, R170, R192 ;  /* 0x000000aa04c4723c */ /* 0x040fe200000418c0 */
[----:B------:R-:W1:Y:S07]  /*6e20*/  LDSM.16.M88.4 R168, [R213+0x4000] ;  /* 0x00400000d5a8783b */ /* 0x000e6e0000000200 */
[C---:B---3--:R-:W-:Y:S08]  /*6e30*/  HMMA.16816.F32.BF16 R192, R4.reuse, R32, R180 ;  /* 0x0000002004c0723c */ /* 0x048ff000000418b4 */
[C---:B------:R-:W-:Y:S01]  /*6e40*/  HMMA.16816.F32.BF16 R180, R4.reuse, R34, R172 ;  /* 0x0000002204b4723c */ /* 0x040fe200000418ac */
[----:B------:R-:W2:Y:S07]  /*6e50*/  LDSM.16.M88.4 R32, [R213+0x4800] ;  /* 0x00480000d520783b */ /* 0x000eae0000000200 */
[C---:B-----5:R-:W-:Y:S01]  /*6e60*/  HMMA.16816.F32.BF16 R176, R4.reuse, R28, R24 ;  /* 0x0000001c04b0723c */ /* 0x060fe20000041818 */
[----:B------:R-:W3:Y:S07]  /*6e70*/  LDSM.16.M88.4 R24, [R213+0x5000] ;  /* 0x00500000d518783b */ /* 0x000eee0000000200 */
[C---:B------:R-:W-:Y:S01]  /*6e80*/  HMMA.16816.F32.BF16 R172, R4.reuse, R30, R20 ;  /* 0x0000001e04ac723c */ /* 0x040fe20000041814 */
[----:B------:R-:W5:Y:S07]  /*6e90*/  LDSM.16.M88.4 R20, [R213+0x5800] ;  /* 0x00580000d514783b */ /* 0x000f6e0000000200 */
[C---:B----4-:R-:W-:Y:S08]  /*6ea0*/  HMMA.16816.F32.BF16 R28, R4.reuse, R184, R12 ;  /* 0x000000b8041c723c */ /* 0x050ff0000004180c */
[----:B------:R-:W-:Y:S01]  /*6eb0*/  HMMA.16816.F32.BF16 R12, R4, R186, R188 ;  /* 0x000000ba040c723c */ /* 0x000fe200000418bc */
[----:B------:R-:W4:Y:S07]  /*6ec0*/  LDSM.16.M88.4 R4, [R215+0x6000] ;  /* 0x00600000d704783b */ /* 0x000f2e0000000200 */
[C---:B-1----:R-:W-:Y:S08]  /*6ed0*/  HMMA.16816.F32.BF16 R184, R8.reuse, R168, R200 ;  /* 0x000000a808b8723c */ /* 0x042ff000000418c8 */
[C---:B------:R-:W-:Y:S01]  /*6ee0*/  HMMA.16816.F32.BF16 R200, R8.reuse, R170, R196 ;  /* 0x000000aa08c8723c */ /* 0x040fe200000418c4 */
[----:B------:R-:W1:Y:S07]  /*6ef0*/  LDSM.16.M88.4 R168, [R208+0xe800] ;  /* 0x00e80000d0a8783b */ /* 0x000e6e0000000200 */
[C---:B--2---:R-:W-:Y:S08]  /*6f00*/  HMMA.16816.F32.BF16 R196, R8.reuse, R32, R192 ;  /* 0x0000002008c4723c */ /* 0x044ff000000418c0 */
[C---:B------:R-:W-:Y:S08]  /*6f10*/  HMMA.16816.F32.BF16 R192, R8.reuse, R34, R180 ;  /* 0x0000002208c0723c */ /* 0x040ff000000418b4 */
[C---:B---3--:R-:W-:Y:S08]  /*6f20*/  HMMA.16816.F32.BF16 R188, R8.reuse, R24, R176 ;  /* 0x0000001808bc723c */ /* 0x048ff000000418b0 */
[C---:B------:R-:W-:Y:S01]  /*6f30*/  HMMA.16816.F32.BF16 R180, R8.reuse, R26, R172 ;  /* 0x0000001a08b4723c */ /* 0x040fe200000418ac */
[----:B------:R-:W2:Y:S04]  /*6f40*/  LDSM.16.M88.4 R24, [R208+0xf000] ;  /* 0x00f00000d018783b */ /* 0x000ea80000000200 */
[----:B------:R-:W-:Y:S03]  /*6f50*/  LDSM.16.M88.4 R172, [R223] ;  /* 0x00000000dfac783b */ /* 0x000fe60000000200 */
[C---:B-----5:R-:W-:Y:S08]  /*6f60*/  HMMA.16816.F32.BF16 R32, R8.reuse, R20, R28 ;  /* 0x000000140820723c */ /* 0x060ff0000004181c */
[----:B------:R-:W-:Y:S01]  /*6f70*/  HMMA.16816.F32.BF16 R12, R8, R22, R12 ;  /* 0x00000016080c723c */ /* 0x000fe2000004180c */
[----:B------:R-:W3:Y:S04]  /*6f80*/  LDSM.16.M88.4 R20, [R208+0xf800] ;  /* 0x00f80000d014783b */ /* 0x000ee80000000200 */
[----:B------:R-:W5:Y:S03]  /*6f90*/  LDSM.16.M88.4 R8, [R216+0x6000] ;  /* 0x00600000d808783b */ /* 0x000f660000000200 */
[C---:B----4-:R-:W-:Y:S01]  /*6fa0*/  HMMA.16816.F32.BF16 R28, R4.reuse, R204, R184 ;  /* 0x000000cc041c723c */ /* 0x050fe200000418b8 */
[----:B------:R-:W-:Y:S07]  /*6fb0*/  LDSM.16.M88.4 R184, [R214+0xe800] ;  /* 0x00e80000d6b8783b */ /* 0x000fee0000000200 */
[C---:B------:R-:W-:Y:S08]  /*6fc0*/  HMMA.16816.F32.BF16 R176, R4.reuse, R206, R200 ;  /* 0x000000ce04b0723c */ /* 0x040ff000000418c8 */
[C---:B-1----:R-:W-:Y:S08]  /*6fd0*/  HMMA.16816.F32.BF16 R200, R4.reuse, R170, R192 ;  /* 0x000000aa04c8723c */ /* 0x042ff000000418c0 */
[C---:B--2---:R-:W-:Y:S08]  /*6fe0*/  HMMA.16816.F32.BF16 R192, R4.reuse, R26, R180 ;  /* 0x0000001a04c0723c */ /* 0x044ff000000418b4 */
[C---:B------:R-:W-:Y:S01]  /*6ff0*/  HMMA.16816.F32.BF16 R204, R4.reuse, R168, R196 ;  /* 0x000000a804cc723c */ /* 0x040fe200000418c4 */
[----:B------:R-:W-:Y:S07]  /*7000*/  LDSM.16.M88.4 R168, [R214+0xe000] ;  /* 0x00e00000d6a8783b */ /* 0x000fee0000000200 */
[C---:B---3--:R-:W-:Y:S01]  /*7010*/  HMMA.16816.F32.BF16 R180, R4.reuse, R20, R32 ;  /* 0x0000001404b4723c */ /* 0x048fe20000041820 */
[----:B------:R-:W1:Y:S07]  /*7020*/  LDSM.16.M88.4 R32, [R222] ;  /* 0x00000000de20783b */ /* 0x000e6e0000000200 */
[C---:B------:R-:W-:Y:S01]  /*7030*/  HMMA.16816.F32.BF16 R196, R4.reuse, R24, R188 ;  /* 0x0000001804c4723c */ /* 0x040fe200000418bc */
[----:B------:R-:W2:Y:S07]  /*7040*/  LDSM.16.M88.4 R24, [R221] ;  /* 0x00000000dd18783b */ /* 0x000eae0000000200 */
[----:B------:R-:W-:Y:S01]  /*7050*/  HMMA.16816.F32.BF16 R12, R4, R22, R12 ;  /* 0x00000016040c723c */ /* 0x000fe2000004180c */
[----:B------:R-:W3:Y:S04]  /*7060*/  LDSM.16.M88.4 R4, [R218+0x6000] ;  /* 0x00600000da04783b */ /* 0x000ee80000000200 */
[----:B------:R-:W4:Y:S03]  /*7070*/  LDSM.16.M88.4 R20, [R220] ;  /* 0x00000000dc14783b */ /* 0x000f260000000200 */
[C---:B-----5:R-:W-:Y:S08]  /*7080*/  HMMA.16816.F32.BF16 R28, R8.reuse, R172, R28 ;  /* 0x000000ac081c723c */ /* 0x060ff0000004181c */
[C---:B------:R-:W-:Y:S08]  /*7090*/  HMMA.16816.F32.BF16 R172, R8.reuse, R174, R176 ;  /* 0x000000ae08ac723c */ /* 0x040ff000000418b0 */
[C---:B-1----:R-:W-:Y:S08]  /*70a0*/  HMMA.16816.F32.BF16 R176, R8.reuse, R32, R204 ;  /* 0x0000002008b0723c */ /* 0x042ff000000418cc */
[C---:B------:R-:W-:Y:S08]  /*70b0*/  HMMA.16816.F32.BF16 R188, R8.reuse, R34, R200 ;  /* 0x0000002208bc723c */ /* 0x040ff000000418c8 */
[----:B--2---:R-:W-:Y:S08]  /*70c0*/  HMMA.16816.F32.BF16 R200, R8, R24, R196 ;  /* 0x0000001808c8723c */ /* 0x004ff000000418c4 */
[----:B---3--:R-:W-:Y:S01]  /*70d0*/  HMMA.16816.F32.BF16 R204, R4, R168, R28 ;  /* 0x000000a804cc723c */ /* 0x008fe2000004181c */
[----:B------:R-:W1:Y:S07]  /*70e0*/  LDSM.16.M88.4 R28, [R214+0xf000] ;  /* 0x00f00000d61c783b */ /* 0x000e6e0000000200 */
[C---:B------:R-:W-:Y:S01]  /*70f0*/  HMMA.16816.F32.BF16 R196, R8.reuse, R26, R192 ;  /* 0x0000001a08c4723c */ /* 0x040fe200000418c0 */
[----:B------:R-:W2:Y:S07]  /*7100*/  LDSM.16.M88.4 R24, [R214+0xf800] ;  /* 0x00f80000d618783b */ /* 0x000eae0000000200 */
[C---:B----4-:R-:W-:Y:S01]  /*7110*/  HMMA.16816.F32.BF16 R192, R8.reuse, R20, R180 ;  /* 0x0000001408c0723c */ /* 0x050fe200000418b4 */
[----:B------:R-:W-:Y:S07]  /*7120*/  LDSM.16.M88.4 R180, [R213+0x6000] ;  /* 0x00600000d5b4783b */ /* 0x000fee0000000200 */
[----:B------:R-:W-:Y:S01]  /*7130*/  HMMA.16816.F32.BF16 R20, R8, R22, R12 ;  /* 0x000000160814723c */ /* 0x000fe2000004180c */
[----:B------:R-:W3:Y:S07]  /*7140*/  LDSM.16.M88.4 R8, [R217+0x6000] ;  /* 0x00600000d908783b */ /* 0x000eee0000000200 */
[C---:B------:R-:W-:Y:S01]  /*7150*/  HMMA.16816.F32.BF16 R12, R4.reuse, R170, R172 ;  /* 0x000000aa040c723c */ /* 0x040fe200000418ac */
[----:B------:R-:W4:Y:S07]  /*7160*/  LDSM.16.M88.4 R168, [R213+0x6800] ;  /* 0x00680000d5a8783b */ /* 0x000f2e0000000200 */
[C---:B------:R-:W-:Y:S01]  /*7170*/  HMMA.16816.F32.BF16 R32, R4.reuse, R184, R176 ;  /* 0x000000b80420723c */ /* 0x040fe200000418b0 */
[----:B------:R-:W5:Y:S07]  /*7180*/  LDSM.16.M88.4 R176, [R213+0x7000] ;  /* 0x00700000d5b0783b */ /* 0x000f6e0000000200 */
[C---:B------:R-:W-:Y:S08]  /*7190*/  HMMA.16816.F32.BF16 R172, R4.reuse, R186, R188 ;  /* 0x000000ba04ac723c */ /* 0x040ff000000418bc */
[C---:B-1----:R-:W-:Y:S08]  /*71a0*/  HMMA.16816.F32.BF16 R184, R4.reuse, R28, R200 ;  /* 0x0000001c04b8723c */ /* 0x042ff000000418c8 */
[C---:B------:R-:W-:Y:S08]  /*71b0*/  HMMA.16816.F32.BF16 R188, R4.reuse, R30, R196 ;  /* 0x0000001e04bc723c */ /* 0x040ff000000418c4 */
[C---:B--2---:R-:W-:Y:S08]  /*71c0*/  HMMA.16816.F32.BF16 R196, R4.reuse, R24, R192 ;  /* 0x0000001804c4723c */ /* 0x044ff000000418c0 */
[----:B------:R-:W-:Y:S07]  /*71d0*/  HMMA.16816.F32.BF16 R192, R4, R26, R20 ;  /* 0x0000001a04c0723c */ /* 0x000fee0000041814 */
[----:B------:R-:W-:Y:S01]  /*71e0*/  IADD3 R4, R0, 0x8, RZ ;  /* 0x0000000800047810 */ /* 0x000fe20007ffe0ff */
[----:B---3--:R-:W-:Y:S03]  /*71f0*/  HMMA.16816.F32.BF16 R12, R8, R182, R12 ;  /* 0x000000b6080c723c */ /* 0x008fe6000004180c */
[----:B------:R-:W-:-:S02]  /*7200*/  ISETP.GE.AND P2, PT, R4, R17, PT ;  /* 0x000000110400720c */ /* 0x000fc40003f46270 */
[----:B------:R-:W-:Y:S02]  /*7210*/  ISETP.GE.AND P5, PT, R4, R16, PT ;  /* 0x000000100400720c */ /* 0x000fe40003fa6270 */
[----:B------:R-:W-:Y:S01]  /*7220*/  IADD3 R4, R0, 0x10, RZ ;  /* 0x0000001000047810 */ /* 0x000fe20007ffe0ff */
[----:B----4-:R-:W-:Y:S03]  /*7230*/  HMMA.16816.F32.BF16 R28, R8, R168, R32 ;  /* 0x000000a8081c723c */ /* 0x010fe60000041820 */
[----:B------:R-:W-:-:S05]  /*7240*/  ISETP.GE.AND P0, PT, R4, R17, PT ;  /* 0x000000110400720c */ /* 0x000fca0003f06270 */
[----:B------:R-:W-:Y:S01]  /*7250*/  HMMA.16816.F32.BF16 R24, R8, R170, R172 ;  /* 0x000000aa0818723c */ /* 0x000fe200000418ac */
[----:B------:R-:W1:Y:S01]  /*7260*/  LDSM.16.M88.4 R168, [R213+0x7800] ;  /* 0x00780000d5a8783b */ /* 0x000e620000000200 */
[----:B------:R-:W-:-:S06]  /*7270*/  DEPBAR.LE SB0, 0x0 ;  /* 0x000080000000791a */ /* 0x000fcc0000000000 */
[C---:B-----5:R-:W-:Y:S01]  /*7280*/  HMMA.16816.F32.BF16 R32, R8.reuse, R176, R184 ;  /* 0x000000b00820723c */ /* 0x060fe200000418b8 */
[----:B------:R-:W-:Y:S02]  /*7290*/  FSEL R18, R12, -INF , !P2 ;  /* 0xff8000000c127808 */ /* 0x000fe40005000000 */
[----:B------:R-:W-:Y:S02]  /*72a0*/  FSEL R21, R14, -INF , !P5 ;  /* 0xff8000000e157808 */ /* 0x000fe40006800000 */
[----:B------:R-:W-:Y:S02]  /*72b0*/  FSEL R20, R13, -INF , !P1 ;  /* 0xff8000000d147808 */ /* 0x000fe40004800000 */
[----:B------:R-:W-:Y:S01]  /*72c0*/  FSEL R22, R15, -INF , !P3 ;  /* 0xff8000000f167808 */ /* 0x000fe20005800000 */
[----:B------:R-:W-:Y:S01]  /*72d0*/  BAR.SYNC.DEFER_BLOCKING 0x0 ;  /* 0x0000000000007b1d */ /* 0x000fe20000010000 */
[----:B------:R-:W-:Y:S01]  /*72e0*/  ISETP.GE.AND P2, PT, R4, R16, PT ;  /* 0x000000100400720c */ /* 0x000fe20003f46270 */
[----:B------:R-:W-:Y:S01]  /*72f0*/  HMMA.16816.F32.BF16 R12, R8, R178, R188 ;  /* 0x000000b2080c723c */ /* 0x000fe200000418bc */
[----:B------:R-:W-:-:S02]  /*7300*/  ISETP.GE.AND P5, PT, R2, R17, PT ;  /* 0x000000110200720c */ /* 0x000fc40003fa6270 */
[----:B------:R-:W-:Y:S02]  /*7310*/  ISETP.GE.AND P1, PT, R2, R16, PT ;  /* 0x000000100200720c */ /* 0x000fe40003f26270 */
[----:B------:R-:W-:Y:S02]  /*7320*/  FSEL R23, R28, -INF , !P0 ;  /* 0xff8000001c177808 */ /* 0x000fe40004000000 */
[----:B------:R-:W-:Y:S02]  /*7330*/  FSEL R174, R30, -INF , !P2 ;  /* 0xff8000001eae7808 */ /* 0x000fe40005000000 */
[----:B------:R-:W-:Y:S02]  /*7340*/  FSEL R151, R29, -INF , !P5 ;  /* 0xff8000001d977808 */ /* 0x000fe40006800000 */
[----:B------:R-:W-:Y:S02]  /*7350*/  FSEL R175, R31, -INF , !P1 ;  /* 0xff8000001faf7808 */ /* 0x000fe40004800000 */
[----:B------:R-:W-:Y:S01]  /*7360*/  HMMA.16816.F32.BF16 R28, R8, R180, R204 ;  /* 0x000000b4081c723c */ /* 0x000fe200000418cc */
[----:B------:R-:W-:-:S02]  /*7370*/  IADD3 R4, R0, 0x18, RZ ;  /* 0x0000001800047810 */ /* 0x000fc40007ffe0ff */
[----:B------:R-:W-:Y:S02]  /*7380*/  IADD3 R2, R0, 0x19, RZ ;  /* 0x0000001900027810 */ /* 0x000fe40007ffe0ff */
[-C--:B------:R-:W-:Y:S02]  /*7390*/  ISETP.GE.AND P0, PT, R4, R16.reuse, PT ;  /* 0x000000100400720c */ /* 0x080fe40003f06270 */
[CC--:B------:R-:W-:Y:S02]  /*73a0*/  ISETP.GE.AND P2, PT, R2.reuse, R17.reuse, PT ;  /* 0x000000110200720c */ /* 0x0c0fe40003f46270 */
[----:B------:R-:W-:Y:S02]  /*73b0*/  ISETP.GE.AND P5, PT, R2, R16, PT ;  /* 0x000000100200720c */ /* 0x000fe40003fa6270 */
[----:B------:R-:W-:Y:S02]  /*73c0*/  ISETP.GE.AND P3, PT, R4, R17, PT ;  /* 0x000000110400720c */ /* 0x000fe40003f66270 */
[----:B------:R-:W-:-:S02]  /*73d0*/  IADD3 R2, R0, 0x21, RZ ;  /* 0x0000002100027810 */ /* 0x000fc40007ffe0ff */
[----:B------:R-:W-:Y:S02]  /*73e0*/  FSEL R177, R26, -INF , !P0 ;  /* 0xff8000001ab17808 */ /* 0x000fe40004000000 */
[----:B------:R-:W-:Y:S02]  /*73f0*/  FSEL R173, R25, -INF , !P2 ;  /* 0xff80000019ad7808 */ /* 0x000fe40005000000 */
[----:B------:R-:W-:Y:S02]  /*7400*/  IADD3 R4, R0, 0x20, RZ ;  /* 0x0000002000047810 */ /* 0x000fe40007ffe0ff */
[----:B------:R-:W-:Y:S02]  /*7410*/  FSEL R172, R24, -INF , !P3 ;  /* 0xff80000018ac7808 */ /* 0x000fe40005800000 */
[C---:B------:R-:W-:Y:S02]  /*7420*/  ISETP.GE.AND P0, PT, R2.reuse, R17, PT ;  /* 0x000000110200720c */ /* 0x040fe40003f06270 */
[----:B------:R-:W-:-:S02]  /*7430*/  ISETP.GE.AND P2, PT, R2, R16, PT ;  /* 0x000000100200720c */ /* 0x000fc40003f46270 */
[----:B------:R-:W-:Y:S02]  /*7440*/  FSEL R176, R27, -INF , !P5 ;  /* 0xff8000001bb07808 */ /* 0x000fe40006800000 */
[----:B------:R-:W-:Y:S01]  /*7450*/  IADD3 R2, R0, 0x29, RZ ;  /* 0x0000002900027810 */ /* 0x000fe20007ffe0ff */
[C---:B-1----:R-:W-:Y:S01]  /*7460*/  HMMA.16816.F32.BF16 R24, R8.reuse, R168, R196 ;  /* 0x000000a80818723c */ /* 0x042fe200000418c4 */
[-C--:B------:R-:W-:Y:S02]  /*7470*/  ISETP.GE.AND P3, PT, R4, R16.reuse, PT ;  /* 0x000000100400720c */ /* 0x080fe40003f66270 */
[----:B------:R-:W-:Y:S02]  /*7480*/  FSEL R243, R33, -INF , !P0 ;  /* 0xff80000021f37808 */ /* 0x000fe40004000000 */
[----:B------:R-:W-:Y:S02]  /*7490*/  ISETP.GE.AND P0, PT, R2, R16, PT ;  /* 0x000000100200720c */ /* 0x000fe40003f06270 */
[----:B------:R-:W-:Y:S01]  /*74a0*/  FSEL R247, R34, -INF , !P3 ;  /* 0xff80000022f77808 */ /* 0x000fe20005800000 */
[----:B------:R-:W-:Y:S01]  /*74b0*/  HMMA.16816.F32.BF16 R8, R8, R170, R192 ;  /* 0x000000aa0808723c */ /* 0x000fe200000418c0 */
[----:B------:R-:W-:-:S02]  /*74c0*/  ISETP.GE.AND P3, PT, R2, R17, PT ;  /* 0x000000110200720c */ /* 0x000fc40003f66270 */
[----:B------:R-:W-:Y:S02]  /*74d0*/  FSEL R252, R15, -INF , !P0 ;  /* 0xff8000000ffc7808 */ /* 0x000fe40004000000 */
[-C--:B------:R-:W-:Y:S02]  /*74e0*/  ISETP.GE.AND P1, PT, R4, R17.reuse, PT ;  /* 0x000000110400720c */ /* 0x080fe40003f26270 */
[C---:B------:R-:W-:Y:S02]  /*74f0*/  ISETP.GE.AND P0, PT, R0.reuse, R17, PT ;  /* 0x000000110000720c */ /* 0x040fe40003f06270 */
[----:B------:R-:W-:Y:S02]  /*7500*/  IADD3 R4, R0, 0x28, RZ ;  /* 0x0000002800047810 */ /* 0x000fe40007ffe0ff */
[----:B------:R-:W-:Y:S02]  /*7510*/  FSEL R245, R13, -INF , !P3 ;  /* 0xff8000000df57808 */ /* 0x000fe40005800000 */
[----:B------:R-:W-:-:S02]  /*7520*/  FSEL R240, R32, -INF , !P1 ;  /* 0xff80000020f07808 */ /* 0x000fc40004800000 */
[----:B------:R-:W-:Y:S02]  /*7530*/  FSEL R13, R28, -INF , !P0 ;  /* 0xff8000001c0d7808 */ /* 0x000fe40004000000 */
[C---:B------:R-:W-:Y:S02]  /*7540*/  ISETP.GE.AND P1, PT, R4.reuse, R16, PT ;  /* 0x000000100400720c */ /* 0x040fe40003f26270 */
[----:B------:R-:W-:Y:S02]  /*7550*/  PLOP3.LUT P0, PT, PT, PT, UP0, 0x80, 0x0 ;  /* 0x000000000000781c */ /* 0x000fe40003f0f008 */
[----:B------:R-:W-:Y:S02]  /*7560*/  ISETP.GE.AND P5, PT, R4, R17, PT ;  /* 0x000000110400720c */ /* 0x000fe40003fa6270 */
[C---:B------:R-:W-:Y:S02]  /*7570*/  IADD3 R2, R0.reuse, 0x31, RZ ;  /* 0x0000003100027810 */ /* 0x040fe40007ffe0ff */
[----:B------:R-:W-:-:S02]  /*7580*/  IADD3 R4, R0, 0x30, RZ ;  /* 0x0000003000047810 */ /* 0x000fc40007ffe0ff */
[----:B------:R-:W-:Y:S02]  /*7590*/  FSEL R183, R14, -INF , !P1 ;  /* 0xff8000000eb77808 */ /* 0x000fe40004800000 */
[----:B------:R-:W-:Y:S02]  /*75a0*/  FSEL R246, R35, -INF , !P2 ;  /* 0xff80000023f67808 */ /* 0x000fe40005000000 */
[----:B------:R-:W-:Y:S02]  /*75b0*/  FSEL R242, R12, -INF , !P5 ;  /* 0xff8000000cf27808 */ /* 0x000fe40006800000 */
[C---:B------:R-:W-:Y:S02]  /*75c0*/  ISETP.GE.AND P1, PT, R2.reuse, R17, PT ;  /* 0x000000110200720c */ /* 0x040fe40003f26270 */
[----:B------:R-:W-:Y:S02]  /*75d0*/  ISETP.GE.AND P3, PT, R2, R16, PT ;  /* 0x000000100200720c */ /* 0x000fe40003f66270 */
[----:B------:R-:W-:-:S02]  /*75e0*/  FSEL R19, R31, -INF , !P4 ;  /* 0xff8000001f137808 */ /* 0x000fc40006000000 */
[C---:B------:R-:W-:Y:S02]  /*75f0*/  ISETP.GE.AND P2, PT, R4.reuse, R17, PT ;  /* 0x000000110400720c */ /* 0x040fe40003f46270 */
[-C--:B------:R-:W-:Y:S02]  /*7600*/  ISETP.GE.AND P5, PT, R4, R16.reuse, PT ;  /* 0x000000100400720c */ /* 0x080fe40003fa6270 */
[C---:B------:R-:W-:Y:S02]  /*7610*/  ISETP.GE.AND P4, PT, R0.reuse, R16, PT ;  /* 0x000000100000720c */ /* 0x040fe40003f86270 */
[C---:B------:R-:W-:Y:S02]  /*7620*/  IADD3 R2, R0.reuse, 0x38, RZ ;  /* 0x0000003800027810 */ /* 0x040fe40007ffe0ff */
[----:B------:R-:W-:Y:S02]  /*7630*/  IADD3 R0, R0, 0x39, RZ ;  /* 0x0000003900007810 */ /* 0x000fe40007ffe0ff */
[----:B------:R-:W-:-:S02]  /*7640*/  FSEL R15, R29, -INF , !P6 ;  /* 0xff8000001d0f7808 */ /* 0x000fc40007000000 */
[----:B------:R-:W-:Y:S02]  /*7650*/  FSEL R201, R24, -INF , !P2 ;  /* 0xff80000018c97808 */ /* 0x000fe40005000000 */
[----:B------:R-:W-:Y:S02]  /*7660*/  FSEL R187, R26, -INF , !P5 ;  /* 0xff8000001abb7808 */ /* 0x000fe40006800000 */
[----:B------:R-:W-:Y:S02]  /*7670*/  FSEL R182, R25, -INF , !P1 ;  /* 0xff80000019b67808 */ /* 0x000fe40004800000 */
        /* <DEDUP_REMOVED lines=11> */
[----:B------:R-:W2:Y:S04]  /*7730*/  LDL.64 R248, [R1+0x18] ;  /* 0x0000180001f87983 */ /* 0x000ea80000100a00 */
[----:B------:R-:W3:Y:S01]  /*7740*/  LDL.64 R250, [R1] ;  /* 0x0000000001fa7983 */ /* 0x000ee20000100a00 */
[----:B------:R-:W-:Y:S02]  /*7750*/  UIADD3 UR28, UR21, -0x3, URZ ;  /* 0xfffffffd151c7890 */ /* 0x000fe4000fffe03f */
[----:B------:R-:W-:Y:S02]  /*7760*/  ULDC.64 UR4, c[0x0][0x198] ;  /* 0x0000660000047ab9 */ /* 0x000fe40000000a00 */
[----:B------:R-:W-:-:S02]  /*7770*/  USHF.R.S32.HI UR27, URZ, 0x1f, UR28 ;  /* 0x0000001f3f1b7899 */ /* 0x000fc4000801141c */
[----:B------:R-:W-:Y:S02]  /*7780*/  UIMAD.WIDE.U32 UR30, UR28, UR4, URZ ;  /* 0x000000041c1e72a5 */ /* 0x000fe4000f8e003f */
[----:B------:R-:W-:-:S04]  /*7790*/  UIMAD UR27, UR27, UR4, URZ ;  /* 0x000000041b1b72a4 */ /* 0x000fc8000f8e023f */
[----:B------:R-:W-:Y:S01]  /*77a0*/  UIMAD UR27, UR28, UR5, UR27 ;  /* 0x000000051c1b72a4 */ /* 0x000fe2000f8e021b */
[----:B------:R-:W-:Y:S02]  /*77b0*/  IMAD.U32 R4, RZ, RZ, UR30 ;  /* 0x0000001eff047e24 */ /* 0x000fe4000f8e00ff */
[----:B------:R-:W-:Y:S01]  /*77c0*/  IMAD.U32 R5, RZ, RZ, UR31 ;  /* 0x0000001fff057e24 */ /* 0x000fe2000f8e00ff */
[----:B------:R-:W-:-:S06]  /*77d0*/  UIADD3 UR27, UR31, UR27, URZ ;  /* 0x0000001b1f1b7290 */ /* 0x000fcc000fffe03f */
[----:B------:R-:W-:Y:S01]  /*77e0*/  IMAD.U32 R2, RZ, RZ, UR27 ;  /* 0x0000001bff027e24 */ /* 0x000fe2000f8e00ff */
[----:B------:R-:W-:Y:S02]  /*77f0*/  USHF.L.U32 UR27, UR4, 0x5, URZ ;  /* 0x00000005041b7899 */ /* 0x000fe4000800063f */
[----:B------:R-:W-:Y:S01]  /*7800*/  USHF.L.U64.HI UR4, UR4, 0x5, UR5 ;  /* 0x0000000504047899 */ /* 0x000fe20008010205 */
[----:B--2---:R-:W-:-:S04]  /*7810*/  LEA R0, P0, R4, R248, 0x6 ;  /* 0x000000f804007211 */ /* 0x004fc800078030ff */
[----:B------:R-:W-:Y:S02]  /*7820*/  LEA R8, P1, R0, c[0x0][0x168], 0x1 ;  /* 0x00005a0000087a11 */ /* 0x000fe400078208ff */
[----:B---3--:R-:W-:Y:S02]  /*7830*/  LEA.HI.X R2, R4, R251, R2, 0x6, P0 ;  /* 0x000000fb04027211 */ /* 0x008fe400000f3402 */
        /* <DEDUP_REMOVED lines=27> */
.L_x_348:
[----:B------:R-:W2:Y:S04]  /*79f0*/  LDL.LU.64 R170, [R1+0x10] ;  /* 0x0000100001aa7983 */ /* 0x000ea80000300a00 */
[----:B------:R-:W3:Y:S04]  /*7a00*/  LDL.LU.64 R34, [R1+0x28] ;  /* 0x0000280001227983 */ /* 0x000ee80000300a00 */
[----:B-1----:R-:W4:Y:S04]  /*7a10*/  LDL R8, [R1+0x8] ;  /* 0x0000080001087983 */ /* 0x002f280000100800 */
[----:B------:R-:W5:Y:S01]  /*7a20*/  LDL R5, [R1+0x30] ;  /* 0x0000300001057983 */ /* 0x000f620000100800 */
[----:B------:R-:W-:-:S04]  /*7a30*/  FMNMX.FTZ R0, R148, R13, !PT ;  /* 0x0000000d94007209 */ /* 0x000fc80007810000 */
[----:B------:R-:W-:-:S04]  /*7a40*/  FMNMX.FTZ R0, R15, R0, !PT ;  /* 0x000000000f007209 */ /* 0x000fc80007810000 */
[----:B------:R-:W-:-:S04]  /*7a50*/  FMNMX.FTZ R0, R18, R0, !PT ;  /* 0x0000000012007209 */ /* 0x000fc80007810000 */
[----:B------:R-:W-:-:S04]  /*7a60*/  FMNMX.FTZ R0, R20, R0, !PT ;  /* 0x0000000014007209 */ /* 0x000fc80007810000 */
[----:B------:R-:W-:-:S04]  /*7a70*/  FMNMX.FTZ R0, R23, R0, !PT ;  /* 0x0000000017007209 */ /* 0x000fc80007810000 */
[----:B------:R-:W-:-:S04]  /*7a80*/  FMNMX.FTZ R0, R151, R0, !PT ;  /* 0x0000000097007209 */ /* 0x000fc80007810000 */
        /* <DEDUP_REMOVED lines=20> */
[----:B------:R-:W1:Y:S01]  /*7bd0*/  SHFL.BFLY PT, R4, R0, 0x2, 0x1f ;  /* 0x0c401f0000047f89 */ /* 0x000e6200000e0000 */
[----:B------:R-:W-:-:S04]  /*7be0*/  FMNMX.FTZ R2, R183, R2, !PT ;  /* 0x00000002b7027209 */ /* 0x000fc80007810000 */
[----:B------:R-:W-:-:S04]  /*7bf0*/  FMNMX.FTZ R2, R252, R2, !PT ;  /* 0x00000002fc027209 */ /* 0x000fc80007810000 */
[----:B------:R-:W-:-:S04]  /*7c00*/  FMNMX.FTZ R2, R187, R2, !PT ;  /* 0x00000002bb027209 */ /* 0x000fc80007810000 */
[----:B------:R-:W-:-:S04]  /*7c10*/  FMNMX.FTZ R2, R29, R2, !PT ;  /* 0x000000021d027209 */ /* 0x000fc80007810000 */
[----:B------:R-:W-:-:S04]  /*7c20*/  FMNMX.FTZ R2, R202, R2, !PT ;  /* 0x00000002ca027209 */ /* 0x000fc80007810000 */
[----:B------:R-:W-:Y:S02]  /*7c30*/  FMNMX.FTZ R2, R186, R2, !PT ;  /* 0x00000002ba027209 */ /* 0x000fe40007810000 */
[----:B-1----:R-:W-:-:S03]  /*7c40*/  FMNMX.FTZ R0, R0, R4, !PT ;  /* 0x0000000400007209 */ /* 0x002fc60007810000 */
[----:B------:R-:W1:Y:S04]  /*7c50*/  SHFL.BFLY PT, R6, R2, 0x2, 0x1f ;  /* 0x0c401f0002067f89 */ /* 0x000e6800000e0000 */
[----:B------:R-:W1:Y:S01]  /*7c60*/  SHFL.BFLY PT, R7, R0, 0x1, 0x1f ;  /* 0x0c201f0000077f89 */ /* 0x000e6200000e0000 */
[----:B------:R-:W-:-:S06]  /*7c70*/  USHF.L.U32 UR4, UR26, 0x1, URZ ;  /* 0x000000011a047899 */ /* 0x000fcc000800063f */
[----:B------:R-:W-:Y:S02]  /*7c80*/  MOV R4, UR4 ;  /* 0x0000000400047c02 */ /* 0x000fe40008000f00 */
[----:B-1----:R-:W-:Y:S02]  /*7c90*/  FMNMX.FTZ R2, R2, R6, !PT ;  /* 0x0000000602027209 */ /* 0x002fe40007810000 */
[----:B------:R-:W-:-:S03]  /*7ca0*/  FMNMX.FTZ R150, R0, R7, !PT ;  /* 0x0000000700967209 */ /* 0x000fc60007810000 */
[----:B------:R-:W1:Y:S01]  /*7cb0*/  SHFL.BFLY PT, R6, R2, 0x1, 0x1f ;  /* 0x0c201f0002067f89 */ /* 0x000e6200000e0000 */
[C---:B------:R-:W-:Y:S01]  /*7cc0*/  FSETP.NEU.FTZ.AND P1, PT, R150.reuse, -INF , PT ;  /* 0xff8000009600780b */ /* 0x040fe20003f3d000 */
[----:B------:R-:W-:-:S05]  /*7cd0*/  FMUL.FTZ R12, R150, c[0x0][0x23c] ;  /* 0x00008f00960c7a20 */ /* 0x000fca0000410000 */
[----:B------:R-:W-:-:S05]  /*7ce0*/  FSEL R12, R12, RZ, P1 ;  /* 0x000000ff0c0c7208 */ /* 0x000fca0000800000 */
[----:B------:R-:W-:-:S04]  /*7cf0*/  FFMA.FTZ R13, R13, c[0x0][0x23c], -R12 ;  /* 0x00008f000d0d7a23 */ /* 0x000fc8000001080c */
[----:B------:R1:W-:Y:S02]  /*7d00*/  MUFU.EX2 R184, R13 ;  /* 0x0000000d00b87308 */ /* 0x0003e40000000800 */
[----:B-1----:R-:W-:-:S04]  /*7d10*/  FMNMX.FTZ R149, R2, R6, !PT ;  /* 0x0000000602957209 */ /* 0x002fc80007810000 */
[C---:B------:R-:W-:Y:S01]  /*7d20*/  FSETP.NEU.FTZ.AND P0, PT, R149.reuse, -INF , PT ;  /* 0xff8000009500780b */ /* 0x040fe20003f1d000 */
[----:B------:R-:W-:Y:S01]  /*7d30*/  FMUL.FTZ R13, R149, c[0x0][0x23c] ;  /* 0x00008f00950d7a20 */ /* 0x000fe20000410000 */
[----:B------:R-:W1:Y:S04]  /*7d40*/  LDC.U8 R10, c[0x0][0x2d8] ;  /* 0x0000b600ff0a7b82 */ /* 0x000e680000000000 */
[----:B------:R-:W-:Y:S01]  /*7d50*/  FSEL R13, R13, RZ, P0 ;  /* 0x000000ff0d0d7208 */ /* 0x000fe20000000000 */
[----:B------:R-:W-:-:S04]  /*7d60*/  FFMA.FTZ R18, R18, c[0x0][0x23c], -R12 ;  /* 0x00008f0012127a23 */ /* 0x000fc8000001080c */
[----:B------:R-:W-:Y:S01]  /*7d70*/  FFMA.FTZ R19, R19, c[0x0][0x23c], -R13 ;  /* 0x00008f0013137a23 */ /* 0x000fe2000001080d */
[----:B------:R-:W-:Y:S01]  /*7d80*/  MUFU.EX2 R32, R18 ;  /* 0x0000001200207308 */ /* 0x000fe20000000800 */
[--C-:B------:R-:W-:Y:S02]  /*7d90*/  FFMA.FTZ R20, R20, c[0x0][0x23c], -R12.reuse ;  /* 0x00008f0014147a23 */ /* 0x100fe4000001080c */
[----:B------:R-:W-:-:S05]  /*7da0*/  FFMA.FTZ R15, R15, c[0x0][0x23c], -R12 ;  /* 0x00008f000f0f7a23 */ /* 0x000fca000001080c */
[----:B------:R1:W-:Y:S01]  /*7db0*/  MUFU.EX2 R185, R19 ;  /* 0x0000001300b97308 */ /* 0x0003e20000000800 */
[----:B------:R-:W-:-:S07]  /*7dc0*/  FFMA.FTZ R14, R14, c[0x0][0x23c], -R13 ;  /* 0x00008f000e0e7a23 */ /* 0x000fce000001080d */
[----:B------:R-:W-:Y:S01]  /*7dd0*/  MUFU.EX2 R169, R20 ;  /* 0x0000001400a97308 */ /* 0x000fe20000000800 */
[----:B-1----:R-:W1:Y:S07]  /*7de0*/  LDSM.16.MT88.4 R16, [R209+0x10000] ;  /* 0x01000000d110783b */ /* 0x002e6e0000004200 */
[----:B------:R-:W-:Y:S01]  /*7df0*/  MUFU.EX2 R11, R15 ;  /* 0x0000000f000b7308 */ /* 0x000fe20000000800 */
[----:B------:R-:W-:-:S07]  /*7e00*/  PRMT R181, R10, 0x7054, R10 ;  /* 0x000070540ab57816 */ /* 0x000fce000000000a */
[----:B------:R-:W-:Y:S01]  /*7e10*/  MUFU.EX2 R168, R14 ;  /* 0x0000000e00a87308 */ /* 0x000fe20000000800 */
[----:B----4-:R-:W-:-:S05]  /*7e20*/  IMAD.WIDE.U32 R30, R8, -0x2daee0ad, RZ ;  /* 0xd2511f53081e7825 */ /* 0x010fca00078e00ff */
[----:B------:R-:W-:Y:S01]  /*7e30*/  LOP3.LUT R4, R31, UR25, R4, 0x96, !PT ;  /* 0x000000191f047c12 */ /* 0x000fe2000f8e9604 */
[----:B-----5:R-:W-:-:S04]  /*7e40*/  IMAD R30, R5, -0x326172a9, RZ ;  /* 0xcd9e8d57051e7824 */ /* 0x020fc800078e02ff */
[----:B------:R-:W-:-:S05]  /*7e50*/  IMAD.WIDE.U32 R4, R4, -0x326172a9, RZ ;  /* 0xcd9e8d5704047825 */ /* 0x000fca00078e00ff */
[----:B------:R-:W-:Y:S02]  /*7e60*/  LOP3.LUT R5, R5, UR15, R30, 0x96, !PT ;  /* 0x0000000f05057c12 */ /* 0x000fe4000f8e961e */
[----:B--2---:R-:W-:-:S03]  /*7e70*/  LOP3.LUT R0, R171, UR13, R4, 0x96, !PT ;  /* 0x0000000dab007c12 */ /* 0x004fc6000f8e9604 */
[----:B------:R-:W-:-:S04]  /*7e80*/  IMAD.WIDE.U32 R4, R5, -0x2daee0ad, RZ ;  /* 0xd2511f5305047825 */ /* 0x000fc800078e00ff */
[----:B------:R-:W-:Y:S01]  /*7e90*/  IMAD.WIDE.U32 R8, R0, -0x2daee0ad, RZ ;  /* 0xd2511f5300087825 */ /* 0x000fe200078e00ff */
[----:B---3--:R-:W-:-:S04]  /*7ea0*/  LOP3.LUT R5, R5, UR12, R34, 0x96, !PT ;  /* 0x0000000c05057c12 */ /* 0x008fc8000f8e9622 */
[----:B------:R-:W-:Y:S01]  /*7eb0*/  LOP3.LUT R0, R9, UR10, R4, 0x96, !PT ;  /* 0x0000000a09007c12 */ /* 0x000fe2000f8e9604 */
[----:B------:R-:W-:-:S04]  /*7ec0*/  IMAD.WIDE.U32 R4, R5, -0x326172a9, RZ ;  /* 0xcd9e8d5705047825 */ /* 0x000fc800078e00ff */
[----:B------:R-:W-:Y:S01]  /*7ed0*/  IMAD.WIDE.U32 R26, R0, -0x326172a9, RZ ;  /* 0xcd9e8d57001a7825 */ /* 0x000fe200078e00ff */
[----:B------:R-:W-:-:S04]  /*7ee0*/  LOP3.LUT R5, R5, UR11, R170, 0x96, !PT ;  /* 0x0000000b05057c12 */ /* 0x000fc8000f8e96aa */
[----:B------:R-:W-:Y:S01]  /*7ef0*/  LOP3.LUT R0, R27, UR9, R4, 0x96, !PT ;  /* 0x000000091b007c12 */ /* 0x000fe2000f8e9604 */
[----:B------:R-:W-:-:S04]  /*7f00*/  IMAD.WIDE.U32 R4, R5, -0x2daee0ad, RZ ;  /* 0xd2511f5305047825 */ /* 0x000fc800078e00ff */
[----:B------:R-:W-:Y:S01]  /*7f10*/  IMAD.WIDE.U32 R178, R0, -0x2daee0ad, RZ ;  /* 0xd2511f5300b27825 */ /* 0x000fe200078e00ff */
[----:B------:R-:W-:-:S04]  /*7f20*/  LOP3.LUT R0, R5, UR8, R8, 0x96, !PT ;  /* 0x0000000805007c12 */ /* 0x000fc8000f8e9608 */
[----:B------:R-:W-:-:S05]  /*7f30*/  LOP3.LUT R4, R179, UR6, R4, 0x96, !PT ;  /* 0x00000006b3047c12 */ /* 0x000fca000f8e9604 */
[----:B------:R-:W-:-:S05]  /*7f40*/  IMAD.WIDE.U32 R4, R4, -0x326172a9, RZ ;  /* 0xcd9e8d5704047825 */ /* 0x000fca00078e00ff */
[--C-:B------:R-:W-:Y:S02]  /*7f50*/  SHF.R.U32.HI R8, RZ, 0x10, R4.reuse ;  /* 0x00000010ff087819 */ /* 0x100fe40000011604 */
[C---:B------:R-:W-:Y:S02]  /*7f60*/  LOP3.LUT R9, R4.reuse, 0xffff, RZ, 0xc0, !PT ;  /* 0x0000ffff04097812 */ /* 0x040fe400078ec0ff */
[----:B------:R-:W-:Y:S02]  /*7f70*/  LOP3.LUT R2, R4, 0xff, RZ, 0xc0, !PT ;  /* 0x000000ff04027812 */ /* 0x000fe400078ec0ff */
[----:B------:R-:W-:Y:S01]  /*7f80*/  SHF.R.U32.HI R7, RZ, 0x18, R4 ;  /* 0x00000018ff077819 */ /* 0x000fe20000011604 */
[----:B------:R-:W-:Y:S01]  /*7f90*/  FFMA.FTZ R4, R21, c[0x0][0x23c], -R13 ;  /* 0x00008f0015047a23 */ /* 0x000fe2000001080d */
[----:B------:R-:W-:Y:S01]  /*7fa0*/  LOP3.LUT R8, R8, 0xff, RZ, 0xc0, !PT ;  /* 0x000000ff08087812 */ /* 0x000fe200078ec0ff */
[----:B------:R-:W-:Y:S01]  /*7fb0*/  IMAD.WIDE.U32 R24, R0, -0x326172a9, RZ ;  /* 0xcd9e8d5700187825 */ /* 0x000fe200078e00ff */
[----:B------:R-:W-:Y:S01]  /*7fc0*/  SHF.R.U32.HI R9, RZ, 0x8, R9 ;  /* 0x00000008ff097819 */ /* 0x000fe20000011609 */
[----:B------:R2:W-:Y:S01]  /*7fd0*/  MUFU.EX2 R33, R4 ;  /* 0x0000000400217308 */ /* 0x0005e20000000800 */
[----:B------:R-:W-:-:S02]  /*7fe0*/  PRMT R8, R8, 0x5410, R7 ;  /* 0x0000541008087816 */ /* 0x000fc40000000007 */
[----:B------:R-:W-:Y:S02]  /*7ff0*/  FSEL R7, R149, RZ, P0 ;  /* 0x000000ff95077208 */ /* 0x000fe40000000000 */
[----:B------:R-:W-:Y:S02]  /*8000*/  LOP3.LUT R0, R5, UR16, R24, 0x96, !PT ;  /* 0x0000001005007c12 */ /* 0x000fe4000f8e9618 */
[----:B------:R-:W-:Y:S01]  /*8010*/  FSEL R5, R150, RZ, P1 ;  /* 0x000000ff96057208 */ /* 0x000fe20000800000 */
[----:B------:R-:W-:Y:S01]  /*8020*/  FADD.FTZ R3, R3, -R7 ;  /* 0x8000000703037221 */ /* 0x000fe20000010000 */
[----:B------:R-:W-:Y:S02]  /*8030*/  PRMT R9, R2, 0x5410, R9 ;  /* 0x0000541002097816 */ /* 0x000fe40000000009 */
[----:B------:R-:W-:Y:S01]  /*8040*/  LOP3.LUT R2, R0, 0xffff, RZ, 0xc0, !PT ;  /* 0x0000ffff00027812 */ /* 0x000fe200078ec0ff */
[----:B--2---:R-:W-:-:S04]  /*8050*/  FFMA.FTZ R4, R22, c[0x0][0x23c], -R13 ;  /* 0x00008f0016047a23 */ /* 0x004fc8000001080d */
[----:B------:R2:W3:Y:S01]  /*8060*/  MUFU.EX2 R180, R4 ;  /* 0x0000000400b47308 */ /* 0x0004e20000000800 */
[----:B------:R-:W-:Y:S01]  /*8070*/  FADD.FTZ R5, R148, -R5 ;  /* 0x8000000594057221 */ /* 0x000fe20000010000 */
[----:B------:R-:W-:Y:S01]  /*8080*/  LOP3.LUT R6, R0, 0xff, RZ, 0xc0, !PT ;  /* 0x000000ff00067812 */ /* 0x000fe200078ec0ff */
[----:B------:R-:W-:Y:S01]  /*8090*/  FMUL.FTZ R15, R3, c[0x0][0x23c] ;  /* 0x00008f00030f7a20 */ /* 0x000fe20000410000 */
[----:B------:R-:W-:Y:S01]  /*80a0*/  SHF.R.U32.HI R2, RZ, 0x8, R2 ;  /* 0x00000008ff027819 */ /* 0x000fe20000011602 */
[----:B------:R-:W-:-:S03]  /*80b0*/  FMUL.FTZ R5, R5, c[0x0][0x23c] ;  /* 0x00008f0005057a20 */ /* 0x000fc60000410000 */
[----:B------:R-:W-:Y:S01]  /*80c0*/  PRMT R6, R6, 0x5410, R2 ;  /* 0x0000541006067816 */ /* 0x000fe20000000002 */
[----:B------:R4:W5:Y:S01]  /*80d0*/  MUFU.EX2 R28, R5 ;  /* 0x00000005001c7308 */ /* 0x0009620000000800 */
[--C-:B------:R-:W-:Y:S02]  /*80e0*/  SHF.R.U32.HI R2, RZ, 0x18, R0.reuse ;  /* 0x00000018ff027819 */ /* 0x100fe40000011600 */
[----:B--2---:R-:W-:-:S05]  /*80f0*/  SHF.R.U32.HI R4, RZ, 0x10, R0 ;  /* 0x00000010ff047819 */ /* 0x004fca0000011600 */
[----:B------:R-:W2:Y:S01]  /*8100*/  MUFU.EX2 R15, R15 ;  /* 0x0000000f000f7308 */ /* 0x000ea20000000800 */
[----:B------:R-:W-:Y:S01]  /*8110*/  LOP3.LUT R0, R4, 0xff, RZ, 0xc0, !PT ;  /* 0x000000ff04007812 */ /* 0x000fe200078ec0ff */
[--C-:B------:R-:W-:Y:S01]  /*8120*/  HSET2.LE.AND R3, R8, R181.reuse, PT ;  /* 0x000000b508037233 */ /* 0x100fe20003803000 */
[----:B---3--:R-:W-:Y:S02]  /*8130*/  F2FP.BF16.PACK_AB R4, R180, R33 ;  /* 0x00000021b404723e */ /* 0x008fe400000010ff */
[----:B----4-:R-:W-:Y:S01]  /*8140*/  PRMT R5, R0, 0x5410, R2 ;  /* 0x0000541000057816 */ /* 0x010fe20000000002 */
[--C-:B------:R-:W-:Y:S01]  /*8150*/  HSET2.LE.AND R0, R9, R181.reuse, PT ;  /* 0x000000b509007233 */ /* 0x100fe20003803000 */
[----:B------:R-:W-:Y:S01]  /*8160*/  F2FP.BF16.PACK_AB R2, R169, R32 ;  /* 0x00000020a902723e */ /* 0x000fe200000010ff */
[----:B------:R-:W-:Y:S01]  /*8170*/  IMAD.MOV.U32 R148, RZ, RZ, R11 ;  /* 0x000000ffff947224 */ /* 0x000fe200078e000b */
[----:B------:R-:W-:Y:S01]  /*8180*/  LOP3.LUT R11, R3, R4, RZ, 0xc0, !PT ;  /* 0x00000004030b7212 */ /* 0x000fe200078ec0ff */
[--C-:B------:R-:W-:Y:S01]  /*8190*/  HSET2.LE.AND R3, R5, R181.reuse, PT ;  /* 0x000000b505037233 */ /* 0x100fe20003803000 */
[----:B------:R-:W-:Y:S01]  /*81a0*/  LOP3.LUT R10, R0, R2, RZ, 0xc0, !PT ;  /* 0x00000002000a7212 */ /* 0x000fe200078ec0ff */
[----:B------:R-:W-:Y:S01]  /*81b0*/  HSET2.LE.AND R0, R6, R181, PT ;  /* 0x000000b506007233 */ /* 0x000fe20003803000 */
[----:B------:R-:W-:-:S02]  /*81c0*/  F2FP.BF16.PACK_AB R4, R185, R168 ;  /* 0x000000a8b904723e */ /* 0x000fc400000010ff */
[----:B------:R-:W-:Y:S01]  /*81d0*/  F2FP.BF16.PACK_AB R2, R148, R184 ;  /* 0x000000b89402723e */ /* 0x000fe200000010ff */
[----:B-----5:R-:W-:Y:S01]  /*81e0*/  FMUL.FTZ R152, R152, R28 ;  /* 0x0000001c98987220 */ /* 0x020fe20000410000 */
[----:B------:R-:W-:Y:S01]  /*81f0*/  LOP3.LUT R9, R3, R4, RZ, 0xc0, !PT ;  /* 0x0000000403097212 */ /* 0x000fe200078ec0ff */
[----:B------:R-:W-:Y:S01]  /*8200*/  FMUL.FTZ R153, R153, R28 ;  /* 0x0000001c99997220 */ /* 0x000fe20000410000 */
[----:B------:R-:W-:Y:S01]  /*8210*/  LOP3.LUT R8, R0, R2, RZ, 0xc0, !PT ;  /* 0x0000000200087212 */ /* 0x000fe200078ec0ff */
[-C--:B--2---:R-:W-:Y:S01]  /*8220*/  FMUL.FTZ R154, R154, R15.reuse ;  /* 0x0000000f9a9a7220 */ /* 0x084fe20000410000 */
[----:B------:R-:W2:Y:S01]  /*8230*/  LDSM.16.MT88.4 R4, [R210+0x10000] ;  /* 0x01000000d204783b */ /* 0x000ea20000004200 */
[----:B------:R-:W-:Y:S02]  /*8240*/  FMUL.FTZ R155, R155, R15 ;  /* 0x0000000f9b9b7220 */ /* 0x000fe40000410000 */
[-C--:B------:R-:W-:Y:S02]  /*8250*/  FMUL.FTZ R156, R156, R28.reuse ;  /* 0x0000001c9c9c7220 */ /* 0x080fe40000410000 */
[----:B------:R-:W-:-:S02]  /*8260*/  FMUL.FTZ R157, R157, R28 ;  /* 0x0000001c9d9d7220 */ /* 0x000fc40000410000 */
[-C--:B------:R-:W-:Y:S02]  /*8270*/  FMUL.FTZ R158, R158, R15.reuse ;  /* 0x0000000f9e9e7220 */ /* 0x080fe40000410000 */
[----:B------:R-:W-:Y:S01]  /*8280*/  FMUL.FTZ R159, R159, R15 ;  /* 0x0000000f9f9f7220 */ /* 0x000fe20000410000 */
[C---:B-1----:R-:W-:Y:S08]  /*8290*/  HMMA.16816.F32.BF16 R152, R8.reuse, R16, R152 ;  /* 0x000000100898723c */ /* 0x042ff00000041898 */
[----:B------:R-:W-:Y:S01]  /*82a0*/  HMMA.16816.F32.BF16 R188, R8, R18, R156 ;  /* 0x0000001208bc723c */ /* 0x000fe2000004189c */
[----:B------:R-:W1:Y:S01]  /*82b0*/  LDSM.16.MT88.4 R16, [R212+0x10000] ;  /* 0x01000000d410783b */ /* 0x000e620000004200 */
[----:B------:R-:W-:-:S02]  /*82c0*/  FMUL.FTZ R36, R36, R28 ;  /* 0x0000001c24247220 */ /* 0x000fc40000410000 */
[-C--:B------:R-:W-:Y:S02]  /*82d0*/  FMUL.FTZ R37, R37, R28.reuse ;  /* 0x0000001c25257220 */ /* 0x080fe40000410000 */
[-C--:B------:R-:W-:Y:S02]  /*82e0*/  FMUL.FTZ R38, R38, R15.reuse ;  /* 0x0000000f26267220 */ /* 0x080fe40000410000 */
[-C--:B------:R-:W-:Y:S02]  /*82f0*/  FMUL.FTZ R39, R39, R15.reuse ;  /* 0x0000000f27277220 */ /* 0x080fe40000410000 */
[-C--:B------:R-:W-:Y:S02]  /*8300*/  FMUL.FTZ R40, R40, R28.reuse ;  /* 0x0000001c28287220 */ /* 0x080fe40000410000 */
[----:B------:R-:W-:Y:S02]  /*8310*/  FMUL.FTZ R41, R41, R28 ;  /* 0x0000001c29297220 */ /* 0x000fe40000410000 */
[----:B------:R-:W-:-:S02]  /*8320*/  FMUL.FTZ R42, R42, R15 ;  /* 0x0000000f2a2a7220 */ /* 0x000fc40000410000 */
[-C--:B------:R-:W-:Y:S02]  /*8330*/  FMUL.FTZ R43, R43, R15.reuse ;  /* 0x0000000f2b2b7220 */ /* 0x080fe40000410000 */
[-C--:B------:R-:W-:Y:S02]  /*8340*/  FMUL.FTZ R44, R44, R28.reuse ;  /* 0x0000001c2c2c7220 */ /* 0x080fe40000410000 */
[----:B------:R-:W-:Y:S02]  /*8350*/  FMUL.FTZ R45, R45, R28 ;  /* 0x0000001c2d2d7220 */ /* 0x000fe40000410000 */
[----:B------:R-:W-:Y:S01]  /*8360*/  FMUL.FTZ R46, R46, R15 ;  /* 0x0000000f2e2e7220 */ /* 0x000fe20000410000 */
[----:B--2---:R-:W-:Y:S01]  /*8370*/  HMMA.16816.F32.BF16 R248, R8, R6, R40 ;  /* 0x0000000608f8723c */ /* 0x004fe20000041828 */
[----:B------:R-:W-:Y:S01]  /*8380*/  MOV R0, R188 ;  /* 0x000000bc00007202 */ /* 0x000fe20000000f00 */
[----:B------:R-:W-:Y:S01]  /*8390*/  IMAD.MOV.U32 R22, RZ, RZ, R189 ;  /* 0x000000ffff167224 */ /* 0x000fe200078e00bd */
[----:B------:R-:W-:-:S02]  /*83a0*/  MOV R21, R190 ;  /* 0x000000be00157202 */ /* 0x000fc40000000f00 */
[----:B------:R-:W-:Y:S01]  /*83b0*/  MOV R20, R191 ;  /* 0x000000bf00147202 */ /* 0x000fe20000000f00 */
[-C--:B------:R-:W-:Y:S02]  /*83c0*/  FMUL.FTZ R47, R47, R15.reuse ;  /* 0x0000000f2f2f7220 */ /* 0x080fe40000410000 */
[C---:B------:R-:W-:Y:S01]  /*83d0*/  HMMA.16816.F32.BF16 R188, R8.reuse, R4, R36 ;  /* 0x0000000408bc723c */ /* 0x040fe20000041824 */
[----:B------:R-:W2:Y:S01]  /*83e0*/  LDSM.16.MT88.4 R4, [R211+0x10000] ;  /* 0x01000000d304783b */ /* 0x000ea20000004200 */
[-C--:B------:R-:W-:Y:S02]  /*83f0*/  FMUL.FTZ R48, R48, R28.reuse ;  /* 0x0000001c30307220 */ /* 0x080fe40000410000 */
[-C--:B------:R-:W-:Y:S02]  /*8400*/  FMUL.FTZ R49, R49, R28.reuse ;  /* 0x0000001c31317220 */ /* 0x080fe40000410000 */
        /* <DEDUP_REMOVED lines=12> */
[----:B------:R-:W-:Y:S01]  /*84d0*/  FMUL.FTZ R59, R59, R15 ;  /* 0x0000000f3b3b7220 */ /* 0x000fe20000410000 */
[----:B------:R-:W-:Y:S01]  /*84e0*/  MOV R14, R203 ;  /* 0x000000cb000e7202 */ /* 0x000fe20000000f00 */
[----:B------:R-:W-:Y:S01]  /*84f0*/  IMAD.MOV.U32 R37, RZ, RZ, R202 ;  /* 0x000000ffff257224 */ /* 0x000fe200078e00ca */
[----:B------:R-:W-:Y:S01]  /*8500*/  MOV R159, R201 ;  /* 0x000000c9009f7202 */ /* 0x000fe20000000f00 */
[----:B------:R-:W-:Y:S02]  /*8510*/  IMAD.MOV.U32 R158, RZ, RZ, R200 ;  /* 0x000000ffff9e7224 */ /* 0x000fe400078e00c8 */
[-C--:B------:R-:W-:Y:S01]  /*8520*/  FMUL.FTZ R60, R60, R28.reuse ;  /* 0x0000001c3c3c7220 */ /* 0x080fe20000410000 */
[----:B--2---:R-:W-:Y:S01]  /*8530*/  HMMA.16816.F32.BF16 R200, R8, R4, R52 ;  /* 0x0000000408c8723c */ /* 0x004fe20000041834 */
[----:B------:R-:W-:Y:S02]  /*8540*/  FMUL.FTZ R61, R61, R28 ;  /* 0x0000001c3d3d7220 */ /* 0x000fe40000410000 */
[----:B------:R-:W-:-:S02]  /*8550*/  FMUL.FTZ R62, R62, R15 ;  /* 0x0000000f3e3e7220 */ /* 0x000fc40000410000 */
[-C--:B------:R-:W-:Y:S02]  /*8560*/  FMUL.FTZ R63, R63, R15.reuse ;  /* 0x0000000f3f3f7220 */ /* 0x080fe40000410000 */
[-C--:B------:R-:W-:Y:S01]  /*8570*/  FMUL.FTZ R64, R64, R28.reuse ;  /* 0x0000001c40407220 */ /* 0x080fe20000410000 */
[C---:B------:R-:W-:Y:S01]  /*8580*/  HMMA.16816.F32.BF16 R196, R8.reuse, R6, R56 ;  /* 0x0000000608c4723c */ /* 0x040fe20000041838 */
[----:B------:R-:W2:Y:S01]  /*8590*/  LDSM.16.MT88.4 R4, [R210+0x12000] ;  /* 0x01200000d204783b */ /* 0x000ea20000004200 */
[----:B------:R-:W-:Y:S02]  /*85a0*/  FMUL.FTZ R65, R65, R28 ;  /* 0x0000001c41417220 */ /* 0x000fe40000410000 */
[-C--:B------:R-:W-:Y:S02]  /*85b0*/  FMUL.FTZ R66, R66, R15.reuse ;  /* 0x0000000f42427220 */ /* 0x080fe40000410000 */
[----:B------:R-:W-:Y:S01]  /*85c0*/  FMUL.FTZ R67, R67, R15 ;  /* 0x0000000f43437220 */ /* 0x000fe20000410000 */
[----:B------:R-:W-:Y:S01]  /*85d0*/  MOV R156, R191 ;  /* 0x000000bf009c7202 */ /* 0x000fe20000000f00 */
[----:B------:R-:W-:Y:S01]  /*85e0*/  IMAD.MOV.U32 R157, RZ, RZ, R190 ;  /* 0x000000ffff9d7224 */ /* 0x000fe200078e00be */
[----:B------:R-:W-:Y:S01]  /*85f0*/  MOV R3, R188 ;  /* 0x000000bc00037202 */ /* 0x000fe20000000f00 */
[----:B------:R-:W-:Y:S01]  /*8600*/  IMAD.MOV.U32 R2, RZ, RZ, R189 ;  /* 0x000000ffff027224 */ /* 0x000fe200078e00bd */
        /* <DEDUP_REMOVED lines=11> */
[----:B------:R-:W-:Y:S02]  /*86c0*/  MOV R38, R34 ;  /* 0x0000002200267202 */ /* 0x000fe40000000f00 */
[----:B------:R-:W-:Y:S02]  /*86d0*/  MOV R39, R35 ;  /* 0x0000002300277202 */ /* 0x000fe40000000f00 */
[----:B------:R-:W-:Y:S02]  /*86e0*/  MOV R36, R33 ;  /* 0x0000002100247202 */ /* 0x000fe40000000f00 */
[----:B------:R-:W-:Y:S01]  /*86f0*/  MOV R43, R32 ;  /* 0x00000020002b7202 */ /* 0x000fe20000000f00 */
[----:B--2---:R-:W-:Y:S01]  /*8700*/  HMMA.16816.F32.BF16 R56, R8, R6, R72 ;  /* 0x000000060838723c */ /* 0x004fe20000041848 */
[-C--:B------:R-:W-:Y:S02]  /*8710*/  FMUL.FTZ R76, R76, R28.reuse ;  /* 0x0000001c4c4c7220 */ /* 0x080fe40000410000 */
[----:B------:R-:W-:-:S02]  /*8720*/  FMUL.FTZ R77, R77, R28 ;  /* 0x0000001c4d4d7220 */ /* 0x000fc40000410000 */
[-C--:B------:R-:W-:Y:S02]  /*8730*/  FMUL.FTZ R78, R78, R15.reuse ;  /* 0x0000000f4e4e7220 */ /* 0x080fe40000410000 */
[-C--:B------:R-:W-:Y:S01]  /*8740*/  FMUL.FTZ R79, R79, R15.reuse ;  /* 0x0000000f4f4f7220 */ /* 0x080fe20000410000 */
[C---:B------:R-:W-:Y:S01]  /*8750*/  HMMA.16816.F32.BF16 R32, R8.reuse, R4, R68 ;  /* 0x000000040820723c */ /* 0x040fe20000041844 */
[----:B------:R-:W2:Y:S01]  /*8760*/  LDSM.16.MT88.4 R4, [R211+0x12000] ;  /* 0x01200000d304783b */ /* 0x000ea20000004200 */
[-C--:B------:R-:W-:Y:S02]  /*8770*/  FMUL.FTZ R80, R80, R28.reuse ;  /* 0x0000001c50507220 */ /* 0x080fe40000410000 */
[----:B------:R-:W-:Y:S02]  /*8780*/  FMUL.FTZ R81, R81, R28 ;  /* 0x0000001c51517220 */ /* 0x000fe40000410000 */
[-C--:B------:R-:W-:Y:S02]  /*8790*/  FMUL.FTZ R82, R82, R15.reuse ;  /* 0x0000000f52527220 */ /* 0x080fe40000410000 */
[----:B------:R-:W-:Y:S01]  /*87a0*/  FMUL.FTZ R83, R83, R15 ;  /* 0x0000000f53537220 */ /* 0x000fe20000410000 */
[----:B-1----:R-:W-:Y:S01]  /*87b0*/  HMMA.16816.F32.BF16 R72, R8, R16, R76 ;  /* 0x000000100848723c */ /* 0x002fe2000004184c */
[----:B------:R-:W-:Y:S01]  /*87c0*/  MOV R61, R186 ;  /* 0x000000ba003d7202 */ /* 0x000fe20000000f00 */
[----:B------:R-:W-:Y:S01]  /*87d0*/  IMAD.MOV.U32 R62, RZ, RZ, R185 ;  /* 0x000000ffff3e7224 */ /* 0x000fe200078e00b9 */
[----:B------:R-:W-:-:S04]  /*87e0*/  MOV R63, R187 ;  /* 0x000000bb003f7202 */ /* 0x000fc80000000f00 */
[----:B------:R-:W-:Y:S02]  /*87f0*/  MOV R79, R184 ;  /* 0x000000b8004f7202 */ /* 0x000fe40000000f00 */
[----:B------:R-:W-:Y:S01]  /*8800*/  HMMA.16816.F32.BF16 R184, R8, R18, R80 ;  /* 0x0000001208b8723c */ /* 0x000fe20000041850 */
[----:B------:R-:W1:Y:S01]  /*8810*/  LDSM.16.MT88.4 R16, [R209+0x14000] ;  /* 0x01400000d110783b */ /* 0x000e620000004200 */
[-C--:B------:R-:W-:Y:S02]  /*8820*/  FMUL.FTZ R84, R84, R28.reuse ;  /* 0x0000001c54547220 */ /* 0x080fe40000410000 */
[----:B------:R-:W-:Y:S02]  /*8830*/  FMUL.FTZ R85, R85, R28 ;  /* 0x0000001c55557220 */ /* 0x000fe40000410000 */
[-C--:B------:R-:W-:Y:S02]  /*8840*/  FMUL.FTZ R86, R86, R15.reuse ;  /* 0x0000000f56567220 */ /* 0x080fe40000410000 */
[----:B------:R-:W-:-:S02]  /*8850*/  FMUL.FTZ R87, R87, R15 ;  /* 0x0000000f57577220 */ /* 0x000fc40000410000 */
[-C--:B------:R-:W-:Y:S02]  /*8860*/  FMUL.FTZ R88, R88, R28.reuse ;  /* 0x0000001c58587220 */ /* 0x080fe40000410000 */
[----:B------:R-:W-:Y:S02]  /*8870*/  FMUL.FTZ R89, R89, R28 ;  /* 0x0000001c59597220 */ /* 0x000fe40000410000 */
[-C--:B------:R-:W-:Y:S02]  /*8880*/  FMUL.FTZ R90, R90, R15.reuse ;  /* 0x0000000f5a5a7220 */ /* 0x080fe40000410000 */
[----:B------:R-:W-:Y:S01]  /*8890*/  FMUL.FTZ R91, R91, R15 ;  /* 0x0000000f5b5b7220 */ /* 0x000fe20000410000 */
[----:B------:R-:W-:Y:S01]  /*88a0*/  MOV R78, R183 ;  /* 0x000000b7004e7202 */ /* 0x000fe20000000f00 */
[----:B------:R-:W-:Y:S01]  /*88b0*/  IMAD.MOV.U32 R76, RZ, RZ, R181 ;  /* 0x000000ffff4c7224 */ /* 0x000fe200078e00b5 */
[----:B------:R-:W-:Y:S01]  /*88c0*/  MOV R68, R182 ;  /* 0x000000b600447202 */ /* 0x000fe20000000f00 */
[----:B------:R-:W-:Y:S01]  /*88d0*/  IMAD.MOV.U32 R69, RZ, RZ, R180 ;  /* 0x000000ffff457224 */ /* 0x000fe200078e00b4 */
[----:B------:R-:W-:Y:S01]  /*88e0*/  MOV R70, R169 ;  /* 0x000000a900467202 */ /* 0x000fe20000000f00 */
[----:B------:R-:W-:Y:S01]  /*88f0*/  IMAD.MOV.U32 R44, RZ, RZ, R170 ;  /* 0x000000ffff2c7224 */ /* 0x000fe200078e00aa */
[----:B------:R-:W-:Y:S01]  /*8900*/  MOV R45, R171 ;  /* 0x000000ab002d7202 */ /* 0x000fe20000000f00 */
[----:B--2---:R-:W-:Y:S01]  /*8910*/  HMMA.16816.F32.BF16 R180, R8, R4, R84 ;  /* 0x0000000408b4723c */ /* 0x004fe20000041854 */
[----:B------:R-:W-:Y:S01]  /*8920*/  MOV R46, R168 ;  /* 0x000000a8002e7202 */ /* 0x000fe20000000f00 */
[----:B------:R-:W-:-:S02]  /*8930*/  FMUL.FTZ R92, R92, R28 ;  /* 0x0000001c5c5c7220 */ /* 0x000fc40000410000 */
[----:B------:R-:W-:-:S04]  /*8940*/  FMUL.FTZ R93, R93, R28 ;  /* 0x0000001c5d5d7220 */ /* 0x000fc80000410000 */
[----:B------:R-:W-:Y:S01]  /*8950*/  HMMA.16816.F32.BF16 R168, R8, R6, R88 ;  /* 0x0000000608a8723c */ /* 0x000fe20000041858 */
[----:B------:R-:W2:Y:S01]  /*8960*/  LDSM.16.MT88.4 R4, [R210+0x14000] ;  /* 0x01400000d204783b */ /* 0x000ea20000004200 */
        /* <DEDUP_REMOVED lines=20> */
[-C--:B------:R-:W-:Y:S01]  /*8ab0*/  FMUL.FTZ R107, R107, R15.reuse ;  /* 0x0000000f6b6b7220 */ /* 0x080fe20000410000 */
[----:B--2---:R-:W-:Y:S01]  /*8ac0*/  HMMA.16816.F32.BF16 R80, R8, R4, R100 ;  /* 0x000000040850723c */ /* 0x004fe20000041864 */
[-C--:B------:R-:W-:Y:S02]  /*8ad0*/  FMUL.FTZ R108, R108, R28.reuse ;  /* 0x0000001c6c6c7220 */ /* 0x080fe40000410000 */
[----:B------:R-:W-:Y:S02]  /*8ae0*/  FMUL.FTZ R109, R109, R28 ;  /* 0x0000001c6d6d7220 */ /* 0x000fe40000410000 */
[----:B------:R-:W-:-:S03]  /*8af0*/  FMUL.FTZ R110, R110, R15 ;  /* 0x0000000f6e6e7220 */ /* 0x000fc60000410000 */
[C---:B------:R-:W-:Y:S01]  /*8b00*/  HMMA.16816.F32.BF16 R64, R8.reuse, R6, R104 ;  /* 0x000000060840723c */ /* 0x040fe20000041868 */
[----:B------:R-:W2:Y:S01]  /*8b10*/  LDSM.16.MT88.4 R4, [R211+0x14000] ;  /* 0x01400000d304783b */ /* 0x000ea20000004200 */
[-C--:B------:R-:W-:Y:S02]  /*8b20*/  FMUL.FTZ R111, R111, R15.reuse ;  /* 0x0000000f6f6f7220 */ /* 0x080fe40000410000 */
        /* <DEDUP_REMOVED lines=23> */
[----:B------:R-:W-:Y:S02]  /*8ca0*/  FMUL.FTZ R129, R129, R28 ;  /* 0x0000001c81817220 */ /* 0x000fe40000410000 */
[-C--:B------:R-:W-:Y:S02]  /*8cb0*/  FMUL.FTZ R130, R130, R15.reuse ;  /* 0x0000000f82827220 */ /* 0x080fe40000410000 */
[----:B------:R-:W-:Y:S01]  /*8cc0*/  FMUL.FTZ R131, R131, R15 ;  /* 0x0000000f83837220 */ /* 0x000fe20000410000 */
[C---:B-1----:R-:W-:Y:S08]  /*8cd0*/  HMMA.16816.F32.BF16 R124, R8.reuse, R16, R124 ;  /* 0x00000010087c723c */ /* 0x042ff0000004187c */
[----:B------:R-:W-:Y:S01]  /*8ce0*/  HMMA.16816.F32.BF16 R128, R8, R18, R128 ;  /* 0x000000120880723c */ /* 0x000fe20000041880 */
[----:B------:R-:W1:Y:S01]  /*8cf0*/  LDSM.16.MT88.4 R16, [R212+0x16000] ;  /* 0x01600000d410783b */ /* 0x000e620000004200 */
[----:B------:R-:W-:Y:S01]  /*8d00*/  MOV R53, R2 ;  /* 0x0000000200357202 */ /* 0x000fe20000000f00 */
[----:B------:R-:W-:Y:S01]  /*8d10*/  IMAD.MOV.U32 R47, RZ, RZ, R0 ;  /* 0x000000ffff2f7224 */ /* 0x000fe200078e0000 */
[----:B------:R-:W-:Y:S01]  /*8d20*/  LOP3.LUT R2, R25, UR7, R26, 0x96, !PT ;  /* 0x0000000719027c12 */ /* 0x000fe2000f8e961a */
[----:B------:R-:W-:-:S02]  /*8d30*/  FFMA.FTZ R0, R23, c[0x0][0x23c], -R12 ;  /* 0x00008f0017007a23 */ /* 0x000fc4000001080c */
[-C--:B------:R-:W-:Y:S02]  /*8d40*/  FMUL.FTZ R132, R132, R28.reuse ;  /* 0x0000001c84847220 */ /* 0x080fe40000410000 */
[----:B------:R-:W-:Y:S02]  /*8d50*/  FMUL.FTZ R133, R133, R28 ;  /* 0x0000001c85857220 */ /* 0x000fe40000410000 */
[-C--:B------:R-:W-:Y:S02]  /*8d60*/  FMUL.FTZ R134, R134, R15.reuse ;  /* 0x0000000f86867220 */ /* 0x080fe40000410000 */
[----:B------:R-:W-:Y:S01]  /*8d70*/  FMUL.FTZ R135, R135, R15 ;  /* 0x0000000f87877220 */ /* 0x000fe20000410000 */
[----:B------:R-:W-:Y:S01]  /*8d80*/  MOV R52, R3 ;  /* 0x0000000300347202 */ /* 0x000fe20000000f00 */
[----:B------:R3:W4:Y:S01]  /*8d90*/  MUFU.EX2 R87, R0 ;  /* 0x0000000000577308 */ /* 0x0007220000000800 */
[----:B------:R-:W-:Y:S01]  /*8da0*/  IMAD.WIDE.U32 R2, R2, -0x2daee0ad, RZ ;  /* 0xd2511f5302027825 */ /* 0x000fe200078e00ff */
[----:B------:R-:W5:Y:S01]  /*8db0*/  LDSM.16.MT88.4 R24, [R211+0x16000] ;  /* 0x01600000d318783b */ /* 0x000f620000004200 */
[----:B------:R-:W-:-:S02]  /*8dc0*/  MOV R71, R43 ;  /* 0x0000002b00477202 */ /* 0x000fc40000000f00 */
[----:B------:R-:W-:Y:S01]  /*8dd0*/  IMAD.MOV.U32 R86, RZ, RZ, R77 ;  /* 0x000000ffff567224 */ /* 0x000fe200078e004d */
[----:B--2---:R-:W-:Y:S01]  /*8de0*/  HMMA.16816.F32.BF16 R132, R8, R4, R132 ;  /* 0x000000040884723c */ /* 0x004fe20000041884 */
[-C--:B------:R-:W-:Y:S02]  /*8df0*/  FMUL.FTZ R160, R160, R28.reuse ;  /* 0x0000001ca0a07220 */ /* 0x080fe40000410000 */
[----:B------:R-:W-:Y:S02]  /*8e00*/  FMUL.FTZ R161, R161, R28 ;  /* 0x0000001ca1a17220 */ /* 0x000fe40000410000 */
[----:B---3--:R-:W-:Y:S02]  /*8e10*/  FFMA.FTZ R0, R151, c[0x0][0x23c], -R12 ;  /* 0x00008f0097007a23 */ /* 0x008fe4000001080c */
[----:B------:R-:W-:Y:S02]  /*8e20*/  LOP3.LUT R4, R2, 0xffff, RZ, 0xc0, !PT ;  /* 0x0000ffff02047812 */ /* 0x000fe400078ec0ff */
[----:B------:R2:W3:Y:S01]  /*8e30*/  MUFU.EX2 R77, R0 ;  /* 0x00000000004d7308 */ /* 0x0004e20000000800 */
[----:B------:R-:W-:-:S02]  /*8e40*/  FMUL.FTZ R162, R162, R15 ;  /* 0x0000000fa2a27220 */ /* 0x000fc40000410000 */
[----:B------:R-:W-:Y:S01]  /*8e50*/  FMUL.FTZ R163, R163, R15 ;  /* 0x0000000fa3a37220 */ /* 0x000fe20000410000 */
[----:B------:R-:W-:Y:S01]  /*8e60*/  MOV R91, R71 ;  /* 0x00000047005b7202 */ /* 0x000fe20000000f00 */
[----:B------:R-:W-:Y:S01]  /*8e70*/  FMUL.FTZ R140, R140, R28 ;  /* 0x0000001c8c8c7220 */ /* 0x000fe20000410000 */
[----:B------:R-:W-:Y:S01]  /*8e80*/  MOV R88, R76 ;  /* 0x0000004c00587202 */ /* 0x000fe20000000f00 */
[----:B------:R-:W-:Y:S02]  /*8e90*/  FMUL.FTZ R141, R141, R28 ;  /* 0x0000001c8d8d7220 */ /* 0x000fe40000410000 */
[-C--:B------:R-:W-:Y:S01]  /*8ea0*/  FMUL.FTZ R142, R142, R15.reuse ;  /* 0x0000000f8e8e7220 */ /* 0x080fe20000410000 */
[----:B--2---:R-:W-:Y:S01]  /*8eb0*/  LOP3.LUT R0, R3, UR17, R178, 0x96, !PT ;  /* 0x0000001103007c12 */ /* 0x004fe2000f8e96b2 */
[----:B------:R-:W-:Y:S02]  /*8ec0*/  FFMA.FTZ R3, R172, c[0x0][0x23c], -R12 ;  /* 0x00008f00ac037a23 */ /* 0x000fe4000001080c */
[----:B------:R-:W-:-:S02]  /*8ed0*/  FMUL.FTZ R143, R143, R15 ;  /* 0x0000000f8f8f7220 */ /* 0x000fc40000410000 */
[----:B------:R2:W-:Y:S01]  /*8ee0*/  MUFU.EX2 R71, R3 ;  /* 0x0000000300477308 */ /* 0x0005e20000000800 */
[----:B-1----:R-:W-:Y:S01]  /*8ef0*/  HMMA.16816.F32.BF16 R40, R8, R16, R160 ;  /* 0x000000100828723c */ /* 0x002fe200000418a0 */
[----:B------:R-:W-:Y:S02]  /*8f00*/  MOV R76, R14 ;  /* 0x0000000e004c7202 */ /* 0x000fe40000000f00 */
[----:B------:R-:W-:Y:S01]  /*8f10*/  MOV R102, R69 ;  /* 0x0000004500667202 */ /* 0x000fe20000000f00 */
[-C--:B------:R-:W-:Y:S01]  /*8f20*/  FMUL.FTZ R136, R136, R28.reuse ;  /* 0x0000001c88887220 */ /* 0x080fe20000410000 */
[----:B------:R-:W-:Y:S01]  /*8f30*/  LOP3.LUT R5, R2, 0xff, RZ, 0xc0, !PT ;  /* 0x000000ff02057812 */ /* 0x000fe200078ec0ff */
[----:B------:R-:W-:Y:S01]  /*8f40*/  FMUL.FTZ R137, R137, R28 ;  /* 0x0000001c89897220 */ /* 0x000fe20000410000 */
[--C-:B------:R-:W-:Y:S01]  /*8f50*/  SHF.R.U32.HI R14, RZ, 0x10, R2.reuse ;  /* 0x00000010ff0e7819 */ /* 0x100fe20000011602 */
[-C--:B------:R-:W-:Y:S01]  /*8f60*/  FMUL.FTZ R138, R138, R15.reuse ;  /* 0x0000000f8a8a7220 */ /* 0x080fe20000410000 */
[----:B------:R-:W-:Y:S01]  /*8f70*/  SHF.R.U32.HI R16, RZ, 0x18, R2 ;  /* 0x00000018ff107819 */ /* 0x000fe20000011602 */
[----:B------:R-:W-:-:S02]  /*8f80*/  FMUL.FTZ R139, R139, R15 ;  /* 0x0000000f8b8b7220 */ /* 0x000fc40000410000 */
[----:B--2---:R-:W-:Y:S01]  /*8f90*/  FFMA.FTZ R3, R173, c[0x0][0x23c], -R12 ;  /* 0x00008f00ad037a23 */ /* 0x004fe2000001080c */
[----:B----4-:R-:W-:Y:S01]  /*8fa0*/  MOV R162, R87 ;  /* 0x0000005700a27202 */ /* 0x010fe20000000f00 */
[----:B------:R-:W-:Y:S01]  /*8fb0*/  IMAD.MOV.U32 R85, RZ, RZ, R39 ;  /* 0x000000ffff557224 */ /* 0x000fe200078e0027 */
[----:B------:R-:W-:Y:S01]  /*8fc0*/  MOV R84, R38 ;  /* 0x0000002600547202 */ /* 0x000fe20000000f00 */
[----:B------:R1:W-:Y:S01]  /*8fd0*/  MUFU.EX2 R69, R3 ;  /* 0x0000000300457308 */ /* 0x0003e20000000800 */
[----:B------:R-:W-:Y:S01]  /*8fe0*/  SHF.R.U32.HI R2, RZ, 0x8, R4 ;  /* 0x00000008ff027819 */ /* 0x000fe20000011604 */
[----:B------:R-:W-:Y:S01]  /*8ff0*/  IMAD.MOV.U32 R89, RZ, RZ, R37 ;  /* 0x000000ffff597224 */ /* 0x000fe200078e0025 */
[----:B------:R-:W-:Y:S02]  /*9000*/  MOV R87, R148 ;  /* 0x0000009400577202 */ /* 0x000fe40000000f00 */
[----:B------:R-:W-:Y:S02]  /*9010*/  MOV R90, R36 ;  /* 0x00000024005a7202 */ /* 0x000fe40000000f00 */
[----:B------:R-:W-:Y:S01]  /*9020*/  MOV R148, R29 ;  /* 0x0000001d00947202 */ /* 0x000fe20000000f00 */
[----:B------:R-:W-:Y:S01]  /*9030*/  HMMA.16816.F32.BF16 R36, R8, R18, R140 ;  /* 0x000000120824723c */ /* 0x000fe2000004188c */
[----:B------:R-:W-:Y:S01]  /*9040*/  MOV R92, R78 ;  /* 0x0000004e005c7202 */ /* 0x000fe20000000f00 */
[----:B------:R-:W-:Y:S01]  /*9050*/  IMAD.MOV.U32 R95, RZ, RZ, R85 ;  /* 0x000000ffff5f7224 */ /* 0x000fe200078e0055 */
[----:B------:R-:W-:Y:S01]  /*9060*/  PRMT R29, R5, 0x5410, R2 ;  /* 0x00005410051d7816 */ /* 0x000fe20000000002 */
[----:B-1----:R-:W-:Y:S01]  /*9070*/  FFMA.FTZ R3, R174, c[0x0][0x23c], -R13 ;  /* 0x00008f00ae037a23 */ /* 0x002fe2000001080d */
[----:B------:R-:W-:-:S02]  /*9080*/  MOV R94, R84 ;  /* 0x00000054005e7202 */ /* 0x000fc40000000f00 */
[----:B------:R-:W-:Y:S01]  /*9090*/  IMAD.MOV.U32 R143, RZ, RZ, R88 ;  /* 0x000000ffff8f7224 */ /* 0x000fe200078e0058 */
[----:B------:R-:W-:Y:S01]  /*90a0*/  MOV R88, R87 ;  /* 0x0000005700587202 */ /* 0x000fe20000000f00 */
[----:B------:R1:W-:Y:S01]  /*90b0*/  MUFU.EX2 R78, R3 ;  /* 0x00000003004e7308 */ /* 0x0003e20000000800 */
[----:B------:R-:W-:Y:S01]  /*90c0*/  IMAD.MOV.U32 R84, RZ, RZ, R44 ;  /* 0x000000ffff547224 */ /* 0x000fe200078e002c */
[----:B------:R-:W-:Y:S01]  /*90d0*/  LOP3.LUT R2, R0, 0xffff, RZ, 0xc0, !PT ;  /* 0x0000ffff00027812 */ /* 0x000fe200078ec0ff */
[----:B------:R-:W-:Y:S01]  /*90e0*/  IMAD.MOV.U32 R44, RZ, RZ, R47 ;  /* 0x000000ffff2c7224 */ /* 0x000fe200078e002f */
[----:B------:R-:W-:Y:S01]  /*90f0*/  SHF.R.U32.HI R5, RZ, 0x10, R0 ;  /* 0x00000010ff057819 */ /* 0x000fe20000011600 */
[----:B------:R-:W-:Y:S01]  /*9100*/  HMMA.16816.F32.BF16 R136, R8, R6, R136 ;  /* 0x000000060888723c */ /* 0x000fe20000041888 */
[----:B------:R-:W-:Y:S01]  /*9110*/  MOV R85, R45 ;  /* 0x0000002d00557202 */ /* 0x000fe20000000f00 */
[----:B------:R-:W-:Y:S01]  /*9120*/  IMAD.MOV.U32 R47, RZ, RZ, R20 ;  /* 0x000000ffff2f7224 */ /* 0x000fe200078e0014 */
[----:B------:R-:W-:-:S02]  /*9130*/  MOV R87, R46 ;  /* 0x0000002e00577202 */ /* 0x000fc40000000f00 */
[----:B------:R-:W-:Y:S02]  /*9140*/  MOV R45, R22 ;  /* 0x00000016002d7202 */ /* 0x000fe40000000f00 */
[----:B------:R-:W-:Y:S01]  /*9150*/  MOV R46, R21 ;  /* 0x00000015002e7202 */ /* 0x000fe20000000f00 */
[----:B-1----:R-:W-:Y:S01]  /*9160*/  FFMA.FTZ R3, R175, c[0x0][0x23c], -R13 ;  /* 0x00008f00af037a23 */ /* 0x002fe2000001080d */
[----:B------:R-:W-:Y:S01]  /*9170*/  MOV R93, R76 ;  /* 0x0000004c005d7202 */ /* 0x000fe20000000f00 */
[----:B------:R-:W1:Y:S01]  /*9180*/  LDSM.16.MT88.4 R20, [R209+0x10800] ;  /* 0x01080000d114783b */ /* 0x000e620000004200 */
[----:B------:R-:W-:Y:S01]  /*9190*/  LOP3.LUT R7, R0, 0xff, RZ, 0xc0, !PT ;  /* 0x000000ff00077812 */ /* 0x000fe200078ec0ff */
[----:B------:R2:W4:Y:S01]  /*91a0*/  MUFU.EX2 R76, R3 ;  /* 0x00000003004c7308 */ /* 0x0005220000000800 */
[----:B------:R-:W-:Y:S02]  /*91b0*/  SHF.R.U32.HI R6, RZ, 0x18, R0 ;  /* 0x00000018ff067819 */ /* 0x000fe40000011600 */
[----:B------:R-:W-:-:S02]  /*91c0*/  SHF.R.U32.HI R2, RZ, 0x8, R2 ;  /* 0x00000008ff027819 */ /* 0x000fc40000011602 */
[----:B------:R-:W-:Y:S02]  /*91d0*/  LOP3.LUT R0, R5, 0xff, RZ, 0xc0, !PT ;  /* 0x000000ff05007812 */ /* 0x000fe400078ec0ff */
[----:B------:R-:W-:Y:S02]  /*91e0*/  PRMT R2, R7, 0x5410, R2 ;  /* 0x0000541007027816 */ /* 0x000fe40000000002 */
[----:B------:R-:W-:Y:S01]  /*91f0*/  PRMT R6, R0, 0x5410, R6 ;  /* 0x0000541000067816 */ /* 0x000fe20000000006 */
[--C-:B------:R-:W-:Y:S01]  /*9200*/  FFMA.FTZ R0, R177, c[0x0][0x23c], -R13.reuse ;  /* 0x00008f00b1007a23 */ /* 0x100fe2000001080d */
[----:B------:R-:W-:Y:S01]  /*9210*/  MOV R101, R70 ;  /* 0x0000004600657202 */ /* 0x000fe20000000f00 */
[----:B------:R-:W-:Y:S01]  /*9220*/  HSET2.LE.AND R2, R2, R143, PT ;  /* 0x0000008f02027233 */ /* 0x000fe20003803000 */
[----:B------:R-:W-:Y:S01]  /*9230*/  LOP3.LUT R4, R14, 0xff, RZ, 0xc0, !PT ;  /* 0x000000ff0e047812 */ /* 0x000fe200078ec0ff */
[----:B------:R3:W-:Y:S01]  /*9240*/  MUFU.EX2 R70, R0 ;  /* 0x0000000000467308 */ /* 0x0007e20000000800 */
[----:B--2---:R-:W-:-:S02]  /*9250*/  FFMA.FTZ R3, R176, c[0x0][0x23c], -R13 ;  /* 0x00008f00b0037a23 */ /* 0x004fc4000001080d */
[----:B------:R-:W-:Y:S02]  /*9260*/  IMAD.MOV.U32 R103, RZ, RZ, R68 ;  /* 0x000000ffff677224 */ /* 0x000fe400078e0044 */
[-C--:B------:R-:W-:Y:S02]  /*9270*/  FMUL.FTZ R164, R164, R28.reuse ;  /* 0x0000001ca4a47220 */ /* 0x080fe40000410000 */
[-C--:B------:R-:W-:Y:S01]  /*9280*/  FMUL.FTZ R165, R165, R28.reuse ;  /* 0x0000001ca5a57220 */ /* 0x080fe20000410000 */
[----:B------:R-:W2:Y:S01]  /*9290*/  MUFU.EX2 R68, R3 ;  /* 0x0000000300447308 */ /* 0x000ea20000000800 */
[-C--:B------:R-:W-:Y:S02]  /*92a0*/  FMUL.FTZ R166, R166, R15.reuse ;  /* 0x0000000fa6a67220 */ /* 0x080fe40000410000 */
[----:B------:R-:W-:Y:S02]  /*92b0*/  FMUL.FTZ R167, R167, R15 ;  /* 0x0000000fa7a77220 */ /* 0x000fe40000410000 */
[----:B------:R-:W-:Y:S01]  /*92c0*/  FMUL.FTZ R144, R144, R28 ;  /* 0x0000001c90907220 */ /* 0x000fe20000410000 */
[----:B---3--:R-:W-:Y:S01]  /*92d0*/  F2FP.BF16.PACK_AB R0, R77, R162 ;  /* 0x000000a24d00723e */ /* 0x008fe200000010ff */
[----:B------:R-:W-:-:S02]  /*92e0*/  FMUL.FTZ R145, R145, R28 ;  /* 0x0000001c91917220 */ /* 0x000fc40000410000 */
[-C--:B------:R-:W-:Y:S02]  /*92f0*/  FMUL.FTZ R146, R146, R15.reuse ;  /* 0x0000000f92927220 */ /* 0x080fe40000410000 */
[----:B------:R-:W-:Y:S01]  /*9300*/  FMUL.FTZ R147, R147, R15 ;  /* 0x0000000f93937220 */ /* 0x000fe20000410000 */
[----:B------:R-:W-:Y:S02]  /*9310*/  PRMT R14, R4, 0x5410, R16 ;  /* 0x00005410040e7816 */ /* 0x000fe40000000010 */
[----:B------:R-:W-:Y:S01]  /*9320*/  LOP3.LUT R4, R2, R0, RZ, 0xc0, !PT ;  /* 0x0000000002047212 */ /* 0x000fe200078ec0ff */
[--C-:B------:R-:W-:Y:S01]  /*9330*/  HSET2.LE.AND R0, R6, R143.reuse, PT ;  /* 0x0000008f06007233 */ /* 0x100fe20003803000 */
[----:B----4-:R-:W-:Y:S01]  /*9340*/  F2FP.BF16.PACK_AB R2, R76, R78 ;  /* 0x0000004e4c02723e */ /* 0x010fe200000010ff */
[----:B------:R-:W3:Y:S01]  /*9350*/  LDSM.16.MT88.4 R16, [R210+0x10800] ;  /* 0x01080000d210783b */ /* 0x000ee20000004200 */
[----:B-----5:R-:W-:Y:S02]  /*9360*/  HMMA.16816.F32.BF16 R164, R8, R24, R164 ;  /* 0x0000001808a4723c */ /* 0x020fe400000418a4 */
[----:B------:R-:W-:Y:S01]  /*9370*/  LOP3.LUT R5, R0, R2, RZ, 0xc0, !PT ;  /* 0x0000000200057212 */ /* 0x000fe200078ec0ff */
[----:B------:R-:W-:Y:S01]  /*9380*/  HSET2.LE.AND R0, R29, R143, PT ;  /* 0x0000008f1d007233 */ /* 0x000fe20003803000 */
[----:B------:R-:W-:-:S04]  /*9390*/  F2FP.BF16.PACK_AB R2, R69, R71 ;  /* 0x000000474502723e */ /* 0x000fc800000010ff */
[----:B------:R-:W-:Y:S01]  /*93a0*/  HMMA.16816.F32.BF16 R144, R8, R26, R144 ;  /* 0x0000001a0890723c */ /* 0x000fe20000041890 */
[----:B------:R-:W4:Y:S01]  /*93b0*/  LDSM.16.MT88.4 R24, [R212+0x10800] ;  /* 0x01080000d418783b */ /* 0x000f220000004200 */
[----:B------:R-:W-:-:S03]  /*93c0*/  LOP3.LUT R6, R0, R2, RZ, 0xc0, !PT ;  /* 0x0000000200067212 */ /* 0x000fc600078ec0ff */
[----:B------:R-:W5:Y:S01]  /*93d0*/  LDSM.16.MT88.4 R8, [R211+0x10800] ;  /* 0x01080000d308783b */ /* 0x000f620000004200 */
[----:B------:R-:W-:Y:S01]  /*93e0*/  HSET2.LE.AND R0, R14, R143, PT ;  /* 0x0000008f0e007233 */ /* 0x000fe20003803000 */
[----:B--2---:R-:W-:-:S04]  /*93f0*/  F2FP.BF16.PACK_AB R2, R68, R70 ;  /* 0x000000464402723e */ /* 0x004fc800000010ff */
[----:B------:R-:W-:-:S07]  /*9400*/  LOP3.LUT R7, R0, R2, RZ, 0xc0, !PT ;  /* 0x0000000200077212 */ /* 0x000fce00078ec0ff */
[C---:B-1----:R-:W-:Y:S08]  /*9410*/  HMMA.16816.F32.BF16 R152, R4.reuse, R20, R152 ;  /* 0x000000140498723c */ /* 0x042ff00000041898 */
[----:B------:R-:W-:Y:S01]  /*9420*/  HMMA.16816.F32.BF16 R44, R4, R22, R44 ;  /* 0x00000016042c723c */ /* 0x000fe2000004182c */
[----:B------:R-:W1:Y:S01]  /*9430*/  LDSM.16.MT88.4 R20, [R209+0x12800] ;  /* 0x01280000d114783b */ /* 0x000e620000004200 */
[----:B------:R-:W-:Y:S01]  /*9440*/  MOV R178, R60 ;  /* 0x0000003c00b27202 */ /* 0x000fe20000000f00 */
[----:B------:R-:W-:Y:S01]  /*9450*/  IMAD.MOV.U32 R2, RZ, RZ, R62 ;  /* 0x000000ffff027224 */ /* 0x000fe200078e003e */
[----:B------:R-:W-:-:S02]  /*9460*/  MOV R0, R61 ;  /* 0x0000003d00007202 */ /* 0x000fc40000000f00 */
[----:B------:R-:W-:Y:S02]  /*9470*/  MOV R179, R63 ;  /* 0x0000003f00b37202 */ /* 0x000fe40000000f00 */
[----:B---3--:R-:W-:Y:S01]  /*9480*/  HMMA.16816.F32.BF16 R60, R4, R18, R248 ;  /* 0x00000012043c723c */ /* 0x008fe200000418f8 */
[----:B------:R-:W-:Y:S01]  /*9490*/  MOV R160, R92 ;  /* 0x0000005c00a07202 */ /* 0x000fe20000000f00 */
[----:B------:R-:W-:Y:S01]  /*94a0*/  IMAD.MOV.U32 R140, RZ, RZ, R94 ;  /* 0x000000ffff8c7224 */ /* 0x000fe200078e005e */
[----:B------:R-:W-:-:S04]  /*94b0*/  MOV R142, R93 ;  /* 0x0000005d008e7202 */ /* 0x000fc80000000f00 */
[----:B------:R-:W-:Y:S01]  /*94c0*/  MOV R248, R71 ;  /* 0x0000004700f87202 */ /* 0x000fe20000000f00 */
[----:B------:R-:W-:Y:S01]  /*94d0*/  IMAD.MOV.U32 R249, RZ, RZ, R70 ;  /* 0x000000fffff97224 */ /* 0x000fe200078e0046 */
[----:B------:R-:W-:Y:S02]  /*94e0*/  MOV R250, R69 ;  /* 0x0000004500fa7202 */ /* 0x000fe40000000f00 */
[----:B------:R-:W-:Y:S02]  /*94f0*/  MOV R251, R68 ;  /* 0x0000004400fb7202 */ /* 0x000fe40000000f00 */
[----:B----4-:R-:W-:Y:S01]  /*9500*/  HMMA.16816.F32.BF16 R68, R4, R24, R236 ;  /* 0x000000180444723c */ /* 0x010fe200000418ec */
[----:B------:R-:W-:Y:S01]  /*9510*/  MOV R141, R95 ;  /* 0x0000005f008d7202 */ /* 0x000fe20000000f00 */
[----:B------:R-:W-:-:S05]  /*9520*/  IMAD.MOV.U32 R177, RZ, RZ, R86 ;  /* 0x000000ffffb17224 */ /* 0x000fca00078e0056 */
[----:B------:R-:W-:Y:S01]  /*9530*/  IMAD.MOV.U32 R238, RZ, RZ, R78 ;  /* 0x000000ffffee7224 */ /* 0x000fe200078e004e */
[----:B------:R-:W-:Y:S01]  /*9540*/  MOV R237, R77 ;  /* 0x0000004d00ed7202 */ /* 0x000fe20000000f00 */
[----:B------:R-:W-:Y:S01]  /*9550*/  IMAD.MOV.U32 R236, RZ, RZ, R79 ;  /* 0x000000ffffec7224 */ /* 0x000fe200078e004f */
[----:B------:R-:W-:Y:S02]  /*9560*/  MOV R239, R76 ;  /* 0x0000004c00ef7202 */ /* 0x000fe40000000f00 */
[C---:B------:R-:W-:Y:S01]  /*9570*/  HMMA.16816.F32.BF16 R76, R4.reuse, R26, R204 ;  /* 0x0000001a044c723c */ /* 0x040fe200000418cc */
[----:B------:R-:W2:Y:S06]  /*9580*/  LDSM.16.MT88.4 R24, [R210+0x12800] ;  /* 0x01280000d218783b */ /* 0x000eac0000004200 */
[----:B------:R-:W-:Y:S01]  /*9590*/  MOV R204, R84 ;  /* 0x0000005400cc7202 */ /* 0x000fe20000000f00 */
[----:B------:R-:W-:Y:S01]  /*95a0*/  IMAD.MOV.U32 R207, RZ, RZ, R87 ;  /* 0x000000ffffcf7224 */ /* 0x000fe200078e0057 */
[----:B------:R-:W-:Y:S01]  /*95b0*/  MOV R205, R85 ;  /* 0x0000005500cd7202 */ /* 0x000fe20000000f00 */
[C---:B-----5:R-:W-:Y:S08]  /*95c0*/  HMMA.16816.F32.BF16 R92, R4.reuse, R10, R196 ;  /* 0x0000000a045c723c */ /* 0x060ff000000418c4 */
[----:B------:R-:W-:Y:S01]  /*95d0*/  HMMA.16816.F32.BF16 R84, R4, R8, R200 ;  /* 0x000000080454723c */ /* 0x000fe200000418c8 */
[----:B------:R-:W3:Y:S01]  /*95e0*/  LDSM.16.MT88.4 R8, [R211+0x12800] ;  /* 0x01280000d308783b */ /* 0x000ee20000004200 */
[----:B------:R-:W-:Y:S01]  /*95f0*/  MOV R163, R101 ;  /* 0x0000006500a37202 */ /* 0x000fe20000000f00 */
[----:B------:R-:W-:Y:S01]  /*9600*/  IMAD.MOV.U32 R151, RZ, RZ, R103 ;  /* 0x000000ffff977224 */ /* 0x000fe200078e0067 */
[----:B------:R-:W-:-:S04]  /*9610*/  MOV R161, R102 ;  /* 0x0000006600a17202 */ /* 0x000fc80000000f00 */
[C---:B------:R-:W-:Y:S01]  /*9620*/  HMMA.16816.F32.BF16 R52, R4.reuse, R16, R52 ;  /* 0x000000100434723c */ /* 0x040fe20000041834 */
[----:B------:R-:W4:Y:S07]  /*9630*/  LDSM.16.MT88.4 R16, [R212+0x12800] ;  /* 0x01280000d410783b */ /* 0x000f2e0000004200 */
[C---:B-1----:R-:W-:Y:S08]  /*9640*/  HMMA.16816.F32.BF16 R100, R4.reuse, R20, R192 ;  /* 0x000000140464723c */ /* 0x042ff000000418c0 */
[C---:B------:R-:W-:Y:S01]  /*9650*/  HMMA.16816.F32.BF16 R104, R4.reuse, R22, R188 ;  /* 0x000000160468723c */ /* 0x040fe200000418bc */
[----:B------:R-:W1:Y:S07]  /*9660*/  LDSM.16.MT88.4 R20, [R210+0x14800] ;  /* 0x01480000d214783b */ /* 0x000e6e0000004200 */
[C---:B--2---:R-:W-:Y:S01]  /*9670*/  HMMA.16816.F32.BF16 R108, R4.reuse, R24, R32 ;  /* 0x00000018046c723c */ /* 0x044fe20000041820 */
[----:B------:R-:W2:Y:S07]  /*9680*/  LDSM.16.MT88.4 R32, [R209+0x14800] ;  /* 0x01480000d120783b */ /* 0x000eae0000004200 */
[C---:B---3--:R-:W-:Y:S08]  /*9690*/  HMMA.16816.F32.BF16 R172, R4.reuse, R8, R180 ;  /* 0x0000000804ac723c */ /* 0x048ff000000418b4 */
[C---:B------:R-:W-:Y:S01]  /*96a0*/  HMMA.16816.F32.BF16 R168, R4.reuse, R10, R168 ;  /* 0x0000000a04a8723c */ /* 0x040fe200000418a8 */
[----:B------:R-:W3:Y:S01]  /*96b0*/  LDSM.16.MT88.4 R8, [R212+0x14800] ;  /* 0x01480000d408783b */ /* 0x000ee20000004200 */
[----:B------:R-:W-:Y:S01]  /*96c0*/  MOV R14, R90 ;  /* 0x0000005a000e7202 */ /* 0x000fe20000000f00 */
[----:B------:R-:W-:Y:S01]  /*96d0*/  IMAD.MOV.U32 R29, RZ, RZ, R89 ;  /* 0x000000ffff1d7224 */ /* 0x000fe200078e0059 */
[----:B------:R-:W-:Y:S01]  /*96e0*/  MOV R3, R88 ;  /* 0x0000005800037202 */ /* 0x000fe20000000f00 */
[----:B------:R-:W-:Y:S01]  /*96f0*/  IMAD.MOV.U32 R203, RZ, RZ, R207 ;  /* 0x000000ffffcb7224 */ /* 0x000fe200078e00cf */
[----:B------:R-:W-:Y:S01]  /*9700*/  MOV R176, R91 ;  /* 0x0000005b00b07202 */ /* 0x000fe20000000f00 */
[----:B------:R-:W-:Y:S01]  /*9710*/  IMAD.MOV.U32 R206, RZ, RZ, R161 ;  /* 0x000000ffffce7224 */ /* 0x000fe200078e00a1 */
[----:B------:R-:W-:Y:S01]  /*9720*/  MOV R181, R205 ;  /* 0x000000cd00b57202 */ /* 0x000fe20000000f00 */
[----:B----4-:R-:W-:Y:S01]  /*9730*/  HMMA.16816.F32.BF16 R88, R4, R18, R184 ;  /* 0x000000120458723c */ /* 0x010fe200000418b8 */
[----:B------:R-:W-:-:S02]  /*9740*/  MOV R191, R14 ;  /* 0x0000000e00bf7202 */ /* 0x000fc40000000f00 */
[----:B------:R-:W-:Y:S02]  /*9750*/  MOV R207, R160 ;  /* 0x000000a000cf7202 */ /* 0x000fe40000000f00 */
[----:B------:R-:W-:Y:S02]  /*9760*/  MOV R205, R162 ;  /* 0x000000a200cd7202 */ /* 0x000fe40000000f00 */
[----:B------:R-:W-:Y:S01]  /*9770*/  MOV R14, R163 ;  /* 0x000000a3000e7202 */ /* 0x000fe20000000f00 */
[C---:B------:R-:W-:Y:S01]  /*9780*/  HMMA.16816.F32.BF16 R72, R4.reuse, R16, R72 ;  /* 0x000000100448723c */ /* 0x040fe20000041848 */
[----:B------:R-:W4:Y:S07]  /*9790*/  LDSM.16.MT88.4 R16, [R211+0x14800] ;  /* 0x01480000d310783b */ /* 0x000f2e0000004200 */
[C---:B-1----:R-:W-:Y:S08]  /*97a0*/  HMMA.16816.F32.BF16 R184, R4.reuse, R20, R80 ;  /* 0x0000001404b8723c */ /* 0x042ff00000041850 */
[----:B------:R-:W-:Y:S01]  /*97b0*/  HMMA.16816.F32.BF16 R160, R4, R22, R64 ;  /* 0x0000001604a0723c */ /* 0x000fe20000041840 */
[----:B------:R-:W1:Y:S01]  /*97c0*/  LDSM.16.MT88.4 R20, [R209+0x16800] ;  /* 0x01680000d114783b */ /* 0x000e620000004200 */
[----:B------:R-:W-:Y:S01]  /*97d0*/  UIADD3 UR4, UR4, 0x1, URZ ;  /* 0x0000000104047890 */ /* 0x000fe2000fffe03f */
[----:B------:R-:W-:-:S05]  /*97e0*/  MOV R201, R0 ;  /* 0x0000000000c97202 */ /* 0x000fca0000000f00 */
[----:B------:R-:W-:Y:S01]  /*97f0*/  IMAD.U32 R0, RZ, RZ, UR4 ;  /* 0x00000004ff007e24 */ /* 0x000fe2000f8e00ff */
[----:B------:R-:W-:Y:S02]  /*9800*/  MOV R202, R236 ;  /* 0x000000ec00ca7202 */ /* 0x000fe40000000f00 */
[----:B------:R-:W-:Y:S02]  /*9810*/  MOV R190, R29 ;  /* 0x0000001d00be7202 */ /* 0x000fe40000000f00 */
[----:B------:R-:W-:Y:S01]  /*9820*/  LOP3.LUT R0, R31, UR25, R0, 0x96, !PT ;  /* 0x000000191f007c12 */ /* 0x000fe2000f8e9600 */
[----:B------:R-:W-:Y:S01]  /*9830*/  IMAD.MOV.U32 R29, RZ, RZ, R142 ;  /* 0x000000ffff1d7224 */ /* 0x000fe200078e008e */
[----:B------:R-:W-:Y:S02]  /*9840*/  MOV R188, R140 ;  /* 0x0000008c00bc7202 */ /* 0x000fe40000000f00 */
[----:B------:R-:W-:Y:S02]  /*9850*/  MOV R189, R141 ;  /* 0x0000008d00bd7202 */ /* 0x000fe40000000f00 */
[----:B------:R-:W-:-:S02]  /*9860*/  MOV R236, R143 ;  /* 0x0000008f00ec7202 */ /* 0x000fc40000000f00 */
[----:B--2---:R-:W-:Y:S01]  /*9870*/  HMMA.16816.F32.BF16 R140, R4, R32, R156 ;  /* 0x00000020048c723c */ /* 0x004fe2000004189c */
[----:B------:R-:W-:-:S07]  /*9880*/  IMAD.MOV.U32 R200, RZ, RZ, R2 ;  /* 0x000000ffffc87224 */ /* 0x000fce00078e0002 */
[----:B---3--:R-:W-:Y:S07]  /*9890*/  HMMA.16816.F32.BF16 R156, R4, R8, R48 ;  /* 0x00000008049c723c */ /* 0x008fee0000041830 */
[----:B------:R-:W-:Y:S01]  /*98a0*/  IMAD.WIDE.U32 R8, R0, -0x326172a9, RZ ;  /* 0xcd9e8d5700087825 */ /* 0x000fe200078e00ff */
[----:B------:R-:W-:-:S04]  /*98b0*/  MOV R180, R204 ;  /* 0x000000cc00b47202 */ /* 0x000fc80000000f00 */
[----:B------:R-:W-:Y:S02]  /*98c0*/  LOP3.LUT R2, R9, UR15, R30, 0x96, !PT ;  /* 0x0000000f09027c12 */ /* 0x000fe4000f8e961e */
[----:B------:R-:W-:Y:S01]  /*98d0*/  LOP3.LUT R0, R181, UR13, R8, 0x96, !PT ;  /* 0x0000000db5007c12 */ /* 0x000fe2000f8e9608 */
[----:B------:R-:W-:Y:S01]  /*98e0*/  IMAD.MOV.U32 R204, RZ, RZ, R3 ;  /* 0x000000ffffcc7224 */ /* 0x000fe200078e0003 */
[----:B------:R-:W-:Y:S01]  /*98f0*/  HMMA.16816.F32.BF16 R192, R4, R10, R112 ;  /* 0x0000000a04c0723c */ /* 0x000fe20000041870 */
[----:B------:R-:W-:-:S06]  /*9900*/  IMAD.WIDE.U32 R2, R2, -0x2daee0ad, RZ ;  /* 0xd2511f5302027825 */ /* 0x000fcc00078e00ff */
[----:B------:R-:W-:Y:S01]  /*9910*/  IMAD.WIDE.U32 R10, R0, -0x2daee0ad, RZ ;  /* 0xd2511f53000a7825 */ /* 0x000fe200078e00ff */
[C---:B------:R-:W-:Y:S01]  /*9920*/  HMMA.16816.F32.BF16 R196, R4.reuse, R34, R96 ;  /* 0x0000002204c4723c */ /* 0x040fe20000041860 */
[----:B------:R-:W-:Y:S02]  /*9930*/  LOP3.LUT R3, R3, UR12, R188, 0x96, !PT ;  /* 0x0000000c03037c12 */ /* 0x000fe4000f8e96bc */
[----:B------:R-:W-:Y:S01]  /*9940*/  FFMA.FTZ R0, R240, c[0x0][0x23c], -R12 ;  /* 0x00008f00f0007a23 */ /* 0x000fe2000001080c */
[----:B------:R-:W-:Y:S02]  /*9950*/  LOP3.LUT R8, R11, UR10, R2, 0x96, !PT ;  /* 0x0000000a0b087c12 */ /* 0x000fe4000f8e9602 */
[----:B------:R-:W-:Y:S02]  /*9960*/  MOV R189, R201 ;  /* 0x000000c900bd7202 */ /* 0x000fe40000000f00 */
[----:B------:R-:W-:Y:S01]  /*9970*/  HMMA.16816.F32.BF16 R56, R4, R26, R56 ;  /* 0x0000001a0438723c */ /* 0x000fe20000041838 */
[----:B------:R-:W2:Y:S01]  /*9980*/  LDSM.16.MT88.4 R24, [R210+0x16800] ;  /* 0x01680000d218783b */ /* 0x000ea20000004200 */
[----:B------:R-:W-:-:S02]  /*9990*/  MOV R182, R190 ;  /* 0x000000be00b67202 */ /* 0x000fc40000000f00 */
[----:B------:R-:W-:Y:S01]  /*99a0*/  MOV R183, R191 ;  /* 0x000000bf00b77202 */ /* 0x000fe20000000f00 */
[----:B------:R-:W-:Y:S01]  /*99b0*/  IMAD.MOV.U32 R191, RZ, RZ, R203 ;  /* 0x000000ffffbf7224 */ /* 0x000fe200078e00cb */
[----:B------:R-:W-:Y:S02]  /*99c0*/  MOV R201, R238 ;  /* 0x000000ee00c97202 */ /* 0x000fe40000000f00 */
[----:B----4-:R-:W-:Y:S01]  /*99d0*/  HMMA.16816.F32.BF16 R96, R4, R16, R116 ;  /* 0x000000100460723c */ /* 0x010fe20000041874 */
[----:B------:R-:W-:Y:S01]  /*99e0*/  MOV R190, R202 ;  /* 0x000000ca00be7202 */ /* 0x000fe20000000f00 */
[----:B------:R3:W-:Y:S01]  /*99f0*/  MUFU.EX2 R238, R0 ;  /* 0x0000000000ee7308 */ /* 0x0007e20000000800 */
[----:B------:R-:W-:-:S05]  /*9a00*/  IMAD.WIDE.U32 R2, R3, -0x326172a9, RZ ;  /* 0xcd9e8d5703027825 */ /* 0x000fca00078e00ff */
[----:B------:R-:W-:Y:S01]  /*9a10*/  HMMA.16816.F32.BF16 R80, R4, R18, R120 ;  /* 0x000000120450723c */ /* 0x000fe20000041878 */
[----:B------:R-:W4:Y:S01]  /*9a20*/  LDSM.16.MT88.4 R16, [R212+0x16800] ;  /* 0x01680000d410783b */ /* 0x000f220000004200 */
[----:B------:R-:W-:-:S06]  /*9a30*/  IMAD.WIDE.U32 R202, R8, -0x326172a9, RZ ;  /* 0xcd9e8d5708ca7825 */ /* 0x000fcc00078e00ff */
[----:B-1----:R-:W-:Y:S01]  /*9a40*/  HMMA.16816.F32.BF16 R64, R4, R20, R124 ;  /* 0x000000140440723c */ /* 0x002fe2000004187c */
[----:B---3--:R-:W-:-:S07]  /*9a50*/  FFMA.FTZ R0, R243, c[0x0][0x23c], -R12 ;  /* 0x00008f00f3007a23 */ /* 0x008fce000001080c */
[----:B------:R-:W-:Y:S01]  /*9a60*/  HMMA.16816.F32.BF16 R48, R4, R22, R128 ;  /* 0x000000160430723c */ /* 0x000fe20000041880 */
[----:B------:R-:W1:Y:S01]  /*9a70*/  LDSM.16.MT88.4 R20, [R211+0x16800] ;  /* 0x01680000d314783b */ /* 0x000e620000004200 */
[----:B------:R-:W-:Y:S01]  /*9a80*/  IMAD.MOV.U32 R188, RZ, RZ, R200 ;  /* 0x000000ffffbc7224 */ /* 0x000fe200078e00c8 */
[----:B------:R-:W-:Y:S02]  /*9a90*/  MOV R200, R237 ;  /* 0x000000ed00c87202 */ /* 0x000fe40000000f00 */
[----:B------:R3:W-:Y:S01]  /*9aa0*/  MUFU.EX2 R237, R0 ;  /* 0x0000000000ed7308 */ /* 0x0007e20000000800 */
[----:B------:R-:W-:Y:S01]  /*9ab0*/  LOP3.LUT R3, R3, UR11, R180, 0x96, !PT ;  /* 0x0000000b03037c12 */ /* 0x000fe2000f8e96b4 */
[----:B------:R-:W-:Y:S01]  /*9ac0*/  IMAD.MOV.U32 R181, RZ, RZ, R188 ;  /* 0x000000ffffb57224 */ /* 0x000fe200078e00bc */
[----:B------:R-:W-:Y:S02]  /*9ad0*/  MOV R180, R189 ;  /* 0x000000bd00b47202 */ /* 0x000fe40000000f00 */
[----:B------:R-:W-:-:S02]  /*9ae0*/  MOV R188, R200 ;  /* 0x000000c800bc7202 */ /* 0x000fc40000000f00 */
[----:B------:R-:W-:Y:S02]  /*9af0*/  MOV R189, R201 ;  /* 0x000000c900bd7202 */ /* 0x000fe40000000f00 */
[----:B---3--:R-:W-:Y:S01]  /*9b00*/  LOP3.LUT R0, R203, UR9, R2, 0x96, !PT ;  /* 0x00000009cb007c12 */ /* 0x008fe2000f8e9602 */
[----:B------:R-:W-:-:S04]  /*9b10*/  IMAD.WIDE.U32 R2, R3, -0x2daee0ad, RZ ;  /* 0xd2511f5303027825 */ /* 0x000fc800078e00ff */
[----:B------:R-:W-:-:S04]  /*9b20*/  IMAD.WIDE.U32 R200, R0, -0x2daee0ad, RZ ;  /* 0xd2511f5300c87825 */ /* 0x000fc800078e00ff */
[----:B------:R-:W-:Y:S01]  /*9b30*/  FFMA.FTZ R8, R242, c[0x0][0x23c], -R12 ;  /* 0x00008f00f2087a23 */ /* 0x000fe2000001080c */
[----:B------:R-:W-:Y:S01]  /*9b40*/  LOP3.LUT R2, R201, UR6, R2, 0x96, !PT ;  /* 0x00000006c9027c12 */ /* 0x000fe2000f8e9602 */
[----:B------:R-:W-:Y:S01]  /*9b50*/  FFMA.FTZ R0, R245, c[0x0][0x23c], -R12 ;  /* 0x00008f00f5007a23 */ /* 0x000fe2000001080c */
[----:B------:R-:W-:Y:S01]  /*9b60*/  MOV R34, R207 ;  /* 0x000000cf00227202 */ /* 0x000fe20000000f00 */
[----:B------:R-:W-:Y:S02]  /*9b70*/  IMAD.MOV.U32 R35, RZ, RZ, R236 ;  /* 0x000000ffff237224 */ /* 0x000fe400078e00ec */
[----:B------:R3:W-:Y:S01]  /*9b80*/  MUFU.EX2 R236, R8 ;  /* 0x0000000800ec7308 */ /* 0x0007e20000000800 */
[----:B------:R-:W-:Y:S01]  /*9b90*/  IMAD.MOV.U32 R32, RZ, RZ, R191 ;  /* 0x000000ffff207224 */ /* 0x000fe200078e00bf */
[----:B------:R-:W-:-:S06]  /*9ba0*/  MOV R191, R206 ;  /* 0x000000ce00bf7202 */ /* 0x000fcc0000000f00 */
[----:B------:R5:W1:Y:S01]  /*9bb0*/  MUFU.EX2 R207, R0 ;  /* 0x0000000000cf7308 */ /* 0x000a620000000800 */
[----:B---3--:R-:W-:Y:S01]  /*9bc0*/  LOP3.LUT R8, R3, UR8, R10, 0x96, !PT ;  /* 0x0000000803087c12 */ /* 0x008fe2000f8e960a */
[----:B------:R-:W-:-:S04]  /*9bd0*/  IMAD.WIDE.U32 R2, R2, -0x326172a9, RZ ;  /* 0xcd9e8d5702027825 */ /* 0x000fc800078e00ff */
[--C-:B-----5:R-:W-:Y:S02]  /*9be0*/  FFMA.FTZ R0, R247, c[0x0][0x23c], -R13.reuse ;  /* 0x00008f00f7007a23 */ /* 0x120fe4000001080d */
[----:B------:R-:W-:Y:S02]  /*9bf0*/  IMAD.WIDE.U32 R30, R8, -0x326172a9, RZ ;  /* 0xcd9e8d57081e7825 */ /* 0x000fe400078e00ff */
[----:B------:R3:W-:Y:S02]  /*9c00*/  MUFU.EX2 R206, R0 ;  /* 0x0000000000ce7308 */ /* 0x0007e40000000800 */
[----:B------:R-:W-:Y:S01]  /*9c10*/  FFMA.FTZ R8, R246, c[0x0][0x23c], -R13 ;  /* 0x00008f00f6087a23 */ /* 0x000fe2000001080d */
[----:B------:R-:W-:Y:S01]  /*9c20*/  MOV R33, R190 ;  /* 0x000000be00217202 */ /* 0x000fe20000000f00 */
[----:B------:R-:W-:Y:S01]  /*9c30*/  IMAD.MOV.U32 R190, RZ, RZ, R205 ;  /* 0x000000ffffbe7224 */ /* 0x000fe200078e00cd */
[C---:B------:R-:W-:Y:S02]  /*9c40*/  LOP3.LUT R10, R2.reuse, 0xff, RZ, 0xc0, !PT ;  /* 0x000000ff020a7812 */ /* 0x040fe400078ec0ff */
[----:B------:R-:W-:Y:S01]  /*9c50*/  SHF.R.U32.HI R11, RZ, 0x10, R2 ;  /* 0x00000010ff0b7819 */ /* 0x000fe20000011602 */
[----:B------:R5:W1:Y:S01]  /*9c60*/  MUFU.EX2 R205, R8 ;  /* 0x0000000800cd7308 */ /* 0x000a620000000800 */
[----:B---3--:R-:W-:-:S04]  /*9c70*/  LOP3.LUT R0, R2, 0xffff, RZ, 0xc0, !PT ;  /* 0x0000ffff02007812 */ /* 0x008fc800078ec0ff */
[----:B------:R-:W-:Y:S02]  /*9c80*/  SHF.R.U32.HI R9, RZ, 0x8, R0 ;  /* 0x00000008ff097819 */ /* 0x000fe40000011600 */
[----:B------:R-:W-:Y:S02]  /*9c90*/  LOP3.LUT R0, R3, UR16, R30, 0x96, !PT ;  /* 0x0000001003007c12 */ /* 0x000fe4000f8e961e */
[----:B-----5:R-:W-:Y:S02]  /*9ca0*/  SHF.R.U32.HI R8, RZ, 0x18, R2 ;  /* 0x00000018ff087819 */ /* 0x020fe40000011602 */
[----:B------:R-:W-:Y:S01]  /*9cb0*/  LOP3.LUT R2, R0, 0xffff, RZ, 0xc0, !PT ;  /* 0x0000ffff00027812 */ /* 0x000fe200078ec0ff */
[----:B--2---:R-:W-:Y:S01]  /*9cc0*/  HMMA.16816.F32.BF16 R132, R4, R24, R132 ;  /* 0x000000180484723c */ /* 0x004fe20000041884 */
[----:B------:R-:W-:Y:S02]  /*9cd0*/  PRMT R9, R10, 0x5410, R9 ;  /* 0x000054100a097816 */ /* 0x000fe40000000009 */
[----:B------:R-:W-:-:S02]  /*9ce0*/  MOV R201, R35 ;  /* 0x0000002300c97202 */ /* 0x000fc40000000f00 */
[----:B------:R-:W-:-:S03]  /*9cf0*/  SHF.R.U32.HI R2, RZ, 0x8, R2 ;  /* 0x00000008ff027819 */ /* 0x000fc60000011602 */
[----:B------:R-:W-:Y:S01]  /*9d00*/  HMMA.16816.F32.BF16 R136, R4, R26, R136 ;  /* 0x0000001a0488723c */ /* 0x000fe20000041888 */
[----:B------:R-:W-:Y:S01]  /*9d10*/  MOV R242, R180 ;  /* 0x000000b400f27202 */ /* 0x000fe20000000f00 */
[----:B------:R-:W-:Y:S01]  /*9d20*/  IMAD.MOV.U32 R180, RZ, RZ, R182 ;  /* 0x000000ffffb47224 */ /* 0x000fe200078e00b6 */
[----:B------:R-:W-:-:S05]  /*9d30*/  MOV R182, R14 ;  /* 0x0000000e00b67202 */ /* 0x000fca0000000f00 */
[C---:B----4-:R-:W-:Y:S08]  /*9d40*/  HMMA.16816.F32.BF16 R40, R4.reuse, R16, R40 ;  /* 0x000000100428723c */ /* 0x050ff00000041828 */
[C---:B------:R-:W-:Y:S08]  /*9d50*/  HMMA.16816.F32.BF16 R36, R4.reuse, R18, R36 ;  /* 0x000000120424723c */ /* 0x040ff00000041824 */
[C---:B-1----:R-:W-:Y:S08]  /*9d60*/  HMMA.16816.F32.BF16 R164, R4.reuse, R20, R164 ;  /* 0x0000001404a4723c */ /* 0x042ff000000418a4 */
[----:B------:R-:W-:Y:S01]  /*9d70*/  HMMA.16816.F32.BF16 R144, R4, R22, R144 ;  /* 0x000000160490723c */ /* 0x000fe20000041890 */
[--C-:B------:R-:W-:Y:S01]  /*9d80*/  FFMA.FTZ R3, R34, c[0x0][0x23c], -R13.reuse ;  /* 0x00008f0022037a23 */ /* 0x100fe2000001080d */
[----:B------:R-:W-:Y:S01]  /*9d90*/  MOV R245, R181 ;  /* 0x000000b500f57202 */ /* 0x000fe20000000f00 */
[----:B------:R-:W-:Y:S04]  /*9da0*/  LDSM.16.MT88.4 R16, [R209+0x11000] ;  /* 0x01100000d110783b */ /* 0x000fe80000004200 */
[----:B------:R-:W-:Y:S01]  /*9db0*/  LOP3.LUT R6, R0, 0xff, RZ, 0xc0, !PT ;  /* 0x000000ff00067812 */ /* 0x000fe200078ec0ff */
[----:B------:R-:W-:Y:S01]  /*9dc0*/  FFMA.FTZ R4, R252, c[0x0][0x23c], -R13 ;  /* 0x00008f00fc047a23 */ /* 0x000fe2000001080d */
[----:B------:R-:W-:Y:S01]  /*9dd0*/  LOP3.LUT R7, R11, 0xff, RZ, 0xc0, !PT ;  /* 0x000000ff0b077812 */ /* 0x000fe200078ec0ff */
[----:B------:R-:W-:Y:S01]  /*9de0*/  LDSM.16.MT88.4 R20, [R210+0x11000] ;  /* 0x01100000d214783b */ /* 0x000fe20000004200 */
[----:B------:R-:W-:Y:S01]  /*9df0*/  PRMT R2, R6, 0x5410, R2 ;  /* 0x0000541006027816 */ /* 0x000fe20000000002 */
[----:B------:R-:W-:Y:S01]  /*9e00*/  HSET2.LE.AND R6, R9, R201, PT ;  /* 0x000000c909067233 */ /* 0x000fe20003803000 */
[----:B------:R-:W-:Y:S01]  /*9e10*/  PRMT R14, R7, 0x5410, R8 ;  /* 0x00005410070e7816 */ /* 0x000fe20000000008 */
[----:B------:R-:W-:Y:S04]  /*9e20*/  LDSM.16.MT88.4 R24, [R209+0x13000] ;  /* 0x01300000d118783b */ /* 0x000fe80000004200 */
[----:B------:R-:W1:Y:S01]  /*9e30*/  LDSM.16.MT88.4 R8, [R212+0x11000] ;  /* 0x01100000d408783b */ /* 0x000e620000004200 */
[----:B------:R-:W-:Y:S01]  /*9e40*/  MOV R181, R204 ;  /* 0x000000cc00b57202 */ /* 0x000fe20000000f00 */
[----:B------:R-:W-:Y:S01]  /*9e50*/  MUFU.EX2 R203, R4 ;  /* 0x0000000400cb7308 */ /* 0x000fe20000000800 */
[----:B------:R-:W-:-:S07]  /*9e60*/  SHF.R.U32.HI R5, RZ, 0x18, R0 ;  /* 0x00000018ff057819 */ /* 0x000fce0000011600 */
[----:B------:R2:W3:Y:S01]  /*9e70*/  MUFU.EX2 R204, R3 ;  /* 0x0000000300cc7308 */ /* 0x0004e20000000800 */
[----:B------:R-:W-:Y:S02]  /*9e80*/  F2FP.BF16.PACK_AB R7, R207, R236 ;  /* 0x000000eccf07723e */ /* 0x000fe400000010ff */
[----:B--2---:R-:W-:-:S04]  /*9e90*/  SHF.R.U32.HI R3, RZ, 0x10, R0 ;  /* 0x00000010ff037819 */ /* 0x004fc80000011600 */
[----:B------:R-:W-:-:S04]  /*9ea0*/  LOP3.LUT R0, R3, 0xff, RZ, 0xc0, !PT ;  /* 0x000000ff03007812 */ /* 0x000fc800078ec0ff */
[----:B------:R-:W-:Y:S01]  /*9eb0*/  PRMT R3, R0, 0x5410, R5 ;  /* 0x0000541000037816 */ /* 0x000fe20000000005 */
[--C-:B------:R-:W-:Y:S01]  /*9ec0*/  HSET2.LE.AND R0, R2, R201.reuse, PT ;  /* 0x000000c902007233 */ /* 0x100fe20003803000 */
[----:B------:R-:W-:Y:S02]  /*9ed0*/  F2FP.BF16.PACK_AB R2, R237, R238 ;  /* 0x000000eeed02723e */ /* 0x000fe400000010ff */
[----:B------:R-:W-:Y:S01]  /*9ee0*/  F2FP.BF16.PACK_AB R5, R205, R206 ;  /* 0x000000cecd05723e */ /* 0x000fe200000010ff */
[--C-:B------:R-:W-:Y:S01]  /*9ef0*/  HSET2.LE.AND R3, R3, R201.reuse, PT ;  /* 0x000000c903037233 */ /* 0x100fe20003803000 */
[----:B------:R-:W-:Y:S01]  /*9f00*/  LOP3.LUT R4, R0, R2, RZ, 0xc0, !PT ;  /* 0x0000000200047212 */ /* 0x000fe200078ec0ff */
[----:B------:R-:W-:Y:S01]  /*9f10*/  HSET2.LE.AND R0, R14, R201, PT ;  /* 0x000000c90e007233 */ /* 0x000fe20003803000 */
[----:B---3--:R-:W-:Y:S02]  /*9f20*/  F2FP.BF16.PACK_AB R2, R203, R204 ;  /* 0x000000cccb02723e */ /* 0x008fe400000010ff */
[----:B------:R-:W-:-:S02]  /*9f30*/  LOP3.LUT R6, R6, R7, RZ, 0xc0, !PT ;  /* 0x0000000706067212 */ /* 0x000fc400078ec0ff */
[----:B------:R-:W-:Y:S02]  /*9f40*/  LOP3.LUT R5, R3, R5, RZ, 0xc0, !PT ;  /* 0x0000000503057212 */ /* 0x000fe400078ec0ff */
[----:B------:R-:W-:-:S07]  /*9f50*/  LOP3.LUT R7, R0, R2, RZ, 0xc0, !PT ;  /* 0x0000000200077212 */ /* 0x000fce00078ec0ff */
[C---:B-1----:R-:W-:Y:S08]  /*9f60*/  HMMA.16816.F32.BF16 R68, R4.reuse, R8, R68 ;  /* 0x000000080444723c */ /* 0x042ff00000041844 */
[C---:B------:R-:W-:Y:S01]  /*9f70*/  HMMA.16816.F32.BF16 R76, R4.reuse, R10, R76 ;  /* 0x0000000a044c723c */ /* 0x040fe2000004184c */
[----:B------:R-:W1:Y:S07]  /*9f80*/  LDSM.16.MT88.4 R8, [R210+0x13000] ;  /* 0x01300000d208783b */ /* 0x000e6e0000004200 */
[C---:B------:R-:W-:Y:S08]  /*9f90*/  HMMA.16816.F32.BF16 R152, R4.reuse, R16, R152 ;  /* 0x000000100498723c */ /* 0x040ff00000041898 */
        /* <DEDUP_REMOVED lines=15> */
[----:B------:R-:W-:Y:S01]  /*a090*/  HMMA.16816.F32.BF16 R120, R4, R22, R88 ;  /* 0x000000160478723c */ /* 0x000fe20000041858 */
[----:B------:R-:W3:Y:S01]  /*a0a0*/  LDSM.16.MT88.4 R20, [R211+0x15000] ;  /* 0x01500000d314783b */ /* 0x000ee20000004200 */
[----:B------:R-:W-:Y:S01]  /*a0b0*/  MOV R240, R32 ;  /* 0x0000002000f07202 */ /* 0x000fe20000000f00 */
[----:B------:R-:W-:-:S02]  /*a0c0*/  IMAD.MOV.U32 R243, RZ, RZ, R33 ;  /* 0x000000fffff37224 */ /* 0x000fc400078e0021 */
[----:B------:R-:W-:Y:S03]  /*a0d0*/  LDSM.16.MT88.4 R32, [R212+0x15000] ;  /* 0x01500000d420783b */ /* 0x000fe60000004200 */
[C---:B-1----:R-:W-:Y:S08]  /*a0e0*/  HMMA.16816.F32.BF16 R184, R4.reuse, R8, R184 ;  /* 0x0000000804b8723c */ /* 0x042ff000000418b8 */
[----:B------:R-:W-:Y:S01]  /*a0f0*/  HMMA.16816.F32.BF16 R160, R4, R10, R160 ;  /* 0x0000000a04a0723c */ /* 0x000fe200000418a0 */
[----:B------:R-:W1:Y:S01]  /*a100*/  LDSM.16.MT88.4 R8, [R209+0x17000] ;  /* 0x01700000d108783b */ /* 0x000e620000004200 */
[----:B------:R-:W-:Y:S01]  /*a110*/  IMAD.MOV.U32 R0, RZ, RZ, R178 ;  /* 0x000000ffff007224 */ /* 0x000fe200078e00b2 */
[----:B------:R-:W-:-:S02]  /*a120*/  MOV R75, R201 ;  /* 0x000000c9004b7202 */ /* 0x000fc40000000f00 */
[----:B------:R-:W-:Y:S01]  /*a130*/  MOV R252, R176 ;  /* 0x000000b000fc7202 */ /* 0x000fe20000000f00 */
[----:B------:R-:W-:Y:S01]  /*a140*/  FFMA.FTZ R0, R0, c[0x0][0x23c], -R12 ;  /* 0x00008f0000007a23 */ /* 0x000fe2000001080c */
[----:B------:R-:W-:Y:S01]  /*a150*/  MOV R3, R177 ;  /* 0x000000b100037202 */ /* 0x000fe20000000f00 */
[C---:B--2---:R-:W-:Y:S01]  /*a160*/  HMMA.16816.F32.BF16 R140, R4.reuse, R16, R140 ;  /* 0x00000010048c723c */ /* 0x044fe2000004188c */
[----:B------:R-:W-:Y:S01]  /*a170*/  MOV R59, R179 ;  /* 0x000000b3003b7202 */ /* 0x000fe20000000f00 */
[----:B------:R2:W-:Y:S01]  /*a180*/  MUFU.EX2 R201, R0 ;  /* 0x0000000000c97308 */ /* 0x0005e20000000800 */
[----:B------:R-:W-:Y:S01]  /*a190*/  IMAD.MOV.U32 R2, RZ, RZ, R180 ;  /* 0x000000ffff027224 */ /* 0x000fe200078e00b4 */
[----:B------:R-:W-:Y:S01]  /*a1a0*/  MOV R14, R181 ;  /* 0x000000b5000e7202 */ /* 0x000fe20000000f00 */
[----:B------:R-:W-:Y:S01]  /*a1b0*/  IMAD.MOV.U32 R246, RZ, RZ, R183 ;  /* 0x000000fffff67224 */ /* 0x000fe200078e00b7 */
[----:B------:R-:W-:Y:S02]  /*a1c0*/  MOV R247, R182 ;  /* 0x000000b600f77202 */ /* 0x000fe40000000f00 */
[----:B------:R-:W-:Y:S01]  /*a1d0*/  HMMA.16816.F32.BF16 R196, R4, R18, R196 ;  /* 0x0000001204c4723c */ /* 0x000fe200000418c4 */
[----:B------:R-:W5:Y:S01]  /*a1e0*/  LDSM.16.MT88.4 R16, [R210+0x17000] ;  /* 0x01700000d210783b */ /* 0x000f620000004200 */
[----:B------:R-:W-:Y:S01]  /*a1f0*/  IMAD.MOV.U32 R56, RZ, RZ, R242 ;  /* 0x000000ffff387224 */ /* 0x000fe200078e00f2 */
[----:B------:R-:W-:-:S02]  /*a200*/  MOV R57, R245 ;  /* 0x000000f500397202 */ /* 0x000fc40000000f00 */
[----:B------:R-:W-:Y:S03]  /*a210*/  LDSM.16.MT88.4 R88, [R211+0x13800] ;  /* 0x01380000d358783b */ /* 0x000fe60000004200 */
[----:B----4-:R-:W-:Y:S01]  /*a220*/  HMMA.16816.F32.BF16 R124, R4, R24, R172 ;  /* 0x00000018047c723c */ /* 0x010fe200000418ac */
[----:B--2---:R-:W-:-:S07]  /*a230*/  FFMA.FTZ R0, R151, c[0x0][0x23c], -R12 ;  /* 0x00008f0097007a23 */ /* 0x004fce000001080c */
[C---:B------:R-:W-:Y:S01]  /*a240*/  HMMA.16816.F32.BF16 R128, R4.reuse, R26, R168 ;  /* 0x0000001a0480723c */ /* 0x040fe200000418a8 */
[----:B------:R-:W-:Y:S01]  /*a250*/  LDSM.16.MT88.4 R24, [R212+0x17000] ;  /* 0x01700000d418783b */ /* 0x000fe20000004200 */
[----:B------:R2:W-:Y:S06]  /*a260*/  MUFU.EX2 R151, R0 ;  /* 0x0000000000977308 */ /* 0x0005ec0000000800 */
[----:B---3--:R-:W-:Y:S01]  /*a270*/  HMMA.16816.F32.BF16 R176, R4, R20, R96 ;  /* 0x0000001404b0723c */ /* 0x008fe20000041860 */
[----:B------:R-:W-:-:S07]  /*a280*/  IMAD.MOV.U32 R74, RZ, RZ, R2 ;  /* 0x000000ffff4a7224 */ /* 0x000fce00078e0002 */
[C---:B------:R-:W-:Y:S01]  /*a290*/  HMMA.16816.F32.BF16 R172, R4.reuse, R22, R80 ;  /* 0x0000001604ac723c */ /* 0x040fe20000041850 */
[----:B------:R-:W3:Y:S01]  /*a2a0*/  LDSM.16.MT88.4 R20, [R211+0x17000] ;  /* 0x01700000d314783b */ /* 0x000ee20000004200 */
[----:B--2---:R-:W-:Y:S01]  /*a2b0*/  FFMA.FTZ R0, R29, c[0x0][0x23c], -R12 ;  /* 0x00008f001d007a23 */ /* 0x004fe2000001080c */
[----:B------:R-:W-:Y:S02]  /*a2c0*/  MOV R29, R148 ;  /* 0x00000094001d7202 */ /* 0x000fe40000000f00 */
[----:B------:R-:W-:Y:S01]  /*a2d0*/  LOP3.LUT R2, R31, UR7, R202, 0x96, !PT ;  /* 0x000000071f027c12 */ /* 0x000fe2000f8e96ca */
[----:B------:R2:W-:Y:S01]  /*a2e0*/  MUFU.EX2 R148, R0 ;  /* 0x0000000000947308 */ /* 0x0005e20000000800 */
[----:B------:R-:W-:Y:S01]  /*a2f0*/  MOV R73, R59 ;  /* 0x0000003b00497202 */ /* 0x000fe20000000f00 */
[C---:B-1----:R-:W-:Y:S08]  /*a300*/  HMMA.16816.F32.BF16 R168, R4.reuse, R8, R64 ;  /* 0x0000000804a8723c */ /* 0x042ff00000041840 */
[C---:B------:R-:W-:Y:S08]  /*a310*/  HMMA.16816.F32.BF16 R180, R4.reuse, R32, R156 ;  /* 0x0000002004b4723c */ /* 0x040ff0000004189c */
[C---:B------:R-:W-:Y:S01]  /*a320*/  HMMA.16816.F32.BF16 R192, R4.reuse, R34, R192 ;  /* 0x0000002204c0723c */ /* 0x040fe200000418c0 */
[----:B--2---:R-:W-:Y:S01]  /*a330*/  FFMA.FTZ R0, R3, c[0x0][0x23c], -R12 ;  /* 0x00008f0003007a23 */ /* 0x004fe2000001080c */
[----:B------:R-:W-:Y:S01]  /*a340*/  MOV R59, R243 ;  /* 0x000000f3003b7202 */ /* 0x000fe20000000f00 */
[----:B------:R-:W-:Y:S01]  /*a350*/  IMAD.WIDE.U32 R2, R2, -0x2daee0ad, RZ ;  /* 0xd2511f5302027825 */ /* 0x000fe200078e00ff */
[----:B------:R-:W-:Y:S01]  /*a360*/  MOV R58, R240 ;  /* 0x000000f0003a7202 */ /* 0x000fe20000000f00 */
[----:B------:R1:W2:Y:S01]  /*a370*/  MUFU.EX2 R31, R0 ;  /* 0x00000000001f7308 */ /* 0x0002a20000000800 */
[----:B------:R-:W-:Y:S01]  /*a380*/  MOV R242, R190 ;  /* 0x000000be00f27202 */ /* 0x000fe20000000f00 */
[----:B------:R-:W-:Y:S01]  /*a390*/  IMAD.MOV.U32 R245, RZ, RZ, R191 ;  /* 0x000000fffff57224 */ /* 0x000fe200078e00bf */
[C---:B------:R-:W-:Y:S01]  /*a3a0*/  LOP3.LUT R8, R2.reuse, 0xffff, RZ, 0xc0, !PT ;  /* 0x0000ffff02087812 */ /* 0x040fe200078ec0ff */
[C---:B------:R-:W-:Y:S01]  /*a3b0*/  HMMA.16816.F32.BF16 R32, R4.reuse, R10, R48 ;  /* 0x0000000a0420723c */ /* 0x040fe20000041830 */
[----:B------:R-:W-:Y:S01]  /*a3c0*/  LOP3.LUT R12, R2, 0xff, RZ, 0xc0, !PT ;  /* 0x000000ff020c7812 */ /* 0x000fe200078ec0ff */
[----:B------:R-:W-:Y:S01]  /*a3d0*/  IMAD.MOV.U32 R240, RZ, RZ, R188 ;  /* 0x000000fffff07224 */ /* 0x000fe200078e00bc */
[----:B------:R-:W-:Y:S01]  /*a3e0*/  SHF.R.U32.HI R9, RZ, 0x8, R8 ;  /* 0x00000008ff097819 */ /* 0x000fe20000011608 */
[----:B------:R-:W4:Y:S04]  /*a3f0*/  LDSM.16.MT88.4 R156, [R209+0x11800] ;  /* 0x01180000d19c783b */ /* 0x000f280000004200 */
[----:B-----5:R-:W-:Y:S01]  /*a400*/  HMMA.16816.F32.BF16 R132, R4, R16, R132 ;  /* 0x000000100484723c */ /* 0x020fe20000041884 */
[----:B------:R-:W-:Y:S01]  /*a410*/  LDSM.16.MT88.4 R64, [R209+0x13800] ;  /* 0x01380000d140783b */ /* 0x000fe20000004200 */
[----:B-1----:R-:W-:-:S03]  /*a420*/  FFMA.FTZ R0, R73, c[0x0][0x23c], -R13 ;  /* 0x00008f0049007a23 */ /* 0x002fc6000001080d */
[----:B------:R-:W-:Y:S01]  /*a430*/  LDSM.16.MT88.4 R80, [R212+0x13800] ;  /* 0x01380000d450783b */ /* 0x000fe20000004200 */
[----:B------:R-:W-:Y:S01]  /*a440*/  FFMA.FTZ R10, R29, c[0x0][0x23c], -R13 ;  /* 0x00008f001d0a7a23 */ /* 0x000fe2000001080d */
[----:B------:R1:W-:Y:S01]  /*a450*/  MUFU.EX2 R30, R0 ;  /* 0x00000000001e7308 */ /* 0x0003e20000000800 */
[--C-:B------:R-:W-:Y:S01]  /*a460*/  SHF.R.U32.HI R11, RZ, 0x18, R2.reuse ;  /* 0x00000018ff0b7819 */ /* 0x100fe20000011602 */
[----:B---3--:R-:W-:Y:S01]  /*a470*/  HMMA.16816.F32.BF16 R164, R4, R20, R164 ;  /* 0x0000001404a4723c */ /* 0x008fe200000418a4 */
[----:B------:R-:W-:Y:S01]  /*a480*/  MOV R243, R189 ;  /* 0x000000bd00f37202 */ /* 0x000fe20000000f00 */
[----:B------:R-:W-:Y:S04]  /*a490*/  LDSM.16.MT88.4 R48, [R212+0x11800] ;  /* 0x01180000d430783b */ /* 0x000fe80000004200 */
[----:B------:R3:W5:Y:S01]  /*a4a0*/  MUFU.EX2 R29, R10 ;  /* 0x0000000a001d7308 */ /* 0x0007620000000800 */
[----:B------:R-:W-:Y:S01]  /*a4b0*/  LDSM.16.MT88.4 R96, [R209+0x15800] ;  /* 0x01580000d160783b */ /* 0x000fe20000004200 */
[----:B-1----:R-:W-:-:S02]  /*a4c0*/  SHF.R.U32.HI R0, RZ, 0x10, R2 ;  /* 0x00000010ff007819 */ /* 0x002fc40000011602 */
[----:B------:R-:W-:Y:S02]  /*a4d0*/  LOP3.LUT R2, R3, UR17, R200, 0x96, !PT ;  /* 0x0000001103027c12 */ /* 0x000fe4000f8e96c8 */
[----:B------:R-:W-:Y:S01]  /*a4e0*/  LOP3.LUT R8, R0, 0xff, RZ, 0xc0, !PT ;  /* 0x000000ff00087812 */ /* 0x000fe200078ec0ff */
[--C-:B------:R-:W-:Y:S02]  /*a4f0*/  FFMA.FTZ R0, R74, c[0x0][0x23c], -R13.reuse ;  /* 0x00008f004a007a23 */ /* 0x100fe4000001080d */
[----:B---3--:R-:W-:Y:S01]  /*a500*/  FFMA.FTZ R10, R56, c[0x0][0x23c], -R13 ;  /* 0x00008f00380a7a23 */ /* 0x008fe2000001080d */
[----:B------:R-:W-:Y:S01]  /*a510*/  MOV R56, R57 ;  /* 0x0000003900387202 */ /* 0x000fe20000000f00 */
[----:B------:R-:W-:Y:S02]  /*a520*/  IMAD.MOV.U32 R57, RZ, RZ, R14 ;  /* 0x000000ffff397224 */ /* 0x000fe400078e000e */
[----:B------:R1:W-:Y:S01]  /*a530*/  MUFU.EX2 R14, R0 ;  /* 0x00000000000e7308 */ /* 0x0003e20000000800 */
[----:B------:R-:W-:-:S02]  /*a540*/  SHF.R.U32.HI R3, RZ, 0x10, R2 ;  /* 0x00000010ff037819 */ /* 0x000fc40000011602 */
[----:B------:R-:W-:Y:S02]  /*a550*/  PRMT R12, R12, 0x5410, R9 ;  /* 0x000054100c0c7816 */ /* 0x000fe40000000009 */
[----:B------:R-:W-:Y:S02]  /*a560*/  PRMT R11, R8, 0x5410, R11 ;  /* 0x00005410080b7816 */ /* 0x000fe4000000000b */
[C---:B------:R-:W-:Y:S02]  /*a570*/  LOP3.LUT R9, R2.reuse, 0xff, RZ, 0xc0, !PT ;  /* 0x000000ff02097812 */ /* 0x040fe400078ec0ff */
[----:B------:R-:W-:Y:S02]  /*a580*/  SHF.R.U32.HI R8, RZ, 0x18, R2 ;  /* 0x00000018ff087819 */ /* 0x000fe40000011602 */
[----:B-1----:R-:W-:-:S04]  /*a590*/  LOP3.LUT R0, R2, 0xffff, RZ, 0xc0, !PT ;  /* 0x0000ffff02007812 */ /* 0x002fc800078ec0ff */
[----:B------:R-:W-:Y:S02]  /*a5a0*/  SHF.R.U32.HI R2, RZ, 0x8, R0 ;  /* 0x00000008ff027819 */ /* 0x000fe40000011600 */
[----:B------:R-:W-:Y:S01]  /*a5b0*/  LOP3.LUT R0, R3, 0xff, RZ, 0xc0, !PT ;  /* 0x000000ff03007812 */ /* 0x000fe200078ec0ff */
[----:B------:R-:W-:Y:S01]  /*a5c0*/  HMMA.16816.F32.BF16 R188, R4, R18, R136 ;  /* 0x0000001204bc723c */ /* 0x000fe20000041888 */
[----:B------:R-:W-:Y:S01]  /*a5d0*/  PRMT R2, R9, 0x5410, R2 ;  /* 0x0000541009027816 */ /* 0x000fe20000000002 */
[----:B------:R1:W3:Y:S01]  /*a5e0*/  MUFU.EX2 R13, R10 ;  /* 0x0000000a000d7308 */ /* 0x0002e20000000800 */
[----:B------:R-:W-:Y:S01]  /*a5f0*/  PRMT R0, R0, 0x5410, R8 ;  /* 0x0000541000007816 */ /* 0x000fe20000000008 */
[----:B------:R-:W-:Y:S01]  /*a600*/  HSET2.LE.AND R11, R11, R75, PT ;  /* 0x0000004b0b0b7233 */ /* 0x000fe20003803000 */
[----:B------:R-:W-:-:S03]  /*a610*/  MOV R202, R56 ;  /* 0x0000003800ca7202 */ /* 0x000fc60000000f00 */
[----:B------:R-:W-:Y:S01]  /*a620*/  HMMA.16816.F32.BF16 R16, R4, R24, R40 ;  /* 0x000000180410723c */ /* 0x000fe20000041828 */
[----:B------:R-:W4:Y:S01]  /*a630*/  LDSM.16.MT88.4 R40, [R210+0x11800] ;  /* 0x01180000d228783b */ /* 0x000f220000004200 */
[----:B------:R-:W-:Y:S01]  /*a640*/  MOV R200, R57 ;  /* 0x0000003900c87202 */ /* 0x000fe20000000f00 */
[--C-:B------:R-:W-:Y:S02]  /*a650*/  HSET2.LE.AND R8, R2, R75.reuse, PT ;  /* 0x0000004b02087233 */ /* 0x100fe40003803000 */
[----:B------:R-:W-:-:S03]  /*a660*/  HSET2.LE.AND R9, R0, R75, PT ;  /* 0x0000004b00097233 */ /* 0x000fc60003803000 */
[C---:B------:R-:W-:Y:S01]  /*a670*/  HMMA.16816.F32.BF16 R20, R4.reuse, R22, R144 ;  /* 0x000000160414723c */ /* 0x040fe20000041890 */
[----:B--2---:R-:W-:Y:S01]  /*a680*/  F2FP.BF16.PACK_AB R3, R31, R148 ;  /* 0x000000941f03723e */ /* 0x004fe200000010ff */
[----:B-1----:R-:W-:Y:S01]  /*a690*/  HSET2.LE.AND R10, R12, R75, PT ;  /* 0x0000004b0c0a7233 */ /* 0x002fe20003803000 */
[----:B------:R-:W-:Y:S01]  /*a6a0*/  IMAD.MOV.U32 R12, RZ, RZ, R58 ;  /* 0x000000ffff0c7224 */ /* 0x000fe200078e003a */
[----:B------:R-:W-:Y:S04]  /*a6b0*/  LDSM.16.MT88.4 R72, [R210+0x13800] ;  /* 0x01380000d248783b */ /* 0x000fe80000004200 */
[----:B------:R-:W-:Y:S01]  /*a6c0*/  HMMA.16816.F32.BF16 R24, R4, R26, R36 ;  /* 0x0000001a0418723c */ /* 0x000fe20000041824 */
[----:B------:R-:W-:Y:S06]  /*a6d0*/  LDSM.16.MT88.4 R136, [R210+0x17800] ;  /* 0x01780000d288783b */ /* 0x000fec0000004200 */
[----:B------:R-:W-:-:S02]  /*a6e0*/  MOV R7, R59 ;  /* 0x0000003b00077202 */ /* 0x000fc40000000f00 */
[----:B------:R-:W1:Y:S01]  /*a6f0*/  LDSM.16.MT88.4 R56, [R211+0x11800] ;  /* 0x01180000d338783b */ /* 0x000e620000004200 */
[----:B-----5:R-:W-:Y:S02]  /*a700*/  F2FP.BF16.PACK_AB R2, R29, R30 ;  /* 0x0000001e1d02723e */ /* 0x020fe400000010ff */
[----:B------:R-:W-:Y:S02]  /*a710*/  F2FP.BF16.PACK_AB R0, R151, R201 ;  /* 0x000000c99700723e */ /* 0x000fe400000010ff */
[----:B---3--:R-:W-:Y:S02]  /*a720*/  F2FP.BF16.PACK_AB R4, R13, R14 ;  /* 0x0000000e0d04723e */ /* 0x008fe400000010ff */
[----:B------:R-:W-:Y:S01]  /*a730*/  LOP3.LUT R145, R9, R2, RZ, 0xc0, !PT ;  /* 0x0000000209917212 */ /* 0x000fe200078ec0ff */
[----:B------:R-:W-:Y:S01]  /*a740*/  FFMA.FTZ R2, R241, R28, R7 ;  /* 0x0000001cf1027223 */ /* 0x000fe20000010007 */
[----:B------:R-:W-:Y:S01]  /*a750*/  LOP3.LUT R144, R8, R0, RZ, 0xc0, !PT ;  /* 0x0000000008907212 */ /* 0x000fe200078ec0ff */
[----:B------:R-:W-:Y:S01]  /*a760*/  FFMA.FTZ R0, R244, R15, R12 ;  /* 0x0000000ff4007223 */ /* 0x000fe2000001000c */
[----:B------:R-:W-:Y:S01]  /*a770*/  LOP3.LUT R146, R10, R3, RZ, 0xc0, !PT ;  /* 0x000000030a927212 */ /* 0x000fe200078ec0ff */
[----:B------:R-:W-:Y:S01]  /*a780*/  FADD.FTZ R2, R200, R2 ;  /* 0x00000002c8027221 */ /* 0x000fe20000010000 */
[----:B------:R-:W-:Y:S01]  /*a790*/  LOP3.LUT R147, R11, R4, RZ, 0xc0, !PT ;  /* 0x000000040b937212 */ /* 0x000fe200078ec0ff */
[----:B------:R-:W-:Y:S01]  /*a7a0*/  FADD.FTZ R3, R202, R0 ;  /* 0x00000000ca037221 */ /* 0x000fe20000010000 */
[----:B------:R-:W-:Y:S01]  /*a7b0*/  LDSM.16.MT88.4 R4, [R211+0x17800] ;  /* 0x01780000d304783b */ /* 0x000fe20000004200 */
[----:B------:R-:W-:-:S02]  /*a7c0*/  FADD.FTZ R0, R252, R2 ;  /* 0x00000002fc007221 */ /* 0x000fc40000010000 */
[----:B------:R-:W-:Y:S02]  /*a7d0*/  FADD.FTZ R2, R246, R3 ;  /* 0x00000003f6027221 */ /* 0x000fe40000010000 */
[----:B----4-:R-:W-:Y:S01]  /*a7e0*/  HMMA.16816.F32.BF16 R152, R144, R156, R152 ;  /* 0x0000009c9098723c */ /* 0x010fe20000041898 */
[----:B------:R-:W-:Y:S02]  /*a7f0*/  FADD.FTZ R0, R247, R0 ;  /* 0x00000000f7007221 */ /* 0x000fe40000010000 */
[----:B------:R-:W-:-:S05]  /*a800*/  FADD.FTZ R2, R245, R2 ;  /* 0x00000002f5027221 */ /* 0x000fca0000010000 */
[----:B------:R-:W-:Y:S01]  /*a810*/  HMMA.16816.F32.BF16 R36, R144, R40, R52 ;  /* 0x000000289024723c */ /* 0x000fe20000041834 */
[----:B------:R-:W-:-:S07]  /*a820*/  FADD.FTZ R0, R242, R0 ;  /* 0x00000000f2007221 */ /* 0x000fce0000010000 */
[----:B------:R-:W-:Y:S01]  /*a830*/  HMMA.16816.F32.BF16 R156, R144, R158, R44 ;  /* 0x0000009e909c723c */ /* 0x000fe2000004182c */
[----:B------:R-:W-:-:S07]  /*a840*/  FADD.FTZ R2, R243, R2 ;  /* 0x00000002f3027221 */ /* 0x000fce0000010000 */
[C---:B------:R-:W-:Y:S08]  /*a850*/  HMMA.16816.F32.BF16 R40, R144.reuse, R42, R60 ;  /* 0x0000002a9028723c */ /* 0x040ff0000004183c */
[C---:B------:R-:W-:Y:S08]  /*a860*/  HMMA.16816.F32.BF16 R44, R144.reuse, R48, R68 ;  /* 0x00000030902c723c */ /* 0x040ff00000041844 */
[----:B------:R-:W-:Y:S01]  /*a870*/  HMMA.16816.F32.BF16 R60, R144, R64, R100 ;  /* 0x00000040903c723c */ /* 0x000fe20000041864 */
[----:B------:R-:W-:-:S07]  /*a880*/  FADD.FTZ R0, R240, R0 ;  /* 0x00000000f0007221 */ /* 0x000fce0000010000 */
[C---:B------:R-:W-:Y:S08]  /*a890*/  HMMA.16816.F32.BF16 R48, R144.reuse, R50, R76 ;  /* 0x000000329030723c */ /* 0x040ff0000004184c */
[C---:B-1----:R-:W-:Y:S08]  /*a8a0*/  HMMA.16816.F32.BF16 R52, R144.reuse, R56, R84 ;  /* 0x000000389034723c */ /* 0x042ff00000041854 */
[C---:B------:R-:W-:Y:S01]  /*a8b0*/  HMMA.16816.F32.BF16 R64, R144.reuse, R66, R104 ;  /* 0x000000429040723c */ /* 0x040fe20000041868 */
[----:B------:R-:W1:Y:S07]  /*a8c0*/  LDSM.16.MT88.4 R104, [R210+0x15800] ;  /* 0x01580000d268783b */ /* 0x000e6e0000004200 */
[----:B------:R-:W-:Y:S01]  /*a8d0*/  HMMA.16816.F32.BF16 R56, R144, R58, R92 ;  /* 0x0000003a9038723c */ /* 0x000fe2000004185c */
[----:B------:R-:W-:-:S07]  /*a8e0*/  FADD.FTZ R2, R239, R2 ;  /* 0x00000002ef027221 */ /* 0x000fce0000010000 */
[C---:B------:R-:W-:Y:S08]  /*a8f0*/  HMMA.16816.F32.BF16 R68, R144.reuse, R72, R108 ;  /* 0x000000489044723c */ /* 0x040ff0000004186c */
[C---:B------:R-:W-:Y:S08]  /*a900*/  HMMA.16816.F32.BF16 R76, R144.reuse, R80, R116 ;  /* 0x00000050904c723c */ /* 0x040ff00000041874 */
[C---:B------:R-:W-:Y:S08]  /*a910*/  HMMA.16816.F32.BF16 R84, R144.reuse, R88, R124 ;  /* 0x000000589054723c */ /* 0x040ff0000004187c */
[C---:B------:R-:W-:Y:S01]  /*a920*/  HMMA.16816.F32.BF16 R72, R144.reuse, R74, R112 ;  /* 0x0000004a9048723c */ /* 0x040fe20000041870 */
[----:B------:R-:W2:Y:S07]  /*a930*/  LDSM.16.MT88.4 R112, [R212+0x15800] ;  /* 0x01580000d470783b */ /* 0x000eae0000004200 */
[C---:B------:R-:W-:Y:S01]  /*a940*/  HMMA.16816.F32.BF16 R80, R144.reuse, R82, R120 ;  /* 0x000000529050723c */ /* 0x040fe20000041878 */
[----:B------:R-:W3:Y:S07]  /*a950*/  LDSM.16.MT88.4 R120, [R211+0x15800] ;  /* 0x01580000d378783b */ /* 0x000eee0000004200 */
[C---:B------:R-:W-:Y:S01]  /*a960*/  HMMA.16816.F32.BF16 R88, R144.reuse, R90, R128 ;  /* 0x0000005a9058723c */ /* 0x040fe20000041880 */
[----:B------:R-:W4:Y:S07]  /*a970*/  LDSM.16.MT88.4 R128, [R209+0x17800] ;  /* 0x01780000d180783b */ /* 0x000f2e0000004200 */
[----:B------:R-:W-:Y:S01]  /*a980*/  HMMA.16816.F32.BF16 R92, R144, R96, R140 ;  /* 0x00000060905c723c */ /* 0x000fe2000004188c */
[----:B------:R-:W5:Y:S01]  /*a990*/  LDSM.16.MT88.4 R140, [R212+0x17800] ;  /* 0x01780000d48c783b */ /* 0x000f620000004200 */
[----:B------:R-:W-:-:S02]  /*a9a0*/  FADD.FTZ R3, R248, R0 ;  /* 0x00000000f8037221 */ /* 0x000fc40000010000 */
[----:B------:R-:W-:Y:S02]  /*a9b0*/  FADD.FTZ R0, R249, R2 ;  /* 0x00000002f9007221 */ /* 0x000fe40000010000 */
[----:B------:R-:W-:Y:S02]  /*a9c0*/  FADD.FTZ R2, R250, R3 ;  /* 0x00000003fa027221 */ /* 0x000fe40000010000 */
[----:B------:R-:W-:Y:S02]  /*a9d0*/  FADD.FTZ R0, R251, R0 ;  /* 0x00000000fb007221 */ /* 0x000fe40000010000 */
[----:B------:R-:W-:Y:S02]  /*a9e0*/  FADD.FTZ R2, R238, R2 ;  /* 0x00000002ee027221 */ /* 0x000fe40000010000 */
[----:B------:R-:W-:Y:S02]  /*a9f0*/  FADD.FTZ R0, R206, R0 ;  /* 0x00000000ce007221 */ /* 0x000fe40000010000 */
[----:B------:R-:W-:-:S02]  /*aa00*/  FADD.FTZ R2, R237, R2 ;  /* 0x00000002ed027221 */ /* 0x000fc40000010000 */
[----:B------:R-:W-:Y:S01]  /*aa10*/  FADD.FTZ R0, R205, R0 ;  /* 0x00000000cd007221 */ /* 0x000fe20000010000 */
[----:B------:R-:W-:Y:S01]  /*aa20*/  UISETP.GE.AND UP0, UPT, UR21, 0x3, UPT ;  /* 0x000000031500788c */ /* 0x000fe2000bf06270 */
[----:B------:R-:W-:Y:S02]  /*aa30*/  FADD.FTZ R2, R236, R2 ;  /* 0x00000002ec027221 */ /* 0x000fe40000010000 */
[----:B------:R-:W-:Y:S02]  /*aa40*/  FADD.FTZ R0, R204, R0 ;  /* 0x00000000cc007221 */ /* 0x000fe40000010000 */
[----:B------:R-:W-:Y:S01]  /*aa50*/  FADD.FTZ R2, R207, R2 ;  /* 0x00000002cf027221 */ /* 0x000fe20000010000 */
[----:B------:R-:W-:Y:S01]  /*aa60*/  PLOP3.LUT P0, PT, PT, PT, UP0, 0x80, 0x0 ;  /* 0x000000000000781c */ /* 0x000fe20003f0f008 */
[----:B------:R-:W-:Y:S02]  /*aa70*/  FADD.FTZ R0, R203, R0 ;  /* 0x00000000cb007221 */ /* 0x000fe40000010000 */
[----:B------:R-:W-:-:S02]  /*aa80*/  FADD.FTZ R2, R201, R2 ;  /* 0x00000002c9027221 */ /* 0x000fc40000010000 */
[----:B------:R-:W-:Y:S01]  /*aa90*/  FADD.FTZ R0, R30, R0 ;  /* 0x000000001e007221 */ /* 0x000fe20000010000 */
[----:B-1----:R-:W-:Y:S01]  /*aaa0*/  HMMA.16816.F32.BF16 R100, R144, R104, R184 ;  /* 0x000000689064723c */ /* 0x002fe200000418b8 */
[----:B------:R-:W-:Y:S02]  /*aab0*/  FADD.FTZ R2, R151, R2 ;  /* 0x0000000297027221 */ /* 0x000fe40000010000 */
[----:B------:R-:W-:Y:S01]  /*aac0*/  FADD.FTZ R0, R29, R0 ;  /* 0x000000001d007221 */ /* 0x000fe20000010000 */
[----:B------:R-:W-:Y:S01]  /*aad0*/  @UP0 UIADD3 UR21, UR21, -0x3, URZ ;  /* 0xfffffffd15150890 */ /* 0x000fe2000fffe03f */
[----:B------:R-:W-:-:S03]  /*aae0*/  FADD.FTZ R2, R148, R2 ;  /* 0x0000000294027221 */ /* 0x000fc60000010000 */
[----:B------:R-:W-:Y:S01]  /*aaf0*/  HMMA.16816.F32.BF16 R104, R144, R106, R160 ;  /* 0x0000006a9068723c */ /* 0x000fe200000418a0 */
[----:B------:R-:W-:Y:S01]  /*ab00*/  FADD.FTZ R244, R14, R0 ;  /* 0x000000000ef47221 */ /* 0x000fe20000010000 */
[----:B------:R-:W-:Y:S01]  /*ab10*/  MOV R3, R149 ;  /* 0x0000009500037202 */ /* 0x000fe20000000f00 */
[----:B------:R-:W-:-:S05]  /*ab20*/  IMAD.MOV.U32 R148, RZ, RZ, R150 ;  /* 0x000000ffff947224 */ /* 0x000fca00078e0096 */
[----:B--2---:R-:W-:Y:S01]  /*ab30*/  HMMA.16816.F32.BF16 R108, R144, R112, R180 ;  /* 0x00000070906c723c */ /* 0x004fe200000418b4 */
[----:B------:R-:W-:Y:S01]  /*ab40*/  @P0 MOV R3, R149 ;  /* 0x0000009500030202 */ /* 0x000fe20000000f00 */
[----:B------:R-:W-:Y:S01]  /*ab50*/  FADD.FTZ R241, R31, R2 ;  /* 0x000000021ff17221 */ /* 0x000fe20000010000 */
[----:B------:R-:W-:-:S05]  /*ab60*/  @P0 MOV R148, R150 ;  /* 0x0000009600940202 */ /* 0x000fca0000000f00 */
[----:B---3--:R-:W-:Y:S01]  /*ab70*/  HMMA.16816.F32.BF16 R116, R144, R120, R176 ;  /* 0x000000789074723c */ /* 0x008fe200000418b0 */
[----:B------:R-:W-:-:S07]  /*ab80*/  FADD.FTZ R244, R13, R244 ;  /* 0x000000f40df47221 */ /* 0x000fce0000010000 */
[C---:B----4-:R-:W-:Y:S08]  /*ab90*/  HMMA.16816.F32.BF16 R124, R144.reuse, R128, R168 ;  /* 0x00000080907c723c */ /* 0x050ff000000418a8 */
[C---:B------:R-:W-:Y:S08]  /*aba0*/  HMMA.16816.F32.BF16 R132, R144.reuse, R136, R132 ;  /* 0x000000889084723c */ /* 0x040ff00000041884 */
        /* <DEDUP_REMOVED lines=9> */
[----:B------:R-:W-:Y:S11]  /*ac40*/  @P0 BRA `(.L_x_349) ;  /* 0x0000001000000947 */ /* 0x000ff60003800000 */
.L_x_347:
[----:B------:R-:W-:-:S12]  /*ac50*/  UIADD3 UR21, UR26, -0x1, URZ ;  /* 0xffffffff1a157890 */ /* 0x000fd8000fffe03f */
.L_x_349:
[----:B------:R-:W-:-:S13]  /*ac60*/  ISETP.LE.AND P0, PT, RZ, UR21, PT ;  /* 0x00000015ff007c0c */ /* 0x000fda000bf03270 */
[----:B------:R-:W-:Y:S05]  /*ac70*/  @!P0 BRA `(.L_x_350) ;  /* 0x00003b8000008947 */ /* 0x000fea0003800000 */
[----:B------:R-:W2:Y:S01]  /*ac80*/  LDL.LU R2, [R1+0x48] ;  /* 0x0000480001027983 */ /* 0x000ea20000300800 */
[----:B------:R-:W1:Y:S01]  /*ac90*/  LDC.U8 R245, c[0x0][0x2d8] ;  /* 0x0000b600fff57b82 */ /* 0x000e620000000000 */
[----:B------:R-:W-:Y:S01]  /*aca0*/  UMOV UR29, 0x5 ;  /* 0x00000005001d7882 */ /* 0x000fe20000000000 */
[----:B------:R-:W-:Y:S01]  /*acb0*/  MOV R150, R3 ;  /* 0x0000000300967202 */ /* 0x000fe20000000f00 */
[----:B------:R-:W3:Y:S01]  /*acc0*/  LDL R0, [R1+0x8] ;  /* 0x0000080001007983 */ /* 0x000ee20000100800 */
[----:B------:R-:W-:Y:S01]  /*acd0*/  ULDC.64 UR4, c[0x0][0x198] ;  /* 0x0000660000047ab9 */ /* 0x000fe20000000a00 */
[----:B------:R-:W-:Y:S01]  /*ace0*/  MOV R149, R148 ;  /* 0x0000009400957202 */ /* 0x000fe20000000f00 */
[----:B------:R-:W-:Y:S01]  /*acf0*/  USHF.L.U64.HI UR26, UR4, UR29, UR5 ;  /* 0x0000001d041a7299 */ /* 0x000fe20008010205 */
[----:B------:R-:W4:Y:S01]  /*ad00*/  LDL.LU.64 R6, [R1+0x40] ;  /* 0x0000400001067983 */ /* 0x000f220000300a00 */
[----:B------:R-:W-:Y:S02]  /*ad10*/  USHF.L.U32 UR27, UR4, 0x5, URZ ;  /* 0x00000005041b7899 */ /* 0x000fe4000800063f */
[----:B------:R-:W-:Y:S01]  /*ad20*/  UMOV UR30, 0x6 ;  /* 0x00000006001e7882 */ /* 0x000fe20000000000 */
[----:B------:R-:W4:Y:S01]  /*ad30*/  LDL.LU.64 R4, [R1+0x8] ;  /* 0x0000080001047983 */ /* 0x000f220000300a00 */
[----:B------:R-:W-:-:S02]  /*ad40*/  ULDC.64 UR4, c[0x0][0x1a0] ;  /* 0x0000680000047ab9 */ /* 0x000fc40000000a00 */
[----:B------:R-:W-:Y:S01]  /*ad50*/  USHF.L.U64.HI UR29, UR4, UR29, UR5 ;  /* 0x0000001d041d7299 */ /* 0x000fe20008010205 */
[----:B------:R-:W5:Y:S01]  /*ad60*/  LDL.LU R8, [R1+0x30] ;  /* 0x0000300001087983 */ /* 0x000f620000300800 */
[----:B------:R-:W-:Y:S02]  /*ad70*/  USHF.L.U32 UR28, UR4, 0x5, URZ ;  /* 0x00000005041c7899 */ /* 0x000fe4000800063f */
[----:B------:R-:W-:Y:S02]  /*ad80*/  USHF.L.U64.HI UR30, UR4, UR30, UR5 ;  /* 0x0000001e041e7299 */ /* 0x000fe40008010205 */
[----:B------:R-:W-:Y:S01]  /*ad90*/  USHF.L.U32 UR32, UR4, 0x6, URZ ;  /* 0x0000000604207899 */ /* 0x000fe2000800063f */
[----:B-1----:R-:W-:Y:S02]  /*ada0*/  PRMT R245, R245, 0x7054, R245 ;  /* 0x00007054f5f57816 */ /* 0x002fe400000000f5 */
[----:B----4-:R-:W-:-:S05]  /*adb0*/  MOV R4, R6 ;  /* 0x0000000600047202 */ /* 0x010fca0000000f00 */
[----:B------:R1:W-:Y:S01]  /*adc0*/  STL.64 [R1+0x8], R4 ;  /* 0x0000080401007387 */ /* 0x0003e20000100a00 */
[----:B-----5:R-:W-:-:S05]  /*add0*/  IMAD.WIDE.U32 R242, R8, -0x326172a9, RZ ;  /* 0xcd9e8d5708f27825 */ /* 0x020fca00078e00ff */
[----:B--2---:R-:W-:Y:S01]  /*ade0*/  LOP3.LUT R236, R243, R2, RZ, 0x3c, !PT ;  /* 0x00000002f3ec7212 */ /* 0x004fe200078e3cff */
[----:B---3--:R-:W-:-:S04]  /*adf0*/  IMAD.WIDE.U32 R238, R0, -0x2daee0ad, RZ ;  /* 0xd2511f5300ee7825 */ /* 0x008fc800078e00ff */
[----:B------:R-:W-:Y:S01]  /*ae00*/  IMAD.WIDE.U32 R236, R236, -0x2daee0ad, RZ ;  /* 0xd2511f53ecec7825 */ /* 0x000fe200078e00ff */
[----:B------:R-:W-:Y:S05]  /*ae10*/  BRA `(.L_x_351) ;  /* 0x000002b000007947 */ /* 0x000fea0003800000 */
.L_x_353:
[----:B------:R-:W2:Y:S01]  /*ae20*/  LDL.64 R248, [R1+0x18] ;  /* 0x0000180001f87983 */ /* 0x000ea20000100a00 */
[----:B------:R-:W-:Y:S02]  /*ae30*/  ULDC.64 UR4, c[0x0][0x198] ;  /* 0x0000660000047ab9 */ /* 0x000fe40000000a00 */
[----:B------:R-:W-:Y:S01]  /*ae40*/  UIADD3 UR33, UR21, -0x1, URZ ;  /* 0xffffffff15217890 */ /* 0x000fe2000fffe03f */
[----:B------:R-:W3:Y:S03]  /*ae50*/  LDL.64 R246, [R1] ;  /* 0x0000000001f67983 */ /* 0x000ee60000100a00 */
[----:B------:R-:W-:Y:S02]  /*ae60*/  USHF.R.S32.HI UR31, URZ, 0x1f, UR33 ;  /* 0x0000001f3f1f7899 */ /* 0x000fe40008011421 */
[----:B------:R-:W-:Y:S02]  /*ae70*/  UIMAD.WIDE.U32 UR34, UR33, UR4, URZ ;  /* 0x00000004212272a5 */ /* 0x000fe4000f8e003f */
[----:B------:R-:W-:Y:S04]  /*ae80*/  UIMAD UR31, UR31, UR4, URZ ;  /* 0x000000041f1f72a4 */ /* 0x000fe8000f8e023f */
[----:B------:R-:W-:Y:S01]  /*ae90*/  UIMAD UR31, UR33, UR5, UR31 ;  /* 0x00000005211f72a4 */ /* 0x000fe2000f8e021f */
[----:B------:R-:W-:Y:S02]  /*aea0*/  IMAD.U32 R2, RZ, RZ, UR34 ;  /* 0x00000022ff027e24 */ /* 0x000fe4000f8e00ff */
[----:B------:R-:W-:Y:S01]  /*aeb0*/  IMAD.U32 R3, RZ, RZ, UR35 ;  /* 0x00000023ff037e24 */ /* 0x000fe2000f8e00ff */
[----:B------:R-:W-:Y:S06]  /*aec0*/  UIADD3 UR31, UR35, UR31, URZ ;  /* 0x0000001f231f7290 */ /* 0x000fec000fffe03f */
[----:B------:R-:W-:Y:S01]  /*aed0*/  IMAD.U32 R3, RZ, RZ, UR31 ;  /* 0x0000001fff037e24 */ /* 0x000fe2000f8e00ff */
[----:B--2---:R-:W-:Y:S04]  /*aee0*/  LEA R0, P1, R2, R248, 0x6 ;  /* 0x000000f802007211 */ /* 0x004fe800078230ff */
        /* <DEDUP_REMOVED lines=30> */
.L_x_351:
[----:B-1----:R-:W2:Y:S01]  /*b0d0*/  LDL.64 R4, [R1+0x8] ;  /* 0x0000080001047983 */ /* 0x002ea20000100a00 */
[----:B------:R-:W-:Y:S04]  /*b0e0*/  DEPBAR.LE SB0, 0x0 ;  /* 0x000080000000791a */ /* 0x000fe80000000000 */
[----:B------:R-:W-:Y:S01]  /*b0f0*/  BAR.SYNC.DEFER_BLOCKING 0x0 ;  /* 0x0000000000007b1d */ /* 0x000fe20000010000 */
[----:B------:R-:W-:Y:S01]  /*b100*/  USHF.R.S32.HI UR5, URZ, 0x1f, UR21 ;  /* 0x0000001f3f057899 */ /* 0x000fe20008011415 */
[----:B------:R-:W-:Y:S01]  /*b110*/  IMAD.U32 R2, RZ, RZ, UR32 ;  /* 0x00000020ff027e24 */ /* 0x000fe2000f8e00ff */
[----:B------:R-:W-:Y:S04]  /*b120*/  UIMAD UR4, UR30, UR21, URZ ;  /* 0x000000151e0472a4 */ /* 0x000fe8000f8e023f */
[----:B------:R-:W-:Y:S01]  /*b130*/  UIMAD UR4, UR5, UR32, UR4 ;  /* 0x00000020050472a4 */ /* 0x000fe2000f8e0204 */
[----:B--2---:R-:W-:Y:S05]  /*b140*/  IMAD.WIDE.U32 R2, R2, UR21, R4 ;  /* 0x0000001502027c25 */ /* 0x004fea000f8e0004 */
[C---:B------:R-:W-:Y:S02]  /*b150*/  LEA R6, P0, R2.reuse, c[0x0][0x170], 0x1 ;  /* 0x00005c0002067a11 */ /* 0x040fe400078008ff */
[----:B------:R-:W-:Y:S04]  /*b160*/  IADD3 R0, R3, UR4, RZ ;  /* 0x0000000403007c10 */ /* 0x000fe8000fffe0ff */
[----:B------:R-:W-:Y:S02]  /*b170*/  LEA.HI.X R7, R2, c[0x0][0x174], R0, 0x1, P0 ;  /* 0x00005d0002077a11 */ /* 0x000fe400000f0c00 */
[----:B------:R-:W-:Y:S03]  /*b180*/  IADD3 R4, P0, R6, UR28, RZ ;  /* 0x0000001c06047c10 */ /* 0x000fe6000ff1e0ff */
[----:B------:R-:W-:Y:S01]  /*b190*/  @!PT LDS RZ, [RZ] ;  /* 0x00000000fffff984 */ /* 0x000fe20000000800 */
[----:B------:R-:W-:Y:S01]  /*b1a0*/  @!PT LDS RZ, [RZ] ;  /* 0x00000000fffff984 */ /* 0x000fe20000000800 */
[----:B------:R-:W-:Y:S01]  /*b1b0*/  @!PT LDS RZ, [RZ] ;  /* 0x00000000fffff984 */ /* 0x000fe20000000800 */
[----:B------:R1:W-:Y:S01]  /*b1c0*/  LDGSTS.E.BYPASS.LTC128B.128 [R235+0x10000], [R6.64] ;  /* 0x1000000006eb7fae */ /* 0x0003e2000b901d56 */
[----:B------:R-:W-:Y:S02]  /*b1d0*/  IADD3.X R5, R7, UR29, RZ, P0, !PT ;  /* 0x0000001d07057c10 */ /* 0x000fe400087fe4ff */
[----:B------:R-:W-:Y:S01]  /*b1e0*/  IADD3 R2, P0, R4, UR28, RZ ;  /* 0x0000001c04027c10 */ /* 0x000fe2000ff1e0ff */
[----:B------:R1:W-:Y:S03]  /*b1f0*/  LDGSTS.E.BYPASS.LTC128B.128 [R235+0x12000], [R6.64+0x80] ;  /* 0x1200008006eb7fae */ /* 0x0003e6000b901d56 */
[----:B------:R-:W-:Y:S01]  /*b200*/  IADD3.X R3, R5, UR29, RZ, P0, !PT ;  /* 0x0000001d05037c10 */ /* 0x000fe200087fe4ff */
[----:B------:R1:W-:Y:S01]  /*b210*/  LDGSTS.E.BYPASS.LTC128B.128 [R235+0x14000], [R6.64+0x100] ;  /* 0x1400010006eb7fae */ /* 0x0003e2000b901d56 */
[----:B------:R-:W-:Y:S03]  /*b220*/  IADD3 R8, P0, R2, UR28, RZ ;  /* 0x0000001c02087c10 */ /* 0x000fe6000ff1e0ff */
[----:B------:R1:W-:Y:S01]  /*b230*/  LDGSTS.E.BYPASS.LTC128B.128 [R235+0x16000], [R6.64+0x180] ;  /* 0x1600018006eb7fae */ /* 0x0003e2000b901d56 */
[----:B------:R-:W-:Y:S02]  /*b240*/  IADD3.X R9, R3, UR29, RZ, P0, !PT ;  /* 0x0000001d03097c10 */ /* 0x000fe400087fe4ff */
[----:B------:R-:W-:Y:S01]  /*b250*/  ISETP.LT.AND P0, PT, RZ, UR21, PT ;  /* 0x00000015ff007c0c */ /* 0x000fe2000bf01270 */
        /* <DEDUP_REMOVED lines=13> */
[----:B------:R-:W-:Y:S04]  /*b330*/  LDSM.16.M88.4 R16, [R208+0x8800] ;  /* 0x00880000d010783b */ /* 0x000fe80000000200 */
[----:B------:R-:W-:Y:S04]  /*b340*/  LDSM.16.M88.4 R24, [R208+0x9000] ;  /* 0x00900000d018783b */ /* 0x000fe80000000200 */
[----:B------:R-:W-:Y:S04]  /*b350*/  LDSM.16.M88.4 R168, [R208+0x9800] ;  /* 0x00980000d0a8783b */ /* 0x000fe80000000200 */
[----:B------:R-:W0:Y:S04]  /*b360*/  LDGDEPBAR ;  /* 0x00000000000079af */ /* 0x000e280000000000 */
[----:B------:R-:W-:Y:S04]  /*b370*/  LDSM.16.M88.4 R172, [R216] ;  /* 0x00000000d8ac783b */ /* 0x000fe80000000200 */
[----:B---3--:R-:W1:Y:S04]  /*b380*/  LDSM.16.M88.4 R8, [R208+0x8000] ;  /* 0x00800000d008783b */ /* 0x008e680000000200 */
[----:B------:R-:W3:Y:S04]  /*b390*/  LDSM.16.M88.4 R176, [R219] ;  /* 0x00000000dbb0783b */ /* 0x000ee80000000200 */
[----:B------:R-:W4:Y:S04]  /*b3a0*/  LDSM.16.M88.4 R180, [R234] ;  /* 0x00000000eab4783b */ /* 0x000f280000000200 */
[----:B------:R-:W5:Y:S04]  /*b3b0*/  LDSM.16.M88.4 R184, [R233] ;  /* 0x00000000e9b8783b */ /* 0x000f680000000200 */
[----:B------:R-:W2:Y:S04]  /*b3c0*/  LDSM.16.M88.4 R188, [R232] ;  /* 0x00000000e8bc783b */ /* 0x000ea80000000200 */
[----:B------:R-:W-:Y:S04]  /*b3d0*/  LDSM.16.M88.4 R192, [R218] ;  /* 0x00000000dac0783b */ /* 0x000fe80000000200 */
[----:B------:R-:W2:Y:S04]  /*b3e0*/  LDSM.16.M88.4 R196, [R214+0x8000] ;  /* 0x00800000d6c4783b */ /* 0x000ea80000000200 */
[----:B------:R-:W2:Y:S04]  /*b3f0*/  LDSM.16.M88.4 R200, [R214+0x8800] ;  /* 0x00880000d6c8783b */ /* 0x000ea80000000200 */
[----:B------:R-:W-:Y:S01]  /*b400*/  LDSM.16.M88.4 R204, [R214+0x9800] ;  /* 0x00980000d6cc783b */ /* 0x000fe20000000200 */
[C---:B-1----:R-:W-:Y:S08]  /*b410*/  HMMA.16816.F32.BF16 R4, R32.reuse, R8, RZ ;  /* 0x000000082004723c */ /* 0x042ff000000418ff */
[C---:B------:R-:W-:Y:S08]  /*b420*/  HMMA.16816.F32.BF16 R8, R32.reuse, R10, RZ ;  /* 0x0000000a2008723c */ /* 0x040ff000000418ff */
[C---:B------:R-:W-:Y:S08]  /*b430*/  HMMA.16816.F32.BF16 R12, R32.reuse, R16, RZ ;  /* 0x00000010200c723c */ /* 0x040ff000000418ff */
[C---:B------:R-:W-:Y:S08]  /*b440*/  HMMA.16816.F32.BF16 R16, R32.reuse, R18, RZ ;  /* 0x000000122010723c */ /* 0x040ff000000418ff */
[C---:B------:R-:W-:Y:S08]  /*b450*/  HMMA.16816.F32.BF16 R20, R32.reuse, R24, RZ ;  /* 0x000000182014723c */ /* 0x040ff000000418ff */
[C---:B------:R-:W-:Y:S08]  /*b460*/  HMMA.16816.F32.BF16 R24, R32.reuse, R26, RZ ;  /* 0x0000001a2018723c */ /* 0x040ff000000418ff */
[C---:B------:R-:W-:Y:S08]  /*b470*/  HMMA.16816.F32.BF16 R28, R32.reuse, R168, RZ ;  /* 0x000000a8201c723c */ /* 0x040ff000000418ff */
[----:B------:R-:W-:Y:S01]  /*b480*/  HMMA.16816.F32.BF16 R32, R32, R170, RZ ;  /* 0x000000aa2020723c */ /* 0x000fe200000418ff */
[----:B------:R-:W1:Y:S07]  /*b490*/  LDSM.16.M88.4 R168, [R214+0x9000] ;  /* 0x00900000d6a8783b */ /* 0x000e6e0000000200 */
[C---:B---3--:R-:W-:Y:S08]  /*b4a0*/  HMMA.16816.F32.BF16 R4, R172.reuse, R176, R4 ;  /* 0x000000b0ac04723c */ /* 0x048ff00000041804 */
[C---:B------:R-:W-:Y:S01]  /*b4b0*/  HMMA.16816.F32.BF16 R8, R172.reuse, R178, R8 ;  /* 0x000000b2ac08723c */ /* 0x040fe20000041808 */
[----:B------:R-:W-:Y:S07]  /*b4c0*/  LDSM.16.M88.4 R176, [R217] ;  /* 0x00000000d9b0783b */ /* 0x000fee0000000200 */
[C---:B----4-:R-:W-:Y:S08]  /*b4d0*/  HMMA.16816.F32.BF16 R12, R172.reuse, R180, R12 ;  /* 0x000000b4ac0c723c */ /* 0x050ff0000004180c */
[C---:B------:R-:W-:Y:S01]  /*b4e0*/  HMMA.16816.F32.BF16 R16, R172.reuse, R182, R16 ;  /* 0x000000b6ac10723c */ /* 0x040fe20000041810 */
[----:B------:R-:W3:Y:S07]  /*b4f0*/  LDSM.16.M88.4 R180, [R213] ;  /* 0x00000000d5b4783b */ /* 0x000eee0000000200 */
[C---:B-----5:R-:W-:Y:S08]  /*b500*/  HMMA.16816.F32.BF16 R20, R172.reuse, R184, R20 ;  /* 0x000000b8ac14723c */ /* 0x060ff00000041814 */
[C---:B------:R-:W-:Y:S01]  /*b510*/  HMMA.16816.F32.BF16 R24, R172.reuse, R186, R24 ;  /* 0x000000baac18723c */ /* 0x040fe20000041818 */
[----:B------:R-:W4:Y:S07]  /*b520*/  LDSM.16.M88.4 R184, [R213+0x800] ;  /* 0x00080000d5b8783b */ /* 0x000f2e0000000200 */
[C---:B--2---:R-:W-:Y:S08]  /*b530*/  HMMA.16816.F32.BF16 R28, R172.reuse, R188, R28 ;  /* 0x000000bcac1c723c */ /* 0x044ff0000004181c */
[----:B------:R-:W-:Y:S01]  /*b540*/  HMMA.16816.F32.BF16 R32, R172, R190, R32 ;  /* 0x000000beac20723c */ /* 0x000fe20000041820 */
[----:B------:R-:W2:Y:S04]  /*b550*/  LDSM.16.M88.4 R172, [R213+0x1000] ;  /* 0x00100000d5ac783b */ /* 0x000ea80000000200 */
[----:B------:R-:W5:Y:S03]  /*b560*/  LDSM.16.M88.4 R188, [R213+0x1800] ;  /* 0x00180000d5bc783b */ /* 0x000f660000000200 */
        /* <DEDUP_REMOVED lines=8> */
[----:B------:R-:W1:Y:S07]  /*b5f0*/  LDSM.16.M88.4 R168, [R215+0x2000] ;  /* 0x00200000d7a8783b */ /* 0x000e6e0000000200 */
[C---:B------:R-:W-:Y:S08]  /*b600*/  HMMA.16816.F32.BF16 R28, R192.reuse, R204, R28 ;  /* 0x000000ccc01c723c */ /* 0x040ff0000004181c */
[----:B------:R-:W-:Y:S01]  /*b610*/  HMMA.16816.F32.BF16 R32, R192, R206, R32 ;  /* 0x000000cec020723c */ /* 0x000fe20000041820 */
[----:B------:R-:W1:Y:S04]  /*b620*/  LDSM.16.M88.4 R192, [R208+0xb000] ;  /* 0x00b00000d0c0783b */ /* 0x000e680000000200 */
[----:B------:R-:W1:Y:S03]  /*b630*/  LDSM.16.M88.4 R204, [R208+0xb800] ;  /* 0x00b80000d0cc783b */ /* 0x000e660000000200 */
[C---:B---3--:R-:W-:Y:S08]  /*b640*/  HMMA.16816.F32.BF16 R4, R176.reuse, R180, R4 ;  /* 0x000000b4b004723c */ /* 0x048ff00000041804 */
[C---:B------:R-:W-:Y:S01]  /*b650*/  HMMA.16816.F32.BF16 R8, R176.reuse, R182, R8 ;  /* 0x000000b6b008723c */ /* 0x040fe20000041808 */
[----:B------:R-:W-:Y:S07]  /*b660*/  LDSM.16.M88.4 R180, [R231] ;  /* 0x00000000e7b4783b */ /* 0x000fee0000000200 */
[C---:B----4-:R-:W-:Y:S08]  /*b670*/  HMMA.16816.F32.BF16 R12, R176.reuse, R184, R12 ;  /* 0x000000b8b00c723c */ /* 0x050ff0000004180c */
[C---:B------:R-:W-:Y:S01]  /*b680*/  HMMA.16816.F32.BF16 R16, R176.reuse, R186, R16 ;  /* 0x000000bab010723c */ /* 0x040fe20000041810 */
[----:B------:R-:W-:Y:S07]  /*b690*/  LDSM.16.M88.4 R184, [R230] ;  /* 0x00000000e6b8783b */ /* 0x000fee0000000200 */
[C---:B--2---:R-:W-:Y:S08]  /*b6a0*/  HMMA.16816.F32.BF16 R20, R176.reuse, R172, R20 ;  /* 0x000000acb014723c */ /* 0x044ff00000041814 */
[C---:B------:R-:W-:Y:S01]  /*b6b0*/  HMMA.16816.F32.BF16 R24, R176.reuse, R174, R24 ;  /* 0x000000aeb018723c */ /* 0x040fe20000041818 */
[----:B------:R-:W2:Y:S07]  /*b6c0*/  LDSM.16.M88.4 R172, [R216+0x2000] ;  /* 0x00200000d8ac783b */ /* 0x000eae0000000200 */
[C---:B-----5:R-:W-:Y:S08]  /*b6d0*/  HMMA.16816.F32.BF16 R28, R176.reuse, R188, R28 ;  /* 0x000000bcb01c723c */ /* 0x060ff0000004181c */
[----:B------:R-:W-:Y:S01]  /*b6e0*/  HMMA.16816.F32.BF16 R32, R176, R190, R32 ;  /* 0x000000beb020723c */ /* 0x000fe20000041820 */
[----:B------:R-:W3:Y:S04]  /*b6f0*/  LDSM.16.M88.4 R176, [R229] ;  /* 0x00000000e5b0783b */ /* 0x000ee80000000200 */
[----:B------:R-:W4:Y:S03]  /*b700*/  LDSM.16.M88.4 R188, [R228] ;  /* 0x00000000e4bc783b */ /* 0x000f260000000200 */
        /* <DEDUP_REMOVED lines=8> */
[----:B------:R-:W1:Y:S07]  /*b790*/  LDSM.16.M88.4 R192, [R218+0x2000] ;  /* 0x00200000dac0783b */ /* 0x000e6e0000000200 */
[C---:B------:R-:W-:Y:S08]  /*b7a0*/  HMMA.16816.F32.BF16 R28, R168.reuse, R204, R28 ;  /* 0x000000cca81c723c */ /* 0x040ff0000004181c */
[----:B------:R-:W-:Y:S01]  /*b7b0*/  HMMA.16816.F32.BF16 R32, R168, R206, R32 ;  /* 0x000000cea820723c */ /* 0x000fe20000041820 */
[----:B------:R-:W5:Y:S04]  /*b7c0*/  LDSM.16.M88.4 R168, [R214+0xb000] ;  /* 0x00b00000d6a8783b */ /* 0x000f680000000200 */
[----:B------:R-:W1:Y:S03]  /*b7d0*/  LDSM.16.M88.4 R204, [R214+0xb800] ;  /* 0x00b80000d6cc783b */ /* 0x000e660000000200 */
        /* <DEDUP_REMOVED lines=19> */
[C---:B-----5:R-:W-:Y:S08]  /*b910*/  HMMA.16816.F32.BF16 R20, R192.reuse, R168, R20 ;  /* 0x000000a8c014723c */ /* 0x060ff00000041814 */
        /* <DEDUP_REMOVED lines=8> */
[----:B------:R-:W-:Y:S07]  /*b9a0*/  LDSM.16.M88.4 R180, [R227] ;  /* 0x00000000e3b4783b */ /* 0x000fee0000000200 */
[C---:B------:R-:W-:Y:S08]  /*b9b0*/  HMMA.16816.F32.BF16 R12, R176.reuse, R184, R12 ;  /* 0x000000b8b00c723c */ /* 0x040ff0000004180c */
[C---:B------:R-:W-:Y:S01]  /*b9c0*/  HMMA.16816.F32.BF16 R16, R176.reuse, R186, R16 ;  /* 0x000000bab010723c */ /* 0x040fe20000041810 */
[----:B------:R-:W-:Y:S07]  /*b9d0*/  LDSM.16.M88.4 R184, [R226] ;  /* 0x00000000e2b8783b */ /* 0x000fee0000000200 */
[C---:B---3--:R-:W-:Y:S08]  /*b9e0*/  HMMA.16816.F32.BF16 R20, R176.reuse, R172, R20 ;  /* 0x000000acb014723c */ /* 0x048ff00000041814 */
[C---:B------:R-:W-:Y:S01]  /*b9f0*/  HMMA.16816.F32.BF16 R24, R176.reuse, R174, R24 ;  /* 0x000000aeb018723c */ /* 0x040fe20000041818 */
[----:B------:R-:W2:Y:S07]  /*ba00*/  LDSM.16.M88.4 R172, [R216+0x4000] ;  /* 0x00400000d8ac783b */ /* 0x000eae0000000200 */
[C---:B----4-:R-:W-:Y:S08]  /*ba10*/  HMMA.16816.F32.BF16 R28, R176.reuse, R188, R28 ;  /* 0x000000bcb01c723c */ /* 0x050ff0000004181c */
        /* <DEDUP_REMOVED lines=81> */
[C---:B-1----:R-:W-:Y:S01]  /*bf30*/  HMMA.16816.F32.BF16 R4, R192.reuse, R196, R4 ;  /* 0x000000c4c004723c */ /* 0x042fe20000041804 */
[----:B------:R-:W-:Y:S04]  /*bf40*/  DEPBAR.LE SB0, 0x0 ;  /* 0x000080000000791a */ /* 0x000fe80000000000 */
[----:B------:R-:W-:Y:S03]  /*bf50*/  BAR.SYNC.DEFER_BLOCKING 0x0 ;  /* 0x0000000000007b1d */ /* 0x000fe60000010000 */
[C---:B------:R-:W-:Y:S08]  /*bf60*/  HMMA.16816.F32.BF16 R8, R192.reuse, R198, R8 ;  /* 0x000000c6c008723c */ /* 0x040ff00000041808 */
[C---:B------:R-:W-:Y:S08]  /*bf70*/  HMMA.16816.F32.BF16 R12, R192.reuse, R200, R12 ;  /* 0x000000c8c00c723c */ /* 0x040ff0000004180c */
[C---:B------:R-:W-:Y:S08]  /*bf80*/  HMMA.16816.F32.BF16 R16, R192.reuse, R202, R16 ;  /* 0x000000cac010723c */ /* 0x040ff00000041810 */
[C---:B-----5:R-:W-:Y:S08]  /*bf90*/  HMMA.16816.F32.BF16 R20, R192.reuse, R168, R20 ;  /* 0x000000a8c014723c */ /* 0x060ff00000041814 */
[C---:B------:R-:W-:Y:S08]  /*bfa0*/  HMMA.16816.F32.BF16 R24, R192.reuse, R170, R24 ;  /* 0x000000aac018723c */ /* 0x040ff00000041818 */
[C---:B------:R-:W-:Y:S08]  /*bfb0*/  HMMA.16816.F32.BF16 R28, R192.reuse, R204, R28 ;  /* 0x000000ccc01c723c */ /* 0x040ff0000004181c */
[----:B------:R-:W-:Y:S08]  /*bfc0*/  HMMA.16816.F32.BF16 R32, R192, R206, R32 ;  /* 0x000000cec020723c */ /* 0x000ff00000041820 */
[C---:B--2---:R-:W-:Y:S08]  /*bfd0*/  HMMA.16816.F32.BF16 R4, R176.reuse, R180, R4 ;  /* 0x000000b4b004723c */ /* 0x044ff00000041804 */
[C---:B------:R-:W-:Y:S08]  /*bfe0*/  HMMA.16816.F32.BF16 R8, R176.reuse, R182, R8 ;  /* 0x000000b6b008723c */ /* 0x040ff00000041808 */
[C---:B------:R-:W-:Y:S08]  /*bff0*/  HMMA.16816.F32.BF16 R12, R176.reuse, R184, R12 ;  /* 0x000000b8b00c723c */ /* 0x040ff0000004180c */
[C---:B------:R-:W-:Y:S08]  /*c000*/  HMMA.16816.F32.BF16 R16, R176.reuse, R186, R16 ;  /* 0x000000bab010723c */ /* 0x040ff00000041810 */
[C---:B---3--:R-:W-:Y:S08]  /*c010*/  HMMA.16816.F32.BF16 R20, R176.reuse, R172, R20 ;  /* 0x000000acb014723c */ /* 0x048ff00000041814 */
[C---:B------:R-:W-:Y:S08]  /*c020*/  HMMA.16816.F32.BF16 R24, R176.reuse, R174, R24 ;  /* 0x000000aeb018723c */ /* 0x040ff00000041818 */
[C---:B----4-:R-:W-:Y:S08]  /*c030*/  HMMA.16816.F32.BF16 R28, R176.reuse, R188, R28 ;  /* 0x000000bcb01c723c */ /* 0x050ff0000004181c */
[----:B------:R-:W-:Y:S01]  /*c040*/  HMMA.16816.F32.BF16 R32, R176, R190, R32 ;  /* 0x000000beb020723c */ /* 0x000fe20000041820 */
[----:B------:R-:W-:-:S07]  /*c050*/  @P0 BRA `(.L_x_353) ;  /* 0xffffedc000000947 */ /* 0x000fce000383ffff */
.L_x_352:
[----:B------:R-:W-:Y:S01]  /*c060*/  FMNMX.FTZ R0, R4, R149, !PT ;  /* 0x0000009504007209 */ /* 0x000fe20007810000 */
[----:B------:R-:W-:Y:S01]  /*c070*/  USHF.L.U32 UR4, UR21, 0x1, URZ ;  /* 0x0000000115047899 */ /* 0x000fe2000800063f */
[----:B-1----:R-:W-:Y:S01]  /*c080*/  LDSM.16.MT88.4 R172, [R209+0x10000] ;  /* 0x01000000d1ac783b */ /* 0x002fe20000004200 */
[----:B------:R-:W-:Y:S01]  /*c090*/  UIADD3 UR21, UR21, -0x1, URZ ;  /* 0xffffffff15157890 */ /* 0x000fe2000fffe03f */
[----:B------:R-:W-:Y:S04]  /*c0a0*/  FMNMX.FTZ R0, R5, R0, !PT ;  /* 0x0000000005007209 */ /* 0x000fe80007810000 */
[----:B------:R-:W-:Y:S02]  /*c0b0*/  FMNMX.FTZ R0, R8, R0, !PT ;  /* 0x0000000008007209 */ /* 0x000fe40007810000 */
[----:B------:R-:W-:Y:S02]  /*c0c0*/  LDSM.16.MT88.4 R176, [R210+0x10000] ;  /* 0x01000000d2b0783b */ /* 0x000fe40000004200 */
[----:B------:R-:W-:Y:S04]  /*c0d0*/  FMNMX.FTZ R0, R9, R0, !PT ;  /* 0x0000000009007209 */ /* 0x000fe80007810000 */
        /* <DEDUP_REMOVED lines=24> */
[----:B------:R-:W-:Y:S01]  /*c260*/  SHFL.BFLY PT, R3, R148, 0x2, 0x1f ;  /* 0x0c401f0094037f89 */ /* 0x000fe200000e0000 */
[----:B------:R-:W-:Y:S04]  /*c270*/  FMNMX.FTZ R0, R30, R0, !PT ;  /* 0x000000001e007209 */ /* 0x000fe80007810000 */
[----:B------:R-:W-:Y:S04]  /*c280*/  FMNMX.FTZ R0, R31, R0, !PT ;  /* 0x000000001f007209 */ /* 0x000fe80007810000 */
[----:B------:R-:W-:Y:S04]  /*c290*/  FMNMX.FTZ R0, R34, R0, !PT ;  /* 0x0000000022007209 */ /* 0x000fe80007810000 */
[----:B------:R-:W-:Y:S05]  /*c2a0*/  FMNMX.FTZ R0, R35, R0, !PT ;  /* 0x0000000023007209 */ /* 0x000fea0007810000 */
        /* <DEDUP_REMOVED lines=8> */
[----:B------:R-:W-:Y:S02]  /*c330*/  LOP3.LUT R151, R237, UR14, R238, 0x96, !PT ;  /* 0x0000000eed977c12 */ /* 0x000fe4000f8e96ee */
[C---:B------:R-:W-:Y:S01]  /*c340*/  FSETP.NEU.FTZ.AND P1, PT, R148.reuse, -INF , PT ;  /* 0xff8000009400780b */ /* 0x040fe20003f3d000 */
[C---:B------:R-:W-:Y:S02]  /*c350*/  FMUL.FTZ R184, R148.reuse, c[0x0][0x23c] ;  /* 0x00008f0094b87a20 */ /* 0x040fe40000410000 */
[----:B------:R-:W-:Y:S01]  /*c360*/  FADD.FTZ R2, -R148, R149 ;  /* 0x0000009594027221 */ /* 0x000fe20000010100 */
[----:B------:R-:W-:Y:S01]  /*c370*/  MOV R149, UR4 ;  /* 0x0000000400957c02 */ /* 0x000fe20008000f00 */
[----:B------:R-:W-:Y:S01]  /*c380*/  IMAD.WIDE.U32 R188, R151, -0x326172a9, RZ ;  /* 0xcd9e8d5797bc7825 */ /* 0x000fe200078e00ff */
[----:B------:R-:W-:Y:S01]  /*c390*/  FSEL R184, R184, RZ, P1 ;  /* 0x000000ffb8b87208 */ /* 0x000fe20000800000 */
[----:B------:R-:W-:Y:S01]  /*c3a0*/  UIADD3 UR4, UR4, 0x1, URZ ;  /* 0x0000000104047890 */ /* 0x000fe2000fffe03f */
[----:B------:R-:W-:Y:S01]  /*c3b0*/  FSETP.NEU.FTZ.AND P1, PT, R3, -INF , PT ;  /* 0xff8000000300780b */ /* 0x000fe20003f3d000 */
[----:B------:R-:W-:Y:S01]  /*c3c0*/  FMUL.FTZ R2, R2, c[0x0][0x23c] ;  /* 0x00008f0002027a20 */ /* 0x000fe20000410000 */
[----:B------:R-:W-:Y:S01]  /*c3d0*/  LOP3.LUT R149, R239, UR25, R149, 0x96, !PT ;  /* 0x00000019ef957c12 */ /* 0x000fe2000f8e9695 */
[--C-:B------:R-:W-:Y:S01]  /*c3e0*/  FFMA.FTZ R8, R8, c[0x0][0x23c], -R184.reuse ;  /* 0x00008f0008087a23 */ /* 0x100fe200000108b8 */
[----:B------:R-:W-:Y:S01]  /*c3f0*/  FSEL R185, R185, RZ, P1 ;  /* 0x000000ffb9b97208 */ /* 0x000fe20000800000 */
[----:B------:R-:W-:Y:S02]  /*c400*/  FFMA.FTZ R9, R9, c[0x0][0x23c], -R184 ;  /* 0x00008f0009097a23 */ /* 0x000fe400000108b8 */
[----:B------:R1:W-:Y:S01]  /*c410*/  MUFU.EX2 R240, R8 ;  /* 0x0000000800f07308 */ /* 0x0003e20000000800 */
[----:B------:R-:W-:Y:S04]  /*c420*/  IMAD.WIDE.U32 R168, R149, -0x326172a9, RZ ;  /* 0xcd9e8d5795a87825 */ /* 0x000fe800078e00ff */
[--C-:B------:R-:W-:Y:S01]  /*c430*/  FFMA.FTZ R10, R10, c[0x0][0x23c], -R185.reuse ;  /* 0x00008f000a0a7a23 */ /* 0x100fe200000108b9 */
[----:B------:R-:W-:Y:S01]  /*c440*/  LOP3.LUT R0, R169, UR15, R242, 0x96, !PT ;  /* 0x0000000fa9007c12 */ /* 0x000fe2000f8e96f2 */
[--C-:B------:R-:W-:Y:S02]  /*c450*/  FFMA.FTZ R11, R11, c[0x0][0x23c], -R185.reuse ;  /* 0x00008f000b0b7a23 */ /* 0x100fe400000108b9 */
[--C-:B------:R-:W-:Y:S01]  /*c460*/  FFMA.FTZ R4, R4, c[0x0][0x23c], -R184.reuse ;  /* 0x00008f0004047a23 */ /* 0x100fe200000108b8 */
[----:B------:R2:W-:Y:S01]  /*c470*/  MUFU.EX2 R207, R9 ;  /* 0x0000000900cf7308 */ /* 0x0005e20000000800 */
[--C-:B------:R-:W-:Y:S02]  /*c480*/  FFMA.FTZ R5, R5, c[0x0][0x23c], -R184.reuse ;  /* 0x00008f0005057a23 */ /* 0x100fe400000108b8 */
[--C-:B------:R-:W-:Y:S02]  /*c490*/  FFMA.FTZ R6, R6, c[0x0][0x23c], -R185.reuse ;  /* 0x00008f0006067a23 */ /* 0x100fe400000108b9 */
[--C-:B------:R-:W-:Y:S02]  /*c4a0*/  FFMA.FTZ R7, R7, c[0x0][0x23c], -R185.reuse ;  /* 0x00008f0007077a23 */ /* 0x100fe400000108b9 */
[--C-:B------:R-:W-:Y:S02]  /*c4b0*/  FFMA.FTZ R32, R32, c[0x0][0x23c], -R184.reuse ;  /* 0x00008f0020207a23 */ /* 0x100fe400000108b8 */
[--C-:B------:R-:W-:Y:S01]  /*c4c0*/  FFMA.FTZ R34, R34, c[0x0][0x23c], -R185.reuse ;  /* 0x00008f0022227a23 */ /* 0x100fe200000108b9 */
[----:B------:R3:W-:Y:S01]  /*c4d0*/  MUFU.EX2 R206, R10 ;  /* 0x0000000a00ce7308 */ /* 0x0007e20000000800 */
[--C-:B------:R-:W-:Y:S02]  /*c4e0*/  FFMA.FTZ R16, R16, c[0x0][0x23c], -R184.reuse ;  /* 0x00008f0010107a23 */ /* 0x100fe400000108b8 */
[----:B------:R-:W-:Y:S01]  /*c4f0*/  FFMA.FTZ R17, R17, c[0x0][0x23c], -R184 ;  /* 0x00008f0011117a23 */ /* 0x000fe200000108b8 */
[----:B-1----:R-:W-:Y:S01]  /*c500*/  LOP3.LUT R8, R189, UR13, R168, 0x96, !PT ;  /* 0x0000000dbd087c12 */ /* 0x002fe2000f8e96a8 */
[----:B------:R-:W-:Y:S04]  /*c510*/  IMAD.WIDE.U32 R168, R0, -0x2daee0ad, RZ ;  /* 0xd2511f5300a87825 */ /* 0x000fe800078e00ff */
[--C-:B------:R-:W-:Y:S01]  /*c520*/  FFMA.FTZ R18, R18, c[0x0][0x23c], -R185.reuse ;  /* 0x00008f0012127a23 */ /* 0x100fe200000108b9 */
[----:B------:R1:W-:Y:S01]  /*c530*/  MUFU.EX2 R205, R11 ;  /* 0x0000000b00cd7308 */ /* 0x0003e20000000800 */
[--C-:B------:R-:W-:Y:S02]  /*c540*/  FFMA.FTZ R19, R19, c[0x0][0x23c], -R185.reuse ;  /* 0x00008f0013137a23 */ /* 0x100fe400000108b9 */
[--C-:B------:R-:W-:Y:S02]  /*c550*/  FFMA.FTZ R12, R12, c[0x0][0x23c], -R184.reuse ;  /* 0x00008f000c0c7a23 */ /* 0x100fe400000108b8 */
[----:B--2---:R-:W-:Y:S04]  /*c560*/  IMAD.WIDE.U32 R8, R8, -0x2daee0ad, RZ ;  /* 0xd2511f5308087825 */ /* 0x004fe800078e00ff */
[----:B------:R-:W-:Y:S01]  /*c570*/  FFMA.FTZ R13, R13, c[0x0][0x23c], -R184 ;  /* 0x00008f000d0d7a23 */ /* 0x000fe200000108b8 */
[----:B------:R2:W-:Y:S01]  /*c580*/  MUFU.EX2 R204, R4 ;  /* 0x0000000400cc7308 */ /* 0x0005e20000000800 */
[----:B------:R-:W-:Y:S01]  /*c590*/  LOP3.LUT R0, R9, UR10, R168, 0x96, !PT ;  /* 0x0000000a09007c12 */ /* 0x000fe2000f8e96a8 */
[--C-:B------:R-:W-:Y:S01]  /*c5a0*/  FFMA.FTZ R14, R14, c[0x0][0x23c], -R185.reuse ;  /* 0x00008f000e0e7a23 */ /* 0x100fe200000108b9 */
[----:B---3--:R-:W-:Y:S01]  /*c5b0*/  LOP3.LUT R10, R169, UR12, R236, 0x96, !PT ;  /* 0x0000000ca90a7c12 */ /* 0x008fe2000f8e96ec */
[--C-:B------:R-:W-:Y:S02]  /*c5c0*/  FFMA.FTZ R15, R15, c[0x0][0x23c], -R185.reuse ;  /* 0x00008f000f0f7a23 */ /* 0x100fe400000108b9 */
[----:B------:R-:W-:Y:S04]  /*c5d0*/  IMAD.WIDE.U32 R180, R0, -0x326172a9, RZ ;  /* 0xcd9e8d5700b47825 */ /* 0x000fe800078e00ff */
[----:B------:R3:W-:Y:S01]  /*c5e0*/  MUFU.EX2 R203, R5 ;  /* 0x0000000500cb7308 */ /* 0x0007e20000000800 */
[----:B------:R-:W-:Y:S04]  /*c5f0*/  IMAD.WIDE.U32 R168, R10, -0x326172a9, RZ ;  /* 0xcd9e8d570aa87825 */ /* 0x000fe800078e00ff */
[----:B------:R-:W-:Y:S01]  /*c600*/  FFMA.FTZ R24, R24, c[0x0][0x23c], -R184 ;  /* 0x00008f0018187a23 */ /* 0x000fe200000108b8 */
[----:B------:R-:W-:Y:S01]  /*c610*/  LOP3.LUT R0, R181, UR9, R168, 0x96, !PT ;  /* 0x00000009b5007c12 */ /* 0x000fe2000f8e96a8 */
[----:B------:R-:W-:Y:S01]  /*c620*/  FFMA.FTZ R25, R25, c[0x0][0x23c], -R184 ;  /* 0x00008f0019197a23 */ /* 0x000fe200000108b8 */
[----:B------:R-:W-:Y:S01]  /*c630*/  LOP3.LUT R10, R169, UR11, R188, 0x96, !PT ;  /* 0x0000000ba90a7c12 */ /* 0x000fe2000f8e96bc */
[--C-:B------:R-:W-:Y:S01]  /*c640*/  FFMA.FTZ R26, R26, c[0x0][0x23c], -R185.reuse ;  /* 0x00008f001a1a7a23 */ /* 0x100fe200000108b9 */
[----:B------:R4:W-:Y:S01]  /*c650*/  MUFU.EX2 R202, R6 ;  /* 0x0000000600ca7308 */ /* 0x0009e20000000800 */
[----:B------:R-:W-:Y:S04]  /*c660*/  IMAD.WIDE.U32 R182, R0, -0x2daee0ad, RZ ;  /* 0xd2511f5300b67825 */ /* 0x000fe800078e00ff */
[----:B-1----:R-:W-:Y:S04]  /*c670*/  IMAD.WIDE.U32 R10, R10, -0x2daee0ad, RZ ;  /* 0xd2511f530a0a7825 */ /* 0x002fe800078e00ff */
[----:B------:R-:W-:Y:S01]  /*c680*/  FADD.FTZ R0, -R3, R150 ;  /* 0x0000009603007221 */ /* 0x000fe20000010100 */
[----:B------:R1:W-:Y:S01]  /*c690*/  MUFU.EX2 R201, R7 ;  /* 0x0000000700c97308 */ /* 0x0003e20000000800 */
[----:B--2---:R-:W-:Y:S01]  /*c6a0*/  LOP3.LUT R4, R183, UR6, R10, 0x96, !PT ;  /* 0x00000006b7047c12 */ /* 0x004fe2000f8e960a */
[--C-:B------:R-:W-:Y:S01]  /*c6b0*/  FFMA.FTZ R27, R27, c[0x0][0x23c], -R185.reuse ;  /* 0x00008f001b1b7a23 */ /* 0x100fe200000108b9 */
[----:B------:R-:W-:Y:S01]  /*c6c0*/  LOP3.LUT R8, R11, UR8, R8, 0x96, !PT ;  /* 0x000000080b087c12 */ /* 0x000fe2000f8e9608 */
[----:B------:R-:W-:Y:S02]  /*c6d0*/  FMUL.FTZ R0, R0, c[0x0][0x23c] ;  /* 0x00008f0000007a20 */ /* 0x000fe40000410000 */
[----:B---3--:R-:W-:Y:S04]  /*c6e0*/  IMAD.WIDE.U32 R4, R4, -0x326172a9, RZ ;  /* 0xcd9e8d5704047825 */ /* 0x008fe800078e00ff */
[----:B------:R-:W-:Y:S01]  /*c6f0*/  IMAD.WIDE.U32 R186, R8, -0x326172a9, RZ ;  /* 0xcd9e8d5708ba7825 */ /* 0x000fe200078e00ff */
[----:B------:R-:W2:Y:S01]  /*c700*/  MUFU.EX2 R2, R2 ;  /* 0x0000000200027308 */ /* 0x000ea20000000800 */
[----:B------:R-:W-:Y:S02]  /*c710*/  SHF.R.U32.HI R11, RZ, 0x18, R4 ;  /* 0x00000018ff0b7819 */ /* 0x000fe40000011604 */
[----:B----4-:R-:W-:Y:S01]  /*c720*/  LOP3.LUT R6, R4, 0xffff, RZ, 0xc0, !PT ;  /* 0x0000ffff04067812 */ /* 0x010fe200078ec0ff */
[----:B------:R-:W-:Y:S01]  /*c730*/  FFMA.FTZ R20, R20, c[0x0][0x23c], -R184 ;  /* 0x00008f0014147a23 */ /* 0x000fe200000108b8 */
[----:B------:R-:W-:Y:S01]  /*c740*/  LOP3.LUT R5, R5, UR16, R186, 0x96, !PT ;  /* 0x0000001005057c12 */ /* 0x000fe2000f8e96ba */
[----:B------:R-:W-:Y:S01]  /*c750*/  FFMA.FTZ R22, R22, c[0x0][0x23c], -R185 ;  /* 0x00008f0016167a23 */ /* 0x000fe200000108b9 */
[----:B------:R-:W-:Y:S01]  /*c760*/  SHF.R.U32.HI R8, RZ, 0x10, R4 ;  /* 0x00000010ff087819 */ /* 0x000fe20000011604 */
[--C-:B------:R-:W-:Y:S01]  /*c770*/  FFMA.FTZ R28, R28, c[0x0][0x23c], -R184.reuse ;  /* 0x00008f001c1c7a23 */ /* 0x100fe200000108b8 */
[----:B------:R-:W-:Y:S01]  /*c780*/  LOP3.LUT R149, R4, 0xff, RZ, 0xc0, !PT ;  /* 0x000000ff04957812 */ /* 0x000fe200078ec0ff */
[----:B------:R-:W3:Y:S01]  /*c790*/  MUFU.EX2 R0, R0 ;  /* 0x0000000000007308 */ /* 0x000ee20000000800 */
[----:B------:R-:W-:Y:S01]  /*c7a0*/  LOP3.LUT R4, R5, 0xffff, RZ, 0xc0, !PT ;  /* 0x0000ffff05047812 */ /* 0x000fe200078ec0ff */
[----:B------:R-:W-:Y:S01]  /*c7b0*/  FFMA.FTZ R29, R29, c[0x0][0x23c], -R184 ;  /* 0x00008f001d1d7a23 */ /* 0x000fe200000108b8 */
[----:B-1----:R-:W-:Y:S01]  /*c7c0*/  SHF.R.U32.HI R7, RZ, 0x10, R5 ;  /* 0x00000010ff077819 */ /* 0x002fe20000011605 */
[--C-:B------:R-:W-:Y:S01]  /*c7d0*/  FFMA.FTZ R30, R30, c[0x0][0x23c], -R185.reuse ;  /* 0x00008f001e1e7a23 */ /* 0x100fe200000108b9 */
[----:B------:R-:W-:Y:S01]  /*c7e0*/  SHF.R.U32.HI R10, RZ, 0x8, R6 ;  /* 0x00000008ff0a7819 */ /* 0x000fe20000011606 */
[----:B------:R-:W-:Y:S01]  /*c7f0*/  FFMA.FTZ R31, R31, c[0x0][0x23c], -R185 ;  /* 0x00008f001f1f7a23 */ /* 0x000fe200000108b9 */
[----:B------:R-:W-:Y:S02]  /*c800*/  LOP3.LUT R9, R8, 0xff, RZ, 0xc0, !PT ;  /* 0x000000ff08097812 */ /* 0x000fe400078ec0ff */
[----:B------:R-:W-:Y:S01]  /*c810*/  LOP3.LUT R8, R5, 0xff, RZ, 0xc0, !PT ;  /* 0x000000ff05087812 */ /* 0x000fe200078ec0ff */
[----:B------:R1:W-:Y:S01]  /*c820*/  MUFU.EX2 R200, R16 ;  /* 0x0000001000c87308 */ /* 0x0003e20000000800 */
[----:B------:R-:W-:Y:S02]  /*c830*/  SHF.R.U32.HI R6, RZ, 0x18, R5 ;  /* 0x00000018ff067819 */ /* 0x000fe40000011605 */
[----:B------:R-:W-:Y:S01]  /*c840*/  SHF.R.U32.HI R5, RZ, 0x8, R4 ;  /* 0x00000008ff057819 */ /* 0x000fe20000011604 */
[C---:B--2---:R-:W-:Y:S01]  /*c850*/  FMUL.FTZ R36, R2.reuse, R36 ;  /* 0x0000002402247220 */ /* 0x044fe20000410000 */
[----:B------:R-:W-:Y:S01]  /*c860*/  LOP3.LUT R4, R7, 0xff, RZ, 0xc0, !PT ;  /* 0x000000ff07047812 */ /* 0x000fe200078ec0ff */
[C---:B------:R-:W-:Y:S01]  /*c870*/  FMUL.FTZ R37, R2.reuse, R37 ;  /* 0x0000002502257220 */ /* 0x040fe20000410000 */
[----:B------:R-:W-:Y:S01]  /*c880*/  PRMT R10, R149, 0x5410, R10 ;  /* 0x00005410950a7816 */ /* 0x000fe2000000000a */
[C---:B------:R-:W-:Y:S01]  /*c890*/  FMUL.FTZ R40, R2.reuse, R40 ;  /* 0x0000002802287220 */ /* 0x040fe20000410000 */
[----:B------:R-:W-:Y:S01]  /*c8a0*/  PRMT R9, R9, 0x5410, R11 ;  /* 0x0000541009097816 */ /* 0x000fe2000000000b */
[----:B------:R-:W-:Y:S01]  /*c8b0*/  FMUL.FTZ R41, R2, R41 ;  /* 0x0000002902297220 */ /* 0x000fe20000410000 */
[----:B------:R-:W-:Y:S01]  /*c8c0*/  PRMT R5, R8, 0x5410, R5 ;  /* 0x0000541008057816 */ /* 0x000fe20000000005 */
[--C-:B------:R-:W-:Y:S01]  /*c8d0*/  HSET2.LE.AND R170, R10, R245.reuse, PT ;  /* 0x000000f50aaa7233 */ /* 0x100fe20003803000 */
[----:B------:R-:W-:Y:S01]  /*c8e0*/  PRMT R4, R4, 0x5410, R6 ;  /* 0x0000541004047816 */ /* 0x000fe20000000006 */
[--C-:B------:R-:W-:Y:S01]  /*c8f0*/  HSET2.LE.AND R171, R9, R245.reuse, PT ;  /* 0x000000f509ab7233 */ /* 0x100fe20003803000 */
[----:B------:R-:W-:Y:S01]  /*c900*/  F2FP.BF16.PACK_AB R6, R203, R204 ;  /* 0x000000cccb06723e */ /* 0x000fe200000010ff */
[--C-:B------:R-:W-:Y:S01]  /*c910*/  HSET2.LE.AND R168, R5, R245.reuse, PT ;  /* 0x000000f505a87233 */ /* 0x100fe20003803000 */
[----:B------:R-:W-:Y:S01]  /*c920*/  F2FP.BF16.PACK_AB R5, R205, R206 ;  /* 0x000000cecd05723e */ /* 0x000fe200000010ff */
[--C-:B------:R-:W-:Y:S01]  /*c930*/  HSET2.LE.AND R169, R4, R245.reuse, PT ;  /* 0x000000f504a97233 */ /* 0x100fe20003803000 */
[----:B------:R-:W-:Y:S01]  /*c940*/  F2FP.BF16.PACK_AB R4, R207, R240 ;  /* 0x000000f0cf04723e */ /* 0x000fe200000010ff */
[C---:B------:R-:W-:Y:S01]  /*c950*/  FMUL.FTZ R8, R2.reuse, R156 ;  /* 0x0000009c02087220 */ /* 0x040fe20000410000 */
[----:B------:R-:W-:Y:S01]  /*c960*/  F2FP.BF16.PACK_AB R7, R201, R202 ;  /* 0x000000cac907723e */ /* 0x000fe200000010ff */
[----:B------:R-:W-:Y:S01]  /*c970*/  FMUL.FTZ R9, R2, R157 ;  /* 0x0000009d02097220 */ /* 0x000fe20000410000 */
[----:B------:R-:W-:Y:S01]  /*c980*/  LOP3.LUT R170, R170, R4, RZ, 0xc0, !PT ;  /* 0x00000004aaaa7212 */ /* 0x000fe200078ec0ff */
[C---:B------:R-:W-:Y:S01]  /*c990*/  FMUL.FTZ R4, R2.reuse, R152 ;  /* 0x0000009802047220 */ /* 0x040fe20000410000 */
[----:B------:R-:W-:Y:S01]  /*c9a0*/  LOP3.LUT R171, R171, R5, RZ, 0xc0, !PT ;  /* 0x00000005abab7212 */ /* 0x000fe200078ec0ff */
[----:B------:R-:W-:Y:S01]  /*c9b0*/  FMUL.FTZ R5, R2, R153 ;  /* 0x0000009902057220 */ /* 0x000fe20000410000 */
[----:B------:R-:W-:Y:S01]  /*c9c0*/  LOP3.LUT R168, R168, R6, RZ, 0xc0, !PT ;  /* 0x00000006a8a87212 */ /* 0x000fe200078ec0ff */
[C---:B---3--:R-:W-:Y:S01]  /*c9d0*/  FMUL.FTZ R6, R0.reuse, R154 ;  /* 0x0000009a00067220 */ /* 0x048fe20000410000 */
[----:B------:R-:W-:Y:S01]  /*c9e0*/  LOP3.LUT R169, R169, R7, RZ, 0xc0, !PT ;  /* 0x00000007a9a97212 */ /* 0x000fe200078ec0ff */
[C---:B------:R-:W-:Y:S01]  /*c9f0*/  FMUL.FTZ R7, R0.reuse, R155 ;  /* 0x0000009b00077220 */ /* 0x040fe20000410000 */
[----:B------:R-:W-:Y:S01]  /*ca00*/  LOP3.LUT R150, R187, UR7, R180, 0x96, !PT ;  /* 0x00000007bb967c12 */ /* 0x000fe2000f8e96b4 */
[----:B------:R-:W2:Y:S01]  /*ca10*/  LDSM.16.MT88.4 R152, [R212+0x10000] ;  /* 0x01000000d498783b */ /* 0x000ea20000004200 */
[C---:B------:R-:W-:Y:S01]  /*ca20*/  FMUL.FTZ R10, R0.reuse, R158 ;  /* 0x0000009e000a7220 */ /* 0x040fe20000410000 */
[----:B------:R3:W4:Y:S01]  /*ca30*/  MUFU.EX2 R199, R17 ;  /* 0x0000001100c77308 */ /* 0x0007220000000800 */
[----:B------:R-:W-:Y:S02]  /*ca40*/  FMUL.FTZ R11, R0, R159 ;  /* 0x0000009f000b7220 */ /* 0x000fe40000410000 */
[C---:B------:R-:W-:Y:S03]  /*ca50*/  HMMA.16816.F32.BF16 R4, R168.reuse, R172, R4 ;  /* 0x000000aca804723c */ /* 0x040fe60000041804 */
[----:B------:R-:W5:Y:S02]  /*ca60*/  LDSM.16.MT88.4 R156, [R211+0x10000] ;  /* 0x01000000d39c783b */ /* 0x000f640000004200 */
[----:B-1----:R-:W-:Y:S02]  /*ca70*/  FMUL.FTZ R16, R2, R160 ;  /* 0x000000a002107220 */ /* 0x002fe40000410000 */
[C---:B------:R-:W-:Y:S01]  /*ca80*/  FMUL.FTZ R38, R0.reuse, R38 ;  /* 0x0000002600267220 */ /* 0x040fe20000410000 */
[C---:B------:R-:W-:Y:S01]  /*ca90*/  HMMA.16816.F32.BF16 R8, R168.reuse, R174, R8 ;  /* 0x000000aea808723c */ /* 0x040fe20000041808 */
[----:B------:R1:W-:Y:S02]  /*caa0*/  MUFU.EX2 R198, R18 ;  /* 0x0000001200c67308 */ /* 0x0003e40000000800 */
[----:B------:R-:W4:Y:S01]  /*cab0*/  LDSM.16.MT88.4 R172, [R209+0x12000] ;  /* 0x01200000d1ac783b */ /* 0x000f220000004200 */
[C---:B------:R-:W-:Y:S02]  /*cac0*/  FMUL.FTZ R39, R0.reuse, R39 ;  /* 0x0000002700277220 */ /* 0x040fe40000410000 */
[C---:B------:R-:W-:Y:S02]  /*cad0*/  FMUL.FTZ R42, R0.reuse, R42 ;  /* 0x0000002a002a7220 */ /* 0x040fe40000410000 */
[----:B------:R-:W-:Y:S03]  /*cae0*/  FMUL.FTZ R43, R0, R43 ;  /* 0x0000002b002b7220 */ /* 0x000fe60000410000 */
[C---:B------:R-:W-:Y:S01]  /*caf0*/  HMMA.16816.F32.BF16 R36, R168.reuse, R176, R36 ;  /* 0x000000b0a824723c */ /* 0x040fe20000041824 */
[----:B------:R5:W4:Y:S02]  /*cb00*/  MUFU.EX2 R197, R19 ;  /* 0x0000001300c57308 */ /* 0x000b240000000800 */
[C---:B---3--:R-:W-:Y:S02]  /*cb10*/  FMUL.FTZ R17, R2.reuse, R161 ;  /* 0x000000a102117220 */ /* 0x048fe40000410000 */
[C---:B------:R-:W-:Y:S02]  /*cb20*/  FMUL.FTZ R44, R2.reuse, R44 ;  /* 0x0000002c022c7220 */ /* 0x040fe40000410000 */
[----:B------:R-:W-:Y:S01]  /*cb30*/  FMUL.FTZ R45, R2, R45 ;  /* 0x0000002d022d7220 */ /* 0x000fe20000410000 */
[C---:B------:R-:W-:Y:S01]  /*cb40*/  HMMA.16816.F32.BF16 R40, R168.reuse, R178, R40 ;  /* 0x000000b2a828723c */ /* 0x040fe20000041828 */
[----:B------:R-:W-:Y:S02]  /*cb50*/  LDSM.16.MT88.4 R176, [R212+0x10800] ;  /* 0x01080000d4b0783b */ /* 0x000fe40000004200 */
[----:B------:R3:W-:Y:S01]  /*cb60*/  MUFU.EX2 R194, R14 ;  /* 0x0000000e00c27308 */ /* 0x0007e20000000800 */
[C---:B------:R-:W-:Y:S02]  /*cb70*/  FMUL.FTZ R46, R0.reuse, R46 ;  /* 0x0000002e002e7220 */ /* 0x040fe40000410000 */
[C---:B------:R-:W-:Y:S02]  /*cb80*/  FMUL.FTZ R47, R0.reuse, R47 ;  /* 0x0000002f002f7220 */ /* 0x040fe40000410000 */
[----:B-1----:R-:W-:Y:S04]  /*cb90*/  FMUL.FTZ R18, R0, R162 ;  /* 0x000000a200127220 */ /* 0x002fe80000410000 */
[C---:B------:R-:W-:Y:S01]  /*cba0*/  FMUL.FTZ R48, R2.reuse, R48 ;  /* 0x0000003002307220 */ /* 0x040fe20000410000 */
[C---:B--2---:R-:W-:Y:S01]  /*cbb0*/  HMMA.16816.F32.BF16 R44, R168.reuse, R152, R44 ;  /* 0x00000098a82c723c */ /* 0x044fe2000004182c */
[----:B------:R1:W-:Y:S02]  /*cbc0*/  MUFU.EX2 R193, R15 ;  /* 0x0000000f00c17308 */ /* 0x0003e40000000800 */
[----:B------:R-:W-:Y:S02]  /*cbd0*/  FMUL.FTZ R49, R2, R49 ;  /* 0x0000003102317220 */ /* 0x000fe40000410000 */
[C---:B------:R-:W-:Y:S02]  /*cbe0*/  FMUL.FTZ R50, R0.reuse, R50 ;  /* 0x0000003200327220 */ /* 0x040fe40000410000 */
[C---:B------:R-:W-:Y:S02]  /*cbf0*/  FMUL.FTZ R51, R0.reuse, R51 ;  /* 0x0000003300337220 */ /* 0x040fe40000410000 */
[----:B-----5:R-:W-:Y:S02]  /*cc00*/  FMUL.FTZ R19, R0, R163 ;  /* 0x000000a300137220 */ /* 0x020fe40000410000 */
[----:B------:R-:W-:Y:S01]  /*cc10*/  LDSM.16.MT88.4 R160, [R209+0x10800] ;  /* 0x01080000d1a0783b */ /* 0x000fe20000004200 */
[C---:B------:R-:W-:Y:S01]  /*cc20*/  FMUL.FTZ R52, R2.reuse, R52 ;  /* 0x0000003402347220 */ /* 0x040fe20000410000 */
[----:B------:R2:W-:Y:S01]  /*cc30*/  MUFU.EX2 R196, R12 ;  /* 0x0000000c00c47308 */ /* 0x0005e20000000800 */
[C---:B------:R-:W-:Y:S03]  /*cc40*/  HMMA.16816.F32.BF16 R48, R168.reuse, R154, R48 ;  /* 0x0000009aa830723c */ /* 0x040fe60000041830 */
[----:B------:R-:W-:Y:S02]  /*cc50*/  FMUL.FTZ R53, R2, R53 ;  /* 0x0000003502357220 */ /* 0x000fe40000410000 */
[----:B------:R-:W5:Y:S01]  /*cc60*/  LDSM.16.MT88.4 R152, [R210+0x12000] ;  /* 0x01200000d298783b */ /* 0x000f620000004200 */
[C---:B------:R-:W-:Y:S02]  /*cc70*/  FMUL.FTZ R54, R0.reuse, R54 ;  /* 0x0000003600367220 */ /* 0x040fe40000410000 */
[C---:B------:R-:W-:Y:S01]  /*cc80*/  FMUL.FTZ R55, R0.reuse, R55 ;  /* 0x0000003700377220 */ /* 0x040fe20000410000 */
[----:B------:R2:W2:Y:S03]  /*cc90*/  MUFU.EX2 R195, R13 ;  /* 0x0000000d00c37308 */ /* 0x0004a60000000800 */
[C---:B---3--:R-:W-:Y:S02]  /*cca0*/  FMUL.FTZ R14, R0.reuse, R166 ;  /* 0x000000a6000e7220 */ /* 0x048fe40000410000 */
[----:B-1----:R-:W-:Y:S01]  /*ccb0*/  FMUL.FTZ R15, R0, R167 ;  /* 0x000000a7000f7220 */ /* 0x002fe20000410000 */
[C---:B------:R-:W-:Y:S03]  /*ccc0*/  HMMA.16816.F32.BF16 R52, R168.reuse, R156, R52 ;  /* 0x0000009ca834723c */ /* 0x040fe60000041834 */
[C---:B------:R-:W-:Y:S01]  /*ccd0*/  FMUL.FTZ R56, R2.reuse, R56 ;  /* 0x0000003802387220 */ /* 0x040fe20000410000 */
[----:B------:R1:W-:Y:S01]  /*cce0*/  MUFU.EX2 R192, R24 ;  /* 0x0000001800c07308 */ /* 0x0003e20000000800 */
[----:B------:R-:W-:Y:S02]  /*ccf0*/  FMUL.FTZ R57, R2, R57 ;  /* 0x0000003902397220 */ /* 0x000fe40000410000 */
[C---:B------:R-:W-:Y:S02]  /*cd00*/  FMUL.FTZ R58, R0.reuse, R58 ;  /* 0x0000003a003a7220 */ /* 0x040fe40000410000 */
[----:B------:R-:W-:Y:S03]  /*cd10*/  FMUL.FTZ R59, R0, R59 ;  /* 0x0000003b003b7220 */ /* 0x000fe60000410000 */
[C---:B------:R-:W-:Y:S02]  /*cd20*/  FMUL.FTZ R60, R2.reuse, R60 ;  /* 0x0000003c023c7220 */ /* 0x040fe40000410000 */
[----:B------:R-:W-:Y:S01]  /*cd30*/  FMUL.FTZ R61, R2, R61 ;  /* 0x0000003d023d7220 */ /* 0x000fe20000410000 */
[----:B------:R3:W-:Y:S01]  /*cd40*/  MUFU.EX2 R191, R25 ;  /* 0x0000001900bf7308 */ /* 0x0007e20000000800 */
[C---:B------:R-:W-:Y:S01]  /*cd50*/  HMMA.16816.F32.BF16 R56, R168.reuse, R158, R56 ;  /* 0x0000009ea838723c */ /* 0x040fe20000041838 */
[----:B------:R-:W1:Y:S02]  /*cd60*/  LDSM.16.MT88.4 R156, [R212+0x12000] ;  /* 0x01200000d49c783b */ /* 0x000e640000004200 */
[C---:B------:R-:W-:Y:S02]  /*cd70*/  FMUL.FTZ R62, R0.reuse, R62 ;  /* 0x0000003e003e7220 */ /* 0x040fe40000410000 */
[----:B------:R-:W-:Y:S02]  /*cd80*/  FMUL.FTZ R63, R0, R63 ;  /* 0x0000003f003f7220 */ /* 0x000fe40000410000 */
[C---:B------:R-:W-:Y:S02]  /*cd90*/  FMUL.FTZ R64, R2.reuse, R64 ;  /* 0x0000004002407220 */ /* 0x040fe40000410000 */
[----:B------:R-:W-:Y:S01]  /*cda0*/  FMUL.FTZ R65, R2, R65 ;  /* 0x0000004102417220 */ /* 0x000fe20000410000 */
[----:B------:R1:W-:Y:S02]  /*cdb0*/  MUFU.EX2 R190, R26 ;  /* 0x0000001a00be7308 */ /* 0x0003e40000000800 */
        /* <DEDUP_REMOVED lines=11> */
[C---:B-----5:R-:W-:Y:S03]  /*ce70*/  HMMA.16816.F32.BF16 R68, R168.reuse, R152, R68 ;  /* 0x00000098a844723c */ /* 0x060fe60000041844 */
[C---:B------:R-:W-:Y:S02]  /*ce80*/  FMUL.FTZ R74, R0.reuse, R74 ;  /* 0x0000004a004a7220 */ /* 0x040fe40000410000 */
[----:B------:R-:W-:Y:S02]  /*ce90*/  FMUL.FTZ R75, R0, R75 ;  /* 0x0000004b004b7220 */ /* 0x000fe40000410000 */
[C---:B------:R-:W-:Y:S02]  /*cea0*/  FMUL.FTZ R76, R2.reuse, R76 ;  /* 0x0000004c024c7220 */ /* 0x040fe40000410000 */
[----:B------:R-:W-:Y:S03]  /*ceb0*/  FMUL.FTZ R77, R2, R77 ;  /* 0x0000004d024d7220 */ /* 0x000fe60000410000 */
[C---:B------:R-:W-:Y:S01]  /*cec0*/  HMMA.16816.F32.BF16 R72, R168.reuse, R154, R72 ;  /* 0x0000009aa848723c */ /* 0x040fe20000041848 */
[----:B------:R-:W5:Y:S02]  /*ced0*/  LDSM.16.MT88.4 R152, [R209+0x14000] ;  /* 0x01400000d198783b */ /* 0x000f640000004200 */
        /* <DEDUP_REMOVED lines=84> */
[----:B------:R-:W-:Y:S05]  /*d420*/  IMAD.WIDE.U32 R150, R150, -0x2daee0ad, RZ ;  /* 0xd2511f5396967825 */ /* 0x000fea00078e00ff */
[C---:B------:R-:W-:Y:S01]  /*d430*/  HMMA.16816.F32.BF16 R136, R168.reuse, R174, R136 ;  /* 0x000000aea888723c */ /* 0x040fe20000041888 */
[----:B------:R-:W4:Y:S02]  /*d440*/  LDSM.16.MT88.4 R172, [R210+0x10800] ;  /* 0x01080000d2ac783b */ /* 0x000f240000004200 */
[--C-:B--2---:R-:W-:Y:S01]  /*d450*/  SHF.R.U32.HI R12, RZ, 0x10, R150.reuse ;  /* 0x00000010ff0c7819 */ /* 0x104fe20000011696 */
[----:B------:R-:W-:Y:S01]  /*d460*/  FMUL.FTZ R140, R2, R140 ;  /* 0x0000008c028c7220 */ /* 0x000fe20000410000 */
[----:B------:R-:W-:Y:S01]  /*d470*/  LOP3.LUT R149, R150, 0xffff, RZ, 0xc0, !PT ;  /* 0x0000ffff96957812 */ /* 0x000fe200078ec0ff */
[----:B------:R-:W-:Y:S01]  /*d480*/  FMUL.FTZ R141, R2, R141 ;  /* 0x0000008d028d7220 */ /* 0x000fe20000410000 */
[----:B------:R-:W-:Y:S01]  /*d490*/  LOP3.LUT R12, R12, 0xff, RZ, 0xc0, !PT ;  /* 0x000000ff0c0c7812 */ /* 0x000fe200078ec0ff */
[C---:B-----5:R-:W-:Y:S04]  /*d4a0*/  HMMA.16816.F32.BF16 R16, R168.reuse, R152, R16 ;  /* 0x00000098a810723c */ /* 0x060fe80000041810 */
[C---:B------:R-:W-:Y:S01]  /*d4b0*/  FMUL.FTZ R142, R0.reuse, R142 ;  /* 0x0000008e008e7220 */ /* 0x040fe20000410000 */
[----:B------:R-:W-:Y:S01]  /*d4c0*/  SHF.R.U32.HI R149, RZ, 0x8, R149 ;  /* 0x00000008ff957819 */ /* 0x000fe20000011695 */
[----:B------:R-:W-:Y:S01]  /*d4d0*/  FMUL.FTZ R143, R0, R143 ;  /* 0x0000008f008f7220 */ /* 0x000fe20000410000 */
[----:B------:R-:W-:Y:S01]  /*d4e0*/  LOP3.LUT R153, R150, 0xff, RZ, 0xc0, !PT ;  /* 0x000000ff96997812 */ /* 0x000fe200078ec0ff */
[C---:B------:R-:W-:Y:S01]  /*d4f0*/  FMUL.FTZ R144, R2.reuse, R144 ;  /* 0x0000009002907220 */ /* 0x040fe20000410000 */
[----:B------:R-:W-:Y:S03]  /*d500*/  SHF.R.U32.HI R152, RZ, 0x18, R150 ;  /* 0x00000018ff987819 */ /* 0x000fe60000011696 */
[----:B------:R-:W-:Y:S01]  /*d510*/  LOP3.LUT R150, R151, UR17, R182, 0x96, !PT ;  /* 0x0000001197967c12 */ /* 0x000fe2000f8e96b6 */
[C---:B------:R-:W-:Y:S01]  /*d520*/  HMMA.16816.F32.BF16 R140, R168.reuse, R154, R140 ;  /* 0x0000009aa88c723c */ /* 0x040fe2000004188c */
[----:B------:R-:W-:Y:S02]  /*d530*/  LDSM.16.MT88.4 R180, [R209+0x12800] ;  /* 0x01280000d1b4783b */ /* 0x000fe40000004200 */
[----:B------:R-:W-:Y:S01]  /*d540*/  SHF.R.U32.HI R13, RZ, 0x10, R150 ;  /* 0x00000010ff0d7819 */ /* 0x000fe20000011696 */
[----:B------:R-:W-:Y:S01]  /*d550*/  FMUL.FTZ R145, R2, R145 ;  /* 0x0000009102917220 */ /* 0x000fe20000410000 */
[----:B------:R-:W-:Y:S01]  /*d560*/  PRMT R186, R12, 0x5410, R152 ;  /* 0x000054100cba7816 */ /* 0x000fe20000000098 */
[----:B------:R-:W-:Y:S01]  /*d570*/  FMUL.FTZ R146, R0, R146 ;  /* 0x0000009200927220 */ /* 0x000fe20000410000 */
[----:B------:R-:W-:Y:S01]  /*d580*/  LOP3.LUT R12, R150, 0xffff, RZ, 0xc0, !PT ;  /* 0x0000ffff960c7812 */ /* 0x000fe200078ec0ff */
[----:B------:R-:W-:Y:S01]  /*d590*/  FMUL.FTZ R147, R0, R147 ;  /* 0x0000009300937220 */ /* 0x000fe20000410000 */
[----:B------:R-:W-:Y:S03]  /*d5a0*/  LOP3.LUT R151, R13, 0xff, RZ, 0xc0, !PT ;  /* 0x000000ff0d977812 */ /* 0x000fe600078ec0ff */
[----:B------:R-:W-:Y:S01]  /*d5b0*/  FMUL.FTZ R13, R2, R165 ;  /* 0x000000a5020d7220 */ /* 0x000fe20000410000 */
[----:B------:R-:W-:Y:S01]  /*d5c0*/  PRMT R149, R153, 0x5410, R149 ;  /* 0x0000541099957816 */ /* 0x000fe20000000095 */
[----:B------:R-:W-:Y:S01]  /*d5d0*/  FFMA.FTZ R0, R0, R244, R202 ;  /* 0x000000f400007223 */ /* 0x000fe200000100ca */
[----:B------:R-:W-:Y:S02]  /*d5e0*/  LOP3.LUT R152, R150, 0xff, RZ, 0xc0, !PT ;  /* 0x000000ff96987812 */ /* 0x000fe400078ec0ff */
[----:B------:R-:W-:Y:S01]  /*d5f0*/  SHF.R.U32.HI R153, RZ, 0x18, R150 ;  /* 0x00000018ff997819 */ /* 0x000fe20000011696 */
[--C-:B------:R-:W-:Y:S01]  /*d600*/  HSET2.LE.AND R154, R149, R245.reuse, PT ;  /* 0x000000f5959a7233 */ /* 0x100fe20003803000 */
[----:B------:R-:W-:Y:S01]  /*d610*/  SHF.R.U32.HI R150, RZ, 0x8, R12 ;  /* 0x00000008ff967819 */ /* 0x000fe2000001160c */
[----:B------:R-:W-:Y:S01]  /*d620*/  FMUL.FTZ R12, R2, R164 ;  /* 0x000000a4020c7220 */ /* 0x000fe20000410000 */
[----:B------:R-:W-:Y:S01]  /*d630*/  PRMT R153, R151, 0x5410, R153 ;  /* 0x0000541097997816 */ /* 0x000fe20000000099 */
[----:B------:R-:W2:Y:S01]  /*d640*/  LDSM.16.MT88.4 R164, [R211+0x10800] ;  /* 0x01080000d3a4783b */ /* 0x000ea20000004200 */
[----:B------:R-:W-:Y:S01]  /*d650*/  PRMT R150, R152, 0x5410, R150 ;  /* 0x0000541098967816 */ /* 0x000fe20000000096 */
[----:B------:R-:W-:Y:S01]  /*d660*/  FFMA.FTZ R2, R2, R241, R204 ;  /* 0x000000f102027223 */ /* 0x000fe200000100cc */
[----:B------:R-:W-:Y:S01]  /*d670*/  F2FP.BF16.PACK_AB R149, R199, R200 ;  /* 0x000000c8c795723e */ /* 0x000fe200000010ff */
[--C-:B------:R-:W-:Y:S01]  /*d680*/  HSET2.LE.AND R153, R153, R245.reuse, PT ;  /* 0x000000f599997233 */ /* 0x100fe20003803000 */
[C---:B-1----:R-:W-:Y:S03]  /*d690*/  HMMA.16816.F32.BF16 R12, R168.reuse, R156, R12 ;  /* 0x0000009ca80c723c */ /* 0x042fe6000004180c */
[----:B------:R-:W-:Y:S01]  /*d6a0*/  LOP3.LUT R154, R154, R149, RZ, 0xc0, !PT ;  /* 0x000000959a9a7212 */ /* 0x000fe200078ec0ff */
[--C-:B------:R-:W-:Y:S01]  /*d6b0*/  HSET2.LE.AND R149, R186, R245.reuse, PT ;  /* 0x000000f5ba957233 */ /* 0x100fe20003803000 */
[----:B------:R-:W-:Y:S01]  /*d6c0*/  F2FP.BF16.PACK_AB R155, R197, R198 ;  /* 0x000000c6c59b723e */ /* 0x000fe200000010ff */
[--C-:B------:R-:W-:Y:S01]  /*d6d0*/  HSET2.LE.AND R150, R150, R245.reuse, PT ;  /* 0x000000f596967233 */ /* 0x100fe20003803000 */
[----:B------:R-:W-:Y:S01]  /*d6e0*/  F2FP.BF16.PACK_AB R152, R195, R196 ;  /* 0x000000c4c398723e */ /* 0x000fe200000010ff */
[----:B------:R-:W-:Y:S01]  /*d6f0*/  HMMA.16816.F32.BF16 R144, R168, R158, R144 ;  /* 0x0000009ea890723c */ /* 0x000fe20000041890 */
[----:B------:R-:W1:Y:S01]  /*d700*/  LDSM.16.MT88.4 R156, [R210+0x12800] ;  /* 0x01280000d29c783b */ /* 0x000e620000004200 */
[----:B------:R-:W-:Y:S02]  /*d710*/  MUFU.EX2 R186, R22 ;  /* 0x0000001600ba7308 */ /* 0x000fe40000000800 */
[----:B------:R-:W-:Y:S01]  /*d720*/  F2FP.BF16.PACK_AB R151, R193, R194 ;  /* 0x000000c2c197723e */ /* 0x000fe200000010ff */
[----:B------:R-:W-:Y:S01]  /*d730*/  FADD.FTZ R2, R203, R2 ;  /* 0x00000002cb027221 */ /* 0x000fe20000010000 */
[----:B------:R-:W-:Y:S01]  /*d740*/  LOP3.LUT R155, R149, R155, RZ, 0xc0, !PT ;  /* 0x0000009b959b7212 */ /* 0x000fe200078ec0ff */
[----:B------:R-:W-:Y:S01]  /*d750*/  FADD.FTZ R0, R201, R0 ;  /* 0x00000000c9007221 */ /* 0x000fe20000010000 */
[----:B------:R-:W-:Y:S01]  /*d760*/  LOP3.LUT R152, R150, R152, RZ, 0xc0, !PT ;  /* 0x0000009896987212 */ /* 0x000fe200078ec0ff */
[----:B------:R-:W-:Y:S03]  /*d770*/  LDSM.16.MT88.4 R168, [R209+0x14800] ;  /* 0x01480000d1a8783b */ /* 0x000fe60000004200 */
[----:B------:R-:W-:Y:S01]  /*d780*/  LOP3.LUT R153, R153, R151, RZ, 0xc0, !PT ;  /* 0x0000009799997212 */ /* 0x000fe200078ec0ff */
[----:B------:R-:W-:Y:S01]  /*d790*/  FADD.FTZ R2, R240, R2 ;  /* 0x00000002f0027221 */ /* 0x000fe20000010000 */
[----:B------:R-:W-:Y:S01]  /*d7a0*/  MOV R149, UR4 ;  /* 0x0000000400957c02 */ /* 0x000fe20008000f00 */
[----:B------:R-:W-:Y:S02]  /*d7b0*/  FADD.FTZ R0, R206, R0 ;  /* 0x00000000ce007221 */ /* 0x000fe40000010000 */
[----:B------:R-:W-:Y:S01]  /*d7c0*/  FADD.FTZ R2, R207, R2 ;  /* 0x00000002cf027221 */ /* 0x000fe20000010000 */
[----:B------:R-:W-:Y:S01]  /*d7d0*/  LOP3.LUT R149, R239, UR25, R149, 0x96, !PT ;  /* 0x00000019ef957c12 */ /* 0x000fe2000f8e9695 */
[C---:B------:R-:W-:Y:S05]  /*d7e0*/  HMMA.16816.F32.BF16 R4, R152.reuse, R160, R4 ;  /* 0x000000a09804723c */ /* 0x040fea0000041804 */
[----:B------:R-:W-:Y:S03]  /*d7f0*/  IMAD.WIDE.U32 R150, R149, -0x326172a9, RZ ;  /* 0xcd9e8d5795967825 */ /* 0x000fe600078e00ff */
[C---:B------:R-:W-:Y:S01]  /*d800*/  HMMA.16816.F32.BF16 R8, R152.reuse, R162, R8 ;  /* 0x000000a29808723c */ /* 0x040fe20000041808 */
[----:B------:R-:W5:Y:S03]  /*d810*/  LDSM.16.MT88.4 R160, [R212+0x12800] ;  /* 0x01280000d4a0783b */ /* 0x000f660000004200 */
[----:B------:R-:W-:Y:S01]  /*d820*/  LOP3.LUT R24, R189, UR13, R150, 0x96, !PT ;  /* 0x0000000dbd187c12 */ /* 0x000fe2000f8e9696 */
[----:B------:R-:W-:Y:S01]  /*d830*/  FADD.FTZ R0, R205, R0 ;  /* 0x00000000cd007221 */ /* 0x000fe20000010000 */
[----:B------:R1:W-:Y:S01]  /*d840*/  MUFU.EX2 R189, R27 ;  /* 0x0000001b00bd7308 */ /* 0x0003e20000000800 */
[----:B------:R-:W-:Y:S01]  /*d850*/  LOP3.LUT R149, R151, UR15, R242, 0x96, !PT ;  /* 0x0000000f97957c12 */ /* 0x000fe2000f8e96f2 */
[C---:B----4-:R-:W-:Y:S04]  /*d860*/  HMMA.16816.F32.BF16 R36, R152.reuse, R172, R36 ;  /* 0x000000ac9824723c */ /* 0x050fe80000041824 */
[----:B---3--:R-:W-:Y:S04]  /*d870*/  IMAD.WIDE.U32 R24, R24, -0x2daee0ad, RZ ;  /* 0xd2511f5318187825 */ /* 0x008fe800078e00ff */
[C---:B------:R-:W-:Y:S01]  /*d880*/  HMMA.16816.F32.BF16 R40, R152.reuse, R174, R40 ;  /* 0x000000ae9828723c */ /* 0x040fe20000041828 */
[----:B------:R-:W-:Y:S03]  /*d890*/  LDSM.16.MT88.4 R172, [R210+0x14800] ;  /* 0x01480000d2ac783b */ /* 0x000fe60000004200 */
[----:B------:R-:W-:Y:S04]  /*d8a0*/  IMAD.WIDE.U32 R150, R149, -0x2daee0ad, RZ ;  /* 0xd2511f5395967825 */ /* 0x000fe800078e00ff */
[C---:B------:R-:W-:Y:S04]  /*d8b0*/  HMMA.16816.F32.BF16 R44, R152.reuse, R176, R44 ;  /* 0x000000b0982c723c */ /* 0x040fe8000004182c */
[----:B------:R-:W-:Y:S01]  /*d8c0*/  LOP3.LUT R25, R25, UR10, R150, 0x96, !PT ;  /* 0x0000000a19197c12 */ /* 0x000fe2000f8e9696 */
[----:B------:R-:W-:Y:S01]  /*d8d0*/  FADD.FTZ R2, R196, R2 ;  /* 0x00000002c4027221 */ /* 0x000fe20000010000 */
[----:B------:R-:W-:Y:S01]  /*d8e0*/  LOP3.LUT R149, R151, UR12, R236, 0x96, !PT ;  /* 0x0000000c97957c12 */ /* 0x000fe2000f8e96ec */
[----:B------:R-:W-:Y:S01]  /*d8f0*/  FADD.FTZ R0, R194, R0 ;  /* 0x00000000c2007221 */ /* 0x000fe20000010000 */
[C---:B------:R-:W-:Y:S01]  /*d900*/  HMMA.16816.F32.BF16 R48, R152.reuse, R178, R48 ;  /* 0x000000b29830723c */ /* 0x040fe20000041830 */
[----:B------:R-:W-:Y:S03]  /*d910*/  LDSM.16.MT88.4 R176, [R212+0x14800] ;  /* 0x01480000d4b0783b */ /* 0x000fe60000004200 */
[----:B------:R-:W-:Y:S04]  /*d920*/  IMAD.WIDE.U32 R150, R149, -0x326172a9, RZ ;  /* 0xcd9e8d5795967825 */ /* 0x000fe800078e00ff */
[C---:B--2---:R-:W-:Y:S04]  /*d930*/  HMMA.16816.F32.BF16 R52, R152.reuse, R164, R52 ;  /* 0x000000a49834723c */ /* 0x044fe80000041834 */
[----:B------:R-:W-:Y:S01]  /*d940*/  LOP3.LUT R26, R151, UR11, R188, 0x96, !PT ;  /* 0x0000000b971a7c12 */ /* 0x000fe2000f8e96bc */
[----:B------:R-:W-:Y:S01]  /*d950*/  FADD.FTZ R2, R195, R2 ;  /* 0x00000002c3027221 */ /* 0x000fe20000010000 */
[----:B------:R-:W2:Y:S01]  /*d960*/  MUFU.EX2 R188, R20 ;  /* 0x0000001400bc7308 */ /* 0x000ea20000000800 */
[----:B------:R-:W-:Y:S01]  /*d970*/  FADD.FTZ R0, R193, R0 ;  /* 0x00000000c1007221 */ /* 0x000fe20000010000 */
[C---:B------:R-:W-:Y:S01]  /*d980*/  HMMA.16816.F32.BF16 R56, R152.reuse, R166, R56 ;  /* 0x000000a69838723c */ /* 0x040fe20000041838 */
[----:B------:R-:W3:Y:S03]  /*d990*/  LDSM.16.MT88.4 R164, [R211+0x12800] ;  /* 0x01280000d3a4783b */ /* 0x000ee60000004200 */
[----:B-1----:R-:W-:Y:S04]  /*d9a0*/  IMAD.WIDE.U32 R26, R26, -0x2daee0ad, RZ ;  /* 0xd2511f531a1a7825 */ /* 0x002fe800078e00ff */
[C---:B------:R-:W-:Y:S04]  /*d9b0*/  HMMA.16816.F32.BF16 R60, R152.reuse, R180, R60 ;  /* 0x000000b4983c723c */ /* 0x040fe8000004183c */
[----:B------:R-:W-:Y:S01]  /*d9c0*/  LOP3.LUT R24, R27, UR8, R24, 0x96, !PT ;  /* 0x000000081b187c12 */ /* 0x000fe2000f8e9618 */
[----:B------:R-:W-:Y:S02]  /*d9d0*/  FADD.FTZ R2, R200, R2 ;  /* 0x00000002c8027221 */ /* 0x000fe40000010000 */
[----:B------:R-:W-:Y:S01]  /*d9e0*/  FADD.FTZ R0, R198, R0 ;  /* 0x00000000c6007221 */ /* 0x000fe20000010000 */
[C---:B------:R-:W-:Y:S01]  /*d9f0*/  HMMA.16816.F32.BF16 R64, R152.reuse, R182, R64 ;  /* 0x000000b69840723c */ /* 0x040fe20000041840 */
[----:B------:R-:W1:Y:S03]  /*da00*/  LDSM.16.MT88.4 R180, [R211+0x14800] ;  /* 0x01480000d3b4783b */ /* 0x000e660000004200 */
[----:B------:R-:W-:Y:S02]  /*da10*/  FADD.FTZ R2, R199, R2 ;  /* 0x00000002c7027221 */ /* 0x000fe40000010000 */
[----:B------:R-:W-:Y:S02]  /*da20*/  FADD.FTZ R0, R197, R0 ;  /* 0x00000000c5007221 */ /* 0x000fe40000010000 */
[C---:B------:R-:W-:Y:S04]  /*da30*/  HMMA.16816.F32.BF16 R68, R152.reuse, R156, R68 ;  /* 0x0000009c9844723c */ /* 0x040fe80000041844 */
[----:B--2---:R-:W-:Y:S02]  /*da40*/  FADD.FTZ R2, R188, R2 ;  /* 0x00000002bc027221 */ /* 0x004fe40000010000 */
[----:B------:R-:W-:Y:S02]  /*da50*/  FADD.FTZ R0, R186, R0 ;  /* 0x00000000ba007221 */ /* 0x000fe40000010000 */
        /* <DEDUP_REMOVED lines=8> */
[C---:B------:R-:W-:Y:S08]  /*dae0*/  HMMA.16816.F32.BF16 R92, R152.reuse, R168, R92 ;  /* 0x000000a8985c723c */ /* 0x040ff0000004185c */
[C---:B------:R-:W-:Y:S08]  /*daf0*/  HMMA.16816.F32.BF16 R96, R152.reuse, R170, R96 ;  /* 0x000000aa9860723c */ /* 0x040ff00000041860 */
[C---:B------:R-:W-:Y:S08]  /*db00*/  HMMA.16816.F32.BF16 R100, R152.reuse, R172, R100 ;  /* 0x000000ac9864723c */ /* 0x040ff00000041864 */
[C---:B------:R-:W-:Y:S07]  /*db10*/  HMMA.16816.F32.BF16 R104, R152.reuse, R174, R104 ;  /* 0x000000ae9868723c */ /* 0x040fee0000041868 */
[----:B------:R-:W-:Y:S01]  /*db20*/  IMAD.WIDE.U32 R174, R25, -0x326172a9, RZ ;  /* 0xcd9e8d5719ae7825 */ /* 0x000fe200078e00ff */
[C---:B------:R-:W-:Y:S04]  /*db30*/  HMMA.16816.F32.BF16 R108, R152.reuse, R176, R108 ;  /* 0x000000b0986c723c */ /* 0x040fe8000004186c */
[----:B------:R-:W-:Y:S01]  /*db40*/  LOP3.LUT R25, R175, UR9, R150, 0x96, !PT ;  /* 0x00000009af197c12 */ /* 0x000fe2000f8e9696 */
[--C-:B------:R-:W-:Y:S02]  /*db50*/  FFMA.FTZ R150, R23, c[0x0][0x23c], -R185.reuse ;  /* 0x00008f0017967a23 */ /* 0x100fe400000108b9 */
[----:B------:R-:W-:Y:S01]  /*db60*/  FFMA.FTZ R185, R35, c[0x0][0x23c], -R185 ;  /* 0x00008f0023b97a23 */ /* 0x000fe200000108b9 */
[C---:B------:R-:W-:Y:S01]  /*db70*/  HMMA.16816.F32.BF16 R112, R152.reuse, R178, R112 ;  /* 0x000000b29870723c */ /* 0x040fe20000041870 */
[----:B------:R-:W-:Y:S03]  /*db80*/  MUFU.EX2 R178, R32 ;  /* 0x0000002000b27308 */ /* 0x000fe60000000800 */
[----:B------:R-:W-:Y:S04]  /*db90*/  IMAD.WIDE.U32 R172, R25, -0x2daee0ad, RZ ;  /* 0xd2511f5319ac7825 */ /* 0x000fe800078e00ff */
[C---:B-1----:R-:W-:Y:S03]  /*dba0*/  HMMA.16816.F32.BF16 R116, R152.reuse, R180, R116 ;  /* 0x000000b49874723c */ /* 0x042fe60000041874 */
[----:B------:R-:W-:Y:S01]  /*dbb0*/  MUFU.EX2 R180, R30 ;  /* 0x0000001e00b47308 */ /* 0x000fe20000000800 */
[----:B------:R-:W-:Y:S01]  /*dbc0*/  LOP3.LUT R20, R173, UR6, R26, 0x96, !PT ;  /* 0x00000006ad147c12 */ /* 0x000fe2000f8e961a */
[----:B------:R-:W-:Y:S03]  /*dbd0*/  IMAD.WIDE.U32 R176, R24, -0x326172a9, RZ ;  /* 0xcd9e8d5718b07825 */ /* 0x000fe600078e00ff */
[C---:B------:R-:W-:Y:S04]  /*dbe0*/  HMMA.16816.F32.BF16 R120, R152.reuse, R182, R120 ;  /* 0x000000b69878723c */ /* 0x040fe80000041878 */
[--C-:B------:R-:W-:Y:S01]  /*dbf0*/  FFMA.FTZ R24, R21, c[0x0][0x23c], -R184.reuse ;  /* 0x00008f0015187a23 */ /* 0x100fe200000108b8 */
[----:B------:R1:W-:Y:S01]  /*dc00*/  MUFU.EX2 R182, R28 ;  /* 0x0000001c00b67308 */ /* 0x0003e20000000800 */
[----:B------:R-:W-:Y:S02]  /*dc10*/  FFMA.FTZ R184, R33, c[0x0][0x23c], -R184 ;  /* 0x00008f0021b87a23 */ /* 0x000fe400000108b8 */
[C---:B--2---:R-:W-:Y:S04]  /*dc20*/  HMMA.16816.F32.BF16 R124, R152.reuse, R156, R124 ;  /* 0x0000009c987c723c */ /* 0x044fe8000004187c */
[----:B------:R-:W-:Y:S03]  /*dc30*/  IMAD.WIDE.U32 R20, R20, -0x326172a9, RZ ;  /* 0xcd9e8d5714147825 */ /* 0x000fe600078e00ff */
[----:B------:R-:W2:Y:S01]  /*dc40*/  MUFU.EX2 R187, R24 ;  /* 0x0000001800bb7308 */ /* 0x000ea20000000800 */
[C---:B------:R-:W-:Y:S01]  /*dc50*/  HMMA.16816.F32.BF16 R128, R152.reuse, R158, R128 ;  /* 0x0000009e9880723c */ /* 0x040fe20000041880 */
[----:B------:R-:W5:Y:S03]  /*dc60*/  LDSM.16.MT88.4 R156, [R211+0x16800] ;  /* 0x01680000d39c783b */ /* 0x000f660000004200 */
[C---:B------:R-:W-:Y:S02]  /*dc70*/  LOP3.LUT R169, R20.reuse, 0xff, RZ, 0xc0, !PT ;  /* 0x000000ff14a97812 */ /* 0x040fe400078ec0ff */
[----:B------:R-:W-:Y:S02]  /*dc80*/  LOP3.LUT R149, R21, UR16, R176, 0x96, !PT ;  /* 0x0000001015957c12 */ /* 0x000fe4000f8e96b0 */
[C---:B----4-:R-:W-:Y:S01]  /*dc90*/  HMMA.16816.F32.BF16 R132, R152.reuse, R160, R132 ;  /* 0x000000a09884723c */ /* 0x050fe20000041884 */
[----:B------:R-:W4:Y:S03]  /*dca0*/  MUFU.EX2 R183, R150 ;  /* 0x0000009600b77308 */ /* 0x000f260000000800 */
[----:B------:R-:W-:Y:S02]  /*dcb0*/  SHF.R.U32.HI R168, RZ, 0x10, R20 ;  /* 0x00000010ffa87819 */ /* 0x000fe40000011614 */
[----:B-1----:R-:W-:Y:S02]  /*dcc0*/  LOP3.LUT R28, R177, UR7, R174, 0x96, !PT ;  /* 0x00000007b11c7c12 */ /* 0x002fe4000f8e96ae */
[C---:B------:R-:W-:Y:S01]  /*dcd0*/  HMMA.16816.F32.BF16 R136, R152.reuse, R162, R136 ;  /* 0x000000a29888723c */ /* 0x040fe20000041888 */
[----:B------:R-:W-:Y:S02]  /*dce0*/  LDSM.16.MT88.4 R160, [R210+0x11000] ;  /* 0x01100000d2a0783b */ /* 0x000fe40000004200 */
[----:B------:R1:W-:Y:S01]  /*dcf0*/  MUFU.EX2 R176, R34 ;  /* 0x0000002200b07308 */ /* 0x0003e20000000800 */
[----:B------:R-:W-:Y:S02]  /*dd00*/  LOP3.LUT R21, R20, 0xffff, RZ, 0xc0, !PT ;  /* 0x0000ffff14157812 */ /* 0x000fe400078ec0ff */
[----:B------:R-:W-:Y:S01]  /*dd10*/  SHF.R.U32.HI R151, RZ, 0x18, R20 ;  /* 0x00000018ff977819 */ /* 0x000fe20000011614 */
[----:B--2---:R-:W-:Y:S01]  /*dd20*/  FADD.FTZ R2, R187, R2 ;  /* 0x00000002bb027221 */ /* 0x004fe20000010000 */
[C---:B---3--:R-:W-:Y:S01]  /*dd30*/  HMMA.16816.F32.BF16 R16, R152.reuse, R164, R16 ;  /* 0x000000a49810723c */ /* 0x048fe20000041810 */
[----:B------:R-:W2:Y:S03]  /*dd40*/  LDSM.16.MT88.4 R24, [R209+0x11000] ;  /* 0x01100000d118783b */ /* 0x000ea60000004200 */
[----:B------:R-:W-:Y:S01]  /*dd50*/  LOP3.LUT R20, R149, 0xffff, RZ, 0xc0, !PT ;  /* 0x0000ffff95147812 */ /* 0x000fe200078ec0ff */
[----:B------:R-:W3:Y:S01]  /*dd60*/  MUFU.EX2 R179, R31 ;  /* 0x0000001f00b37308 */ /* 0x000ee20000000800 */
[----:B------:R-:W-:Y:S01]  /*dd70*/  SHF.R.U32.HI R22, RZ, 0x8, R21 ;  /* 0x00000008ff167819 */ /* 0x000fe20000011615 */
[----:B------:R-:W-:Y:S01]  /*dd80*/  FADD.FTZ R2, R192, R2 ;  /* 0x00000002c0027221 */ /* 0x000fe20000010000 */
[C---:B------:R-:W-:Y:S01]  /*dd90*/  HMMA.16816.F32.BF16 R140, R152.reuse, R166, R140 ;  /* 0x000000a6988c723c */ /* 0x040fe2000004188c */
[----:B------:R-:W2:Y:S03]  /*dda0*/  LDSM.16.MT88.4 R164, [R212+0x11000] ;  /* 0x01100000d4a4783b */ /* 0x000ea60000004200 */
[----:B------:R-:W-:Y:S01]  /*ddb0*/  LOP3.LUT R21, R168, 0xff, RZ, 0xc0, !PT ;  /* 0x000000ffa8157812 */ /* 0x000fe200078ec0ff */
[----:B----4-:R-:W-:Y:S01]  /*ddc0*/  FADD.FTZ R0, R183, R0 ;  /* 0x00000000b7007221 */ /* 0x010fe20000010000 */
[----:B------:R-:W-:Y:S01]  /*ddd0*/  LOP3.LUT R23, R149, 0xff, RZ, 0xc0, !PT ;  /* 0x000000ff95177812 */ /* 0x000fe200078ec0ff */
[----:B------:R-:W-:Y:S01]  /*dde0*/  MUFU.EX2 R184, R184 ;  /* 0x000000b800b87308 */ /* 0x000fe20000000800 */
[----:B------:R-:W-:Y:S01]  /*ddf0*/  SHF.R.U32.HI R20, RZ, 0x8, R20 ;  /* 0x00000008ff147819 */ /* 0x000fe20000011614 */
[C---:B-----5:R-:W-:Y:S01]  /*de00*/  HMMA.16816.F32.BF16 R12, R152.reuse, R156, R12 ;  /* 0x0000009c980c723c */ /* 0x060fe2000004180c */
[----:B-1----:R-:W-:Y:S02]  /*de10*/  LDSM.16.MT88.4 R32, [R209+0x11800] ;  /* 0x01180000d120783b */ /* 0x002fe40000004200 */
[----:B------:R-:W-:Y:S01]  /*de20*/  PRMT R150, R21, 0x5410, R151 ;  /* 0x0000541015967816 */ /* 0x000fe20000000097 */
[----:B------:R-:W-:Y:S01]  /*de30*/  FADD.FTZ R0, R190, R0 ;  /* 0x00000000be007221 */ /* 0x000fe20000010000 */
[----:B------:R-:W-:Y:S01]  /*de40*/  PRMT R21, R23, 0x5410, R20 ;  /* 0x0000541017157816 */ /* 0x000fe20000000014 */
[----:B------:R-:W-:Y:S01]  /*de50*/  FADD.FTZ R2, R191, R2 ;  /* 0x00000002bf027221 */ /* 0x000fe20000010000 */
[--C-:B------:R-:W-:Y:S01]  /*de60*/  SHF.R.U32.HI R20, RZ, 0x10, R149.reuse ;  /* 0x00000010ff147819 */ /* 0x100fe20000011695 */
[----:B------:R-:W-:Y:S01]  /*de70*/  HMMA.16816.F32.BF16 R144, R152, R158, R144 ;  /* 0x0000009e9890723c */ /* 0x000fe20000041890 */
[----:B------:R1:W4:Y:S01]  /*de80*/  MUFU.EX2 R181, R29 ;  /* 0x0000001d00b57308 */ /* 0x0003220000000800 */
[----:B------:R-:W5:Y:S02]  /*de90*/  LDSM.16.MT88.4 R152, [R211+0x11000] ;  /* 0x01100000d398783b */ /* 0x000f640000004200 */
[----:B------:R-:W-:Y:S01]  /*dea0*/  PRMT R22, R169, 0x5410, R22 ;  /* 0x00005410a9167816 */ /* 0x000fe20000000016 */
[--C-:B------:R-:W-:Y:S01]  /*deb0*/  HSET2.LE.AND R23, R150, R245.reuse, PT ;  /* 0x000000f596177233 */ /* 0x100fe20003803000 */
[----:B------:R-:W-:Y:S01]  /*dec0*/  SHF.R.U32.HI R168, RZ, 0x18, R149 ;  /* 0x00000018ffa87819 */ /* 0x000fe20000011695 */
[--C-:B------:R-:W-:Y:S01]  /*ded0*/  HSET2.LE.AND R149, R21, R245.reuse, PT ;  /* 0x000000f515957233 */ /* 0x100fe20003803000 */
[----:B------:R-:W-:Y:S01]  /*dee0*/  LOP3.LUT R151, R20, 0xff, RZ, 0xc0, !PT ;  /* 0x000000ff14977812 */ /* 0x000fe200078ec0ff */
[--C-:B------:R-:W-:Y:S01]  /*def0*/  HSET2.LE.AND R22, R22, R245.reuse, PT ;  /* 0x000000f516167233 */ /* 0x100fe20003803000 */
[----:B------:R-:W5:Y:S01]  /*df00*/  LDSM.16.MT88.4 R156, [R209+0x13000] ;  /* 0x01300000d19c783b */ /* 0x000f620000004200 */
[----:B------:R-:W2:Y:S01]  /*df10*/  MUFU.EX2 R185, R185 ;  /* 0x000000b900b97308 */ /* 0x000ea20000000800 */
[----:B------:R-:W-:Y:S01]  /*df20*/  PRMT R151, R151, 0x5410, R168 ;  /* 0x0000541097977816 */ /* 0x000fe200000000a8 */
[C---:B------:R-:W-:Y:S01]  /*df30*/  FADD.FTZ R0, R189.reuse, R0 ;  /* 0x00000000bd007221 */ /* 0x040fe20000010000 */
[----:B------:R-:W-:Y:S01]  /*df40*/  F2FP.BF16.PACK_AB R21, R189, R190 ;  /* 0x000000bebd15723e */ /* 0x000fe200000010ff */
[----:B------:R-:W-:Y:S01]  /*df50*/  FADD.FTZ R2, R182, R2 ;  /* 0x00000002b6027221 */ /* 0x000fe20000010000 */
[----:B------:R-:W-:Y:S01]  /*df60*/  F2FP.BF16.PACK_AB R20, R191, R192 ;  /* 0x000000c0bf14723e */ /* 0x000fe200000010ff */
[----:B------:R-:W-:Y:S01]  /*df70*/  FADD.FTZ R0, R180, R0 ;  /* 0x00000000b4007221 */ /* 0x000fe20000010000 */
[----:B------:R-:W-:Y:S01]  /*df80*/  F2FP.BF16.PACK_AB R150, R187, R188 ;  /* 0x000000bcbb96723e */ /* 0x000fe200000010ff */
[----:B------:R-:W5:Y:S01]  /*df90*/  LDSM.16.MT88.4 R168, [R210+0x13000] ;  /* 0x01300000d2a8783b */ /* 0x000f620000004200 */
[----:B------:R-:W-:Y:S01]  /*dfa0*/  LOP3.LUT R23, R23, R21, RZ, 0xc0, !PT ;  /* 0x0000001517177212 */ /* 0x000fe200078ec0ff */
[--C-:B------:R-:W-:Y:S01]  /*dfb0*/  HSET2.LE.AND R21, R151, R245.reuse, PT ;  /* 0x000000f597157233 */ /* 0x100fe20003803000 */
[----:B------:R-:W-:Y:S01]  /*dfc0*/  LOP3.LUT R22, R22, R20, RZ, 0xc0, !PT ;  /* 0x0000001416167212 */ /* 0x000fe200078ec0ff */
[----:B---3--:R-:W-:Y:S01]  /*dfd0*/  FADD.FTZ R0, R179, R0 ;  /* 0x00000000b3007221 */ /* 0x008fe20000010000 */
[----:B------:R-:W-:Y:S01]  /*dfe0*/  LOP3.LUT R20, R149, R150, RZ, 0xc0, !PT ;  /* 0x0000009695147212 */ /* 0x000fe200078ec0ff */
[----:B-1----:R-:W-:Y:S01]  /*dff0*/  IMAD.WIDE.U32 R28, R28, -0x2daee0ad, RZ ;  /* 0xd2511f531c1c7825 */ /* 0x002fe200078e00ff */
[----:B------:R-:W-:Y:S03]  /*e000*/  F2FP.BF16.PACK_AB R149, R183, R186 ;  /* 0x000000bab795723e */ /* 0x000fe600000010ff */
[----:B----4-:R-:W-:Y:S01]  /*e010*/  FADD.FTZ R2, R181, R2 ;  /* 0x00000002b5027221 */ /* 0x010fe20000010000 */
[----:B------:R-:W-:Y:S01]  /*e020*/  LOP3.LUT R21, R21, R149, RZ, 0xc0, !PT ;  /* 0x0000009515157212 */ /* 0x000fe200078ec0ff */
[----:B------:R-:W-:Y:S01]  /*e030*/  FADD.FTZ R0, R176, R0 ;  /* 0x00000000b0007221 */ /* 0x000fe20000010000 */
[----:B------:R-:W-:Y:S01]  /*e040*/  LOP3.LUT R30, R29, UR17, R172, 0x96, !PT ;  /* 0x000000111d1e7c12 */ /* 0x000fe2000f8e96ac */
[----:B------:R-:W-:Y:S01]  /*e050*/  FADD.FTZ R2, R178, R2 ;  /* 0x00000002b2027221 */ /* 0x000fe20000010000 */
[----:B------:R-:W-:Y:S01]  /*e060*/  LDSM.16.MT88.4 R172, [R209+0x13800] ;  /* 0x01380000d1ac783b */ /* 0x000fe20000004200 */
[----:B------:R-:W-:Y:S01]  /*e070*/  LOP3.LUT R149, R28, 0xffff, RZ, 0xc0, !PT ;  /* 0x0000ffff1c957812 */ /* 0x000fe200078ec0ff */
[----:B--2---:R-:W-:Y:S01]  /*e080*/  FADD.FTZ R244, R185, R0 ;  /* 0x00000000b9f47221 */ /* 0x004fe20000010000 */
[C---:B------:R-:W-:Y:S05]  /*e090*/  HMMA.16816.F32.BF16 R4, R20.reuse, R24, R4 ;  /* 0x000000181404723c */ /* 0x040fea0000041804 */
[----:B------:R-:W-:Y:S01]  /*e0a0*/  SHF.R.U32.HI R149, RZ, 0x8, R149 ;  /* 0x00000008ff957819 */ /* 0x000fe20000011695 */
[----:B------:R-:W-:Y:S01]  /*e0b0*/  FADD.FTZ R241, R184, R2 ;  /* 0x00000002b8f17221 */ /* 0x000fe20000010000 */
[C---:B------:R-:W-:Y:S01]  /*e0c0*/  LOP3.LUT R31, R30.reuse, 0xffff, RZ, 0xc0, !PT ;  /* 0x0000ffff1e1f7812 */ /* 0x040fe200078ec0ff */
[C---:B------:R-:W-:Y:S01]  /*e0d0*/  HMMA.16816.F32.BF16 R8, R20.reuse, R26, R8 ;  /* 0x0000001a1408723c */ /* 0x040fe20000041808 */
[----:B------:R-:W1:Y:S03]  /*e0e0*/  LDSM.16.MT88.4 R24, [R212+0x13000] ;  /* 0x01300000d418783b */ /* 0x000e660000004200 */
[----:B------:R-:W-:Y:S02]  /*e0f0*/  LOP3.LUT R29, R30, 0xff, RZ, 0xc0, !PT ;  /* 0x000000ff1e1d7812 */ /* 0x000fe400078ec0ff */
[----:B------:R-:W-:Y:S02]  /*e100*/  SHF.R.U32.HI R31, RZ, 0x8, R31 ;  /* 0x00000008ff1f7819 */ /* 0x000fe4000001161f */
[C---:B------:R-:W-:Y:S04]  /*e110*/  HMMA.16816.F32.BF16 R36, R20.reuse, R160, R36 ;  /* 0x000000a01424723c */ /* 0x040fe80000041824 */
[----:B------:R-:W-:Y:S02]  /*e120*/  PRMT R29, R29, 0x5410, R31 ;  /* 0x000054101d1d7816 */ /* 0x000fe4000000001f */
[----:B------:R-:W-:Y:S02]  /*e130*/  SHF.R.U32.HI R31, RZ, 0x18, R30 ;  /* 0x00000018ff1f7819 */ /* 0x000fe4000001161e */
[C---:B------:R-:W-:Y:S01]  /*e140*/  HMMA.16816.F32.BF16 R40, R20.reuse, R162, R40 ;  /* 0x000000a21428723c */ /* 0x040fe20000041828 */
[----:B------:R-:W2:Y:S03]  /*e150*/  LDSM.16.MT88.4 R160, [R211+0x13000] ;  /* 0x01300000d3a0783b */ /* 0x000ea60000004200 */
[--C-:B------:R-:W-:Y:S02]  /*e160*/  SHF.R.U32.HI R150, RZ, 0x10, R28.reuse ;  /* 0x00000010ff967819 */ /* 0x100fe4000001161c */
[----:B------:R-:W-:Y:S02]  /*e170*/  SHF.R.U32.HI R151, RZ, 0x18, R28 ;  /* 0x00000018ff977819 */ /* 0x000fe4000001161c */
[C---:B------:R-:W-:Y:S04]  /*e180*/  HMMA.16816.F32.BF16 R44, R20.reuse, R164, R44 ;  /* 0x000000a4142c723c */ /* 0x040fe8000004182c */
[----:B------:R-:W-:Y:S04]  /*e190*/  LOP3.LUT R150, R150, 0xff, RZ, 0xc0, !PT ;  /* 0x000000ff96967812 */ /* 0x000fe800078ec0ff */
[C---:B------:R-:W-:Y:S01]  /*e1a0*/  HMMA.16816.F32.BF16 R48, R20.reuse, R166, R48 ;  /* 0x000000a61430723c */ /* 0x040fe20000041830 */
[----:B------:R-:W-:Y:S03]  /*e1b0*/  LDSM.16.MT88.4 R164, [R210+0x15000] ;  /* 0x01500000d2a4783b */ /* 0x000fe60000004200 */
[----:B------:R-:W-:Y:S04]  /*e1c0*/  PRMT R150, R150, 0x5410, R151 ;  /* 0x0000541096967816 */ /* 0x000fe80000000097 */
[C---:B-----5:R-:W-:Y:S08]  /*e1d0*/  HMMA.16816.F32.BF16 R52, R20.reuse, R152, R52 ;  /* 0x000000981434723c */ /* 0x060ff00000041834 */
        /* <DEDUP_REMOVED lines=13> */
[----:B------:R-:W-:Y:S07]  /*e2b0*/  LDSM.16.MT88.4 R160, [R210+0x11800] ;  /* 0x01180000d2a0783b */ /* 0x000fee0000004200 */
[C---:B---3--:R-:W-:Y:S08]  /*e2c0*/  HMMA.16816.F32.BF16 R92, R20.reuse, R152, R92 ;  /* 0x00000098145c723c */ /* 0x048ff0000004185c */
[C---:B------:R-:W-:Y:S01]  /*e2d0*/  HMMA.16816.F32.BF16 R96, R20.reuse, R154, R96 ;  /* 0x0000009a1460723c */ /* 0x040fe20000041860 */
[----:B------:R-:W2:Y:S07]  /*e2e0*/  LDSM.16.MT88.4 R152, [R210+0x17000] ;  /* 0x01700000d298783b */ /* 0x000eae0000004200 */
[C---:B------:R-:W-:Y:S08]  /*e2f0*/  HMMA.16816.F32.BF16 R100, R20.reuse, R164, R100 ;  /* 0x000000a41464723c */ /* 0x040ff00000041864 */
[C---:B------:R-:W-:Y:S01]  /*e300*/  HMMA.16816.F32.BF16 R104, R20.reuse, R166, R104 ;  /* 0x000000a61468723c */ /* 0x040fe20000041868 */
[----:B------:R-:W-:Y:S07]  /*e310*/  LDSM.16.MT88.4 R164, [R212+0x11800] ;  /* 0x01180000d4a4783b */ /* 0x000fee0000004200 */
[C---:B----4-:R-:W-:Y:S08]  /*e320*/  HMMA.16816.F32.BF16 R108, R20.reuse, R156, R108 ;  /* 0x0000009c146c723c */ /* 0x050ff0000004186c */
[C---:B------:R-:W-:Y:S01]  /*e330*/  HMMA.16816.F32.BF16 R112, R20.reuse, R158, R112 ;  /* 0x0000009e1470723c */ /* 0x040fe20000041870 */
[----:B------:R-:W3:Y:S07]  /*e340*/  LDSM.16.MT88.4 R156, [R212+0x17000] ;  /* 0x01700000d49c783b */ /* 0x000eee0000004200 */
[C---:B-----5:R-:W-:Y:S08]  /*e350*/  HMMA.16816.F32.BF16 R116, R20.reuse, R168, R116 ;  /* 0x000000a81474723c */ /* 0x060ff00000041874 */
[C---:B------:R-:W-:Y:S01]  /*e360*/  HMMA.16816.F32.BF16 R120, R20.reuse, R170, R120 ;  /* 0x000000aa1478723c */ /* 0x040fe20000041878 */
[----:B------:R-:W-:Y:S07]  /*e370*/  LDSM.16.MT88.4 R168, [R211+0x11800] ;  /* 0x01180000d3a8783b */ /* 0x000fee0000004200 */
[C---:B-1----:R-:W-:Y:S08]  /*e380*/  HMMA.16816.F32.BF16 R124, R20.reuse, R24, R124 ;  /* 0x00000018147c723c */ /* 0x042ff0000004187c */
[C---:B------:R-:W-:Y:S01]  /*e390*/  HMMA.16816.F32.BF16 R128, R20.reuse, R26, R128 ;  /* 0x0000001a1480723c */ /* 0x040fe20000041880 */
[----:B------:R-:W1:Y:S07]  /*e3a0*/  LDSM.16.MT88.4 R24, [R211+0x17000] ;  /* 0x01700000d318783b */ /* 0x000e6e0000004200 */
[C---:B--2---:R-:W-:Y:S07]  /*e3b0*/  HMMA.16816.F32.BF16 R132, R20.reuse, R152, R132 ;  /* 0x000000981484723c */ /* 0x044fee0000041884 */
[----:B------:R-:W-:Y:S01]  /*e3c0*/  LOP3.LUT R152, R28, 0xff, RZ, 0xc0, !PT ;  /* 0x000000ff1c987812 */ /* 0x000fe200078ec0ff */
[C---:B------:R-:W-:Y:S04]  /*e3d0*/  HMMA.16816.F32.BF16 R136, R20.reuse, R154, R136 ;  /* 0x0000009a1488723c */ /* 0x040fe80000041888 */
[----:B------:R-:W-:Y:S02]  /*e3e0*/  PRMT R149, R152, 0x5410, R149 ;  /* 0x0000541098957816 */ /* 0x000fe40000000095 */
[----:B------:R-:W-:Y:S02]  /*e3f0*/  SHF.R.U32.HI R28, RZ, 0x10, R30 ;  /* 0x00000010ff1c7819 */ /* 0x000fe4000001161e */
[C---:B---3--:R-:W-:Y:S04]  /*e400*/  HMMA.16816.F32.BF16 R16, R20.reuse, R156, R16 ;  /* 0x0000009c1410723c */ /* 0x048fe80000041810 */
[----:B------:R-:W-:Y:S01]  /*e410*/  LOP3.LUT R30, R28, 0xff, RZ, 0xc0, !PT ;  /* 0x000000ff1c1e7812 */ /* 0x000fe200078ec0ff */
[--C-:B------:R-:W-:Y:S01]  /*e420*/  HSET2.LE.AND R28, R29, R245.reuse, PT ;  /* 0x000000f51d1c7233 */ /* 0x100fe20003803000 */
[----:B------:R-:W-:Y:S02]  /*e430*/  F2FP.BF16.PACK_AB R29, R181, R182 ;  /* 0x000000b6b51d723e */ /* 0x000fe400000010ff */
[C---:B------:R-:W-:Y:S04]  /*e440*/  HMMA.16816.F32.BF16 R140, R20.reuse, R158, R140 ;  /* 0x0000009e148c723c */ /* 0x040fe8000004188c */
[----:B------:R-:W-:Y:S02]  /*e450*/  LOP3.LUT R28, R28, R29, RZ, 0xc0, !PT ;  /* 0x0000001d1c1c7212 */ /* 0x000fe400078ec0ff */
[----:B------:R-:W-:Y:S01]  /*e460*/  PRMT R31, R30, 0x5410, R31 ;  /* 0x000054101e1f7816 */ /* 0x000fe2000000001f */
[--C-:B------:R-:W-:Y:S01]  /*e470*/  HSET2.LE.AND R30, R149, R245.reuse, PT ;  /* 0x000000f5951e7233 */ /* 0x100fe20003803000 */
[----:B------:R-:W-:Y:S01]  /*e480*/  F2FP.BF16.PACK_AB R149, R185, R176 ;  /* 0x000000b0b995723e */ /* 0x000fe200000010ff */
[C---:B-1----:R-:W-:Y:S03]  /*e490*/  HMMA.16816.F32.BF16 R12, R20.reuse, R24, R12 ;  /* 0x00000018140c723c */ /* 0x042fe6000004180c */
[--C-:B------:R-:W-:Y:S02]  /*e4a0*/  HSET2.LE.AND R29, R31, R245.reuse, PT ;  /* 0x000000f51f1d7233 */ /* 0x100fe40003803000 */
[----:B------:R-:W-:Y:S01]  /*e4b0*/  HSET2.LE.AND R31, R150, R245, PT ;  /* 0x000000f5961f7233 */ /* 0x000fe20003803000 */
[----:B------:R-:W-:Y:S02]  /*e4c0*/  MOV R150, R3 ;  /* 0x0000000300967202 */ /* 0x000fe40000000f00 */
[----:B------:R-:W-:Y:S01]  /*e4d0*/  HMMA.16816.F32.BF16 R144, R20, R26, R144 ;  /* 0x0000001a1490723c */ /* 0x000fe20000041890 */
[----:B------:R-:W-:Y:S03]  /*e4e0*/  LDSM.16.MT88.4 R20, [R211+0x13800] ;  /* 0x01380000d314783b */ /* 0x000fe60000004200 */
[----:B------:R-:W-:Y:S02]  /*e4f0*/  F2FP.BF16.PACK_AB R24, R179, R180 ;  /* 0x000000b4b318723e */ /* 0x000fe400000010ff */
[----:B------:R-:W-:Y:S02]  /*e500*/  F2FP.BF16.PACK_AB R25, R184, R178 ;  /* 0x000000b2b819723e */ /* 0x000fe400000010ff */
[----:B------:R-:W-:Y:S04]  /*e510*/  LOP3.LUT R29, R29, R24, RZ, 0xc0, !PT ;  /* 0x000000181d1d7212 */ /* 0x000fe800078ec0ff */
[----:B------:R-:W-:Y:S02]  /*e520*/  LOP3.LUT R30, R30, R25, RZ, 0xc0, !PT ;  /* 0x000000191e1e7212 */ /* 0x000fe400078ec0ff */
[----:B------:R-:W-:Y:S01]  /*e530*/  LOP3.LUT R31, R31, R149, RZ, 0xc0, !PT ;  /* 0x000000951f1f7212 */ /* 0x000fe200078ec0ff */
[----:B------:R-:W-:Y:S01]  /*e540*/  LDSM.16.MT88.4 R24, [R209+0x15800] ;  /* 0x01580000d118783b */ /* 0x000fe20000004200 */
[----:B------:R-:W-:Y:S05]  /*e550*/  MOV R149, R148 ;  /* 0x0000009400957202 */ /* 0x000fea0000000f00 */
[C---:B------:R-:W-:Y:S02]  /*e560*/  HMMA.16816.F32.BF16 R152, R28.reuse, R32, R4 ;  /* 0x000000201c98723c */ /* 0x040fe40000041804 */
[----:B------:R-:W1:Y:S06]  /*e570*/  LDSM.16.MT88.4 R4, [R210+0x13800] ;  /* 0x01380000d204783b */ /* 0x000e6c0000004200 */
[C---:B------:R-:W-:Y:S02]  /*e580*/  HMMA.16816.F32.BF16 R156, R28.reuse, R34, R8 ;  /* 0x000000221c9c723c */ /* 0x040fe40000041808 */
[----:B------:R-:W2:Y:S06]  /*e590*/  LDSM.16.MT88.4 R8, [R212+0x13800] ;  /* 0x01380000d408783b */ /* 0x000eac0000004200 */
[C---:B------:R-:W-:Y:S02]  /*e5a0*/  HMMA.16816.F32.BF16 R36, R28.reuse, R160, R36 ;  /* 0x000000a01c24723c */ /* 0x040fe40000041824 */
[----:B------:R-:W3:Y:S06]  /*e5b0*/  LDSM.16.MT88.4 R32, [R210+0x15800] ;  /* 0x01580000d220783b */ /* 0x000eec0000004200 */
[C---:B------:R-:W-:Y:S02]  /*e5c0*/  HMMA.16816.F32.BF16 R40, R28.reuse, R162, R40 ;  /* 0x000000a21c28723c */ /* 0x040fe40000041828 */
[----:B------:R-:W4:Y:S06]  /*e5d0*/  LDSM.16.MT88.4 R160, [R212+0x15800] ;  /* 0x01580000d4a0783b */ /* 0x000f2c0000004200 */
[C---:B------:R-:W-:Y:S08]  /*e5e0*/  HMMA.16816.F32.BF16 R44, R28.reuse, R164, R44 ;  /* 0x000000a41c2c723c */ /* 0x040ff0000004182c */
[C---:B------:R-:W-:Y:S01]  /*e5f0*/  HMMA.16816.F32.BF16 R48, R28.reuse, R166, R48 ;  /* 0x000000a61c30723c */ /* 0x040fe20000041830 */
[----:B------:R-:W5:Y:S07]  /*e600*/  LDSM.16.MT88.4 R164, [R211+0x15800] ;  /* 0x01580000d3a4783b */ /* 0x000f6e0000004200 */
[C---:B------:R-:W-:Y:S08]  /*e610*/  HMMA.16816.F32.BF16 R52, R28.reuse, R168, R52 ;  /* 0x000000a81c34723c */ /* 0x040ff00000041834 */
[C---:B------:R-:W-:Y:S01]  /*e620*/  HMMA.16816.F32.BF16 R56, R28.reuse, R170, R56 ;  /* 0x000000aa1c38723c */ /* 0x040fe20000041838 */
[----:B------:R-:W3:Y:S07]  /*e630*/  LDSM.16.MT88.4 R168, [R209+0x17800] ;  /* 0x01780000d1a8783b */ /* 0x000eee0000004200 */
[C---:B------:R-:W-:Y:S08]  /*e640*/  HMMA.16816.F32.BF16 R60, R28.reuse, R172, R60 ;  /* 0x000000ac1c3c723c */ /* 0x040ff0000004183c */
        /* <DEDUP_REMOVED lines=11> */
[C---:B------:R-:W-:Y:S08]  /*e700*/  HMMA.16816.F32.BF16 R96, R28.reuse, R26, R96 ;  /* 0x0000001a1c60723c */ /* 0x040ff00000041860 */
[C---:B---3--:R-:W-:Y:S08]  /*e710*/  HMMA.16816.F32.BF16 R100, R28.reuse, R32, R100 ;  /* 0x000000201c64723c */ /* 0x048ff00000041864 */
[C---:B------:R-:W-:Y:S08]  /*e720*/  HMMA.16816.F32.BF16 R104, R28.reuse, R34, R104 ;  /* 0x000000221c68723c */ /* 0x040ff00000041868 */
        /* <DEDUP_REMOVED lines=10> */
[C---:B------:R-:W-:Y:S08]  /*e7d0*/  HMMA.16816.F32.BF16 R164, R28.reuse, R20, R12 ;  /* 0x000000141ca4723c */ /* 0x040ff0000004180c */
[----:B------:R-:W-:Y:S01]  /*e7e0*/  HMMA.16816.F32.BF16 R144, R28, R22, R144 ;  /* 0x000000161c90723c */ /* 0x000fe20000041890 */
[----:B------:R-:W-:-:S07]  /*e7f0*/  @P0 BRA `(.L_x_351) ;  /* 0xffffc8d000000947 */ /* 0x000fce000383ffff */
.L_x_350:
[----:B------:R-:W2:Y:S01]  /*e800*/  LDL.LU R175, [R1+0x50] ;  /* 0x0000500001af7983 */ /* 0x000ea20000300800 */
[----:B------:R-:W1:Y:S01]  /*e810*/  S2UR UR6, SR_CTAID.Y ;  /* 0x00000000000679c3 */ /* 0x000e620000002600 */
[----:B------:R-:W-:Y:S01]  /*e820*/  UISETP.NE.AND UP0, UPT, UR19, -0x1, UPT ;  /* 0xffffffff1300788c */ /* 0x000fe2000bf05270 */
[----:B------:R-:W-:Y:S01]  /*e830*/  BSSY B0, `(.L_x_354) ;  /* 0x000018f000007945 */ /* 0x000fe20003800000 */
[----:B------:R-:W3:Y:S01]  /*e840*/  SHFL.BFLY PT, R2, R241, 0x2, 0x1f ;  /* 0x0c401f00f1027f89 */ /* 0x000ee200000e0000 */
[----:B------:R-:W-:-:S02]  /*e850*/  ULDC.64 UR4, c[0x0][0x1e8] ;  /* 0x00007a0000047ab9 */ /* 0x000fc40000000a00 */
[----:B------:R-:W-:Y:S01]  /*e860*/  ULDC.U8 UR9, c[0x0][0x328] ;  /* 0x0000ca0000097ab9 */ /* 0x000fe20000000000 */
[----:B------:R-:W4:Y:S01]  /*e870*/  SHFL.BFLY PT, R0, R244, 0x2, 0x1f ;  /* 0x0c401f00f4007f89 */ /* 0x000f2200000e0000 */
[----:B------:R-:W-:Y:S01]  /*e880*/  UISETP.NE.AND UP3, UPT, UR9, URZ, UPT ;  /* 0x0000003f0900728c */ /* 0x000fe2000bf65270 */
[----:B------:R-:W5:Y:S01]  /*e890*/  S2UR UR10, SR_CTAID.Z ;  /* 0x00000000000a79c3 */ /* 0x000f620000002700 */
[----:B------:R-:W-:Y:S01]  /*e8a0*/  ULDC UR8, c[0x0][0x214] ;  /* 0x0000850000087ab9 */ /* 0x000fe20000000800 */
[----:B------:R-:W5:Y:S01]  /*e8b0*/  S2R R173, SR_TID.X ;  /* 0x0000000000ad7919 */ /* 0x000f620000002100 */
[----:B------:R-:W-:-:S04]  /*e8c0*/  @UP0 UIMAD.WIDE.U32 UR12, UR19, UR4, URZ ;  /* 0x00000004130c02a5 */ /* 0x000fc8000f8e003f */
[----:B------:R-:W-:-:S03]  /*e8d0*/  @UP0 UIMAD UR7, UR19, UR5, UR13 ;  /* 0x00000005130702a4 */ /* 0x000fc6000f8e020d */
[----:B------:R-:W-:Y:S02]  /*e8e0*/  ULDC.64 UR4, c[0x0][0x1e0] ;  /* 0x0000780000047ab9 */ /* 0x000fe40000000a00 */
[----:B-1----:R-:W-:Y:S02]  /*e8f0*/  @!UP0 USHF.R.S32.HI UR11, URZ, 0x1f, UR6 ;  /* 0x0000001f3f0b8899 */ /* 0x002fe40008011406 */
[----:B------:R-:W-:Y:S01]  /*e900*/  @!UP0 UIMAD.WIDE.U32 UR24, UR6, UR4, URZ ;  /* 0x00000004061882a5 */ /* 0x000fe2000f8e003f */
[----:B---3--:R-:W-:Y:S01]  /*e910*/  FADD.FTZ R2, R2, R241 ;  /* 0x000000f102027221 */ /* 0x008fe20000010000 */
[----:B------:R-:W-:Y:S01]  /*e920*/  @!UP0 UIMAD UR11, UR11, UR4, URZ ;  /* 0x000000040b0b82a4 */ /* 0x000fe2000f8e023f */
[----:B----4-:R-:W-:-:S03]  /*e930*/  FADD.FTZ R0, R0, R244 ;  /* 0x000000f400007221 */ /* 0x010fc60000010000 */
[----:B------:R-:W1:Y:S01]  /*e940*/  SHFL.BFLY PT, R5, R2, 0x1, 0x1f ;  /* 0x0c201f0002057f89 */ /* 0x000e6200000e0000 */
[----:B------:R-:W-:Y:S01]  /*e950*/  ULDC.U8 UR4, c[0x0][0x329] ;  /* 0x0000ca4000047ab9 */ /* 0x000fe20000000000 */
[----:B-----5:R-:W-:Y:S02]  /*e960*/  SHF.R.S32.HI R174, RZ, 0x1f, R173 ;  /* 0x0000001fffae7819 */ /* 0x020fe400000114ad */
[----:B------:R-:W3:Y:S01]  /*e970*/  SHFL.BFLY PT, R4, R0, 0x1, 0x1f ;  /* 0x0c201f0000047f89 */ /* 0x000ee200000e0000 */
[----:B------:R-:W-:Y:S01]  /*e980*/  UISETP.NE.AND UP2, UPT, UR4, URZ, UPT ;  /* 0x0000003f0400728c */ /* 0x000fe2000bf45270 */
[----:B------:R-:W-:Y:S01]  /*e990*/  LEA.HI R172, R174, R173, RZ, 0x2 ;  /* 0x000000adaeac7211 */ /* 0x000fe200078f10ff */
[----:B------:R-:W-:Y:S02]  /*e9a0*/  UISETP.EQ.AND UP3, UPT, UR4, URZ, UP3 ;  /* 0x0000003f0400728c */ /* 0x000fe40009f62270 */
[----:B------:R-:W-:Y:S01]  /*e9b0*/  @!UP0 UIMAD UR11, UR6, UR5, UR11 ;  /* 0x00000005060b82a4 */ /* 0x000fe2000f8e020b */
[----:B------:R-:W-:Y:S01]  /*e9c0*/  SHF.R.S32.HI R17, RZ, 0x2, R172 ;  /* 0x00000002ff117819 */ /* 0x000fe200000114ac */
[----:B------:R-:W-:-:S02]  /*e9d0*/  ULDC UR4, c[0x0][0x1c0] ;  /* 0x0000700000047ab9 */ /* 0x000fc40000000800 */
[----:B------:R-:W-:-:S03]  /*e9e0*/  ULDC UR5, c[0x0][0x234] ;  /* 0x00008d0000057ab9 */ /* 0x000fc60000000800 */
[----:B------:R-:W-:Y:S01]  /*e9f0*/  @!UP2 UISETP.NE.AND UP1, UPT, UR9, URZ, UPT ;  /* 0x0000003f0900a28c */ /* 0x000fe2000bf25270 */
[----:B------:R-:W4:Y:S01]  /*ea00*/  S2UR UR9, SR_CTAID.X ;  /* 0x00000000000979c3 */ /* 0x000f220000002500 */
[----:B------:R-:W-:Y:S02]  /*ea10*/  @UP2 ULDC UR14, c[0x0][0x210] ;  /* 0x00008400000e2ab9 */ /* 0x000fe40000000800 */
[----:B------:R-:W-:Y:S02]  /*ea20*/  @UP2 UIMAD UR14, UR14, UR8, URZ ;  /* 0x000000080e0e22a4 */ /* 0x000fe4000f8e023f */
[----:B------:R-:W-:Y:S01]  /*ea30*/  @!UP2 USEL UR14, UR8, UR5, !UP1 ;  /* 0x00000005080ea287 */ /* 0x000fe2000c800000 */
[----:B-1----:R-:W-:Y:S01]  /*ea40*/  FADD.FTZ R149, R2, R5 ;  /* 0x0000000502957221 */ /* 0x002fe20000010000 */
[----:B------:R-:W-:Y:S01]  /*ea50*/  MOV R2, 0x3f800000 ;  /* 0x3f80000000027802 */ /* 0x000fe20000000f00 */
[----:B------:R-:W-:Y:S01]  /*ea60*/  @UP2 UMOV UR13, 0x1 ;  /* 0x00000001000d2882 */ /* 0x000fe20000000000 */
[----:B---3--:R-:W-:-:S02]  /*ea70*/  FADD.FTZ R150, R0, R4 ;  /* 0x0000000400967221 */ /* 0x008fc40000010000 */
[----:B------:R-:W-:Y:S01]  /*ea80*/  FSETP.NE.FTZ.AND P4, PT, R149, RZ, PT ;  /* 0x000000ff9500720b */ /* 0x000fe20003f95000 */
[----:B------:R-:W-:Y:S01]  /*ea90*/  @!UP2 UIMAD UR13, UR14, UR4, URZ ;  /* 0x000000040e0da2a4 */ /* 0x000fe2000f8e023f */
[----:B------:R-:W-:Y:S01]  /*eaa0*/  MOV R0, 0x3f800000 ;  /* 0x3f80000000007802 */ /* 0x000fe20000000f00 */
[----:B------:R-:W-:Y:S01]  /*eab0*/  @UP3 UIMAD UR16, UR6, UR8, URZ ;  /* 0x00000008061032a4 */ /* 0x000fe2000f8e023f */
[----:B------:R-:W-:Y:S01]  /*eac0*/  FSETP.NE.FTZ.AND P3, PT, R150, RZ, PT ;  /* 0x000000ff9600720b */ /* 0x000fe20003f75000 */
[----:B------:R-:W-:Y:S01]  /*ead0*/  @UP2 ULDC UR15, c[0x0][0x210] ;  /* 0x00008400000f2ab9 */ /* 0x000fe20000000800 */
[----:B------:R-:W-:Y:S01]  /*eae0*/  SHF.R.S32.HI R4, RZ, 0x1f, R172 ;  /* 0x0000001fff047819 */ /* 0x000fe200000114ac */
[----:B------:R-:W-:Y:S02]  /*eaf0*/  UIMAD UR5, UR6, UR13, URZ ;  /* 0x0000000d060572a4 */ /* 0x000fe4000f8e023f */
[----:B------:R-:W-:Y:S01]  /*eb00*/  @!UP2 UMOV UR15, 0x1 ;  /* 0x00000001000fa882 */ /* 0x000fe20000000000 */
[----:B------:R-:W-:Y:S01]  /*eb10*/  LEA.HI R4, R4, R17, RZ, 0x3 ;  /* 0x0000001104047211 */ /* 0x000fe200078f18ff */
[----:B------:R-:W-:-:S02]  /*eb20*/  @UP3 USEL UR16, UR16, UR19, !UP0 ;  /* 0x0000001310103287 */ /* 0x000fc4000c000000 */
[----:B------:R-:W1:Y:S01]  /*eb30*/  @P4 MUFU.RCP R2, R149 ;  /* 0x0000009500024308 */ /* 0x000e620000001000 */
[----:B------:R-:W-:Y:S01]  /*eb40*/  LOP3.LUT R4, R4, 0xfffffff8, RZ, 0xc0, !PT ;  /* 0xfffffff804047812 */ /* 0x000fe200078ec0ff */
[----:B----4-:R-:W-:Y:S02]  /*eb50*/  UIMAD UR4, UR9, UR15, URZ ;  /* 0x0000000f090472a4 */ /* 0x010fe4000f8e023f */
[----:B------:R-:W-:Y:S01]  /*eb60*/  USEL UR5, UR5, URZ, !UP3 ;  /* 0x0000003f05057287 */ /* 0x000fe2000d800000 */
[----:B------:R-:W-:Y:S01]  /*eb70*/  IADD3 R17, R17, -R4, RZ ;  /* 0x8000000411117210 */ /* 0x000fe20007ffe0ff */
[----:B------:R-:W-:Y:S02]  /*eb80*/  USHF.L.U32 UR4, UR4, 0x6, URZ ;  /* 0x0000000604047899 */ /* 0x000fe4000800063f */
[----:B------:R-:W3:Y:S01]  /*eb90*/  @P3 MUFU.RCP R0, R150 ;  /* 0x0000009600003308 */ /* 0x000ee20000001000 */
[----:B------:R-:W-:Y:S01]  /*eba0*/  R2P PR, R17, 0x6 ;  /* 0x0000000611007804 */ /* 0x000fe20000000000 */
[----:B------:R-:W-:-:S02]  /*ebb0*/  UIMAD UR14, UR10, UR14, UR5 ;  /* 0x0000000e0a0e72a4 */ /* 0x000fc4000f8e0205 */
[----:B------:R-:W-:Y:S02]  /*ebc0*/  @!UP3 UMOV UR26, URZ ;  /* 0x0000003f001abc82 */ /* 0x000fe40008000000 */
[----:B------:R-:W-:Y:S01]  /*ebd0*/  @UP3 UMOV UR26, UR16 ;  /* 0x00000010001a3c82 */ /* 0x000fe20008000000 */
[----:B-1----:R-:W-:Y:S01]  /*ebe0*/  FMUL.FTZ R2, R2, c[0x0][0x2dc] ;  /* 0x0000b70002027a20 */ /* 0x002fe20000410000 */
[----:B------:R-:W-:Y:S02]  /*ebf0*/  @!UP3 UMOV UR27, URZ ;  /* 0x0000003f001bbc82 */ /* 0x000fe40008000000 */
[----:B------:R-:W-:Y:S01]  /*ec00*/  USHF.R.S32.HI UR5, URZ, 0x1f, UR4 ;  /* 0x0000001f3f057899 */ /* 0x000fe20008011404 */
[C---:B------:R-:W-:Y:S01]  /*ec10*/  FMUL.FTZ R171, R2.reuse, R152 ;  /* 0x0000009802ab7220 */ /* 0x040fe20000410000 */
[----:B------:R-:W-:Y:S01]  /*ec20*/  @UP3 USHF.R.S32.HI UR27, URZ, 0x1f, UR16 ;  /* 0x0000001f3f1b3899 */ /* 0x000fe20008011410 */
[----:B------:R-:W-:Y:S01]  /*ec30*/  FMUL.FTZ R5, R2, R153 ;  /* 0x0000009902057220 */ /* 0x000fe20000410000 */
[----:B------:R-:W-:Y:S01]  /*ec40*/  USHF.R.S32.HI UR6, URZ, 0x1f, UR14 ;  /* 0x0000001f3f067899 */ /* 0x000fe2000801140e */
[----:B---3--:R-:W-:Y:S01]  /*ec50*/  FMUL.FTZ R0, R0, c[0x0][0x2dc] ;  /* 0x0000b70000007a20 */ /* 0x008fe20000410000 */
[----:B------:R-:W-:Y:S01]  /*ec60*/  UIADD3 UR4, UP2, UP1, UR4, UR26, UR14 ;  /* 0x0000001a04047290 */ /* 0x000fe2000f95e00e */
[C---:B------:R-:W-:Y:S01]  /*ec70*/  FMUL.FTZ R170, R2.reuse, R156 ;  /* 0x0000009c02aa7220 */ /* 0x040fe20000410000 */
[----:B------:R-:W-:Y:S01]  /*ec80*/  F2FP.BF16.PACK_AB R5, R5, R171 ;  /* 0x000000ab0505723e */ /* 0x000fe200000010ff */
[C---:B------:R-:W-:Y:S01]  /*ec90*/  FMUL.FTZ R7, R2.reuse, R157 ;  /* 0x0000009d02077220 */ /* 0x040fe20000410000 */
[----:B------:R-:W-:Y:S01]  /*eca0*/  @!UP0 UIADD3 UR7, UR25, UR11, URZ ;  /* 0x0000000b19078290 */ /* 0x000fe2000fffe03f */
[C---:B------:R-:W-:Y:S01]  /*ecb0*/  FMUL.FTZ R169, R2.reuse, R36 ;  /* 0x0000002402a97220 */ /* 0x040fe20000410000 */
[----:B------:R-:W-:Y:S01]  /*ecc0*/  UIADD3.X UR5, UR5, UR27, UR6, UP2, UP1 ;  /* 0x0000001b05057290 */ /* 0x000fe200097e2406 */
[C---:B------:R-:W-:Y:S01]  /*ecd0*/  FMUL.FTZ R168, R2.reuse, R40 ;  /* 0x0000002802a87220 */ /* 0x040fe20000410000 */
[----:B------:R-:W-:Y:S01]  /*ece0*/  F2FP.BF16.PACK_AB R7, R7, R170 ;  /* 0x000000aa0707723e */ /* 0x000fe200000010ff */
[C---:B------:R-:W-:Y:S01]  /*ecf0*/  FMUL.FTZ R157, R2.reuse, R44 ;  /* 0x0000002c029d7220 */ /* 0x040fe20000410000 */
[----:B------:R-:W-:Y:S01]  /*ed00*/  @!UP0 UMOV UR12, UR24 ;  /* 0x00000018000c8c82 */ /* 0x000fe20008000000 */
[----:B------:R-:W-:-:S02]  /*ed10*/  FMUL.FTZ R156, R2, R48 ;  /* 0x00000030029c7220 */ /* 0x000fc40000410000 */
[C---:B------:R-:W-:Y:S02]  /*ed20*/  FMUL.FTZ R153, R2.reuse, R52 ;  /* 0x0000003402997220 */ /* 0x040fe40000410000 */
[C---:B------:R-:W-:Y:S02]  /*ed30*/  FMUL.FTZ R152, R2.reuse, R56 ;  /* 0x0000003802987220 */ /* 0x040fe40000410000 */
[C---:B------:R-:W-:Y:S02]  /*ed40*/  FMUL.FTZ R151, R2.reuse, R60 ;  /* 0x0000003c02977220 */ /* 0x040fe40000410000 */
[C---:B------:R-:W-:Y:S02]  /*ed50*/  FMUL.FTZ R8, R2.reuse, R37 ;  /* 0x0000002502087220 */ /* 0x040fe40000410000 */
[C---:B------:R-:W-:Y:S02]  /*ed60*/  FMUL.FTZ R12, R2.reuse, R41 ;  /* 0x00000029020c7220 */ /* 0x040fe40000410000 */
[----:B------:R-:W-:Y:S01]  /*ed70*/  FMUL.FTZ R15, R2, R45 ;  /* 0x0000002d020f7220 */ /* 0x000fe20000410000 */
[----:B------:R-:W-:Y:S01]  /*ed80*/  F2FP.BF16.PACK_AB R8, R8, R169 ;  /* 0x000000a90808723e */ /* 0x000fe200000010ff */
[----:B------:R-:W-:Y:S01]  /*ed90*/  FMUL.FTZ R24, R2, R49 ;  /* 0x0000003102187220 */ /* 0x000fe20000410000 */
[----:B------:R-:W-:Y:S01]  /*eda0*/  F2FP.BF16.PACK_AB R12, R12, R168 ;  /* 0x000000a80c0c723e */ /* 0x000fe200000010ff */
[C---:B------:R-:W-:Y:S01]  /*edb0*/  FMUL.FTZ R22, R2.reuse, R53 ;  /* 0x0000003502167220 */ /* 0x040fe20000410000 */
[----:B------:R-:W-:Y:S01]  /*edc0*/  F2FP.BF16.PACK_AB R15, R15, R157 ;  /* 0x0000009d0f0f723e */ /* 0x000fe200000010ff */
[----:B------:R-:W-:-:S02]  /*edd0*/  FMUL.FTZ R20, R2, R57 ;  /* 0x0000003902147220 */ /* 0x000fc40000410000 */
[C---:B------:R-:W-:Y:S02]  /*ede0*/  FMUL.FTZ R18, R2.reuse, R61 ;  /* 0x0000003d02127220 */ /* 0x040fe40000410000 */
[C---:B------:R-:W-:Y:S02]  /*edf0*/  FMUL.FTZ R28, R2.reuse, R64 ;  /* 0x00000040021c7220 */ /* 0x040fe40000410000 */
[----:B------:R-:W-:Y:S01]  /*ee00*/  FMUL.FTZ R14, R2, R65 ;  /* 0x00000041020e7220 */ /* 0x000fe20000410000 */
[----:B------:R-:W-:Y:S01]  /*ee10*/  F2FP.BF16.PACK_AB R64, R18, R151 ;  /* 0x000000971240723e */ /* 0x000fe200000010ff */
[----:B------:R-:W-:Y:S01]  /*ee20*/  FMUL.FTZ R26, R2, R68 ;  /* 0x00000044021a7220 */ /* 0x000fe20000410000 */
[----:B------:R-:W-:Y:S01]  /*ee30*/  F2FP.BF16.PACK_AB R68, R22, R153 ;  /* 0x000000991644723e */ /* 0x000fe200000010ff */
[C---:B------:R-:W-:Y:S02]  /*ee40*/  FMUL.FTZ R60, R2.reuse, R69 ;  /* 0x00000045023c7220 */ /* 0x040fe40000410000 */
[----:B------:R-:W-:-:S02]  /*ee50*/  FMUL.FTZ R72, R2, R72 ;  /* 0x0000004802487220 */ /* 0x000fc40000410000 */
[----:B------:R-:W-:Y:S01]  /*ee60*/  FMUL.FTZ R73, R2, R73 ;  /* 0x0000004902497220 */ /* 0x000fe20000410000 */
[----:B------:R-:W-:Y:S01]  /*ee70*/  F2FP.BF16.PACK_AB R60, R60, R26 ;  /* 0x0000001a3c3c723e */ /* 0x000fe200000010ff */
[C---:B------:R-:W-:Y:S02]  /*ee80*/  FMUL.FTZ R76, R2.reuse, R76 ;  /* 0x0000004c024c7220 */ /* 0x040fe40000410000 */
[C---:B------:R-:W-:Y:S02]  /*ee90*/  FMUL.FTZ R56, R2.reuse, R77 ;  /* 0x0000004d02387220 */ /* 0x040fe40000410000 */
[C---:B------:R-:W-:Y:S02]  /*eea0*/  FMUL.FTZ R80, R2.reuse, R80 ;  /* 0x0000005002507220 */ /* 0x040fe40000410000 */
[----:B------:R-:W-:Y:S01]  /*eeb0*/  FMUL.FTZ R81, R2, R81 ;  /* 0x0000005102517220 */ /* 0x000fe20000410000 */
[----:B------:R-:W-:Y:S01]  /*eec0*/  F2FP.BF16.PACK_AB R56, R56, R76 ;  /* 0x0000004c3838723e */ /* 0x000fe200000010ff */
[----:B------:R-:W-:-:S02]  /*eed0*/  FMUL.FTZ R84, R2, R84 ;  /* 0x0000005402547220 */ /* 0x000fc40000410000 */
[C---:B------:R-:W-:Y:S02]  /*eee0*/  FMUL.FTZ R52, R2.reuse, R85 ;  /* 0x0000005502347220 */ /* 0x040fe40000410000 */
[C---:B------:R-:W-:Y:S02]  /*eef0*/  FMUL.FTZ R88, R2.reuse, R88 ;  /* 0x0000005802587220 */ /* 0x040fe40000410000 */
[----:B------:R-:W-:Y:S01]  /*ef00*/  FMUL.FTZ R89, R2, R89 ;  /* 0x0000005902597220 */ /* 0x000fe20000410000 */
[----:B------:R-:W-:Y:S01]  /*ef10*/  F2FP.BF16.PACK_AB R52, R52, R84 ;  /* 0x000000543434723e */ /* 0x000fe200000010ff */
[C---:B------:R-:W-:Y:S02]  /*ef20*/  FMUL.FTZ R92, R2.reuse, R92 ;  /* 0x0000005c025c7220 */ /* 0x040fe40000410000 */
        /* <DEDUP_REMOVED lines=29> */
[C---:B------:R-:W-:Y:S02]  /*f100*/  FMUL.FTZ R137, R2.reuse, R137 ;  /* 0x0000008902897220 */ /* 0x040fe40000410000 */
[C---:B------:R-:W-:Y:S02]  /*f110*/  FMUL.FTZ R160, R2.reuse, R160 ;  /* 0x000000a002a07220 */ /* 0x040fe40000410000 */
[C---:B------:R-:W-:Y:S01]  /*f120*/  FMUL.FTZ R161, R2.reuse, R161 ;  /* 0x000000a102a17220 */ /* 0x040fe20000410000 */
[----:B------:R-:W-:Y:S01]  /*f130*/  F2FP.BF16.PACK_AB R26, R137, R136 ;  /* 0x00000088891a723e */ /* 0x000fe200000010ff */
[----:B------:R-:W-:-:S02]  /*f140*/  FMUL.FTZ R140, R2, R140 ;  /* 0x0000008c028c7220 */ /* 0x000fc40000410000 */
[C---:B------:R-:W-:Y:S02]  /*f150*/  FMUL.FTZ R141, R2.reuse, R141 ;  /* 0x0000008d028d7220 */ /* 0x040fe40000410000 */
[C---:B------:R-:W-:Y:S02]  /*f160*/  FMUL.FTZ R164, R2.reuse, R164 ;  /* 0x000000a402a47220 */ /* 0x040fe40000410000 */
[C---:B------:R-:W-:Y:S01]  /*f170*/  FMUL.FTZ R165, R2.reuse, R165 ;  /* 0x000000a502a57220 */ /* 0x040fe20000410000 */
[----:B------:R-:W-:Y:S01]  /*f180*/  F2FP.BF16.PACK_AB R22, R141, R140 ;  /* 0x0000008c8d16723e */ /* 0x000fe200000010ff */
[C---:B------:R-:W-:Y:S02]  /*f190*/  FMUL.FTZ R144, R2.reuse, R144 ;  /* 0x0000009002907220 */ /* 0x040fe40000410000 */
[----:B------:R-:W-:Y:S02]  /*f1a0*/  FMUL.FTZ R145, R2, R145 ;  /* 0x0000009102917220 */ /* 0x000fe40000410000 */
[----:B------:R-:W-:-:S02]  /*f1b0*/  FMUL.FTZ R54, R0, R54 ;  /* 0x0000003600367220 */ /* 0x000fc40000410000 */
[C---:B------:R-:W-:Y:S01]  /*f1c0*/  FMUL.FTZ R2, R0.reuse, R55 ;  /* 0x0000003700027220 */ /* 0x040fe20000410000 */
[----:B------:R-:W-:Y:S01]  /*f1d0*/  F2FP.BF16.PACK_AB R18, R145, R144 ;  /* 0x000000909112723e */ /* 0x000fe200000010ff */
[C---:B------:R-:W-:Y:S02]  /*f1e0*/  FMUL.FTZ R65, R0.reuse, R59 ;  /* 0x0000003b00417220 */ /* 0x040fe40000410000 */
[C---:B------:R-:W-:Y:S02]  /*f1f0*/  FMUL.FTZ R62, R0.reuse, R62 ;  /* 0x0000003e003e7220 */ /* 0x040fe40000410000 */
[C---:B------:R-:W-:Y:S02]  /*f200*/  FMUL.FTZ R63, R0.reuse, R63 ;  /* 0x0000003f003f7220 */ /* 0x040fe40000410000 */
[----:B------:R-:W-:Y:S01]  /*f210*/  FMUL.FTZ R61, R0, R67 ;  /* 0x00000043003d7220 */ /* 0x000fe20000410000 */
[----:B------:R-:W-:Y:S01]  /*f220*/  F2FP.BF16.PACK_AB R67, R2, R54 ;  /* 0x000000360243723e */ /* 0x000fe200000010ff */
[C---:B------:R-:W-:Y:S01]  /*f230*/  FMUL.FTZ R13, R0.reuse, R39 ;  /* 0x00000027000d7220 */ /* 0x040fe20000410000 */
[----:B------:R-:W-:Y:S01]  /*f240*/  F2FP.BF16.PACK_AB R54, R81, R80 ;  /* 0x000000505136723e */ /* 0x000fe200000010ff */
[----:B------:R-:W-:Y:S01]  /*f250*/  FMUL.FTZ R11, R0, R43 ;  /* 0x0000002b000b7220 */ /* 0x000fe20000410000 */
[----:B------:R-:W-:Y:S01]  /*f260*/  LEA.HI R80, R174, R173, RZ, 0x5 ;  /* 0x000000adae507211 */ /* 0x000fe200078f28ff */
[C---:B------:R-:W-:Y:S01]  /*f270*/  FMUL.FTZ R16, R0.reuse, R47 ;  /* 0x0000002f00107220 */ /* 0x040fe20000410000 */
[----:B------:R-:W-:Y:S01]  /*f280*/  SHF.L.U32 R2, R17, 0x6, RZ ;  /* 0x0000000611027819 */ /* 0x000fe200000006ff */
[C---:B------:R-:W-:Y:S01]  /*f290*/  FMUL.FTZ R69, R0.reuse, R51 ;  /* 0x0000003300457220 */ /* 0x040fe20000410000 */
[----:B------:R-:W-:Y:S01]  /*f2a0*/  F2FP.BF16.PACK_AB R63, R63, R62 ;  /* 0x0000003e3f3f723e */ /* 0x000fe200000010ff */
[----:B------:R-:W-:Y:S01]  /*f2b0*/  FMUL.FTZ R6, R0, R70 ;  /* 0x0000004600067220 */ /* 0x000fe20000410000 */
[----:B------:R-:W-:Y:S01]  /*f2c0*/  F2FP.BF16.PACK_AB R62, R14, R28 ;  /* 0x0000001c0e3e723e */ /* 0x000fe200000010ff */
[C---:B------:R-:W-:Y:S01]  /*f2d0*/  FMUL.FTZ R59, R0.reuse, R71 ;  /* 0x00000047003b7220 */ /* 0x040fe20000410000 */
[----:B------:R-:W-:Y:S01]  /*f2e0*/  SHF.R.S32.HI R14, RZ, 0x5, R80 ;  /* 0x00000005ff0e7819 */ /* 0x000fe20000011450 */
[----:B------:R-:W-:Y:S01]  /*f2f0*/  FMUL.FTZ R154, R0, R154 ;  /* 0x0000009a009a7220 */ /* 0x000fe20000410000 */
[----:B------:R-:W-:Y:S01]  /*f300*/  LOP3.LUT R2, R2, 0x1c0, RZ, 0xc0, !PT ;  /* 0x000001c002027812 */ /* 0x000fe200078ec0ff */
[C---:B------:R-:W-:Y:S01]  /*f310*/  FMUL.FTZ R4, R0.reuse, R155 ;  /* 0x0000009b00047220 */ /* 0x040fe20000410000 */
[----:B------:R-:W-:Y:S01]  /*f320*/  F2FP.BF16.PACK_AB R59, R59, R6 ;  /* 0x000000063b3b723e */ /* 0x000fe200000010ff */
[C---:B------:R-:W-:Y:S01]  /*f330*/  FMUL.FTZ R158, R0.reuse, R158 ;  /* 0x0000009e009e7220 */ /* 0x040fe20000410000 */
[----:B------:R-:W-:Y:S01]  /*f340*/  LOP3.LUT R6, R17, 0x1, RZ, 0xc0, !PT ;  /* 0x0000000111067812 */ /* 0x000fe200078ec0ff */
[----:B------:R-:W-:Y:S01]  /*f350*/  FMUL.FTZ R9, R0, R159 ;  /* 0x0000009f00097220 */ /* 0x000fe20000410000 */
[----:B------:R-:W-:Y:S01]  /*f360*/  LEA.HI R2, R2, R2, RZ, 0x1d ;  /* 0x0000000202027211 */ /* 0x000fe200078fe8ff */
[----:B------:R-:W-:Y:S01]  /*f370*/  FMUL.FTZ R38, R0, R38 ;  /* 0x0000002600267220 */ /* 0x000fe20000410000 */
[----:B------:R-:W-:Y:S01]  /*f380*/  ISETP.NE.U32.AND P0, PT, R6, 0x1, PT ;  /* 0x000000010600780c */ /* 0x000fe20003f05070 */
[C---:B------:R-:W-:Y:S01]  /*f390*/  FMUL.FTZ R42, R0.reuse, R42 ;  /* 0x0000002a002a7220 */ /* 0x040fe20000410000 */
[----:B------:R-:W-:Y:S01]  /*f3a0*/  MOV R6, 0x20 ;  /* 0x0000002000067802 */ /* 0x000fe20000000f00 */
        /* <DEDUP_REMOVED lines=8> */
[C---:B------:R-:W-:Y:S01]  /*f430*/  FMUL.FTZ R74, R0.reuse, R74 ;  /* 0x0000004a004a7220 */ /* 0x040fe20000410000 */
[----:B------:R-:W-:Y:S01]  /*f440*/  F2FP.BF16.PACK_AB R11, R11, R42 ;  /* 0x0000002a0b0b723e */ /* 0x000fe200000010ff */
[C---:B------:R-:W-:Y:S01]  /*f450*/  FMUL.FTZ R57, R0.reuse, R75 ;  /* 0x0000004b00397220 */ /* 0x040fe20000410000 */
[----:B------:R-:W-:Y:S01]  /*f460*/  F2FP.BF16.PACK_AB R61, R61, R10 ;  /* 0x0000000a3d3d723e */ /* 0x000fe200000010ff */
[C---:B------:R-:W-:Y:S01]  /*f470*/  FMUL.FTZ R78, R0.reuse, R78 ;  /* 0x0000004e004e7220 */ /* 0x040fe20000410000 */
[----:B------:R-:W-:Y:S01]  /*f480*/  MOV R10, 0x40 ;  /* 0x00000040000a7802 */ /* 0x000fe20000000f00 */
[----:B------:R-:W-:Y:S01]  /*f490*/  FMUL.FTZ R55, R0, R79 ;  /* 0x0000004f00377220 */ /* 0x000fe20000410000 */
[----:B------:R-:W-:Y:S01]  /*f4a0*/  F2FP.BF16.PACK_AB R16, R16, R46 ;  /* 0x0000002e1010723e */ /* 0x000fe200000010ff */
[----:B------:R-:W-:Y:S01]  /*f4b0*/  FMUL.FTZ R82, R0, R82 ;  /* 0x0000005200527220 */ /* 0x000fe20000410000 */
[----:B------:R-:W-:Y:S01]  /*f4c0*/  SEL R10, R10, 0xffffffc0, !P2 ;  /* 0xffffffc00a0a7807 */ /* 0x000fe20005000000 */
[----:B------:R-:W-:Y:S01]  /*f4d0*/  FMUL.FTZ R53, R0, R83 ;  /* 0x0000005300357220 */ /* 0x000fe20000410000 */
[----:B------:R-:W-:Y:S01]  /*f4e0*/  F2FP.BF16.PACK_AB R70, R24, R156 ;  /* 0x0000009c1846723e */ /* 0x000fe200000010ff */
[C---:B------:R-:W-:Y:S01]  /*f4f0*/  FMUL.FTZ R86, R0.reuse, R86 ;  /* 0x0000005600567220 */ /* 0x040fe20000410000 */
[----:B------:R-:W-:Y:S01]  /*f500*/  F2FP.BF16.PACK_AB R69, R69, R50 ;  /* 0x000000324545723e */ /* 0x000fe200000010ff */
[----:B------:R-:W-:Y:S01]  /*f510*/  FMUL.FTZ R51, R0, R87 ;  /* 0x0000005700337220 */ /* 0x000fe20000410000 */
        /* <DEDUP_REMOVED lines=62> */
[----:B------:R-:W-:Y:S01]  /*f900*/  FMUL.FTZ R147, R0, R147 ;  /* 0x0000009300937220 */ /* 0x000fe20000410000 */
[----:B------:R-:W-:Y:S02]  /*f910*/  LOP3.LUT R0, R172, 0x3ffffffc, RZ, 0xc0, !PT ;  /* 0x3ffffffcac007812 */ /* 0x000fe400078ec0ff */
[----:B------:R-:W-:Y:S02]  /*f920*/  F2FP.BF16.PACK_AB R19, R19, R166 ;  /* 0x000000a61313723e */ /* 0x000fe400000010ff */
[----:B------:R-:W-:Y:S02]  /*f930*/  IADD3 R0, -R0, R173, RZ ;  /* 0x000000ad00007210 */ /* 0x000fe40007ffe1ff */
[----:B------:R-:W-:-:S02]  /*f940*/  F2FP.BF16.PACK_AB R17, R147, R146 ;  /* 0x000000929311723e */ /* 0x000fc400000010ff */
[----:B------:R-:W-:-:S04]  /*f950*/  LEA R0, R14, R0, 0x9 ;  /* 0x000000000e007211 */ /* 0x000fc800078e48ff */
[----:B------:R-:W-:-:S04]  /*f960*/  LEA R0, R0, R2, 0x1 ;  /* 0x0000000200007211 */ /* 0x000fc800078e08ff */
[----:B------:R-:W-:-:S04]  /*f970*/  SHF.L.U32 R0, R0, 0x1, RZ ;  /* 0x0000000100007819 */ /* 0x000fc800000006ff */
[C---:B------:R-:W-:Y:S01]  /*f980*/  IADD3 R2, R0.reuse, -0x10, RZ ;  /* 0xfffffff000027810 */ /* 0x040fe20007ffe0ff */
[----:B------:R1:W-:Y:S01]  /*f990*/  STS [R0], R5 ;  /* 0x0000000500007388 */ /* 0x0003e20000000800 */
[----:B------:R-:W-:-:S03]  /*f9a0*/  @P0 IADD3 R2, R0, 0x10, RZ ;  /* 0x0000001000020810 */ /* 0x000fc60007ffe0ff */
[----:B------:R3:W-:Y:S04]  /*f9b0*/  STS [R0+0x400], R4 ;  /* 0x0004000400007388 */ /* 0x0007e80000000800 */
[----:B------:R4:W-:Y:S04]  /*f9c0*/  STS [R2], R7 ;  /* 0x0000000702007388 */ /* 0x0009e80000000800 */
[----:B------:R5:W-:Y:S01]  /*f9d0*/  STS [R2+0x400], R9 ;  /* 0x0004000902007388 */ /* 0x000be20000000800 */
[----:B-1----:R-:W-:Y:S02]  /*f9e0*/  IADD3 R5, R0, R6, RZ ;  /* 0x0000000600057210 */ /* 0x002fe40007ffe0ff */
[----:B---3--:R-:W-:-:S03]  /*f9f0*/  IADD3 R4, R6, R2, RZ ;  /* 0x0000000206047210 */ /* 0x008fc60007ffe0ff */
[----:B------:R1:W-:Y:S01]  /*fa00*/  STS [R5], R8 ;  /* 0x0000000805007388 */ /* 0x0003e20000000800 */
[----:B----4-:R-:W-:-:S03]  /*fa10*/  IADD3 R7, R5, R10, RZ ;  /* 0x0000000a05077210 */ /* 0x010fc60007ffe0ff */
[----:B------:R-:W-:Y:S01]  /*fa20*/  STS [R5+0x400], R13 ;  /* 0x0004000d05007388 */ /* 0x000fe20000000800 */
[----:B------:R-:W-:Y:S02]  /*fa30*/  IADD3 R6, R4, R10, RZ ;  /* 0x0000000a04067210 */ /* 0x000fe40007ffe0ff */
[----:B-----5:R-:W-:Y:S01]  /*fa40*/  IADD3 R9, R10, R2, RZ ;  /* 0x000000020a097210 */ /* 0x020fe20007ffe0ff */
[----:B------:R-:W-:Y:S04]  /*fa50*/  STS [R4], R12 ;  /* 0x0000000c04007388 */ /* 0x000fe80000000800 */
[----:B------:R-:W-:Y:S01]  /*fa60*/  STS [R4+0x400], R11 ;  /* 0x0004000b04007388 */ /* 0x000fe20000000800 */
[----:B-1----:R-:W-:-:S05]  /*fa70*/  IADD3 R8, R0, R10, RZ ;  /* 0x0000000a00087210 */ /* 0x002fca0007ffe0ff */
        /* <DEDUP_REMOVED lines=43> */
[----:B------:R3:W-:Y:S04]  /*fd30*/  STS [R2+0x6400], R29 ;  /* 0x0064001d02007388 */ /* 0x0007e80000000800 */
[----:B------:R-:W-:Y:S04]  /*fd40*/  STS [R5+0x6000], R28 ;  /* 0x0060001c05007388 */ /* 0x000fe80000000800 */
[----:B------:R4:W-:Y:S04]  /*fd50*/  STS [R5+0x6400], R27 ;  /* 0x0064001b05007388 */ /* 0x0009e80000000800 */
[----:B------:R-:W-:Y:S04]  /*fd60*/  STS [R4+0x6000], R26 ;  /* 0x0060001a04007388 */ /* 0x000fe80000000800 */
[----:B------:R5:W-:Y:S01]  /*fd70*/  STS [R4+0x6400], R25 ;  /* 0x0064001904007388 */ /* 0x000be20000000800 */
[----:B-1----:R-:W-:-:S03]  /*fd80*/  LOP3.LUT R0, R80, 0xffffffe0, RZ, 0xc0, !PT ;  /* 0xffffffe050007812 */ /* 0x002fc600078ec0ff */
[----:B------:R-:W-:Y:S01]  /*fd90*/  STS [R8+0x6000], R24 ;  /* 0x0060001808007388 */ /* 0x000fe20000000800 */
[----:B------:R-:W-:-:S03]  /*fda0*/  IADD3 R0, -R0, R173, RZ ;  /* 0x000000ad00007210 */ /* 0x000fc60007ffe1ff */
[----:B------:R1:W-:Y:S01]  /*fdb0*/  STS [R8+0x6400], R23 ;  /* 0x0064001708007388 */ /* 0x0003e20000000800 */
[----:B---3--:R-:W-:Y:S02]  /*fdc0*/  SHF.R.S32.HI R2, RZ, 0x1f, R14 ;  /* 0x0000001fff027819 */ /* 0x008fe4000001140e */
[----:B------:R-:W-:Y:S01]  /*fdd0*/  LOP3.LUT P0, RZ, R0, 0x3, RZ, 0xc0, !PT ;  /* 0x0000000300ff7812 */ /* 0x000fe2000780c0ff */
[----:B------:R-:W-:Y:S01]  /*fde0*/  STS [R9+0x6000], R22 ;  /* 0x0060001609007388 */ /* 0x000fe20000000800 */
[----:B------:R-:W-:-:S03]  /*fdf0*/  LEA.HI R2, R2, R14, RZ, 0x2 ;  /* 0x0000000e02027211 */ /* 0x000fc600078f10ff */
[----:B------:R-:W-:Y:S01]  /*fe00*/  STS [R9+0x6400], R21 ;  /* 0x0064001509007388 */ /* 0x000fe20000000800 */
[----:B----4-:R-:W3:Y:S01]  /*fe10*/  @P3 MUFU.LG2 R5, R150 ;  /* 0x0000009600053308 */ /* 0x010ee20000000c00 */
[----:B------:R-:W-:Y:S02]  /*fe20*/  LOP3.LUT R2, R2, 0xffffffc, RZ, 0xc0, !PT ;  /* 0x0ffffffc02027812 */ /* 0x000fe400078ec0ff */
[----:B------:R-:W-:Y:S02]  /*fe30*/  STS [R7+0x6000], R20 ;  /* 0x0060001407007388 */ /* 0x000fe40000000800 */
[----:B------:R-:W-:Y:S02]  /*fe40*/  IADD3 R0, R14, -R2, RZ ;  /* 0x800000020e007210 */ /* 0x000fe40007ffe0ff */
[----:B------:R4:W-:Y:S01]  /*fe50*/  STS [R7+0x6400], R19 ;  /* 0x0064001307007388 */ /* 0x0009e20000000800 */
[----:B-----5:R-:W5:Y:S01]  /*fe60*/  @P4 MUFU.LG2 R4, R149 ;  /* 0x0000009500044308 */ /* 0x020f620000000c00 */
[----:B--2---:R-:W-:-:S02]  /*fe70*/  LEA R0, R0, R175, 0x4 ;  /* 0x000000af00007211 */ /* 0x004fc400078e20ff */
[----:B------:R2:W-:Y:S04]  /*fe80*/  STS [R6+0x6000], R18 ;  /* 0x0060001206007388 */ /* 0x0005e80000000800 */
[----:B------:R2:W-:Y:S01]  /*fe90*/  STS [R6+0x6400], R17 ;  /* 0x0064001106007388 */ /* 0x0005e20000000800 */
[----:B---3--:R-:W-:Y:S01]  /*fea0*/  @P3 FMUL.FTZ R2, R5, 0.69314718246459960938 ;  /* 0x3f31721805023820 */ /* 0x008fe20000410000 */
[----:B-1----:R-:W-:Y:S02]  /*feb0*/  MOV R8, 0x7f800000 ;  /* 0x7f80000000087802 */ /* 0x002fe40000000f00 */
[----:B------:R-:W-:Y:S01]  /*fec0*/  BAR.SYNC.DEFER_BLOCKING 0x0 ;  /* 0x0000000000007b1d */ /* 0x000fe20000010000 */
[----:B------:R-:W-:Y:S02]  /*fed0*/  @P3 FFMA.FTZ R8, R3, c[0x0][0x238], R2 ;  /* 0x00008e0003083a23 */ /* 0x000fe40000010002 */
[----:B-----5:R-:W-:Y:S01]  /*fee0*/  @P4 FMUL.FTZ R4, R4, 0.69314718246459960938 ;  /* 0x3f31721804044820 */ /* 0x020fe20000410000 */
[----:B----4-:R-:W-:-:S03]  /*fef0*/  MOV R7, 0x7f800000 ;  /* 0x7f80000000077802 */ /* 0x010fc60000000f00 */
[----:B------:R-:W-:Y:S01]  /*ff00*/  @P4 FFMA.FTZ R7, R148, c[0x0][0x238], R4 ;  /* 0x00008e0094074a23 */ /* 0x000fe20000010004 */
        /* <DEDUP_REMOVED lines=24> */
[C---:B--2---:R-:W-:Y:S02]  /*10090*/  @!P2 IADD3 R6, P0, R0.reuse, UR4, RZ ;  /* 0x000000040006ac10 */ /* 0x044fe4000ff1e0ff */
        /* <DEDUP_REMOVED lines=8> */
.L_x_355:
[----:B---34-:R-:W-:Y:S05]  /*10120*/  BSYNC B0 ;  /* 0x0000000000007941 */ /* 0x018fea0003800000 */
.L_x_354:
[----:B--2---:R-:W2:Y:S04]  /*10130*/  LDL.LU.64 R4, [R1+0x38] ;  /* 0x0000380001047983 */ /* 0x004ea80000300a00 */
[----:B------:R-:W3:Y:S04]  /*10140*/  S2R R3, SR_TID.X ;  /* 0x0000000000037919 */ /* 0x000ee80000002100 */
[----:B------:R-:W4:Y:S01]  /*10150*/  S2R R8, SR_CTAID.Z ;  /* 0x0000000000087919 */ /* 0x000f220000002700 */
[----:B------:R-:W-:-:S02]  /*10160*/  USHF.R.S32.HI UR6, URZ, 0x1f, UR10 ;  /* 0x0000001f3f067899 */ /* 0x000fc4000801140a */
[----:B------:R-:W-:Y:S01]  /*10170*/  ULDC.64 UR4, c[0x0][0x1f0] ;  /* 0x00007c0000047ab9 */ /* 0x000fe20000000a00 */
[----:B------:R1:W5:Y:S01]  /*10180*/  LDL.64 R12, [R1+0x20] ;  /* 0x00002000010c7983 */ /* 0x0003620000100a00 */
[----:B------:R-:W-:Y:S01]  /*10190*/  UIMAD UR4, UR6, UR4, URZ ;  /* 0x00000004060472a4 */ /* 0x000fe2000f8e023f */
[----:B------:R-:W-:Y:S03]  /*101a0*/  BSSY B0, `(.L_x_356) ;  /* 0x0000016000007945 */ /* 0x000fe60003800000 */
[----:B------:R-:W-:Y:S01]  /*101b0*/  UIMAD UR4, UR10, UR5, UR4 ;  /* 0x000000050a0472a4 */ /* 0x000fe2000f8e0204 */
[----:B---3--:R-:W-:-:S04]  /*101c0*/  SHF.R.S32.HI R0, RZ, 0x1f, R3 ;  /* 0x0000001fff007819 */ /* 0x008fc80000011403 */
[----:B------:R-:W-:-:S04]  /*101d0*/  LEA.HI R0, R0, R3, RZ, 0x3 ;  /* 0x0000000300007211 */ /* 0x000fc800078f18ff */
[----:B------:R-:W-:Y:S02]  /*101e0*/  SHF.R.S32.HI R11, RZ, 0x3, R0 ;  /* 0x00000003ff0b7819 */ /* 0x000fe40000011400 */
[----:B--2---:R-:W-:-:S04]  /*101f0*/  IADD3 R2, P0, R4, UR12, RZ ;  /* 0x0000000c04027c10 */ /* 0x004fc8000ff1e0ff */
[----:B------:R-:W-:Y:S02]  /*10200*/  IADD3.X R3, R5, UR7, RZ, P0, !PT ;  /* 0x0000000705037c10 */ /* 0x000fe400087fe4ff */
[----:B------:R-:W-:-:S03]  /*10210*/  ISETP.GE.AND P0, PT, R11, UR18, PT ;  /* 0x000000120b007c0c */ /* 0x000fc6000bf06270 */
[----:B----4-:R-:W-:-:S05]  /*10220*/  IMAD.WIDE.U32 R8, R8, c[0x0][0x1f0], R2 ;  /* 0x00007c0008087a25 */ /* 0x010fca00078e0002 */
[----:B------:R-:W-:-:S05]  /*10230*/  IADD3 R7, R9, UR4, RZ ;  /* 0x0000000409077c10 */ /* 0x000fca000fffe0ff */
[----:B------:R-:W-:Y:S05]  /*10240*/  @P0 BRA `(.L_x_357) ;  /* 0x000000b000000947 */ /* 0x000fea0003800000 */
[----:B-1----:R-:W-:Y:S01]  /*10250*/  MOV R6, R8 ;  /* 0x0000000800067202 */ /* 0x002fe20000000f00 */
[----:B-----5:R-:W-:-:S04]  /*10260*/  IMAD R0, R13, c[0x0][0x1e8], RZ ;  /* 0x00007a000d007a24 */ /* 0x020fc800078e02ff */
[----:B------:R-:W-:-:S04]  /*10270*/  IMAD.WIDE.U32 R4, R12, c[0x0][0x1e8], R6 ;  /* 0x00007a000c047a25 */ /* 0x000fc800078e0006 */
        /* <DEDUP_REMOVED lines=8> */
.L_x_357:
[----:B-1----:R-:W-:Y:S05]  /*10300*/  BSYNC B0 ;  /* 0x0000000000007941 */ /* 0x002fea0003800000 */
.L_x_356:
[----:B------:R-:W-:Y:S01]  /*10310*/  IADD3 R0, R11, 0x10, RZ ;  /* 0x000000100b007810 */ /* 0x000fe20007ffe0ff */
[----:B------:R-:W-:Y:S03]  /*10320*/  BSSY B0, `(.L_x_358) ;  /* 0x0000011000007945 */ /* 0x000fe60003800000 */
[----:B------:R-:W-:-:S13]  /*10330*/  ISETP.GE.AND P0, PT, R0, UR18, PT ;  /* 0x0000001200007c0c */ /* 0x000fda000bf06270 */
[----:B------:R-:W-:Y:S05]  /*10340*/  @P0 BRA `(.L_x_359) ;  /* 0x000000e000000947 */ /* 0x000fea0003800000 */
[----:B-----5:R-:W-:Y:S01]  /*10350*/  IADD3 R10, P0, R12, 0x10, RZ ;  /* 0x000000100c0a7810 */ /* 0x020fe20007f1e0ff */
        /* <DEDUP_REMOVED lines=13> */
.L_x_359:
[----:B------:R-:W-:Y:S05]  /*10430*/  BSYNC B0 ;  /* 0x0000000000007941 */ /* 0x000fea0003800000 */
.L_x_358:
[----:B------:R-:W-:Y:S01]  /*10440*/  IADD3 R0, R11, 0x20, RZ ;  /* 0x000000200b007810 */ /* 0x000fe20007ffe0ff */
[----:B------:R-:W-:Y:S03]  /*10450*/  BSSY B0, `(.L_x_360) ;  /* 0x0000011000007945 */ /* 0x000fe60003800000 */
[----:B------:R-:W-:-:S13]  /*10460*/  ISETP.GE.AND P0, PT, R0, UR18, PT ;  /* 0x0000001200007c0c */ /* 0x000fda000bf06270 */
[----:B------:R-:W-:Y:S05]  /*10470*/  @P0 BRA `(.L_x_361) ;  /* 0x000000e000000947 */ /* 0x000fea0003800000 */
[----:B-----5:R-:W-:Y:S01]  /*10480*/  IADD3 R10, P0, R12, 0x20, RZ ;  /* 0x000000200c0a7810 */ /* 0x020fe20007f1e0ff */
        /* <DEDUP_REMOVED lines=13> */
.L_x_361:
[----:B------:R-:W-:Y:S05]  /*10560*/  BSYNC B0 ;  /* 0x0000000000007941 */ /* 0x000fea0003800000 */
.L_x_360:
[----:B------:R-:W2:Y:S02]  /*10570*/  LDL.LU R0, [R1+0x4c] ;  /* 0x00004c0001007983 */ /* 0x000ea40000300800 */
[----:B--2---:R-:W-:-:S13]  /*10580*/  ISETP.GE.AND P0, PT, R0, UR18, PT ;  /* 0x0000001200007c0c */ /* 0x004fda000bf06270 */
[----:B------:R-:W-:Y:S05]  /*10590*/  @P0 EXIT ;  /* 0x000000000000094d */ /* 0x000fea0003800000 */
        /* <DEDUP_REMOVED lines=15> */
.L_x_343:
[----:B------:R-:W-:Y:S01]  /*10690*/  UISETP.NE.AND UP4, UPT, UR19, -0x1, UPT ;  /* 0xffffffff1300788c */ /* 0x000fe2000bf85270 */
[----:B------:R-:W-:Y:S01]  /*106a0*/  LEA.HI R6, R26, R112, RZ, 0x3 ;  /* 0x000000701a067211 */ /* 0x000fe200078f18ff */
[----:B------:R-:W-:Y:S01]  /*106b0*/  ULDC.64 UR6, c[0x0][0x1e8] ;  /* 0x00007a0000067ab9 */ /* 0x000fe20000000a00 */
[----:B------:R-:W1:Y:S01]  /*106c0*/  S2R R12, SR_CTAID.Z ;  /* 0x00000000000c7919 */ /* 0x000e620000002700 */
[----:B------:R-:W-:Y:S01]  /*106d0*/  ULDC.64 UR4, c[0x0][0x1e0] ;  /* 0x0000780000047ab9 */ /* 0x000fe20000000a00 */
[----:B------:R-:W-:Y:S01]  /*106e0*/  LOP3.LUT R0, R6, 0x1ffffff8, RZ, 0xc0, !PT ;  /* 0x1ffffff806007812 */ /* 0x000fe200078ec0ff */
[----:B------:R-:W-:Y:S01]  /*106f0*/  ULDC.U8 UR16, c[0x0][0x328] ;  /* 0x0000ca0000107ab9 */ /* 0x000fe20000000000 */
[----:B------:R-:W2:Y:S01]  /*10700*/  S2R R4, SR_CTAID.X ;  /* 0x0000000000047919 */ /* 0x000ea20000002500 */
[----:B------:R-:W-:Y:S01]  /*10710*/  USHF.R.S32.HI UR13, URZ, 0x1f, UR9 ;  /* 0x0000001f3f0d7899 */ /* 0x000fe20008011409 */
[----:B------:R-:W-:Y:S01]  /*10720*/  SHF.R.S32.HI R6, RZ, 0x3, R6 ;  /* 0x00000003ff067819 */ /* 0x000fe20000011406 */
[----:B------:R-:W-:Y:S01]  /*10730*/  UISETP.NE.AND UP2, UPT, UR16, URZ, UPT ;  /* 0x0000003f1000728c */ /* 0x000fe2000bf45270 */
[----:B------:R-:W-:Y:S01]  /*10740*/  IMAD.IADD R0, R112, 0x1, -R0 ;  /* 0x0000000170007824 */ /* 0x000fe200078e0a00 */
[----:B------:R-:W-:Y:S01]  /*10750*/  @UP4 UIMAD.WIDE.U32 UR14, UR19, UR6, URZ ;  /* 0x00000006130e42a5 */ /* 0x000fe2000f8e003f */
[----:B------:R-:W-:Y:S01]  /*10760*/  SHF.R.S32.HI R7, RZ, 0x1f, R6 ;  /* 0x0000001fff077819 */ /* 0x000fe20000011406 */
[----:B------:R-:W-:Y:S01]  /*10770*/  @!UP4 USHF.R.S32.HI UR17, URZ, 0x1f, UR12 ;  /* 0x0000001f3f11c899 */ /* 0x000fe2000801140c */
[----:B------:R-:W-:Y:S01]  /*10780*/  IMAD.SHL.U32 R0, R0, 0x8, RZ ;  /* 0x0000000800007824 */ /* 0x000fe200078e00ff */
[----:B------:R-:W-:Y:S01]  /*10790*/  @UP4 UIMAD UR7, UR19, UR7, UR15 ;  /* 0x00000007130742a4 */ /* 0x000fe2000f8e020f */
[----:B------:R-:W-:Y:S01]  /*107a0*/  BSSY B0, `(.L_x_362) ;  /* 0x0000038000007945 */ /* 0x000fe20003800000 */
[----:B------:R-:W-:-:S02]  /*107b0*/  @!UP4 UIMAD UR17, UR17, UR4, URZ ;  /* 0x000000041111c2a4 */ /* 0x000fc4000f8e023f */
[----:B------:R-:W-:Y:S02]  /*107c0*/  ULDC.U8 UR15, c[0x0][0x329] ;  /* 0x0000ca40000f7ab9 */ /* 0x000fe40000000000 */
[----:B------:R-:W-:Y:S02]  /*107d0*/  UISETP.NE.AND UP3, UPT, UR15, URZ, UPT ;  /* 0x0000003f0f00728c */ /* 0x000fe4000bf65270 */
[----:B------:R-:W-:Y:S02]  /*107e0*/  @!UP4 UIMAD.WIDE.U32 UR24, UR12, UR4, URZ ;  /* 0x000000040c18c2a5 */ /* 0x000fe4000f8e003f */
[----:B------:R-:W-:Y:S02]  /*107f0*/  @!UP4 UIMAD UR17, UR12, UR5, UR17 ;  /* 0x000000050c11c2a4 */ /* 0x000fe4000f8e0211 */
[----:B------:R-:W-:Y:S02]  /*10800*/  UISETP.EQ.AND UP2, UPT, UR15, URZ, UP2 ;  /* 0x0000003f0f00728c */ /* 0x000fe40009742270 */
[----:B------:R-:W-:Y:S01]  /*10810*/  ULDC.64 UR4, c[0x0][0x1f0] ;  /* 0x00007c0000047ab9 */ /* 0x000fe20000000a00 */
[----:B--2---:R-:W-:Y:S01]  /*10820*/  IMAD.WIDE R4, R4, 0x40, R6 ;  /* 0x0000004004047825 */ /* 0x004fe200078e0206 */
[----:B------:R-:W-:-:S02]  /*10830*/  UIMAD UR4, UR13, UR4, URZ ;  /* 0x000000040d0472a4 */ /* 0x000fc4000f8e023f */
[----:B------:R-:W-:Y:S02]  /*10840*/  @!UP3 UISETP.NE.AND UP1, UPT, UR16, URZ, UPT ;  /* 0x0000003f1000b28c */ /* 0x000fe4000bf25270 */
[----:B------:R-:W-:Y:S02]  /*10850*/  ULDC UR11, c[0x0][0x214] ;  /* 0x00008500000b7ab9 */ /* 0x000fe40000000800 */
[----:B------:R-:W-:Y:S02]  /*10860*/  @UP3 ULDC UR13, c[0x0][0x210] ;  /* 0x00008400000d3ab9 */ /* 0x000fe40000000800 */
[----:B------:R-:W-:Y:S02]  /*10870*/  ULDC UR8, c[0x0][0x234] ;  /* 0x00008d0000087ab9 */ /* 0x000fe40000000800 */
[----:B------:R-:W-:Y:S02]  /*10880*/  @UP3 UIMAD UR13, UR13, UR11, URZ ;  /* 0x0000000b0d0d32a4 */ /* 0x000fe4000f8e023f */
[----:B------:R-:W-:-:S02]  /*10890*/  UISETP.NE.OR UP0, UPT, UR19, -0x1, !UP2 ;  /* 0xffffffff1300788c */ /* 0x000fc4000d705670 */
[----:B------:R-:W-:Y:S02]  /*108a0*/  @!UP3 USEL UR13, UR11, UR8, !UP1 ;  /* 0x000000080b0db287 */ /* 0x000fe4000c800000 */
        /* <DEDUP_REMOVED lines=12> */
[----:B------:R-:W-:Y:S02]  /*10970*/  USEL UR15, UR15, URZ, !UP2 ;  /* 0x0000003f0f0f7287 */ /* 0x000fe4000d000000 */
[----:B------:R-:W-:Y:S01]  /*10980*/  @!UP3 UMOV UR18, 0x1 ;  /* 0x000000010012b882 */ /* 0x000fe20000000000 */
[----:B-1----:R-:W-:Y:S01]  /*10990*/  IMAD.WIDE.U32 R12, R12, c[0x0][0x1f0], R2 ;  /* 0x00007c000c0c7a25 */ /* 0x002fe200078e0002 */
[----:B------:R-:W-:-:S02]  /*109a0*/  UIMAD UR10, UR10, UR18, URZ ;  /* 0x000000120a0a72a4 */ /* 0x000fc4000f8e023f */
[----:B------:R-:W-:Y:S02]  /*109b0*/  UIMAD UR15, UR9, UR13, UR15 ;  /* 0x0000000d090f72a4 */ /* 0x000fe4000f8e020f */
[----:B------:R-:W-:Y:S02]  /*109c0*/  @!UP2 UMOV UR26, URZ ;  /* 0x0000003f001aac82 */ /* 0x000fe40008000000 */
[----:B------:R-:W-:Y:S02]  /*109d0*/  @UP2 UMOV UR26, UR19 ;  /* 0x00000013001a2c82 */ /* 0x000fe40008000000 */
[----:B------:R-:W-:Y:S02]  /*109e0*/  UIMAD UR4, UR9, UR5, UR4 ;  /* 0x00000005090472a4 */ /* 0x000fe4000f8e0204 */
[----:B------:R-:W-:Y:S02]  /*109f0*/  @!UP2 UMOV UR27, URZ ;  /* 0x0000003f001bac82 */ /* 0x000fe40008000000 */
[----:B------:R-:W-:-:S02]  /*10a00*/  USHF.R.S32.HI UR6, URZ, 0x1f, UR10 ;  /* 0x0000001f3f067899 */ /* 0x000fc4000801140a */
[----:B------:R-:W-:Y:S01]  /*10a10*/  @UP2 USHF.R.S32.HI UR27, URZ, 0x1f, UR19 ;  /* 0x0000001f3f1b2899 */ /* 0x000fe20008011413 */
        /* <DEDUP_REMOVED lines=16> */
.L_x_363:
[----:B------:R-:W-:Y:S05]  /*10b20*/  BSYNC B0 ;  /* 0x0000000000007941 */ /* 0x000fea0003800000 */
.L_x_362:
[----:B------:R-:W-:Y:S01]  /*10b30*/  IADD3 R15, R6, 0x10, RZ ;  /* 0x00000010060f7810 */ /* 0x000fe20007ffe0ff */
[----:B------:R-:W-:Y:S03]  /*10b40*/  BSSY B0, `(.L_x_364) ;  /* 0x0000011000007945 */ /* 0x000fe60003800000 */
[----:B------:R-:W-:-:S13]  /*10b50*/  ISETP.GE.AND P0, PT, R15, UR20, PT ;  /* 0x000000140f007c0c */ /* 0x000fda000bf06270 */
[----:B------:R-:W-:Y:S05]  /*10b60*/  @P0 BRA `(.L_x_365) ;  /* 0x000000e000000947 */ /* 0x000fea0003800000 */
[----:B------:R-:W-:Y:S01]  /*10b70*/  IADD3 R0, P0, R4, 0x10, RZ ;  /* 0x0000001004007810 */ /* 0x000fe20007f1e0ff */
[----:B------:R-:W-:Y:S01]  /*10b80*/  IMAD.MOV.U32 R10, RZ, RZ, R12 ;  /* 0x000000ffff0a7224 */ /* 0x000fe200078e000c */
[----:B------:R-:W-:-:S03]  /*10b90*/  MOV R11, R9 ;  /* 0x00000009000b7202 */ /* 0x000fc60000000f00 */
[----:B-1----:R-:W-:Y:S02]  /*10ba0*/  IMAD.X R2, RZ, RZ, R5, P0 ;  /* 0x000000ffff027224 */ /* 0x002fe400000e0605 */
[----:B------:R-:W-:-:S04]  /*10bb0*/  IMAD.WIDE.U32 R10, R0, c[0x0][0x1e8], R10 ;  /* 0x00007a00000a7a25 */ /* 0x000fc800078e000a */
[----:B------:R-:W-:-:S04]  /*10bc0*/  IMAD R2, R2, c[0x0][0x1e8], RZ ;  /* 0x00007a0002027a24 */ /* 0x000fc800078e02ff */
        /* <DEDUP_REMOVED lines=8> */
.L_x_365:
[----:B------:R-:W-:Y:S05]  /*10c50*/  BSYNC B0 ;  /* 0x0000000000007941 */ /* 0x000fea0003800000 */
.L_x_364:
        /* <DEDUP_REMOVED lines=18> */
.L_x_367:
[----:B------:R-:W-:Y:S05]  /*10d80*/  BSYNC B0 ;  /* 0x0000000000007941 */ /* 0x000fea0003800000 */
.L_x_366:
        /* <DEDUP_REMOVED lines=9> */
[----:B-1----:R-:W-:-:S03]  /*10e20*/  LEA R2, P0, R8, c[0x0][0x1d0], 0x1 ;  /* 0x0000740008027a11 */ /* 0x002fc600078008ff */
[----:B------:R-:W-:-:S05]  /*10e30*/  IMAD R0, R0, c[0x0][0x1ec], R4 ;  /* 0x00007b0000007a24 */ /* 0x000fca00078e0204 */
[----:B------:R-:W-:-:S04]  /*10e40*/  IADD3 R0, R0, R9, RZ ;  /* 0x0000000900007210 */ /* 0x000fc80007ffe0ff */
[----:B------:R-:W-:-:S05]  /*10e50*/  LEA.HI.X R3, R8, c[0x0][0x1d4], R0, 0x1, P0 ;  /* 0x0000750008037a11 */ /* 0x000fca00000f0c00 */
[----:B------:R1:W-:Y:S04]  /*10e60*/  STG.E.128 [R2.64], RZ ;  /* 0x000000ff02007986 */ /* 0x0003e8000c101d16 */
[----:B------:R1:W-:Y:S04]  /*10e70*/  STG.E.128 [R2.64+0x80], RZ ;  /* 0x000080ff02007986 */ /* 0x0003e8000c101d16 */
[----:B------:R1:W-:Y:S04]  /*10e80*/  STG.E.128 [R2.64+0x100], RZ ;  /* 0x000100ff02007986 */ /* 0x0003e8000c101d16 */
[----:B------:R1:W-:Y:S02]  /*10e90*/  STG.E.128 [R2.64+0x180], RZ ;  /* 0x000180ff02007986 */ /* 0x0003e4000c101d16 */
.L_x_369:
[----:B------:R-:W-:Y:S05]  /*10ea0*/  BSYNC B0 ;  /* 0x0000000000007941 */ /* 0x000fea0003800000 */
.L_x_368:
[----:B------:R-:W-:-:S04]  /*10eb0*/  LOP3.LUT P6, RZ, R112, 0x7, RZ, 0xc0, !PT ;  /* 0x0000000770ff7812 */ /* 0x000fc800078cc0ff */
[----:B------:R-:W-:Y:S02]  /*10ec0*/  ISETP.GE.OR P5, PT, R6, UR20, P6 ;  /* 0x0000001406007c0c */ /* 0x000fe4000b7a6670 */
[----:B------:R-:W-:Y:S02]  /*10ed0*/  ISETP.GE.OR P4, PT, R15, UR20, P6 ;  /* 0x000000140f007c0c */ /* 0x000fe4000b786670 */
[----:B------:R-:W-:Y:S02]  /*10ee0*/  ISETP.GE.OR P3, PT, R14, UR20, P6 ;  /* 0x000000140e007c0c */ /* 0x000fe4000b766670 */
[----:B------:R-:W-:-:S07]  /*10ef0*/  ISETP.GE.OR P6, PT, R10, UR20, P6 ;  /* 0x000000140a007c0c */ /* 0x000fce000b7c6670 */
[----:B------:R-:W-:Y:S02]  /*10f00*/  @!P5 IMAD R0, R6, UR18, RZ ;  /* 0x000000120600dc24 */ /* 0x000fe4000f8e02ff */
[----:B-1----:R-:W-:Y:S02]  /*10f10*/  @!P4 IMAD R3, R15, UR18, RZ ;  /* 0x000000120f03cc24 */ /* 0x002fe4000f8e02ff */
        /* <DEDUP_REMOVED lines=28> */
.L_x_370:
        /* <DEDUP_REMOVED lines=10> */
.L_x_1078:


//--------------------- .text._ZN5flash16flash_fwd_kernelI23Flash_fwd_kernel_traitsILi256ELi64ELi64ELi4ELb0ELb0EN7cutlass10bfloat16_tE19Flash_kernel_traitsILi256ELi64ELi64ELi4ES3_EELb0ELb1ELb0ELb0ELb0ELb1ELb1ELb0EEEvNS_16Flash_fwd_paramsE --------------------------
	.section	.text._ZN5flash16flash_fwd_kernelI23Flash_fwd_kernel_traitsILi256ELi64ELi64ELi4ELb0ELb0EN7cutlass10bfloat16_tE19Flash_kernel_traitsILi256ELi64ELi64ELi4ES3_EELb0ELb1ELb0ELb0ELb0ELb1ELb1ELb0EEEvNS_16Flash_fwd_paramsE,"ax",@progbits
	.sectioninfo	@"SHI_REGISTERS=255"
	.align	128
        .global         _ZN5flash16flash_fwd_kernelI23Flash_fwd_kernel_traitsILi256ELi64ELi64ELi4ELb0ELb0EN7cutlass10bfloat16_tE19Flash_kernel_traitsILi256ELi64ELi64ELi4ES3_EELb0ELb1ELb0ELb0ELb0ELb1ELb1ELb0EEEvNS_16Flash_fwd_paramsE
        .type           _ZN5flash16flash_fwd_kernelI23Flash_fwd_kernel_traitsILi256ELi64ELi64ELi4ELb0ELb0EN7cutlass10bfloat16_tE19Flash_kernel_traitsILi256ELi64ELi64ELi4ES3_EELb0ELb1ELb0ELb0ELb0ELb1ELb1ELb0EEEvNS_16Flash_fwd_paramsE,@function
        .size           _ZN5flash16flash_fwd_kernelI23Flash_fwd_kernel_traitsILi256ELi64ELi64ELi4ELb0ELb0EN7cutlass10bfloat16_tE19Flash_kernel_traitsILi256ELi64ELi64ELi4ES3_EELb0ELb1ELb0ELb0ELb0ELb1ELb1ELb0EEEvNS_16Flash_fwd_paramsE,(.L_x_1079 - _ZN5flash16flash_fwd_kernelI23Flash_fwd_kernel_traitsILi256ELi64ELi64ELi4ELb0ELb0EN7cutlass10bfloat16_tE19Flash_kernel_traitsILi256ELi64ELi64ELi4ES3_EELb0ELb1ELb0ELb0ELb0ELb1ELb1ELb0EEEvNS_16Flash_fwd_paramsE)
        .other          _ZN5flash16flash_fwd_kernelI23Flash_fwd_kernel_traitsILi256ELi64ELi64ELi4ELb0ELb0EN7cutlass10bfloat16_tE19Flash_kernel_traitsILi256ELi64ELi64ELi4ES3_EELb0ELb1ELb0ELb0ELb0ELb1ELb1ELb0EEEvNS_16Flash_fwd_paramsE,@"STO_CUDA_ENTRY STV_DEFAULT"
_ZN5flash16flash_fwd_kernelI23Flash_fwd_kernel_traitsILi256ELi64ELi64ELi4ELb0ELb0EN7cutlass10bfloat16_tE19Flash_kernel_traitsILi256ELi64ELi64ELi4ES3_EELb0ELb1ELb0ELb0ELb0ELb1ELb1ELb0EEEvNS_16Flash_fwd_paramsE:
.text._ZN5flash16flash_fwd_kernelI23Flash_fwd_kernel_traitsILi256ELi64ELi64ELi4ELb0ELb0EN7cutlass10bfloat16_tE19Flash_kernel_traitsILi256ELi64ELi64ELi4ES3_EELb0ELb1ELb0ELb0ELb0ELb1ELb1ELb0EEEvNS_16Flash_fwd_paramsE:
        /* <DEDUP_REMOVED lines=27> */
[----:B------:R-:W-:Y:S02]  /*01b0*/  IMAD.U32 R4, RZ, RZ, UR4 ;  /* 0x00000004ff047e24 */ /* 0x000fe4000f8e00ff */
[----:B------:R-:W-:Y:S01]  /*01c0*/  IMAD.U32 R5, RZ, RZ, UR5 ;  /* 0x00000005ff057e24 */ /* 0x000fe2000f8e00ff */
[----:B------:R-:W-:-:S04]  /*01d0*/  PLOP3.LUT P1, PT, PT, PT, UP1, 0x80, 0x0 ;  /* 0x000000000000781c */ /* 0x000fc80003f2f018 */
[----:B------:R4:W5:Y:S01]  /*01e0*/  @P0 LDG.E R4, [R4.64] ;  /* 0x0000001004040981 */ /* 0x000962000c1e1900 */
[----:B------:R-:W-:-:S06]  /*01f0*/  UIMAD.WIDE UR8, UR10, UR7, UR8 ;  /* 0x000000070a0872a5 */ /* 0x000fcc000f8e0208 */
[----:B-1----:R-:W-:Y:S02]  /*0200*/  IMAD.U32 R2, RZ, RZ, UR8 ;  /* 0x00000008ff027e24 */ /* 0x002fe4000f8e00ff */
[----:B------:R-:W-:-:S05]  /*0210*/  IMAD.U32 R3, RZ, RZ, UR9 ;  /* 0x00000009ff037e24 */ /* 0x000fca000f8e00ff */
[----:B----4-:R-:W4:Y:S01]  /*0220*/  @!P1 LDG.E R5, [R2.64] ;  /* 0x0000001002059981 */ /* 0x010f22000c1e1900 */
[----:B------:R-:W-:Y:S02]  /*0230*/  UMOV UR9, 0xffffffff ;  /* 0xffffffff00097882 */ /* 0x000fe40000000000 */
[----:B------:R-:W-:Y:S01]  /*0240*/  UMOV UR14, URZ ;  /* 0x0000003f000e7c82 */ /* 0x000fe20008000000 */
[----:B------:R-:W1:Y:S01]  /*0250*/  S2R R91, SR_TID.X ;  /* 0x00000000005b7919 */ /* 0x000e620000002100 */
[----:B------:R-:W-:Y:S01]  /*0260*/  UMOV UR19, 0xffffffff ;  /* 0xffffffff00137882 */ /* 0x000fe20000000000 */
[----:B------:R-:W1:Y:S08]  /*0270*/  S2UR UR12, SR_CTAID.X ;  /* 0x00000000000c79c3 */ /* 0x000e700000002500 */
[----:B------:R-:W1:Y:S08]  /*0280*/  S2UR UR11, SR_CTAID.Z ;  /* 0x00000000000b79c3 */ /* 0x000e700000002700 */
[----:B--2---:R-:W2:Y:S08]  /*0290*/  @P2 R2UR UR9, R6 ;  /* 0x00000000060923c2 */ /* 0x004eb000000e0000 */
[----:B---3--:R-:W2:Y:S08]  /*02a0*/  @P2 R2UR UR15, R0 ;  /* 0x00000000000f23c2 */ /* 0x008eb000000e0000 */
[----:B-----5:R3:W1:Y:S01]  /*02b0*/  @P0 R2UR UR14, R4 ;  /* 0x00000000040e03c2 */ /* 0x02066200000e0000 */
[----:B------:R-:W-:-:S04]  /*02c0*/  ISETP.NE.U32.AND P0, PT, RZ, c[0x0][0x248], PT ;  /* 0x00009200ff007a0c */ /* 0x000fc80003f05070 */
[----:B------:R-:W-:Y:S01]  /*02d0*/  ISETP.NE.AND.EX P0, PT, RZ, c[0x0][0x24c], PT, P0 ;  /* 0x00009300ff007a0c */ /* 0x000fe20003f05300 */
[----:B--2---:R-:W-:Y:S02]  /*02e0*/  @UP2 UIADD3 UR15, UR15, -UR9, URZ ;  /* 0x800000090f0f2290 */ /* 0x004fe4000fffe03f */
[----:B----4-:R3:W2:Y:S05]  /*02f0*/  @!P1 R2UR UR19, R5 ;  /* 0x00000000051393c2 */ /* 0x0106aa00000e0000 */
[----:B------:R-:W-:-:S05]  /*0300*/  @!UP2 ULDC UR15, c[0x0][0x214] ;  /* 0x00008500000faab9 */ /* 0x000fca0000000800 */
[----:B-123--:R-:W-:Y:S05]  /*0310*/  @!P0 BRA `(.L_x_371) ;  /* 0x0000007000008947 */ /* 0x00efea0003800000 */
[----:B------:R-:W-:-:S13]  /*0320*/  PLOP3.LUT P0, PT, PT, PT, UP3, 0x80, 0x0 ;  /* 0x000000000000781c */ /* 0x000fda0003f0f038 */
[----:B------:R-:W2:Y:S04]  /*0330*/  @P0 LDG.E R0, [R2.64+0x4] ;  /* 0x0000041002000981 */ /* 0x000ea8000c1e1900 */
[----:B------:R-:W3:Y:S01]  /*0340*/  @!P0 LDG.E R2, [R2.64] ;  /* 0x0000001002028981 */ /* 0x000ee2000c1e1900 */
[----:B--2---:R-:W1:Y:S02]  /*0350*/  @P0 R2UR UR6, R0 ;  /* 0x00000000000603c2 */ /* 0x004e6400000e0000 */
[----:B-1----:R-:W-:-:S11]  /*0360*/  @UP3 UIADD3 UR6, UR6, -UR19, URZ ;  /* 0x8000001306063290 */ /* 0x002fd6000fffe03f */
[----:B---3--:R1:W2:Y:S02]  /*0370*/  @!P0 R2UR UR6, R2 ;  /* 0x00000000020683c2 */ /* 0x0082a400000e0000 */
[----:B-12---:R-:W-:Y:S05]  /*0380*/  BRA `(.L_x_372) ;  /* 0x0000001000007947 */ /* 0x006fea0003800000 */
.L_x_371:
[----:B------:R-:W-:Y:S02]  /*0390*/  ULDC UR6, c[0x0][0x218] ;  /* 0x0000860000067ab9 */ /* 0x000fe40000000800 */
.L_x_372:
        /* <DEDUP_REMOVED lines=69> */
.L_x_374:
        /* <DEDUP_REMOVED lines=44> */
.L_x_375:
[----:B------:R-:W-:Y:S01]  /*0ab0*/  SHF.R.S32.HI R93, RZ, 0x1f, R91 ;  /* 0x0000001fff5d7819 */ /* 0x000fe2000001145b */
[----:B------:R-:W1:Y:S01]  /*0ac0*/  S2R R250, SR_CTAID.X ;  /* 0x0000000000fa7919 */ /* 0x000e620000002500 */
[----:B------:R-:W-:Y:S01]  /*0ad0*/  UIADD3 UR10, -UR12, UR15, URZ ;  /* 0x0000000f0c0a7290 */ /* 0x000fe2000fffe13f */
[----:B------:R-:W-:Y:S01]  /*0ae0*/  IMAD.U32 R200, RZ, RZ, UR13 ;  /* 0x0000000dffc87e24 */ /* 0x000fe2000f8e00ff */
[CC--:B------:R-:W-:Y:S01]  /*0af0*/  LEA.HI R3, R93.reuse, R91.reuse, RZ, 0x3 ;  /* 0x0000005b5d037211 */ /* 0x0c0fe200078f18ff */
[----:B------:R-:W2:Y:S01]  /*0b00*/  S2R R22, SR_CTAID.Z ;  /* 0x0000000000167919 */ /* 0x000ea20000002700 */
[----:B------:R-:W-:Y:S01]  /*0b10*/  ULDC.64 UR4, c[0x0][0x1a8] ;  /* 0x00006a0000047ab9 */ /* 0x000fe20000000a00 */
[----:B------:R-:W-:Y:S01]  /*0b20*/  LEA.HI R11, R93, R91, RZ, 0x6 ;  /* 0x0000005b5d0b7211 */ /* 0x000fe200078f30ff */
[----:B------:R-:W-:Y:S01]  /*0b30*/  UIMAD UR4, UR21, UR4, URZ ;  /* 0x00000004150472a4 */ /* 0x000fe2000f8e023f */
[----:B------:R-:W-:Y:S01]  /*0b40*/  SHF.R.S32.HI R6, RZ, 0x3, R3 ;  /* 0x00000003ff067819 */ /* 0x000fe20000011403 */
[----:B------:R-:W-:Y:S01]  /*0b50*/  IMAD.SHL.U32 R201, R91, 0x2, RZ ;  /* 0x000000025bc97824 */ /* 0x000fe200078e00ff */
[----:B------:R-:W-:Y:S01]  /*0b60*/  LOP3.LUT R3, R3, 0xfffffff8, RZ, 0xc0, !PT ;  /* 0xfffffff803037812 */ /* 0x000fe200078ec0ff */
[----:B------:R-:W-:Y:S01]  /*0b70*/  UIMAD UR4, UR11, UR5, UR4 ;  /* 0x000000050b0472a4 */ /* 0x000fe2000f8e0204 */
[C---:B------:R-:W-:Y:S01]  /*0b80*/  IADD3 R5, R6.reuse, 0x20, RZ ;  /* 0x0000002006057810 */ /* 0x040fe20007ffe0ff */
[C---:B------:R-:W-:Y:S01]  /*0b90*/  IMAD.SHL.U32 R2, R6.reuse, 0x40, RZ ;  /* 0x0000004006027824 */ /* 0x040fe200078e00ff */
[----:B------:R-:W-:Y:S01]  /*0ba0*/  IADD3 R10, R6, 0x10, RZ ;  /* 0x00000010060a7810 */ /* 0x000fe20007ffe0ff */
[----:B------:R-:W-:Y:S01]  /*0bb0*/  IMAD.IADD R3, R91, 0x1, -R3 ;  /* 0x000000015b037824 */ /* 0x000fe200078e0a03 */
[----:B------:R-:W-:Y:S01]  /*0bc0*/  SHF.R.S32.HI R7, RZ, 0x1f, R6 ;  /* 0x0000001fff077819 */ /* 0x000fe20000011406 */
[----:B------:R-:W-:Y:S01]  /*0bd0*/  IMAD.SHL.U32 R11, R11, 0x8, RZ ;  /* 0x000000080b0b7824 */ /* 0x000fe200078e00ff */
[----:B------:R-:W-:Y:S01]  /*0be0*/  ISETP.GE.AND P4, PT, R5, UR10, PT ;  /* 0x0000000a05007c0c */ /* 0x000fe2000bf86270 */
[----:B------:R-:W-:Y:S01]  /*0bf0*/  IMAD.SHL.U32 R248, R3, 0x8, RZ ;  /* 0x0000000803f87824 */ /* 0x000fe200078e00ff */
[----:B------:R-:W-:Y:S01]  /*0c00*/  ISETP.GE.AND P1, PT, R10, UR10, PT ;  /* 0x0000000a0a007c0c */ /* 0x000fe2000bf26270 */
[----:B------:R-:W-:Y:S01]  /*0c10*/  IMAD R0, R7, c[0x0][0x198], RZ ;  /* 0x0000660007007a24 */ /* 0x000fe200078e02ff */
[----:B------:R-:W-:-:S02]  /*0c20*/  IADD3 R239, R6, 0x30, RZ ;  /* 0x0000003006ef7810 */ /* 0x000fc40007ffe0ff */
[----:B------:R-:W-:Y:S01]  /*0c30*/  SHF.R.S32.HI R249, RZ, 0x1f, R248 ;  /* 0x0000001ffff97819 */ /* 0x000fe200000114f8 */
[----:B-1----:R-:W-:Y:S01]  /*0c40*/  IMAD.WIDE R250, R250, 0x40, R6 ;  /* 0x00000040fafa7825 */ /* 0x002fe200078e0206 */
[----:B------:R-:W-:Y:S02]  /*0c50*/  IADD3 R12, P3, R248, UR6, RZ ;  /* 0x00000006f80c7c10 */ /* 0x000fe4000ff7e0ff */
[C---:B------:R-:W-:Y:S01]  /*0c60*/  ISETP.GE.AND P2, PT, R6.reuse, UR10, PT ;  /* 0x0000000a06007c0c */ /* 0x040fe2000bf46270 */
[C---:B------:R-:W-:Y:S01]  /*0c70*/  IMAD.WIDE.U32 R8, R6.reuse, c[0x0][0x198], R248 ;  /* 0x0000660006087a25 */ /* 0x040fe200078e00f8 */
[----:B------:R-:W-:Y:S02]  /*0c80*/  ISETP.GE.AND P0, PT, R239, UR10, PT ;  /* 0x0000000aef007c0c */ /* 0x000fe4000bf06270 */
[----:B------:R-:W-:Y:S01]  /*0c90*/  IADD3.X R13, R249, UR18, RZ, P3, !PT ;  /* 0x00000012f90d7c10 */ /* 0x000fe20009ffe4ff */
[----:B------:R-:W-:Y:S01]  /*0ca0*/  IMAD R0, R6, c[0x0][0x19c], R0 ;  /* 0x0000670006007a24 */ /* 0x000fe200078e0200 */
[----:B------:R-:W-:Y:S01]  /*0cb0*/  LOP3.LUT R2, R2, 0x1c0, RZ, 0xc0, !PT ;  /* 0x000001c002027812 */ /* 0x000fe200078ec0ff */
[----:B------:R-:W-:Y:S01]  /*0cc0*/  UIADD3 UR18, UR8, -0x1, URZ ;  /* 0xffffffff08127890 */ /* 0x000fe2000fffe03f */
[----:B------:R-:W-:Y:S01]  /*0cd0*/  IADD3 R242, P3, R8, UR20, RZ ;  /* 0x0000001408f27c10 */ /* 0x000fe2000ff7e0ff */
[----:B--2---:R-:W-:Y:S01]  /*0ce0*/  IMAD.WIDE.U32 R22, R22, c[0x0][0x1a8], R12 ;  /* 0x00006a0016167a25 */ /* 0x004fe200078e000c */
[----:B------:R-:W-:Y:S01]  /*0cf0*/  SHF.R.U32.HI R240, RZ, 0x3, R2 ;  /* 0x00000003fff07819 */ /* 0x000fe20000011602 */
[----:B------:R-:W-:Y:S01]  /*0d00*/  UIMAD UR11, UR18, -0x40, UR13 ;  /* 0xffffffc0120b78a4 */ /* 0x000fe2000f8e020d */
[----:B------:R-:W-:Y:S01]  /*0d10*/  LOP3.LUT R2, R2, 0x38, R248, 0xf8, !PT ;  /* 0x0000003802027812 */ /* 0x000fe200078ef8f8 */
[----:B------:R-:W-:Y:S01]  /*0d20*/  @!P2 IMAD.MOV.U32 R14, RZ, RZ, R22 ;  /* 0x000000ffff0ea224 */ /* 0x000fe200078e0016 */
[----:B------:R-:W-:Y:S01]  /*0d30*/  IADD3.X R243, R9, UR7, R0, P3, !PT ;  /* 0x0000000709f37c10 */ /* 0x000fe20009ffe400 */
[----:B------:R-:W-:Y:S01]  /*0d40*/  @!P2 IMAD R0, R251, c[0x0][0x190], RZ ;  /* 0x00006400fb00aa24 */ /* 0x000fe200078e02ff */
[C---:B------:R-:W-:Y:S01]  /*0d50*/  @!P4 IADD3 R12, P5, R250.reuse, 0x20, RZ ;  /* 0x00000020fa0cc810 */ /* 0x040fe20007fbe0ff */
[----:B------:R-:W-:Y:S01]  /*0d60*/  @!P4 IMAD.MOV.U32 R16, RZ, RZ, R22 ;  /* 0x000000ffff10c224 */ /* 0x000fe200078e0016 */
[C---:B------:R-:W-:Y:S01]  /*0d70*/  @!P1 IADD3 R20, P3, R250.reuse, 0x10, RZ ;  /* 0x00000010fa149810 */ /* 0x040fe20007f7e0ff */
[----:B------:R-:W-:Y:S01]  /*0d80*/  @!P2 IMAD R0, R250, c[0x0][0x194], R0 ;  /* 0x00006500fa00aa24 */ /* 0x000fe200078e0200 */
[----:B------:R-:W-:Y:S01]  /*0d90*/  LOP3.LUT R240, R2, R240, RZ, 0x3c, !PT ;  /* 0x000000f002f07212 */ /* 0x000fe200078e3cff */
[--C-:B------:R-:W-:Y:S01]  /*0da0*/  @!P4 IMAD.X R2, RZ, RZ, R251.reuse, P5 ;  /* 0x000000ffff02c224 */ /* 0x100fe200028e06fb */
[----:B------:R-:W-:Y:S01]  /*0db0*/  IADD3 R15, R23, UR4, RZ ;  /* 0x00000004170f7c10 */ /* 0x000fe2000fffe0ff */
[----:B------:R-:W-:Y:S01]  /*0dc0*/  @!P1 IMAD.X R4, RZ, RZ, R251, P3 ;  /* 0x000000ffff049224 */ /* 0x000fe200018e06fb */
[----:B------:R-:W-:Y:S01]  /*0dd0*/  @!P0 IADD3 R18, P3, R250, 0x30, RZ ;  /* 0x00000030fa128810 */ /* 0x000fe20007f7e0ff */
[----:B------:R-:W-:Y:S01]  /*0de0*/  @!P4 IMAD R2, R2, c[0x0][0x190], RZ ;  /* 0x000064000202ca24 */ /* 0x000fe200078e02ff */
[----:B------:R-:W-:Y:S01]  /*0df0*/  ULDC.64 UR6, c[0x0][0x198] ;  /* 0x0000660000067ab9 */ /* 0x000fe20000000a00 */
[----:B------:R-:W-:Y:S01]  /*0e00*/  @!P1 IMAD.MOV.U32 R25, RZ, RZ, R15 ;  /* 0x000000ffff199224 */ /* 0x000fe200078e000f */
[----:B------:R-:W-:Y:S01]  /*0e10*/  LOP3.LUT R240, R240, 0xfffffe00, R11, 0xf8, !PT ;  /* 0xfffffe00f0f07812 */ /* 0x000fe200078ef80b */
[--C-:B------:R-:W-:Y:S01]  /*0e20*/  @!P4 IMAD.MOV.U32 R17, RZ, RZ, R15.reuse ;  /* 0x000000ffff11c224 */ /* 0x100fe200078e000f */
[----:B------:R-:W-:Y:S01]  /*0e30*/  UMOV UR20, 0x6 ;  /* 0x0000000600147882 */ /* 0x000fe20000000000 */
[--C-:B------:R-:W-:Y:S01]  /*0e40*/  @!P0 IMAD.MOV.U32 R23, RZ, RZ, R15.reuse ;  /* 0x000000ffff178224 */ /* 0x100fe200078e000f */
[----:B------:R-:W-:Y:S01]  /*0e50*/  USHF.L.U32 UR21, UR6, 0x6, URZ ;  /* 0x0000000606157899 */ /* 0x000fe2000800063f */
[----:B------:R-:W-:Y:S01]  /*0e60*/  @!P1 IMAD R4, R4, c[0x0][0x190], RZ ;  /* 0x0000640004049a24 */ /* 0x000fe200078e02ff */
[----:B------:R-:W-:Y:S01]  /*0e70*/  USHF.L.U64.HI UR20, UR6, UR20, UR7 ;  /* 0x0000001406147299 */ /* 0x000fe20008010207 */
[----:B------:R-:W-:Y:S01]  /*0e80*/  @!P2 IMAD.WIDE.U32 R14, R250, c[0x0][0x190], R14 ;  /* 0x00006400fa0eaa25 */ /* 0x000fe200078e000e */
[----:B------:R-:W-:Y:S01]  /*0e90*/  USHF.R.S32.HI UR14, URZ, 0x1f, UR18 ;  /* 0x0000001f3f0e7899 */ /* 0x000fe20008011412 */
[----:B------:R-:W-:Y:S01]  /*0ea0*/  LOP3.LUT R201, R201, 0x6, RZ, 0xc0, !PT ;  /* 0x00000006c9c97812 */ /* 0x000fe200078ec0ff */
[----:B------:R-:W-:Y:S01]  /*0eb0*/  UIMAD UR4, UR20, UR18, URZ ;  /* 0x00000012140472a4 */ /* 0x000fe2000f8e023f */
[----:B------:R-:W-:Y:S01]  /*0ec0*/  @!P1 IMAD.MOV.U32 R24, RZ, RZ, R22 ;  /* 0x000000ffff189224 */ /* 0x000fe200078e0016 */
[----:B------:R-:W-:Y:S01]  /*0ed0*/  UIMAD.WIDE.U32 UR24, UR6, 0x20, URZ ;  /* 0x00000020061878a5 */ /* 0x000fe2000f8e003f */
[----:B------:R-:W-:Y:S01]  /*0ee0*/  @!P0 IMAD.X R8, RZ, RZ, R251, P3 ;  /* 0x000000ffff088224 */ /* 0x000fe200018e06fb */
[----:B------:R-:W-:Y:S01]  /*0ef0*/  UIMAD UR4, UR14, UR21, UR4 ;  /* 0x000000150e0472a4 */ /* 0x000fe2000f8e0204 */
[----:B------:R-:W-:-:S02]  /*0f00*/  @!P4 IMAD R2, R12, c[0x0][0x194], R2 ;  /* 0x000065000c02ca24 */ /* 0x000fc400078e0202 */
[----:B------:R-:W-:Y:S02]  /*0f10*/  @!P1 IMAD R4, R20, c[0x0][0x194], R4 ;  /* 0x0000650014049a24 */ /* 0x000fe400078e0204 */
[----:B------:R-:W-:Y:S01]  /*0f20*/  @!P4 IMAD.WIDE.U32 R12, R12, c[0x0][0x190], R16 ;  /* 0x000064000c0cca25 */ /* 0x000fe200078e0010 */
[----:B------:R-:W-:-:S03]  /*0f30*/  @!P2 LEA R16, P3, R14, c[0x0][0x160], 0x1 ;  /* 0x000058000e10aa11 */ /* 0x000fc600078608ff */
[----:B------:R-:W-:Y:S02]  /*0f40*/  @!P2 IMAD.IADD R0, R15, 0x1, R0 ;  /* 0x000000010f00a824 */ /* 0x000fe400078e0200 */
[----:B------:R-:W-:-:S03]  /*0f50*/  @!P1 IMAD.WIDE.U32 R20, R20, c[0x0][0x190], R24 ;  /* 0x0000640014149a25 */ /* 0x000fc600078e0018 */
[----:B------:R-:W-:Y:S01]  /*0f60*/  @!P2 LEA.HI.X R17, R14, c[0x0][0x164], R0, 0x1, P3 ;  /* 0x000059000e11aa11 */ /* 0x000fe200018f0c00 */
[----:B------:R-:W-:Y:S01]  /*0f70*/  @!P0 IMAD R8, R8, c[0x0][0x190], RZ ;  /* 0x0000640008088a24 */ /* 0x000fe200078e02ff */
[----:B------:R-:W-:Y:S01]  /*0f80*/  SHF.R.S32.HI R0, RZ, 0x1f, R166 ;  /* 0x0000001fff007819 */ /* 0x000fe200000114a6 */
[----:B------:R-:W-:Y:S01]  /*0f90*/  @!P1 IMAD.IADD R4, R21, 0x1, R4 ;  /* 0x0000000115049824 */ /* 0x000fe200078e0204 */
[----:B------:R-:W-:Y:S01]  /*0fa0*/  @!P1 LEA R14, P3, R20, c[0x0][0x160], 0x1 ;  /* 0x00005800140e9a11 */ /* 0x000fe200078608ff */
[C---:B------:R-:W-:Y:S02]  /*0fb0*/  @!P0 IMAD R8, R18.reuse, c[0x0][0x194], R8 ;  /* 0x0000650012088a24 */ /* 0x040fe400078e0208 */
[----:B------:R-:W-:Y:S01]  /*0fc0*/  @!P0 IMAD.WIDE.U32 R18, R18, c[0x0][0x190], R22 ;  /* 0x0000640012128a25 */ /* 0x000fe200078e0016 */
[----:B------:R-:W-:Y:S02]  /*0fd0*/  @!P1 LEA.HI.X R15, R20, c[0x0][0x164], R4, 0x1, P3 ;  /* 0x00005900140f9a11 */ /* 0x000fe400018f0c04 */
[----:B------:R-:W-:Y:S01]  /*0fe0*/  @!P4 LEA R22, P3, R12, c[0x0][0x160], 0x1 ;  /* 0x000058000c16ca11 */ /* 0x000fe200078608ff */
[----:B------:R-:W-:Y:S01]  /*0ff0*/  @!P4 IMAD.IADD R2, R13, 0x1, R2 ;  /* 0x000000010d02c824 */ /* 0x000fe200078e0202 */
[----:B------:R-:W-:Y:S01]  /*1000*/  @!P0 LEA R20, P6, R18, c[0x0][0x160], 0x1 ;  /* 0x0000580012148a11 */ /* 0x000fe200078c08ff */
[----:B------:R-:W-:-:S02]  /*1010*/  IMAD R246, R0, c[0x0][0x1b0], RZ ;  /* 0x00006c0000f67a24 */ /* 0x000fc400078e02ff */
[----:B------:R-:W-:Y:S01]  /*1020*/  @!P0 IMAD.IADD R8, R19, 0x1, R8 ;  /* 0x0000000113088824 */ /* 0x000fe200078e0208 */
[----:B------:R-:W-:Y:S01]  /*1030*/  @!P4 LEA.HI.X R23, R12, c[0x0][0x164], R2, 0x1, P3 ;  /* 0x000059000c17ca11 */ /* 0x000fe200018f0c02 */
[----:B------:R-:W-:Y:S01]  /*1040*/  IMAD R246, R166, c[0x0][0x1b4], R246 ;  /* 0x00006d00a6f67a24 */ /* 0x000fe200078e02f6 */
[----:B------:R-:W-:Y:S01]  /*1050*/  ISETP.GE.AND P3, PT, R10, UR11, PT ;  /* 0x0000000b0a007c0c */ /* 0x000fe2000bf66270 */
[----:B------:R-:W-:Y:S01]  /*1060*/  IMAD.WIDE.U32 R242, R166, c[0x0][0x1b0], R242 ;  /* 0x00006c00a6f27a25 */ /* 0x000fe200078e00f2 */
[----:B------:R-:W-:Y:S02]  /*1070*/  @!P0 LEA.HI.X R21, R18, c[0x0][0x164], R8, 0x1, P6 ;  /* 0x0000590012158a11 */ /* 0x000fe400030f0c08 */
[----:B------:R-:W-:Y:S01]  /*1080*/  ISETP.GE.AND P6, PT, R6, UR11, PT ;  /* 0x0000000b06007c0c */ /* 0x000fe2000bfc6270 */
[----:B------:R-:W-:Y:S02]  /*1090*/  IMAD.SHL.U32 R240, R240, 0x2, RZ ;  /* 0x00000002f0f07824 */ /* 0x000fe400078e00ff */
[----:B------:R-:W-:-:S02]  /*10a0*/  IMAD.IADD R247, R243, 0x1, R246 ;  /* 0x00000001f3f77824 */ /* 0x000fc400078e02f6 */
[----:B------:R-:W-:Y:S01]  /*10b0*/  IMAD.U32 R88, RZ, RZ, UR21 ;  /* 0x00000015ff587e24 */ /* 0x000fe2000f8e00ff */
[----:B------:R-:W-:Y:S01]  /*10c0*/  @!PT LDS RZ, [RZ] ;  /* 0x00000000fffff984 */ /* 0x000fe20000000800 */
[----:B------:R-:W-:Y:S01]  /*10d0*/  @!PT LDS RZ, [RZ] ;  /* 0x00000000fffff984 */ /* 0x000fe20000000800 */
[----:B------:R-:W-:Y:S01]  /*10e0*/  @!PT LDS RZ, [RZ] ;  /* 0x00000000fffff984 */ /* 0x000fe20000000800 */
[----:B------:R1:W-:Y:S01]  /*10f0*/  @!P2 LDGSTS.E.BYPASS.LTC128B.128 [R240], [R16.64] ;  /* 0x0000000010f0afae */ /* 0x0003e2000b901d50 */
[----:B------:R-:W-:Y:S02]  /*1100*/  IMAD.MOV.U32 R246, RZ, RZ, R242 ;  /* 0x000000fffff67224 */ /* 0x000fe400078e00f2 */
[----:B------:R-:W-:Y:S01]  /*1110*/  IMAD.MOV.U32 R4, RZ, RZ, c[0x0][0x198] ;  /* 0x00006600ff047624 */ /* 0x000fe200078e00ff */
[----:B------:R1:W-:Y:S01]  /*1120*/  @!P2 LDGSTS.E.BYPASS.LTC128B.128 [R240+0x2000], [R16.64+0x80] ;  /* 0x0200008010f0afae */ /* 0x0003e2000b901d50 */
[----:B------:R-:W-:-:S03]  /*1130*/  IMAD.WIDE.U32 R12, R88, UR18, R246 ;  /* 0x00000012580c7c25 */ /* 0x000fc6000f8e00f6 */
[----:B------:R1:W-:Y:S01]  /*1140*/  @!P2 LDGSTS.E.BYPASS.LTC128B.128 [R240+0x4000], [R16.64+0x100] ;  /* 0x0400010010f0afae */ /* 0x0003e2000b901d50 */
[----:B------:R-:W-:Y:S01]  /*1150*/  IMAD.U32 R2, RZ, RZ, UR7 ;  /* 0x00000007ff027e24 */ /* 0x000fe2000f8e00ff */
[----:B------:R-:W-:Y:S01]  /*1160*/  IADD3 R13, R13, UR4, RZ ;  /* 0x000000040d0d7c10 */ /* 0x000fe2000fffe0ff */
[----:B------:R-:W-:Y:S01]  /*1170*/  IMAD R244, R0, c[0x0][0x1b8], RZ ;  /* 0x00006e0000f47a24 */ /* 0x000fe200078e02ff */
[----:B------:R1:W-:Y:S01]  /*1180*/  @!P2 LDGSTS.E.BYPASS.LTC128B.128 [R240+0x6000], [R16.64+0x180] ;  /* 0x0600018010f0afae */ /* 0x0003e2000b901d50 */
[C---:B------:R-:W-:Y:S01]  /*1190*/  @!P3 LEA R9, P5, R4.reuse, R12, 0x4 ;  /* 0x0000000c0409b211 */ /* 0x040fe200078a20ff */
[----:B------:R-:W-:Y:S01]  /*11a0*/  ULDC.64 UR4, c[0x0][0x1a0] ;  /* 0x0000680000047ab9 */ /* 0x000fe20000000a00 */
[----:B------:R-:W-:Y:S01]  /*11b0*/  ISETP.GE.AND P2, PT, R5, UR11, PT ;  /* 0x0000000b05007c0c */ /* 0x000fe2000bf46270 */
[----:B------:R2:W-:Y:S01]  /*11c0*/  @!P1 LDGSTS.E.BYPASS.LTC128B.128 [R240+0x800], [R14.64] ;  /* 0x008000000ef09fae */ /* 0x0005e2000b901d50 */
[----:B------:R-:W-:Y:S01]  /*11d0*/  @!P3 LEA.HI.X R2, R4, R13, R2, 0x4, P5 ;  /* 0x0000000d0402b211 */ /* 0x000fe200028f2402 */
[----:B------:R-:W-:Y:S01]  /*11e0*/  IMAD R244, R166, c[0x0][0x1bc], R244 ;  /* 0x00006f00a6f47a24 */ /* 0x000fe200078e02f4 */
[----:B------:R-:W-:Y:S01]  /*11f0*/  @!P3 LEA R8, P5, R9, c[0x0][0x168], 0x1 ;  /* 0x00005a000908ba11 */ /* 0x000fe200078a08ff */
[----:B------:R2:W-:Y:S01]  /*1200*/  @!P1 LDGSTS.E.BYPASS.LTC128B.128 [R240+0x2800], [R14.64+0x80] ;  /* 0x028000800ef09fae */ /* 0x0005e2000b901d50 */
[----:B------:R-:W-:-:S02]  /*1210*/  UIMAD UR14, UR14, UR4, URZ ;  /* 0x000000040e0e72a4 */ /* 0x000fc4000f8e023f */
[----:B------:R-:W-:Y:S01]  /*1220*/  @!P3 LEA.HI.X R9, R9, c[0x0][0x16c], R2, 0x1, P5 ;  /* 0x00005b000909ba11 */ /* 0x000fe200028f0c02 */
[----:B------:R2:W-:Y:S01]  /*1230*/  @!P1 LDGSTS.E.BYPASS.LTC128B.128 [R240+0x4800], [R14.64+0x100] ;  /* 0x048001000ef09fae */ /* 0x0005e2000b901d50 */
[----:B------:R-:W-:Y:S01]  /*1240*/  IMAD R2, R7, c[0x0][0x1a0], RZ ;  /* 0x0000680007027a24 */ /* 0x000fe200078e02ff */
[----:B------:R-:W-:Y:S01]  /*1250*/  UIMAD.WIDE.U32 UR26, UR18, UR4, URZ ;  /* 0x00000004121a72a5 */ /* 0x000fe2000f8e003f */
[-C--:B------:R-:W-:Y:S01]  /*1260*/  LEA.HI R7, R93, R91.reuse, RZ, 0x4 ;  /* 0x0000005b5d077211 */ /* 0x080fe200078f20ff */
[----:B------:R2:W-:Y:S01]  /*1270*/  @!P1 LDGSTS.E.BYPASS.LTC128B.128 [R240+0x6800], [R14.64+0x180] ;  /* 0x068001800ef09fae */ /* 0x0005e2000b901d50 */
[----:B------:R-:W-:Y:S01]  /*1280*/  @!P6 LEA R18, P1, R12, c[0x0][0x168], 0x1 ;  /* 0x00005a000c12ea11 */ /* 0x000fe200078208ff */
[----:B------:R-:W-:Y:S01]  /*1290*/  IMAD R2, R6, c[0x0][0x1a4], R2 ;  /* 0x0000690006027a24 */ /* 0x000fe200078e0202 */
[----:B------:R-:W-:Y:S01]  /*12a0*/  UIMAD UR14, UR18, UR5, UR14 ;  /* 0x00000005120e72a4 */ /* 0x000fe2000f8e020e */
[----:B------:R3:W-:Y:S01]  /*12b0*/  @!P4 LDGSTS.E.BYPASS.LTC128B.128 [R240+0x1000], [R22.64] ;  /* 0x0100000016f0cfae */ /* 0x0007e2000b901d50 */
[----:B------:R-:W-:Y:S01]  /*12c0*/  @!P6 LEA.HI.X R19, R12, c[0x0][0x16c], R13, 0x1, P1 ;  /* 0x00005b000c13ea11 */ /* 0x000fe200008f0c0d */
[----:B------:R-:W-:Y:S01]  /*12d0*/  IMAD.U32 R11, RZ, RZ, UR27 ;  /* 0x0000001bff0b7e24 */ /* 0x000fe2000f8e00ff */
[----:B------:R-:W-:Y:S01]  /*12e0*/  ISETP.GE.AND P1, PT, R239, UR11, PT ;  /* 0x0000000bef007c0c */ /* 0x000fe2000bf26270 */
[----:B------:R3:W-:Y:S01]  /*12f0*/  @!P4 LDGSTS.E.BYPASS.LTC128B.128 [R240+0x3000], [R22.64+0x80] ;  /* 0x0300008016f0cfae */ /* 0x0007e2000b901d50 */
[----:B------:R-:W-:Y:S01]  /*1300*/  UIADD3 UR14, UR27, UR14, URZ ;  /* 0x0000000e1b0e7290 */ /* 0x000fe2000fffe03f */
[----:B------:R-:W-:-:S02]  /*1310*/  LEA.HI R93, R93, R91, RZ, 0x5 ;  /* 0x0000005b5d5d7211 */ /* 0x000fc400078f28ff */
[----:B------:R3:W-:Y:S02]  /*1320*/  @!P4 LDGSTS.E.BYPASS.LTC128B.128 [R240+0x5000], [R22.64+0x100] ;  /* 0x0500010016f0cfae */ /* 0x0007e4000b901d50 */
[----:B------:R-:W-:Y:S02]  /*1330*/  SHF.R.S32.HI R92, RZ, 0x5, R93 ;  /* 0x00000005ff5c7819 */ /* 0x000fe4000001145d */
[----:B------:R3:W-:Y:S01]  /*1340*/  @!P4 LDGSTS.E.BYPASS.LTC128B.128 [R240+0x7000], [R22.64+0x180] ;  /* 0x0700018016f0cfae */ /* 0x0007e2000b901d50 */
[----:B------:R-:W-:-:S03]  /*1350*/  LOP3.LUT R93, R93, 0xffffffe0, RZ, 0xc0, !PT ;  /* 0xffffffe05d5d7812 */ /* 0x000fc600078ec0ff */
[----:B------:R-:W-:Y:S01]  /*1360*/  VOTEU.ALL UP0, P1 ;  /* 0x00000000003f7886 */ /* 0x000fe20000800000 */
[----:B------:R3:W-:Y:S01]  /*1370*/  @!P0 LDGSTS.E.BYPASS.LTC128B.128 [R240+0x1800], [R20.64] ;  /* 0x0180000014f08fae */ /* 0x0007e2000b901d50 */
[----:B------:R-:W-:-:S03]  /*1380*/  IMAD.IADD R93, R91, 0x1, -R93 ;  /* 0x000000015b5d7824 */ /* 0x000fc600078e0a5d */
[----:B------:R3:W-:Y:S01]  /*1390*/  @!P0 LDGSTS.E.BYPASS.LTC128B.128 [R240+0x3800], [R20.64+0x80] ;  /* 0x0380008014f08fae */ /* 0x0007e2000b901d50 */
[----:B--2---:R-:W-:Y:S01]  /*13a0*/  IMAD.WIDE.U32 R14, R6, c[0x0][0x1a0], R248 ;  /* 0x00006800060e7a25 */ /* 0x004fe200078e00f8 */
[----:B------:R-:W-:Y:S02]  /*13b0*/  SHF.R.S32.HI R241, RZ, 0x1f, R93 ;  /* 0x0000001ffff17819 */ /* 0x000fe4000001145d */
[----:B------:R3:W-:Y:S02]  /*13c0*/  @!P0 LDGSTS.E.BYPASS.LTC128B.128 [R240+0x5800], [R20.64+0x100] ;  /* 0x0580010014f08fae */ /* 0x0007e4000b901d50 */
[----:B------:R-:W-:Y:S01]  /*13d0*/  IADD3 R14, P5, R14, UR22, RZ ;  /* 0x000000160e0e7c10 */ /* 0x000fe2000ffbe0ff */
[----:B------:R-:W-:Y:S01]  /*13e0*/  USHF.L.U32 UR22, UR7, 0x5, URZ ;  /* 0x0000000507167899 */ /* 0x000fe2000800063f */
[----:B------:R3:W-:Y:S01]  /*13f0*/  @!P0 LDGSTS.E.BYPASS.LTC128B.128 [R240+0x7800], [R20.64+0x180] ;  /* 0x0780018014f08fae */ /* 0x0007e2000b901d50 */
[----:B------:R-:W-:Y:S02]  /*1400*/  LEA.HI R241, R241, R93, RZ, 0x2 ;  /* 0x0000005df1f17211 */ /* 0x000fe400078f10ff */
[----:B------:R-:W-:Y:S01]  /*1410*/  IADD3.X R15, R15, UR19, R2, P5, !PT ;  /* 0x000000130f0f7c10 */ /* 0x000fe2000affe402 */
[----:B------:R-:W-:Y:S01]  /*1420*/  @!UP0 UIMAD UR19, UR7, 0x30, URZ ;  /* 0x00000030071388a4 */ /* 0x000fe2000f8e023f */
[----:B------:R-:W-:Y:S01]  /*1430*/  IMAD.U32 R0, RZ, RZ, UR22 ;  /* 0x00000016ff007e24 */ /* 0x000fe2000f8e00ff */
[----:B------:R-:W-:Y:S01]  /*1440*/  @!P2 IADD3 R2, P5, R12, UR24, RZ ;  /* 0x000000180c02ac10 */ /* 0x000fe2000ffbe0ff */
[----:B------:R2:W-:Y:S01]  /*1450*/  @!P6 LDGSTS.E.BYPASS.LTC128B.128 [R240+0x8000], [R18.64] ;  /* 0x0800000012f0efae */ /* 0x0005e2000b901d50 */
[----:B------:R-:W-:Y:S01]  /*1460*/  IMAD.WIDE.U32 R166, R166, c[0x0][0x1b8], R14 ;  /* 0x00006e00a6a67a25 */ /* 0x000fe200078e000e */
[----:B------:R-:W-:Y:S01]  /*1470*/  UIMAD.WIDE.U32 UR22, UR4, 0x20, URZ ;  /* 0x00000020041678a5 */ /* 0x000fe2000f8e003f */
[----:B------:R-:W-:Y:S01]  /*1480*/  @!P2 IADD3.X R0, R13, UR25, R0, P5, !PT ;  /* 0x000000190d00ac10 */ /* 0x000fe2000affe400 */
[----:B------:R2:W-:Y:S01]  /*1490*/  @!P6 LDGSTS.E.BYPASS.LTC128B.128 [R240+0xa000], [R18.64+0x80] ;  /* 0x0a00008012f0efae */ /* 0x0005e2000b901d50 */
[----:B------:R-:W-:Y:S01]  /*14a0*/  @!P1 IMAD.WIDE.U32 R12, R4, 0x30, R12 ;  /* 0x00000030040c9825 */ /* 0x000fe200078e000c */
[----:B-1----:R-:W-:-:S02]  /*14b0*/  @!P2 LEA R16, P5, R2, c[0x0][0x168], 0x1 ;  /* 0x00005a000210aa11 */ /* 0x002fc400078a08ff */
[----:B------:R2:W-:Y:S01]  /*14c0*/  @!P6 LDGSTS.E.BYPASS.LTC128B.128 [R240+0xc000], [R18.64+0x100] ;  /* 0x0c00010012f0efae */ /* 0x0005e2000b901d50 */
[----:B------:R-:W-:Y:S01]  /*14d0*/  IMAD.IADD R245, R167, 0x1, R244 ;  /* 0x00000001a7f57824 */ /* 0x000fe200078e02f4 */
[----:B------:R-:W-:Y:S02]  /*14e0*/  @!P1 IADD3 R4, R13, UR19, RZ ;  /* 0x000000130d049c10 */ /* 0x000fe4000fffe0ff */
[----:B------:R-:W-:Y:S01]  /*14f0*/  @!P1 LEA R14, P4, R12, c[0x0][0x168], 0x1 ;  /* 0x00005a000c0e9a11 */ /* 0x000fe200078808ff */
[----:B------:R2:W-:Y:S01]  /*1500*/  @!P6 LDGSTS.E.BYPASS.LTC128B.128 [R240+0xe000], [R18.64+0x180] ;  /* 0x0e00018012f0efae */ /* 0x0005e2000b901d50 */
[----:B------:R-:W-:Y:S01]  /*1510*/  @!P2 LEA.HI.X R17, R2, c[0x0][0x16c], R0, 0x1, P5 ;  /* 0x00005b000211aa11 */ /* 0x000fe200028f0c00 */
[----:B------:R-:W-:Y:S01]  /*1520*/  IMAD.U32 R0, RZ, RZ, UR14 ;  /* 0x0000000eff007e24 */ /* 0x000fe2000f8e00ff */
[----:B------:R-:W-:Y:S01]  /*1530*/  @!P1 LEA.HI.X R15, R12, c[0x0][0x16c], R4, 0x1, P4 ;  /* 0x00005b000c0f9a11 */ /* 0x000fe200020f0c04 */
[----:B------:R1:W-:Y:S01]  /*1540*/  @!P3 LDGSTS.E.BYPASS.LTC128B.128 [R240+0x8800], [R8.64] ;  /* 0x0880000008f0bfae */ /* 0x0003e2000b901d50 */
[----:B------:R-:W-:Y:S01]  /*1550*/  ISETP.GE.AND P5, PT, R10, UR11, PT ;  /* 0x0000000b0a007c0c */ /* 0x000fe2000bfa6270 */
[----:B------:R-:W-:Y:S01]  /*1560*/  IMAD.U32 R10, RZ, RZ, UR26 ;  /* 0x0000001aff0a7e24 */ /* 0x000fe2000f8e00ff */
[----:B------:R-:W-:Y:S01]  /*1570*/  ISETP.GE.AND P6, PT, R6, UR11, PT ;  /* 0x0000000b06007c0c */ /* 0x000fe2000bfc6270 */
[----:B------:R1:W-:Y:S01]  /*1580*/  @!P3 LDGSTS.E.BYPASS.LTC128B.128 [R240+0xa800], [R8.64+0x80] ;  /* 0x0a80008008f0bfae */ /* 0x0003e2000b901d50 */
[----:B------:R-:W-:Y:S01]  /*1590*/  IMAD.U32 R4, RZ, RZ, UR4 ;  /* 0x00000004ff047e24 */ /* 0x000fe2000f8e00ff */
[----:B------:R-:W-:Y:S01]  /*15a0*/  SHF.R.S32.HI R241, RZ, 0x2, R241 ;  /* 0x00000002fff17819 */ /* 0x000fe200000114f1 */
[----:B------:R-:W-:Y:S01]  /*15b0*/  IMAD.U32 R2, RZ, RZ, UR5 ;  /* 0x00000005ff027e24 */ /* 0x000fe2000f8e00ff */
[----:B------:R1:W-:Y:S01]  /*15c0*/  @!P3 LDGSTS.E.BYPASS.LTC128B.128 [R240+0xc800], [R8.64+0x100] ;  /* 0x0c80010008f0bfae */ /* 0x0003e2000b901d50 */
[----:B------:R-:W-:Y:S01]  /*15d0*/  LEA R12, P4, R10, R166, 0x6 ;  /* 0x000000a60a0c7211 */ /* 0x000fe200078830ff */
[----:B------:R-:W-:-:S02]  /*15e0*/  IMAD.SHL.U32 R6, R6, 0x8, RZ ;  /* 0x0000000806067824 */ /* 0x000fc400078e00ff */
[----:B------:R1:W-:Y:S01]  /*15f0*/  @!P3 LDGSTS.E.BYPASS.LTC128B.128 [R240+0xe800], [R8.64+0x180] ;  /* 0x0e80018008f0bfae */ /* 0x0003e2000b901d50 */
[----:B------:R-:W-:Y:S01]  /*1600*/  LEA.HI.X R13, R10, R245, R0, 0x6, P4 ;  /* 0x000000f50a0d7211 */ /* 0x000fe200020f3400 */
[----:B------:R-:W-:Y:S01]  /*1610*/  IMAD.U32 R0, RZ, RZ, UR4 ;  /* 0x00000004ff007e24 */ /* 0x000fe2000f8e00ff */
[----:B------:R-:W-:Y:S01]  /*1620*/  ISETP.GE.AND P4, PT, R5, UR11, PT ;  /* 0x0000000b05007c0c */ /* 0x000fe2000bf86270 */
[----:B------:R4:W-:Y:S01]  /*1630*/  @!P2 LDGSTS.E.BYPASS.LTC128B.128 [R240+0x9000], [R16.64] ;  /* 0x0900000010f0afae */ /* 0x0009e2000b901d50 */
[----:B------:R-:W-:Y:S01]  /*1640*/  LOP3.LUT R10, R7, 0xfffffff0, RZ, 0xc0, !PT ;  /* 0xfffffff0070a7812 */ /* 0x000fe200078ec0ff */
[----:B------:R-:W-:Y:S01]  /*1650*/  IMAD.SHL.U32 R5, R3, 0x40, RZ ;  /* 0x0000004003057824 */ /* 0x000fe200078e00ff */
[----:B------:R-:W-:Y:S01]  /*1660*/  @!P5 LEA R4, P0, R4, R12, 0x4 ;  /* 0x0000000c0404d211 */ /* 0x000fe200078020ff */
[----:B------:R4:W-:Y:S01]  /*1670*/  @!P2 LDGSTS.E.BYPASS.LTC128B.128 [R240+0xb000], [R16.64+0x80] ;  /* 0x0b00008010f0afae */ /* 0x0009e2000b901d50 */
[----:B------:R-:W-:Y:S01]  /*1680*/  ISETP.GE.AND P3, PT, R239, UR11, PT ;  /* 0x0000000bef007c0c */ /* 0x000fe2000bf66270 */
[----:B------:R-:W-:Y:S01]  /*1690*/  IMAD.IADD R10, R91, 0x1, -R10 ;  /* 0x000000015b0a7824 */ /* 0x000fe200078e0a0a */
[----:B------:R-:W-:Y:S01]  /*16a0*/  LOP3.LUT R5, R5, 0x1c0, RZ, 0xc0, !PT ;  /* 0x000001c005057812 */ /* 0x000fe200078ec0ff */
[----:B------:R4:W-:Y:S01]  /*16b0*/  @!P2 LDGSTS.E.BYPASS.LTC128B.128 [R240+0xd000], [R16.64+0x100] ;  /* 0x0d00010010f0afae */ /* 0x0009e2000b901d50 */
[----:B------:R-:W-:Y:S01]  /*16c0*/  @!P5 LEA.HI.X R2, R0, R13, R2, 0x4, P0 ;  /* 0x0000000d0002d211 */ /* 0x000fe200000f2402 */
[----:B------:R-:W-:Y:S01]  /*16d0*/  USHF.L.U32 UR11, UR5, 0x5, URZ ;  /* 0x00000005050b7899 */ /* 0x000fe2000800063f */
[----:B------:R-:W-:Y:S01]  /*16e0*/  SHF.R.S32.HI R0, RZ, 0x1f, R10 ;  /* 0x0000001fff007819 */ /* 0x000fe2000001140a */
[----:B------:R4:W-:Y:S01]  /*16f0*/  @!P2 LDGSTS.E.BYPASS.LTC128B.128 [R240+0xf000], [R16.64+0x180] ;  /* 0x0f00018010f0afae */ /* 0x0009e2000b901d50 */
[----:B------:R-:W-:-:S02]  /*1700*/  LOP3.LUT R6, R5, 0x8, R6, 0xf8, !PT ;  /* 0x0000000805067812 */ /* 0x000fc400078ef806 */
[----:B------:R-:W-:Y:S01]  /*1710*/  SHF.R.U32.HI R5, RZ, 0x3, R5 ;  /* 0x00000003ff057819 */ /* 0x000fe20000011605 */
[----:B------:R5:W-:Y:S01]  /*1720*/  @!P1 LDGSTS.E.BYPASS.LTC128B.128 [R240+0x9800], [R14.64] ;  /* 0x098000000ef09fae */ /* 0x000be2000b901d50 */
[----:B------:R-:W-:Y:S01]  /*1730*/  LEA.HI R0, R0, R10, RZ, 0x3 ;  /* 0x0000000a00007211 */ /* 0x000fe200078f18ff */
[----:B------:R-:W-:Y:S01]  /*1740*/  VOTEU.ALL UP0, P3 ;  /* 0x00000000003f7886 */ /* 0x000fe20001800000 */
[----:B--2---:R-:W-:Y:S01]  /*1750*/  @!P5 LEA R18, P0, R4, c[0x0][0x170], 0x1 ;  /* 0x00005c000412da11 */ /* 0x004fe200078008ff */
[----:B------:R5:W-:Y:S01]  /*1760*/  @!P1 LDGSTS.E.BYPASS.LTC128B.128 [R240+0xb800], [R14.64+0x80] ;  /* 0x0b8000800ef09fae */ /* 0x000be2000b901d50 */
[----:B------:R-:W-:Y:S01]  /*1770*/  LOP3.LUT R5, R6, R5, RZ, 0x3c, !PT ;  /* 0x0000000506057212 */ /* 0x000fe200078e3cff */
[C---:B------:R-:W-:Y:S01]  /*1780*/  IMAD.SHL.U32 R90, R0.reuse, 0x40, RZ ;  /* 0x00000040005a7824 */ /* 0x040fe200078e00ff */
[----:B-1----:R-:W-:Y:S01]  /*1790*/  SHF.R.S32.HI R8, RZ, 0x4, R7 ;  /* 0x00000004ff087819 */ /* 0x002fe20000011407 */
[----:B------:R5:W-:Y:S01]  /*17a0*/  @!P1 LDGSTS.E.BYPASS.LTC128B.128 [R240+0xd800], [R14.64+0x100] ;  /* 0x0d8001000ef09fae */ /* 0x000be2000b901d50 */
[----:B------:R-:W-:Y:S01]  /*17b0*/  LOP3.LUT R9, R0, 0xfffffff8, RZ, 0xc0, !PT ;  /* 0xfffffff800097812 */ /* 0x000fe200078ec0ff */
[----:B------:R-:W-:Y:S01]  /*17c0*/  IMAD.MOV.U32 R0, RZ, RZ, 0x20 ;  /* 0x00000020ff007424 */ /* 0x000fe200078e00ff */
[----:B------:R-:W-:Y:S01]  /*17d0*/  LEA.HI R7, R7, R8, RZ, 0x1 ;  /* 0x0000000807077211 */ /* 0x000fe200078f08ff */
[----:B------:R5:W-:Y:S01]  /*17e0*/  @!P1 LDGSTS.E.BYPASS.LTC128B.128 [R240+0xf800], [R14.64+0x180] ;  /* 0x0f8001800ef09fae */ /* 0x000be2000b901d50 */
[----:B------:R-:W-:Y:S01]  /*17f0*/  @!P5 LEA.HI.X R19, R4, c[0x0][0x174], R2, 0x1, P0 ;  /* 0x00005d000413da11 */ /* 0x000fe200000f0c02 */
[----:B------:R-:W-:Y:S01]  /*1800*/  IMAD.U32 R4, RZ, RZ, UR11 ;  /* 0x0000000bff047e24 */ /* 0x000fe2000f8e00ff */
[----:B------:R-:W-:Y:S01]  /*1810*/  LOP3.LUT R7, R7, 0xfffffffe, RZ, 0xc0, !PT ;  /* 0xfffffffe07077812 */ /* 0x000fe200078ec0ff */
[----:B------:R-:W0:Y:S01]  /*1820*/  LDGDEPBAR ;  /* 0x00000000000079af */ /* 0x000e220000000000 */
[----:B------:R-:W-:Y:S01]  /*1830*/  IMAD.IADD R9, R10, 0x1, -R9 ;  /* 0x000000010a097824 */ /* 0x000fe200078e0a09 */
[----:B------:R-:W-:Y:S01]  /*1840*/  @!P6 LEA R10, P1, R12, c[0x0][0x170], 0x1 ;  /* 0x00005c000c0aea11 */ /* 0x000fe200078208ff */
[----:B------:R-:W-:Y:S01]  /*1850*/  IMAD.U32 R2, RZ, RZ, UR4 ;  /* 0x00000004ff027e24 */ /* 0x000fe2000f8e00ff */
[----:B------:R-:W-:Y:S01]  /*1860*/  @!UP0 UIMAD UR11, UR5, 0x30, URZ ;  /* 0x00000030050b88a4 */ /* 0x000fe2000f8e023f */
[----:B------:R-:W-:Y:S01]  /*1870*/  IMAD.IADD R7, R8, 0x1, -R7 ;  /* 0x0000000108077824 */ /* 0x000fe200078e0a07 */
[----:B------:R-:W-:Y:S01]  /*1880*/  @!P6 LEA.HI.X R11, R12, c[0x0][0x174], R13, 0x1, P1 ;  /* 0x00005d000c0bea11 */ /* 0x000fe200008f0c0d */
[----:B------:R-:W-:Y:S01]  /*1890*/  IMAD.SHL.U32 R6, R9, 0x40, RZ ;  /* 0x0000004009067824 */ /* 0x000fe200078e00ff */
[----:B------:R-:W-:Y:S01]  /*18a0*/  LOP3.LUT R90, R90, 0xfffffe00, RZ, 0xc0, !PT ;  /* 0xfffffe005a5a7812 */ /* 0x000fe200078ec0ff */
[C---:B------:R-:W-:Y:S01]  /*18b0*/  IMAD R237, R7.reuse, 0x200, R5 ;  /* 0x0000020007ed7824 */ /* 0x040fe200078e0205 */
[----:B------:R-:W-:Y:S01]  /*18c0*/  @!P4 IADD3 R5, P0, R12, UR22, RZ ;  /* 0x000000160c05cc10 */ /* 0x000fe2000ff1e0ff */
[----:B------:R-:W-:Y:S01]  /*18d0*/  IMAD.SHL.U32 R7, R7, 0x8, RZ ;  /* 0x0000000807077824 */ /* 0x000fe200078e00ff */
[----:B------:R-:W-:Y:S01]  /*18e0*/  LOP3.LUT R6, R6, 0x1c0, RZ, 0xc0, !PT ;  /* 0x000001c006067812 */ /* 0x000fe200078ec0ff */
[----:B------:R-:W-:Y:S01]  /*18f0*/  IMAD R238, R92, 0x400, R90 ;  /* 0x000004005cee7824 */ /* 0x000fe200078e025a */
[----:B------:R-:W-:Y:S01]  /*1900*/  @!P4 IADD3.X R4, R13, UR23, R4, P0, !PT ;  /* 0x000000170d04cc10 */ /* 0x000fe200087fe404 */
[----:B------:R-:W-:Y:S01]  /*1910*/  @!P3 IMAD.WIDE.U32 R12, R2, 0x30, R12 ;  /* 0x00000030020cb825 */ /* 0x000fe200078e000c */
[----:B------:R-:W-:Y:S01]  /*1920*/  @!P4 LEA R8, P0, R5, c[0x0][0x170], 0x1 ;  /* 0x00005c000508ca11 */ /* 0x000fe200078008ff */
[----:B------:R-:W-:Y:S01]  /*1930*/  UISETP.GE.AND UP0, UPT, UR8, 0x2, UPT ;  /* 0x000000020800788c */ /* 0x000fe2000bf06270 */
[----:B------:R-:W-:Y:S01]  /*1940*/  LOP3.LUT R7, R6, 0x8, R7, 0xf8, !PT ;  /* 0x0000000806077812 */ /* 0x000fe200078ef807 */
[----:B------:R-:W-:Y:S01]  /*1950*/  IMAD.SHL.U32 R237, R237, 0x2, RZ ;  /* 0x00000002eded7824 */ /* 0x000fe200078e00ff */
[----:B------:R-:W-:-:S02]  /*1960*/  SHF.R.U32.HI R89, RZ, 0x3, R6 ;  /* 0x00000003ff597819 */ /* 0x000fc40000011606 */
[----:B------:R-:W-:Y:S01]  /*1970*/  @!P3 IADD3 R2, R13, UR11, RZ ;  /* 0x0000000b0d02bc10 */ /* 0x000fe2000fffe0ff */
[----:B------:R-:W-:-:S04]  /*1980*/  DEPBAR.LE SB0, 0x0 ;  /* 0x000080000000791a */ /* 0x000fc80000000000 */
[----:B------:R-:W-:Y:S02]  /*1990*/  BAR.SYNC.DEFER_BLOCKING 0x0 ;  /* 0x0000000000007b1d */ /* 0x000fe40000010000 */
[----:B------:R-:W-:Y:S02]  /*19a0*/  R2P PR, R9, 0x6 ;  /* 0x0000000609007804 */ /* 0x000fe40000000000 */
[----:B------:R-:W-:Y:S02]  /*19b0*/  @!P4 LEA.HI.X R9, R5, c[0x0][0x174], R4, 0x1, P0 ;  /* 0x00005d000509ca11 */ /* 0x000fe400000f0c04 */
[----:B------:R-:W-:Y:S02]  /*19c0*/  LOP3.LUT R89, R7, R89, RZ, 0x3c, !PT ;  /* 0x0000005907597212 */ /* 0x000fe400078e3cff */
[----:B------:R-:W-:Y:S02]  /*19d0*/  @!P3 LEA R4, P0, R12, c[0x0][0x170], 0x1 ;  /* 0x00005c000c04ba11 */ /* 0x000fe400078008ff */
[----:B------:R-:W-:Y:S01]  /*19e0*/  SEL R0, R0, 0xffffffe0, !P2 ;  /* 0xffffffe000007807 */ /* 0x000fe20005000000 */
[----:B------:R-:W-:Y:S01]  /*19f0*/  IMAD.IADD R238, R89, 0x1, R238 ;  /* 0x0000000159ee7824 */ /* 0x000fe200078e02ee */
[----:B------:R-:W-:Y:S01]  /*1a00*/  @!P3 LEA.HI.X R5, R12, c[0x0][0x174], R2, 0x1, P0 ;  /* 0x00005d000c05ba11 */ /* 0x000fe200000f0c02 */
[----:B------:R-:W-:Y:S01]  /*1a10*/  IMAD.MOV.U32 R2, RZ, RZ, 0x10 ;  /* 0x00000010ff027424 */ /* 0x000fe200078e00ff */
[----:B------:R-:W-:Y:S01]  /*1a20*/  IADD3 R235, R237, 0x8020, RZ ;  /* 0x00008020edeb7810 */ /* 0x000fe20007ffe0ff */
[----:B------:R-:W-:Y:S01]  /*1a30*/  IMAD.SHL.U32 R238, R238, 0x2, RZ ;  /* 0x00000002eeee7824 */ /* 0x000fe200078e00ff */
[----:B------:R-:W-:-:S02]  /*1a40*/  LEA R92, R92, UR12, 0x4 ;  /* 0x0000000c5c5c7c11 */ /* 0x000fc4000f8e20ff */
[----:B------:R-:W-:Y:S01]  /*1a50*/  SEL R2, R2, 0xfffffff0, !P1 ;  /* 0xfffffff002027807 */ /* 0x000fe20004800000 */
[--C-:B------:R-:W-:Y:S01]  /*1a60*/  IMAD R234, R0, 0x2, R238.reuse ;  /* 0x0000000200ea7824 */ /* 0x100fe200078e02ee */
[----:B------:R-:W-:Y:S02]  /*1a70*/  IADD3 R92, R92, 0x1, R241 ;  /* 0x000000015c5c7810 */ /* 0x000fe40007ffe0f1 */
[----:B------:R-:W-:Y:S01]  /*1a80*/  R2P PR, R3, 0x6 ;  /* 0x0000000603007804 */ /* 0x000fe20000000000 */
[----:B------:R-:W-:Y:S01]  /*1a90*/  IMAD R236, R2, 0x2, R238 ;  /* 0x0000000202ec7824 */ /* 0x000fe200078e02ee */
[----:B------:R-:W-:Y:S01]  /*1aa0*/  IADD3 R3, R237, 0x8000, RZ ;  /* 0x00008000ed037810 */ /* 0x000fe20007ffe0ff */
[----:B------:R-:W-:Y:S01]  /*1ab0*/  @P6 STS.128 [R240+0x10000], RZ ;  /* 0x010000fff0006388 */ /* 0x000fe20000000c00 */
[----:B------:R-:W-:Y:S01]  /*1ac0*/  IADD3 R200, R200, -UR15, R92 ;  /* 0x8000000fc8c87c10 */ /* 0x000fe2000fffe05c */
[----:B------:R-:W-:Y:S02]  /*1ad0*/  IMAD R233, R0, 0x2, R236 ;  /* 0x0000000200e97824 */ /* 0x000fe400078e02ec */
[----:B------:R-:W-:Y:S01]  /*1ae0*/  @P6 STS.128 [R240+0x12000], RZ ;  /* 0x012000fff0006388 */ /* 0x000fe20000000c00 */
[----:B------:R-:W-:-:S03]  /*1af0*/  IADD3 R200, R200, c[0x0][0x2e8], RZ ;  /* 0x0000ba00c8c87a10 */ /* 0x000fc60007ffe0ff */
[----:B------:R-:W-:Y:S01]  /*1b00*/  @P6 STS.128 [R240+0x14000], RZ ;  /* 0x014000fff0006388 */ /* 0x000fe20000000c00 */
[C---:B------:R-:W-:Y:S02]  /*1b10*/  IADD3 R165, R200.reuse, 0x8, RZ ;  /* 0x00000008c8a57810 */ /* 0x040fe40007ffe0ff */
[----:B------:R-:W-:Y:S01]  /*1b20*/  @P1 IADD3 R235, R3, -0x20, RZ ;  /* 0xffffffe003eb1810 */ /* 0x000fe20007ffe0ff */
[----:B------:R-:W-:Y:S01]  /*1b30*/  @P6 STS.128 [R240+0x16000], RZ ;  /* 0x016000fff0006388 */ /* 0x000fe20000000c00 */
[----:B------:R-:W-:Y:S01]  /*1b40*/  IMAD.MOV.U32 R3, RZ, RZ, 0x40 ;  /* 0x00000040ff037424 */ /* 0x000fe200078e00ff */
[----:B------:R-:W-:Y:S02]  /*1b50*/  IMNMX R200, R200, UR13, PT ;  /* 0x0000000dc8c87c17 */ /* 0x000fe4000b800200 */
[----:B------:R-:W-:Y:S01]  /*1b60*/  @!PT LDS RZ, [RZ] ;  /* 0x00000000fffff984 */ /* 0x000fe20000000800 */
[----:B------:R-:W-:Y:S01]  /*1b70*/  @!PT LDS RZ, [RZ] ;  /* 0x00000000fffff984 */ /* 0x000fe20000000800 */
[----:B------:R-:W-:Y:S01]  /*1b80*/  @!PT LDS RZ, [RZ] ;  /* 0x00000000fffff984 */ /* 0x000fe20000000800 */
[----:B------:R1:W-:Y:S01]  /*1b90*/  @!P6 LDGSTS.E.BYPASS.LTC128B.128 [R240+0x10000], [R10.64] ;  /* 0x100000000af0efae */ /* 0x0003e2000b901d50 */
[----:B------:R-:W-:Y:S02]  /*1ba0*/  IMNMX R165, R165, UR13, PT ;  /* 0x0000000da5a57c17 */ /* 0x000fe4000b800200 */
[----:B------:R-:W-:Y:S01]  /*1bb0*/  SEL R3, R3, 0xffffffc0, !P2 ;  /* 0xffffffc003037807 */ /* 0x000fe20005000000 */
[----:B------:R1:W-:Y:S01]  /*1bc0*/  @!P6 LDGSTS.E.BYPASS.LTC128B.128 [R240+0x12000], [R10.64+0x80] ;  /* 0x120000800af0efae */ /* 0x0003e2000b901d50 */
[----:B------:R-:W-:-:S02]  /*1bd0*/  IADD3 R227, R235, 0x800, RZ ;  /* 0x00000800ebe37810 */ /* 0x000fc40007ffe0ff */
[----:B------:R-:W-:Y:S01]  /*1be0*/  IADD3 R226, R235, 0x1000, RZ ;  /* 0x00001000ebe27810 */ /* 0x000fe20007ffe0ff */
[----:B------:R1:W-:Y:S01]  /*1bf0*/  @!P6 LDGSTS.E.BYPASS.LTC128B.128 [R240+0x14000], [R10.64+0x100] ;  /* 0x140001000af0efae */ /* 0x0003e2000b901d50 */
[----:B------:R-:W-:Y:S01]  /*1c00*/  IMAD.IADD R231, R237, 0x1, R3 ;  /* 0x00000001ede77824 */ /* 0x000fe200078e0203 */
[----:B------:R-:W-:Y:S01]  /*1c10*/  IADD3 R225, R235, 0x1800, RZ ;  /* 0x00001800ebe17810 */ /* 0x000fe20007ffe0ff */
[----:B------:R-:W-:Y:S01]  /*1c20*/  IMAD.IADD R224, R3, 0x1, R235 ;  /* 0x0000000103e07824 */ /* 0x000fe200078e02eb */
[----:B------:R1:W-:Y:S01]  /*1c30*/  @!P6 LDGSTS.E.BYPASS.LTC128B.128 [R240+0x16000], [R10.64+0x180] ;  /* 0x160001800af0efae */ /* 0x0003e2000b901d50 */
[C---:B------:R-:W-:Y:S02]  /*1c40*/  IADD3 R223, R235.reuse, 0x2000, RZ ;  /* 0x00002000ebdf7810 */ /* 0x040fe40007ffe0ff */
[C---:B------:R-:W-:Y:S01]  /*1c50*/  IADD3 R222, R235.reuse, 0x2800, RZ ;  /* 0x00002800ebde7810 */ /* 0x040fe20007ffe0ff */
[----:B------:R-:W-:Y:S01]  /*1c60*/  @P5 STS.128 [R240+0x10800], RZ ;  /* 0x010800fff0005388 */ /* 0x000fe20000000c00 */
[----:B------:R-:W-:-:S02]  /*1c70*/  IADD3 R221, R235, 0x3000, RZ ;  /* 0x00003000ebdd7810 */ /* 0x000fc40007ffe0ff */
[C---:B------:R-:W-:Y:S01]  /*1c80*/  IADD3 R220, R235.reuse, 0x3800, RZ ;  /* 0x00003800ebdc7810 */ /* 0x040fe20007ffe0ff */
[----:B------:R-:W-:Y:S01]  /*1c90*/  @P5 STS.128 [R240+0x12800], RZ ;  /* 0x012800fff0005388 */ /* 0x000fe20000000c00 */
[C---:B------:R-:W-:Y:S02]  /*1ca0*/  IADD3 R219, R235.reuse, 0x4000, RZ ;  /* 0x00004000ebdb7810 */ /* 0x040fe40007ffe0ff */
[C---:B------:R-:W-:Y:S01]  /*1cb0*/  IADD3 R218, R235.reuse, 0x4800, RZ ;  /* 0x00004800ebda7810 */ /* 0x040fe20007ffe0ff */
[----:B------:R-:W-:Y:S01]  /*1cc0*/  @P5 STS.128 [R240+0x14800], RZ ;  /* 0x014800fff0005388 */ /* 0x000fe20000000c00 */
[C---:B------:R-:W-:Y:S02]  /*1cd0*/  IADD3 R217, R235.reuse, 0x5000, RZ ;  /* 0x00005000ebd97810 */ /* 0x040fe40007ffe0ff */
[C---:B------:R-:W-:Y:S01]  /*1ce0*/  IADD3 R216, R235.reuse, 0x5800, RZ ;  /* 0x00005800ebd87810 */ /* 0x040fe20007ffe0ff */
[----:B------:R-:W-:Y:S01]  /*1cf0*/  @P5 STS.128 [R240+0x16800], RZ ;  /* 0x016800fff0005388 */ /* 0x000fe20000000c00 */
[----:B------:R-:W-:-:S02]  /*1d00*/  IADD3 R215, R235, 0x6000, RZ ;  /* 0x00006000ebd77810 */ /* 0x000fc40007ffe0ff */
[C---:B------:R-:W-:Y:S01]  /*1d10*/  IADD3 R214, R235.reuse, 0x6800, RZ ;  /* 0x00006800ebd67810 */ /* 0x040fe20007ffe0ff */
[----:B------:R-:W-:Y:S01]  /*1d20*/  @!PT LDS RZ, [RZ] ;  /* 0x00000000fffff984 */ /* 0x000fe20000000800 */
[----:B------:R-:W-:Y:S01]  /*1d30*/  @!PT LDS RZ, [RZ] ;  /* 0x00000000fffff984 */ /* 0x000fe20000000800 */
[----:B------:R-:W-:Y:S01]  /*1d40*/  @!PT LDS RZ, [RZ] ;  /* 0x00000000fffff984 */ /* 0x000fe20000000800 */
[----:B------:R4:W-:Y:S01]  /*1d50*/  @!P5 LDGSTS.E.BYPASS.LTC128B.128 [R240+0x10800], [R18.64] ;  /* 0x1080000012f0dfae */ /* 0x0009e2000b901d50 */
[C---:B------:R-:W-:Y:S02]  /*1d60*/  IADD3 R213, R235.reuse, 0x7000, RZ ;  /* 0x00007000ebd57810 */ /* 0x040fe40007ffe0ff */
[----:B------:R-:W-:Y:S01]  /*1d70*/  IADD3 R212, R235, 0x7800, RZ ;  /* 0x00007800ebd47810 */ /* 0x000fe20007ffe0ff */
        /* <DEDUP_REMOVED lines=25> */
[----:B------:R-:W-:Y:S04]  /*1f10*/  LDSM.16.M88.4 R44, [R238] ;  /* 0x00000000ee2c783b */ /* 0x000fe80000000200 */
[----:B----4-:R-:W3:Y:S04]  /*1f20*/  LDSM.16.M88.4 R16, [R237+0x8000] ;  /* 0x00800000ed10783b */ /* 0x010ee80000000200 */
[----:B------:R-:W4:Y:S04]  /*1f30*/  LDSM.16.M88.4 R40, [R237+0x8800] ;  /* 0x00880000ed28783b */ /* 0x000f280000000200 */
[----:B------:R-:W4:Y:S04]  /*1f40*/  LDSM.16.M88.4 R60, [R237+0x9000] ;  /* 0x00900000ed3c783b */ /* 0x000f280000000200 */
[----:B------:R-:W4:Y:S04]  /*1f50*/  LDSM.16.M88.4 R24, [R237+0x9800] ;  /* 0x00980000ed18783b */ /* 0x000f280000000200 */
[----:B-1----:R-:W-:Y:S04]  /*1f60*/  LDSM.16.M88.4 R8, [R236] ;  /* 0x00000000ec08783b */ /* 0x002fe80000000200 */
[----:B-----5:R-:W1:Y:S04]  /*1f70*/  LDSM.16.M88.4 R12, [R235] ;  /* 0x00000000eb0c783b */ /* 0x020e680000000200 */
[----:B--2---:R-:W2:Y:S04]  /*1f80*/  LDSM.16.M88.4 R4, [R235+0x800] ;  /* 0x00080000eb04783b */ /* 0x004ea80000000200 */
[----:B------:R-:W5:Y:S04]  /*1f90*/  LDSM.16.M88.4 R36, [R235+0x1800] ;  /* 0x00180000eb24783b */ /* 0x000f680000000200 */
[----:B------:R-:W-:Y:S04]  /*1fa0*/  LDSM.16.M88.4 R52, [R234] ;  /* 0x00000000ea34783b */ /* 0x000fe80000000200 */
[----:B------:R-:W-:Y:S01]  /*1fb0*/  LDSM.16.M88.4 R76, [R231+0x9000] ;  /* 0x00900000e74c783b */ /* 0x000fe20000000200 */
[C---:B---3--:R-:W-:Y:S03]  /*1fc0*/  HMMA.16816.F32.BF16 R20, R44.reuse, R16, RZ ;  /* 0x000000102c14723c */ /* 0x048fe600000418ff */
[----:B------:R-:W-:Y:S04]  /*1fd0*/  LDSM.16.M88.4 R32, [R224] ;  /* 0x00000000e020783b */ /* 0x000fe80000000200 */
[----:B------:R-:W-:Y:S01]  /*1fe0*/  LDSM.16.M88.4 R72, [R231+0x9800] ;  /* 0x00980000e748783b */ /* 0x000fe20000000200 */
[C---:B------:R-:W-:Y:S03]  /*1ff0*/  HMMA.16816.F32.BF16 R16, R44.reuse, R18, RZ ;  /* 0x000000122c10723c */ /* 0x040fe600000418ff */
[----:B------:R-:W-:Y:S04]  /*2000*/  LDSM.16.M88.4 R48, [R224+0x1000] ;  /* 0x00100000e030783b */ /* 0x000fe80000000200 */
[----:B------:R-:W-:Y:S01]  /*2010*/  LDSM.16.M88.4 R68, [R238+0x2000] ;  /* 0x00200000ee44783b */ /* 0x000fe20000000200 */
[C---:B----4-:R-:W-:Y:S03]  /*2020*/  HMMA.16816.F32.BF16 R28, R44.reuse, R40, RZ ;  /* 0x000000282c1c723c */ /* 0x050fe600000418ff */
[----:B------:R-:W-:Y:S04]  /*2030*/  LDSM.16.M88.4 R84, [R224+0x4800] ;  /* 0x00480000e054783b */ /* 0x000fe80000000200 */
[----:B------:R-:W-:Y:S01]  /*2040*/  LDSM.16.M88.4 R80, [R237+0xe800] ;  /* 0x00e80000ed50783b */ /* 0x000fe20000000200 */
[C---:B------:R-:W-:Y:S03]  /*2050*/  HMMA.16816.F32.BF16 R64, R44.reuse, R60, RZ ;  /* 0x0000003c2c40723c */ /* 0x040fe600000418ff */
[----:B------:R-:W0:Y:S05]  /*2060*/  LDGDEPBAR ;  /* 0x00000000000079af */ /* 0x000e2a0000000000 */
[C---:B------:R-:W-:Y:S08]  /*2070*/  HMMA.16816.F32.BF16 R40, R44.reuse, R42, RZ ;  /* 0x0000002a2c28723c */ /* 0x040ff000000418ff */
[C---:B------:R-:W-:Y:S08]  /*2080*/  HMMA.16816.F32.BF16 R60, R44.reuse, R62, RZ ;  /* 0x0000003e2c3c723c */ /* 0x040ff000000418ff */
[C---:B------:R-:W-:Y:S08]  /*2090*/  HMMA.16816.F32.BF16 R56, R44.reuse, R24, RZ ;  /* 0x000000182c38723c */ /* 0x040ff000000418ff */
[----:B------:R-:W-:Y:S01]  /*20a0*/  HMMA.16816.F32.BF16 R44, R44, R26, RZ ;  /* 0x0000001a2c2c723c */ /* 0x000fe200000418ff */
[----:B------:R-:W3:Y:S07]  /*20b0*/  LDSM.16.M88.4 R24, [R235+0x1000] ;  /* 0x00100000eb18783b */ /* 0x000eee0000000200 */
[C---:B-1----:R-:W-:Y:S08]  /*20c0*/  HMMA.16816.F32.BF16 R20, R8.reuse, R12, R20 ;  /* 0x0000000c0814723c */ /* 0x042ff00000041814 */
[C---:B------:R-:W-:Y:S01]  /*20d0*/  HMMA.16816.F32.BF16 R16, R8.reuse, R14, R16 ;  /* 0x0000000e0810723c */ /* 0x040fe20000041810 */
[----:B------:R-:W1:Y:S07]  /*20e0*/  LDSM.16.M88.4 R12, [R231+0x8000] ;  /* 0x00800000e70c783b */ /* 0x000e6e0000000200 */
[C---:B--2---:R-:W-:Y:S08]  /*20f0*/  HMMA.16816.F32.BF16 R28, R8.reuse, R4, R28 ;  /* 0x00000004081c723c */ /* 0x044ff0000004181c */
[C---:B------:R-:W-:Y:S01]  /*2100*/  HMMA.16816.F32.BF16 R40, R8.reuse, R6, R40 ;  /* 0x000000060828723c */ /* 0x040fe20000041828 */
[----:B------:R-:W2:Y:S07]  /*2110*/  LDSM.16.M88.4 R4, [R231+0x8800] ;  /* 0x00880000e704783b */ /* 0x000eae0000000200 */
[C---:B-----5:R-:W-:Y:S08]  /*2120*/  HMMA.16816.F32.BF16 R56, R8.reuse, R36, R56 ;  /* 0x000000240838723c */ /* 0x060ff00000041838 */
[C---:B---3--:R-:W-:Y:S08]  /*2130*/  HMMA.16816.F32.BF16 R64, R8.reuse, R24, R64 ;  /* 0x000000180840723c */ /* 0x048ff00000041840 */
[C---:B------:R-:W-:Y:S01]  /*2140*/  HMMA.16816.F32.BF16 R60, R8.reuse, R26, R60 ;  /* 0x0000001a083c723c */ /* 0x040fe2000004183c */
[----:B------:R-:W3:Y:S07]  /*2150*/  LDSM.16.M88.4 R24, [R233] ;  /* 0x00000000e918783b */ /* 0x000eee0000000200 */
        /* <DEDUP_REMOVED lines=11> */
[----:B------:R-:W5:Y:S07]  /*2210*/  LDSM.16.M88.4 R76, [R237+0xb000] ;  /* 0x00b00000ed4c783b */ /* 0x000f6e0000000200 */
[C---:B---3--:R-:W-:Y:S08]  /*2220*/  HMMA.16816.F32.BF16 R20, R24.reuse, R32, R20 ;  /* 0x000000201814723c */ /* 0x048ff00000041814 */
[----:B------:R-:W-:Y:S01]  /*2230*/  HMMA.16816.F32.BF16 R16, R24, R34, R16 ;  /* 0x000000221810723c */ /* 0x000fe20000041810 */
[----:B------:R-:W-:Y:S07]  /*2240*/  LDSM.16.M88.4 R32, [R236+0x2000] ;  /* 0x00200000ec20783b */ /* 0x000fee0000000200 */
[C---:B------:R-:W-:Y:S08]  /*2250*/  HMMA.16816.F32.BF16 R56, R52.reuse, R72, R56 ;  /* 0x000000483438723c */ /* 0x040ff00000041838 */
[----:B------:R-:W-:Y:S01]  /*2260*/  HMMA.16816.F32.BF16 R52, R52, R74, R44 ;  /* 0x0000004a3434723c */ /* 0x000fe2000004182c */
[----:B------:R-:W-:Y:S04]  /*2270*/  LDSM.16.M88.4 R72, [R237+0xb800] ;  /* 0x00b80000ed48783b */ /* 0x000fe80000000200 */
[----:B------:R-:W-:Y:S03]  /*2280*/  LDSM.16.M88.4 R44, [R235+0x2800] ;  /* 0x00280000eb2c783b */ /* 0x000fe60000000200 */
[C---:B----4-:R-:W-:Y:S08]  /*2290*/  HMMA.16816.F32.BF16 R28, R24.reuse, R8, R28 ;  /* 0x00000008181c723c */ /* 0x050ff0000004181c */
[C---:B------:R-:W-:Y:S01]  /*22a0*/  HMMA.16816.F32.BF16 R40, R24.reuse, R10, R40 ;  /* 0x0000000a1828723c */ /* 0x040fe20000041828 */
[----:B------:R-:W3:Y:S07]  /*22b0*/  LDSM.16.M88.4 R8, [R235+0x2000] ;  /* 0x00200000eb08783b */ /* 0x000eee0000000200 */
[C---:B------:R-:W-:Y:S08]  /*22c0*/  HMMA.16816.F32.BF16 R64, R24.reuse, R48, R64 ;  /* 0x000000301840723c */ /* 0x040ff00000041840 */
[----:B------:R-:W-:Y:S01]  /*22d0*/  HMMA.16816.F32.BF16 R60, R24, R50, R60 ;  /* 0x00000032183c723c */ /* 0x000fe2000004183c */
[----:B------:R-:W4:Y:S07]  /*22e0*/  LDSM.16.M88.4 R48, [R235+0x3000] ;  /* 0x00300000eb30783b */ /* 0x000f2e0000000200 */
[C---:B-1----:R-:W-:Y:S08]  /*22f0*/  HMMA.16816.F32.BF16 R20, R68.reuse, R12, R20 ;  /* 0x0000000c4414723c */ /* 0x042ff00000041814 */
[----:B------:R-:W-:Y:S01]  /*2300*/  HMMA.16816.F32.BF16 R16, R68, R14, R16 ;  /* 0x0000000e4410723c */ /* 0x000fe20000041810 */
[----:B------:R-:W-:Y:S07]  /*2310*/  LDSM.16.M88.4 R12, [R231+0xa000] ;  /* 0x00a00000e70c783b */ /* 0x000fee0000000200 */
[C---:B------:R-:W-:Y:S08]  /*2320*/  HMMA.16816.F32.BF16 R56, R24.reuse, R36, R56 ;  /* 0x000000241838723c */ /* 0x040ff00000041838 */
[----:B------:R-:W-:Y:S01]  /*2330*/  HMMA.16816.F32.BF16 R52, R24, R38, R52 ;  /* 0x000000261834723c */ /* 0x000fe20000041834 */
[----:B------:R-:W-:Y:S04]  /*2340*/  LDSM.16.M88.4 R36, [R235+0x3800] ;  /* 0x00380000eb24783b */ /* 0x000fe80000000200 */
[----:B------:R-:W-:Y:S03]  /*2350*/  LDSM.16.M88.4 R24, [R231+0xa800] ;  /* 0x00a80000e718783b */ /* 0x000fe60000000200 */
[C---:B--2---:R-:W-:Y:S08]  /*2360*/  HMMA.16816.F32.BF16 R28, R68.reuse, R4, R28 ;  /* 0x00000004441c723c */ /* 0x044ff0000004181c */
[C---:B------:R-:W-:Y:S01]  /*2370*/  HMMA.16816.F32.BF16 R40, R68.reuse, R6, R40 ;  /* 0x000000064428723c */ /* 0x040fe20000041828 */
[----:B------:R-:W1:Y:S07]  /*2380*/  LDSM.16.M88.4 R4, [R234+0x2000] ;  /* 0x00200000ea04783b */ /* 0x000e6e0000000200 */
[C---:B-----5:R-:W-:Y:S08]  /*2390*/  HMMA.16816.F32.BF16 R64, R68.reuse, R76, R64 ;  /* 0x0000004c4440723c */ /* 0x060ff00000041840 */
[----:B------:R-:W-:Y:S01]  /*23a0*/  HMMA.16816.F32.BF16 R60, R68, R78, R60 ;  /* 0x0000004e443c723c */ /* 0x000fe2000004183c */
[----:B------:R-:W-:Y:S07]  /*23b0*/  LDSM.16.M88.4 R76, [R233+0x4000] ;  /* 0x00400000e94c783b */ /* 0x000fee0000000200 */
[C---:B---3--:R-:W-:Y:S08]  /*23c0*/  HMMA.16816.F32.BF16 R20, R32.reuse, R8, R20 ;  /* 0x000000082014723c */ /* 0x048ff00000041814 */
[----:B------:R-:W-:Y:S01]  /*23d0*/  HMMA.16816.F32.BF16 R16, R32, R10, R16 ;  /* 0x0000000a2010723c */ /* 0x000fe20000041810 */
[----:B------:R-:W2:Y:S07]  /*23e0*/  LDSM.16.M88.4 R8, [R231+0xb000] ;  /* 0x00b00000e708783b */ /* 0x000eae0000000200 */
[C---:B------:R-:W-:Y:S08]  /*23f0*/  HMMA.16816.F32.BF16 R56, R68.reuse, R72, R56 ;  /* 0x000000484438723c */ /* 0x040ff00000041838 */
[----:B------:R-:W-:Y:S01]  /*2400*/  HMMA.16816.F32.BF16 R52, R68, R74, R52 ;  /* 0x0000004a4434723c */ /* 0x000fe20000041834 */
[----:B------:R-:W-:Y:S04]  /*2410*/  LDSM.16.M88.4 R68, [R224+0x2000] ;  /* 0x00200000e044783b */ /* 0x000fe80000000200 */
[----:B------:R-:W-:Y:S03]  /*2420*/  LDSM.16.M88.4 R72, [R235+0x4000] ;  /* 0x00400000eb48783b */ /* 0x000fe60000000200 */
[C---:B------:R-:W-:Y:S08]  /*2430*/  HMMA.16816.F32.BF16 R28, R32.reuse, R44, R28 ;  /* 0x0000002c201c723c */ /* 0x040ff0000004181c */
[C---:B------:R-:W-:Y:S01]  /*2440*/  HMMA.16816.F32.BF16 R40, R32.reuse, R46, R40 ;  /* 0x0000002e2028723c */ /* 0x040fe20000041828 */
[----:B------:R-:W3:Y:S07]  /*2450*/  LDSM.16.M88.4 R44, [R231+0xb800] ;  /* 0x00b80000e72c783b */ /* 0x000eee0000000200 */
[C---:B----4-:R-:W-:Y:S08]  /*2460*/  HMMA.16816.F32.BF16 R64, R32.reuse, R48, R64 ;  /* 0x000000302040723c */ /* 0x050ff00000041840 */
[----:B------:R-:W-:Y:S01]  /*2470*/  HMMA.16816.F32.BF16 R60, R32, R50, R60 ;  /* 0x00000032203c723c */ /* 0x000fe2000004183c */
[----:B------:R-:W-:Y:S07]  /*2480*/  LDSM.16.M88.4 R48, [R224+0x2800] ;  /* 0x00280000e030783b */ /* 0x000fee0000000200 */
[C---:B-1----:R-:W-:Y:S08]  /*2490*/  HMMA.16816.F32.BF16 R20, R4.reuse, R12, R20 ;  /* 0x0000000c0414723c */ /* 0x042ff00000041814 */
[----:B------:R-:W-:Y:S01]  /*24a0*/  HMMA.16816.F32.BF16 R16, R4, R14, R16 ;  /* 0x0000000e0410723c */ /* 0x000fe20000041810 */
[----:B------:R-:W1:Y:S07]  /*24b0*/  LDSM.16.M88.4 R12, [R233+0x2000] ;  /* 0x00200000e90c783b */ /* 0x000e6e0000000200 */
[C---:B------:R-:W-:Y:S08]  /*24c0*/  HMMA.16816.F32.BF16 R56, R32.reuse, R36, R56 ;  /* 0x000000242038723c */ /* 0x040ff00000041838 */
[----:B------:R-:W-:Y:S01]  /*24d0*/  HMMA.16816.F32.BF16 R52, R32, R38, R52 ;  /* 0x000000262034723c */ /* 0x000fe20000041834 */
[----:B------:R-:W4:Y:S04]  /*24e0*/  LDSM.16.M88.4 R36, [R224+0x3000] ;  /* 0x00300000e024783b */ /* 0x000f280000000200 */
[----:B------:R-:W-:Y:S03]  /*24f0*/  LDSM.16.M88.4 R32, [R238+0x4000] ;  /* 0x00400000ee20783b */ /* 0x000fe60000000200 */
[C---:B------:R-:W-:Y:S08]  /*2500*/  HMMA.16816.F32.BF16 R28, R4.reuse, R24, R28 ;  /* 0x00000018041c723c */ /* 0x040ff0000004181c */
[C---:B------:R-:W-:Y:S01]  /*2510*/  HMMA.16816.F32.BF16 R40, R4.reuse, R26, R40 ;  /* 0x0000001a0428723c */ /* 0x040fe20000041828 */
[----:B------:R-:W-:Y:S07]  /*2520*/  LDSM.16.M88.4 R24, [R224+0x3800] ;  /* 0x00380000e018783b */ /* 0x000fee0000000200 */
[C---:B--2---:R-:W-:Y:S08]  /*2530*/  HMMA.16816.F32.BF16 R64, R4.reuse, R8, R64 ;  /* 0x000000080440723c */ /* 0x044ff00000041840 */
        /* <DEDUP_REMOVED lines=8> */
[----:B------:R-:W-:Y:S07]  /*25c0*/  LDSM.16.M88.4 R68, [R224+0x4000] ;  /* 0x00400000e044783b */ /* 0x000fee0000000200 */
[C---:B------:R-:W-:Y:S08]  /*25d0*/  HMMA.16816.F32.BF16 R28, R12.reuse, R48, R28 ;  /* 0x000000300c1c723c */ /* 0x040ff0000004181c */
[C---:B------:R-:W-:Y:S01]  /*25e0*/  HMMA.16816.F32.BF16 R40, R12.reuse, R50, R40 ;  /* 0x000000320c28723c */ /* 0x040fe20000041828 */
[----:B------:R-:W-:Y:S07]  /*25f0*/  LDSM.16.M88.4 R48, [R237+0xd800] ;  /* 0x00d80000ed30783b */ /* 0x000fee0000000200 */
[C---:B----4-:R-:W-:Y:S08]  /*2600*/  HMMA.16816.F32.BF16 R64, R12.reuse, R36, R64 ;  /* 0x000000240c40723c */ /* 0x050ff00000041840 */
[----:B------:R-:W-:Y:S01]  /*2610*/  HMMA.16816.F32.BF16 R60, R12, R38, R60 ;  /* 0x000000260c3c723c */ /* 0x000fe2000004183c */
[----:B------:R-:W1:Y:S07]  /*2620*/  LDSM.16.M88.4 R36, [R236+0x4000] ;  /* 0x00400000ec24783b */ /* 0x000e6e0000000200 */
[C---:B--2---:R-:W-:Y:S08]  /*2630*/  HMMA.16816.F32.BF16 R20, R32.reuse, R8, R20 ;  /* 0x000000082014723c */ /* 0x044ff00000041814 */
[C---:B------:R-:W-:Y:S01]  /*2640*/  HMMA.16816.F32.BF16 R16, R32.reuse, R10, R16 ;  /* 0x0000000a2010723c */ /* 0x040fe20000041810 */
[----:B------:R-:W-:Y:S07]  /*2650*/  LDSM.16.M88.4 R8, [R231+0xc000] ;  /* 0x00c00000e708783b */ /* 0x000fee0000000200 */
[C---:B---3--:R-:W-:Y:S08]  /*2660*/  HMMA.16816.F32.BF16 R28, R32.reuse, R4, R28 ;  /* 0x00000004201c723c */ /* 0x048ff0000004181c */
[----:B------:R-:W-:Y:S01]  /*2670*/  HMMA.16816.F32.BF16 R40, R32, R6, R40 ;  /* 0x000000062028723c */ /* 0x000fe20000041828 */
[----:B------:R-:W2:Y:S07]  /*2680*/  LDSM.16.M88.4 R4, [R234+0x4000] ;  /* 0x00400000ea04783b */ /* 0x000eae0000000200 */
[C---:B------:R-:W-:Y:S08]  /*2690*/  HMMA.16816.F32.BF16 R56, R12.reuse, R24, R56 ;  /* 0x000000180c38723c */ /* 0x040ff00000041838 */
[----:B------:R-:W-:Y:S01]  /*26a0*/  HMMA.16816.F32.BF16 R52, R12, R26, R52 ;  /* 0x0000001a0c34723c */ /* 0x000fe20000041834 */
[----:B------:R-:W3:Y:S04]  /*26b0*/  LDSM.16.M88.4 R24, [R235+0x4800] ;  /* 0x00480000eb18783b */ /* 0x000ee80000000200 */
[----:B------:R-:W4:Y:S03]  /*26c0*/  LDSM.16.M88.4 R12, [R235+0x5000] ;  /* 0x00500000eb0c783b */ /* 0x000f260000000200 */
[C---:B-1----:R-:W-:Y:S08]  /*26d0*/  HMMA.16816.F32.BF16 R20, R36.reuse, R72, R20 ;  /* 0x000000482414723c */ /* 0x042ff00000041814 */
[----:B------:R-:W-:Y:S01]  /*26e0*/  HMMA.16816.F32.BF16 R16, R36, R74, R16 ;  /* 0x0000004a2410723c */ /* 0x000fe20000041810 */
[----:B------:R-:W-:Y:S07]  /*26f0*/  LDSM.16.M88.4 R72, [R224+0x5000] ;  /* 0x00500000e048783b */ /* 0x000fee0000000200 */
[C---:B------:R-:W-:Y:S08]  /*2700*/  HMMA.16816.F32.BF16 R64, R32.reuse, R44, R64 ;  /* 0x0000002c2040723c */ /* 0x040ff00000041840 */
[----:B------:R-:W-:Y:S01]  /*2710*/  HMMA.16816.F32.BF16 R60, R32, R46, R60 ;  /* 0x0000002e203c723c */ /* 0x000fe2000004183c */
[----:B------:R-:W1:Y:S07]  /*2720*/  LDSM.16.M88.4 R44, [R235+0x5800] ;  /* 0x00580000eb2c783b */ /* 0x000e6e0000000200 */
[----:B--2---:R-:W-:Y:S08]  /*2730*/  HMMA.16816.F32.BF16 R20, R4, R8, R20 ;  /* 0x000000080414723c */ /* 0x004ff00000041814 */
[C---:B------:R-:W-:Y:S08]  /*2740*/  HMMA.16816.F32.BF16 R56, R32.reuse, R48, R56 ;  /* 0x000000302038723c */ /* 0x040ff00000041838 */
[----:B------:R-:W-:Y:S01]  /*2750*/  HMMA.16816.F32.BF16 R52, R32, R50, R52 ;  /* 0x000000322034723c */ /* 0x000fe20000041834 */
[----:B------:R-:W-:Y:S04]  /*2760*/  LDSM.16.M88.4 R48, [R238+0x6000] ;  /* 0x00600000ee30783b */ /* 0x000fe80000000200 */
[----:B------:R-:W2:Y:S03]  /*2770*/  LDSM.16.M88.4 R32, [R237+0xe000] ;  /* 0x00e00000ed20783b */ /* 0x000ea60000000200 */
[C---:B---3--:R-:W-:Y:S08]  /*2780*/  HMMA.16816.F32.BF16 R28, R36.reuse, R24, R28 ;  /* 0x00000018241c723c */ /* 0x048ff0000004181c */
[----:B------:R-:W-:Y:S01]  /*2790*/  HMMA.16816.F32.BF16 R40, R36, R26, R40 ;  /* 0x0000001a2428723c */ /* 0x000fe20000041828 */
[----:B------:R-:W3:Y:S07]  /*27a0*/  LDSM.16.M88.4 R24, [R231+0xc800] ;  /* 0x00c80000e718783b */ /* 0x000eee0000000200 */
[----:B------:R-:W-:Y:S01]  /*27b0*/  HMMA.16816.F32.BF16 R16, R4, R10, R16 ;  /* 0x0000000a0410723c */ /* 0x000fe20000041810 */
[----:B------:R-:W-:Y:S07]  /*27c0*/  LDSM.16.M88.4 R8, [R231+0xd800] ;  /* 0x00d80000e708783b */ /* 0x000fee0000000200 */
[C---:B----4-:R-:W-:Y:S08]  /*27d0*/  HMMA.16816.F32.BF16 R64, R36.reuse, R12, R64 ;  /* 0x0000000c2440723c */ /* 0x050ff00000041840 */
[----:B------:R-:W-:Y:S01]  /*27e0*/  HMMA.16816.F32.BF16 R60, R36, R14, R60 ;  /* 0x0000000e243c723c */ /* 0x000fe2000004183c */
[----:B------:R-:W4:Y:S07]  /*27f0*/  LDSM.16.M88.4 R12, [R231+0xd000] ;  /* 0x00d00000e70c783b */ /* 0x000f2e0000000200 */
[----:B------:R-:W-:Y:S08]  /*2800*/  HMMA.16816.F32.BF16 R20, R76, R68, R20 ;  /* 0x000000444c14723c */ /* 0x000ff00000041814 */
[C---:B-1----:R-:W-:Y:S08]  /*2810*/  HMMA.16816.F32.BF16 R56, R36.reuse, R44, R56 ;  /* 0x0000002c2438723c */ /* 0x042ff00000041838 */
[----:B------:R-:W-:Y:S01]  /*2820*/  HMMA.16816.F32.BF16 R52, R36, R46, R52 ;  /* 0x0000002e2434723c */ /* 0x000fe20000041834 */
[----:B------:R-:W-:Y:S04]  /*2830*/  LDSM.16.M88.4 R36, [R236+0x6000] ;  /* 0x00600000ec24783b */ /* 0x000fe80000000200 */
[----:B------:R-:W1:Y:S03]  /*2840*/  LDSM.16.M88.4 R44, [R235+0x6000] ;  /* 0x00600000eb2c783b */ /* 0x000e660000000200 */
[----:B------:R-:W-:Y:S01]  /*2850*/  HMMA.16816.F32.BF16 R16, R76, R70, R16 ;  /* 0x000000464c10723c */ /* 0x000fe20000041810 */
[----:B------:R-:W-:Y:S07]  /*2860*/  LDSM.16.M88.4 R68, [R224+0x5800] ;  /* 0x00580000e044783b */ /* 0x000fee0000000200 */
[----:B--2---:R-:W-:Y:S08]  /*2870*/  HMMA.16816.F32.BF16 R20, R48, R32, R20 ;  /* 0x000000203014723c */ /* 0x004ff00000041814 */
[C---:B---3--:R-:W-:Y:S08]  /*2880*/  HMMA.16816.F32.BF16 R28, R4.reuse, R24, R28 ;  /* 0x00000018041c723c */ /* 0x048ff0000004181c */
[C---:B------:R-:W-:Y:S01]  /*2890*/  HMMA.16816.F32.BF16 R40, R4.reuse, R26, R40 ;  /* 0x0000001a0428723c */ /* 0x040fe20000041828 */
[----:B------:R-:W-:Y:S07]  /*28a0*/  LDSM.16.M88.4 R24, [R231+0xe000] ;  /* 0x00e00000e718783b */ /* 0x000fee0000000200 */
[C---:B----4-:R-:W-:Y:S08]  /*28b0*/  HMMA.16816.F32.BF16 R64, R4.reuse, R12, R64 ;  /* 0x0000000c0440723c */ /* 0x050ff00000041840 */
[----:B------:R-:W-:Y:S01]  /*28c0*/  HMMA.16816.F32.BF16 R60, R4, R14, R60 ;  /* 0x0000000e043c723c */ /* 0x000fe2000004183c */
[----:B------:R-:W2:Y:S07]  /*28d0*/  LDSM.16.M88.4 R12, [R234+0x6000] ;  /* 0x00600000ea0c783b */ /* 0x000eae0000000200 */
[----:B------:R-:W-:Y:S01]  /*28e0*/  HMMA.16816.F32.BF16 R16, R48, R34, R16 ;  /* 0x000000223010723c */ /* 0x000fe20000041810 */
[----:B------:R-:W-:Y:S07]  /*28f0*/  LDSM.16.M88.4 R32, [R235+0x6800] ;  /* 0x00680000eb20783b */ /* 0x000fee0000000200 */
[----:B-1----:R-:W-:Y:S08]  /*2900*/  HMMA.16816.F32.BF16 R20, R36, R44, R20 ;  /* 0x0000002c2414723c */ /* 0x002ff00000041814 */
[----:B------:R-:W-:Y:S08]  /*2910*/  HMMA.16816.F32.BF16 R28, R76, R84, R28 ;  /* 0x000000544c1c723c */ /* 0x000ff0000004181c */
[C---:B------:R-:W-:Y:S08]  /*2920*/  HMMA.16816.F32.BF16 R56, R4.reuse, R8, R56 ;  /* 0x000000080438723c */ /* 0x040ff00000041838 */
[----:B------:R-:W-:Y:S01]  /*2930*/  HMMA.16816.F32.BF16 R52, R4, R10, R52 ;  /* 0x0000000a0434723c */ /* 0x000fe20000041834 */
[----:B------:R-:W-:Y:S04]  /*2940*/  LDSM.16.M88.4 R8, [R233+0x6000] ;  /* 0x00600000e908783b */ /* 0x000fe80000000200 */
[----:B------:R-:W1:Y:S03]  /*2950*/  LDSM.16.M88.4 R4, [R224+0x6000] ;  /* 0x00600000e004783b */ /* 0x000e660000000200 */
[----:B------:R-:W-:Y:S01]  /*2960*/  HMMA.16816.F32.BF16 R16, R36, R46, R16 ;  /* 0x0000002e2410723c */ /* 0x000fe20000041810 */
[----:B------:R-:W3:Y:S07]  /*2970*/  LDSM.16.M88.4 R44, [R237+0xf000] ;  /* 0x00f00000ed2c783b */ /* 0x000eee0000000200 */
[----:B--2---:R-:W-:Y:S08]  /*2980*/  HMMA.16816.F32.BF16 R20, R12, R24, R20 ;  /* 0x000000180c14723c */ /* 0x004ff00000041814 */
[----:B------:R-:W-:Y:S08]  /*2990*/  HMMA.16816.F32.BF16 R28, R48, R80, R28 ;  /* 0x00000050301c723c */ /* 0x000ff0000004181c */
[C---:B------:R-:W-:Y:S08]  /*29a0*/  HMMA.16816.F32.BF16 R40, R76.reuse, R86, R40 ;  /* 0x000000564c28723c */ /* 0x040ff00000041828 */
[----:B------:R-:W-:Y:S01]  /*29b0*/  HMMA.16816.F32.BF16 R84, R76, R72, R64 ;  /* 0x000000484c54723c */ /* 0x000fe20000041840 */
[----:B------:R-:W2:Y:S07]  /*29c0*/  LDSM.16.M88.4 R64, [R231+0xe800] ;  /* 0x00e80000e740783b */ /* 0x000eae0000000200 */
[----:B------:R-:W-:Y:S01]  /*29d0*/  HMMA.16816.F32.BF16 R16, R12, R26, R16 ;  /* 0x0000001a0c10723c */ /* 0x000fe20000041810 */
[----:B------:R-:W4:Y:S07]  /*29e0*/  LDSM.16.M88.4 R24, [R237+0xf800] ;  /* 0x00f80000ed18783b */ /* 0x000f2e0000000200 */
[----:B-1----:R-:W-:Y:S08]  /*29f0*/  HMMA.16816.F32.BF16 R20, R8, R4, R20 ;  /* 0x000000040814723c */ /* 0x002ff00000041814 */
[----:B------:R-:W-:Y:S08]  /*2a00*/  HMMA.16816.F32.BF16 R56, R76, R68, R56 ;  /* 0x000000444c38723c */ /* 0x000ff00000041838 */
[----:B------:R-:W-:Y:S08]  /*2a10*/  HMMA.16816.F32.BF16 R28, R36, R32, R28 ;  /* 0x00000020241c723c */ /* 0x000ff0000004181c */
[----:B------:R-:W-:Y:S01]  /*2a20*/  HMMA.16816.F32.BF16 R68, R76, R70, R52 ;  /* 0x000000464c44723c */ /* 0x000fe20000041834 */
[----:B------:R-:W1:Y:S01]  /*2a30*/  LDSM.16.M88.4 R52, [R224+0x6800] ;  /* 0x00680000e034783b */ /* 0x000e620000000200 */
[----:B------:R-:W-:-:S02]  /*2a40*/  FMUL.FTZ R21, R21, c[0x0][0x2ec] ;  /* 0x0000bb0015157a20 */ /* 0x000fc40000410000 */
[----:B------:R-:W-:Y:S02]  /*2a50*/  FMUL.FTZ R22, R22, c[0x0][0x2ec] ;  /* 0x0000bb0016167a20 */ /* 0x000fe40000410000 */
[----:B------:R-:W-:Y:S02]  /*2a60*/  FMUL.FTZ R23, R23, c[0x0][0x2ec] ;  /* 0x0000bb0017177a20 */ /* 0x000fe40000410000 */
[----:B------:R-:W-:Y:S01]  /*2a70*/  HMMA.16816.F32.BF16 R60, R76, R74, R60 ;  /* 0x0000004a4c3c723c */ /* 0x000fe2000004183c */
[----:B------:R-:W5:Y:S01]  /*2a80*/  LDSM.16.M88.4 R72, [R235+0x7000] ;  /* 0x00700000eb48783b */ /* 0x000f620000000200 */
[----:B------:R-:W-:-:S06]  /*2a90*/  FMUL.FTZ R3, R20, c[0x0][0x2ec] ;  /* 0x0000bb0014037a20 */ /* 0x000fcc0000410000 */
[----:B------:R-:W-:Y:S01]  /*2aa0*/  HMMA.16816.F32.BF16 R16, R8, R6, R16 ;  /* 0x000000060810723c */ /* 0x000fe20000041810 */
[----:B------:R-:W1:Y:S01]  /*2ab0*/  LDSM.16.M88.4 R4, [R231+0xf000] ;  /* 0x00f00000e704783b */ /* 0x000e620000000200 */
[----:B------:R-:W-:Y:S06]  /*2ac0*/  MUFU.TANH R3, R3 ;  /* 0x0000000300037308 */ /* 0x000fec0000002400 */
[C---:B------:R-:W-:Y:S08]  /*2ad0*/  HMMA.16816.F32.BF16 R40, R48.reuse, R82, R40 ;  /* 0x000000523028723c */ /* 0x040ff00000041828 */
[----:B---3--:R-:W-:Y:S01]  /*2ae0*/  HMMA.16816.F32.BF16 R84, R48, R44, R84 ;  /* 0x0000002c3054723c */ /* 0x008fe20000041854 */
[----:B------:R-:W3:Y:S07]  /*2af0*/  MUFU.TANH R44, R21 ;  /* 0x00000015002c7308 */ /* 0x000eee0000002400 */
[----:B--2---:R-:W-:Y:S01]  /*2b00*/  HMMA.16816.F32.BF16 R28, R12, R64, R28 ;  /* 0x000000400c1c723c */ /* 0x004fe2000004181c */
[----:B------:R-:W-:-:S02]  /*2b10*/  FMUL.FTZ R16, R16, c[0x0][0x2ec] ;  /* 0x0000bb0010107a20 */ /* 0x000fc40000410000 */
[----:B------:R-:W-:Y:S02]  /*2b20*/  FMUL.FTZ R17, R17, c[0x0][0x2ec] ;  /* 0x0000bb0011117a20 */ /* 0x000fe40000410000 */
[----:B------:R-:W-:Y:S01]  /*2b30*/  FMUL.FTZ R18, R18, c[0x0][0x2ec] ;  /* 0x0000bb0012127a20 */ /* 0x000fe20000410000 */
[----:B------:R-:W-:Y:S01]  /*2b40*/  MUFU.TANH R45, R16 ;  /* 0x00000010002d7308 */ /* 0x000fe20000002400 */
[----:B------:R-:W-:Y:S01]  /*2b50*/  FMUL.FTZ R19, R19, c[0x0][0x2ec] ;  /* 0x0000bb0013137a20 */ /* 0x000fe20000410000 */
[C---:B----4-:R-:W-:Y:S06]  /*2b60*/  HMMA.16816.F32.BF16 R56, R48.reuse, R24, R56 ;  /* 0x000000183038723c */ /* 0x050fec0000041838 */
[----:B------:R-:W-:Y:S02]  /*2b70*/  MUFU.TANH R24, R22 ;  /* 0x0000001600187308 */ /* 0x000fe40000002400 */
[----:B------:R-:W-:Y:S06]  /*2b80*/  HMMA.16816.F32.BF16 R60, R48, R46, R60 ;  /* 0x0000002e303c723c */ /* 0x000fec000004183c */
[----:B------:R2:W-:Y:S02]  /*2b90*/  MUFU.TANH R25, R23 ;  /* 0x0000001700197308 */ /* 0x0005e40000002400 */
[----:B------:R-:W-:Y:S01]  /*2ba0*/  HMMA.16816.F32.BF16 R40, R36, R34, R40 ;  /* 0x000000222428723c */ /* 0x000fe20000041828 */
[----:B------:R-:W-:Y:S05]  /*2bb0*/  LDSM.16.M88.4 R32, [R224+0x7000] ;  /* 0x00700000e020783b */ /* 0x000fea0000000200 */
[----:B------:R-:W-:Y:S02]  /*2bc0*/  MUFU.TANH R46, R17 ;  /* 0x00000011002e7308 */ /* 0x000fe40000002400 */
[----:B-1----:R-:W-:Y:S01]  /*2bd0*/  HMMA.16816.F32.BF16 R28, R8, R52, R28 ;  /* 0x00000034081c723c */ /* 0x002fe2000004181c */
[----:B--2---:R-:W1:Y:S05]  /*2be0*/  LDSM.16.M88.4 R20, [R235+0x7800] ;  /* 0x00780000eb14783b */ /* 0x004e6a0000000200 */
[----:B------:R-:W2:Y:S02]  /*2bf0*/  MUFU.TANH R52, R18 ;  /* 0x0000001200347308 */ /* 0x000ea40000002400 */
[----:B------:R-:W-:Y:S06]  /*2c00*/  HMMA.16816.F32.BF16 R68, R48, R26, R68 ;  /* 0x0000001a3044723c */ /* 0x000fec0000041844 */
[----:B------:R4:W1:Y:S02]  /*2c10*/  MUFU.TANH R47, R19 ;  /* 0x00000013002f7308 */ /* 0x0008640000002400 */
[C---:B-----5:R-:W-:Y:S08]  /*2c20*/  HMMA.16816.F32.BF16 R84, R36.reuse, R72, R84 ;  /* 0x000000482454723c */ /* 0x060ff00000041854 */
[----:B------:R-:W-:Y:S01]  /*2c30*/  HMMA.16816.F32.BF16 R60, R36, R74, R60 ;  /* 0x0000004a243c723c */ /* 0x000fe2000004183c */
[----:B------:R-:W-:-:S02]  /*2c40*/  FMUL.FTZ R27, R31, c[0x0][0x2ec] ;  /* 0x0000bb001f1b7a20 */ /* 0x000fc40000410000 */
[----:B------:R-:W-:Y:S02]  /*2c50*/  IMAD.U32 R31, RZ, RZ, UR18 ;  /* 0x00000012ff1f7e24 */ /* 0x000fe4000f8e00ff */
[----:B------:R-:W-:Y:S01]  /*2c60*/  FMUL.FTZ R28, R28, c[0x0][0x2ec] ;  /* 0x0000bb001c1c7a20 */ /* 0x000fe20000410000 */
[----:B----4-:R-:W4:Y:S02]  /*2c70*/  LDSM.16.M88.4 R16, [R231+0xf800] ;  /* 0x00f80000e710783b */ /* 0x010f240000000200 */
[----:B------:R-:W-:Y:S01]  /*2c80*/  HMMA.16816.F32.BF16 R40, R12, R66, R40 ;  /* 0x000000420c28723c */ /* 0x000fe20000041828 */
[----:B------:R-:W-:Y:S01]  /*2c90*/  IMAD R31, R31, 0x40, R201 ;  /* 0x000000401f1f7824 */ /* 0x000fe200078e02c9 */
[----:B------:R-:W-:Y:S01]  /*2ca0*/  MUFU.TANH R27, R27 ;  /* 0x0000001b001b7308 */ /* 0x000fe20000002400 */
[----:B------:R-:W-:-:S05]  /*2cb0*/  FMUL.FTZ R26, R30, c[0x0][0x2ec] ;  /* 0x0000bb001e1a7a20 */ /* 0x000fca0000410000 */
[----:B------:R-:W-:Y:S02]  /*2cc0*/  HMMA.16816.F32.BF16 R84, R12, R4, R84 ;  /* 0x000000040c54723c */ /* 0x000fe40000041854 */
[----:B------:R-:W5:Y:S05]  /*2cd0*/  MUFU.TANH R28, R28 ;  /* 0x0000001c001c7308 */ /* 0x000f6a0000002400 */
[----:B------:R-:W-:Y:S01]  /*2ce0*/  FMUL.FTZ R5, R29, c[0x0][0x2ec] ;  /* 0x0000bb001d057a20 */ /* 0x000fe20000410000 */
[C---:B-1----:R-:W-:Y:S01]  /*2cf0*/  HMMA.16816.F32.BF16 R56, R36.reuse, R20, R56 ;  /* 0x000000142438723c */ /* 0x042fe20000041838 */
[----:B------:R-:W-:Y:S01]  /*2d00*/  IMAD.IADD R4, R90, 0x1, R89 ;  /* 0x000000015a047824 */ /* 0x000fe200078e0259 */
[----:B------:R-:W1:Y:S06]  /*2d10*/  MUFU.TANH R26, R26 ;  /* 0x0000001a001a7308 */ /* 0x000e6c0000002400 */
[----:B------:R-:W-:Y:S01]  /*2d20*/  HMMA.16816.F32.BF16 R68, R36, R22, R68 ;  /* 0x000000162444723c */ /* 0x000fe20000041844 */
[----:B------:R-:W1:Y:S01]  /*2d30*/  LDSM.16.M88.4 R20, [R224+0x7800] ;  /* 0x00780000e014783b */ /* 0x000e620000000200 */
[----:B------:R-:W1:Y:S01]  /*2d40*/  MUFU.TANH R5, R5 ;  /* 0x0000000500057308 */ /* 0x000e620000002400 */
[----:B------:R-:W-:-:S05]  /*2d50*/  DEPBAR.LE SB0, 0x0 ;  /* 0x000080000000791a */ /* 0x000fca0000000000 */
[C---:B------:R-:W-:Y:S07]  /*2d60*/  HMMA.16816.F32.BF16 R60, R12.reuse, R6, R60 ;  /* 0x000000060c3c723c */ /* 0x040fee000004183c */
[C---:B------:R-:W-:Y:S01]  /*2d70*/  IADD3 R6, R31.reuse, 0x1, RZ ;  /* 0x000000011f067810 */ /* 0x040fe20007ffe0ff */
[----:B----4-:R-:W-:Y:S01]  /*2d80*/  HMMA.16816.F32.BF16 R56, R12, R16, R56 ;  /* 0x000000100c38723c */ /* 0x010fe20000041838 */
[----:B------:R-:W-:Y:S02]  /*2d90*/  IADD3 R7, R31, 0x8, RZ ;  /* 0x000000081f077810 */ /* 0x000fe40007ffe0ff */
[----:B------:R-:W-:-:S02]  /*2da0*/  ISETP.GE.AND P6, PT, R6, R200, PT ;  /* 0x000000c80600720c */ /* 0x000fc40003fc6270 */
[-C--:B------:R-:W-:Y:S02]  /*2db0*/  ISETP.GE.AND P3, PT, R6, R165.reuse, PT ;  /* 0x000000a50600720c */ /* 0x080fe40003f66270 */
[----:B------:R-:W-:Y:S01]  /*2dc0*/  IADD3 R6, R31, 0x9, RZ ;  /* 0x000000091f067810 */ /* 0x000fe20007ffe0ff */
[C---:B------:R-:W-:Y:S01]  /*2dd0*/  HMMA.16816.F32.BF16 R40, R8.reuse, R54, R40 ;  /* 0x000000360828723c */ /* 0x040fe20000041828 */
[CC--:B------:R-:W-:Y:S02]  /*2de0*/  ISETP.GE.AND P4, PT, R7.reuse, R200.reuse, PT ;  /* 0x000000c80700720c */ /* 0x0c0fe40003f86270 */
[-C--:B------:R-:W-:Y:S02]  /*2df0*/  ISETP.GE.AND P1, PT, R7, R165.reuse, PT ;  /* 0x000000a50700720c */ /* 0x080fe40003f26270 */
[----:B------:R-:W-:Y:S02]  /*2e00*/  IADD3 R7, R31, 0x10, RZ ;  /* 0x000000101f077810 */ /* 0x000fe40007ffe0ff */
[C---:B------:R-:W-:Y:S01]  /*2e10*/  ISETP.GE.AND P0, PT, R6.reuse, R200, PT ;  /* 0x000000c80600720c */ /* 0x040fe20003f06270 */
[----:B------:R-:W-:Y:S01]  /*2e20*/  HMMA.16816.F32.BF16 R84, R8, R32, R84 ;  /* 0x000000200854723c */ /* 0x000fe20000041854 */
[----:B------:R-:W-:-:S02]  /*2e30*/  ISETP.GE.AND P5, PT, R6, R165, PT ;  /* 0x000000a50600720c */ /* 0x000fc40003fa6270 */
[----:B---3--:R-:W-:Y:S02]  /*2e40*/  FSEL R44, R44, -INF , !P6 ;  /* 0xff8000002c2c7808 */ /* 0x008fe40007000000 */
[----:B------:R-:W-:Y:S02]  /*2e50*/  IADD3 R6, R31, 0x18, RZ ;  /* 0x000000181f067810 */ /* 0x000fe40007ffe0ff */
[C---:B------:R-:W-:Y:S01]  /*2e60*/  ISETP.GE.AND P2, PT, R7.reuse, R200, PT ;  /* 0x000000c80700720c */ /* 0x040fe20003f46270 */
[----:B------:R-:W-:Y:S01]  /*2e70*/  HMMA.16816.F32.BF16 R68, R12, R18, R68 ;  /* 0x000000120c44723c */ /* 0x000fe20000041844 */
[----:B------:R-:W-:Y:S02]  /*2e80*/  ISETP.GE.AND P6, PT, R7, R165, PT ;  /* 0x000000a50700720c */ /* 0x000fe40003fc6270 */
[----:B------:R-:W-:Y:S02]  /*2e90*/  IADD3 R7, R31, 0x11, RZ ;  /* 0x000000111f077810 */ /* 0x000fe40007ffe0ff */
[----:B--2---:R-:W-:-:S02]  /*2ea0*/  FSEL R52, R52, -INF , !P1 ;  /* 0xff80000034347808 */ /* 0x004fc40004800000 */
[----:B------:R-:W-:Y:S01]  /*2eb0*/  FSEL R46, R46, -INF , !P0 ;  /* 0xff8000002e2e7808 */ /* 0x000fe20004000000 */
[C---:B------:R-:W-:Y:S01]  /*2ec0*/  HMMA.16816.F32.BF16 R60, R8.reuse, R34, R60 ;  /* 0x00000022083c723c */ /* 0x040fe2000004183c */
[----:B------:R-:W-:Y:S01]  /*2ed0*/  FMUL.FTZ R29, R40, c[0x0][0x2ec] ;  /* 0x0000bb00281d7a20 */ /* 0x000fe20000410000 */
[CC--:B------:R-:W-:Y:S01]  /*2ee0*/  ISETP.GE.AND P1, PT, R6.reuse, R200.reuse, PT ;  /* 0x000000c80600720c */ /* 0x0c0fe20003f26270 */
[----:B------:R-:W-:Y:S01]  /*2ef0*/  FMUL.FTZ R30, R41, c[0x0][0x2ec] ;  /* 0x0000bb00291e7a20 */ /* 0x000fe20000410000 */
[-C--:B------:R-:W-:Y:S01]  /*2f00*/  ISETP.GE.AND P0, PT, R6, R165.reuse, PT ;  /* 0x000000a50600720c */ /* 0x080fe20003f06270 */
[----:B------:R-:W-:Y:S01]  /*2f10*/  FMUL.FTZ R33, R42, c[0x0][0x2ec] ;  /* 0x0000bb002a217a20 */ /* 0x000fe20000410000 */
[----:B------:R-:W-:Y:S01]  /*2f20*/  FSEL R25, R25, -INF , !P3 ;  /* 0xff80000019197808 */ /* 0x000fe20005800000 */
[----:B------:R-:W-:Y:S01]  /*2f30*/  FMUL.FTZ R32, R43, c[0x0][0x2ec] ;  /* 0x0000bb002b207a20 */ /* 0x000fe20000410000 */
[C---:B-1----:R-:W-:Y:S01]  /*2f40*/  HMMA.16816.F32.BF16 R56, R8.reuse, R20, R56 ;  /* 0x000000140838723c */ /* 0x042fe20000041838 */
[----:B------:R-:W1:Y:S01]  /*2f50*/  MUFU.TANH R29, R29 ;  /* 0x0000001d001d7308 */ /* 0x000e620000002400 */
[----:B------:R-:W-:Y:S01]  /*2f60*/  FMUL.FTZ R84, R84, c[0x0][0x2ec] ;  /* 0x0000bb0054547a20 */ /* 0x000fe20000410000 */
[----:B------:R-:W-:Y:S01]  /*2f70*/  IADD3 R6, R31, 0x19, RZ ;  /* 0x000000191f067810 */ /* 0x000fe20007ffe0ff */
[----:B------:R-:W-:Y:S01]  /*2f80*/  FMUL.FTZ R86, R86, c[0x0][0x2ec] ;  /* 0x0000bb0056567a20 */ /* 0x000fe20000410000 */
[----:B------:R-:W-:Y:S01]  /*2f90*/  ISETP.GE.AND P3, PT, R7, R200, PT ;  /* 0x000000c80700720c */ /* 0x000fe20003f66270 */
[----:B------:R-:W-:Y:S01]  /*2fa0*/  FMUL.FTZ R85, R85, c[0x0][0x2ec] ;  /* 0x0000bb0055557a20 */ /* 0x000fe20000410000 */
[----:B------:R-:W-:Y:S01]  /*2fb0*/  FSEL R45, R45, -INF , !P4 ;  /* 0xff8000002d2d7808 */ /* 0x000fe20006000000 */
[----:B------:R-:W-:Y:S01]  /*2fc0*/  HMMA.16816.F32.BF16 R68, R8, R22, R68 ;  /* 0x000000160844723c */ /* 0x000fe20000041844 */
[----:B------:R-:W-:Y:S01]  /*2fd0*/  MUFU.TANH R30, R30 ;  /* 0x0000001e001e7308 */ /* 0x000fe20000002400 */
[----:B------:R-:W-:Y:S01]  /*2fe0*/  ISETP.GE.AND P4, PT, R7, R165, PT ;  /* 0x000000a50700720c */ /* 0x000fe20003f86270 */
[----:B------:R-:W-:Y:S01]  /*2ff0*/  FMUL.FTZ R87, R87, c[0x0][0x2ec] ;  /* 0x0000bb0057577a20 */ /* 0x000fe20000410000 */
[----:B------:R-:W-:-:S02]  /*3000*/  IADD3 R12, R31, 0x20, RZ ;  /* 0x000000201f0c7810 */ /* 0x000fc40007ffe0ff */
[----:B------:R-:W-:Y:S02]  /*3010*/  FSEL R47, R47, -INF , !P5 ;  /* 0xff8000002f2f7808 */ /* 0x000fe40006800000 */
[----:B------:R-:W-:Y:S01]  /*3020*/  FMUL.FTZ R60, R60, c[0x0][0x2ec] ;  /* 0x0000bb003c3c7a20 */ /* 0x000fe20000410000 */
[----:B------:R-:W2:Y:S01]  /*3030*/  MUFU.TANH R33, R33 ;  /* 0x0000002100217308 */ /* 0x000ea20000002400 */
[----:B-----5:R-:W-:Y:S01]  /*3040*/  FSEL R7, R28, -INF , !P2 ;  /* 0xff8000001c077808 */ /* 0x020fe20005000000 */
[----:B------:R-:W-:Y:S01]  /*3050*/  FMUL.FTZ R63, R63, c[0x0][0x2ec] ;  /* 0x0000bb003f3f7a20 */ /* 0x000fe20000410000 */
[CC--:B------:R-:W-:Y:S01]  /*3060*/  ISETP.GE.AND P5, PT, R6.reuse, R200.reuse, PT ;  /* 0x000000c80600720c */ /* 0x0c0fe20003fa6270 */
[----:B------:R-:W-:Y:S01]  /*3070*/  FMUL.FTZ R61, R61, c[0x0][0x2ec] ;  /* 0x0000bb003d3d7a20 */ /* 0x000fe20000410000 */
[-C--:B------:R-:W-:Y:S01]  /*3080*/  ISETP.GE.AND P2, PT, R6, R165.reuse, PT ;  /* 0x000000a50600720c */ /* 0x080fe20003f46270 */
[----:B------:R-:W-:Y:S01]  /*3090*/  FMUL.FTZ R62, R62, c[0x0][0x2ec] ;  /* 0x0000bb003e3e7a20 */ /* 0x000fe20000410000 */
[----:B------:R-:W-:Y:S01]  /*30a0*/  FSEL R15, R26, -INF , !P6 ;  /* 0xff8000001a0f7808 */ /* 0x000fe20007000000 */
[----:B------:R-:W3:Y:S01]  /*30b0*/  MUFU.TANH R32, R32 ;  /* 0x0000002000207308 */ /* 0x000ee20000002400 */
[----:B------:R-:W-:Y:S01]  /*30c0*/  FMUL.FTZ R59, R59, c[0x0][0x2ec] ;  /* 0x0000bb003b3b7a20 */ /* 0x000fe20000410000 */
[----:B------:R-:W-:Y:S01]  /*30d0*/  FSEL R6, R5, -INF , !P3 ;  /* 0xff80000005067808 */ /* 0x000fe20005800000 */
[----:B------:R-:W-:Y:S01]  /*30e0*/  FMUL.FTZ R56, R56, c[0x0][0x2ec] ;  /* 0x0000bb0038387a20 */ /* 0x000fe20000410000 */
[----:B------:R-:W-:Y:S01]  /*30f0*/  IADD3 R13, R31, 0x21, RZ ;  /* 0x000000211f0d7810 */ /* 0x000fe20007ffe0ff */
[----:B------:R-:W-:Y:S01]  /*3100*/  FMUL.FTZ R57, R57, c[0x0][0x2ec] ;  /* 0x0000bb0039397a20 */ /* 0x000fe20000410000 */
[----:B------:R-:W-:Y:S01]  /*3110*/  ISETP.GE.AND P6, PT, R12, R200, PT ;  /* 0x000000c80c00720c */ /* 0x000fe20003fc6270 */
[----:B------:R-:W-:Y:S01]  /*3120*/  FMUL.FTZ R35, R68, c[0x0][0x2ec] ;  /* 0x0000bb0044237a20 */ /* 0x000fe20000410000 */
[----:B------:R-:W4:Y:S01]  /*3130*/  MUFU.TANH R182, R84 ;  /* 0x0000005400b67308 */ /* 0x000f220000002400 */
[----:B------:R-:W-:Y:S01]  /*3140*/  ISETP.GE.AND P3, PT, R12, R165, PT ;  /* 0x000000a50c00720c */ /* 0x000fe20003f66270 */
[----:B------:R-:W-:Y:S01]  /*3150*/  FMUL.FTZ R70, R70, c[0x0][0x2ec] ;  /* 0x0000bb0046467a20 */ /* 0x000fe20000410000 */
[----:B------:R-:W-:Y:S01]  /*3160*/  IADD3 R12, R31, 0x28, RZ ;  /* 0x000000281f0c7810 */ /* 0x000fe20007ffe0ff */
[----:B------:R-:W-:Y:S01]  /*3170*/  FMUL.FTZ R71, R71, c[0x0][0x2ec] ;  /* 0x0000bb0047477a20 */ /* 0x000fe20000410000 */
[----:B------:R-:W-:-:S02]  /*3180*/  FSEL R14, R27, -INF , !P4 ;  /* 0xff8000001b0e7808 */ /* 0x000fc40006000000 */
[----:B-1----:R-:W-:Y:S01]  /*3190*/  FSEL R5, R29, -INF , !P1 ;  /* 0xff8000001d057808 */ /* 0x002fe20004800000 */
[----:B------:R-:W1:Y:S01]  /*31a0*/  MUFU.TANH R184, R60 ;  /* 0x0000003c00b87308 */ /* 0x000e620000002400 */
[CC--:B------:R-:W-:Y:S02]  /*31b0*/  ISETP.GE.AND P4, PT, R13.reuse, R200.reuse, PT ;  /* 0x000000c80d00720c */ /* 0x0c0fe40003f86270 */
[----:B------:R-:W-:Y:S02]  /*31c0*/  ISETP.GE.AND P1, PT, R13, R165, PT ;  /* 0x000000a50d00720c */ /* 0x000fe40003f26270 */
[----:B--2---:R-:W-:Y:S01]  /*31d0*/  FSEL R13, R33, -INF , !P0 ;  /* 0xff800000210d7808 */ /* 0x004fe20004000000 */
[----:B------:R-:W-:Y:S01]  /*31e0*/  FMUL.FTZ R33, R69, c[0x0][0x2ec] ;  /* 0x0000bb0045217a20 */ /* 0x000fe20000410000 */
[----:B------:R-:W-:Y:S01]  /*31f0*/  FSEL R16, R30, -INF , !P5 ;  /* 0xff8000001e107808 */ /* 0x000fe20006800000 */
[----:B------:R-:W2:Y:S01]  /*3200*/  MUFU.TANH R189, R59 ;  /* 0x0000003b00bd7308 */ /* 0x000ea20000002400 */
[----:B------:R-:W-:-:S02]  /*3210*/  ISETP.GE.AND P0, PT, R12, R200, PT ;  /* 0x000000c80c00720c */ /* 0x000fc40003f06270 */
[-C--:B------:R-:W-:Y:S02]  /*3220*/  ISETP.GE.AND P5, PT, R12, R165.reuse, PT ;  /* 0x000000a50c00720c */ /* 0x080fe40003fa6270 */
[----:B------:R-:W-:Y:S02]  /*3230*/  IADD3 R9, R31, 0x29, RZ ;  /* 0x000000291f097810 */ /* 0x000fe40007ffe0ff */
[----:B---3--:R-:W-:Y:S01]  /*3240*/  FSEL R12, R32, -INF , !P2 ;  /* 0xff800000200c7808 */ /* 0x008fe20005000000 */
[----:B------:R-:W3:Y:S01]  /*3250*/  MUFU.TANH R190, R86 ;  /* 0x0000005600be7308 */ /* 0x000ee20000002400 */
[----:B------:R-:W-:Y:S01]  /*3260*/  FMUL.FTZ R32, R58, c[0x0][0x2ec] ;  /* 0x0000bb003a207a20 */ /* 0x000fe20000410000 */
[----:B----4-:R-:W-:Y:S02]  /*3270*/  FSEL R182, R182, -INF , !P6 ;  /* 0xff800000b6b67808 */ /* 0x010fe40007000000 */
[C---:B------:R-:W-:Y:S02]  /*3280*/  ISETP.GE.AND P2, PT, R9.reuse, R200, PT ;  /* 0x000000c80900720c */ /* 0x040fe40003f46270 */
[----:B------:R-:W-:-:S02]  /*3290*/  ISETP.GE.AND P6, PT, R9, R165, PT ;  /* 0x000000a50900720c */ /* 0x000fc40003fc6270 */
[----:B------:R-:W4:Y:S01]  /*32a0*/  MUFU.TANH R183, R85 ;  /* 0x0000005500b77308 */ /* 0x000f220000002400 */
[----:B------:R-:W-:Y:S02]  /*32b0*/  IADD3 R9, R31, 0x31, RZ ;  /* 0x000000311f097810 */ /* 0x000fe40007ffe0ff */
[----:B-1----:R-:W-:Y:S02]  /*32c0*/  FSEL R184, R184, -INF , !P0 ;  /* 0xff800000b8b87808 */ /* 0x002fe40004000000 */
[----:B------:R-:W-:Y:S02]  /*32d0*/  ISETP.GE.AND P0, PT, R9, R165, PT ;  /* 0x000000a50900720c */ /* 0x000fe40003f06270 */
[----:B------:R-:W-:Y:S01]  /*32e0*/  IADD3 R8, R31, 0x30, RZ ;  /* 0x000000301f087810 */ /* 0x000fe20007ffe0ff */
[----:B------:R-:W1:Y:S01]  /*32f0*/  MUFU.TANH R191, R87 ;  /* 0x0000005700bf7308 */ /* 0x000e620000002400 */
[----:B--2---:R-:W-:Y:S02]  /*3300*/  FSEL R189, R189, -INF , !P0 ;  /* 0xff800000bdbd7808 */ /* 0x004fe40004000000 */
[----:B---3--:R-:W-:-:S02]  /*3310*/  FSEL R190, R190, -INF , !P3 ;  /* 0xff800000bebe7808 */ /* 0x008fc40005800000 */
[----:B------:R-:W-:Y:S02]  /*3320*/  PLOP3.LUT P0, PT, PT, PT, UP0, 0x80, 0x0 ;  /* 0x000000000000781c */ /* 0x000fe40003f0f008 */
[C---:B------:R-:W-:Y:S01]  /*3330*/  ISETP.GE.AND P3, PT, R8.reuse, R200, PT ;  /* 0x000000c80800720c */ /* 0x040fe20003f66270 */
[----:B------:R-:W2:Y:S01]  /*3340*/  MUFU.TANH R193, R63 ;  /* 0x0000003f00c17308 */ /* 0x000ea20000002400 */
[----:B----4-:R-:W-:Y:S02]  /*3350*/  FSEL R183, R183, -INF , !P4 ;  /* 0xff800000b7b77808 */ /* 0x010fe40006000000 */
[----:B------:R-:W-:Y:S02]  /*3360*/  ISETP.GE.AND P4, PT, R8, R165, PT ;  /* 0x000000a50800720c */ /* 0x000fe40003f86270 */
[----:B------:R-:W-:-:S03]  /*3370*/  IADD3 R8, R31, 0x38, RZ ;  /* 0x000000381f087810 */ /* 0x000fc60007ffe0ff */
[----:B------:R-:W3:Y:S01]  /*3380*/  MUFU.TANH R56, R56 ;  /* 0x0000003800387308 */ /* 0x000ee20000002400 */
[----:B-1----:R-:W-:Y:S02]  /*3390*/  FSEL R191, R191, -INF , !P1 ;  /* 0xff800000bfbf7808 */ /* 0x002fe40004800000 */
[----:B------:R-:W-:-:S05]  /*33a0*/  ISETP.GE.AND P1, PT, R9, R200, PT ;  /* 0x000000c80900720c */ /* 0x000fca0003f26270 */
[----:B------:R-:W1:Y:S01]  /*33b0*/  MUFU.TANH R185, R61 ;  /* 0x0000003d00b97308 */ /* 0x000e620000002400 */
[----:B--2---:R-:W-:Y:S02]  /*33c0*/  FSEL R193, R193, -INF , !P6 ;  /* 0xff800000c1c17808 */ /* 0x004fe40007000000 */
[----:B------:R-:W-:-:S04]  /*33d0*/  ISETP.GE.AND P6, PT, R31, R200, PT ;  /* 0x000000c81f00720c */ /* 0x000fc80003fc6270 */
[----:B------:R-:W-:Y:S01]  /*33e0*/  FSEL R3, R3, -INF , !P6 ;  /* 0xff80000003037808 */ /* 0x000fe20007000000 */
[----:B------:R-:W2:Y:S01]  /*33f0*/  MUFU.TANH R192, R62 ;  /* 0x0000003e00c07308 */ /* 0x000ea20000002400 */
[----:B---3--:R-:W-:Y:S02]  /*3400*/  FSEL R195, R56, -INF , !P3 ;  /* 0xff80000038c37808 */ /* 0x008fe40005800000 */
[C---:B------:R-:W-:Y:S02]  /*3410*/  ISETP.GE.AND P3, PT, R31.reuse, R165, PT ;  /* 0x000000a51f00720c */ /* 0x040fe40003f66270 */
[----:B------:R-:W-:Y:S02]  /*3420*/  IADD3 R31, R31, 0x39, RZ ;  /* 0x000000391f1f7810 */ /* 0x000fe40007ffe0ff */
[----:B------:R-:W-:Y:S01]  /*3430*/  FSEL R24, R24, -INF , !P3 ;  /* 0xff80000018187808 */ /* 0x000fe20005800000 */
[----:B------:R-:W3:Y:S01]  /*3440*/  MUFU.TANH R194, R57 ;  /* 0x0000003900c27308 */ /* 0x000ee20000002400 */
[----:B-1----:R-:W-:-:S02]  /*3450*/  FSEL R185, R185, -INF , !P2 ;  /* 0xff800000b9b97808 */ /* 0x002fc40005000000 */
[----:B------:R-:W-:-:S05]  /*3460*/  ISETP.GE.AND P2, PT, R8, R165, PT ;  /* 0x000000a50800720c */ /* 0x000fca0003f46270 */
[----:B------:R-:W1:Y:S01]  /*3470*/  MUFU.TANH R32, R32 ;  /* 0x0000002000207308 */ /* 0x000e620000002400 */
[----:B--2---:R-:W-:Y:S01]  /*3480*/  FSEL R192, R192, -INF , !P5 ;  /* 0xff800000c0c07808 */ /* 0x004fe20006800000 */
[----:B------:R-:W-:Y:S01]  /*3490*/  BAR.SYNC.DEFER_BLOCKING 0x0 ;  /* 0x0000000000007b1d */ /* 0x000fe20000010000 */
[----:B------:R-:W-:-:S05]  /*34a0*/  ISETP.GE.AND P5, PT, R8, R200, PT ;  /* 0x000000c80800720c */ /* 0x000fca0003fa6270 */
[----:B------:R-:W2:Y:S01]  /*34b0*/  MUFU.TANH R35, R35 ;  /* 0x0000002300237308 */ /* 0x000ea20000002400 */
[----:B---3--:R-:W-:Y:S02]  /*34c0*/  FSEL R194, R194, -INF , !P1 ;  /* 0xff800000c2c27808 */ /* 0x008fe40004800000 */
[----:B------:R-:W-:-:S05]  /*34d0*/  ISETP.GE.AND P1, PT, R31, R165, PT ;  /* 0x000000a51f00720c */ /* 0x000fca0003f26270 */
[----:B------:R-:W3:Y:S01]  /*34e0*/  MUFU.TANH R33, R33 ;  /* 0x0000002100217308 */ /* 0x000ee20000002400 */
[----:B-1----:R-:W-:Y:S02]  /*34f0*/  FSEL R32, R32, -INF , !P4 ;  /* 0xff80000020207808 */ /* 0x002fe40006000000 */
[----:B------:R-:W-:-:S05]  /*3500*/  ISETP.GE.AND P4, PT, R31, R200, PT ;  /* 0x000000c81f00720c */ /* 0x000fca0003f86270 */
[----:B------:R-:W1:Y:S01]  /*3510*/  MUFU.TANH R187, R70 ;  /* 0x0000004600bb7308 */ /* 0x000e620000002400 */
[----:B--2---:R-:W-:-:S07]  /*3520*/  FSEL R35, R35, -INF , !P5 ;  /* 0xff80000023237808 */ /* 0x004fce0006800000 */
[----:B------:R-:W2:Y:S01]  /*3530*/  MUFU.TANH R186, R71 ;  /* 0x0000004700ba7308 */ /* 0x000ea20000002400 */
[----:B---3--:R-:W-:Y:S02]  /*3540*/  FSEL R33, R33, -INF , !P4 ;  /* 0xff80000021217808 */ /* 0x008fe40006000000 */
[----:B-1----:R-:W-:Y:S02]  /*3550*/  FSEL R187, R187, -INF , !P2 ;  /* 0xff800000bbbb7808 */ /* 0x002fe40005000000 */
[----:B--2---:R-:W-:Y:S01]  /*3560*/  FSEL R186, R186, -INF , !P1 ;  /* 0xff800000baba7808 */ /* 0x004fe20004800000 */
        /* <DEDUP_REMOVED lines=37> */
.L_x_376:
        /* <DEDUP_REMOVED lines=51> */
[C---:B------:R-:W-:Y:S01]  /*3af0*/  FSETP.NEU.FTZ.AND P1, PT, R164.reuse, -INF , PT ;  /* 0xff800000a400780b */ /* 0x040fe20003f3d000 */
[----:B------:R-:W-:Y:S02]  /*3b00*/  FMUL.FTZ R34, R164, c[0x0][0x23c] ;  /* 0x00008f00a4227a20 */ /* 0x000fe40000410000 */
[----:B------:R-:W1:Y:S03]  /*3b10*/  LDSM.16.MT88.4 R88, [R229+0x14000] ;  /* 0x01400000e558783b */ /* 0x000e660000004200 */
[----:B------:R-:W-:Y:S01]  /*3b20*/  FSEL R34, R34, RZ, P1 ;  /* 0x000000ff22227208 */ /* 0x000fe20000800000 */
[----:B------:R-:W1:Y:S04]  /*3b30*/  LDSM.16.MT88.4 R96, [R228+0x14000] ;  /* 0x01400000e460783b */ /* 0x000e680000004200 */
[--C-:B------:R-:W-:Y:S01]  /*3b40*/  FFMA.FTZ R179, R3, c[0x0][0x23c], -R34.reuse ;  /* 0x00008f0003b37a23 */ /* 0x100fe20000010822 */
[----:B--2---:R-:W-:Y:S01]  /*3b50*/  FMNMX.FTZ R3, R9, R8, !PT ;  /* 0x0000000809037209 */ /* 0x004fe20007810000 */
[--C-:B------:R-:W-:Y:S01]  /*3b60*/  FFMA.FTZ R178, R44, c[0x0][0x23c], -R34.reuse ;  /* 0x00008f002cb27a23 */ /* 0x100fe20000010822 */
[----:B------:R-:W2:Y:S01]  /*3b70*/  LDSM.16.MT88.4 R104, [R232+0x16000] ;  /* 0x01600000e868783b */ /* 0x000ea20000004200 */
[--C-:B------:R-:W-:Y:S01]  /*3b80*/  FFMA.FTZ R177, R45, c[0x0][0x23c], -R34.reuse ;  /* 0x00008f002db17a23 */ /* 0x100fe20000010822 */
[C---:B------:R-:W-:Y:S01]  /*3b90*/  FSETP.NEU.FTZ.AND P1, PT, R3.reuse, -INF , PT ;  /* 0xff8000000300780b */ /* 0x040fe20003f3d000 */
[----:B------:R-:W-:Y:S01]  /*3ba0*/  FMUL.FTZ R188, R3, c[0x0][0x23c] ;  /* 0x00008f0003bc7a20 */ /* 0x000fe20000410000 */
[----:B------:R-:W1:Y:S01]  /*3bb0*/  LDSM.16.MT88.4 R112, [R230+0x16000] ;  /* 0x01600000e670783b */ /* 0x000e620000004200 */
[--C-:B------:R-:W-:Y:S01]  /*3bc0*/  FFMA.FTZ R172, R46, c[0x0][0x23c], -R34.reuse ;  /* 0x00008f002eac7a23 */ /* 0x100fe20000010822 */
[----:B------:R-:W-:Y:S01]  /*3bd0*/  MUFU.EX2 R179, R179 ;  /* 0x000000b300b37308 */ /* 0x000fe20000000800 */
[--C-:B------:R-:W-:Y:S01]  /*3be0*/  FFMA.FTZ R175, R7, c[0x0][0x23c], -R34.reuse ;  /* 0x00008f0007af7a23 */ /* 0x100fe20000010822 */
[----:B------:R-:W-:Y:S01]  /*3bf0*/  FSEL R188, R188, RZ, P1 ;  /* 0x000000ffbcbc7208 */ /* 0x000fe20000800000 */
[----:B------:R-:W1:Y:S01]  /*3c00*/  LDSM.16.MT88.4 R120, [R229+0x16000] ;  /* 0x01600000e578783b */ /* 0x000e620000004200 */
[----:B------:R-:W-:-:S02]  /*3c10*/  FFMA.FTZ R171, R6, c[0x0][0x23c], -R34 ;  /* 0x00008f0006ab7a23 */ /* 0x000fc40000010822 */
[----:B------:R-:W-:Y:S01]  /*3c20*/  FFMA.FTZ R170, R5, c[0x0][0x23c], -R34 ;  /* 0x00008f0005aa7a23 */ /* 0x000fe20000010822 */
[----:B------:R-:W-:Y:S01]  /*3c30*/  LDSM.16.MT88.4 R8, [R230+0x10800] ;  /* 0x01080000e608783b */ /* 0x000fe20000004200 */
[--C-:B------:R-:W-:Y:S01]  /*3c40*/  FFMA.FTZ R176, R24, c[0x0][0x23c], -R188.reuse ;  /* 0x00008f0018b07a23 */ /* 0x100fe200000108bc */
[----:B------:R-:W3:Y:S01]  /*3c50*/  MUFU.EX2 R178, R178 ;  /* 0x000000b200b27308 */ /* 0x000ee20000000800 */
[--C-:B------:R-:W-:Y:S01]  /*3c60*/  FFMA.FTZ R180, R25, c[0x0][0x23c], -R188.reuse ;  /* 0x00008f0019b47a23 */ /* 0x100fe200000108bc */
[----:B------:R-:W1:Y:S01]  /*3c70*/  LDSM.16.MT88.4 R4, [R228+0x16000] ;  /* 0x01600000e404783b */ /* 0x000e620000004200 */
[--C-:B------:R-:W-:Y:S02]  /*3c80*/  FFMA.FTZ R181, R52, c[0x0][0x23c], -R188.reuse ;  /* 0x00008f0034b57a23 */ /* 0x100fe400000108bc */
[----:B------:R-:W-:Y:S01]  /*3c90*/  FFMA.FTZ R174, R47, c[0x0][0x23c], -R188 ;  /* 0x00008f002fae7a23 */ /* 0x000fe200000108bc */
[----:B------:R-:W-:Y:S01]  /*3ca0*/  LDSM.16.MT88.4 R28, [R232+0x10800] ;  /* 0x01080000e81c783b */ /* 0x000fe20000004200 */
[----:B------:R-:W-:Y:S01]  /*3cb0*/  FFMA.FTZ R2, R16, c[0x0][0x23c], -R34 ;  /* 0x00008f0010027a23 */ /* 0x000fe20000010822 */
[----:B------:R-:W-:Y:S01]  /*3cc0*/  MUFU.EX2 R177, R177 ;  /* 0x000000b100b17308 */ /* 0x000fe20000000800 */
[--C-:B------:R-:W-:Y:S01]  /*3cd0*/  FFMA.FTZ R173, R15, c[0x0][0x23c], -R188.reuse ;  /* 0x00008f000fad7a23 */ /* 0x100fe200000108bc */
[----:B------:R-:W-:Y:S01]  /*3ce0*/  LDSM.16.MT88.4 R16, [R228+0x10800] ;  /* 0x01080000e410783b */ /* 0x000fe20000004200 */
[----:B------:R-:W-:-:S02]  /*3cf0*/  FFMA.FTZ R169, R14, c[0x0][0x23c], -R188 ;  /* 0x00008f000ea97a23 */ /* 0x000fc400000108bc */
[--C-:B------:R-:W-:Y:S01]  /*3d00*/  FFMA.FTZ R168, R13, c[0x0][0x23c], -R188.reuse ;  /* 0x00008f000da87a23 */ /* 0x100fe200000108bc */
[----:B------:R-:W-:Y:S01]  /*3d10*/  LDSM.16.MT88.4 R24, [R229+0x10800] ;  /* 0x01080000e518783b */ /* 0x000fe20000004200 */
[----:B------:R-:W-:Y:S01]  /*3d20*/  FFMA.FTZ R0, R12, c[0x0][0x23c], -R188 ;  /* 0x00008f000c007a23 */ /* 0x000fe200000108bc */
[----:B------:R-:W2:Y:S01]  /*3d30*/  MUFU.EX2 R172, R172 ;  /* 0x000000ac00ac7308 */ /* 0x000ea20000000800 */
[----:B---3--:R-:W-:Y:S01]  /*3d40*/  F2FP.BF16.PACK_AB R128, R178, R179 ;  /* 0x000000b3b280723e */ /* 0x008fe200000010ff */
[----:B------:R-:W3:Y:S01]  /*3d50*/  LDSM.16.MT88.4 R12, [R230+0x12800] ;  /* 0x01280000e60c783b */ /* 0x000ee20000004200 */
[--C-:B------:R-:W-:Y:S02]  /*3d60*/  FFMA.FTZ R182, R182, c[0x0][0x23c], -R34.reuse ;  /* 0x00008f00b6b67a23 */ /* 0x100fe40000010822 */
[--C-:B------:R-:W-:Y:S01]  /*3d70*/  FFMA.FTZ R183, R183, c[0x0][0x23c], -R34.reuse ;  /* 0x00008f00b7b77a23 */ /* 0x100fe20000010822 */
[----:B------:R-:W-:Y:S01]  /*3d80*/  LDSM.16.MT88.4 R20, [R232+0x12800] ;  /* 0x01280000e814783b */ /* 0x000fe20000004200 */
[--C-:B------:R-:W-:Y:S01]  /*3d90*/  FFMA.FTZ R184, R184, c[0x0][0x23c], -R34.reuse ;  /* 0x00008f00b8b87a23 */ /* 0x100fe20000010822 */
[----:B------:R-:W-:Y:S01]  /*3da0*/  MUFU.EX2 R176, R176 ;  /* 0x000000b000b07308 */ /* 0x000fe20000000800 */
[----:B------:R-:W-:-:S02]  /*3db0*/  FFMA.FTZ R185, R185, c[0x0][0x23c], -R34 ;  /* 0x00008f00b9b97a23 */ /* 0x000fc40000010822 */
[--C-:B------:R-:W-:Y:S02]  /*3dc0*/  FFMA.FTZ R190, R190, c[0x0][0x23c], -R188.reuse ;  /* 0x00008f00bebe7a23 */ /* 0x100fe400000108bc */
[--C-:B------:R-:W-:Y:S02]  /*3dd0*/  FFMA.FTZ R191, R191, c[0x0][0x23c], -R188.reuse ;  /* 0x00008f00bfbf7a23 */ /* 0x100fe400000108bc */
[--C-:B------:R-:W-:Y:S01]  /*3de0*/  FFMA.FTZ R192, R192, c[0x0][0x23c], -R188.reuse ;  /* 0x00008f00c0c07a23 */ /* 0x100fe200000108bc */
[----:B------:R-:W1:Y:S01]  /*3df0*/  MUFU.EX2 R180, R180 ;  /* 0x000000b400b47308 */ /* 0x000e620000000800 */
[----:B--2---:R-:W-:Y:S01]  /*3e00*/  F2FP.BF16.PACK_AB R130, R172, R177 ;  /* 0x000000b1ac82723e */ /* 0x004fe200000010ff */
[----:B------:R-:W-:Y:S02]  /*3e10*/  FFMA.FTZ R193, R193, c[0x0][0x23c], -R188 ;  /* 0x00008f00c1c17a23 */ /* 0x000fe400000108bc */
[--C-:B------:R-:W-:Y:S02]  /*3e20*/  FFMA.FTZ R195, R195, c[0x0][0x23c], -R34.reuse ;  /* 0x00008f00c3c37a23 */ /* 0x100fe40000010822 */
[----:B------:R-:W-:-:S02]  /*3e30*/  FFMA.FTZ R194, R194, c[0x0][0x23c], -R34 ;  /* 0x00008f00c2c27a23 */ /* 0x000fc40000010822 */
[----:B------:R-:W-:Y:S01]  /*3e40*/  MUFU.EX2 R181, R181 ;  /* 0x000000b500b57308 */ /* 0x000fe20000000800 */
[--C-:B------:R-:W-:Y:S02]  /*3e50*/  FFMA.FTZ R196, R35, c[0x0][0x23c], -R34.reuse ;  /* 0x00008f0023c47a23 */ /* 0x100fe40000010822 */
[----:B------:R-:W-:Y:S02]  /*3e60*/  FFMA.FTZ R197, R33, c[0x0][0x23c], -R34 ;  /* 0x00008f0021c57a23 */ /* 0x000fe40000010822 */
[--C-:B------:R-:W-:Y:S02]  /*3e70*/  FFMA.FTZ R198, R32, c[0x0][0x23c], -R188.reuse ;  /* 0x00008f0020c67a23 */ /* 0x100fe400000108bc */
[--C-:B------:R-:W-:Y:S01]  /*3e80*/  FFMA.FTZ R189, R189, c[0x0][0x23c], -R188.reuse ;  /* 0x00008f00bdbd7a23 */ /* 0x100fe200000108bc */
[----:B------:R-:W2:Y:S01]  /*3e90*/  MUFU.EX2 R174, R174 ;  /* 0x000000ae00ae7308 */ /* 0x000ea20000000800 */
[----:B-1----:R-:W-:Y:S01]  /*3ea0*/  F2FP.BF16.PACK_AB R129, R180, R176 ;  /* 0x000000b0b481723e */ /* 0x002fe200000010ff */
        /* <DEDUP_REMOVED lines=9> */
[----:B------:R-:W1:Y:S01]  /*3f40*/  MUFU.EX2 R171, R171 ;  /* 0x000000ab00ab7308 */ /* 0x000e620000000800 */
        /* <DEDUP_REMOVED lines=9> */
[----:B------:R-:W2:Y:S06]  /*3fe0*/  MUFU.EX2 R169, R169 ;  /* 0x000000a900a97308 */ /* 0x000eac0000000800 */
[C---:B------:R-:W-:Y:S02]  /*3ff0*/  HMMA.16816.F32.BF16 R136, R128.reuse, R132, RZ ;  /* 0x000000848088723c */ /* 0x040fe400000418ff */
[----:B------:R-:W-:Y:S06]  /*4000*/  MUFU.EX2 R168, R168 ;  /* 0x000000a800a87308 */ /* 0x000fec0000000800 */
[C---:B------:R-:W-:Y:S02]  /*4010*/  HMMA.16816.F32.BF16 R36, R128.reuse, R40, RZ ;  /* 0x000000288024723c */ /* 0x040fe400000418ff */
[----:B------:R-:W1:Y:S06]  /*4020*/  MUFU.EX2 R0, R0 ;  /* 0x0000000000007308 */ /* 0x000e6c0000000800 */
[C---:B------:R-:W-:Y:S02]  /*4030*/  HMMA.16816.F32.BF16 R44, R128.reuse, R48, RZ ;  /* 0x00000030802c723c */ /* 0x040fe400000418ff */
[----:B------:R-:W-:Y:S06]  /*4040*/  MUFU.EX2 R182, R182 ;  /* 0x000000b600b67308 */ /* 0x000fec0000000800 */
[C---:B----4-:R-:W-:Y:S02]  /*4050*/  HMMA.16816.F32.BF16 R52, R128.reuse, R56, RZ ;  /* 0x000000388034723c */ /* 0x050fe400000418ff */
[----:B------:R-:W4:Y:S06]  /*4060*/  MUFU.EX2 R183, R183 ;  /* 0x000000b700b77308 */ /* 0x000f2c0000000800 */
[C---:B-----5:R-:W-:Y:S02]  /*4070*/  HMMA.16816.F32.BF16 R60, R128.reuse, R64, RZ ;  /* 0x00000040803c723c */ /* 0x060fe400000418ff */
[----:B------:R-:W-:Y:S06]  /*4080*/  MUFU.EX2 R184, R184 ;  /* 0x000000b800b87308 */ /* 0x000fec0000000800 */
[C---:B------:R-:W-:Y:S02]  /*4090*/  HMMA.16816.F32.BF16 R68, R128.reuse, R72, RZ ;  /* 0x000000488044723c */ /* 0x040fe400000418ff */
[----:B------:R-:W-:Y:S06]  /*40a0*/  MUFU.EX2 R185, R185 ;  /* 0x000000b900b97308 */ /* 0x000fec0000000800 */
        /* <DEDUP_REMOVED lines=33> */
[----:B-1----:R-:W-:Y:S01]  /*42c0*/  F2FP.BF16.PACK_AB R4, R171, R175 ;  /* 0x000000afab04723e */ /* 0x002fe200000010ff */
[----:B------:R-:W-:Y:S01]  /*42d0*/  HMMA.16816.F32.BF16 R128, R128, R6, RZ ;  /* 0x000000068080723c */ /* 0x000fe200000418ff */
[----:B--2---:R-:W-:Y:S01]  /*42e0*/  F2FP.BF16.PACK_AB R5, R169, R173 ;  /* 0x000000ada905723e */ /* 0x004fe200000010ff */
        /* <DEDUP_REMOVED lines=12> */
[----:B------:R-:W1:Y:S07]  /*43b0*/  LDSM.16.MT88.4 R8, [R229+0x12800] ;  /* 0x01280000e508783b */ /* 0x000e6e0000004200 */
[C---:B---3--:R-:W-:Y:S08]  /*43c0*/  HMMA.16816.F32.BF16 R44, R4.reuse, R12, R44 ;  /* 0x0000000c042c723c */ /* 0x048ff0000004182c */
        /* <DEDUP_REMOVED lines=22> */
[----:B------:R-:W3:Y:S07]  /*4530*/  LDSM.16.MT88.4 R20, [R232+0x16800] ;  /* 0x01680000e814783b */ /* 0x000eee0000004200 */
[C---:B------:R-:W-:Y:S08]  /*4540*/  HMMA.16816.F32.BF16 R68, R4.reuse, R16, R68 ;  /* 0x000000100444723c */ /* 0x040ff00000041844 */
        /* <DEDUP_REMOVED lines=14> */
[C---:B---3--:R-:W-:Y:S08]  /*4630*/  HMMA.16816.F32.BF16 R100, R4.reuse, R20, R100 ;  /* 0x000000140464723c */ /* 0x048ff00000041864 */
[C---:B------:R-:W-:Y:S01]  /*4640*/  HMMA.16816.F32.BF16 R104, R4.reuse, R22, R104 ;  /* 0x000000160468723c */ /* 0x040fe20000041868 */
[----:B------:R-:W3:Y:S07]  /*4650*/  LDSM.16.MT88.4 R20, [R232+0x11000] ;  /* 0x01100000e814783b */ /* 0x000eee0000004200 */
[C---:B------:R-:W-:Y:S08]  /*4660*/  HMMA.16816.F32.BF16 R108, R4.reuse, R16, R108 ;  /* 0x00000010046c723c */ /* 0x040ff0000004186c */
[----:B------:R-:W-:Y:S01]  /*4670*/  HMMA.16816.F32.BF16 R112, R4, R18, R112 ;  /* 0x000000120470723c */ /* 0x000fe20000041870 */
[----:B------:R-:W3:Y:S06]  /*4680*/  LDSM.16.MT88.4 R16, [R230+0x11000] ;  /* 0x01100000e610783b */ /* 0x000eec0000004200 */
[----:B----4-:R-:W-:Y:S01]  /*4690*/  F2FP.BF16.PACK_AB R4, R183, R182 ;  /* 0x000000b6b704723e */ /* 0x010fe200000010ff */
[----:B------:R-:W-:Y:S01]  /*46a0*/  FADD.FTZ R182, R182, R170 ;  /* 0x000000aab6b67221 */ /* 0x000fe20000010000 */
[----:B-----5:R-:W-:Y:S01]  /*46b0*/  F2FP.BF16.PACK_AB R5, R191, R190 ;  /* 0x000000bebf05723e */ /* 0x020fe200000010ff */
        /* <DEDUP_REMOVED lines=13> */
[----:B------:R-:W2:Y:S01]  /*4790*/  LDSM.16.MT88.4 R12, [R229+0x15000] ;  /* 0x01500000e50c783b */ /* 0x000ea20000004200 */
[----:B------:R-:W-:-:S02]  /*47a0*/  FADD.FTZ R184, R194, R184 ;  /* 0x000000b8c2b87221 */ /* 0x000fc40000010000 */
[----:B------:R-:W-:Y:S02]  /*47b0*/  FADD.FTZ R192, R189, R192 ;  /* 0x000000c0bdc07221 */ /* 0x000fe40000010000 */
[----:B------:R-:W-:Y:S02]  /*47c0*/  FADD.FTZ R184, R196, R184 ;  /* 0x000000b8c4b87221 */ /* 0x000fe40000010000 */
[----:B-1----:R-:W-:Y:S01]  /*47d0*/  HMMA.16816.F32.BF16 R44, R4, R8, R44 ;  /* 0x00000008042c723c */ /* 0x002fe2000004182c */
[----:B------:R-:W-:Y:S02]  /*47e0*/  FADD.FTZ R192, R187, R192 ;  /* 0x000000c0bbc07221 */ /* 0x000fe40000010000 */
[----:B------:R-:W-:-:S05]  /*47f0*/  FADD.FTZ R203, R197, R184 ;  /* 0x000000b8c5cb7221 */ /* 0x000fca0000010000 */
[C---:B------:R-:W-:Y:S01]  /*4800*/  HMMA.16816.F32.BF16 R48, R4.reuse, R10, R48 ;  /* 0x0000000a0430723c */ /* 0x040fe20000041830 */
[----:B------:R-:W1:Y:S04]  /*4810*/  LDSM.16.MT88.4 R8, [R228+0x15000] ;  /* 0x01500000e408783b */ /* 0x000e680000004200 */
[----:B------:R-:W-:Y:S03]  /*4820*/  STL [R1], R203 ;  /* 0x000000cb01007387 */ /* 0x000fe60000100800 */
        /* <DEDUP_REMOVED lines=44> */
[----:B------:R-:W-:Y:S02]  /*4af0*/  F2FP.BF16.PACK_AB R6, R197, R196 ;  /* 0x000000c4c506723e */ /* 0x000fe400000010ff */
[C---:B------:R-:W-:Y:S01]  /*4b00*/  F2FP.BF16.PACK_AB R7, R252.reuse, R187 ;  /* 0x000000bbfc07723e */ /* 0x040fe200000010ff */
[----:B------:R-:W-:-:S06]  /*4b10*/  FADD.FTZ R252, R252, R192 ;  /* 0x000000c0fcfc7221 */ /* 0x000fcc0000010000 */
        /* <DEDUP_REMOVED lines=116> */
[----:B------:R-:W-:Y:S07]  /*5260*/  LDSM.16.M88.4 R196, [R237+0xa800] ;  /* 0x00a80000edc4783b */ /* 0x000fee0000000200 */
[C---:B------:R-:W-:Y:S08]  /*5270*/  HMMA.16816.F32.BF16 R188, R12.reuse, R192, R188 ;  /* 0x000000c00cbc723c */ /* 0x040ff000000418bc */
        /* <DEDUP_REMOVED lines=14> */
[----:B------:R-:W-:Y:S04]  /*5360*/  LDSM.16.M88.4 R176, [R238+0x2000] ;  /* 0x00200000eeb0783b */ /* 0x000fe80000000200 */
[----:B------:R-:W5:Y:S03]  /*5370*/  LDSM.16.M88.4 R8, [R237+0xa000] ;  /* 0x00a00000ed08783b */ /* 0x000f660000000200 */
        /* <DEDUP_REMOVED lines=11> */
[----:B------:R-:W-:Y:S04]  /*5430*/  LDSM.16.M88.4 R12, [R222] ;  /* 0x00000000de0c783b */ /* 0x000fe80000000200 */
[----:B------:R-:W-:Y:S03]  /*5440*/  LDSM.16.M88.4 R28, [R221] ;  /* 0x00000000dd1c783b */ /* 0x000fe60000000200 */
[C---:B-----5:R-:W-:Y:S08]  /*5450*/  HMMA.16816.F32.BF16 R4, R176.reuse, R8, R4 ;  /* 0x00000008b004723c */ /* 0x060ff00000041804 */
[C---:B------:R-:W-:Y:S01]  /*5460*/  HMMA.16816.F32.BF16 R24, R176.reuse, R10, R24 ;  /* 0x0000000ab018723c */ /* 0x040fe20000041818 */
[----:B------:R-:W2:Y:S07]  /*5470*/  LDSM.16.M88.4 R8, [R236+0x2000] ;  /* 0x00200000ec08783b */ /* 0x000eae0000000200 */
[C---:B------:R-:W-:Y:S08]  /*5480*/  HMMA.16816.F32.BF16 R20, R176.reuse, R196, R20 ;  /* 0x000000c4b014723c */ /* 0x040ff00000041814 */
[C---:B------:R-:W-:Y:S01]  /*5490*/  HMMA.16816.F32.BF16 R16, R176.reuse, R198, R16 ;  /* 0x000000c6b010723c */ /* 0x040fe20000041810 */
[----:B------:R-:W-:Y:S07]  /*54a0*/  LDSM.16.M88.4 R196, [R224+0x2000] ;  /* 0x00200000e0c4783b */ /* 0x000fee0000000200 */
[C---:B----4-:R-:W-:Y:S08]  /*54b0*/  HMMA.16816.F32.BF16 R172, R176.reuse, R192, R172 ;  /* 0x000000c0b0ac723c */ /* 0x050ff000000418ac */
[C---:B------:R-:W-:Y:S01]  /*54c0*/  HMMA.16816.F32.BF16 R168, R176.reuse, R194, R168 ;  /* 0x000000c2b0a8723c */ /* 0x040fe200000418a8 */
[----:B------:R-:W3:Y:S07]  /*54d0*/  LDSM.16.M88.4 R192, [R220] ;  /* 0x00000000dcc0783b */ /* 0x000eee0000000200 */
[C---:B-1----:R-:W-:Y:S08]  /*54e0*/  HMMA.16816.F32.BF16 R188, R176.reuse, R180, R188 ;  /* 0x000000b4b0bc723c */ /* 0x042ff000000418bc */
[----:B------:R-:W-:Y:S01]  /*54f0*/  HMMA.16816.F32.BF16 R184, R176, R182, R184 ;  /* 0x000000b6b0b8723c */ /* 0x000fe200000418b8 */
[----:B------:R-:W-:Y:S04]  /*5500*/  LDSM.16.M88.4 R180, [R231+0xa000] ;  /* 0x00a00000e7b4783b */ /* 0x000fe80000000200 */
[----:B------:R-:W-:Y:S03]  /*5510*/  LDSM.16.M88.4 R176, [R231+0xa800] ;  /* 0x00a80000e7b0783b */ /* 0x000fe60000000200 */
[C---:B--2---:R-:W-:Y:S08]  /*5520*/  HMMA.16816.F32.BF16 R4, R8.reuse, R32, R4 ;  /* 0x000000200804723c */ /* 0x044ff00000041804 */
[C---:B------:R-:W-:Y:S01]  /*5530*/  HMMA.16816.F32.BF16 R24, R8.reuse, R34, R24 ;  /* 0x000000220818723c */ /* 0x040fe20000041818 */
[----:B------:R-:W-:Y:S07]  /*5540*/  LDSM.16.M88.4 R32, [R231+0xb000] ;  /* 0x00b00000e720783b */ /* 0x000fee0000000200 */
[C---:B------:R-:W-:Y:S08]  /*5550*/  HMMA.16816.F32.BF16 R20, R8.reuse, R12, R20 ;  /* 0x0000000c0814723c */ /* 0x040ff00000041814 */
        /* <DEDUP_REMOVED lines=17> */
[----:B------:R-:W5:Y:S07]  /*5670*/  LDSM.16.M88.4 R32, [R224+0x3800] ;  /* 0x00380000e020783b */ /* 0x000f6e0000000200 */
[C---:B--2---:R-:W-:Y:S08]  /*5680*/  HMMA.16816.F32.BF16 R188, R12.reuse, R28, R188 ;  /* 0x0000001c0cbc723c */ /* 0x044ff000000418bc */
[----:B------:R-:W-:Y:S01]  /*5690*/  HMMA.16816.F32.BF16 R184, R12, R30, R184 ;  /* 0x0000001e0cb8723c */ /* 0x000fe200000418b8 */
[----:B------:R-:W-:Y:S04]  /*56a0*/  LDSM.16.M88.4 R28, [R238+0x4000] ;  /* 0x00400000ee1c783b */ /* 0x000fe80000000200 */
[----:B------:R-:W2:Y:S03]  /*56b0*/  LDSM.16.M88.4 R12, [R237+0xc000] ;  /* 0x00c00000ed0c783b */ /* 0x000ea60000000200 */
[C---:B---3--:R-:W-:Y:S08]  /*56c0*/  HMMA.16816.F32.BF16 R4, R8.reuse, R196, R4 ;  /* 0x000000c40804723c */ /* 0x048ff00000041804 */
[C---:B------:R-:W-:Y:S01]  /*56d0*/  HMMA.16816.F32.BF16 R24, R8.reuse, R198, R24 ;  /* 0x000000c60818723c */ /* 0x040fe20000041818 */
[----:B------:R-:W-:Y:S07]  /*56e0*/  LDSM.16.M88.4 R196, [R217] ;  /* 0x00000000d9c4783b */ /* 0x000fee0000000200 */
[C---:B-1----:R-:W-:Y:S08]  /*56f0*/  HMMA.16816.F32.BF16 R20, R8.reuse, R180, R20 ;  /* 0x000000b40814723c */ /* 0x042ff00000041814 */
[C---:B------:R-:W-:Y:S01]  /*5700*/  HMMA.16816.F32.BF16 R16, R8.reuse, R182, R16 ;  /* 0x000000b60810723c */ /* 0x040fe20000041810 */
[----:B------:R-:W1:Y:S07]  /*5710*/  LDSM.16.M88.4 R180, [R237+0xd000] ;  /* 0x00d00000edb4783b */ /* 0x000e6e0000000200 */
[C---:B----4-:R-:W-:Y:S08]  /*5720*/  HMMA.16816.F32.BF16 R172, R8.reuse, R176, R172 ;  /* 0x000000b008ac723c */ /* 0x050ff000000418ac */
[C---:B------:R-:W-:Y:S01]  /*5730*/  HMMA.16816.F32.BF16 R168, R8.reuse, R178, R168 ;  /* 0x000000b208a8723c */ /* 0x040fe200000418a8 */
[----:B------:R-:W3:Y:S07]  /*5740*/  LDSM.16.M88.4 R176, [R237+0xd800] ;  /* 0x00d80000edb0783b */ /* 0x000eee0000000200 */
[C---:B-----5:R-:W-:Y:S08]  /*5750*/  HMMA.16816.F32.BF16 R188, R8.reuse, R32, R188 ;  /* 0x0000002008bc723c */ /* 0x060ff000000418bc */
        /* <DEDUP_REMOVED lines=8> */
[----:B------:R-:W-:Y:S07]  /*57e0*/  LDSM.16.M88.4 R192, [R231+0xd800] ;  /* 0x00d80000e7c0783b */ /* 0x000fee0000000200 */
[C---:B-1----:R-:W-:Y:S08]  /*57f0*/  HMMA.16816.F32.BF16 R172, R28.reuse, R180, R172 ;  /* 0x000000b41cac723c */ /* 0x042ff000000418ac */
[C---:B------:R-:W-:Y:S01]  /*5800*/  HMMA.16816.F32.BF16 R168, R28.reuse, R182, R168 ;  /* 0x000000b61ca8723c */ /* 0x040fe200000418a8 */
[----:B------:R-:W1:Y:S07]  /*5810*/  LDSM.16.M88.4 R180, [R216] ;  /* 0x00000000d8b4783b */ /* 0x000e6e0000000200 */
[C---:B---3--:R-:W-:Y:S08]  /*5820*/  HMMA.16816.F32.BF16 R188, R28.reuse, R176, R188 ;  /* 0x000000b01cbc723c */ /* 0x048ff000000418bc */
[----:B------:R-:W-:Y:S01]  /*5830*/  HMMA.16816.F32.BF16 R184, R28, R178, R184 ;  /* 0x000000b21cb8723c */ /* 0x000fe200000418b8 */
[----:B------:R-:W-:Y:S04]  /*5840*/  LDSM.16.M88.4 R176, [R234+0x4000] ;  /* 0x00400000eab0783b */ /* 0x000fe80000000200 */
[----:B------:R-:W-:Y:S03]  /*5850*/  LDSM.16.M88.4 R28, [R231+0xc800] ;  /* 0x00c80000e71c783b */ /* 0x000fe60000000200 */
[C---:B----4-:R-:W-:Y:S08]  /*5860*/  HMMA.16816.F32.BF16 R4, R32.reuse, R8, R4 ;  /* 0x000000082004723c */ /* 0x050ff00000041804 */
[C---:B------:R-:W-:Y:S01]  /*5870*/  HMMA.16816.F32.BF16 R24, R32.reuse, R10, R24 ;  /* 0x0000000a2018723c */ /* 0x040fe20000041818 */
[----:B------:R-:W3:Y:S07]  /*5880*/  LDSM.16.M88.4 R8, [R231+0xc000] ;  /* 0x00c00000e708783b */ /* 0x000eee0000000200 */
[C---:B--2---:R-:W-:Y:S08]  /*5890*/  HMMA.16816.F32.BF16 R20, R32.reuse, R12, R20 ;  /* 0x0000000c2014723c */ /* 0x044ff00000041814 */
[C---:B------:R-:W-:Y:S01]  /*58a0*/  HMMA.16816.F32.BF16 R16, R32.reuse, R14, R16 ;  /* 0x0000000e2010723c */ /* 0x040fe20000041810 */
[----:B------:R-:W2:Y:S07]  /*58b0*/  LDSM.16.M88.4 R12, [R231+0xd000] ;  /* 0x00d00000e70c783b */ /* 0x000eae0000000200 */
[C---:B------:R-:W-:Y:S08]  /*58c0*/  HMMA.16816.F32.BF16 R172, R32.reuse, R196, R172 ;  /* 0x000000c420ac723c */ /* 0x040ff000000418ac */
[C---:B------:R-:W-:Y:S01]  /*58d0*/  HMMA.16816.F32.BF16 R168, R32.reuse, R198, R168 ;  /* 0x000000c620a8723c */ /* 0x040fe200000418a8 */
[----:B------:R-:W-:Y:S07]  /*58e0*/  LDSM.16.M88.4 R196, [R231+0xe000] ;  /* 0x00e00000e7c4783b */ /* 0x000fee0000000200 */
[C---:B-1----:R-:W-:Y:S08]  /*58f0*/  HMMA.16816.F32.BF16 R188, R32.reuse, R180, R188 ;  /* 0x000000b420bc723c */ /* 0x042ff000000418bc */
[----:B------:R-:W-:Y:S01]  /*5900*/  HMMA.16816.F32.BF16 R184, R32, R182, R184 ;  /* 0x000000b620b8723c */ /* 0x000fe200000418b8 */
[----:B------:R-:W-:Y:S04]  /*5910*/  LDSM.16.M88.4 R32, [R224+0x4000] ;  /* 0x00400000e020783b */ /* 0x000fe80000000200 */
[----:B------:R-:W-:Y:S03]  /*5920*/  LDSM.16.M88.4 R180, [R224+0x4800] ;  /* 0x00480000e0b4783b */ /* 0x000fe60000000200 */
[C---:B---3--:R-:W-:Y:S08]  /*5930*/  HMMA.16816.F32.BF16 R4, R176.reuse, R8, R4 ;  /* 0x00000008b004723c */ /* 0x048ff00000041804 */
[C---:B------:R-:W-:Y:S01]  /*5940*/  HMMA.16816.F32.BF16 R24, R176.reuse, R10, R24 ;  /* 0x0000000ab018723c */ /* 0x040fe20000041818 */
[----:B------:R-:W1:Y:S07]  /*5950*/  LDSM.16.M88.4 R8, [R233+0x4000] ;  /* 0x00400000e908783b */ /* 0x000e6e0000000200 */
[C---:B------:R-:W-:Y:S08]  /*5960*/  HMMA.16816.F32.BF16 R20, R176.reuse, R28, R20 ;  /* 0x0000001cb014723c */ /* 0x040ff00000041814 */
        /* <DEDUP_REMOVED lines=14> */
[----:B------:R-:W-:Y:S07]  /*5a50*/  LDSM.16.M88.4 R180, [R236+0x6000] ;  /* 0x00600000ecb4783b */ /* 0x000fee0000000200 */
[C---:B---3--:R-:W-:Y:S08]  /*5a60*/  HMMA.16816.F32.BF16 R172, R8.reuse, R28, R172 ;  /* 0x0000001c08ac723c */ /* 0x048ff000000418ac */
[C---:B------:R-:W-:Y:S01]  /*5a70*/  HMMA.16816.F32.BF16 R168, R8.reuse, R30, R168 ;  /* 0x0000001e08a8723c */ /* 0x040fe200000418a8 */
[----:B------:R-:W-:Y:S07]  /*5a80*/  LDSM.16.M88.4 R28, [R214] ;  /* 0x00000000d61c783b */ /* 0x000fee0000000200 */
[C---:B--2---:R-:W-:Y:S08]  /*5a90*/  HMMA.16816.F32.BF16 R188, R8.reuse, R12, R188 ;  /* 0x0000000c08bc723c */ /* 0x044ff000000418bc */
[----:B------:R-:W-:Y:S01]  /*5aa0*/  HMMA.16816.F32.BF16 R184, R8, R14, R184 ;  /* 0x0000000e08b8723c */ /* 0x000fe200000418b8 */
[----:B------:R-:W2:Y:S04]  /*5ab0*/  LDSM.16.M88.4 R8, [R215] ;  /* 0x00000000d708783b */ /* 0x000ea80000000200 */
[----:B------:R-:W3:Y:S03]  /*5ac0*/  LDSM.16.M88.4 R12, [R237+0xf000] ;  /* 0x00f00000ed0c783b */ /* 0x000ee60000000200 */
[C---:B----4-:R-:W-:Y:S08]  /*5ad0*/  HMMA.16816.F32.BF16 R4, R192.reuse, R176, R4 ;  /* 0x000000b0c004723c */ /* 0x050ff00000041804 */
[C---:B------:R-:W-:Y:S01]  /*5ae0*/  HMMA.16816.F32.BF16 R24, R192.reuse, R178, R24 ;  /* 0x000000b2c018723c */ /* 0x040fe20000041818 */
[----:B------:R-:W-:Y:S07]  /*5af0*/  LDSM.16.M88.4 R176, [R213] ;  /* 0x00000000d5b0783b */ /* 0x000fee0000000200 */
[C---:B-1----:R-:W-:Y:S08]  /*5b00*/  HMMA.16816.F32.BF16 R20, R192.reuse, R32, R20 ;  /* 0x00000020c014723c */ /* 0x042ff00000041814 */
[----:B------:R-:W-:Y:S01]  /*5b10*/  HMMA.16816.F32.BF16 R16, R192, R34, R16 ;  /* 0x00000022c010723c */ /* 0x000fe20000041810 */
[----:B------:R-:W1:Y:S07]  /*5b20*/  LDSM.16.M88.4 R32, [R234+0x6000] ;  /* 0x00600000ea20783b */ /* 0x000e6e0000000200 */
[----:B--2---:R-:W-:Y:S08]  /*5b30*/  HMMA.16816.F32.BF16 R4, R180, R8, R4 ;  /* 0x00000008b404723c */ /* 0x004ff00000041804 */
[C---:B---3--:R-:W-:Y:S08]  /*5b40*/  HMMA.16816.F32.BF16 R172, R192.reuse, R12, R172 ;  /* 0x0000000cc0ac723c */ /* 0x048ff000000418ac */
[----:B------:R-:W-:Y:S01]  /*5b50*/  HMMA.16816.F32.BF16 R168, R192, R14, R168 ;  /* 0x0000000ec0a8723c */ /* 0x000fe200000418a8 */
[----:B------:R-:W-:Y:S07]  /*5b60*/  LDSM.16.M88.4 R12, [R233+0x6000] ;  /* 0x00600000e90c783b */ /* 0x000fee0000000200 */
[----:B------:R-:W-:Y:S01]  /*5b70*/  HMMA.16816.F32.BF16 R24, R180, R10, R24 ;  /* 0x0000000ab418723c */ /* 0x000fe20000041818 */
[----:B------:R-:W2:Y:S07]  /*5b80*/  LDSM.16.M88.4 R8, [R224+0x6000] ;  /* 0x00600000e008783b */ /* 0x000eae0000000200 */
[----:B-1----:R-:W-:Y:S08]  /*5b90*/  HMMA.16816.F32.BF16 R4, R32, R196, R4 ;  /* 0x000000c42004723c */ /* 0x002ff00000041804 */
[C---:B------:R-:W-:Y:S08]  /*5ba0*/  HMMA.16816.F32.BF16 R20, R180.reuse, R28, R20 ;  /* 0x0000001cb414723c */ /* 0x040ff00000041814 */
[C---:B------:R-:W-:Y:S01]  /*5bb0*/  HMMA.16816.F32.BF16 R16, R180.reuse, R30, R16 ;  /* 0x0000001eb410723c */ /* 0x040fe20000041810 */
[----:B------:R-:W1:Y:S07]  /*5bc0*/  LDSM.16.M88.4 R28, [R231+0xe800] ;  /* 0x00e80000e71c783b */ /* 0x000e6e0000000200 */
[C---:B------:R-:W-:Y:S08]  /*5bd0*/  HMMA.16816.F32.BF16 R172, R180.reuse, R176, R172 ;  /* 0x000000b0b4ac723c */ /* 0x040ff000000418ac */
[----:B------:R-:W-:Y:S01]  /*5be0*/  HMMA.16816.F32.BF16 R168, R180, R178, R168 ;  /* 0x000000b2b4a8723c */ /* 0x000fe200000418a8 */
[----:B------:R-:W3:Y:S07]  /*5bf0*/  LDSM.16.M88.4 R176, [R231+0xf000] ;  /* 0x00f00000e7b0783b */ /* 0x000eee0000000200 */
[----:B------:R-:W-:Y:S01]  /*5c00*/  HMMA.16816.F32.BF16 R24, R32, R198, R24 ;  /* 0x000000c62018723c */ /* 0x000fe20000041818 */
[----:B------:R-:W4:Y:S07]  /*5c10*/  LDSM.16.M88.4 R196, [R224+0x6800] ;  /* 0x00680000e0c4783b */ /* 0x000f2e0000000200 */
[----:B--2---:R-:W-:Y:S08]  /*5c20*/  HMMA.16816.F32.BF16 R4, R12, R8, R4 ;  /* 0x000000080c04723c */ /* 0x004ff00000041804 */
[----:B-1----:R-:W-:Y:S08]  /*5c30*/  HMMA.16816.F32.BF16 R20, R32, R28, R20 ;  /* 0x0000001c2014723c */ /* 0x002ff00000041814 */
[----:B------:R-:W-:Y:S01]  /*5c40*/  HMMA.16816.F32.BF16 R24, R12, R10, R24 ;  /* 0x0000000a0c18723c */ /* 0x000fe20000041818 */
[----:B------:R-:W1:Y:S07]  /*5c50*/  LDSM.16.M88.4 R8, [R237+0xf800] ;  /* 0x00f80000ed08783b */ /* 0x000e6e0000000200 */
[----:B------:R-:W-:Y:S01]  /*5c60*/  FMUL.FTZ R5, R5, c[0x0][0x2ec] ;  /* 0x0000bb0005057a20 */ /* 0x000fe20000410000 */
[----:B---3--:R-:W-:Y:S01]  /*5c70*/  HMMA.16816.F32.BF16 R172, R32, R176, R172 ;  /* 0x000000b020ac723c */ /* 0x008fe200000418ac */
[----:B------:R-:W-:-:S02]  /*5c80*/  FMUL.FTZ R7, R7, c[0x0][0x2ec] ;  /* 0x0000bb0007077a20 */ /* 0x000fc40000410000 */
[----:B------:R-:W-:Y:S01]  /*5c90*/  FMUL.FTZ R0, R4, c[0x0][0x2ec] ;  /* 0x0000bb0004007a20 */ /* 0x000fe20000410000 */
[----:B------:R-:W2:Y:S01]  /*5ca0*/  MUFU.TANH R202, R5 ;  /* 0x0000000500ca7308 */ /* 0x000ea20000002400 */
[----:B------:R-:W-:-:S03]  /*5cb0*/  FMUL.FTZ R2, R6, c[0x0][0x2ec] ;  /* 0x0000bb0006027a20 */ /* 0x000fc60000410000 */
[----:B----4-:R-:W-:Y:S04]  /*5cc0*/  HMMA.16816.F32.BF16 R20, R12, R196, R20 ;  /* 0x000000c40c14723c */ /* 0x010fe80000041814 */
[----:B------:R3:W4:Y:S04]  /*5cd0*/  MUFU.TANH R176, R7 ;  /* 0x0000000700b07308 */ /* 0x0007280000002400 */
[----:B------:R-:W-:Y:S01]  /*5ce0*/  HMMA.16816.F32.BF16 R16, R32, R30, R16 ;  /* 0x0000001e2010723c */ /* 0x000fe20000041810 */
[----:B------:R-:W5:Y:S01]  /*5cf0*/  LDSM.16.M88.4 R28, [R212] ;  /* 0x00000000d41c783b */ /* 0x000f620000000200 */
[----:B------:R-:W-:-:S02]  /*5d00*/  FMUL.FTZ R24, R24, c[0x0][0x2ec] ;  /* 0x0000bb0018187a20 */ /* 0x000fc40000410000 */
[----:B------:R-:W-:Y:S01]  /*5d10*/  FMUL.FTZ R26, R26, c[0x0][0x2ec] ;  /* 0x0000bb001a1a7a20 */ /* 0x000fe20000410000 */
[----:B------:R-:W-:Y:S01]  /*5d20*/  MUFU.TANH R0, R0 ;  /* 0x0000000000007308 */ /* 0x000fe20000002400 */
[----:B------:R-:W-:Y:S02]  /*5d30*/  FMUL.FTZ R25, R25, c[0x0][0x2ec] ;  /* 0x0000bb0019197a20 */ /* 0x000fe40000410000 */
[----:B------:R-:W-:Y:S01]  /*5d40*/  HMMA.16816.F32.BF16 R168, R32, R178, R168 ;  /* 0x000000b220a8723c */ /* 0x000fe200000418a8 */
[----:B------:R-:W-:Y:S01]  /*5d50*/  FMUL.FTZ R27, R27, c[0x0][0x2ec] ;  /* 0x0000bb001b1b7a20 */ /* 0x000fe20000410000 */
[----:B---3--:R-:W3:Y:S03]  /*5d60*/  LDSM.16.M88.4 R4, [R224+0x7000] ;  /* 0x00700000e004783b */ /* 0x008ee60000000200 */
[----:B------:R-:W-:Y:S03]  /*5d70*/  MUFU.TANH R24, R24 ;  /* 0x0000001800187308 */ /* 0x000fe60000002400 */
[----:B------:R-:W-:Y:S01]  /*5d80*/  FMUL.FTZ R20, R20, c[0x0][0x2ec] ;  /* 0x0000bb0014147a20 */ /* 0x000fe20000410000 */
[----:B-1----:R-:W-:Y:S01]  /*5d90*/  HMMA.16816.F32.BF16 R188, R192, R8, R188 ;  /* 0x00000008c0bc723c */ /* 0x002fe200000418bc */
[----:B------:R-:W-:-:S02]  /*5da0*/  FMUL.FTZ R21, R21, c[0x0][0x2ec] ;  /* 0x0000bb0015157a20 */ /* 0x000fc40000410000 */
[----:B------:R-:W-:Y:S01]  /*5db0*/  FMUL.FTZ R22, R22, c[0x0][0x2ec] ;  /* 0x0000bb0016167a20 */ /* 0x000fe20000410000 */
[----:B------:R-:W-:Y:S01]  /*5dc0*/  MUFU.TANH R177, R20 ;  /* 0x0000001400b17308 */ /* 0x000fe20000002400 */
[----:B------:R-:W-:-:S03]  /*5dd0*/  FMUL.FTZ R23, R23, c[0x0][0x2ec] ;  /* 0x0000bb0017177a20 */ /* 0x000fc60000410000 */
[----:B------:R-:W-:Y:S01]  /*5de0*/  HMMA.16816.F32.BF16 R184, R192, R10, R184 ;  /* 0x0000000ac0b8723c */ /* 0x000fe200000418b8 */
[----:B------:R-:W-:Y:S03]  /*5df0*/  LDSM.16.M88.4 R8, [R224+0x7800] ;  /* 0x00780000e008783b */ /* 0x000fe60000000200 */
[----:B------:R-:W-:Y:S04]  /*5e00*/  MUFU.TANH R178, R21 ;  /* 0x0000001500b27308 */ /* 0x000fe80000002400 */
[----:B------:R-:W-:Y:S04]  /*5e10*/  HMMA.16816.F32.BF16 R16, R12, R198, R16 ;  /* 0x000000c60c10723c */ /* 0x000fe80000041810 */
[----:B------:R-:W-:Y:S04]  /*5e20*/  MUFU.TANH R179, R22 ;  /* 0x0000001600b37308 */ /* 0x000fe80000002400 */
[C---:B-----5:R-:W-:Y:S04]  /*5e30*/  HMMA.16816.F32.BF16 R188, R180.reuse, R28, R188 ;  /* 0x0000001cb4bc723c */ /* 0x060fe800000418bc */
[----:B------:R-:W-:Y:S04]  /*5e40*/  MUFU.TANH R26, R26 ;  /* 0x0000001a001a7308 */ /* 0x000fe80000002400 */
[----:B------:R-:W-:Y:S04]  /*5e50*/  HMMA.16816.F32.BF16 R184, R180, R30, R184 ;  /* 0x0000001eb4b8723c */ /* 0x000fe800000418b8 */
[----:B------:R-:W1:Y:S04]  /*5e60*/  MUFU.TANH R25, R25 ;  /* 0x0000001900197308 */ /* 0x000e680000002400 */
[C---:B---3--:R-:W-:Y:S04]  /*5e70*/  HMMA.16816.F32.BF16 R172, R12.reuse, R4, R172 ;  /* 0x000000040cac723c */ /* 0x048fe800000418ac */
[----:B------:R3:W-:Y:S03]  /*5e80*/  MUFU.TANH R5, R23 ;  /* 0x0000001700057308 */ /* 0x0007e60000002400 */
[----:B------:R-:W-:Y:S01]  /*5e90*/  FMUL.FTZ R4, R16, c[0x0][0x2ec] ;  /* 0x0000bb0010047a20 */ /* 0x000fe20000410000 */
[----:B------:R-:W-:Y:S01]  /*5ea0*/  HMMA.16816.F32.BF16 R168, R12, R6, R168 ;  /* 0x000000060ca8723c */ /* 0x000fe200000418a8 */
[----:B------:R-:W-:-:S02]  /*5eb0*/  FMUL.FTZ R16, R17, c[0x0][0x2ec] ;  /* 0x0000bb0011107a20 */ /* 0x000fc40000410000 */
[----:B------:R-:W-:Y:S01]  /*5ec0*/  FMUL.FTZ R17, R18, c[0x0][0x2ec] ;  /* 0x0000bb0012117a20 */ /* 0x000fe20000410000 */
[----:B------:R-:W5:Y:S01]  /*5ed0*/  MUFU.TANH R27, R27 ;  /* 0x0000001b001b7308 */ /* 0x000f620000002400 */
[----:B------:R-:W-:Y:S02]  /*5ee0*/  FMUL.FTZ R18, R19, c[0x0][0x2ec] ;  /* 0x0000bb0013127a20 */ /* 0x000fe40000410000 */
[----:B------:R-:W-:-:S04]  /*5ef0*/  IMAD.U32 R6, RZ, RZ, UR18 ;  /* 0x00000012ff067e24 */ /* 0x000fc8000f8e00ff */
[----:B------:R-:W-:Y:S01]  /*5f00*/  IMAD R201, R6, 0x40, R201 ;  /* 0x0000004006c97824 */ /* 0x000fe200078e02c9 */
[----:B---3--:R-:W3:Y:S01]  /*5f10*/  LDSM.16.M88.4 R20, [R231+0xf800] ;  /* 0x00f80000e714783b */ /* 0x008ee20000000200 */
[----:B------:R-:W1:Y:S01]  /*5f20*/  MUFU.TANH R4, R4 ;  /* 0x0000000400047308 */ /* 0x000e620000002400 */
[----:B------:R-:W-:-:S04]  /*5f30*/  DEPBAR.LE SB0, 0x0 ;  /* 0x000080000000791a */ /* 0x000fc80000000000 */
[C---:B------:R-:W-:Y:S01]  /*5f40*/  IADD3 R6, R201.reuse, 0x1, RZ ;  /* 0x00000001c9067810 */ /* 0x040fe20007ffe0ff */
[----:B------:R-:W-:Y:S01]  /*5f50*/  FMUL.FTZ R172, R172, c[0x0][0x2ec] ;  /* 0x0000bb00acac7a20 */ /* 0x000fe20000410000 */
[----:B------:R-:W-:Y:S01]  /*5f60*/  IADD3 R7, R201, 0x9, RZ ;  /* 0x00000009c9077810 */ /* 0x000fe20007ffe0ff */
[----:B------:R-:W1:Y:S01]  /*5f70*/  MUFU.TANH R17, R17 ;  /* 0x0000001100117308 */ /* 0x000e620000002400 */
[CC--:B------:R-:W-:Y:S01]  /*5f80*/  ISETP.GE.AND P5, PT, R6.reuse, R200.reuse, PT ;  /* 0x000000c80600720c */ /* 0x0c0fe20003fa6270 */
[----:B------:R-:W-:Y:S01]  /*5f90*/  FMUL.FTZ R19, R175, c[0x0][0x2ec] ;  /* 0x0000bb00af137a20 */ /* 0x000fe20000410000 */
[-C--:B------:R-:W-:Y:S01]  /*5fa0*/  ISETP.GE.AND P2, PT, R6, R165.reuse, PT ;  /* 0x000000a50600720c */ /* 0x080fe20003f46270 */
[----:B------:R-:W-:Y:S01]  /*5fb0*/  FMUL.FTZ R168, R168, c[0x0][0x2ec] ;  /* 0x0000bb00a8a87a20 */ /* 0x000fe20000410000 */
[----:B------:R-:W-:Y:S01]  /*5fc0*/  IADD3 R6, R201, 0x8, RZ ;  /* 0x00000008c9067810 */ /* 0x000fe20007ffe0ff */
[----:B------:R-:W-:Y:S01]  /*5fd0*/  FMUL.FTZ R29, R170, c[0x0][0x2ec] ;  /* 0x0000bb00aa1d7a20 */ /* 0x000fe20000410000 */
[----:B--2---:R-:W-:Y:S01]  /*5fe0*/  FSEL R202, R202, -INF , !P5 ;  /* 0xff800000caca7808 */ /* 0x004fe20006800000 */
[----:B------:R-:W2:Y:S01]  /*5ff0*/  MUFU.TANH R18, R18 ;  /* 0x0000001200127308 */ /* 0x000ea20000002400 */
[CC--:B------:R-:W-:Y:S01]  /*6000*/  ISETP.GE.AND P4, PT, R6.reuse, R200.reuse, PT ;  /* 0x000000c80600720c */ /* 0x0c0fe20003f86270 */
[----:B------:R-:W-:Y:S01]  /*6010*/  FMUL.FTZ R173, R173, c[0x0][0x2ec] ;  /* 0x0000bb00adad7a20 */ /* 0x000fe20000410000 */
[-C--:B------:R-:W-:Y:S01]  /*6020*/  ISETP.GE.AND P1, PT, R6, R165.reuse, PT ;  /* 0x000000a50600720c */ /* 0x080fe20003f26270 */
[----:B------:R-:W-:Y:S01]  /*6030*/  FMUL.FTZ R174, R174, c[0x0][0x2ec] ;  /* 0x0000bb00aeae7a20 */ /* 0x000fe20000410000 */
[----:B------:R-:W-:Y:S01]  /*6040*/  IADD3 R6, R201, 0x10, RZ ;  /* 0x00000010c9067810 */ /* 0x000fe20007ffe0ff */
[----:B------:R-:W-:Y:S01]  /*6050*/  FMUL.FTZ R169, R169, c[0x0][0x2ec] ;  /* 0x0000bb00a9a97a20 */ /* 0x000fe20000410000 */
[-C--:B------:R-:W-:Y:S01]  /*6060*/  ISETP.GE.AND P0, PT, R7, R200.reuse, PT ;  /* 0x000000c80700720c */ /* 0x080fe20003f06270 */
[----:B------:R-:W2:Y:S01]  /*6070*/  MUFU.TANH R196, R172 ;  /* 0x000000ac00c47308 */ /* 0x000ea20000002400 */
[C---:B------:R-:W-:Y:S01]  /*6080*/  ISETP.GE.AND P3, PT, R6.reuse, R200, PT ;  /* 0x000000c80600720c */ /* 0x040fe20003f66270 */
[----:B------:R-:W-:Y:S01]  /*6090*/  FMUL.FTZ R30, R171, c[0x0][0x2ec] ;  /* 0x0000bb00ab1e7a20 */ /* 0x000fe20000410000 */
[----:B------:R-:W-:-:S02]  /*60a0*/  ISETP.GE.AND P5, PT, R6, R165, PT ;  /* 0x000000a50600720c */ /* 0x000fc40003fa6270 */
[----:B------:R-:W-:Y:S02]  /*60b0*/  IADD3 R6, R201, 0x11, RZ ;  /* 0x00000011c9067810 */ /* 0x000fe40007ffe0ff */
[----:B------:R-:W-:Y:S01]  /*60c0*/  ISETP.GE.AND P6, PT, R7, R165, PT ;  /* 0x000000a50700720c */ /* 0x000fe20003fc6270 */
[----:B------:R-:W2:Y:S01]  /*60d0*/  MUFU.TANH R194, R168 ;  /* 0x000000a800c27308 */ /* 0x000ea20000002400 */
[----:B----4-:R-:W-:Y:S02]  /*60e0*/  FSEL R7, R176, -INF , !P2 ;  /* 0xff800000b0077808 */ /* 0x010fe40005000000 */
[----:B------:R-:W-:Y:S02]  /*60f0*/  ISETP.GE.AND P2, PT, R6, R200, PT ;  /* 0x000000c80600720c */ /* 0x000fe40003f46270 */
[----:B-1----:R-:W-:Y:S01]  /*6100*/  FSEL R28, R25, -INF , !P0 ;  /* 0xff800000191c7808 */ /* 0x002fe20004000000 */
[C---:B---3--:R-:W-:Y:S02]  /*6110*/  HMMA.16816.F32.BF16 R188, R32.reuse, R20, R188 ;  /* 0x0000001420bc723c */ /* 0x048fe400000418bc */
[----:B------:R-:W-:Y:S05]  /*6120*/  MUFU.TANH R16, R16 ;  /* 0x0000001000107308 */ /* 0x000fea0000002400 */
[----:B------:R-:W-:Y:S01]  /*6130*/  IADD3 R20, R201, 0x19, RZ ;  /* 0x00000019c9147810 */ /* 0x000fe20007ffe0ff */
[----:B------:R-:W-:Y:S02]  /*6140*/  HMMA.16816.F32.BF16 R184, R32, R22, R184 ;  /* 0x0000001620b8723c */ /* 0x000fe400000418b8 */
[----:B------:R-:W-:Y:S05]  /*6150*/  MUFU.TANH R19, R19 ;  /* 0x0000001300137308 */ /* 0x000fea0000002400 */
[----:B------:R-:W-:-:S02]  /*6160*/  FSEL R23, R178, -INF , !P2 ;  /* 0xff800000b2177808 */ /* 0x000fc40005000000 */
[----:B------:R-:W-:Y:S01]  /*6170*/  FSEL R22, R177, -INF , !P3 ;  /* 0xff800000b1167808 */ /* 0x000fe20005800000 */
[----:B------:R-:W-:Y:S01]  /*6180*/  MUFU.TANH R195, R173 ;  /* 0x000000ad00c37308 */ /* 0x000fe20000002400 */
[----:B------:R-:W-:-:S05]  /*6190*/  ISETP.GE.AND P3, PT, R20, R165, PT ;  /* 0x000000a51400720c */ /* 0x000fca0003f66270 */
[C---:B------:R-:W-:Y:S02]  /*61a0*/  HMMA.16816.F32.BF16 R188, R12.reuse, R8, R188 ;  /* 0x000000080cbc723c */ /* 0x040fe400000418bc */
[----:B------:R-:W-:Y:S05]  /*61b0*/  MUFU.TANH R192, R174 ;  /* 0x000000ae00c07308 */ /* 0x000fea0000002400 */
[----:B------:R-:W-:Y:S01]  /*61c0*/  FSEL R9, R24, -INF , !P4 ;  /* 0xff80000018097808 */ /* 0x000fe20006000000 */
[----:B------:R-:W-:Y:S01]  /*61d0*/  HMMA.16816.F32.BF16 R184, R12, R10, R184 ;  /* 0x0000000a0cb8723c */ /* 0x000fe200000418b8 */
[----:B------:R-:W-:Y:S01]  /*61e0*/  ISETP.GE.AND P4, PT, R6, R165, PT ;  /* 0x000000a50600720c */ /* 0x000fe20003f86270 */
[----:B------:R-:W-:Y:S01]  /*61f0*/  MUFU.TANH R193, R169 ;  /* 0x000000a900c17308 */ /* 0x000fe20000002400 */
[----:B------:R-:W-:-:S02]  /*6200*/  IADD3 R6, R201, 0x18, RZ ;  /* 0x00000018c9067810 */ /* 0x000fc40007ffe0ff */
[----:B------:R-:W-:Y:S02]  /*6210*/  FSEL R8, R26, -INF , !P1 ;  /* 0xff8000001a087808 */ /* 0x000fe40004800000 */
[CC--:B------:R-:W-:Y:S02]  /*6220*/  ISETP.GE.AND P1, PT, R6.reuse, R200.reuse, PT ;  /* 0x000000c80600720c */ /* 0x0c0fe40003f26270 */
[----:B------:R-:W-:Y:S01]  /*6230*/  IADD3 R11, R201, 0x20, RZ ;  /* 0x00000020c90b7810 */ /* 0x000fe20007ffe0ff */
[----:B------:R-:W-:Y:S01]  /*6240*/  MUFU.TANH R29, R29 ;  /* 0x0000001d001d7308 */ /* 0x000fe20000002400 */
[----:B------:R-:W-:Y:S02]  /*6250*/  ISETP.GE.AND P0, PT, R6, R165, PT ;  /* 0x000000a50600720c */ /* 0x000fe40003f06270 */
[----:B-----5:R-:W-:Y:S02]  /*6260*/  FSEL R6, R27, -INF , !P6 ;  /* 0xff8000001b067808 */ /* 0x020fe40007000000 */
[----:B------:R-:W-:Y:S01]  /*6270*/  FSEL R27, R179, -INF , !P5 ;  /* 0xff800000b31b7808 */ /* 0x000fe20006800000 */
[----:B------:R-:W-:Y:S01]  /*6280*/  FMUL.FTZ R178, R191, c[0x0][0x2ec] ;  /* 0x0000bb00bfb27a20 */ /* 0x000fe20000410000 */
[-C--:B------:R-:W-:Y:S01]  /*6290*/  ISETP.GE.AND P5, PT, R11, R200.reuse, PT ;  /* 0x000000c80b00720c */ /* 0x080fe20003fa6270 */
[----:B------:R-:W-:Y:S01]  /*62a0*/  FMUL.FTZ R181, R188, c[0x0][0x2ec] ;  /* 0x0000bb00bcb57a20 */ /* 0x000fe20000410000 */
[----:B------:R-:W-:Y:S01]  /*62b0*/  FSEL R26, R5, -INF , !P4 ;  /* 0xff800000051a7808 */ /* 0x000fe20006000000 */
[----:B------:R-:W-:Y:S01]  /*62c0*/  FMUL.FTZ R180, R189, c[0x0][0x2ec] ;  /* 0x0000bb00bdb47a20 */ /* 0x000fe20000410000 */
[----:B------:R-:W-:Y:S01]  /*62d0*/  FSEL R21, R4, -INF , !P1 ;  /* 0xff80000004157808 */ /* 0x000fe20004800000 */
[----:B------:R-:W1:Y:S01]  /*62e0*/  MUFU.TANH R178, R178 ;  /* 0x000000b200b27308 */ /* 0x000e620000002400 */
[C---:B------:R-:W-:Y:S01]  /*62f0*/  IADD3 R5, R201.reuse, 0x28, RZ ;  /* 0x00000028c9057810 */ /* 0x040fe20007ffe0ff */
[----:B------:R-:W-:Y:S01]  /*6300*/  FMUL.FTZ R32, R190, c[0x0][0x2ec] ;  /* 0x0000bb00be207a20 */ /* 0x000fe20000410000 */
[----:B------:R-:W-:Y:S01]  /*6310*/  IADD3 R4, R201, 0x29, RZ ;  /* 0x00000029c9047810 */ /* 0x000fe20007ffe0ff */
[----:B------:R-:W-:Y:S01]  /*6320*/  FMUL.FTZ R35, R184, c[0x0][0x2ec] ;  /* 0x0000bb00b8237a20 */ /* 0x000fe20000410000 */
[----:B------:R-:W-:Y:S01]  /*6330*/  FSEL R25, R17, -INF , !P0 ;  /* 0xff80000011197808 */ /* 0x000fe20004000000 */
[----:B------:R-:W-:Y:S01]  /*6340*/  FMUL.FTZ R33, R185, c[0x0][0x2ec] ;  /* 0x0000bb00b9217a20 */ /* 0x000fe20000410000 */
[----:B--2---:R-:W-:Y:S01]  /*6350*/  FSEL R24, R18, -INF , !P3 ;  /* 0xff80000012187808 */ /* 0x004fe20005800000 */
[----:B------:R-:W-:Y:S01]  /*6360*/  FMUL.FTZ R176, R186, c[0x0][0x2ec] ;  /* 0x0000bb00bab07a20 */ /* 0x000fe20000410000 */
[----:B------:R-:W-:Y:S01]  /*6370*/  FSEL R196, R196, -INF , !P5 ;  /* 0xff800000c4c47808 */ /* 0x000fe20006800000 */
[----:B------:R-:W-:Y:S01]  /*6380*/  FMUL.FTZ R175, R187, c[0x0][0x2ec] ;  /* 0x0000bb00bbaf7a20 */ /* 0x000fe20000410000 */
[-C--:B------:R-:W-:Y:S01]  /*6390*/  ISETP.GE.AND P0, PT, R5, R200.reuse, PT ;  /* 0x000000c80500720c */ /* 0x080fe20003f06270 */
[----:B------:R-:W2:Y:S01]  /*63a0*/  MUFU.TANH R30, R30 ;  /* 0x0000001e001e7308 */ /* 0x000ea20000002400 */
[----:B------:R-:W-:-:S02]  /*63b0*/  ISETP.GE.AND P3, PT, R4, R200, PT ;  /* 0x000000c80400720c */ /* 0x000fc40003f66270 */
[-C--:B------:R-:W-:Y:S02]  /*63c0*/  ISETP.GE.AND P5, PT, R4, R165.reuse, PT ;  /* 0x000000a50400720c */ /* 0x080fe40003fa6270 */
[C---:B------:R-:W-:Y:S02]  /*63d0*/  IADD3 R4, R201.reuse, 0x31, RZ ;  /* 0x00000031c9047810 */ /* 0x040fe40007ffe0ff */
[----:B------:R-:W-:Y:S01]  /*63e0*/  FSEL R194, R194, -INF , !P0 ;  /* 0xff800000c2c27808 */ /* 0x000fe20004000000 */
[----:B------:R-:W3:Y:S01]  /*63f0*/  MUFU.TANH R181, R181 ;  /* 0x000000b500b57308 */ /* 0x000ee20000002400 */
[----:B------:R-:W-:Y:S02]  /*6400*/  ISETP.GE.AND P0, PT, R4, R165, PT ;  /* 0x000000a50400720c */ /* 0x000fe40003f06270 */
[----:B------:R-:W-:Y:S02]  /*6410*/  ISETP.GE.AND P6, PT, R20, R200, PT ;  /* 0x000000c81400720c */ /* 0x000fe40003fc6270 */
[----:B------:R-:W-:-:S02]  /*6420*/  IADD3 R10, R201, 0x21, RZ ;  /* 0x00000021c90a7810 */ /* 0x000fc40007ffe0ff */
[----:B-1----:R-:W-:Y:S01]  /*6430*/  FSEL R178, R178, -INF , !P0 ;  /* 0xff800000b2b27808 */ /* 0x002fe20004000000 */
[----:B------:R-:W-:Y:S01]  /*6440*/  MUFU.TANH R180, R180 ;  /* 0x000000b400b47308 */ /* 0x000fe20000002400 */
[-C--:B------:R-:W-:Y:S02]  /*6450*/  ISETP.GE.AND P1, PT, R10, R165.reuse, PT ;  /* 0x000000a50a00720c */ /* 0x080fe40003f26270 */
[----:B------:R-:W-:Y:S02]  /*6460*/  FSEL R20, R16, -INF , !P6 ;  /* 0xff80000010147808 */ /* 0x000fe40007000000 */
[----:B------:R-:W-:Y:S02]  /*6470*/  PLOP3.LUT P0, PT, PT, PT, UP0, 0x80, 0x0 ;  /* 0x000000000000781c */ /* 0x000fe40003f0f008 */
[----:B------:R-:W-:Y:S01]  /*6480*/  ISETP.GE.AND P2, PT, R11, R165, PT ;  /* 0x000000a50b00720c */ /* 0x000fe20003f46270 */
[----:B------:R-:W1:Y:S01]  /*6490*/  MUFU.TANH R32, R32 ;  /* 0x0000002000207308 */ /* 0x000e620000002400 */
[----:B------:R-:W-:-:S02]  /*64a0*/  ISETP.GE.AND P4, PT, R10, R200, PT ;  /* 0x000000c80a00720c */ /* 0x000fc40003f86270 */
[----:B------:R-:W-:Y:S02]  /*64b0*/  ISETP.GE.AND P6, PT, R5, R165, PT ;  /* 0x000000a50500720c */ /* 0x000fe40003fc6270 */
[----:B------:R-:W-:Y:S02]  /*64c0*/  IADD3 R5, R201, 0x30, RZ ;  /* 0x00000030c9057810 */ /* 0x000fe40007ffe0ff */
[----:B------:R-:W-:Y:S01]  /*64d0*/  FSEL R191, R19, -INF , !P1 ;  /* 0xff80000013bf7808 */ /* 0x000fe20004800000 */
[----:B------:R-:W-:Y:S01]  /*64e0*/  MUFU.TANH R2, R2 ;  /* 0x0000000200027308 */ /* 0x000fe20000002400 */
[----:B------:R-:W-:Y:S02]  /*64f0*/  FSEL R192, R192, -INF , !P2 ;  /* 0xff800000c0c07808 */ /* 0x000fe40005000000 */
[----:B------:R-:W-:Y:S02]  /*6500*/  FSEL R195, R195, -INF , !P4 ;  /* 0xff800000c3c37808 */ /* 0x000fe40006000000 */
[----:B------:R-:W-:-:S02]  /*6510*/  ISETP.GE.AND P1, PT, R4, R200, PT ;  /* 0x000000c80400720c */ /* 0x000fc40003f26270 */
[----:B------:R-:W-:Y:S01]  /*6520*/  FSEL R190, R29, -INF , !P6 ;  /* 0xff8000001dbe7808 */ /* 0x000fe20007000000 */
[----:B------:R-:W4:Y:S01]  /*6530*/  MUFU.TANH R35, R35 ;  /* 0x0000002300237308 */ /* 0x000f220000002400 */
[----:B------:R-:W-:Y:S02]  /*6540*/  FSEL R193, R193, -INF , !P3 ;  /* 0xff800000c1c17808 */ /* 0x000fe40005800000 */
[CC--:B------:R-:W-:Y:S02]  /*6550*/  ISETP.GE.AND P2, PT, R5.reuse, R200.reuse, PT ;  /* 0x000000c80500720c */ /* 0x0c0fe40003f46270 */
[-C--:B------:R-:W-:Y:S02]  /*6560*/  ISETP.GE.AND P4, PT, R5, R165.reuse, PT ;  /* 0x000000a50500720c */ /* 0x080fe40003f86270 */
[C---:B------:R-:W-:Y:S01]  /*6570*/  ISETP.GE.AND P6, PT, R201.reuse, R200, PT ;  /* 0x000000c8c900720c */ /* 0x040fe20003fc6270 */
[----:B------:R-:W5:Y:S01]  /*6580*/  MUFU.TANH R33, R33 ;  /* 0x0000002100217308 */ /* 0x000f620000002400 */
[----:B------:R-:W-:-:S02]  /*6590*/  ISETP.GE.AND P3, PT, R201, R165, PT ;  /* 0x000000a5c900720c */ /* 0x000fc40003f66270 */
[C---:B------:R-:W-:Y:S02]  /*65a0*/  IADD3 R4, R201.reuse, 0x38, RZ ;  /* 0x00000038c9047810 */ /* 0x040fe40007ffe0ff */
[----:B------:R-:W-:Y:S02]  /*65b0*/  IADD3 R201, R201, 0x39, RZ ;  /* 0x00000039c9c97810 */ /* 0x000fe40007ffe0ff */
[----:B--2---:R-:W-:Y:S01]  /*65c0*/  FSEL R189, R30, -INF , !P5 ;  /* 0xff8000001ebd7808 */ /* 0x004fe20006800000 */
[----:B------:R-:W2:Y:S01]  /*65d0*/  MUFU.TANH R176, R176 ;  /* 0x000000b000b07308 */ /* 0x000ea20000002400 */
[----:B---3--:R-:W-:Y:S02]  /*65e0*/  FSEL R181, R181, -INF , !P2 ;  /* 0xff800000b5b57808 */ /* 0x008fe40005000000 */
[----:B-1----:R-:W-:Y:S02]  /*65f0*/  FSEL R32, R32, -INF , !P4 ;  /* 0xff80000020207808 */ /* 0x002fe40006000000 */
[----:B------:R-:W-:Y:S01]  /*6600*/  FSEL R180, R180, -INF , !P1 ;  /* 0xff800000b4b47808 */ /* 0x000fe20004800000 */
[----:B------:R-:W-:Y:S01]  /*6610*/  BAR.SYNC.DEFER_BLOCKING 0x0 ;  /* 0x0000000000007b1d */ /* 0x000fe20000010000 */
[----:B------:R-:W-:-:S02]  /*6620*/  ISETP.GE.AND P5, PT, R4, R200, PT ;  /* 0x000000c80400720c */ /* 0x000fc40003fa6270 */
[-C--:B------:R-:W-:Y:S02]  /*6630*/  ISETP.GE.AND P2, PT, R4, R165.reuse, PT ;  /* 0x000000a50400720c */ /* 0x080fe40003f46270 */
[C---:B------:R-:W-:Y:S01]  /*6640*/  ISETP.GE.AND P4, PT, R201.reuse, R200, PT ;  /* 0x000000c8c900720c */ /* 0x040fe20003f86270 */
[----:B------:R-:W1:Y:S01]  /*6650*/  MUFU.TANH R175, R175 ;  /* 0x000000af00af7308 */ /* 0x000e620000002400 */
[----:B------:R-:W-:Y:S02]  /*6660*/  ISETP.GE.AND P1, PT, R201, R165, PT ;  /* 0x000000a5c900720c */ /* 0x000fe40003f26270 */
[----:B------:R-:W-:Y:S02]  /*6670*/  FSEL R0, R0, -INF , !P6 ;  /* 0xff80000000007808 */ /* 0x000fe40007000000 */
[----:B----4-:R-:W-:Y:S02]  /*6680*/  FSEL R35, R35, -INF , !P5 ;  /* 0xff80000023237808 */ /* 0x010fe40006800000 */
[----:B-----5:R-:W-:-:S02]  /*6690*/  FSEL R33, R33, -INF , !P4 ;  /* 0xff80000021217808 */ /* 0x020fc40006000000 */
[----:B------:R-:W-:Y:S02]  /*66a0*/  FSEL R4, R2, -INF , !P3 ;  /* 0xff80000002047808 */ /* 0x000fe40005800000 */
[----:B--2---:R-:W-:Y:S02]  /*66b0*/  FSEL R176, R176, -INF , !P2 ;  /* 0xff800000b0b07808 */ /* 0x004fe40005000000 */
[----:B-1----:R-:W-:Y:S01]  /*66c0*/  FSEL R175, R175, -INF , !P1 ;  /* 0xff800000afaf7808 */ /* 0x002fe20004800000 */
[----:B------:R-:W-:Y:S05]  /*66d0*/  @!P0 BRA `(.L_x_378) ;  /* 0x000002a000008947 */ /* 0x000fea0003800000 */
[----:B------:R-:W-:Y:S02]  /*66e0*/  UIADD3 UR11, UR8, -0x3, URZ ;  /* 0xfffffffd080b7890 */ /* 0x000fe4000fffe03f */
[----:B------:R-:W-:Y:S02]  /*66f0*/  ULDC.64 UR12, c[0x0][0x198] ;  /* 0x00006600000c7ab9 */ /* 0x000fe40000000a00 */
        /* <DEDUP_REMOVED lines=10> */
[C---:B------:R-:W-:Y:S01]  /*67a0*/  LEA R10, P1, R5.reuse, c[0x0][0x168], 0x1 ;  /* 0x00005a00050a7a11 */ /* 0x040fe200078208ff */
        /* <DEDUP_REMOVED lines=29> */
.L_x_378:
[----:B------:R-:W-:Y:S01]  /*6980*/  FMNMX.FTZ R2, R164, R0, !PT ;  /* 0x00000000a4027209 */ /* 0x000fe20007810000 */
[----:B-1----:R-:W-:Y:S01]  /*6990*/  LDSM.16.MT88.4 R16, [R232+0x10000] ;  /* 0x01000000e810783b */ /* 0x002fe20000004200 */
[----:B------:R-:W-:Y:S01]  /*69a0*/  FMNMX.FTZ R5, R3, R4, !PT ;  /* 0x0000000403057209 */ /* 0x000fe20007810000 */
[----:B------:R-:W-:Y:S01]  /*69b0*/  UISETP.GE.AND UP0, UPT, UR8, 0x3, UPT ;  /* 0x000000030800788c */ /* 0x000fe2000bf06270 */
[----:B------:R-:W-:Y:S01]  /*69c0*/  FMNMX.FTZ R2, R202, R2, !PT ;  /* 0x00000002ca027209 */ /* 0x000fe20007810000 */
[----:B------:R-:W-:Y:S01]  /*69d0*/  LDSM.16.MT88.4 R12, [R230+0x10000] ;  /* 0x01000000e60c783b */ /* 0x000fe20000004200 */
[----:B------:R-:W-:-:S02]  /*69e0*/  FMNMX.FTZ R5, R7, R5, !PT ;  /* 0x0000000507057209 */ /* 0x000fc40007810000 */
[----:B------:R-:W-:Y:S02]  /*69f0*/  FMNMX.FTZ R2, R9, R2, !PT ;  /* 0x0000000209027209 */ /* 0x000fe40007810000 */
        /* <DEDUP_REMOVED lines=40> */
[--C-:B------:R-:W-:Y:S02]  /*6c80*/  FFMA.FTZ R172, R202, c[0x0][0x23c], -R34.reuse ;  /* 0x00008f00caac7a23 */ /* 0x100fe40000010822 */
[--C-:B------:R-:W-:Y:S01]  /*6c90*/  FFMA.FTZ R171, R9, c[0x0][0x23c], -R34.reuse ;  /* 0x00008f0009ab7a23 */ /* 0x100fe20000010822 */
[C---:B------:R-:W-:Y:S01]  /*6ca0*/  FSETP.NEU.FTZ.AND P0, PT, R0.reuse, -INF , PT ;  /* 0xff8000000000780b */ /* 0x040fe20003f1d000 */
[----:B------:R-:W-:Y:S01]  /*6cb0*/  FMUL.FTZ R177, R0, c[0x0][0x23c] ;  /* 0x00008f0000b17a20 */ /* 0x000fe20000410000 */
[----:B------:R-:W-:Y:S01]  /*6cc0*/  MUFU.EX2 R173, R173 ;  /* 0x000000ad00ad7308 */ /* 0x000fe20000000800 */
[--C-:B------:R-:W-:Y:S01]  /*6cd0*/  FFMA.FTZ R170, R28, c[0x0][0x23c], -R34.reuse ;  /* 0x00008f001caa7a23 */ /* 0x100fe20000010822 */
[----:B------:R-:W-:Y:S01]  /*6ce0*/  FSEL R5, R0, RZ, P0 ;  /* 0x000000ff00057208 */ /* 0x000fe20000000000 */
[--C-:B------:R-:W-:Y:S01]  /*6cf0*/  FFMA.FTZ R179, R22, c[0x0][0x23c], -R34.reuse ;  /* 0x00008f0016b37a23 */ /* 0x100fe20000010822 */
[----:B------:R-:W-:Y:S01]  /*6d00*/  FSEL R177, R177, RZ, P0 ;  /* 0x000000ffb1b17208 */ /* 0x000fe20000000000 */
[----:B------:R-:W-:Y:S01]  /*6d10*/  FFMA.FTZ R182, R23, c[0x0][0x23c], -R34 ;  /* 0x00008f0017b67a23 */ /* 0x000fe20000010822 */
[----:B------:R-:W-:Y:S01]  /*6d20*/  LDSM.16.MT88.4 R28, [R232+0x14800] ;  /* 0x01480000e81c783b */ /* 0x000fe20000004200 */
[----:B------:R-:W-:Y:S01]  /*6d30*/  FADD.FTZ R5, R3, -R5 ;  /* 0x8000000503057221 */ /* 0x000fe20000010000 */
[----:B------:R-:W-:Y:S01]  /*6d40*/  MUFU.EX2 R172, R172 ;  /* 0x000000ac00ac7308 */ /* 0x000fe20000000800 */
[--C-:B------:R-:W-:Y:S01]  /*6d50*/  FFMA.FTZ R169, R4, c[0x0][0x23c], -R177.reuse ;  /* 0x00008f0004a97a23 */ /* 0x100fe200000108b1 */
[----:B------:R-:W-:Y:S01]  /*6d60*/  FSEL R4, R2, RZ, P1 ;  /* 0x000000ff02047208 */ /* 0x000fe20000800000 */
[--C-:B------:R-:W-:Y:S01]  /*6d70*/  FFMA.FTZ R168, R7, c[0x0][0x23c], -R177.reuse ;  /* 0x00008f0007a87a23 */ /* 0x100fe200000108b1 */
[----:B------:R-:W-:Y:S01]  /*6d80*/  PLOP3.LUT P0, PT, PT, PT, UP0, 0x80, 0x0 ;  /* 0x000000000000781c */ /* 0x000fe20003f0f008 */
[----:B------:R-:W-:-:S02]  /*6d90*/  FFMA.FTZ R165, R8, c[0x0][0x23c], -R177 ;  /* 0x00008f0008a57a23 */ /* 0x000fc400000108b1 */
[----:B------:R-:W-:Y:S01]  /*6da0*/  FADD.FTZ R4, R164, -R4 ;  /* 0x80000004a4047221 */ /* 0x000fe20000010000 */
[----:B------:R-:W-:Y:S01]  /*6db0*/  MUFU.EX2 R171, R171 ;  /* 0x000000ab00ab7308 */ /* 0x000fe20000000800 */
[----:B------:R-:W-:Y:S01]  /*6dc0*/  FFMA.FTZ R164, R6, c[0x0][0x23c], -R177 ;  /* 0x00008f0006a47a23 */ /* 0x000fe200000108b1 */
[----:B------:R-:W1:Y:S01]  /*6dd0*/  LDSM.16.MT88.4 R8, [R229+0x10000] ;  /* 0x01000000e508783b */ /* 0x000e620000004200 */
[----:B------:R-:W-:Y:S02]  /*6de0*/  FMUL.FTZ R3, R5, c[0x0][0x23c] ;  /* 0x00008f0005037a20 */ /* 0x000fe40000410000 */
[----:B------:R-:W-:Y:S02]  /*6df0*/  FMUL.FTZ R4, R4, c[0x0][0x23c] ;  /* 0x00008f0004047a20 */ /* 0x000fe40000410000 */
[--C-:B------:R-:W-:Y:S01]  /*6e00*/  FFMA.FTZ R183, R21, c[0x0][0x23c], -R34.reuse ;  /* 0x00008f0015b77a23 */ /* 0x100fe20000010822 */
[----:B------:R-:W2:Y:S01]  /*6e10*/  MUFU.EX2 R170, R170 ;  /* 0x000000aa00aa7308 */ /* 0x000ea20000000800 */
[----:B------:R-:W-:-:S02]  /*6e20*/  FFMA.FTZ R184, R20, c[0x0][0x23c], -R34 ;  /* 0x00008f0014b87a23 */ /* 0x000fc40000010822 */
[----:B------:R-:W-:Y:S01]  /*6e30*/  LDSM.16.MT88.4 R20, [R228+0x16000] ;  /* 0x01600000e414783b */ /* 0x000fe20000004200 */
[--C-:B------:R-:W-:Y:S02]  /*6e40*/  FFMA.FTZ R185, R27, c[0x0][0x23c], -R177.reuse ;  /* 0x00008f001bb97a23 */ /* 0x100fe400000108b1 */
[--C-:B------:R-:W-:Y:S02]  /*6e50*/  FFMA.FTZ R186, R26, c[0x0][0x23c], -R177.reuse ;  /* 0x00008f001aba7a23 */ /* 0x100fe400000108b1 */
[----:B------:R-:W-:Y:S01]  /*6e60*/  MUFU.EX2 R169, R169 ;  /* 0x000000a900a97308 */ /* 0x000fe20000000800 */
[--C-:B------:R-:W-:Y:S02]  /*6e70*/  FFMA.FTZ R187, R25, c[0x0][0x23c], -R177.reuse ;  /* 0x00008f0019bb7a23 */ /* 0x100fe400000108b1 */
[----:B------:R-:W-:Y:S02]  /*6e80*/  FFMA.FTZ R188, R24, c[0x0][0x23c], -R177 ;  /* 0x00008f0018bc7a23 */ /* 0x000fe400000108b1 */
[----:B------:R-:W-:Y:S01]  /*6e90*/  LDSM.16.MT88.4 R24, [R228+0x10800] ;  /* 0x01080000e418783b */ /* 0x000fe20000004200 */
[----:B------:R-:W-:-:S02]  /*6ea0*/  FFMA.FTZ R196, R196, c[0x0][0x23c], -R34 ;  /* 0x00008f00c4c47a23 */ /* 0x000fc40000010822 */
[----:B------:R-:W3:Y:S01]  /*6eb0*/  MUFU.EX2 R168, R168 ;  /* 0x000000a800a87308 */ /* 0x000ee20000000800 */
[----:B--2---:R-:W-:Y:S01]  /*6ec0*/  F2FP.BF16.PACK_AB R6, R170, R171 ;  /* 0x000000abaa06723e */ /* 0x004fe200000010ff */
[--C-:B------:R-:W-:Y:S02]  /*6ed0*/  FFMA.FTZ R195, R195, c[0x0][0x23c], -R34.reuse ;  /* 0x00008f00c3c37a23 */ /* 0x100fe40000010822 */
[--C-:B------:R-:W-:Y:S02]  /*6ee0*/  FFMA.FTZ R194, R194, c[0x0][0x23c], -R34.reuse ;  /* 0x00008f00c2c27a23 */ /* 0x100fe40000010822 */
[----:B------:R-:W-:Y:S02]  /*6ef0*/  FFMA.FTZ R193, R193, c[0x0][0x23c], -R34 ;  /* 0x00008f00c1c17a23 */ /* 0x000fe40000010822 */
[----:B------:R-:W-:Y:S01]  /*6f00*/  MUFU.EX2 R165, R165 ;  /* 0x000000a500a57308 */ /* 0x000fe20000000800 */
[--C-:B------:R-:W-:Y:S02]  /*6f10*/  FFMA.FTZ R192, R192, c[0x0][0x23c], -R177.reuse ;  /* 0x00008f00c0c07a23 */ /* 0x100fe400000108b1 */
[----:B------:R-:W-:-:S02]  /*6f20*/  FFMA.FTZ R191, R191, c[0x0][0x23c], -R177 ;  /* 0x00008f00bfbf7a23 */ /* 0x000fc400000108b1 */
[--C-:B------:R-:W-:Y:S02]  /*6f30*/  FFMA.FTZ R190, R190, c[0x0][0x23c], -R177.reuse ;  /* 0x00008f00bebe7a23 */ /* 0x100fe400000108b1 */
[----:B------:R-:W-:Y:S01]  /*6f40*/  FFMA.FTZ R189, R189, c[0x0][0x23c], -R177 ;  /* 0x00008f00bdbd7a23 */ /* 0x000fe200000108b1 */
[----:B------:R-:W2:Y:S01]  /*6f50*/  MUFU.EX2 R164, R164 ;  /* 0x000000a400a47308 */ /* 0x000ea20000000800 */
[----:B---3--:R-:W-:Y:S01]  /*6f60*/  F2FP.BF16.PACK_AB R5, R168, R169 ;  /* 0x000000a9a805723e */ /* 0x008fe200000010ff */
[--C-:B------:R-:W-:Y:S02]  /*6f70*/  FFMA.FTZ R181, R181, c[0x0][0x23c], -R34.reuse ;  /* 0x00008f00b5b57a23 */ /* 0x100fe40000010822 */
[--C-:B------:R-:W-:Y:S02]  /*6f80*/  FFMA.FTZ R180, R180, c[0x0][0x23c], -R34.reuse ;  /* 0x00008f00b4b47a23 */ /* 0x100fe40000010822 */
[--C-:B------:R-:W-:Y:S02]  /*6f90*/  FFMA.FTZ R197, R35, c[0x0][0x23c], -R34.reuse ;  /* 0x00008f0023c57a23 */ /* 0x100fe40000010822 */
[----:B------:R3:W4:Y:S01]  /*6fa0*/  MUFU.EX2 R174, R4 ;  /* 0x0000000400ae7308 */ /* 0x0007220000000800 */
[----:B------:R-:W-:-:S02]  /*6fb0*/  FFMA.FTZ R198, R33, c[0x0][0x23c], -R34 ;  /* 0x00008f0021c67a23 */ /* 0x000fc40000010822 */
[--C-:B------:R-:W-:Y:S02]  /*6fc0*/  FFMA.FTZ R199, R32, c[0x0][0x23c], -R177.reuse ;  /* 0x00008f0020c77a23 */ /* 0x100fe400000108b1 */
[--C-:B------:R-:W-:Y:S01]  /*6fd0*/  FFMA.FTZ R178, R178, c[0x0][0x23c], -R177.reuse ;  /* 0x00008f00b2b27a23 */ /* 0x100fe200000108b1 */
[----:B------:R-:W-:Y:S01]  /*6fe0*/  LDSM.16.MT88.4 R32, [R232+0x11800] ;  /* 0x01180000e820783b */ /* 0x000fe20000004200 */
[--C-:B------:R-:W-:Y:S01]  /*6ff0*/  FFMA.FTZ R176, R176, c[0x0][0x23c], -R177.reuse ;  /* 0x00008f00b0b07a23 */ /* 0x100fe200000108b1 */
[----:B------:R-:W5:Y:S01]  /*7000*/  MUFU.EX2 R3, R3 ;  /* 0x0000000300037308 */ /* 0x000f620000000800 */
[----:B--2---:R-:W-:Y:S01]  /*7010*/  F2FP.BF16.PACK_AB R7, R164, R165 ;  /* 0x000000a5a407723e */ /* 0x004fe200000010ff */
[----:B------:R-:W-:Y:S01]  /*7020*/  FFMA.FTZ R175, R175, c[0x0][0x23c], -R177 ;  /* 0x00008f00afaf7a23 */ /* 0x000fe200000108b1 */
        /* <DEDUP_REMOVED lines=205> */
[-C--:B------:R-:W-:Y:S01]  /*7d00*/  MOV R3, R0.reuse ;  /* 0x0000000000037202 */ /* 0x080fe20000000f00 */
[----:B------:R-:W-:Y:S01]  /*7d10*/  FADD.FTZ R170, R170, R172 ;  /* 0x000000acaaaa7221 */ /* 0x000fe20000010000 */
[----:B------:R-:W-:Y:S01]  /*7d20*/  HMMA.16816.F32.BF16 R128, R4, R22, R128 ;  /* 0x000000160480723c */ /* 0x000fe20000041880 */
[----:B------:R-:W1:Y:S01]  /*7d30*/  LDSM.16.MT88.4 R20, [R232+0x12800] ;  /* 0x01280000e814783b */ /* 0x000e620000004200 */
[----:B------:R-:W-:Y:S01]  /*7d40*/  FADD.FTZ R165, R164, R165 ;  /* 0x000000a5a4a57221 */ /* 0x000fe20000010000 */
[----:B------:R-:W-:Y:S01]  /*7d50*/  @P0 MOV R3, R0 ;  /* 0x0000000000030202 */ /* 0x000fe20000000f00 */
[----:B------:R-:W-:Y:S01]  /*7d60*/  FADD.FTZ R170, R179, R170 ;  /* 0x000000aab3aa7221 */ /* 0x000fe20000010000 */
[----:B------:R-:W-:-:S02]  /*7d70*/  MOV R164, R2 ;  /* 0x0000000200a47202 */ /* 0x000fc40000000f00 */
        /* <DEDUP_REMOVED lines=82> */
[----:B------:R-:W-:Y:S02]  /*82a0*/  FADD.FTZ R190, R176, R190 ;  /* 0x000000beb0be7221 */ /* 0x000fe40000010000 */
[----:B------:R-:W-:Y:S02]  /*82b0*/  STL [R1], R0 ;  /* 0x0000000001007387 */ /* 0x000fe40000100800 */
        /* <DEDUP_REMOVED lines=91> */
.L_x_377:
[----:B------:R-:W-:-:S12]  /*8870*/  UIADD3 UR11, UR18, -0x1, URZ ;  /* 0xffffffff120b7890 */ /* 0x000fd8000fffe03f */
.L_x_379:
        /* <DEDUP_REMOVED lines=13> */
.L_x_383:
        /* <DEDUP_REMOVED lines=41> */
.L_x_381:
[----:B------:R-:W-:Y:S04]  /*8be0*/  DEPBAR.LE SB0, 0x0 ;  /* 0x000080000000791a */ /* 0x000fe80000000000 */
[----:B------:R-:W-:Y:S01]  /*8bf0*/  BAR.SYNC.DEFER_BLOCKING 0x0 ;  /* 0x0000000000007b1d */ /* 0x000fe20000010000 */
[----:B------:R-:W-:Y:S01]  /*8c00*/  MOV R3, UR11 ;  /* 0x0000000b00037c02 */ /* 0x000fe20008000f00 */
[----:B------:R-:W-:Y:S02]  /*8c10*/  USHF.R.S32.HI UR5, URZ, 0x1f, UR11 ;  /* 0x0000001f3f057899 */ /* 0x000fe4000801140b */
[----:B------:R-:W-:Y:S02]  /*8c20*/  UIMAD UR4, UR12, UR11, URZ ;  /* 0x0000000b0c0472a4 */ /* 0x000fe4000f8e023f */
[----:B------:R-:W-:Y:S02]  /*8c30*/  IMAD.WIDE.U32 R6, R3, UR13, R244 ;  /* 0x0000000d03067c25 */ /* 0x000fe4000f8e00f4 */
[----:B------:R-:W-:Y:S03]  /*8c40*/  UIMAD UR4, UR5, UR13, UR4 ;  /* 0x0000000d050472a4 */ /* 0x000fe6000f8e0204 */
[C---:B------:R-:W-:Y:S03]  /*8c50*/  LEA R4, P0, R6.reuse, c[0x0][0x170], 0x1 ;  /* 0x00005c0006047a11 */ /* 0x040fe600078008ff */
        /* <DEDUP_REMOVED lines=8> */
[----:B------:R-:W-:Y:S03]  /*8ce0*/  IADD3 R6, P0, R8, UR6, RZ ;  /* 0x0000000608067c10 */ /* 0x000fe6000ff1e0ff */
[----:B------:R1:W-:Y:S01]  /*8cf0*/  LDGSTS.E.BYPASS.LTC128B.128 [R240+0x12000], [R4.64+0x80] ;  /* 0x1200008004f07fae */ /* 0x0003e2000b901d50 */
[----:B------:R-:W-:Y:S02]  /*8d00*/  IADD3.X R7, R9, UR8, RZ, P0, !PT ;  /* 0x0000000809077c10 */ /* 0x000fe400087fe4ff */
[----:B------:R-:W-:Y:S03]  /*8d10*/  IADD3 R12, P0, R6, UR6, RZ ;  /* 0x00000006060c7c10 */ /* 0x000fe6000ff1e0ff */
[----:B------:R1:W-:Y:S01]  /*8d20*/  LDGSTS.E.BYPASS.LTC128B.128 [R240+0x14000], [R4.64+0x100] ;  /* 0x1400010004f07fae */ /* 0x0003e2000b901d50 */
[----:B------:R-:W-:Y:S02]  /*8d30*/  IADD3.X R13, R7, UR8, RZ, P0, !PT ;  /* 0x00000008070d7c10 */ /* 0x000fe400087fe4ff */
[----:B------:R-:W-:Y:S03]  /*8d40*/  ISETP.LT.AND P0, PT, RZ, UR11, PT ;  /* 0x0000000bff007c0c */ /* 0x000fe6000bf01270 */
[----:B------:R1:W-:Y:S06]  /*8d50*/  LDGSTS.E.BYPASS.LTC128B.128 [R240+0x16000], [R4.64+0x180] ;  /* 0x1600018004f07fae */ /* 0x0003ec000b901d50 */
[----:B------:R2:W-:Y:S06]  /*8d60*/  LDGSTS.E.BYPASS.LTC128B.128 [R240+0x10800], [R8.64] ;  /* 0x1080000008f07fae */ /* 0x0005ec000b901d50 */
[----:B------:R2:W-:Y:S06]  /*8d70*/  LDGSTS.E.BYPASS.LTC128B.128 [R240+0x12800], [R8.64+0x80] ;  /* 0x1280008008f07fae */ /* 0x0005ec000b901d50 */
[----:B------:R2:W-:Y:S06]  /*8d80*/  LDGSTS.E.BYPASS.LTC128B.128 [R240+0x14800], [R8.64+0x100] ;  /* 0x1480010008f07fae */ /* 0x0005ec000b901d50 */
        /* <DEDUP_REMOVED lines=9> */
[----:B------:R-:W-:Y:S06]  /*8e20*/  LDSM.16.M88.4 R32, [R238] ;  /* 0x00000000ee20783b */ /* 0x000fec0000000200 */
[----:B--2---:R-:W1:Y:S06]  /*8e30*/  LDSM.16.M88.4 R8, [R237+0x8000] ;  /* 0x00800000ed08783b */ /* 0x004e6c0000000200 */
[----:B------:R-:W3:Y:S06]  /*8e40*/  LDSM.16.M88.4 R16, [R237+0x8800] ;  /* 0x00880000ed10783b */ /* 0x000eec0000000200 */
[----:B------:R-:W2:Y:S06]  /*8e50*/  LDSM.16.M88.4 R24, [R237+0x9000] ;  /* 0x00900000ed18783b */ /* 0x000eac0000000200 */
[----:B------:R-:W0:Y:S06]  /*8e60*/  LDGDEPBAR ;  /* 0x00000000000079af */ /* 0x000e2c0000000000 */
[----:B------:R-:W4:Y:S06]  /*8e70*/  LDSM.16.M88.4 R164, [R237+0x9800] ;  /* 0x00980000eda4783b */ /* 0x000f2c0000000200 */
[----:B------:R-:W-:Y:S06]  /*8e80*/  LDSM.16.M88.4 R168, [R236] ;  /* 0x00000000eca8783b */ /* 0x000fec0000000200 */
[----:B------:R-:W5:Y:S01]  /*8e90*/  LDSM.16.M88.4 R172, [R235] ;  /* 0x00000000ebac783b */ /* 0x000f620000000200 */
[C---:B-1----:R-:W-:Y:S05]  /*8ea0*/  HMMA.16816.F32.BF16 R4, R32.reuse, R8, RZ ;  /* 0x000000082004723c */ /* 0x042fea00000418ff */
[----:B------:R-:W1:Y:S03]  /*8eb0*/  LDSM.16.M88.4 R176, [R227] ;  /* 0x00000000e3b0783b */ /* 0x000e660000000200 */
[C---:B------:R-:W-:Y:S03]  /*8ec0*/  HMMA.16816.F32.BF16 R8, R32.reuse, R10, RZ ;  /* 0x0000000a2008723c */ /* 0x040fe600000418ff */
[----:B------:R-:W1:Y:S06]  /*8ed0*/  LDSM.16.M88.4 R180, [R226] ;  /* 0x00000000e2b4783b */ /* 0x000e6c0000000200 */
[----:B------:R-:W1:Y:S01]  /*8ee0*/  LDSM.16.M88.4 R184, [R225] ;  /* 0x00000000e1b8783b */ /* 0x000e620000000200 */
[C---:B---3--:R-:W-:Y:S05]  /*8ef0*/  HMMA.16816.F32.BF16 R12, R32.reuse, R16, RZ ;  /* 0x00000010200c723c */ /* 0x048fea00000418ff */
[----:B------:R-:W-:Y:S03]  /*8f00*/  LDSM.16.M88.4 R188, [R234] ;  /* 0x00000000eabc783b */ /* 0x000fe60000000200 */
[C---:B------:R-:W-:Y:S03]  /*8f10*/  HMMA.16816.F32.BF16 R16, R32.reuse, R18, RZ ;  /* 0x000000122010723c */ /* 0x040fe600000418ff */
[----:B------:R-:W3:Y:S05]  /*8f20*/  LDSM.16.M88.4 R192, [R231+0x8000] ;  /* 0x00800000e7c0783b */ /* 0x000eea0000000200 */
[C---:B--2---:R-:W-:Y:S01]  /*8f30*/  HMMA.16816.F32.BF16 R20, R32.reuse, R24, RZ ;  /* 0x000000182014723c */ /* 0x044fe200000418ff */
[----:B------:R-:W-:Y:S06]  /*8f40*/  LDSM.16.M88.4 R196, [R231+0x9000] ;  /* 0x00900000e7c4783b */ /* 0x000fec0000000200 */
[----:B------:R-:W-:Y:S01]  /*8f50*/  LDSM.16.M88.4 R200, [R231+0x9800] ;  /* 0x00980000e7c8783b */ /* 0x000fe20000000200 */
[C---:B------:R-:W-:Y:S05]  /*8f60*/  HMMA.16816.F32.BF16 R24, R32.reuse, R26, RZ ;  /* 0x0000001a2018723c */ /* 0x040fea00000418ff */
[----:B------:R-:W-:Y:S03]  /*8f70*/  LDSM.16.M88.4 R204, [R233] ;  /* 0x00000000e9cc783b */ /* 0x000fe60000000200 */
[C---:B----4-:R-:W-:Y:S03]  /*8f80*/  HMMA.16816.F32.BF16 R28, R32.reuse, R164, RZ ;  /* 0x000000a4201c723c */ /* 0x050fe600000418ff */
[----:B------:R-:W-:Y:S05]  /*8f90*/  LDSM.16.M88.4 R208, [R224] ;  /* 0x00000000e0d0783b */ /* 0x000fea0000000200 */
[----:B------:R-:W-:Y:S01]  /*8fa0*/  HMMA.16816.F32.BF16 R32, R32, R166, RZ ;  /* 0x000000a62020723c */ /* 0x000fe200000418ff */
[----:B------:R-:W2:Y:S07]  /*8fb0*/  LDSM.16.M88.4 R164, [R231+0x8800] ;  /* 0x00880000e7a4783b */ /* 0x000eae0000000200 */
[C---:B-----5:R-:W-:Y:S08]  /*8fc0*/  HMMA.16816.F32.BF16 R4, R168.reuse, R172, R4 ;  /* 0x000000aca804723c */ /* 0x060ff00000041804 */
        /* <DEDUP_REMOVED lines=10> */
[----:B------:R-:W1:Y:S06]  /*9070*/  LDSM.16.M88.4 R168, [R224+0x800] ;  /* 0x00080000e0a8783b */ /* 0x000e6c0000000200 */
[----:B------:R-:W4:Y:S01]  /*9080*/  LDSM.16.M88.4 R184, [R237+0xa000] ;  /* 0x00a00000edb8783b */ /* 0x000f220000000200 */
[C---:B---3--:R-:W-:Y:S08]  /*9090*/  HMMA.16816.F32.BF16 R4, R188.reuse, R192, R4 ;  /* 0x000000c0bc04723c */ /* 0x048ff00000041804 */
[C---:B------:R-:W-:Y:S01]  /*90a0*/  HMMA.16816.F32.BF16 R8, R188.reuse, R194, R8 ;  /* 0x000000c2bc08723c */ /* 0x040fe20000041808 */
[----:B------:R-:W-:Y:S07]  /*90b0*/  LDSM.16.M88.4 R192, [R237+0xb800] ;  /* 0x00b80000edc0783b */ /* 0x000fee0000000200 */
[C---:B--2---:R-:W-:Y:S08]  /*90c0*/  HMMA.16816.F32.BF16 R12, R188.reuse, R164, R12 ;  /* 0x000000a4bc0c723c */ /* 0x044ff0000004180c */
[C---:B------:R-:W-:Y:S01]  /*90d0*/  HMMA.16816.F32.BF16 R16, R188.reuse, R166, R16 ;  /* 0x000000a6bc10723c */ /* 0x040fe20000041810 */
[----:B------:R-:W2:Y:S07]  /*90e0*/  LDSM.16.M88.4 R164, [R237+0xa800] ;  /* 0x00a80000eda4783b */ /* 0x000eae0000000200 */
[C---:B------:R-:W-:Y:S08]  /*90f0*/  HMMA.16816.F32.BF16 R20, R188.reuse, R196, R20 ;  /* 0x000000c4bc14723c */ /* 0x040ff00000041814 */
[C---:B------:R-:W-:Y:S01]  /*9100*/  HMMA.16816.F32.BF16 R24, R188.reuse, R198, R24 ;  /* 0x000000c6bc18723c */ /* 0x040fe20000041818 */
[----:B------:R-:W-:Y:S07]  /*9110*/  LDSM.16.M88.4 R196, [R236+0x2000] ;  /* 0x00200000ecc4783b */ /* 0x000fee0000000200 */
[C---:B------:R-:W-:Y:S08]  /*9120*/  HMMA.16816.F32.BF16 R28, R188.reuse, R200, R28 ;  /* 0x000000c8bc1c723c */ /* 0x040ff0000004181c */
[----:B------:R-:W-:Y:S01]  /*9130*/  HMMA.16816.F32.BF16 R32, R188, R202, R32 ;  /* 0x000000cabc20723c */ /* 0x000fe20000041820 */
[----:B------:R-:W3:Y:S06]  /*9140*/  LDSM.16.M88.4 R188, [R237+0xb000] ;  /* 0x00b00000edbc783b */ /* 0x000eec0000000200 */
[----:B------:R-:W5:Y:S01]  /*9150*/  LDSM.16.M88.4 R200, [R223] ;  /* 0x00000000dfc8783b */ /* 0x000f620000000200 */
        /* <DEDUP_REMOVED lines=8> */
[----:B------:R-:W1:Y:S07]  /*91e0*/  LDSM.16.M88.4 R172, [R221] ;  /* 0x00000000ddac783b */ /* 0x000e6e0000000200 */
[C---:B------:R-:W-:Y:S08]  /*91f0*/  HMMA.16816.F32.BF16 R28, R204.reuse, R176, R28 ;  /* 0x000000b0cc1c723c */ /* 0x040ff0000004181c */
[----:B------:R-:W-:Y:S01]  /*9200*/  HMMA.16816.F32.BF16 R32, R204, R178, R32 ;  /* 0x000000b2cc20723c */ /* 0x000fe20000041820 */
[----:B------:R-:W1:Y:S06]  /*9210*/  LDSM.16.M88.4 R176, [R220] ;  /* 0x00000000dcb0783b */ /* 0x000e6c0000000200 */
[----:B------:R-:W1:Y:S01]  /*9220*/  LDSM.16.M88.4 R204, [R234+0x2000] ;  /* 0x00200000eacc783b */ /* 0x000e620000000200 */
[C---:B----4-:R-:W-:Y:S08]  /*9230*/  HMMA.16816.F32.BF16 R4, R180.reuse, R184, R4 ;  /* 0x000000b8b404723c */ /* 0x050ff00000041804 */
[C---:B------:R-:W-:Y:S01]  /*9240*/  HMMA.16816.F32.BF16 R8, R180.reuse, R186, R8 ;  /* 0x000000bab408723c */ /* 0x040fe20000041808 */
[----:B------:R-:W-:Y:S07]  /*9250*/  LDSM.16.M88.4 R184, [R231+0xb800] ;  /* 0x00b80000e7b8783b */ /* 0x000fee0000000200 */
[C---:B--2---:R-:W-:Y:S08]  /*9260*/  HMMA.16816.F32.BF16 R12, R180.reuse, R164, R12 ;  /* 0x000000a4b40c723c */ /* 0x044ff0000004180c */
[C---:B------:R-:W-:Y:S01]  /*9270*/  HMMA.16816.F32.BF16 R16, R180.reuse, R166, R16 ;  /* 0x000000a6b410723c */ /* 0x040fe20000041810 */
[----:B------:R-:W2:Y:S07]  /*9280*/  LDSM.16.M88.4 R164, [R231+0xa800] ;  /* 0x00a80000e7a4783b */ /* 0x000eae0000000200 */
[C---:B---3--:R-:W-:Y:S08]  /*9290*/  HMMA.16816.F32.BF16 R20, R180.reuse, R188, R20 ;  /* 0x000000bcb414723c */ /* 0x048ff00000041814 */
[C---:B------:R-:W-:Y:S01]  /*92a0*/  HMMA.16816.F32.BF16 R24, R180.reuse, R190, R24 ;  /* 0x000000beb418723c */ /* 0x040fe20000041818 */
[----:B------:R-:W-:Y:S07]  /*92b0*/  LDSM.16.M88.4 R188, [R233+0x2000] ;  /* 0x00200000e9bc783b */ /* 0x000fee0000000200 */
[C---:B------:R-:W-:Y:S08]  /*92c0*/  HMMA.16816.F32.BF16 R28, R180.reuse, R192, R28 ;  /* 0x000000c0b41c723c */ /* 0x040ff0000004181c */
[----:B------:R-:W-:Y:S01]  /*92d0*/  HMMA.16816.F32.BF16 R32, R180, R194, R32 ;  /* 0x000000c2b420723c */ /* 0x000fe20000041820 */
[----:B------:R-:W3:Y:S06]  /*92e0*/  LDSM.16.M88.4 R180, [R231+0xb000] ;  /* 0x00b00000e7b4783b */ /* 0x000eec0000000200 */
[----:B------:R-:W4:Y:S01]  /*92f0*/  LDSM.16.M88.4 R192, [R224+0x2000] ;  /* 0x00200000e0c0783b */ /* 0x000f220000000200 */
[C---:B-----5:R-:W-:Y:S08]  /*9300*/  HMMA.16816.F32.BF16 R4, R196.reuse, R200, R4 ;  /* 0x000000c8c404723c */ /* 0x060ff00000041804 */
[C---:B------:R-:W-:Y:S01]  /*9310*/  HMMA.16816.F32.BF16 R8, R196.reuse, R202, R8 ;  /* 0x000000cac408723c */ /* 0x040fe20000041808 */
[----:B------:R-:W-:Y:S07]  /*9320*/  LDSM.16.M88.4 R200, [R237+0xc000] ;  /* 0x00c00000edc8783b */ /* 0x000fee0000000200 */
[C---:B-1----:R-:W-:Y:S08]  /*9330*/  HMMA.16816.F32.BF16 R12, R196.reuse, R168, R12 ;  /* 0x000000a8c40c723c */ /* 0x042ff0000004180c */
[C---:B------:R-:W-:Y:S01]  /*9340*/  HMMA.16816.F32.BF16 R16, R196.reuse, R170, R16 ;  /* 0x000000aac410723c */ /* 0x040fe20000041810 */
[----:B------:R-:W1:Y:S07]  /*9350*/  LDSM.16.M88.4 R168, [R224+0x2800] ;  /* 0x00280000e0a8783b */ /* 0x000e6e0000000200 */
[C---:B------:R-:W-:Y:S08]  /*9360*/  HMMA.16816.F32.BF16 R20, R196.reuse, R172, R20 ;  /* 0x000000acc414723c */ /* 0x040ff00000041814 */
[C---:B------:R-:W-:Y:S01]  /*9370*/  HMMA.16816.F32.BF16 R24, R196.reuse, R174, R24 ;  /* 0x000000aec418723c */ /* 0x040fe20000041818 */
[----:B------:R-:W5:Y:S07]  /*9380*/  LDSM.16.M88.4 R172, [R224+0x3000] ;  /* 0x00300000e0ac783b */ /* 0x000f6e0000000200 */
[C---:B------:R-:W-:Y:S08]  /*9390*/  HMMA.16816.F32.BF16 R28, R196.reuse, R176, R28 ;  /* 0x000000b0c41c723c */ /* 0x040ff0000004181c */
[----:B------:R-:W-:Y:S01]  /*93a0*/  HMMA.16816.F32.BF16 R32, R196, R178, R32 ;  /* 0x000000b2c420723c */ /* 0x000fe20000041820 */
[----:B------:R-:W1:Y:S06]  /*93b0*/  LDSM.16.M88.4 R176, [R224+0x3800] ;  /* 0x00380000e0b0783b */ /* 0x000e6c0000000200 */
[----:B------:R-:W1:Y:S01]  /*93c0*/  LDSM.16.M88.4 R196, [R238+0x4000] ;  /* 0x00400000eec4783b */ /* 0x000e620000000200 */
        /* <DEDUP_REMOVED lines=11> */
[----:B------:R-:W2:Y:S06]  /*9480*/  LDSM.16.M88.4 R184, [R237+0xd800] ;  /* 0x00d80000edb8783b */ /* 0x000eac0000000200 */
[----:B------:R-:W2:Y:S01]  /*9490*/  LDSM.16.M88.4 R204, [R236+0x4000] ;  /* 0x00400000eccc783b */ /* 0x000ea20000000200 */
[C---:B----4-:R-:W-:Y:S08]  /*94a0*/  HMMA.16816.F32.BF16 R4, R188.reuse, R192, R4 ;  /* 0x000000c0bc04723c */ /* 0x050ff00000041804 */
[C---:B------:R-:W-:Y:S01]  /*94b0*/  HMMA.16816.F32.BF16 R8, R188.reuse, R194, R8 ;  /* 0x000000c2bc08723c */ /* 0x040fe20000041808 */
[----:B------:R-:W-:Y:S07]  /*94c0*/  LDSM.16.M88.4 R192, [R231+0xc000] ;  /* 0x00c00000e7c0783b */ /* 0x000fee0000000200 */
[C---:B-1----:R-:W-:Y:S08]  /*94d0*/  HMMA.16816.F32.BF16 R12, R188.reuse, R168, R12 ;  /* 0x000000a8bc0c723c */ /* 0x042ff0000004180c */
[C---:B------:R-:W-:Y:S01]  /*94e0*/  HMMA.16816.F32.BF16 R16, R188.reuse, R170, R16 ;  /* 0x000000aabc10723c */ /* 0x040fe20000041810 */
[----:B------:R-:W1:Y:S07]  /*94f0*/  LDSM.16.M88.4 R168, [R218] ;  /* 0x00000000daa8783b */ /* 0x000e6e0000000200 */
[C---:B-----5:R-:W-:Y:S08]  /*9500*/  HMMA.16816.F32.BF16 R20, R188.reuse, R172, R20 ;  /* 0x000000acbc14723c */ /* 0x060ff00000041814 */
[C---:B------:R-:W-:Y:S01]  /*9510*/  HMMA.16816.F32.BF16 R24, R188.reuse, R174, R24 ;  /* 0x000000aebc18723c */ /* 0x040fe20000041818 */
[----:B------:R-:W4:Y:S07]  /*9520*/  LDSM.16.M88.4 R172, [R217] ;  /* 0x00000000d9ac783b */ /* 0x000f2e0000000200 */
[C---:B------:R-:W-:Y:S08]  /*9530*/  HMMA.16816.F32.BF16 R28, R188.reuse, R176, R28 ;  /* 0x000000b0bc1c723c */ /* 0x040ff0000004181c */
[----:B------:R-:W-:Y:S01]  /*9540*/  HMMA.16816.F32.BF16 R32, R188, R178, R32 ;  /* 0x000000b2bc20723c */ /* 0x000fe20000041820 */
[----:B------:R-:W5:Y:S06]  /*9550*/  LDSM.16.M88.4 R176, [R216] ;  /* 0x00000000d8b0783b */ /* 0x000f6c0000000200 */
[----:B------:R-:W1:Y:S01]  /*9560*/  LDSM.16.M88.4 R188, [R234+0x4000] ;  /* 0x00400000eabc783b */ /* 0x000e620000000200 */
[C---:B------:R-:W-:Y:S08]  /*9570*/  HMMA.16816.F32.BF16 R4, R196.reuse, R200, R4 ;  /* 0x000000c8c404723c */ /* 0x040ff00000041804 */
[C---:B------:R-:W-:Y:S01]  /*9580*/  HMMA.16816.F32.BF16 R8, R196.reuse, R202, R8 ;  /* 0x000000cac408723c */ /* 0x040fe20000041808 */
[----:B------:R-:W-:Y:S07]  /*9590*/  LDSM.16.M88.4 R200, [R224+0x4000] ;  /* 0x00400000e0c8783b */ /* 0x000fee0000000200 */
        /* <DEDUP_REMOVED lines=10> */
[C---:B------:R-:W-:Y:S08]  /*9640*/  HMMA.16816.F32.BF16 R4, R204.reuse, R208, R4 ;  /* 0x000000d0cc04723c */ /* 0x040ff00000041804 */
[C---:B------:R-:W-:Y:S01]  /*9650*/  HMMA.16816.F32.BF16 R8, R204.reuse, R210, R8 ;  /* 0x000000d2cc08723c */ /* 0x040fe20000041808 */
[----:B------:R-:W-:Y:S07]  /*9660*/  LDSM.16.M88.4 R208, [R237+0xe000] ;  /* 0x00e00000edd0783b */ /* 0x000fee0000000200 */
[C---:B-1----:R-:W-:Y:S08]  /*9670*/  HMMA.16816.F32.BF16 R12, R204.reuse, R168, R12 ;  /* 0x000000a8cc0c723c */ /* 0x042ff0000004180c */
[C---:B------:R-:W-:Y:S01]  /*9680*/  HMMA.16816.F32.BF16 R16, R204.reuse, R170, R16 ;  /* 0x000000aacc10723c */ /* 0x040fe20000041810 */
[----:B------:R-:W1:Y:S07]  /*9690*/  LDSM.16.M88.4 R168, [R224+0x4800] ;  /* 0x00480000e0a8783b */ /* 0x000e6e0000000200 */
[C---:B----4-:R-:W-:Y:S08]  /*96a0*/  HMMA.16816.F32.BF16 R20, R204.reuse, R172, R20 ;  /* 0x000000accc14723c */ /* 0x050ff00000041814 */
[C---:B------:R-:W-:Y:S01]  /*96b0*/  HMMA.16816.F32.BF16 R24, R204.reuse, R174, R24 ;  /* 0x000000aecc18723c */ /* 0x040fe20000041818 */
[----:B------:R-:W4:Y:S07]  /*96c0*/  LDSM.16.M88.4 R172, [R224+0x5000] ;  /* 0x00500000e0ac783b */ /* 0x000f2e0000000200 */
[C---:B-----5:R-:W-:Y:S08]  /*96d0*/  HMMA.16816.F32.BF16 R28, R204.reuse, R176, R28 ;  /* 0x000000b0cc1c723c */ /* 0x060ff0000004181c */
[----:B------:R-:W-:Y:S01]  /*96e0*/  HMMA.16816.F32.BF16 R32, R204, R178, R32 ;  /* 0x000000b2cc20723c */ /* 0x000fe20000041820 */
[----:B------:R-:W5:Y:S06]  /*96f0*/  LDSM.16.M88.4 R176, [R224+0x5800] ;  /* 0x00580000e0b0783b */ /* 0x000f6c0000000200 */
        /* <DEDUP_REMOVED lines=19> */
[----:B------:R-:W1:Y:S07]  /*9830*/  LDSM.16.M88.4 R168, [R214] ;  /* 0x00000000d6a8783b */ /* 0x000e6e0000000200 */
[C---:B----4-:R-:W-:Y:S08]  /*9840*/  HMMA.16816.F32.BF16 R20, R196.reuse, R172, R20 ;  /* 0x000000acc414723c */ /* 0x050ff00000041814 */
[C---:B------:R-:W-:Y:S01]  /*9850*/  HMMA.16816.F32.BF16 R24, R196.reuse, R174, R24 ;  /* 0x000000aec418723c */ /* 0x040fe20000041818 */
[----:B------:R-:W4:Y:S07]  /*9860*/  LDSM.16.M88.4 R172, [R213] ;  /* 0x00000000d5ac783b */ /* 0x000f2e0000000200 */
[C---:B-----5:R-:W-:Y:S08]  /*9870*/  HMMA.16816.F32.BF16 R28, R196.reuse, R176, R28 ;  /* 0x000000b0c41c723c */ /* 0x060ff0000004181c */
        /* <DEDUP_REMOVED lines=17> */
[C---:B------:R-:W-:Y:S08]  /*9990*/  HMMA.16816.F32.BF16 R8, R188.reuse, R194, R8 ;  /* 0x000000c2bc08723c */ /* 0x040ff00000041808 */
[C---:B-1----:R-:W-:Y:S08]  /*99a0*/  HMMA.16816.F32.BF16 R12, R188.reuse, R168, R12 ;  /* 0x000000a8bc0c723c */ /* 0x042ff0000004180c */
[C---:B------:R-:W-:Y:S08]  /*99b0*/  HMMA.16816.F32.BF16 R16, R188.reuse, R170, R16 ;  /* 0x000000aabc10723c */ /* 0x040ff00000041810 */
[C---:B----4-:R-:W-:Y:S08]  /*99c0*/  HMMA.16816.F32.BF16 R20, R188.reuse, R172, R20 ;  /* 0x000000acbc14723c */ /* 0x050ff00000041814 */
[C---:B------:R-:W-:Y:S08]  /*99d0*/  HMMA.16816.F32.BF16 R24, R188.reuse, R174, R24 ;  /* 0x000000aebc18723c */ /* 0x040ff00000041818 */
[C---:B-----5:R-:W-:Y:S08]  /*99e0*/  HMMA.16816.F32.BF16 R28, R188.reuse, R176, R28 ;  /* 0x000000b0bc1c723c */ /* 0x060ff0000004181c */
[----:B------:R-:W-:Y:S08]  /*99f0*/  HMMA.16816.F32.BF16 R32, R188, R178, R32 ;  /* 0x000000b2bc20723c */ /* 0x000ff00000041820 */
[C---:B------:R-:W-:Y:S08]  /*9a00*/  HMMA.16816.F32.BF16 R4, R196.reuse, R200, R4 ;  /* 0x000000c8c404723c */ /* 0x040ff00000041804 */
[C---:B------:R-:W-:Y:S08]  /*9a10*/  HMMA.16816.F32.BF16 R8, R196.reuse, R202, R8 ;  /* 0x000000cac408723c */ /* 0x040ff00000041808 */
[C---:B--2---:R-:W-:Y:S08]  /*9a20*/  HMMA.16816.F32.BF16 R12, R196.reuse, R164, R12 ;  /* 0x000000a4c40c723c */ /* 0x044ff0000004180c */
[C---:B------:R-:W-:Y:S01]  /*9a30*/  HMMA.16816.F32.BF16 R16, R196.reuse, R166, R16 ;  /* 0x000000a6c410723c */ /* 0x040fe20000041810 */
[----:B------:R-:W1:Y:S07]  /*9a40*/  LDSM.16.M88.4 R164, [R224+0x6800] ;  /* 0x00680000e0a4783b */ /* 0x000e6e0000000200 */
[C---:B---3--:R-:W-:Y:S08]  /*9a50*/  HMMA.16816.F32.BF16 R20, R196.reuse, R180, R20 ;  /* 0x000000b4c414723c */ /* 0x048ff00000041814 */
[C---:B------:R-:W-:Y:S08]  /*9a60*/  HMMA.16816.F32.BF16 R24, R196.reuse, R182, R24 ;  /* 0x000000b6c418723c */ /* 0x040ff00000041818 */
[C---:B------:R-:W-:Y:S08]  /*9a70*/  HMMA.16816.F32.BF16 R28, R196.reuse, R184, R28 ;  /* 0x000000b8c41c723c */ /* 0x040ff0000004181c */
[----:B------:R-:W-:Y:S08]  /*9a80*/  HMMA.16816.F32.BF16 R32, R196, R186, R32 ;  /* 0x000000bac420723c */ /* 0x000ff00000041820 */
[C---:B------:R-:W-:Y:S08]  /*9a90*/  HMMA.16816.F32.BF16 R4, R204.reuse, R208, R4 ;  /* 0x000000d0cc04723c */ /* 0x040ff00000041804 */
[C---:B------:R-:W-:Y:S08]  /*9aa0*/  HMMA.16816.F32.BF16 R8, R204.reuse, R210, R8 ;  /* 0x000000d2cc08723c */ /* 0x040ff00000041808 */
[C---:B-1----:R-:W-:Y:S08]  /*9ab0*/  HMMA.16816.F32.BF16 R12, R204.reuse, R164, R12 ;  /* 0x000000a4cc0c723c */ /* 0x042ff0000004180c */
[----:B------:R-:W-:Y:S01]  /*9ac0*/  FMUL.FTZ R4, R4, c[0x0][0x2ec] ;  /* 0x0000bb0004047a20 */ /* 0x000fe20000410000 */
[C---:B------:R-:W-:Y:S03]  /*9ad0*/  HMMA.16816.F32.BF16 R16, R204.reuse, R166, R16 ;  /* 0x000000a6cc10723c */ /* 0x040fe60000041810 */
[----:B------:R-:W1:Y:S01]  /*9ae0*/  MUFU.TANH R183, R4 ;  /* 0x0000000400b77308 */ /* 0x000e620000002400 */
[----:B------:R-:W-:Y:S02]  /*9af0*/  FMUL.FTZ R5, R5, c[0x0][0x2ec] ;  /* 0x0000bb0005057a20 */ /* 0x000fe40000410000 */
[----:B------:R-:W-:Y:S02]  /*9b00*/  FMUL.FTZ R6, R6, c[0x0][0x2ec] ;  /* 0x0000bb0006067a20 */ /* 0x000fe40000410000 */
[----:B------:R-:W-:Y:S04]  /*9b10*/  FMUL.FTZ R7, R7, c[0x0][0x2ec] ;  /* 0x0000bb0007077a20 */ /* 0x000fe80000410000 */
[----:B------:R-:W-:Y:S01]  /*9b20*/  FMUL.FTZ R8, R8, c[0x0][0x2ec] ;  /* 0x0000bb0008087a20 */ /* 0x000fe20000410000 */
[----:B------:R-:W2:Y:S01]  /*9b30*/  MUFU.TANH R177, R5 ;  /* 0x0000000500b17308 */ /* 0x000ea20000002400 */
[----:B------:R-:W-:Y:S02]  /*9b40*/  FMUL.FTZ R9, R9, c[0x0][0x2ec] ;  /* 0x0000bb0009097a20 */ /* 0x000fe40000410000 */
[----:B------:R-:W-:Y:S02]  /*9b50*/  FMUL.FTZ R10, R10, c[0x0][0x2ec] ;  /* 0x0000bb000a0a7a20 */ /* 0x000fe40000410000 */
[----:B------:R-:W-:Y:S02]  /*9b60*/  FMUL.FTZ R11, R11, c[0x0][0x2ec] ;  /* 0x0000bb000b0b7a20 */ /* 0x000fe40000410000 */
[----:B------:R-:W-:Y:S02]  /*9b70*/  FMUL.FTZ R12, R12, c[0x0][0x2ec] ;  /* 0x0000bb000c0c7a20 */ /* 0x000fe40000410000 */
[----:B------:R-:W-:Y:S01]  /*9b80*/  FMUL.FTZ R13, R13, c[0x0][0x2ec] ;  /* 0x0000bb000d0d7a20 */ /* 0x000fe20000410000 */
[----:B------:R-:W3:Y:S01]  /*9b90*/  MUFU.TANH R182, R6 ;  /* 0x0000000600b67308 */ /* 0x000ee20000002400 */
[----:B------:R-:W-:Y:S02]  /*9ba0*/  FMUL.FTZ R14, R14, c[0x0][0x2ec] ;  /* 0x0000bb000e0e7a20 */ /* 0x000fe40000410000 */
[----:B------:R-:W-:Y:S02]  /*9bb0*/  FMUL.FTZ R15, R15, c[0x0][0x2ec] ;  /* 0x0000bb000f0f7a20 */ /* 0x000fe40000410000 */
[----:B------:R-:W-:Y:S02]  /*9bc0*/  FMUL.FTZ R16, R16, c[0x0][0x2ec] ;  /* 0x0000bb0010107a20 */ /* 0x000fe40000410000 */
[----:B------:R-:W-:Y:S02]  /*9bd0*/  FMUL.FTZ R17, R17, c[0x0][0x2ec] ;  /* 0x0000bb0011117a20 */ /* 0x000fe40000410000 */
[----:B------:R-:W-:Y:S01]  /*9be0*/  FMUL.FTZ R18, R18, c[0x0][0x2ec] ;  /* 0x0000bb0012127a20 */ /* 0x000fe20000410000 */
[----:B------:R4:W1:Y:S01]  /*9bf0*/  MUFU.TANH R181, R7 ;  /* 0x0000000700b57308 */ /* 0x0008620000002400 */
[----:B------:R-:W-:Y:S09]  /*9c00*/  FMUL.FTZ R19, R19, c[0x0][0x2ec] ;  /* 0x0000bb0013137a20 */ /* 0x000ff20000410000 */
[----:B------:R-:W1:Y:S10]  /*9c10*/  MUFU.TANH R180, R8 ;  /* 0x0000000800b47308 */ /* 0x000e740000002400 */
[----:B------:R-:W1:Y:S01]  /*9c20*/  MUFU.TANH R193, R9 ;  /* 0x0000000900c17308 */ /* 0x000e620000002400 */
[----:B----4-:R-:W4:Y:S09]  /*9c30*/  LDSM.16.M88.4 R4, [R224+0x7000] ;  /* 0x00700000e004783b */ /* 0x010f320000000200 */
[----:B------:R-:W1:Y:S10]  /*9c40*/  MUFU.TANH R192, R10 ;  /* 0x0000000a00c07308 */ /* 0x000e740000002400 */
[----:B------:R5:W1:Y:S10]  /*9c50*/  MUFU.TANH R191, R11 ;  /* 0x0000000b00bf7308 */ /* 0x000a740000002400 */
[----:B------:R1:W1:Y:S10]  /*9c60*/  MUFU.TANH R175, R12 ;  /* 0x0000000c00af7308 */ /* 0x0002740000002400 */
[----:B------:R1:W1:Y:S01]  /*9c70*/  MUFU.TANH R174, R13 ;  /* 0x0000000d00ae7308 */ /* 0x0002620000002400 */
[----:B-----5:R-:W5:Y:S01]  /*9c80*/  LDSM.16.M88.4 R8, [R224+0x7800] ;  /* 0x00780000e008783b */ /* 0x020f620000000200 */
[----:B------:R-:W-:Y:S04]  /*9c90*/  DEPBAR.LE SB0, 0x0 ;  /* 0x000080000000791a */ /* 0x000fe80000000000 */
[C---:B----4-:R-:W-:Y:S04]  /*9ca0*/  HMMA.16816.F32.BF16 R20, R204.reuse, R4, R20 ;  /* 0x00000004cc14723c */ /* 0x050fe80000041814 */
[----:B------:R4:W1:Y:S01]  /*9cb0*/  MUFU.TANH R173, R14 ;  /* 0x0000000e00ad7308 */ /* 0x0008620000002400 */
[----:B------:R-:W-:Y:S03]  /*9cc0*/  BAR.SYNC.DEFER_BLOCKING 0x0 ;  /* 0x0000000000007b1d */ /* 0x000fe60000010000 */
[C---:B------:R-:W-:Y:S06]  /*9cd0*/  HMMA.16816.F32.BF16 R24, R204.reuse, R6, R24 ;  /* 0x00000006cc18723c */ /* 0x040fec0000041818 */
[----:B------:R4:W1:Y:S10]  /*9ce0*/  MUFU.TANH R172, R15 ;  /* 0x0000000f00ac7308 */ /* 0x0008740000002400 */
[----:B------:R4:W1:Y:S01]  /*9cf0*/  MUFU.TANH R171, R16 ;  /* 0x0000001000ab7308 */ /* 0x0008620000002400 */
[----:B------:R-:W-:Y:S02]  /*9d00*/  FMUL.FTZ R20, R20, c[0x0][0x2ec] ;  /* 0x0000bb0014147a20 */ /* 0x000fe40000410000 */
[----:B------:R-:W-:Y:S02]  /*9d10*/  FMUL.FTZ R21, R21, c[0x0][0x2ec] ;  /* 0x0000bb0015157a20 */ /* 0x000fe40000410000 */
[----:B------:R-:W-:Y:S02]  /*9d20*/  FMUL.FTZ R22, R22, c[0x0][0x2ec] ;  /* 0x0000bb0016167a20 */ /* 0x000fe40000410000 */
[----:B------:R-:W-:Y:S03]  /*9d30*/  FMUL.FTZ R23, R23, c[0x0][0x2ec] ;  /* 0x0000bb0017177a20 */ /* 0x000fe60000410000 */
[----:B------:R4:W1:Y:S01]  /*9d40*/  MUFU.TANH R170, R17 ;  /* 0x0000001100aa7308 */ /* 0x0008620000002400 */
[----:B------:R-:W-:Y:S02]  /*9d50*/  FMUL.FTZ R24, R24, c[0x0][0x2ec] ;  /* 0x0000bb0018187a20 */ /* 0x000fe40000410000 */
[----:B------:R-:W-:Y:S01]  /*9d60*/  FMUL.FTZ R25, R25, c[0x0][0x2ec] ;  /* 0x0000bb0019197a20 */ /* 0x000fe20000410000 */
[C---:B-----5:R-:W-:Y:S03]  /*9d70*/  HMMA.16816.F32.BF16 R28, R204.reuse, R8, R28 ;  /* 0x00000008cc1c723c */ /* 0x060fe6000004181c */
[----:B------:R-:W-:Y:S02]  /*9d80*/  FMUL.FTZ R26, R26, c[0x0][0x2ec] ;  /* 0x0000bb001a1a7a20 */ /* 0x000fe40000410000 */
[----:B------:R-:W-:Y:S01]  /*9d90*/  FMUL.FTZ R27, R27, c[0x0][0x2ec] ;  /* 0x0000bb001b1b7a20 */ /* 0x000fe20000410000 */
[----:B------:R4:W1:Y:S02]  /*9da0*/  MUFU.TANH R169, R18 ;  /* 0x0000001200a97308 */ /* 0x0008640000002400 */
[----:B------:R-:W-:Y:S08]  /*9db0*/  HMMA.16816.F32.BF16 R32, R204, R10, R32 ;  /* 0x0000000acc20723c */ /* 0x000ff00000041820 */
[----:B------:R4:W1:Y:S08]  /*9dc0*/  MUFU.TANH R168, R19 ;  /* 0x0000001300a87308 */ /* 0x0008700000002400 */
[----:B------:R-:W-:Y:S02]  /*9dd0*/  FMUL.FTZ R28, R28, c[0x0][0x2ec] ;  /* 0x0000bb001c1c7a20 */ /* 0x000fe40000410000 */
[----:B------:R4:W1:Y:S01]  /*9de0*/  MUFU.TANH R210, R20 ;  /* 0x0000001400d27308 */ /* 0x0008620000002400 */
[----:B------:R-:W-:Y:S02]  /*9df0*/  FMUL.FTZ R29, R29, c[0x0][0x2ec] ;  /* 0x0000bb001d1d7a20 */ /* 0x000fe40000410000 */
[----:B------:R-:W-:Y:S02]  /*9e00*/  FMUL.FTZ R30, R30, c[0x0][0x2ec] ;  /* 0x0000bb001e1e7a20 */ /* 0x000fe40000410000 */
[----:B------:R-:W-:Y:S02]  /*9e10*/  FMUL.FTZ R31, R31, c[0x0][0x2ec] ;  /* 0x0000bb001f1f7a20 */ /* 0x000fe40000410000 */
[----:B------:R-:W-:Y:S02]  /*9e20*/  FMUL.FTZ R32, R32, c[0x0][0x2ec] ;  /* 0x0000bb0020207a20 */ /* 0x000fe40000410000 */
[----:B------:R-:W-:Y:S01]  /*9e30*/  FMUL.FTZ R33, R33, c[0x0][0x2ec] ;  /* 0x0000bb0021217a20 */ /* 0x000fe20000410000 */
[----:B------:R4:W1:Y:S01]  /*9e40*/  MUFU.TANH R209, R21 ;  /* 0x0000001500d17308 */ /* 0x0008620000002400 */
[----:B------:R-:W-:Y:S02]  /*9e50*/  FMUL.FTZ R34, R34, c[0x0][0x2ec] ;  /* 0x0000bb0022227a20 */ /* 0x000fe40000410000 */
[----:B------:R-:W-:Y:S07]  /*9e60*/  FMUL.FTZ R35, R35, c[0x0][0x2ec] ;  /* 0x0000bb0023237a20 */ /* 0x000fee0000410000 */
[----:B------:R4:W1:Y:S10]  /*9e70*/  MUFU.TANH R208, R22 ;  /* 0x0000001600d07308 */ /* 0x0008740000002400 */
        /* <DEDUP_REMOVED lines=12> */
[----:B------:R4:W1:Y:S02]  /*9f40*/  MUFU.TANH R165, R35 ;  /* 0x0000002300a57308 */ /* 0x0008640000002400 */
[----:B-1234-:R-:W-:-:S05]  /*9f50*/  @P0 BRA `(.L_x_383) ;  /* 0xffffe9f000000947 */ /* 0x01efca000383ffff */
.L_x_382:
        /* <DEDUP_REMOVED lines=17> */
[----:B------:R-:W2:Y:S01]  /*a070*/  LDL.LU R211, [R1] ;  /* 0x0000000001d37983 */ /* 0x000ea20000300800 */
        /* <DEDUP_REMOVED lines=19> */
[----:B------:R-:W1:Y:S08]  /*a1b0*/  SHFL.BFLY PT, R6, R5, 0x2, 0x1f ;  /* 0x0c401f0005067f89 */ /* 0x000e7000000e0000 */
[----:B------:R-:W3:Y:S01]  /*a1c0*/  SHFL.BFLY PT, R4, R3, 0x2, 0x1f ;  /* 0x0c401f0003047f89 */ /* 0x000ee200000e0000 */
[----:B-1----:R-:W-:Y:S07]  /*a1d0*/  FMNMX.FTZ R5, R5, R6, !PT ;  /* 0x0000000605057209 */ /* 0x002fee0007810000 */
[----:B------:R-:W1:Y:S01]  /*a1e0*/  SHFL.BFLY PT, R164, R5, 0x1, 0x1f ;  /* 0x0c201f0005a47f89 */ /* 0x000e6200000e0000 */
[----:B---3--:R-:W-:Y:S07]  /*a1f0*/  FMNMX.FTZ R4, R3, R4, !PT ;  /* 0x0000000403047209 */ /* 0x008fee0007810000 */
[----:B------:R-:W3:Y:S01]  /*a200*/  SHFL.BFLY PT, R3, R4, 0x1, 0x1f ;  /* 0x0c201f0004037f89 */ /* 0x000ee200000e0000 */
[----:B-1----:R-:W-:Y:S04]  /*a210*/  FMNMX.FTZ R164, R5, R164, !PT ;  /* 0x000000a405a47209 */ /* 0x002fe80007810000 */
[C---:B------:R-:W-:Y:S01]  /*a220*/  FSETP.NEU.FTZ.AND P1, PT, R164.reuse, -INF , PT ;  /* 0xff800000a400780b */ /* 0x040fe20003f3d000 */
[C---:B------:R-:W-:Y:S02]  /*a230*/  FMUL.FTZ R187, R164.reuse, c[0x0][0x23c] ;  /* 0x00008f00a4bb7a20 */ /* 0x040fe40000410000 */
[----:B------:R-:W-:Y:S01]  /*a240*/  FADD.FTZ R2, -R164, R2 ;  /* 0x00000002a4027221 */ /* 0x000fe20000010100 */
[----:B---3--:R-:W-:Y:S02]  /*a250*/  FMNMX.FTZ R3, R4, R3, !PT ;  /* 0x0000000304037209 */ /* 0x008fe40007810000 */
[----:B------:R-:W-:Y:S01]  /*a260*/  FSEL R187, R187, RZ, P1 ;  /* 0x000000ffbbbb7208 */ /* 0x000fe20000800000 */
[----:B------:R-:W-:Y:S01]  /*a270*/  FMUL.FTZ R2, R2, c[0x0][0x23c] ;  /* 0x00008f0002027a20 */ /* 0x000fe20000410000 */
[C---:B------:R-:W-:Y:S01]  /*a280*/  FSETP.NEU.FTZ.AND P1, PT, R3.reuse, -INF , PT ;  /* 0xff8000000300780b */ /* 0x040fe20003f3d000 */
[----:B------:R-:W-:Y:S02]  /*a290*/  FMUL.FTZ R4, R3, c[0x0][0x23c] ;  /* 0x00008f0003047a20 */ /* 0x000fe40000410000 */
[--C-:B------:R-:W-:Y:S02]  /*a2a0*/  FFMA.FTZ R185, R177, c[0x0][0x23c], -R187.reuse ;  /* 0x00008f00b1b97a23 */ /* 0x100fe400000108bb */
[----:B------:R-:W-:Y:S01]  /*a2b0*/  FADD.FTZ R0, -R3, R0 ;  /* 0x0000000003007221 */ /* 0x000fe20000010100 */
[----:B------:R-:W-:Y:S01]  /*a2c0*/  FSEL R177, R4, RZ, P1 ;  /* 0x000000ff04b17208 */ /* 0x000fe20000800000 */
[--C-:B------:R-:W-:Y:S01]  /*a2d0*/  FFMA.FTZ R186, R183, c[0x0][0x23c], -R187.reuse ;  /* 0x00008f00b7ba7a23 */ /* 0x100fe200000108bb */
[----:B------:R-:W1:Y:S01]  /*a2e0*/  MUFU.EX2 R2, R2 ;  /* 0x0000000200027308 */ /* 0x000e620000000800 */
[----:B------:R-:W-:Y:S02]  /*a2f0*/  FFMA.FTZ R184, R180, c[0x0][0x23c], -R187 ;  /* 0x00008f00b4b87a23 */ /* 0x000fe400000108bb */
[--C-:B------:R-:W-:Y:S02]  /*a300*/  FFMA.FTZ R182, R182, c[0x0][0x23c], -R177.reuse ;  /* 0x00008f00b6b67a23 */ /* 0x100fe400000108b1 */
[----:B------:R-:W-:Y:S02]  /*a310*/  FFMA.FTZ R181, R181, c[0x0][0x23c], -R177 ;  /* 0x00008f00b5b57a23 */ /* 0x000fe400000108b1 */
[----:B------:R-:W-:Y:S02]  /*a320*/  FFMA.FTZ R183, R193, c[0x0][0x23c], -R187 ;  /* 0x00008f00c1b77a23 */ /* 0x000fe400000108bb */
[--C-:B------:R-:W-:Y:S01]  /*a330*/  FFMA.FTZ R180, R192, c[0x0][0x23c], -R177.reuse ;  /* 0x00008f00c0b47a23 */ /* 0x100fe200000108b1 */
[----:B------:R-:W-:Y:S01]  /*a340*/  MUFU.EX2 R186, R186 ;  /* 0x000000ba00ba7308 */ /* 0x000fe20000000800 */
[----:B------:R-:W-:Y:S02]  /*a350*/  FFMA.FTZ R167, R191, c[0x0][0x23c], -R177 ;  /* 0x00008f00bfa77a23 */ /* 0x000fe400000108b1 */
[----:B------:R-:W-:Y:S02]  /*a360*/  FMUL.FTZ R0, R0, c[0x0][0x23c] ;  /* 0x00008f0000007a20 */ /* 0x000fe40000410000 */
[--C-:B------:R-:W-:Y:S02]  /*a370*/  FFMA.FTZ R191, R175, c[0x0][0x23c], -R187.reuse ;  /* 0x00008f00afbf7a23 */ /* 0x100fe400000108bb */
[----:B------:R-:W-:Y:S02]  /*a380*/  FFMA.FTZ R192, R174, c[0x0][0x23c], -R187 ;  /* 0x00008f00aec07a23 */ /* 0x000fe400000108bb */
[--C-:B------:R-:W-:Y:S01]  /*a390*/  FFMA.FTZ R193, R173, c[0x0][0x23c], -R177.reuse ;  /* 0x00008f00adc17a23 */ /* 0x100fe200000108b1 */
[----:B------:R-:W3:Y:S01]  /*a3a0*/  MUFU.EX2 R0, R0 ;  /* 0x0000000000007308 */ /* 0x000ee20000000800 */
[----:B------:R-:W-:Y:S02]  /*a3b0*/  FFMA.FTZ R194, R172, c[0x0][0x23c], -R177 ;  /* 0x00008f00acc27a23 */ /* 0x000fe400000108b1 */
[----:B------:R-:W-:Y:S01]  /*a3c0*/  LDSM.16.MT88.4 R172, [R232+0x14800] ;  /* 0x01480000e8ac783b */ /* 0x000fe20000004200 */
[C---:B-1----:R-:W-:Y:S02]  /*a3d0*/  FMUL.FTZ R4, R2.reuse, R160 ;  /* 0x000000a002047220 */ /* 0x042fe40000410000 */
[C---:B------:R-:W-:Y:S02]  /*a3e0*/  FMUL.FTZ R5, R2.reuse, R161 ;  /* 0x000000a102057220 */ /* 0x040fe40000410000 */
[C---:B------:R-:W-:Y:S02]  /*a3f0*/  FMUL.FTZ R8, R2.reuse, R156 ;  /* 0x0000009c02087220 */ /* 0x040fe40000410000 */
        /* <DEDUP_REMOVED lines=9> */
[C---:B---3--:R-:W-:Y:S02]  /*a490*/  FMUL.FTZ R6, R0.reuse, R162 ;  /* 0x000000a200067220 */ /* 0x048fe40000410000 */
[C---:B------:R-:W-:Y:S02]  /*a4a0*/  FMUL.FTZ R7, R0.reuse, R163 ;  /* 0x000000a300077220 */ /* 0x040fe40000410000 */
[C---:B------:R-:W-:Y:S01]  /*a4b0*/  FMUL.FTZ R10, R0.reuse, R158 ;  /* 0x0000009e000a7220 */ /* 0x040fe20000410000 */
[----:B------:R-:W3:Y:S01]  /*a4c0*/  MUFU.EX2 R181, R181 ;  /* 0x000000b500b57308 */ /* 0x000ee20000000800 */
[C---:B------:R-:W-:Y:S02]  /*a4d0*/  FMUL.FTZ R11, R0.reuse, R159 ;  /* 0x0000009f000b7220 */ /* 0x040fe40000410000 */
[C---:B------:R-:W-:Y:S01]  /*a4e0*/  FMUL.FTZ R18, R0.reuse, R150 ;  /* 0x0000009600127220 */ /* 0x040fe20000410000 */
[----:B-1----:R-:W-:Y:S01]  /*a4f0*/  F2FP.BF16.PACK_AB R160, R185, R186 ;  /* 0x000000bab9a0723e */ /* 0x002fe200000010ff */
[C---:B------:R-:W-:Y:S01]  /*a500*/  FMUL.FTZ R19, R0.reuse, R151 ;  /* 0x0000009700137220 */ /* 0x040fe20000410000 */
[----:B------:R-:W-:Y:S01]  /*a510*/  LDSM.16.MT88.4 R156, [R230+0x12800] ;  /* 0x01280000e69c783b */ /* 0x000fe20000004200 */
[C---:B------:R-:W-:Y:S02]  /*a520*/  FMUL.FTZ R26, R0.reuse, R142 ;  /* 0x0000008e001a7220 */ /* 0x040fe40000410000 */
[C---:B------:R-:W-:Y:S01]  /*a530*/  FMUL.FTZ R27, R0.reuse, R143 ;  /* 0x0000008f001b7220 */ /* 0x040fe20000410000 */
[----:B------:R-:W-:Y:S01]  /*a540*/  MUFU.EX2 R184, R184 ;  /* 0x000000b800b87308 */ /* 0x000fe20000000800 */
[C---:B------:R-:W-:Y:S02]  /*a550*/  FMUL.FTZ R34, R0.reuse, R134 ;  /* 0x0000008600227220 */ /* 0x040fe40000410000 */
[----:B------:R-:W-:Y:S01]  /*a560*/  FMUL.FTZ R35, R0, R135 ;  /* 0x0000008700237220 */ /* 0x000fe20000410000 */
[----:B------:R-:W-:Y:S01]  /*a570*/  LDSM.16.MT88.4 R140, [R228+0x12000] ;  /* 0x01200000e48c783b */ /* 0x000fe20000004200 */
[--C-:B------:R-:W-:Y:S02]  /*a580*/  FFMA.FTZ R196, R171, c[0x0][0x23c], -R187.reuse ;  /* 0x00008f00abc47a23 */ /* 0x100fe400000108bb */
[----:B------:R-:W-:Y:S02]  /*a590*/  FFMA.FTZ R195, R170, c[0x0][0x23c], -R187 ;  /* 0x00008f00aac37a23 */ /* 0x000fe400000108bb */
[--C-:B------:R-:W-:Y:S01]  /*a5a0*/  FFMA.FTZ R197, R169, c[0x0][0x23c], -R177.reuse ;  /* 0x00008f00a9c57a23 */ /* 0x100fe200000108b1 */
[----:B------:R-:W1:Y:S01]  /*a5b0*/  MUFU.EX2 R183, R183 ;  /* 0x000000b700b77308 */ /* 0x000e620000000800 */
[--C-:B------:R-:W-:Y:S01]  /*a5c0*/  FFMA.FTZ R198, R168, c[0x0][0x23c], -R177.reuse ;  /* 0x00008f00a8c67a23 */ /* 0x100fe200000108b1 */
[----:B------:R-:W-:Y:S01]  /*a5d0*/  LDSM.16.MT88.4 R132, [R229+0x12000] ;  /* 0x01200000e584783b */ /* 0x000fe20000004200 */
[----:B------:R-:W-:Y:S01]  /*a5e0*/  FFMA.FTZ R207, R179, c[0x0][0x23c], -R177 ;  /* 0x00008f00b3cf7a23 */ /* 0x000fe200000108b1 */
[----:B---3--:R-:W-:Y:S01]  /*a5f0*/  F2FP.BF16.PACK_AB R161, R181, R182 ;  /* 0x000000b6b5a1723e */ /* 0x008fe200000010ff */
[C---:B------:R-:W-:Y:S02]  /*a600*/  FMUL.FTZ R36, R2.reuse, R36 ;  /* 0x0000002402247220 */ /* 0x040fe40000410000 */
[----:B------:R-:W-:Y:S02]  /*a610*/  FMUL.FTZ R37, R2, R37 ;  /* 0x0000002502257220 */ /* 0x000fe40000410000 */
[C---:B------:R-:W-:Y:S01]  /*a620*/  FMUL.FTZ R38, R0.reuse, R38 ;  /* 0x0000002600267220 */ /* 0x040fe20000410000 */
[----:B------:R-:W-:Y:S01]  /*a630*/  MUFU.EX2 R180, R180 ;  /* 0x000000b400b47308 */ /* 0x000fe20000000800 */
[----:B------:R-:W-:Y:S01]  /*a640*/  LDSM.16.MT88.4 R148, [R228+0x10800] ;  /* 0x01080000e494783b */ /* 0x000fe20000004200 */
[----:B------:R-:W-:Y:S02]  /*a650*/  FMUL.FTZ R39, R0, R39 ;  /* 0x0000002700277220 */ /* 0x000fe40000410000 */
[C---:B------:R-:W-:Y:S02]  /*a660*/  FMUL.FTZ R40, R2.reuse, R40 ;  /* 0x0000002802287220 */ /* 0x040fe40000410000 */
[----:B------:R-:W-:Y:S02]  /*a670*/  FMUL.FTZ R41, R2, R41 ;  /* 0x0000002902297220 */ /* 0x000fe40000410000 */
[C---:B------:R-:W-:Y:S01]  /*a680*/  FMUL.FTZ R42, R0.reuse, R42 ;  /* 0x0000002a002a7220 */ /* 0x040fe20000410000 */
[----:B------:R-:W-:Y:S01]  /*a690*/  LDSM.16.MT88.4 R168, [R228+0x12800] ;  /* 0x01280000e4a8783b */ /* 0x000fe20000004200 */
[----:B------:R-:W3:Y:S01]  /*a6a0*/  MUFU.EX2 R167, R167 ;  /* 0x000000a700a77308 */ /* 0x000ee20000000800 */
        /* <DEDUP_REMOVED lines=12> */
[----:B------:R-:W1:Y:S01]  /*a770*/  MUFU.EX2 R192, R192 ;  /* 0x000000c000c07308 */ /* 0x000e620000000800 */
[----:B------:R-:W-:Y:S02]  /*a780*/  FMUL.FTZ R53, R2, R53 ;  /* 0x0000003502357220 */ /* 0x000fe40000410000 */
[C---:B------:R-:W-:Y:S01]  /*a790*/  FMUL.FTZ R54, R0.reuse, R54 ;  /* 0x0000003600367220 */ /* 0x040fe20000410000 */
[----:B---3--:R-:W-:Y:S01]  /*a7a0*/  F2FP.BF16.PACK_AB R163, R167, R180 ;  /* 0x000000b4a7a3723e */ /* 0x008fe200000010ff */
[----:B------:R-:W-:Y:S02]  /*a7b0*/  FMUL.FTZ R55, R0, R55 ;  /* 0x0000003700377220 */ /* 0x000fe40000410000 */
[C---:B------:R-:W-:Y:S02]  /*a7c0*/  FMUL.FTZ R56, R2.reuse, R56 ;  /* 0x0000003802387220 */ /* 0x040fe40000410000 */
[----:B------:R-:W-:Y:S01]  /*a7d0*/  FMUL.FTZ R57, R2, R57 ;  /* 0x0000003902397220 */ /* 0x000fe20000410000 */
[----:B------:R-:W-:Y:S01]  /*a7e0*/  MUFU.EX2 R193, R193 ;  /* 0x000000c100c17308 */ /* 0x000fe20000000800 */
[C---:B------:R-:W-:Y:S05]  /*a7f0*/  HMMA.16816.F32.BF16 R4, R160.reuse, R12, R4 ;  /* 0x0000000ca004723c */ /* 0x040fea0000041804 */
[----:B------:R-:W-:Y:S02]  /*a800*/  FMUL.FTZ R58, R0, R58 ;  /* 0x0000003a003a7220 */ /* 0x000fe40000410000 */
[C---:B------:R-:W-:Y:S01]  /*a810*/  FMUL.FTZ R12, R2.reuse, R152 ;  /* 0x00000098020c7220 */ /* 0x040fe20000410000 */
[C---:B------:R-:W-:Y:S01]  /*a820*/  HMMA.16816.F32.BF16 R8, R160.reuse, R14, R8 ;  /* 0x0000000ea008723c */ /* 0x040fe20000041808 */
[----:B------:R-:W3:Y:S03]  /*a830*/  MUFU.EX2 R194, R194 ;  /* 0x000000c200c27308 */ /* 0x000ee60000000800 */
[----:B------:R-:W-:Y:S02]  /*a840*/  FMUL.FTZ R13, R2, R153 ;  /* 0x00000099020d7220 */ /* 0x000fe40000410000 */
[C---:B------:R-:W-:Y:S02]  /*a850*/  FMUL.FTZ R59, R0.reuse, R59 ;  /* 0x0000003b003b7220 */ /* 0x040fe40000410000 */
[C---:B------:R-:W-:Y:S03]  /*a860*/  FMUL.FTZ R14, R0.reuse, R154 ;  /* 0x0000009a000e7220 */ /* 0x040fe60000410000 */
[----:B------:R-:W-:Y:S01]  /*a870*/  MUFU.EX2 R196, R196 ;  /* 0x000000c400c47308 */ /* 0x000fe20000000800 */
[----:B------:R-:W-:Y:S02]  /*a880*/  FMUL.FTZ R15, R0, R155 ;  /* 0x0000009b000f7220 */ /* 0x000fe40000410000 */
[----:B------:R-:W4:Y:S01]  /*a890*/  LDSM.16.MT88.4 R152, [R228+0x10000] ;  /* 0x01000000e498783b */ /* 0x000f220000004200 */
[C---:B------:R-:W-:Y:S02]  /*a8a0*/  FMUL.FTZ R60, R2.reuse, R60 ;  /* 0x0000003c023c7220 */ /* 0x040fe40000410000 */
[----:B------:R-:W-:Y:S02]  /*a8b0*/  FMUL.FTZ R61, R2, R61 ;  /* 0x0000003d023d7220 */ /* 0x000fe40000410000 */
[C---:B------:R-:W-:Y:S02]  /*a8c0*/  HMMA.16816.F32.BF16 R12, R160.reuse, R20, R12 ;  /* 0x00000014a00c723c */ /* 0x040fe4000004180c */
[----:B------:R-:W5:Y:S01]  /*a8d0*/  MUFU.EX2 R195, R195 ;  /* 0x000000c300c37308 */ /* 0x000f620000000800 */
[C---:B------:R-:W-:Y:S02]  /*a8e0*/  FMUL.FTZ R62, R0.reuse, R62 ;  /* 0x0000003e003e7220 */ /* 0x040fe40000410000 */
[----:B------:R-:W-:Y:S02]  /*a8f0*/  FMUL.FTZ R63, R0, R63 ;  /* 0x0000003f003f7220 */ /* 0x000fe40000410000 */
[C---:B------:R-:W-:Y:S01]  /*a900*/  FMUL.FTZ R20, R2.reuse, R144 ;  /* 0x0000009002147220 */ /* 0x040fe20000410000 */
[C---:B------:R-:W-:Y:S04]  /*a910*/  HMMA.16816.F32.BF16 R16, R160.reuse, R22, R16 ;  /* 0x00000016a010723c */ /* 0x040fe80000041810 */
[C---:B------:R-:W-:Y:S01]  /*a920*/  FMUL.FTZ R21, R2.reuse, R145 ;  /* 0x0000009102157220 */ /* 0x040fe20000410000 */
[----:B------:R-:W-:Y:S01]  /*a930*/  MUFU.EX2 R197, R197 ;  /* 0x000000c500c57308 */ /* 0x000fe20000000800 */
[----:B------:R-:W-:Y:S02]  /*a940*/  FMUL.FTZ R64, R2, R64 ;  /* 0x0000004002407220 */ /* 0x000fe40000410000 */
[C---:B------:R-:W-:Y:S04]  /*a950*/  FMUL.FTZ R22, R0.reuse, R146 ;  /* 0x0000009200167220 */ /* 0x040fe80000410000 */
[----:B------:R-:W-:Y:S02]  /*a960*/  FMUL.FTZ R23, R0, R147 ;  /* 0x0000009300177220 */ /* 0x000fe40000410000 */
[----:B------:R-:W1:Y:S01]  /*a970*/  LDSM.16.MT88.4 R144, [R232+0x12000] ;  /* 0x01200000e890783b */ /* 0x000e620000004200 */
[----:B------:R-:W-:Y:S01]  /*a980*/  FMUL.FTZ R65, R2, R65 ;  /* 0x0000004102417220 */ /* 0x000fe20000410000 */
[----:B------:R-:W1:Y:S01]  /*a990*/  MUFU.EX2 R198, R198 ;  /* 0x000000c600c67308 */ /* 0x000e620000000800 */
[C---:B------:R-:W-:Y:S02]  /*a9a0*/  FMUL.FTZ R66, R0.reuse, R66 ;  /* 0x0000004200427220 */ /* 0x040fe40000410000 */
[C---:B------:R-:W-:Y:S03]  /*a9b0*/  HMMA.16816.F32.BF16 R20, R160.reuse, R28, R20 ;  /* 0x0000001ca014723c */ /* 0x040fe60000041814 */
[----:B------:R-:W-:Y:S02]  /*a9c0*/  FMUL.FTZ R67, R0, R67 ;  /* 0x0000004300437220 */ /* 0x000fe40000410000 */
[C---:B------:R-:W-:Y:S02]  /*a9d0*/  FMUL.FTZ R68, R2.reuse, R68 ;  /* 0x0000004402447220 */ /* 0x040fe40000410000 */
[C---:B------:R-:W-:Y:S01]  /*a9e0*/  FMUL.FTZ R28, R2.reuse, R136 ;  /* 0x00000088021c7220 */ /* 0x040fe20000410000 */
[C---:B------:R-:W-:Y:S01]  /*a9f0*/  HMMA.16816.F32.BF16 R24, R160.reuse, R30, R24 ;  /* 0x0000001ea018723c */ /* 0x040fe20000041818 */
[----:B------:R-:W-:Y:S03]  /*aa00*/  MUFU.EX2 R207, R207 ;  /* 0x000000cf00cf7308 */ /* 0x000fe60000000800 */
[C---:B------:R-:W-:Y:S02]  /*aa10*/  FMUL.FTZ R29, R2.reuse, R137 ;  /* 0x00000089021d7220 */ /* 0x040fe40000410000 */
[----:B------:R-:W-:Y:S02]  /*aa20*/  FMUL.FTZ R69, R2, R69 ;  /* 0x0000004502457220 */ /* 0x000fe40000410000 */
[C---:B------:R-:W-:Y:S04]  /*aa30*/  FMUL.FTZ R30, R0.reuse, R138 ;  /* 0x0000008a001e7220 */ /* 0x040fe80000410000 */
[C---:B------:R-:W-:Y:S02]  /*aa40*/  FMUL.FTZ R31, R0.reuse, R139 ;  /* 0x0000008b001f7220 */ /* 0x040fe40000410000 */
[----:B------:R-:W2:Y:S01]  /*aa50*/  LDSM.16.MT88.4 R136, [R230+0x12000] ;  /* 0x01200000e688783b */ /* 0x000ea20000004200 */
[C---:B------:R-:W-:Y:S02]  /*aa60*/  FMUL.FTZ R70, R0.reuse, R70 ;  /* 0x0000004600467220 */ /* 0x040fe40000410000 */
[----:B------:R-:W-:Y:S02]  /*aa70*/  FMUL.FTZ R71, R0, R71 ;  /* 0x0000004700477220 */ /* 0x000fe40000410000 */
[C---:B----4-:R-:W-:Y:S03]  /*aa80*/  HMMA.16816.F32.BF16 R28, R160.reuse, R152, R28 ;  /* 0x00000098a01c723c */ /* 0x050fe6000004181c */
[C---:B------:R-:W-:Y:S02]  /*aa90*/  FMUL.FTZ R72, R2.reuse, R72 ;  /* 0x0000004802487220 */ /* 0x040fe40000410000 */
[----:B------:R-:W-:Y:S02]  /*aaa0*/  FMUL.FTZ R73, R2, R73 ;  /* 0x0000004902497220 */ /* 0x000fe40000410000 */
[C---:B------:R-:W-:Y:S01]  /*aab0*/  FMUL.FTZ R74, R0.reuse, R74 ;  /* 0x0000004a004a7220 */ /* 0x040fe20000410000 */
[C---:B------:R-:W-:Y:S01]  /*aac0*/  HMMA.16816.F32.BF16 R32, R160.reuse, R154, R32 ;  /* 0x0000009aa020723c */ /* 0x040fe20000041820 */
[----:B------:R-:W-:Y:S03]  /*aad0*/  LDSM.16.MT88.4 R152, [R232+0x12800] ;  /* 0x01280000e898783b */ /* 0x000fe60000004200 */
[----:B------:R-:W-:Y:S02]  /*aae0*/  FMUL.FTZ R75, R0, R75 ;  /* 0x0000004b004b7220 */ /* 0x000fe40000410000 */
[C---:B------:R-:W-:Y:S02]  /*aaf0*/  FMUL.FTZ R76, R2.reuse, R76 ;  /* 0x0000004c024c7220 */ /* 0x040fe40000410000 */
[C---:B-1----:R-:W-:Y:S04]  /*ab00*/  HMMA.16816.F32.BF16 R36, R160.reuse, R144, R36 ;  /* 0x00000090a024723c */ /* 0x042fe80000041824 */
[----:B------:R-:W-:Y:S02]  /*ab10*/  FMUL.FTZ R77, R2, R77 ;  /* 0x0000004d024d7220 */ /* 0x000fe40000410000 */
[C---:B------:R-:W-:Y:S02]  /*ab20*/  FMUL.FTZ R78, R0.reuse, R78 ;  /* 0x0000004e004e7220 */ /* 0x040fe40000410000 */
[C---:B------:R-:W-:Y:S01]  /*ab30*/  HMMA.16816.F32.BF16 R40, R160.reuse, R146, R40 ;  /* 0x00000092a028723c */ /* 0x040fe20000041828 */
[----:B------:R-:W-:Y:S03]  /*ab40*/  LDSM.16.MT88.4 R144, [R229+0x10800] ;  /* 0x01080000e590783b */ /* 0x000fe60000004200 */
        /* <DEDUP_REMOVED lines=22> */
[----:B------:R-:W4:Y:S03]  /*acb0*/  LDSM.16.MT88.4 R140, [R229+0x14000] ;  /* 0x01400000e58c783b */ /* 0x000f260000004200 */
        /* <DEDUP_REMOVED lines=18> */
[C---:B----4-:R-:W-:Y:S04]  /*ade0*/  HMMA.16816.F32.BF16 R84, R160.reuse, R140, R84 ;  /* 0x0000008ca054723c */ /* 0x050fe80000041854 */
        /* <DEDUP_REMOVED lines=38> */
[----:B------:R-:W-:Y:S03]  /*b050*/  FMUL.FTZ R129, R2, R129 ;  /* 0x0000008102817220 */ /* 0x000fe60000410000 */
[C---:B--2---:R-:W-:Y:S03]  /*b060*/  HMMA.16816.F32.BF16 R124, R160.reuse, R132, R124 ;  /* 0x00000084a07c723c */ /* 0x044fe6000004187c */
[C---:B------:R-:W-:Y:S02]  /*b070*/  FMUL.FTZ R130, R0.reuse, R130 ;  /* 0x0000008200827220 */ /* 0x040fe40000410000 */
[----:B------:R-:W-:Y:S02]  /*b080*/  FMUL.FTZ R131, R0, R131 ;  /* 0x0000008300837220 */ /* 0x000fe40000410000 */
[----:B------:R-:W-:Y:S01]  /*b090*/  F2FP.BF16.PACK_AB R132, R192, R191 ;  /* 0x000000bfc084723e */ /* 0x000fe200000010ff */
[--C-:B------:R-:W-:Y:S01]  /*b0a0*/  FFMA.FTZ R204, R210, c[0x0][0x23c], -R187.reuse ;  /* 0x00008f00d2cc7a23 */ /* 0x100fe200000108bb */
[----:B---3--:R-:W-:Y:S03]  /*b0b0*/  F2FP.BF16.PACK_AB R133, R194, R193 ;  /* 0x000000c1c285723e */ /* 0x008fe600000010ff */
[----:B------:R-:W-:Y:S01]  /*b0c0*/  HMMA.16816.F32.BF16 R128, R160, R134, R128 ;  /* 0x00000086a080723c */ /* 0x000fe20000041880 */
[----:B------:R-:W2:Y:S01]  /*b0d0*/  LDSM.16.MT88.4 R160, [R229+0x12800] ;  /* 0x01280000e5a0783b */ /* 0x000ea20000004200 */
[----:B------:R-:W-:Y:S01]  /*b0e0*/  MUFU.EX2 R204, R204 ;  /* 0x000000cc00cc7308 */ /* 0x000fe20000000800 */
[----:B------:R-:W-:Y:S02]  /*b0f0*/  FFMA.FTZ R205, R209, c[0x0][0x23c], -R187 ;  /* 0x00008f00d1cd7a23 */ /* 0x000fe400000108bb */
[----:B------:R-:W-:Y:S02]  /*b100*/  FFMA.FTZ R206, R208, c[0x0][0x23c], -R177 ;  /* 0x00008f00d0ce7a23 */ /* 0x000fe400000108b1 */
[----:B-----5:R-:W-:Y:S01]  /*b110*/  F2FP.BF16.PACK_AB R134, R195, R196 ;  /* 0x000000c4c386723e */ /* 0x020fe200000010ff */
[----:B------:R-:W-:Y:S01]  /*b120*/  FFMA.FTZ R208, R178, c[0x0][0x23c], -R187 ;  /* 0x00008f00b2d07a23 */ /* 0x000fe200000108bb */
[----:B------:R-:W-:Y:S03]  /*b130*/  F2FP.BF16.PACK_AB R135, R198, R197 ;  /* 0x000000c5c687723e */ /* 0x000fe600000010ff */
[----:B------:R-:W-:Y:S01]  /*b140*/  FFMA.FTZ R203, R203, c[0x0][0x23c], -R177 ;  /* 0x00008f00cbcb7a23 */ /* 0x000fe200000108b1 */
[----:B------:R-:W-:Y:S01]  /*b150*/  MUFU.EX2 R205, R205 ;  /* 0x000000cd00cd7308 */ /* 0x000fe20000000800 */
[--C-:B------:R-:W-:Y:S02]  /*b160*/  FFMA.FTZ R202, R202, c[0x0][0x23c], -R187.reuse ;  /* 0x00008f00caca7a23 */ /* 0x100fe400000108bb */
[C---:B----4-:R-:W-:Y:S05]  /*b170*/  HMMA.16816.F32.BF16 R4, R132.reuse, R140, R4 ;  /* 0x0000008c8404723c */ /* 0x050fea0000041804 */
[----:B------:R-:W-:Y:S02]  /*b180*/  FFMA.FTZ R201, R201, c[0x0][0x23c], -R187 ;  /* 0x00008f00c9c97a23 */ /* 0x000fe400000108bb */
[--C-:B------:R-:W-:Y:S01]  /*b190*/  FFMA.FTZ R200, R200, c[0x0][0x23c], -R177.reuse ;  /* 0x00008f00c8c87a23 */ /* 0x100fe200000108b1 */
[C---:B------:R-:W-:Y:S01]  /*b1a0*/  HMMA.16816.F32.BF16 R8, R132.reuse, R142, R8 ;  /* 0x0000008e8408723c */ /* 0x040fe20000041808 */
[----:B------:R-:W3:Y:S01]  /*b1b0*/  LDSM.16.MT88.4 R140, [R230+0x14800] ;  /* 0x01480000e68c783b */ /* 0x000ee20000004200 */
[----:B------:R-:W4:Y:S02]  /*b1c0*/  MUFU.EX2 R206, R206 ;  /* 0x000000ce00ce7308 */ /* 0x000f240000000800 */
[----:B------:R-:W-:Y:S02]  /*b1d0*/  FFMA.FTZ R199, R199, c[0x0][0x23c], -R177 ;  /* 0x00008f00c7c77a23 */ /* 0x000fe400000108b1 */
[--C-:B------:R-:W-:Y:S02]  /*b1e0*/  FFMA.FTZ R189, R189, c[0x0][0x23c], -R187.reuse ;  /* 0x00008f00bdbd7a23 */ /* 0x100fe400000108bb */
[C---:B-1----:R-:W-:Y:S04]  /*b1f0*/  HMMA.16816.F32.BF16 R12, R132.reuse, R136, R12 ;  /* 0x00000088840c723c */ /* 0x042fe8000004180c */
[--C-:B------:R-:W-:Y:S01]  /*b200*/  FFMA.FTZ R190, R190, c[0x0][0x23c], -R187.reuse ;  /* 0x00008f00bebe7a23 */ /* 0x100fe200000108bb */
[----:B------:R-:W1:Y:S01]  /*b210*/  MUFU.EX2 R203, R203 ;  /* 0x000000cb00cb7308 */ /* 0x000e620000000800 */
[----:B------:R-:W-:Y:S02]  /*b220*/  FFMA.FTZ R187, R176, c[0x0][0x23c], -R187 ;  /* 0x00008f00b0bb7a23 */ /* 0x000fe400000108bb */
[C---:B------:R-:W-:Y:S01]  /*b230*/  HMMA.16816.F32.BF16 R16, R132.reuse, R138, R16 ;  /* 0x0000008a8410723c */ /* 0x040fe20000041810 */
[----:B------:R-:W5:Y:S03]  /*b240*/  LDSM.16.MT88.4 R136, [R229+0x14800] ;  /* 0x01480000e588783b */ /* 0x000f660000004200 */
[--C-:B------:R-:W-:Y:S02]  /*b250*/  FFMA.FTZ R188, R188, c[0x0][0x23c], -R177.reuse ;  /* 0x00008f00bcbc7a23 */ /* 0x100fe400000108b1 */
[--C-:B------:R-:W-:Y:S01]  /*b260*/  FFMA.FTZ R166, R166, c[0x0][0x23c], -R177.reuse ;  /* 0x00008f00a6a67a23 */ /* 0x100fe200000108b1 */
[----:B------:R-:W-:Y:S01]  /*b270*/  MUFU.EX2 R187, R187 ;  /* 0x000000bb00bb7308 */ /* 0x000fe20000000800 */
[C---:B------:R-:W-:Y:S04]  /*b280*/  HMMA.16816.F32.BF16 R20, R132.reuse, R144, R20 ;  /* 0x000000908414723c */ /* 0x040fe80000041814 */
[----:B------:R-:W-:Y:S02]  /*b290*/  FFMA.FTZ R177, R165, c[0x0][0x23c], -R177 ;  /* 0x00008f00a5b17a23 */ /* 0x000fe400000108b1 */
[----:B------:R-:W-:Y:S02]  /*b2a0*/  FFMA.FTZ R182, R0, R252, R182 ;  /* 0x000000fc00b67223 */ /* 0x000fe400000100b6 */
[C---:B------:R-:W-:Y:S01]  /*b2b0*/  HMMA.16816.F32.BF16 R24, R132.reuse, R146, R24 ;  /* 0x000000928418723c */ /* 0x040fe20000041818 */
[----:B------:R-:W1:Y:S01]  /*b2c0*/  LDSM.16.MT88.4 R144, [R228+0x14800] ;  /* 0x01480000e490783b */ /* 0x000e620000004200 */
[----:B------:R2:W-:Y:S02]  /*b2d0*/  MUFU.EX2 R165, R177 ;  /* 0x000000b100a57308 */ /* 0x0005e40000000800 */
[----:B------:R-:W-:Y:S01]  /*b2e0*/  FFMA.FTZ R186, R2, R211, R186 ;  /* 0x000000d302ba7223 */ /* 0x000fe200000100ba */
[----:B------:R-:W-:Y:S01]  /*b2f0*/  MOV R2, R164 ;  /* 0x000000a400027202 */ /* 0x000fe20000000f00 */
[----:B------:R-:W-:Y:S02]  /*b300*/  FADD.FTZ R182, R181, R182 ;  /* 0x000000b6b5b67221 */ /* 0x000fe40000010000 */
[C---:B------:R-:W-:Y:S04]  /*b310*/  HMMA.16816.F32.BF16 R28, R132.reuse, R148, R28 ;  /* 0x00000094841c723c */ /* 0x040fe8000004181c */
[----:B------:R-:W-:Y:S01]  /*b320*/  MUFU.EX2 R202, R202 ;  /* 0x000000ca00ca7308 */ /* 0x000fe20000000800 */
[----:B------:R-:W-:Y:S02]  /*b330*/  FADD.FTZ R186, R185, R186 ;  /* 0x000000bab9ba7221 */ /* 0x000fe40000010000 */
[----:B------:R-:W-:Y:S01]  /*b340*/  FADD.FTZ R182, R180, R182 ;  /* 0x000000b6b4b67221 */ /* 0x000fe20000010000 */
[C---:B------:R-:W-:Y:S01]  /*b350*/  HMMA.16816.F32.BF16 R32, R132.reuse, R150, R32 ;  /* 0x000000968420723c */ /* 0x040fe20000041820 */
[----:B------:R-:W1:Y:S03]  /*b360*/  LDSM.16.MT88.4 R148, [R232+0x16800] ;  /* 0x01680000e894783b */ /* 0x000e660000004200 */
[----:B------:R-:W-:Y:S02]  /*b370*/  FADD.FTZ R186, R184, R186 ;  /* 0x000000bab8ba7221 */ /* 0x000fe40000010000 */
[----:B------:R-:W1:Y:S01]  /*b380*/  MUFU.EX2 R201, R201 ;  /* 0x000000c900c97308 */ /* 0x000e620000000800 */
[----:B------:R-:W-:Y:S01]  /*b390*/  FADD.FTZ R167, R167, R182 ;  /* 0x000000b6a7a77221 */ /* 0x000fe20000010000 */
[C---:B------:R-:W-:Y:S01]  /*b3a0*/  HMMA.16816.F32.BF16 R36, R132.reuse, R152, R36 ;  /* 0x000000988424723c */ /* 0x040fe20000041824 */
[----:B--2---:R-:W-:Y:S03]  /*b3b0*/  LDSM.16.MT88.4 R176, [R228+0x15800] ;  /* 0x01580000e4b0783b */ /* 0x004fe60000004200 */
[----:B------:R-:W-:Y:S02]  /*b3c0*/  FADD.FTZ R183, R183, R186 ;  /* 0x000000bab7b77221 */ /* 0x000fe40000010000 */
[----:B------:R-:W-:Y:S02]  /*b3d0*/  FADD.FTZ R167, R193, R167 ;  /* 0x000000a7c1a77221 */ /* 0x000fe40000010000 */
[C---:B------:R-:W-:Y:S01]  /*b3e0*/  HMMA.16816.F32.BF16 R40, R132.reuse, R154, R40 ;  /* 0x0000009a8428723c */ /* 0x040fe20000041828 */
[----:B------:R-:W-:Y:S01]  /*b3f0*/  MUFU.EX2 R200, R200 ;  /* 0x000000c800c87308 */ /* 0x000fe20000000800 */
[----:B------:R-:W-:Y:S02]  /*b400*/  LDSM.16.MT88.4 R152, [R228+0x11000] ;  /* 0x01100000e498783b */ /* 0x000fe40000004200 */
[----:B------:R-:W-:Y:S02]  /*b410*/  FADD.FTZ R183, R191, R183 ;  /* 0x000000b7bfb77221 */ /* 0x000fe40000010000 */
[----:B------:R-:W-:Y:S02]  /*b420*/  FADD.FTZ R194, R194, R167 ;  /* 0x000000a7c2c27221 */ /* 0x000fe40000010000 */
[C---:B------:R-:W-:Y:S03]  /*b430*/  HMMA.16816.F32.BF16 R44, R132.reuse, R156, R44 ;  /* 0x0000009c842c723c */ /* 0x040fe6000004182c */
[----:B------:R-:W2:Y:S01]  /*b440*/  MUFU.EX2 R199, R199 ;  /* 0x000000c700c77308 */ /* 0x000ea20000000800 */
[----:B------:R-:W-:Y:S02]  /*b450*/  FADD.FTZ R192, R192, R183 ;  /* 0x000000b7c0c07221 */ /* 0x000fe40000010000 */
[----:B------:R-:W-:Y:S02]  /*b460*/  FADD.FTZ R194, R197, R194 ;  /* 0x000000c2c5c27221 */ /* 0x000fe40000010000 */
[C---:B------:R-:W-:Y:S01]  /*b470*/  HMMA.16816.F32.BF16 R48, R132.reuse, R158, R48 ;  /* 0x0000009e8430723c */ /* 0x040fe20000041830 */
[----:B------:R-:W-:Y:S03]  /*b480*/  LDSM.16.MT88.4 R156, [R230+0x13000] ;  /* 0x01300000e69c783b */ /* 0x000fe60000004200 */
[----:B------:R-:W-:Y:S01]  /*b490*/  FADD.FTZ R192, R196, R192 ;  /* 0x000000c0c4c07221 */ /* 0x000fe20000010000 */
[----:B------:R-:W1:Y:S01]  /*b4a0*/  MUFU.EX2 R189, R189 ;  /* 0x000000bd00bd7308 */ /* 0x000e620000000800 */
[----:B------:R-:W-:Y:S02]  /*b4b0*/  FADD.FTZ R198, R198, R194 ;  /* 0x000000c2c6c67221 */ /* 0x000fe40000010000 */
[C---:B------:R-:W-:Y:S04]  /*b4c0*/  HMMA.16816.F32.BF16 R52, R132.reuse, R160, R52 ;  /* 0x000000a08434723c */ /* 0x040fe80000041834 */
[----:B------:R-:W-:Y:S02]  /*b4d0*/  FADD.FTZ R195, R195, R192 ;  /* 0x000000c0c3c37221 */ /* 0x000fe40000010000 */
[----:B----4-:R-:W-:Y:S01]  /*b4e0*/  FADD.FTZ R198, R206, R198 ;  /* 0x000000c6cec67221 */ /* 0x010fe20000010000 */
[----:B------:R-:W4:Y:S01]  /*b4f0*/  MUFU.EX2 R190, R190 ;  /* 0x000000be00be7308 */ /* 0x000f220000000800 */
[C---:B------:R-:W-:Y:S01]  /*b500*/  HMMA.16816.F32.BF16 R56, R132.reuse, R162, R56 ;  /* 0x000000a28438723c */ /* 0x040fe20000041838 */
[----:B------:R-:W-:Y:S03]  /*b510*/  LDSM.16.MT88.4 R160, [R229+0x13000] ;  /* 0x01300000e5a0783b */ /* 0x000fe60000004200 */
[----:B------:R-:W-:Y:S04]  /*b520*/  FADD.FTZ R195, R204, R195 ;  /* 0x000000c3ccc37221 */ /* 0x000fe80000010000 */
[C---:B------:R-:W-:Y:S01]  /*b530*/  HMMA.16816.F32.BF16 R60, R132.reuse, R168, R60 ;  /* 0x000000a8843c723c */ /* 0x040fe2000004183c */
[----:B------:R-:W-:Y:S07]  /*b540*/  MUFU.EX2 R188, R188 ;  /* 0x000000bc00bc7308 */ /* 0x000fee0000000800 */
[C---:B------:R-:W-:Y:S01]  /*b550*/  HMMA.16816.F32.BF16 R64, R132.reuse, R170, R64 ;  /* 0x000000aa8440723c */ /* 0x040fe20000041840 */
[----:B------:R-:W-:Y:S02]  /*b560*/  LDSM.16.MT88.4 R168, [R228+0x13000] ;  /* 0x01300000e4a8783b */ /* 0x000fe40000004200 */
[----:B------:R-:W1:Y:S05]  /*b570*/  MUFU.EX2 R208, R208 ;  /* 0x000000d000d07308 */ /* 0x000e6a0000000800 */
[C---:B------:R-:W-:Y:S05]  /*b580*/  HMMA.16816.F32.BF16 R68, R132.reuse, R172, R68 ;  /* 0x000000ac8444723c */ /* 0x040fea0000041844 */
[----:B------:R-:W1:Y:S03]  /*b590*/  MUFU.EX2 R166, R166 ;  /* 0x000000a600a67308 */ /* 0x000e660000000800 */
[C---:B------:R-:W-:Y:S01]  /*b5a0*/  HMMA.16816.F32.BF16 R72, R132.reuse, R174, R72 ;  /* 0x000000ae8448723c */ /* 0x040fe20000041848 */
[----:B------:R-:W-:Y:S07]  /*b5b0*/  LDSM.16.MT88.4 R172, [R232+0x15000] ;  /* 0x01500000e8ac783b */ /* 0x000fee0000004200 */
[C---:B---3--:R-:W-:Y:S08]  /*b5c0*/  HMMA.16816.F32.BF16 R76, R132.reuse, R140, R76 ;  /* 0x0000008c844c723c */ /* 0x048ff0000004184c */
[C---:B------:R-:W-:Y:S01]  /*b5d0*/  HMMA.16816.F32.BF16 R80, R132.reuse, R142, R80 ;  /* 0x0000008e8450723c */ /* 0x040fe20000041850 */
[----:B------:R-:W3:Y:S07]  /*b5e0*/  LDSM.16.MT88.4 R140, [R230+0x16800] ;  /* 0x01680000e68c783b */ /* 0x000eee0000004200 */
[C---:B-----5:R-:W-:Y:S08]  /*b5f0*/  HMMA.16816.F32.BF16 R84, R132.reuse, R136, R84 ;  /* 0x000000888454723c */ /* 0x060ff00000041854 */
[C---:B------:R-:W-:Y:S01]  /*b600*/  HMMA.16816.F32.BF16 R88, R132.reuse, R138, R88 ;  /* 0x0000008a8458723c */ /* 0x040fe20000041858 */
[----:B------:R-:W5:Y:S07]  /*b610*/  LDSM.16.MT88.4 R136, [R229+0x16800] ;  /* 0x01680000e588783b */ /* 0x000f6e0000004200 */
[C---:B-1----:R-:W-:Y:S08]  /*b620*/  HMMA.16816.F32.BF16 R92, R132.reuse, R144, R92 ;  /* 0x00000090845c723c */ /* 0x042ff0000004185c */
[C---:B------:R-:W-:Y:S01]  /*b630*/  HMMA.16816.F32.BF16 R96, R132.reuse, R146, R96 ;  /* 0x000000928460723c */ /* 0x040fe20000041860 */
[----:B------:R-:W1:Y:S07]  /*b640*/  LDSM.16.MT88.4 R144, [R228+0x16800] ;  /* 0x01680000e490783b */ /* 0x000e6e0000004200 */
[C---:B------:R-:W-:Y:S08]  /*b650*/  HMMA.16816.F32.BF16 R100, R132.reuse, R148, R100 ;  /* 0x000000948464723c */ /* 0x040ff00000041864 */
        /* <DEDUP_REMOVED lines=9> */
[----:B------:R-:W-:Y:S01]  /*b6f0*/  HMMA.16816.F32.BF16 R128, R132, R146, R128 ;  /* 0x000000928480723c */ /* 0x000fe20000041880 */
[----:B------:R-:W1:Y:S06]  /*b700*/  LDSM.16.MT88.4 R144, [R232+0x13000] ;  /* 0x01300000e890783b */ /* 0x000e6c0000004200 */
[C---:B------:R-:W-:Y:S01]  /*b710*/  F2FP.BF16.PACK_AB R132, R205.reuse, R204 ;  /* 0x000000cccd84723e */ /* 0x040fe200000010ff */
[----:B------:R-:W-:Y:S01]  /*b720*/  FADD.FTZ R205, R205, R195 ;  /* 0x000000c3cdcd7221 */ /* 0x000fe20000010000 */
[----:B------:R-:W-:Y:S03]  /*b730*/  F2FP.BF16.PACK_AB R133, R203, R206 ;  /* 0x000000cecb85723e */ /* 0x000fe600000010ff */
[----:B------:R-:W-:Y:S01]  /*b740*/  F2FP.BF16.PACK_AB R134, R201, R202 ;  /* 0x000000cac986723e */ /* 0x000fe200000010ff */
[----:B------:R-:W-:Y:S01]  /*b750*/  FADD.FTZ R205, R202, R205 ;  /* 0x000000cdcacd7221 */ /* 0x000fe20000010000 */
[----:B--2---:R-:W-:Y:S01]  /*b760*/  F2FP.BF16.PACK_AB R135, R199, R200 ;  /* 0x000000c8c787723e */ /* 0x004fe200000010ff */
[----:B------:R-:W-:Y:S02]  /*b770*/  FADD.FTZ R203, R203, R198 ;  /* 0x000000c6cbcb7221 */ /* 0x000fe40000010000 */
[----:B------:R-:W-:Y:S02]  /*b780*/  FADD.FTZ R201, R201, R205 ;  /* 0x000000cdc9c97221 */ /* 0x000fe40000010000 */
[----:B------:R-:W-:Y:S02]  /*b790*/  FADD.FTZ R203, R200, R203 ;  /* 0x000000cbc8cb7221 */ /* 0x000fe40000010000 */
[C---:B---3--:R-:W-:Y:S03]  /*b7a0*/  HMMA.16816.F32.BF16 R4, R132.reuse, R140, R4 ;  /* 0x0000008c8404723c */ /* 0x048fe60000041804 */
[----:B------:R-:W-:Y:S02]  /*b7b0*/  FADD.FTZ R201, R189, R201 ;  /* 0x000000c9bdc97221 */ /* 0x000fe40000010000 */
[----:B------:R-:W-:Y:S02]  /*b7c0*/  FADD.FTZ R199, R199, R203 ;  /* 0x000000cbc7c77221 */ /* 0x000fe40000010000 */
[----:B----4-:R-:W-:Y:S01]  /*b7d0*/  FADD.FTZ R201, R190, R201 ;  /* 0x000000c9bec97221 */ /* 0x010fe20000010000 */
[C---:B------:R-:W-:Y:S01]  /*b7e0*/  HMMA.16816.F32.BF16 R8, R132.reuse, R142, R8 ;  /* 0x0000008e8408723c */ /* 0x040fe20000041808 */
[----:B------:R-:W2:Y:S03]  /*b7f0*/  LDSM.16.MT88.4 R140, [R230+0x15000] ;  /* 0x01500000e68c783b */ /* 0x000ea60000004200 */
[----:B------:R-:W-:Y:S02]  /*b800*/  FADD.FTZ R201, R208, R201 ;  /* 0x000000c9d0c97221 */ /* 0x000fe40000010000 */
[----:B------:R-:W-:Y:S02]  /*b810*/  FADD.FTZ R199, R188, R199 ;  /* 0x000000c7bcc77221 */ /* 0x000fe40000010000 */
[C---:B-----5:R-:W-:Y:S04]  /*b820*/  HMMA.16816.F32.BF16 R12, R132.reuse, R136, R12 ;  /* 0x00000088840c723c */ /* 0x060fe8000004180c */
[----:B------:R-:W-:Y:S02]  /*b830*/  FADD.FTZ R0, R187, R201 ;  /* 0x000000c9bb007221 */ /* 0x000fe40000010000 */
[----:B------:R-:W-:Y:S02]  /*b840*/  FADD.FTZ R199, R207, R199 ;  /* 0x000000c7cfc77221 */ /* 0x000fe40000010000 */
[C---:B------:R-:W-:Y:S01]  /*b850*/  HMMA.16816.F32.BF16 R16, R132.reuse, R138, R16 ;  /* 0x0000008a8410723c */ /* 0x040fe20000041810 */
[----:B------:R-:W3:Y:S03]  /*b860*/  LDSM.16.MT88.4 R136, [R229+0x15000] ;  /* 0x01500000e588783b */ /* 0x000ee60000004200 */
[----:B------:R-:W-:Y:S04]  /*b870*/  FADD.FTZ R199, R166, R199 ;  /* 0x000000c7a6c77221 */ /* 0x000fe80000010000 */
[C---:B------:R-:W-:Y:S01]  /*b880*/  HMMA.16816.F32.BF16 R20, R132.reuse, R148, R20 ;  /* 0x000000948414723c */ /* 0x040fe20000041814 */
[----:B------:R4:W-:Y:S03]  /*b890*/  STL [R1], R0 ;  /* 0x0000000001007387 */ /* 0x0009e60000100800 */
[----:B------:R-:W-:Y:S04]  /*b8a0*/  FADD.FTZ R252, R165, R199 ;  /* 0x000000c7a5fc7221 */ /* 0x000fe80000010000 */
[C---:B------:R-:W-:Y:S01]  /*b8b0*/  HMMA.16816.F32.BF16 R24, R132.reuse, R150, R24 ;  /* 0x000000968418723c */ /* 0x040fe20000041818 */
[----:B------:R-:W-:Y:S07]  /*b8c0*/  LDSM.16.MT88.4 R148, [R232+0x17000] ;  /* 0x01700000e894783b */ /* 0x000fee0000004200 */
[C---:B------:R-:W-:Y:S08]  /*b8d0*/  HMMA.16816.F32.BF16 R28, R132.reuse, R152, R28 ;  /* 0x00000098841c723c */ /* 0x040ff0000004181c */
[C---:B------:R-:W-:Y:S04]  /*b8e0*/  HMMA.16816.F32.BF16 R32, R132.reuse, R154, R32 ;  /* 0x0000009a8420723c */ /* 0x040fe80000041820 */
[----:B----4-:R-:W-:Y:S04]  /*b8f0*/  MOV R0, R3 ;  /* 0x0000000300007202 */ /* 0x010fe80000000f00 */
[C---:B-1----:R-:W-:Y:S08]  /*b900*/  HMMA.16816.F32.BF16 R36, R132.reuse, R144, R36 ;  /* 0x000000908424723c */ /* 0x042ff00000041824 */
[C---:B------:R-:W-:Y:S01]  /*b910*/  HMMA.16816.F32.BF16 R40, R132.reuse, R146, R40 ;  /* 0x000000928428723c */ /* 0x040fe20000041828 */
[----:B------:R-:W1:Y:S07]  /*b920*/  LDSM.16.MT88.4 R144, [R228+0x15000] ;  /* 0x01500000e490783b */ /* 0x000e6e0000004200 */
[C---:B------:R-:W-:Y:S08]  /*b930*/  HMMA.16816.F32.BF16 R44, R132.reuse, R156, R44 ;  /* 0x0000009c842c723c */ /* 0x040ff0000004182c */
[C---:B------:R-:W-:Y:S01]  /*b940*/  HMMA.16816.F32.BF16 R48, R132.reuse, R158, R48 ;  /* 0x0000009e8430723c */ /* 0x040fe20000041830 */
[----:B------:R-:W-:Y:S07]  /*b950*/  LDSM.16.MT88.4 R156, [R232+0x11800] ;  /* 0x01180000e89c783b */ /* 0x000fee0000004200 */
[C---:B------:R-:W-:Y:S08]  /*b960*/  HMMA.16816.F32.BF16 R52, R132.reuse, R160, R52 ;  /* 0x000000a08434723c */ /* 0x040ff00000041834 */
[C---:B------:R-:W-:Y:S08]  /*b970*/  HMMA.16816.F32.BF16 R56, R132.reuse, R162, R56 ;  /* 0x000000a28438723c */ /* 0x040ff00000041838 */
[C---:B------:R-:W-:Y:S07]  /*b980*/  HMMA.16816.F32.BF16 R60, R132.reuse, R168, R60 ;  /* 0x000000a8843c723c */ /* 0x040fee000004183c */
[----:B------:R-:W-:Y:S01]  /*b990*/  F2FP.BF16.PACK_AB R168, R190, R189 ;  /* 0x000000bdbea8723e */ /* 0x000fe200000010ff */
[C---:B------:R-:W-:Y:S04]  /*b9a0*/  HMMA.16816.F32.BF16 R64, R132.reuse, R170, R64 ;  /* 0x000000aa8440723c */ /* 0x040fe80000041840 */
[----:B------:R-:W-:Y:S03]  /*b9b0*/  F2FP.BF16.PACK_AB R169, R207, R188 ;  /* 0x000000bccfa9723e */ /* 0x000fe600000010ff */
[----:B------:R-:W-:Y:S01]  /*b9c0*/  F2FP.BF16.PACK_AB R170, R187, R208 ;  /* 0x000000d0bbaa723e */ /* 0x000fe200000010ff */
[C---:B------:R-:W-:Y:S04]  /*b9d0*/  HMMA.16816.F32.BF16 R68, R132.reuse, R172, R68 ;  /* 0x000000ac8444723c */ /* 0x040fe80000041844 */
[----:B------:R-:W-:Y:S04]  /*b9e0*/  F2FP.BF16.PACK_AB R171, R165, R166 ;  /* 0x000000a6a5ab723e */ /* 0x000fe800000010ff */
        /* <DEDUP_REMOVED lines=18> */
[C---:B------:R-:W-:Y:S08]  /*bb10*/  HMMA.16816.F32.BF16 R120, R132.reuse, R138, R120 ;  /* 0x0000008a8478723c */ /* 0x040ff00000041878 */
[C---:B-1----:R-:W-:Y:S08]  /*bb20*/  HMMA.16816.F32.BF16 R124, R132.reuse, R144, R124 ;  /* 0x00000090847c723c */ /* 0x042ff0000004187c */
[----:B------:R-:W-:Y:S08]  /*bb30*/  HMMA.16816.F32.BF16 R128, R132, R146, R128 ;  /* 0x000000928480723c */ /* 0x000ff00000041880 */
[C---:B------:R-:W-:Y:S01]  /*bb40*/  HMMA.16816.F32.BF16 R160, R168.reuse, R156, R4 ;  /* 0x0000009ca8a0723c */ /* 0x040fe20000041804 */
[----:B------:R-:W1:Y:S07]  /*bb50*/  LDSM.16.MT88.4 R4, [R232+0x13800] ;  /* 0x01380000e804783b */ /* 0x000e6e0000004200 */
[C---:B------:R-:W-:Y:S01]  /*bb60*/  HMMA.16816.F32.BF16 R156, R168.reuse, R158, R8 ;  /* 0x0000009ea89c723c */ /* 0x040fe20000041808 */
[----:B------:R-:W3:Y:S07]  /*bb70*/  LDSM.16.MT88.4 R8, [R230+0x13800] ;  /* 0x01380000e608783b */ /* 0x000eee0000004200 */
[C---:B----4-:R-:W-:Y:S01]  /*bb80*/  HMMA.16816.F32.BF16 R152, R168.reuse, R148, R12 ;  /* 0x00000094a898723c */ /* 0x050fe2000004180c */
[----:B------:R-:W4:Y:S07]  /*bb90*/  LDSM.16.MT88.4 R12, [R229+0x13800] ;  /* 0x01380000e50c783b */ /* 0x000f2e0000004200 */
[C---:B------:R-:W-:Y:S01]  /*bba0*/  HMMA.16816.F32.BF16 R148, R168.reuse, R150, R16 ;  /* 0x00000096a894723c */ /* 0x040fe20000041810 */
[----:B------:R-:W5:Y:S07]  /*bbb0*/  LDSM.16.MT88.4 R16, [R228+0x13800] ;  /* 0x01380000e410783b */ /* 0x000f6e0000004200 */
[C---:B--2---:R-:W-:Y:S01]  /*bbc0*/  HMMA.16816.F32.BF16 R144, R168.reuse, R140, R20 ;  /* 0x0000008ca890723c */ /* 0x044fe20000041814 */
[----:B------:R-:W2:Y:S07]  /*bbd0*/  LDSM.16.MT88.4 R20, [R232+0x15800] ;  /* 0x01580000e814783b */ /* 0x000eae0000004200 */
[C---:B------:R-:W-:Y:S01]  /*bbe0*/  HMMA.16816.F32.BF16 R140, R168.reuse, R142, R24 ;  /* 0x0000008ea88c723c */ /* 0x040fe20000041818 */
[----:B------:R-:W2:Y:S07]  /*bbf0*/  LDSM.16.MT88.4 R24, [R230+0x15800] ;  /* 0x01580000e618783b */ /* 0x000eae0000004200 */
[C---:B------:R-:W-:Y:S01]  /*bc00*/  HMMA.16816.F32.BF16 R136, R168.reuse, R172, R28 ;  /* 0x000000aca888723c */ /* 0x040fe2000004181c */
[----:B------:R-:W2:Y:S07]  /*bc10*/  LDSM.16.MT88.4 R28, [R229+0x15800] ;  /* 0x01580000e51c783b */ /* 0x000eae0000004200 */
        /* <DEDUP_REMOVED lines=13> */
[C---:B--2---:R-:W-:Y:S08]  /*bcf0*/  HMMA.16816.F32.BF16 R68, R168.reuse, R20, R68 ;  /* 0x00000014a844723c */ /* 0x044ff00000041844 */
        /* <DEDUP_REMOVED lines=16> */
.L_x_380:
[----:B------:R-:W2:Y:S01]  /*be00*/  LDL.LU R5, [R1] ;  /* 0x0000000001057983 */ /* 0x000ea20000300800 */
[----:B------:R-:W1:Y:S01]  /*be10*/  S2UR UR6, SR_CTAID.Y ;  /* 0x00000000000679c3 */ /* 0x000e620000002600 */
[----:B------:R-:W-:Y:S01]  /*be20*/  UISETP.NE.AND UP0, UPT, UR9, -0x1, UPT ;  /* 0xffffffff0900788c */ /* 0x000fe2000bf05270 */
[----:B------:R-:W-:Y:S01]  /*be30*/  BSSY B0, `(.L_x_384) ;  /* 0x000018c000007945 */ /* 0x000fe20003800000 */
[----:B------:R-:W3:Y:S01]  /*be40*/  SHFL.BFLY PT, R0, R252, 0x2, 0x1f ;  /* 0x0c401f00fc007f89 */ /* 0x000ee200000e0000 */
[----:B------:R-:W-:-:S02]  /*be50*/  ULDC.64 UR4, c[0x0][0x1e8] ;  /* 0x00007a0000047ab9 */ /* 0x000fc40000000a00 */
[----:B------:R-:W-:Y:S01]  /*be60*/  ULDC UR8, c[0x0][0x214] ;  /* 0x0000850000087ab9 */ /* 0x000fe20000000800 */
[----:B------:R-:W4:Y:S01]  /*be70*/  S2R R6, SR_TID.X ;  /* 0x0000000000067919 */ /* 0x000f220000002100 */
[----:B------:R-:W5:Y:S01]  /*be80*/  S2UR UR11, SR_CTAID.X ;  /* 0x00000000000b79c3 */ /* 0x000f620000002500 */
[----:B------:R-:W-:Y:S02]  /*be90*/  UMOV UR24, URZ ;  /* 0x0000003f00187c82 */ /* 0x000fe40008000000 */
[----:B------:R-:W-:Y:S02]  /*bea0*/  UMOV UR25, URZ ;  /* 0x0000003f00197c82 */ /* 0x000fe40008000000 */
[----:B------:R-:W-:-:S03]  /*beb0*/  @UP0 UIMAD.WIDE.U32 UR18, UR9, UR4, URZ ;  /* 0x00000004091202a5 */ /* 0x000fc6000f8e003f */
[----:B------:R-:W5:Y:S01]  /*bec0*/  S2UR UR12, SR_CTAID.Z ;  /* 0x00000000000c79c3 */ /* 0x000f620000002700 */
[----:B------:R-:W-:-:S03]  /*bed0*/  @UP0 UIMAD UR7, UR9, UR5, UR19 ;  /* 0x00000005090702a4 */ /* 0x000fc6000f8e0213 */
[----:B------:R-:W-:Y:S02]  /*bee0*/  ULDC.64 UR4, c[0x0][0x1e0] ;  /* 0x0000780000047ab9 */ /* 0x000fe40000000a00 */
[----:B-1----:R-:W-:Y:S02]  /*bef0*/  @!UP0 USHF.R.S32.HI UR13, URZ, 0x1f, UR6 ;  /* 0x0000001f3f0d8899 */ /* 0x002fe40008011406 */
[----:B------:R-:W-:Y:S01]  /*bf00*/  @!UP0 UIMAD.WIDE.U32 UR22, UR6, UR4, URZ ;  /* 0x00000004061682a5 */ /* 0x000fe2000f8e003f */
[----:B---3--:R-:W-:Y:S01]  /*bf10*/  FADD.FTZ R252, R0, R252 ;  /* 0x000000fc00fc7221 */ /* 0x008fe20000010000 */
[----:B------:R-:W-:Y:S01]  /*bf20*/  @!UP0 UIMAD UR13, UR13, UR4, URZ ;  /* 0x000000040d0d82a4 */ /* 0x000fe2000f8e023f */
[----:B----4-:R-:W-:-:S03]  /*bf30*/  SHF.R.S32.HI R7, RZ, 0x1f, R6 ;  /* 0x0000001fff077819 */ /* 0x010fc60000011406 */
[----:B------:R-:W1:Y:S01]  /*bf40*/  SHFL.BFLY PT, R0, R252, 0x1, 0x1f ;  /* 0x0c201f00fc007f89 */ /* 0x000e6200000e0000 */
[----:B------:R-:W-:Y:S01]  /*bf50*/  ULDC.U8 UR4, c[0x0][0x329] ;  /* 0x0000ca4000047ab9 */ /* 0x000fe20000000000 */
[CC--:B------:R-:W-:Y:S01]  /*bf60*/  LEA.HI R8, R7.reuse, R6.reuse, RZ, 0x2 ;  /* 0x0000000607087211 */ /* 0x0c0fe200078f10ff */
[----:B------:R-:W-:Y:S01]  /*bf70*/  UISETP.NE.AND UP1, UPT, UR4, URZ, UPT ;  /* 0x0000003f0400728c */ /* 0x000fe2000bf25270 */
[----:B------:R-:W-:Y:S01]  /*bf80*/  LEA.HI R7, R7, R6, RZ, 0x5 ;  /* 0x0000000607077211 */ /* 0x000fe200078f28ff */
[----:B------:R-:W-:Y:S01]  /*bf90*/  @!UP0 UIMAD UR13, UR6, UR5, UR13 ;  /* 0x00000005060d82a4 */ /* 0x000fe2000f8e020d */
[--C-:B------:R-:W-:Y:S01]  /*bfa0*/  SHF.R.S32.HI R10, RZ, 0x2, R8.reuse ;  /* 0x00000002ff0a7819 */ /* 0x100fe20000011408 */
[----:B------:R-:W-:Y:S01]  /*bfb0*/  @!UP0 UMOV UR18, UR22 ;  /* 0x0000001600128c82 */ /* 0x000fe20008000000 */
[----:B------:R-:W-:Y:S01]  /*bfc0*/  SHF.R.S32.HI R9, RZ, 0x1f, R8 ;  /* 0x0000001fff097819 */ /* 0x000fe20000011408 */
[----:B------:R-:W-:Y:S01]  /*bfd0*/  ULDC.U8 UR5, c[0x0][0x328] ;  /* 0x0000ca0000057ab9 */ /* 0x000fe20000000000 */
[----:B------:R-:W-:Y:S01]  /*bfe0*/  LOP3.LUT R8, R8, 0x3ffffffc, RZ, 0xc0, !PT ;  /* 0x3ffffffc08087812 */ /* 0x000fe200078ec0ff */
[----:B------:R-:W-:Y:S01]  /*bff0*/  UISETP.NE.AND UP2, UPT, UR5, URZ, UPT ;  /* 0x0000003f0500728c */ /* 0x000fe2000bf45270 */
[----:B------:R-:W-:Y:S01]  /*c000*/  LEA.HI R9, R9, R10, RZ, 0x3 ;  /* 0x0000000a09097211 */ /* 0x000fe200078f18ff */
[----:B------:R-:W-:Y:S01]  /*c010*/  @!UP0 UIADD3 UR7, UR23, UR13, URZ ;  /* 0x0000000d17078290 */ /* 0x000fe2000fffe03f */
[----:B------:R-:W-:Y:S01]  /*c020*/  IADD3 R8, -R8, R6, RZ ;  /* 0x0000000608087210 */ /* 0x000fe20007ffe1ff */
[----:B------:R-:W-:Y:S01]  /*c030*/  UISETP.NE.OR UP3, UPT, UR4, URZ, !UP2 ;  /* 0x0000003f0400728c */ /* 0x000fe2000d765670 */
[----:B------:R-:W-:Y:S01]  /*c040*/  LOP3.LUT R9, R9, 0xfffffff8, RZ, 0xc0, !PT ;  /* 0xfffffff809097812 */ /* 0x000fe200078ec0ff */
[----:B------:R-:W-:-:S02]  /*c050*/  @UP1 ULDC UR14, c[0x0][0x210] ;  /* 0x00008400000e1ab9 */ /* 0x000fc40000000800 */
[----:B------:R-:W-:Y:S01]  /*c060*/  ULDC UR5, c[0x0][0x234] ;  /* 0x00008d0000057ab9 */ /* 0x000fe20000000800 */
[----:B------:R-:W-:Y:S01]  /*c070*/  IADD3 R9, R10, -R9, RZ ;  /* 0x800000090a097210 */ /* 0x000fe20007ffe0ff */
[----:B------:R-:W-:Y:S01]  /*c080*/  @UP1 UIMAD UR14, UR14, UR8, URZ ;  /* 0x000000080e0e12a4 */ /* 0x000fe2000f8e023f */
[----:B------:R-:W-:Y:S01]  /*c090*/  SHF.R.S32.HI R10, RZ, 0x5, R7 ;  /* 0x00000005ff0a7819 */ /* 0x000fe20000011407 */
[----:B-1----:R-:W-:Y:S01]  /*c0a0*/  FADD.FTZ R0, R252, R0 ;  /* 0x00000000fc007221 */ /* 0x002fe20000010000 */
[C---:B------:R-:W-:Y:S01]  /*c0b0*/  SHF.L.U32 R11, R9.reuse, 0x6, RZ ;  /* 0x00000006090b7819 */ /* 0x040fe200000006ff */
[----:B------:R-:W-:Y:S01]  /*c0c0*/  @!UP1 USEL UR14, UR8, UR5, !UP2 ;  /* 0x00000005080e9287 */ /* 0x000fe2000d000000 */
[----:B------:R-:W-:Y:S01]  /*c0d0*/  LOP3.LUT R12, R9, 0x1, RZ, 0xc0, !PT ;  /* 0x00000001090c7812 */ /* 0x000fe200078ec0ff */
[----:B------:R-:W-:Y:S01]  /*c0e0*/  ULDC UR4, c[0x0][0x1c0] ;  /* 0x0000700000047ab9 */ /* 0x000fe20000000800 */
[----:B------:R-:W-:Y:S01]  /*c0f0*/  FSETP.NE.FTZ.AND P3, PT, R0, RZ, PT ;  /* 0x000000ff0000720b */ /* 0x000fe20003f75000 */
[----:B------:R-:W-:Y:S01]  /*c100*/  @UP1 UMOV UR19, 0x1 ;  /* 0x0000000100131882 */ /* 0x000fe20000000000 */
[----:B------:R-:W-:Y:S01]  /*c110*/  LOP3.LUT R11, R11, 0x1c0, RZ, 0xc0, !PT ;  /* 0x000001c00b0b7812 */ /* 0x000fe200078ec0ff */
[----:B------:R-:W-:Y:S01]  /*c120*/  @!UP1 UIMAD UR19, UR14, UR4, URZ ;  /* 0x000000040e1392a4 */ /* 0x000fe2000f8e023f */
[----:B------:R-:W-:Y:S01]  /*c130*/  LEA R8, R10, R8, 0x9 ;  /* 0x000000080a087211 */ /* 0x000fe200078e48ff */
[----:B------:R-:W-:Y:S01]  /*c140*/  @!UP3 UIMAD UR21, UR6, UR8, URZ ;  /* 0x000000080615b2a4 */ /* 0x000fe2000f8e023f */
[----:B------:R-:W-:Y:S01]  /*c150*/  LEA.HI R11, R11, R11, RZ, 0x1d ;  /* 0x0000000b0b0b7211 */ /* 0x000fe200078fe8ff */
[----:B------:R-:W-:Y:S01]  /*c160*/  @UP1 ULDC UR20, c[0x0][0x210] ;  /* 0x0000840000141ab9 */ /* 0x000fe20000000800 */
[----:B------:R-:W-:Y:S01]  /*c170*/  ISETP.NE.U32.AND P0, PT, R12, 0x1, PT ;  /* 0x000000010c00780c */ /* 0x000fe20003f05070 */
[----:B------:R-:W-:Y:S01]  /*c180*/  UIMAD UR5, UR6, UR19, URZ ;  /* 0x00000013060572a4 */ /* 0x000fe2000f8e023f */
[----:B------:R-:W-:Y:S01]  /*c190*/  LEA R8, R8, R11, 0x1 ;  /* 0x0000000b08087211 */ /* 0x000fe200078e08ff */
[----:B------:R-:W-:Y:S01]  /*c1a0*/  @!UP1 UMOV UR20, 0x1 ;  /* 0x0000000100149882 */ /* 0x000fe20000000000 */
[----:B------:R-:W-:Y:S01]  /*c1b0*/  MOV R12, 0x40 ;  /* 0x00000040000c7802 */ /* 0x000fe20000000f00 */
[----:B------:R-:W-:Y:S01]  /*c1c0*/  @!UP3 USEL UR21, UR21, UR9, !UP0 ;  /* 0x000000091515b287 */ /* 0x000fe2000c000000 */
[----:B------:R-:W-:Y:S01]  /*c1d0*/  SHF.L.U32 R8, R8, 0x1, RZ ;  /* 0x0000000108087819 */ /* 0x000fe200000006ff */
[----:B-----5:R-:W-:Y:S01]  /*c1e0*/  UIMAD UR4, UR11, UR20, URZ ;  /* 0x000000140b0472a4 */ /* 0x020fe2000f8e023f */
[----:B------:R-:W-:Y:S01]  /*c1f0*/  LOP3.LUT R7, R7, 0xffffffe0, RZ, 0xc0, !PT ;  /* 0xffffffe007077812 */ /* 0x000fe200078ec0ff */
[----:B------:R-:W-:Y:S01]  /*c200*/  USEL UR5, UR5, URZ, UP3 ;  /* 0x0000003f05057287 */ /* 0x000fe20009800000 */
[----:B------:R-:W-:Y:S01]  /*c210*/  IADD3 R11, R8, -0x10, RZ ;  /* 0xfffffff0080b7810 */ /* 0x000fe20007ffe0ff */
[----:B------:R-:W-:Y:S01]  /*c220*/  USHF.L.U32 UR4, UR4, 0x6, URZ ;  /* 0x0000000604047899 */ /* 0x000fe2000800063f */
[----:B------:R-:W-:Y:S01]  /*c230*/  IADD3 R7, R6, -R7, RZ ;  /* 0x8000000706077210 */ /* 0x000fe20007ffe0ff */
[----:B------:R-:W-:Y:S01]  /*c240*/  UIMAD UR14, UR12, UR14, UR5 ;  /* 0x0000000e0c0e72a4 */ /* 0x000fe2000f8e0205 */
[----:B------:R-:W-:Y:S01]  /*c250*/  @P0 IADD3 R11, R8, 0x10, RZ ;  /* 0x00000010080b0810 */ /* 0x000fe20007ffe0ff */
[----:B------:R-:W-:Y:S01]  /*c260*/  @!UP3 UMOV UR24, UR21 ;  /* 0x000000150018bc82 */ /* 0x000fe20008000000 */
[----:B------:R-:W-:Y:S01]  /*c270*/  MOV R6, 0x7f800000 ;  /* 0x7f80000000067802 */ /* 0x000fe20000000f00 */
[----:B------:R-:W-:-:S02]  /*c280*/  USHF.R.S32.HI UR5, URZ, 0x1f, UR4 ;  /* 0x0000001f3f057899 */ /* 0x000fc40008011404 */
[----:B------:R-:W-:Y:S02]  /*c290*/  @!UP3 USHF.R.S32.HI UR25, URZ, 0x1f, UR21 ;  /* 0x0000001f3f19b899 */ /* 0x000fe40008011415 */
[----:B------:R-:W-:Y:S02]  /*c2a0*/  USHF.R.S32.HI UR6, URZ, 0x1f, UR14 ;  /* 0x0000001f3f067899 */ /* 0x000fe4000801140e */
[----:B------:R-:W-:-:S04]  /*c2b0*/  UIADD3 UR4, UP2, UP1, UR4, UR24, UR14 ;  /* 0x0000001804047290 */ /* 0x000fc8000f95e00e */
[----:B------:R-:W-:Y:S01]  /*c2c0*/  UIADD3.X UR5, UR5, UR25, UR6, UP2, UP1 ;  /* 0x0000001905057290 */ /* 0x000fe200097e2406 */
[----:B--2---:R-:W1:Y:S02]  /*c2d0*/  SHFL.BFLY PT, R4, R5, 0x2, 0x1f ;  /* 0x0c401f0005047f89 */ /* 0x004e6400000e0000 */
[----:B-1----:R-:W-:Y:S01]  /*c2e0*/  FADD.FTZ R4, R4, R5 ;  /* 0x0000000504047221 */ /* 0x002fe20000010000 */
[----:B------:R-:W-:-:S04]  /*c2f0*/  MOV R5, 0x3f800000 ;  /* 0x3f80000000057802 */ /* 0x000fc80000000f00 */
[----:B------:R-:W1:Y:S02]  /*c300*/  SHFL.BFLY PT, R2, R4, 0x1, 0x1f ;  /* 0x0c201f0004027f89 */ /* 0x000e6400000e0000 */
[----:B------:R-:W2:Y:S08]  /*c310*/  @P3 MUFU.RCP R5, R0 ;  /* 0x0000000000053308 */ /* 0x000eb00000001000 */
[----:B------:R-:W-:Y:S01]  /*c320*/  @P3 MUFU.LG2 R0, R0 ;  /* 0x0000000000003308 */ /* 0x000fe20000000c00 */
[----:B--2---:R-:W-:-:S02]  /*c330*/  FMUL.FTZ R163, R5, R163 ;  /* 0x000000a305a37220 */ /* 0x004fc40000410000 */
[C---:B------:R-:W-:Y:S02]  /*c340*/  FMUL.FTZ R162, R5.reuse, R162 ;  /* 0x000000a205a27220 */ /* 0x040fe40000410000 */
[C---:B------:R-:W-:Y:S02]  /*c350*/  FMUL.FTZ R159, R5.reuse, R159 ;  /* 0x0000009f059f7220 */ /* 0x040fe40000410000 */
[----:B-1----:R-:W-:Y:S01]  /*c360*/  FADD.FTZ R2, R4, R2 ;  /* 0x0000000204027221 */ /* 0x002fe20000010000 */
[----:B------:R-:W-:Y:S01]  /*c370*/  MOV R4, 0x3f800000 ;  /* 0x3f80000000047802 */ /* 0x000fe20000000f00 */
[----:B------:R-:W-:Y:S01]  /*c380*/  FMUL.FTZ R158, R5, R158 ;  /* 0x0000009e059e7220 */ /* 0x000fe20000410000 */
[----:B------:R-:W-:Y:S01]  /*c390*/  F2FP.BF16.PACK_AB R162, R163, R162 ;  /* 0x000000a2a3a2723e */ /* 0x000fe200000010ff */
[C---:B------:R-:W-:Y:S01]  /*c3a0*/  FMUL.FTZ R155, R5.reuse, R155 ;  /* 0x0000009b059b7220 */ /* 0x040fe20000410000 */
[----:B------:R-:W-:Y:S01]  /*c3b0*/  FSETP.NE.FTZ.AND P4, PT, R2, RZ, PT ;  /* 0x000000ff0200720b */ /* 0x000fe20003f95000 */
[----:B------:R-:W-:Y:S01]  /*c3c0*/  FMUL.FTZ R154, R5, R154 ;  /* 0x0000009a059a7220 */ /* 0x000fe20000410000 */
[----:B------:R-:W-:Y:S01]  /*c3d0*/  F2FP.BF16.PACK_AB R158, R159, R158 ;  /* 0x0000009e9f9e723e */ /* 0x000fe200000010ff */
[----:B------:R-:W-:Y:S01]  /*c3e0*/  FMUL.FTZ R151, R5, R151 ;  /* 0x0000009705977220 */ /* 0x000fe20000410000 */
[----:B------:R-:W-:Y:S01]  /*c3f0*/  R2P PR, R9, 0x6 ;  /* 0x0000000609007804 */ /* 0x000fe20000000000 */
[C---:B------:R-:W-:Y:S01]  /*c400*/  FMUL.FTZ R150, R5.reuse, R150 ;  /* 0x0000009605967220 */ /* 0x040fe20000410000 */
[----:B------:R-:W-:Y:S01]  /*c410*/  MOV R9, 0x20 ;  /* 0x0000002000097802 */ /* 0x000fe20000000f00 */
[----:B------:R-:W-:Y:S01]  /*c420*/  FMUL.FTZ R147, R5, R147 ;  /* 0x0000009305937220 */ /* 0x000fe20000410000 */
[----:B------:R-:W-:Y:S01]  /*c430*/  F2FP.BF16.PACK_AB R154, R155, R154 ;  /* 0x0000009a9b9a723e */ /* 0x000fe200000010ff */
[----:B------:R-:W-:Y:S01]  /*c440*/  FMUL.FTZ R146, R5, R146 ;  /* 0x0000009205927220 */ /* 0x000fe20000410000 */
[----:B------:R-:W-:Y:S01]  /*c450*/  SEL R9, R9, 0xffffffe0, !P1 ;  /* 0xffffffe009097807 */ /* 0x000fe20004800000 */
[C---:B------:R-:W-:Y:S01]  /*c460*/  FMUL.FTZ R143, R5.reuse, R143 ;  /* 0x0000008f058f7220 */ /* 0x040fe20000410000 */
[----:B------:R-:W-:Y:S01]  /*c470*/  SEL R12, R12, 0xffffffc0, !P2 ;  /* 0xffffffc00c0c7807 */ /* 0x000fe20005000000 */
[----:B------:R-:W1:Y:S01]  /*c480*/  @P4 MUFU.RCP R4, R2 ;  /* 0x0000000200044308 */ /* 0x000e620000001000 */
[C---:B------:R-:W-:Y:S01]  /*c490*/  FMUL.FTZ R142, R5.reuse, R142 ;  /* 0x0000008e058e7220 */ /* 0x040fe20000410000 */
[C---:B------:R-:W-:Y:S01]  /*c4a0*/  IADD3 R13, R8.reuse, R9, RZ ;  /* 0x00000009080d7210 */ /* 0x040fe20007ffe0ff */
        /* <DEDUP_REMOVED lines=13> */
[----:B------:R-:W-:Y:S01]  /*c580*/  IADD3 R15, R12, R11, RZ ;  /* 0x0000000b0c0f7210 */ /* 0x000fe20007ffe0ff */
[C---:B-1----:R-:W-:Y:S01]  /*c590*/  FMUL.FTZ R160, R4.reuse, R160 ;  /* 0x000000a004a07220 */ /* 0x042fe20000410000 */
[----:B------:R-:W-:Y:S01]  /*c5a0*/  F2FP.BF16.PACK_AB R138, R139, R138 ;  /* 0x0000008a8b8a723e */ /* 0x000fe200000010ff */
[C---:B------:R-:W-:Y:S01]  /*c5b0*/  FMUL.FTZ R161, R4.reuse, R161 ;  /* 0x000000a104a17220 */ /* 0x040fe20000410000 */
[----:B------:R-:W-:Y:S01]  /*c5c0*/  IADD3 R16, R13, R12, RZ ;  /* 0x0000000c0d107210 */ /* 0x000fe20007ffe0ff */
[C---:B------:R-:W-:Y:S01]  /*c5d0*/  FMUL.FTZ R156, R4.reuse, R156 ;  /* 0x0000009c049c7220 */ /* 0x040fe20000410000 */
[----:B------:R-:W-:Y:S01]  /*c5e0*/  F2FP.BF16.PACK_AB R134, R135, R134 ;  /* 0x000000868786723e */ /* 0x000fe200000010ff */
[C---:B------:R-:W-:Y:S01]  /*c5f0*/  FMUL.FTZ R157, R4.reuse, R157 ;  /* 0x0000009d049d7220 */ /* 0x040fe20000410000 */
[----:B------:R-:W-:Y:S01]  /*c600*/  F2FP.BF16.PACK_AB R160, R161, R160 ;  /* 0x000000a0a1a0723e */ /* 0x000fe200000010ff */
[C---:B------:R-:W-:Y:S01]  /*c610*/  FMUL.FTZ R152, R4.reuse, R152 ;  /* 0x0000009804987220 */ /* 0x040fe20000410000 */
[----:B------:R-:W-:Y:S01]  /*c620*/  IADD3 R12, R9, R12, RZ ;  /* 0x0000000c090c7210 */ /* 0x000fe20007ffe0ff */
[C---:B------:R-:W-:Y:S01]  /*c630*/  FMUL.FTZ R153, R4.reuse, R153 ;  /* 0x0000009904997220 */ /* 0x040fe20000410000 */
[----:B------:R-:W-:Y:S01]  /*c640*/  F2FP.BF16.PACK_AB R156, R157, R156 ;  /* 0x0000009c9d9c723e */ /* 0x000fe200000010ff */
[C---:B------:R-:W-:Y:S01]  /*c650*/  FMUL.FTZ R148, R4.reuse, R148 ;  /* 0x0000009404947220 */ /* 0x040fe20000410000 */
[----:B------:R-:W-:Y:S01]  /*c660*/  STS [R8], R160 ;  /* 0x000000a008007388 */ /* 0x000fe20000000800 */
[C---:B------:R-:W-:Y:S01]  /*c670*/  FMUL.FTZ R149, R4.reuse, R149 ;  /* 0x0000009504957220 */ /* 0x040fe20000410000 */
[----:B------:R-:W-:Y:S01]  /*c680*/  F2FP.BF16.PACK_AB R152, R153, R152 ;  /* 0x000000989998723e */ /* 0x000fe200000010ff */
[C---:B------:R-:W-:Y:S01]  /*c690*/  FMUL.FTZ R144, R4.reuse, R144 ;  /* 0x0000009004907220 */ /* 0x040fe20000410000 */
[----:B------:R-:W-:Y:S01]  /*c6a0*/  STS [R11], R156 ;  /* 0x0000009c0b007388 */ /* 0x000fe20000000800 */
[C---:B------:R-:W-:Y:S01]  /*c6b0*/  FMUL.FTZ R145, R4.reuse, R145 ;  /* 0x0000009104917220 */ /* 0x040fe20000410000 */
[----:B------:R-:W-:Y:S01]  /*c6c0*/  F2FP.BF16.PACK_AB R148, R149, R148 ;  /* 0x000000949594723e */ /* 0x000fe200000010ff */
[C---:B------:R-:W-:Y:S01]  /*c6d0*/  FMUL.FTZ R140, R4.reuse, R140 ;  /* 0x0000008c048c7220 */ /* 0x040fe20000410000 */
[----:B------:R-:W-:Y:S01]  /*c6e0*/  STS [R11+0x400], R158 ;  /* 0x0004009e0b007388 */ /* 0x000fe20000000800 */
        /* <DEDUP_REMOVED lines=11> */
[----:B------:R-:W-:Y:S01]  /*c7a0*/  F2FP.BF16.PACK_AB R38, R39, R38 ;  /* 0x000000262726723e */ /* 0x000fe200000010ff */
[C---:B------:R-:W-:Y:S01]  /*c7b0*/  FMUL.FTZ R37, R4.reuse, R37 ;  /* 0x0000002504257220 */ /* 0x040fe20000410000 */
[----:B------:R-:W-:Y:S01]  /*c7c0*/  F2FP.BF16.PACK_AB R132, R133, R132 ;  /* 0x000000848584723e */ /* 0x000fe200000010ff */
[C---:B------:R-:W-:Y:S01]  /*c7d0*/  FMUL.FTZ R40, R4.reuse, R40 ;  /* 0x0000002804287220 */ /* 0x040fe20000410000 */
[----:B------:R-:W-:Y:S01]  /*c7e0*/  STS [R9], R148 ;  /* 0x0000009409007388 */ /* 0x000fe20000000800 */
[C---:B------:R-:W-:Y:S01]  /*c7f0*/  FMUL.FTZ R41, R4.reuse, R41 ;  /* 0x0000002904297220 */ /* 0x040fe20000410000 */
[----:B------:R-:W-:Y:S01]  /*c800*/  F2FP.BF16.PACK_AB R36, R37, R36 ;  /* 0x000000242524723e */ /* 0x000fe200000010ff */
[----:B------:R-:W-:Y:S01]  /*c810*/  FMUL.FTZ R42, R5, R42 ;  /* 0x0000002a052a7220 */ /* 0x000fe20000410000 */
[----:B------:R-:W-:Y:S01]  /*c820*/  STS [R9+0x400], R150 ;  /* 0x0004009609007388 */ /* 0x000fe20000000800 */
[C---:B------:R-:W-:Y:S01]  /*c830*/  FMUL.FTZ R44, R4.reuse, R44 ;  /* 0x0000002c042c7220 */ /* 0x040fe20000410000 */
[----:B------:R-:W-:Y:S01]  /*c840*/  F2FP.BF16.PACK_AB R40, R41, R40 ;  /* 0x000000282928723e */ /* 0x000fe200000010ff */
        /* <DEDUP_REMOVED lines=169> */
[----:B------:R-:W1:Y:S01]  /*d2e0*/  @P4 MUFU.LG2 R2, R2 ;  /* 0x0000000200024308 */ /* 0x000e620000000c00 */
[----:B------:R-:W-:Y:S01]  /*d2f0*/  FMUL.FTZ R4, R4, R129 ;  /* 0x0000008104047220 */ /* 0x000fe20000410000 */
[----:B------:R-:W-:Y:S01]  /*d300*/  F2FP.BF16.PACK_AB R126, R127, R126 ;  /* 0x0000007e7f7e723e */ /* 0x000fe200000010ff */
[----:B------:R-:W-:Y:S01]  /*d310*/  FMUL.FTZ R5, R5, R130 ;  /* 0x0000008205057220 */ /* 0x000fe20000410000 */
[----:B------:R-:W-:Y:S01]  /*d320*/  STS [R11+0x6000], R104 ;  /* 0x006000680b007388 */ /* 0x000fe20000000800 */
[----:B------:R-:W-:Y:S01]  /*d330*/  LOP3.LUT P0, RZ, R7, 0x3, RZ, 0xc0, !PT ;  /* 0x0000000307ff7812 */ /* 0x000fe2000780c0ff */
[----:B------:R-:W-:Y:S01]  /*d340*/  @P3 FMUL.FTZ R0, R0, 0.69314718246459960938 ;  /* 0x3f31721800003820 */ /* 0x000fe20000410000 */
[----:B------:R-:W-:Y:S01]  /*d350*/  F2FP.BF16.PACK_AB R4, R4, R128 ;  /* 0x000000800404723e */ /* 0x000fe200000010ff */
[----:B------:R-:W-:Y:S01]  /*d360*/  STS [R11+0x6400], R106 ;  /* 0x0064006a0b007388 */ /* 0x000fe20000000800 */
[----:B------:R-:W-:Y:S01]  /*d370*/  F2FP.BF16.PACK_AB R5, R131, R5 ;  /* 0x000000058305723e */ /* 0x000fe200000010ff */
[----:B------:R-:W-:-:S02]  /*d380*/  @P3 FFMA.FTZ R6, R3, c[0x0][0x238], R0 ;  /* 0x00008e0003063a23 */ /* 0x000fc40000010000 */
[----:B------:R-:W-:Y:S04]  /*d390*/  STS [R13+0x6000], R108 ;  /* 0x0060006c0d007388 */ /* 0x000fe80000000800 */
[----:B------:R-:W-:Y:S01]  /*d3a0*/  STS [R13+0x6400], R110 ;  /* 0x0064006e0d007388 */ /* 0x000fe20000000800 */
[----:B-1----:R-:W-:-:S03]  /*d3b0*/  @P4 FMUL.FTZ R2, R2, 0.69314718246459960938 ;  /* 0x3f31721802024820 */ /* 0x002fc60000410000 */
        /* <DEDUP_REMOVED lines=10> */
[----:B------:R-:W-:Y:S01]  /*d460*/  BAR.SYNC.DEFER_BLOCKING 0x0 ;  /* 0x0000000000007b1d */ /* 0x000fe20000010000 */
[----:B-1----:R-:W-:-:S04]  /*d470*/  SHF.R.S32.HI R4, RZ, 0x1f, R10 ;  /* 0x0000001fff047819 */ /* 0x002fc8000001140a */
[----:B------:R-:W-:Y:S02]  /*d480*/  LEA.HI R4, R4, R10, RZ, 0x2 ;  /* 0x0000000a04047211 */ /* 0x000fe400078f10ff */
[----:B--2---:R-:W-:Y:S01]  /*d490*/  MOV R5, 0x7f800000 ;  /* 0x7f80000000057802 */ /* 0x004fe20000000f00 */
[----:B------:R1:W2:Y:S01]  /*d4a0*/  LDS.128 R68, [R240] ;  /* 0x00000000f0447984 */ /* 0x0002a20000000c00 */
[----:B------:R-:W-:Y:S01]  /*d4b0*/  LOP3.LUT R4, R4, 0xffffffc, RZ, 0xc0, !PT ;  /* 0x0ffffffc04047812 */ /* 0x000fe200078ec0ff */
[----:B------:R-:W-:Y:S02]  /*d4c0*/  @P4 FFMA.FTZ R5, R164, c[0x0][0x238], R2 ;  /* 0x00008e00a4054a23 */ /* 0x000fe40000010002 */
[----:B------:R1:W3:Y:S01]  /*d4d0*/  LDS.128 R64, [R240+0x800] ;  /* 0x00080000f0407984 */ /* 0x0002e20000000c00 */
[----:B------:R-:W-:-:S03]  /*d4e0*/  IADD3 R4, R10, -R4, RZ ;  /* 0x800000040a047210 */ /* 0x000fc60007ffe0ff */
[----:B------:R1:W4:Y:S01]  /*d4f0*/  LDS.128 R60, [R240+0x1000] ;  /* 0x00100000f03c7984 */ /* 0x0003220000000c00 */
[----:B------:R-:W-:-:S03]  /*d500*/  LEA R4, R4, R241, 0x4 ;  /* 0x000000f104047211 */ /* 0x000fc600078e20ff */
        /* <DEDUP_REMOVED lines=30> */
.L_x_385:
[----:B--234-:R-:W-:Y:S05]  /*d6f0*/  BSYNC B0 ;  /* 0x0000000000007941 */ /* 0x01cfea0003800000 */
.L_x_384:
[----:B------:R-:W2:Y:S01]  /*d700*/  S2R R3, SR_TID.X ;  /* 0x0000000000037919 */ /* 0x000ea20000002100 */
[----:B------:R-:W-:Y:S01]  /*d710*/  IADD3 R4, P0, R248, UR18, RZ ;  /* 0x00000012f8047c10 */ /* 0x000fe2000ff1e0ff */
[----:B------:R-:W-:Y:S01]  /*d720*/  USHF.R.S32.HI UR6, URZ, 0x1f, UR12 ;  /* 0x0000001f3f067899 */ /* 0x000fe2000801140c */
[----:B------:R-:W-:Y:S01]  /*d730*/  BSSY B0, `(.L_x_386) ;  /* 0x0000018000007945 */ /* 0x000fe20003800000 */
[----:B------:R-:W3:Y:S01]  /*d740*/  S2R R0, SR_CTAID.Z ;  /* 0x0000000000007919 */ /* 0x000ee20000002700 */
[----:B------:R-:W-:Y:S01]  /*d750*/  IADD3.X R5, R249, UR7, RZ, P0, !PT ;  /* 0x00000007f9057c10 */ /* 0x000fe200087fe4ff */
[----:B------:R-:W-:-:S02]  /*d760*/  ULDC.64 UR4, c[0x0][0x1f0] ;  /* 0x00007c0000047ab9 */ /* 0x000fc40000000a00 */
[----:B------:R-:W-:-:S04]  /*d770*/  UIMAD UR4, UR6, UR4, URZ ;  /* 0x00000004060472a4 */ /* 0x000fc8000f8e023f */
[----:B------:R-:W-:Y:S01]  /*d780*/  UIMAD UR4, UR12, UR5, UR4 ;  /* 0x000000050c0472a4 */ /* 0x000fe2000f8e0204 */
[----:B--2---:R-:W-:-:S04]  /*d790*/  SHF.R.S32.HI R2, RZ, 0x1f, R3 ;  /* 0x0000001fff027819 */ /* 0x004fc80000011403 */
[----:B------:R-:W-:Y:S01]  /*d7a0*/  LEA.HI R2, R2, R3, RZ, 0x3 ;  /* 0x0000000302027211 */ /* 0x000fe200078f18ff */
[----:B---3--:R-:W-:-:S03]  /*d7b0*/  IMAD.WIDE.U32 R4, R0, c[0x0][0x1f0], R4 ;  /* 0x00007c0000047a25 */ /* 0x008fc600078e0004 */
        /* <DEDUP_REMOVED lines=11> */
[----:B------:R2:W-:Y:S04]  /*d870*/  STG.E.128 [R10.64], R68 ;  /* 0x000000440a007986 */ /* 0x0005e8000c101d10 */
[----:B-1----:R2:W-:Y:S04]  /*d880*/  STG.E.128 [R10.64+0x80], R52 ;  /* 0x000080340a007986 */ /* 0x0025e8000c101d10 */
[----:B------:R2:W-:Y:S04]  /*d890*/  STG.E.128 [R10.64+0x100], R36 ;  /* 0x000100240a007986 */ /* 0x0005e8000c101d10 */
[----:B------:R2:W-:Y:S02]  /*d8a0*/  STG.E.128 [R10.64+0x180], R20 ;  /* 0x000180140a007986 */ /* 0x0005e4000c101d10 */
.L_x_387:
[----:B------:R-:W-:Y:S05]  /*d8b0*/  BSYNC B0 ;  /* 0x0000000000007941 */ /* 0x000fea0003800000 */
.L_x_386:
[----:B------:R-:W-:Y:S01]  /*d8c0*/  IADD3 R0, R2, 0x10, RZ ;  /* 0x0000001002007810 */ /* 0x000fe20007ffe0ff */
        /* <DEDUP_REMOVED lines=9> */
[----:B--2---:R-:W-:-:S03]  /*d960*/  LEA R10, P0, R8, c[0x0][0x1d0], 0x1 ;  /* 0x00007400080a7a11 */ /* 0x004fc600078008ff */
[----:B------:R-:W-:-:S05]  /*d970*/  IMAD R0, R3, c[0x0][0x1ec], R0 ;  /* 0x00007b0003007a24 */ /* 0x000fca00078e0200 */
[----:B------:R-:W-:-:S04]  /*d980*/  IADD3 R0, R9, R0, RZ ;  /* 0x0000000009007210 */ /* 0x000fc80007ffe0ff */
[----:B------:R-:W-:-:S05]  /*d990*/  LEA.HI.X R11, R8, c[0x0][0x1d4], R0, 0x1, P0 ;  /* 0x00007500080b7a11 */ /* 0x000fca00000f0c00 */
[----:B------:R2:W-:Y:S04]  /*d9a0*/  STG.E.128 [R10.64], R64 ;  /* 0x000000400a007986 */ /* 0x0005e8000c101d10 */
[----:B-1----:R2:W-:Y:S04]  /*d9b0*/  STG.E.128 [R10.64+0x80], R48 ;  /* 0x000080300a007986 */ /* 0x0025e8000c101d10 */
[----:B------:R2:W-:Y:S04]  /*d9c0*/  STG.E.128 [R10.64+0x100], R32 ;  /* 0x000100200a007986 */ /* 0x0005e8000c101d10 */
[----:B------:R2:W-:Y:S02]  /*d9d0*/  STG.E.128 [R10.64+0x180], R16 ;  /* 0x000180100a007986 */ /* 0x0005e4000c101d10 */
.L_x_389:
[----:B------:R-:W-:Y:S05]  /*d9e0*/  BSYNC B0 ;  /* 0x0000000000007941 */ /* 0x000fea0003800000 */
.L_x_388:
        /* <DEDUP_REMOVED lines=18> */
.L_x_391:
[----:B------:R-:W-:Y:S05]  /*db10*/  BSYNC B0 ;  /* 0x0000000000007941 */ /* 0x000fea0003800000 */
.L_x_390:
[----:B------:R-:W-:-:S13]  /*db20*/  ISETP.GE.AND P0, PT, R239, UR10, PT ;  /* 0x0000000aef007c0c */ /* 0x000fda000bf06270 */
[----:B------:R-:W-:Y:S05]  /*db30*/  @P0 EXIT ;  /* 0x000000000000094d */ /* 0x000fea0003800000 */
[----:B------:R-:W-:Y:S01]  /*db40*/  IADD3 R0, P0, R250, 0x30, RZ ;  /* 0x00000030fa007810 */ /* 0x000fe20007f1e0ff */
[----:B---3--:R-:W-:Y:S01]  /*db50*/  IMAD.MOV.U32 R2, RZ, RZ, R4 ;  /* 0x000000ffff027224 */ /* 0x008fe200078e0004 */
        /* <DEDUP_REMOVED lines=8> */
[----:B-1----:R-:W-:Y:S04]  /*dbe0*/  STG.E.128 [R4.64], R56 ;  /* 0x0000003804007986 */ /* 0x002fe8000c101d10 */
[----:B------:R-:W-:Y:S04]  /*dbf0*/  STG.E.128 [R4.64+0x80], R40 ;  /* 0x0000802804007986 */ /* 0x000fe8000c101d10 */
[----:B------:R-:W-:Y:S04]  /*dc00*/  STG.E.128 [R4.64+0x100], R24 ;  /* 0x0001001804007986 */ /* 0x000fe8000c101d10 */
[----:B------:R-:W-:Y:S01]  /*dc10*/  STG.E.128 [R4.64+0x180], R72 ;  /* 0x0001804804007986 */ /* 0x000fe2000c101d10 */
[----:B------:R-:W-:Y:S05]  /*dc20*/  EXIT ;  /* 0x000000000000794d */ /* 0x000fea0003800000 */
.L_x_373:
        /* <DEDUP_REMOVED lines=73> */
.L_x_393:
[----:B------:R-:W-:Y:S05]  /*e0c0*/  BSYNC B0 ;  /* 0x0000000000007941 */ /* 0x000fea0003800000 */
.L_x_392:
        /* <DEDUP_REMOVED lines=18> */
.L_x_395:
[----:B------:R-:W-:Y:S05]  /*e1f0*/  BSYNC B0 ;  /* 0x0000000000007941 */ /* 0x000fea0003800000 */
.L_x_394:
[----:B------:R-:W-:Y:S01]  /*e200*/  IADD3 R4, R6, 0x20, RZ ;  /* 0x0000002006047810 */ /* 0x000fe20007ffe0ff */
[----:B------:R-:W-:Y:S03]  /*e210*/  BSSY B0, `(.L_x_396) ;  /* 0x0000011000007945 */ /* 0x000fe60003800000 */
[----:B------:R-:W-:-:S13]  /*e220*/  ISETP.GE.AND P0, PT, R4, UR15, PT ;  /* 0x0000000f04007c0c */ /* 0x000fda000bf06270 */
[----:B------:R-:W-:Y:S05]  /*e230*/  @P0 BRA `(.L_x_397) ;  /* 0x000000e000000947 */ /* 0x000fea0003800000 */
[----:B-1----:R-:W-:Y:S01]  /*e240*/  IADD3 R2, P0, R12, 0x20, RZ ;  /* 0x000000200c027810 */ /* 0x002fe20007f1e0ff */
        /* <DEDUP_REMOVED lines=13> */
.L_x_397:
[----:B------:R-:W-:Y:S05]  /*e320*/  BSYNC B0 ;  /* 0x0000000000007941 */ /* 0x000fea0003800000 */
.L_x_396:
[----:B-1----:R-:W-:Y:S01]  /*e330*/  IADD3 R3, R6, 0x30, RZ ;  /* 0x0000003006037810 */ /* 0x002fe20007ffe0ff */
        /* <DEDUP_REMOVED lines=16> */
.L_x_399:
[----:B------:R-:W-:Y:S05]  /*e440*/  BSYNC B0 ;  /* 0x0000000000007941 */ /* 0x000fea0003800000 */
.L_x_398:
        /* <DEDUP_REMOVED lines=11> */
[----:B-1----:R-:W-:-:S02]  /*e500*/  @!P5 LEA R10, P2, R6, c[0x0][0x200], 0x2 ;  /* 0x00008000060ada11 */ /* 0x002fc400078410ff */
        /* <DEDUP_REMOVED lines=23> */
.L_x_400:
        /* <DEDUP_REMOVED lines=16> */
.L_x_1079:


//--------------------- .text._ZN5flash16flash_fwd_kernelI23Flash_fwd_kernel_traitsILi256ELi64ELi64ELi4ELb0ELb0EN7cutlass10bfloat16_tE19Flash_kernel_traitsILi256ELi64ELi64ELi4ES3_EELb1ELb1ELb0ELb1ELb0ELb0ELb0ELb0EEEvNS_16Flash_fwd_paramsE --------------------------
	.section	.text._ZN5flash16flash_fwd_kernelI23Flash_fwd_kernel_traitsILi256ELi64ELi64ELi4ELb0ELb0EN7cutlass10bfloat16_tE19Flash_kernel_traitsILi256ELi64ELi64ELi4ES3_EELb1ELb1ELb0ELb1ELb0ELb0ELb0ELb0EEEvNS_16Flash_fwd_paramsE,"ax",@progbits
	.sectioninfo	@"SHI_REGISTERS=255"
	.align	128
        .global         _ZN5flash16flash_fwd_kernelI23Flash_fwd_kernel_traitsILi256ELi64ELi64ELi4ELb0ELb0EN7cutlass10bfloat16_tE19Flash_kernel_traitsILi256ELi64ELi64ELi4ES3_EELb1ELb1ELb0ELb1ELb0ELb0ELb0ELb0EEEvNS_16Flash_fwd_paramsE
        .type           _ZN5flash16flash_fwd_kernelI23Flash_fwd_kernel_traitsILi256ELi64ELi64ELi4ELb0ELb0EN7cutlass10bfloat16_tE19Flash_kernel_traitsILi256ELi64ELi64ELi4ES3_EELb1ELb1ELb0ELb1ELb0ELb0ELb0ELb0EEEvNS_16Flash_fwd_paramsE,@function
        .size           _ZN5flash16flash_fwd_kernelI23Flash_fwd_kernel_traitsILi256ELi64ELi64ELi4ELb0ELb0EN7cutlass10bfloat16_tE19Flash_kernel_traitsILi256ELi64ELi64ELi4ES3_EELb1ELb1ELb0ELb1ELb0ELb0ELb0ELb0EEEvNS_16Flash_fwd_paramsE,(.L_x_1080 - _ZN5flash16flash_fwd_kernelI23Flash_fwd_kernel_traitsILi256ELi64ELi64ELi4ELb0ELb0EN7cutlass10bfloat16_tE19Flash_kernel_traitsILi256ELi64ELi64ELi4ES3_EELb1ELb1ELb0ELb1ELb0ELb0ELb0ELb0EEEvNS_16Flash_fwd_paramsE)
        .other          _ZN5flash16flash_fwd_kernelI23Flash_fwd_kernel_traitsILi256ELi64ELi64ELi4ELb0ELb0EN7cutlass10bfloat16_tE19Flash_kernel_traitsILi256ELi64ELi64ELi4ES3_EELb1ELb1ELb0ELb1ELb0ELb0ELb0ELb0EEEvNS_16Flash_fwd_paramsE,@"STO_CUDA_ENTRY STV_DEFAULT"
_ZN5flash16flash_fwd_kernelI23Flash_fwd_kernel_traitsILi256ELi64ELi64ELi4ELb0ELb0EN7cutlass10bfloat16_tE19Flash_kernel_traitsILi256ELi64ELi64ELi4ES3_EELb1ELb1ELb0ELb1ELb0ELb0ELb0ELb0EEEvNS_16Flash_fwd_paramsE:
.text._ZN5flash16flash_fwd_kernelI23Flash_fwd_kernel_traitsILi256ELi64ELi64ELi4ELb0ELb0EN7cutlass10bfloat16_tE19Flash_kernel_traitsILi256ELi64ELi64ELi4ES3_EELb1ELb1ELb0ELb1ELb0ELb0ELb0ELb0EEEvNS_16Flash_fwd_paramsE:
        /* <DEDUP_REMOVED lines=18> */
[----:B------:R-:W1:Y:S01]  /*0120*/  S2UR UR20, SR_CTAID.Y ;  /* 0x00000000001479c3 */ /* 0x000e620000002600 */
        /* <DEDUP_REMOVED lines=11> */
[----:B------:R-:W-:Y:S02]  /*01e0*/  UISETP.EQ.OR.EX UP0, UPT, URZ, UR5, !UP3, UP0 ;  /* 0x000000053f00728c */ /* 0x000fe4000df02700 */
[----:B-1----:R-:W-:-:S06]  /*01f0*/  ULOP3.LUT UR8, UR18, UR14, UR20, 0xfe, !UPT ;  /* 0x0000000e12087292 */ /* 0x002fcc000f8efe14 */
[----:B--2---:R-:W-:Y:S01]  /*0200*/  LOP3.LUT P3, RZ, R27, UR8, RZ, 0xfc, !PT ;  /* 0x000000081bff7c12 */ /* 0x004fe2000f86fcff */
[----:B------:R-:W-:Y:S02]  /*0210*/  ULDC.64 UR8, c[0x0][0x240] ;  /* 0x0000900000087ab9 */ /* 0x000fe40000000a00 */
[----:B------:R-:W-:Y:S02]  /*0220*/  UIMAD.WIDE UR8, UR20, UR10, UR8 ;  /* 0x0000000a140872a5 */ /* 0x000fe4000f8e0208 */
[----:B------:R-:W-:-:S08]  /*0230*/  ULDC.64 UR4, c[0x0][0x248] ;  /* 0x0000920000047ab9 */ /* 0x000fd00000000a00 */
[----:B------:R-:W-:Y:S02]  /*0240*/  @!P3 IMAD.MOV.U32 R10, RZ, RZ, c[0x0][0x308] ;  /* 0x0000c200ff0ab624 */ /* 0x000fe400078e00ff */
[----:B------:R-:W-:Y:S01]  /*0250*/  @!P3 IMAD.MOV.U32 R11, RZ, RZ, c[0x0][0x30c] ;  /* 0x0000c300ff0bb624 */ /* 0x000fe200078e00ff */
[----:B------:R-:W-:Y:S02]  /*0260*/  UIMAD.WIDE UR4, UR20, UR10, UR4 ;  /* 0x0000000a140472a5 */ /* 0x000fe4000f8e0204 */
[----:B------:R-:W-:Y:S02]  /*0270*/  ULDC.64 UR6, c[0x0][0x250] ;  /* 0x0000940000067ab9 */ /* 0x000fe40000000a00 */
[----:B------:R-:W-:Y:S01]  /*0280*/  @UP1 UIMAD.WIDE UR6, UR20, UR10, UR6 ;  /* 0x0000000a140612a5 */ /* 0x000fe2000f8e0206 */
        /* <DEDUP_REMOVED lines=10> */
[----:B------:R-:W-:Y:S02]  /*0330*/  PLOP3.LUT P1, PT, PT, PT, UP1, 0x80, 0x0 ;  /* 0x000000000000781c */ /* 0x000fe40003f2f018 */
        /* <DEDUP_REMOVED lines=42> */
.L_x_401:
[----:B------:R-:W-:Y:S02]  /*05e0*/  ULDC UR6, c[0x0][0x218] ;  /* 0x0000860000067ab9 */ /* 0x000fe40000000800 */
.L_x_402:
        /* <DEDUP_REMOVED lines=40> */
[----:B------:R-:W-:Y:S01]  /*0870*/  PLOP3.LUT P0, PT, PT, PT, UP0, 0x80, 0x0 ;  /* 0x000000000000781c */ /* 0x000fe20003f0f008 */
[----:B------:R-:W-:Y:S02]  /*0880*/  ULDC.64 UR4, c[0x0][0x198] ;  /* 0x0000660000047ab9 */ /* 0x000fe40000000a00 */
[----:B------:R-:W-:-:S02]  /*0890*/  @!UP1 USHF.R.S32.HI UR11, URZ, 0x1f, UR20 ;  /* 0x0000001f3f0b9899 */ /* 0x000fc40008011414 */
[----:B------:R-:W-:Y:S02]  /*08a0*/  @UP0 UIADD3 UR12, UR28, UR8, URZ ;  /* 0x000000081c0c0290 */ /* 0x000fe4000fffe03f */
[----:B------:R-:W-:Y:S02]  /*08b0*/  @UP1 UIMAD.WIDE.U32 UR30, UR13, UR26, URZ ;  /* 0x0000001a0d1e12a5 */ /* 0x000fe4000f8e003f */
[----:B------:R-:W-:Y:S02]  /*08c0*/  @!UP1 UIMAD UR11, UR11, UR6, URZ ;  /* 0x000000060b0b92a4 */ /* 0x000fe4000f8e023f */
[----:B------:R-:W-:Y:S02]  /*08d0*/  @UP0 UIMAD.WIDE.U32 UR32, UR12, UR4, URZ ;  /* 0x000000040c2002a5 */ /* 0x000fe4000f8e003f */
[----:B------:R-:W-:Y:S02]  /*08e0*/  @!UP1 UIMAD.WIDE.U32 UR34, UR20, UR6, URZ ;  /* 0x00000006142292a5 */ /* 0x000fe4000f8e003f */
[----:B------:R-:W-:-:S02]  /*08f0*/  @!UP1 UIMAD UR7, UR20, UR7, UR11 ;  /* 0x00000007140792a4 */ /* 0x000fc4000f8e020b */
[----:B------:R-:W-:Y:S02]  /*0900*/  @UP1 UIMAD UR27, UR13, UR27, UR31 ;  /* 0x0000001b0d1b12a4 */ /* 0x000fe4000f8e021f */
[----:B------:R-:W-:Y:S02]  /*0910*/  @UP0 UIMAD UR11, UR12, UR5, UR33 ;  /* 0x000000050c0b02a4 */ /* 0x000fe4000f8e0221 */
[----:B------:R-:W-:Y:S02]  /*0920*/  @UP1 UMOV UR6, UR30 ;  /* 0x0000001e00061c82 */ /* 0x000fe40008000000 */
[----:B------:R-:W-:Y:S02]  /*0930*/  USHF.R.S32.HI UR19, URZ, 0x1f, UR18 ;  /* 0x0000001f3f137899 */ /* 0x000fe40008011412 */
        /* <DEDUP_REMOVED lines=12> */
[----:B------:R-:W-:Y:S02]  /*0a00*/  UIMAD UR7, UR7, UR4, URZ ;  /* 0x00000004070772a4 */ /* 0x000fe4000f8e023f */
[----:B------:R-:W-:Y:S02]  /*0a10*/  UIMAD.WIDE.U32 UR30, UR20, UR4, UR30 ;  /* 0x00000004141e72a5 */ /* 0x000fe4000f8e001e */
[----:B------:R-:W-:-:S04]  /*0a20*/  UIMAD UR5, UR20, UR5, UR7 ;  /* 0x00000005140572a4 */ /* 0x000fc8000f8e0207 */
[----:B------:R-:W-:Y:S02]  /*0a30*/  UIADD3 UR11, UR31, UR5, URZ ;  /* 0x000000051f0b7290 */ /* 0x000fe4000fffe03f */
[----:B------:R-:W-:Y:S02]  /*0a40*/  UMOV UR12, UR30 ;  /* 0x0000001e000c7c82 */ /* 0x000fe40008000000 */
.L_x_404:
[----:B------:R-:W-:Y:S01]  /*0a50*/  IABS R0, c[0x0][0x1c8] ;  /* 0x0000720000007a13 */ /* 0x000fe20000000000 */
[----:B------:R-:W1:Y:S01]  /*0a60*/  S2R R2, SR_CTAID.Z ;  /* 0x0000000000027919 */ /* 0x000e620000002700 */
[----:B------:R-:W-:Y:S02]  /*0a70*/  UMOV UR30, URZ ;  /* 0x0000003f001e7c82 */ /* 0x000fe40008000000 */
[----:B------:R-:W2:Y:S02]  /*0a80*/  R2UR UR7, R0 ;  /* 0x00000000000773c2 */ /* 0x000ea400000e0000 */
[----:B--2---:R-:W2:Y:S08]  /*0a90*/  I2F.RP R0, UR7 ;  /* 0x0000000700007d06 */ /* 0x004eb00008209400 */
[----:B--2---:R-:W2:Y:S02]  /*0aa0*/  MUFU.RCP R0, R0 ;  /* 0x0000000000007308 */ /* 0x004ea40000001000 */
[----:B--2---:R-:W-:-:S06]  /*0ab0*/  IADD3 R0, R0, 0xffffffe, RZ ;  /* 0x0ffffffe00007810 */ /* 0x004fcc0007ffe0ff */
[----:B------:R-:W2:Y:S02]  /*0ac0*/  F2I.FTZ.U32.TRUNC.NTZ R0, R0 ;  /* 0x0000000000007305 */ /* 0x000ea4000021f000 */
[----:B--2---:R1:W2:Y:S02]  /*0ad0*/  R2UR UR31, R0 ;  /* 0x00000000001f73c2 */ /* 0x0042a400000e0000 */
[----:B-1----:R-:W-:Y:S01]  /*0ae0*/  IABS R0, R2 ;  /* 0x0000000200007213 */ /* 0x002fe20000000000 */
[----:B--2---:R-:W-:-:S05]  /*0af0*/  UIADD3 UR5, URZ, -UR31, URZ ;  /* 0x8000001f3f057290 */ /* 0x004fca000fffe03f */
[----:B------:R-:W1:Y:S01]  /*0b00*/  R2UR UR4, R0 ;  /* 0x00000000000473c2 */ /* 0x000e6200000e0000 */
[----:B------:R-:W-:-:S04]  /*0b10*/  UIMAD UR5, UR5, UR7, URZ ;  /* 0x00000007050572a4 */ /* 0x000fc8000f8e023f */
[----:B------:R-:W-:-:S07]  /*0b20*/  UIMAD.WIDE.U32 UR30, UR31, UR5, UR30 ;  /* 0x000000051f1e72a5 */ /* 0x000fce000f8e001e */
[----:B------:R-:W-:Y:S02]  /*0b30*/  UMOV UR5, UR31 ;  /* 0x0000001f00057c82 */ /* 0x000fe40008000000 */
[----:B-1----:R-:W-:-:S07]  /*0b40*/  UIMAD.WIDE.U32 UR30, UR5, UR4, URZ ;  /* 0x00000004051e72a5 */ /* 0x002fce000f8e003f */
[----:B------:R-:W-:Y:S02]  /*0b50*/  UMOV UR5, UR31 ;  /* 0x0000001f00057c82 */ /* 0x000fe40008000000 */
[----:B------:R-:W-:-:S04]  /*0b60*/  UIADD3 UR21, -UR5, URZ, URZ ;  /* 0x0000003f05157290 */ /* 0x000fc8000fffe13f */
[----:B------:R-:W-:Y:S02]  /*0b70*/  UIMAD UR4, UR7, UR21, UR4 ;  /* 0x00000015070472a4 */ /* 0x000fe4000f8e0204 */
[----:B------:R-:W-:Y:S02]  /*0b80*/  @UP0 UIADD3 UR21, UR28, UR8, URZ ;  /* 0x000000081c150290 */ /* 0x000fe4000fffe03f */
        /* <DEDUP_REMOVED lines=8> */
[----:B------:R-:W-:-:S05]  /*0c10*/  UISETP.NE.AND UP2, UPT, URZ, UR7, UPT ;  /* 0x000000073f00728c */ /* 0x000fca000bf45270 */
[----:B------:R-:W-:Y:S02]  /*0c20*/  UMOV UR8, UR5 ;  /* 0x0000000500087c82 */ /* 0x000fe40008000000 */
[----:B------:R-:W-:Y:S02]  /*0c30*/  ULDC.64 UR4, c[0x0][0x1a0] ;  /* 0x0000680000047ab9 */ /* 0x000fe40000000a00 */
[----:B------:R-:W-:Y:S02]  /*0c40*/  @UP0 UIMAD.WIDE.U32 UR30, UR21, UR4, URZ ;  /* 0x00000004151e02a5 */ /* 0x000fe4000f8e003f */
[----:B------:R-:W-:Y:S02]  /*0c50*/  @!UP1 UIADD3 UR8, -UR8, URZ, URZ ;  /* 0x0000003f08089290 */ /* 0x000fe4000fffe13f */
[----:B------:R-:W-:Y:S02]  /*0c60*/  @!UP2 ULOP3.LUT UR8, URZ, UR7, URZ, 0x33, !UPT ;  /* 0x000000073f08a292 */ /* 0x000fe4000f8e333f */
[----:B------:R-:W-:-:S02]  /*0c70*/  @UP0 UIMAD UR21, UR21, UR5, UR31 ;  /* 0x00000005151502a4 */ /* 0x000fc4000f8e021f */
[----:B------:R-:W-:Y:S02]  /*0c80*/  USHF.R.S32.HI UR29, URZ, 0x1f, UR8 ;  /* 0x0000001f3f1d7899 */ /* 0x000fe40008011408 */
        /* <DEDUP_REMOVED lines=15> */
.L_x_405:
[CC--:B------:R-:W-:Y:S01]  /*0d80*/  LEA.HI R4, R11.reuse, R27.reuse, RZ, 0x4 ;  /* 0x0000001b0b047211 */ /* 0x0c0fe200078f20ff */
[----:B------:R-:W1:Y:S01]  /*0d90*/  S2R R20, SR_CTAID.Z ;  /* 0x0000000000147919 */ /* 0x000e620000002700 */
[----:B------:R-:W-:Y:S01]  /*0da0*/  LEA.HI R0, R11, R27, RZ, 0x3 ;  /* 0x0000001b0b007211 */ /* 0x000fe200078f18ff */
[----:B------:R-:W-:Y:S01]  /*0db0*/  ULDC.64 UR4, c[0x0][0x1b8] ;  /* 0x00006e0000047ab9 */ /* 0x000fe20000000a00 */
[----:B------:R-:W-:Y:S01]  /*0dc0*/  SHF.R.S32.HI R5, RZ, 0x4, R4 ;  /* 0x00000004ff057819 */ /* 0x000fe20000011404 */
[----:B------:R-:W-:Y:S01]  /*0dd0*/  UIMAD UR4, UR29, UR4, URZ ;  /* 0x000000041d0472a4 */ /* 0x000fe2000f8e023f */
[----:B------:R-:W-:Y:S01]  /*0de0*/  LOP3.LUT R2, R0, 0xfffffff8, RZ, 0xc0, !PT ;  /* 0xfffffff800027812 */ /* 0x000fe200078ec0ff */
[----:B------:R-:W-:Y:S01]  /*0df0*/  IMAD.U32 R8, RZ, RZ, UR14 ;  /* 0x0000000eff087e24 */ /* 0x000fe2000f8e00ff */
[C---:B------:R-:W-:Y:S01]  /*0e00*/  LEA.HI R3, R4.reuse, R5, RZ, 0x1 ;  /* 0x0000000504037211 */ /* 0x040fe200078f08ff */
        /* <DEDUP_REMOVED lines=9> */
[----:B------:R-:W-:Y:S01]  /*0ea0*/  IMAD.IADD R26, R5, 0x1, -R0 ;  /* 0x00000001051a7824 */ /* 0x000fe200078e0a00 */
[----:B------:R-:W-:Y:S01]  /*0eb0*/  LOP3.LUT R0, R3, 0x1c0, RZ, 0xc0, !PT ;  /* 0x000001c003007812 */ /* 0x000fe200078ec0ff */
[----:B------:R-:W-:Y:S01]  /*0ec0*/  IMAD.SHL.U32 R114, R25, 0x8, RZ ;  /* 0x0000000819727824 */ /* 0x000fe200078e00ff */
[----:B------:R-:W-:Y:S01]  /*0ed0*/  SHF.R.S32.HI R3, RZ, 0x1f, R6 ;  /* 0x0000001fff037819 */ /* 0x000fe20000011406 */
[----:B------:R-:W-:Y:S01]  /*0ee0*/  IMAD R7, R19, c[0x0][0x198], RZ ;  /* 0x0000660013077a24 */ /* 0x000fe200078e02ff */
[----:B------:R-:W-:Y:S01]  /*0ef0*/  SHF.R.S32.HI R24, RZ, 0x5, R24 ;  /* 0x00000005ff187819 */ /* 0x000fe20000011418 */
[----:B------:R-:W-:Y:S01]  /*0f00*/  IMAD.SHL.U32 R11, R11, 0x8, RZ ;  /* 0x000000080b0b7824 */ /* 0x000fe200078e00ff */
[----:B------:R-:W-:Y:S01]  /*0f10*/  LOP3.LUT R2, R0, 0x38, R114, 0xf8, !PT ;  /* 0x0000003800027812 */ /* 0x000fe200078ef872 */
[----:B------:R-:W-:Y:S01]  /*0f20*/  IMAD.WIDE R8, R8, 0x40, R18 ;  /* 0x0000004008087825 */ /* 0x000fe200078e0212 */
[----:B------:R-:W-:-:S02]  /*0f30*/  SHF.R.U32.HI R0, RZ, 0x3, R0 ;  /* 0x00000003ff007819 */ /* 0x000fc40000011600 */
[----:B------:R-:W-:Y:S02]  /*0f40*/  LEA.HI R12, R3, R6, RZ, 0x3 ;  /* 0x00000006030c7211 */ /* 0x000fe400078f18ff */
[--C-:B------:R-:W-:Y:S02]  /*0f50*/  SHF.R.S32.HI R115, RZ, 0x1f, R114.reuse ;  /* 0x0000001fff737819 */ /* 0x100fe40000011472 */
[----:B------:R-:W-:Y:S02]  /*0f60*/  LOP3.LUT R10, R2, R0, RZ, 0x3c, !PT ;  /* 0x00000000020a7212 */ /* 0x000fe400078e3cff */
[----:B------:R-:W-:Y:S01]  /*0f70*/  LOP3.LUT R0, R12, 0xfffffff8, RZ, 0xc0, !PT ;  /* 0xfffffff80c007812 */ /* 0x000fe200078ec0ff */
[----:B------:R-:W-:Y:S01]  /*0f80*/  IMAD.WIDE.U32 R4, R18, c[0x0][0x198], R114 ;  /* 0x0000660012047a25 */ /* 0x000fe200078e0072 */
[C---:B------:R-:W-:Y:S01]  /*0f90*/  IADD3 R2, P0, R114.reuse, UR6, RZ ;  /* 0x0000000672027c10 */ /* 0x040fe2000ff1e0ff */
[----:B------:R-:W-:Y:S01]  /*0fa0*/  ULDC.64 UR6, c[0x0][0x1b0] ;  /* 0x00006c0000067ab9 */ /* 0x000fe20000000a00 */
[----:B------:R-:W-:Y:S01]  /*0fb0*/  IADD3 R111, R114, 0x40, RZ ;  /* 0x00000040726f7810 */ /* 0x000fe20007ffe0ff */
[----:B------:R-:W-:Y:S01]  /*0fc0*/  IMAD.IADD R6, R6, 0x1, -R0 ;  /* 0x0000000106067824 */ /* 0x000fe200078e0a00 */
[----:B------:R-:W-:Y:S01]  /*0fd0*/  IADD3.X R3, R115, UR27, RZ, P0, !PT ;  /* 0x0000001b73037c10 */ /* 0x000fe200087fe4ff */
[----:B------:R-:W-:Y:S01]  /*0fe0*/  IMAD R0, R18, c[0x0][0x19c], R7 ;  /* 0x0000670012007a24 */ /* 0x000fe200078e0207 */
[----:B------:R-:W-:Y:S01]  /*0ff0*/  IADD3 R4, P0, R4, UR12, RZ ;  /* 0x0000000c04047c10 */ /* 0x000fe2000ff1e0ff */
[----:B------:R-:W-:Y:S01]  /*1000*/  IMAD.SHL.U32 R7, R26, 0x8, RZ ;  /* 0x000000081a077824 */ /* 0x000fe200078e00ff */
[----:B------:R-:W-:Y:S01]  /*1010*/  LOP3.LUT P2, RZ, R6, 0x4, RZ, 0xc0, !PT ;  /* 0x0000000406ff7812 */ /* 0x000fe2000784c0ff */
[----:B-1----:R-:W-:Y:S01]  /*1020*/  IMAD.WIDE.U32 R20, R20, c[0x0][0x1a8], R2 ;  /* 0x00006a0014147a25 */ /* 0x002fe200078e0002 */
[----:B------:R-:W-:Y:S01]  /*1030*/  IADD3.X R5, R5, UR11, R0, P0, !PT ;  /* 0x0000000b05057c10 */ /* 0x000fe200087fe400 */
[----:B------:R-:W-:Y:S01]  /*1040*/  UIMAD UR6, UR29, UR6, URZ ;  /* 0x000000061d0672a4 */ /* 0x000fe2000f8e023f */
[C---:B------:R-:W-:Y:S01]  /*1050*/  LOP3.LUT P1, RZ, R6.reuse, 0x2, RZ, 0xc0, !PT ;  /* 0x0000000206ff7812 */ /* 0x040fe2000782c0ff */
[----:B------:R-:W-:Y:S01]  /*1060*/  IMAD.SHL.U32 R0, R6, 0x40, RZ ;  /* 0x0000004006007824 */ /* 0x000fe200078e00ff */
[----:B------:R-:W-:Y:S01]  /*1070*/  UIMAD UR27, UR8, UR5, UR4 ;  /* 0x00000005081b72a4 */ /* 0x000fe2000f8e0204 */
[----:B------:R-:W-:Y:S01]  /*1080*/  IMAD R6, R19, c[0x0][0x1a0], RZ ;  /* 0x0000680013067a24 */ /* 0x000fe200078e02ff */
[----:B------:R-:W-:Y:S01]  /*1090*/  UIMAD UR7, UR8, UR7, UR6 ;  /* 0x00000007080772a4 */ /* 0x000fe2000f8e0206 */
[----:B------:R-:W-:Y:S01]  /*10a0*/  IMAD.WIDE.U32 R2, R18, c[0x0][0x1a0], R114 ;  /* 0x0000680012027a25 */ /* 0x000fe200078e0072 */
[----:B------:R-:W-:Y:S01]  /*10b0*/  LOP3.LUT R0, R0, 0x1c0, RZ, 0xc0, !PT ;  /* 0x000001c000007812 */ /* 0x000fe200078ec0ff */
[----:B------:R1:W-:Y:S01]  /*10c0*/  STL.64 [R1+0x8], R114 ;  /* 0x0000087201007387 */ /* 0x0003e20000100a00 */
[----:B------:R-:W-:Y:S01]  /*10d0*/  IADD3 R110, R114, 0x80, RZ ;  /* 0x00000080726e7810 */ /* 0x000fe20007ffe0ff */
[----:B------:R-:W-:Y:S01]  /*10e0*/  IMAD R6, R18, c[0x0][0x1a4], R6 ;  /* 0x0000690012067a24 */ /* 0x000fe200078e0206 */
[----:B------:R-:W-:Y:S01]  /*10f0*/  LOP3.LUT R7, R0, 0x8, R7, 0xf8, !PT ;  /* 0x0000000800077812 */ /* 0x000fe200078ef807 */
[----:B------:R-:W-:Y:S01]  /*1100*/  UIADD3 UR6, -UR15, UR17, URZ ;  /* 0x000000110f067290 */ /* 0x000fe2000fffe13f */
[----:B------:R-:W-:Y:S01]  /*1110*/  IADD3 R2, P0, R2, UR26, RZ ;  /* 0x0000001a02027c10 */ /* 0x000fe2000ff1e0ff */
[----:B------:R-:W-:Y:S01]  /*1120*/  ULDC.64 UR4, c[0x0][0x1a8] ;  /* 0x00006a0000047ab9 */ /* 0x000fe20000000a00 */
[----:B------:R-:W-:Y:S01]  /*1130*/  SHF.R.U32.HI R0, RZ, 0x3, R0 ;  /* 0x00000003ff007819 */ /* 0x000fe20000011600 */
[----:B------:R-:W-:Y:S01]  /*1140*/  UIMAD UR4, UR19, UR4, URZ ;  /* 0x00000004130472a4 */ /* 0x000fe2000f8e023f */
[----:B------:R-:W-:Y:S01]  /*1150*/  IADD3.X R3, R3, UR21, R6, P0, !PT ;  /* 0x0000001503037c10 */ /* 0x000fe200087fe406 */
[----:B------:R-:W-:Y:S01]  /*1160*/  IMAD.U32 R6, RZ, RZ, UR8 ;  /* 0x00000008ff067e24 */ /* 0x000fe2000f8e00ff */
[----:B------:R-:W-:Y:S01]  /*1170*/  LOP3.LUT R7, R7, R0, RZ, 0x3c, !PT ;  /* 0x0000000007077212 */ /* 0x000fe200078e3cff */
[----:B------:R-:W-:Y:S01]  /*1180*/  IMAD.U32 R0, RZ, RZ, UR8 ;  /* 0x00000008ff007e24 */ /* 0x000fe2000f8e00ff */
[----:B------:R-:W-:Y:S01]  /*1190*/  IADD3 R109, R114, 0xc0, RZ ;  /* 0x000000c0726d7810 */ /* 0x000fe20007ffe0ff */
[----:B------:R-:W-:Y:S01]  /*11a0*/  IMAD.WIDE.U32 R28, R6, c[0x0][0x1b8], R2 ;  /* 0x00006e00061c7a25 */ /* 0x000fe200078e0002 */
[----:B------:R-:W-:Y:S01]  /*11b0*/  ISETP.GE.AND P0, PT, R18, UR6, PT ;  /* 0x0000000612007c0c */ /* 0x000fe2000bf06270 */
[----:B------:R-:W-:Y:S01]  /*11c0*/  UIMAD UR4, UR18, UR5, UR4 ;  /* 0x00000005120472a4 */ /* 0x000fe2000f8e0204 */
[----:B------:R-:W-:Y:S01]  /*11d0*/  LOP3.LUT R10, R10, 0xfffffe00, R11, 0xf8, !PT ;  /* 0xfffffe000a0a7812 */ /* 0x000fe200078ef80b */
[----:B------:R-:W-:Y:S01]  /*11e0*/  IMAD.WIDE.U32 R32, R0, c[0x0][0x1b0], R4 ;  /* 0x00006c0000207a25 */ /* 0x000fe200078e0004 */
[----:B------:R-:W-:-:S03]  /*11f0*/  IADD3 R31, R29, UR27, RZ ;  /* 0x0000001b1d1f7c10 */ /* 0x000fc6000fffe0ff */
[----:B------:R-:W-:Y:S01]  /*1200*/  IMAD.SHL.U32 R5, R12, 0x40, RZ ;  /* 0x000000400c057824 */ /* 0x000fe200078e00ff */
[----:B------:R1:W-:Y:S01]  /*1210*/  STL.64 [R1+0x30], R32 ;  /* 0x0000302001007387 */ /* 0x0003e20000100a00 */
[----:B------:R-:W-:Y:S01]  /*1220*/  IADD3 R35, R33, UR7, RZ ;  /* 0x0000000721237c10 */ /* 0x000fe2000fffe0ff */
[----:B------:R-:W-:Y:S02]  /*1230*/  IMAD.MOV.U32 R4, RZ, RZ, 0x10 ;  /* 0x00000010ff047424 */ /* 0x000fe400078e00ff */
[----:B------:R1:W-:Y:S01]  /*1240*/  STL.64 [R1+0x50], R28 ;  /* 0x0000501c01007387 */ /* 0x0003e20000100a00 */
[----:B------:R-:W-:Y:S01]  /*1250*/  IMAD.MOV.U32 R0, RZ, RZ, 0x20 ;  /* 0x00000020ff007424 */ /* 0x000fe200078e00ff */
[----:B------:R-:W-:Y:S01]  /*1260*/  LOP3.LUT R5, R7, 0xfffffe00, R5, 0xf8, !PT ;  /* 0xfffffe0007057812 */ /* 0x000fe200078ef805 */
[----:B------:R-:W-:Y:S01]  /*1270*/  IMAD.SHL.U32 R223, R10, 0x2, RZ ;  /* 0x000000020adf7824 */ /* 0x000fe200078e00ff */
[----:B------:R1:W-:Y:S01]  /*1280*/  STL [R1+0x24], R111 ;  /* 0x0000246f01007387 */ /* 0x0003e20000100800 */
[----:B------:R-:W-:-:S02]  /*1290*/  IADD3 R7, R21, UR4, RZ ;  /* 0x0000000415077c10 */ /* 0x000fc4000fffe0ff */
[----:B------:R-:W-:Y:S01]  /*12a0*/  SEL R4, R4, 0xfffffff0, !P1 ;  /* 0xfffffff004047807 */ /* 0x000fe20004800000 */
[----:B------:R1:W-:Y:S01]  /*12b0*/  STL [R1+0x20], R110 ;  /* 0x0000206e01007387 */ /* 0x0003e20000100800 */
[----:B------:R-:W-:-:S03]  /*12c0*/  SEL R0, R0, 0xffffffe0, !P2 ;  /* 0xffffffe000007807 */ /* 0x000fc60005000000 */
[----:B------:R1:W-:Y:S04]  /*12d0*/  STL [R1+0x28], R109 ;  /* 0x0000286d01007387 */ /* 0x0003e80000100800 */
[----:B------:R1:W-:Y:S04]  /*12e0*/  STL [R1+0x44], R31 ;  /* 0x0000441f01007387 */ /* 0x0003e80000100800 */
[----:B------:R1:W-:Y:S01]  /*12f0*/  STL [R1+0x1c], R35 ;  /* 0x00001c2301007387 */ /* 0x0003e20000100800 */
        /* <DEDUP_REMOVED lines=39> */
.L_x_407:
[----:B------:R-:W-:Y:S05]  /*1570*/  BSYNC B0 ;  /* 0x0000000000007941 */ /* 0x000fea0003800000 */
.L_x_406:
[----:B------:R-:W-:Y:S01]  /*1580*/  IADD3 R22, R18, 0x10, RZ ;  /* 0x0000001012167810 */ /* 0x000fe20007ffe0ff */
[----:B------:R-:W-:Y:S03]  /*1590*/  BSSY B0, `(.L_x_408) ;  /* 0x000002c000007945 */ /* 0x000fe60003800000 */
[----:B------:R-:W-:-:S13]  /*15a0*/  ISETP.GE.AND P0, PT, R22, UR6, PT ;  /* 0x0000000616007c0c */ /* 0x000fda000bf06270 */
[----:B------:R-:W-:Y:S05]  /*15b0*/  @P0 BRA `(.L_x_409) ;  /* 0x0000029000000947 */ /* 0x000fea0003800000 */
[----:B--2---:R-:W-:Y:S01]  /*15c0*/  IADD3 R10, P0, R8, 0x10, RZ ;  /* 0x00000010080a7810 */ /* 0x004fe20007f1e0ff */
[----:B------:R-:W-:Y:S01]  /*15d0*/  IMAD.MOV.U32 R3, RZ, RZ, R7 ;  /* 0x000000ffff037224 */ /* 0x000fe200078e0007 */
[----:B------:R-:W-:Y:S02]  /*15e0*/  ISETP.GE.AND P5, PT, R114, c[0x0][0x220], PT ;  /* 0x0000880072007a0c */ /* 0x000fe40003fa6270 */
[----:B------:R-:W-:Y:S01]  /*15f0*/  ISETP.GE.AND P4, PT, R111, c[0x0][0x220], PT ;  /* 0x000088006f007a0c */ /* 0x000fe20003f86270 */
[----:B------:R-:W-:Y:S01]  /*1600*/  IMAD.X R2, RZ, RZ, R9, P0 ;  /* 0x000000ffff027224 */ /* 0x000fe200000e0609 */
[----:B------:R-:W-:Y:S02]  /*1610*/  ISETP.GE.AND P2, PT, R110, c[0x0][0x220], PT ;  /* 0x000088006e007a0c */ /* 0x000fe40003f46270 */
[----:B------:R-:W-:Y:S01]  /*1620*/  ISETP.GE.AND P0, PT, R109, c[0x0][0x220], PT ;  /* 0x000088006d007a0c */ /* 0x000fe20003f06270 */
[----:B------:R-:W-:Y:S02]  /*1630*/  IMAD R16, R2, c[0x0][0x190], RZ ;  /* 0x0000640002107a24 */ /* 0x000fe400078e02ff */
[----:B------:R-:W-:-:S02]  /*1640*/  IMAD.MOV.U32 R2, RZ, RZ, R20 ;  /* 0x000000ffff027224 */ /* 0x000fc400078e0014 */
[C---:B------:R-:W-:Y:S02]  /*1650*/  IMAD R16, R10.reuse, c[0x0][0x194], R16 ;  /* 0x000065000a107a24 */ /* 0x040fe400078e0210 */
[----:B------:R-:W-:Y:S01]  /*1660*/  IMAD.WIDE.U32 R2, R10, c[0x0][0x190], R2 ;  /* 0x000064000a027a25 */ /* 0x000fe200078e0002 */
[----:B------:R2:W-:Y:S03]  /*1670*/  @P5 STS.128 [R223+0x800], RZ ;  /* 0x000800ffdf005388 */ /* 0x0005e60000000c00 */
[----:B------:R-:W-:Y:S01]  /*1680*/  IMAD.IADD R16, R3, 0x1, R16 ;  /* 0x0000000103107824 */ /* 0x000fe200078e0210 */
[C---:B------:R-:W-:Y:S02]  /*1690*/  @!P5 LEA R14, P6, R2.reuse, c[0x0][0x160], 0x1 ;  /* 0x00005800020eda11 */ /* 0x040fe400078c08ff */
[C---:B------:R-:W-:Y:S02]  /*16a0*/  @!P4 LEA R12, P3, R2.reuse, c[0x0][0x160], 0x1 ;  /* 0x00005800020cca11 */ /* 0x040fe400078608ff */
[----:B------:R-:W-:-:S02]  /*16b0*/  @!P2 LEA R10, P1, R2, c[0x0][0x160], 0x1 ;  /* 0x00005800020aaa11 */ /* 0x000fc400078208ff */
        /* <DEDUP_REMOVED lines=25> */
.L_x_409:
[----:B------:R-:W-:Y:S05]  /*1850*/  BSYNC B0 ;  /* 0x0000000000007941 */ /* 0x000fea0003800000 */
.L_x_408:
        /* <DEDUP_REMOVED lines=45> */
.L_x_411:
[----:B------:R-:W-:Y:S05]  /*1b30*/  BSYNC B0 ;  /* 0x0000000000007941 */ /* 0x000fea0003800000 */
.L_x_410:
        /* <DEDUP_REMOVED lines=8> */
[----:B--2---:R-:W-:Y:S01]  /*1bc0*/  IADD3 R2, P0, R8, 0x30, RZ ;  /* 0x0000003008027810 */ /* 0x004fe20007f1e0ff */
        /* <DEDUP_REMOVED lines=39> */
.L_x_413:
[----:B------:R-:W-:Y:S05]  /*1e40*/  BSYNC B0 ;  /* 0x0000000000007941 */ /* 0x000fea0003800000 */
.L_x_412:
[----:B------:R-:W-:Y:S01]  /*1e50*/  IMAD.MOV.U32 R112, RZ, RZ, R34 ;  /* 0x000000ffff707224 */ /* 0x000fe200078e0022 */
[----:B------:R-:W-:Y:S01]  /*1e60*/  UIADD3 UR30, UR9, -0x1, URZ ;  /* 0xffffffff091e7890 */ /* 0x000fe2000fffe03f */
[----:B------:R-:W-:Y:S01]  /*1e70*/  IMAD.MOV.U32 R113, RZ, RZ, R35 ;  /* 0x000000ffff717224 */ /* 0x000fe200078e0023 */
[----:B------:R-:W-:Y:S01]  /*1e80*/  MOV R112, R32 ;  /* 0x0000002000707202 */ /* 0x000fe20000000f00 */
[----:B------:R-:W-:Y:S01]  /*1e90*/  BSSY B0, `(.L_x_414) ;  /* 0x000002c000007945 */ /* 0x000fe20003800000 */
[----:B------:R-:W-:Y:S01]  /*1ea0*/  UIMAD UR29, UR30, -0x40, UR16 ;  /* 0xffffffc01e1d78a4 */ /* 0x000fe2000f8e0210 */
[----:B------:R-:W-:Y:S01]  /*1eb0*/  MOV R106, UR32 ;  /* 0x00000020006a7c02 */ /* 0x000fe20008000f00 */
[----:B------:R-:W-:Y:S01]  /*1ec0*/  USHF.R.S32.HI UR33, URZ, 0x1f, UR30 ;  /* 0x0000001f3f217899 */ /* 0x000fe2000801141e */
[----:B------:R3:W-:Y:S01]  /*1ed0*/  STL.64 [R1+0x18], R112 ;  /* 0x0000187001007387 */ /* 0x0007e20000100a00 */
[----:B------:R-:W-:Y:S02]  /*1ee0*/  UIMAD UR5, UR31, UR30, URZ ;  /* 0x0000001e1f0572a4 */ /* 0x000fe4000f8e023f */
[----:B------:R-:W-:Y:S01]  /*1ef0*/  ISETP.GE.AND P0, PT, R18, UR29, PT ;  /* 0x0000001d12007c0c */ /* 0x000fe2000bf06270 */
[----:B--2---:R-:W-:Y:S01]  /*1f00*/  IMAD.WIDE.U32 R2, R106, UR30, R112 ;  /* 0x0000001e6a027c25 */ /* 0x004fe2000f8e0070 */
[----:B------:R-:W-:-:S06]  /*1f10*/  UIMAD UR5, UR33, UR32, UR5 ;  /* 0x00000020210572a4 */ /* 0x000fcc000f8e0205 */
[----:B------:R-:W-:-:S05]  /*1f20*/  IADD3 R7, R3, UR5, RZ ;  /* 0x0000000503077c10 */ /* 0x000fca000fffe0ff */
[----:B------:R-:W-:Y:S05]  /*1f30*/  @P0 BRA `(.L_x_415) ;  /* 0x0000021000000947 */ /* 0x000fea0003800000 */
[----:B------:R-:W-:Y:S02]  /*1f40*/  ISETP.GE.AND P5, PT, R114, c[0x0][0x220], PT ;  /* 0x0000880072007a0c */ /* 0x000fe40003fa6270 */
        /* <DEDUP_REMOVED lines=32> */
.L_x_415:
[----:B------:R-:W-:Y:S05]  /*2150*/  BSYNC B0 ;  /* 0x0000000000007941 */ /* 0x000fea0003800000 */
.L_x_414:
        /* <DEDUP_REMOVED lines=41> */
.L_x_417:
[----:B------:R-:W-:Y:S05]  /*23f0*/  BSYNC B0 ;  /* 0x0000000000007941 */ /* 0x000fea0003800000 */
.L_x_416:
        /* <DEDUP_REMOVED lines=40> */
.L_x_419:
[----:B------:R-:W-:Y:S05]  /*2680*/  BSYNC B0 ;  /* 0x0000000000007941 */ /* 0x000fea0003800000 */
.L_x_418:
[----:B------:R-:W-:Y:S01]  /*2690*/  ISETP.GE.AND P0, PT, R16, UR29, PT ;  /* 0x0000001d10007c0c */ /* 0x000fe2000bf06270 */
[----:B------:R-:W-:-:S12]  /*26a0*/  BSSY B0, `(.L_x_420) ;  /* 0x0000029000007945 */ /* 0x000fd80003800000 */
[----:B------:R-:W-:Y:S05]  /*26b0*/  @P0 BRA `(.L_x_421) ;  /* 0x0000027000000947 */ /* 0x000fea0003800000 */
[----:B------:R-:W-:Y:S01]  /*26c0*/  ISETP.GE.AND P5, PT, R114, c[0x0][0x220], PT ;  /* 0x0000880072007a0c */ /* 0x000fe20003fa6270 */
[----:B--2---:R-:W-:Y:S01]  /*26d0*/  IMAD.MOV.U32 R10, RZ, RZ, c[0x0][0x198] ;  /* 0x00006600ff0a7624 */ /* 0x004fe200078e00ff */
        /* <DEDUP_REMOVED lines=37> */
.L_x_421:
[----:B------:R-:W-:Y:S05]  /*2930*/  BSYNC B0 ;  /* 0x0000000000007941 */ /* 0x000fea0003800000 */
.L_x_420:
[----:B------:R-:W-:Y:S01]  /*2940*/  ULDC.64 UR4, c[0x0][0x318] ;  /* 0x0000c60000047ab9 */ /* 0x000fe20000000a00 */
[----:B------:R-:W0:Y:S01]  /*2950*/  LDGDEPBAR ;  /* 0x00000000000079af */ /* 0x000e220000000000 */
[----:B------:R-:W-:Y:S01]  /*2960*/  UISETP.NE.U32.AND UP1, UPT, URZ, UR4, UPT ;  /* 0x000000043f00728c */ /* 0x000fe2000bf25070 */
[----:B--2---:R-:W-:Y:S02]  /*2970*/  IMAD.MOV.U32 R8, RZ, RZ, R30 ;  /* 0x000000ffff087224 */ /* 0x004fe400078e001e */
[----:B------:R-:W-:Y:S01]  /*2980*/  IMAD.MOV.U32 R9, RZ, RZ, R31 ;  /* 0x000000ffff097224 */ /* 0x000fe200078e001f */
[----:B------:R-:W-:-:S03]  /*2990*/  UISETP.NE.AND.EX UP1, UPT, URZ, UR5, UPT, UP1 ;  /* 0x000000053f00728c */ /* 0x000fc6000bf25310 */
[----:B------:R-:W-:-:S03]  /*29a0*/  ULDC.64 UR4, c[0x0][0x320] ;  /* 0x0000c80000047ab9 */ /* 0x000fc60000000a00 */
[----:B------:R-:W-:-:S05]  /*29b0*/  PLOP3.LUT P0, PT, PT, PT, UP1, 0x80, 0x0 ;  /* 0x000000000000781c */ /* 0x000fca0003f0f018 */
[----:B------:R-:W-:Y:S02]  /*29c0*/  @UP1 USHF.R.S32.HI UR6, URZ, 0x1f, UR20 ;  /* 0x0000001f3f061899 */ /* 0x000fe40008011414 */
[----:B------:R-:W-:Y:S02]  /*29d0*/  @UP1 UIMAD.WIDE.U32 UR18, UR20, UR4, UR18 ;  /* 0x00000004141212a5 */ /* 0x000fe4000f8e0012 */
[----:B------:R-:W-:-:S03]  /*29e0*/  @UP1 UIMAD UR6, UR6, UR4, URZ ;  /* 0x00000004060612a4 */ /* 0x000fc6000f8e023f */
[----:B------:R-:W-:Y:S01]  /*29f0*/  ULDC UR4, c[0x0][0x318] ;  /* 0x0000c60000047ab9 */ /* 0x000fe20000000800 */
[----:B------:R-:W-:-:S04]  /*2a00*/  DEPBAR.LE SB0, 0x0 ;  /* 0x000080000000791a */ /* 0x000fc80000000000 */
[----:B------:R-:W-:Y:S02]  /*2a10*/  @UP1 UIMAD UR5, UR20, UR5, UR6 ;  /* 0x00000005140512a4 */ /* 0x000fe4000f8e0206 */
[----:B------:R-:W-:Y:S02]  /*2a20*/  @UP1 ULEA UR6, UP0, UR18, UR4, 0x2 ;  /* 0x0000000412061291 */ /* 0x000fe4000f80103f */
[----:B------:R-:W-:Y:S02]  /*2a30*/  @UP1 UIADD3 UR5, UR19, UR5, URZ ;  /* 0x0000000513051290 */ /* 0x000fe4000fffe03f */
[----:B------:R-:W-:Y:S02]  /*2a40*/  ULDC UR4, c[0x0][0x31c] ;  /* 0x0000c70000047ab9 */ /* 0x000fe40000000800 */
[----:B------:R-:W-:Y:S01]  /*2a50*/  @UP1 ULEA.HI.X UR7, UR18, UR4, UR5, 0x2, UP0 ;  /* 0x0000000412071291 */ /* 0x000fe200080f1405 */
[----:B------:R-:W-:-:S05]  /*2a60*/  IMAD.U32 R2, RZ, RZ, UR6 ;  /* 0x00000006ff027e24 */ /* 0x000fca000f8e00ff */
[----:B------:R-:W-:Y:S02]  /*2a70*/  MOV R3, UR7 ;  /* 0x0000000700037c02 */ /* 0x000fe40008000f00 */
[----:B------:R-:W-:Y:S02]  /*2a80*/  ISETP.GE.AND P1, PT, R18, UR29, PT ;  /* 0x0000001d12007c0c */ /* 0x000fe4000bf26270 */
[----:B------:R-:W-:Y:S01]  /*2a90*/  MOV R7, UR14 ;  /* 0x0000000e00077c02 */ /* 0x000fe20008000f00 */
[----:B------:R2:W4:Y:S01]  /*2aa0*/  @P0 LDG.E R2, [R2.64] ;  /* 0x0000001602020981 */ /* 0x000522000c1e1900 */
[----:B------:R-:W-:Y:S01]  /*2ab0*/  IMAD.MOV.U32 R8, RZ, RZ, R28 ;  /* 0x000000ffff087224 */ /* 0x000fe200078e001c */
[----:B------:R-:W-:Y:S01]  /*2ac0*/  ULDC.64 UR6, c[0x0][0x1a0] ;  /* 0x0000680000067ab9 */ /* 0x000fe20000000a00 */
[----:B------:R-:W-:Y:S01]  /*2ad0*/  LEA R108, R7, R24, 0x2 ;  /* 0x00000018076c7211 */ /* 0x000fe200078e10ff */
[----:B------:R-:W-:Y:S01]  /*2ae0*/  BAR.SYNC.DEFER_BLOCKING 0x0 ;  /* 0x0000000000007b1d */ /* 0x000fe20000010000 */
[----:B------:R-:W-:Y:S01]  /*2af0*/  USHF.L.U64.HI UR5, UR6, UR34, UR7 ;  /* 0x0000002206057299 */ /* 0x000fe20008010207 */
[----:B------:R-:W-:Y:S01]  /*2b00*/  SHF.R.S32.HI R6, RZ, 0x1f, R23 ;  /* 0x0000001fff067819 */ /* 0x000fe20000011417 */
[----:B------:R-:W-:Y:S01]  /*2b10*/  USHF.L.U32 UR20, UR6, 0x6, URZ ;  /* 0x0000000606147899 */ /* 0x000fe2000800063f */
[----:B------:R-:W-:Y:S01]  /*2b20*/  IMAD.SHL.U32 R27, R27, 0x2, RZ ;  /* 0x000000021b1b7824 */ /* 0x000fe200078e00ff */
[----:B------:R-:W-:Y:S01]  /*2b30*/  UIMAD UR4, UR5, UR30, URZ ;  /* 0x0000001e050472a4 */ /* 0x000fe2000f8e023f */
[----:B------:R1:W-:Y:S01]  /*2b40*/  STL.64 [R1+0x40], R8 ;  /* 0x0000400801007387 */ /* 0x0003e20000100a00 */
[----:B------:R-:W-:Y:S01]  /*2b50*/  LEA.HI R6, R6, R23, RZ, 0x2 ;  /* 0x0000001706067211 */ /* 0x000fe200078f10ff */
[----:B------:R-:W-:Y:S01]  /*2b60*/  BSSY B0, `(.L_x_422) ;  /* 0x0000033000007945 */ /* 0x000fe20003800000 */
[----:B------:R-:W-:Y:S01]  /*2b70*/  UIMAD UR33, UR33, UR20, UR4 ;  /* 0x00000014212172a4 */ /* 0x000fe2000f8e0204 */
[----:B------:R1:W-:Y:S01]  /*2b80*/  STL [R1+0x38], R108 ;  /* 0x0000386c01007387 */ /* 0x0003e20000100800 */
[----:B------:R-:W-:Y:S01]  /*2b90*/  LOP3.LUT R116, R27, 0x6, RZ, 0xc0, !PT ;  /* 0x000000061b747812 */ /* 0x000fe200078ec0ff */
[----:B------:R-:W-:Y:S01]  /*2ba0*/  UMOV UR4, URZ ;  /* 0x0000003f00047c82 */ /* 0x000fe20008000000 */
[----:B------:R-:W-:Y:S01]  /*2bb0*/  SHF.R.S32.HI R6, RZ, 0x2, R6 ;  /* 0x00000002ff067819 */ /* 0x000fe20000011406 */
[----:B--2---:R-:W4:Y:S01]  /*2bc0*/  @P0 MUFU.RCP R3, c[0x0][0x238] ;  /* 0x00008e0000030b08 */ /* 0x004f220000001000 */
[----:B------:R1:W-:Y:S04]  /*2bd0*/  @P1 STS.128 [R223+0x10000], RZ ;  /* 0x010000ffdf001388 */ /* 0x0003e80000000c00 */
[----:B------:R1:W-:Y:S04]  /*2be0*/  @P1 STS.128 [R223+0x12000], RZ ;  /* 0x012000ffdf001388 */ /* 0x0003e80000000c00 */
[----:B------:R1:W-:Y:S04]  /*2bf0*/  @P1 STS.128 [R223+0x14000], RZ ;  /* 0x014000ffdf001388 */ /* 0x0003e80000000c00 */
[----:B------:R1:W-:Y:S01]  /*2c00*/  @P1 STS.128 [R223+0x16000], RZ ;  /* 0x016000ffdf001388 */ /* 0x0003e20000000c00 */
[----:B----4-:R-:W-:-:S04]  /*2c10*/  @P0 FMUL.FTZ R2, R2, R3 ;  /* 0x0000000302020220 */ /* 0x010fc80000410000 */
[----:B------:R2:W4:Y:S02]  /*2c20*/  @P0 R2UR UR18, R2 ;  /* 0x00000000021203c2 */ /* 0x00052400000e0000 */
[----:B--2---:R-:W-:Y:S01]  /*2c30*/  IMAD.U32 R2, RZ, RZ, UR30 ;  /* 0x0000001eff027e24 */ /* 0x004fe2000f8e00ff */
[----:B----4-:R-:W-:-:S03]  /*2c40*/  @UP1 UMOV UR4, UR18 ;  /* 0x0000001200041c82 */ /* 0x010fc60008000000 */
[----:B------:R-:W-:-:S05]  /*2c50*/  IMAD.WIDE.U32 R2, R2, UR20, R8 ;  /* 0x0000001402027c25 */ /* 0x000fca000f8e0008 */
[----:B------:R-:W-:Y:S01]  /*2c60*/  IADD3 R7, R3, UR33, RZ ;  /* 0x0000002103077c10 */ /* 0x000fe2000fffe0ff */
[----:B------:R-:W-:Y:S05]  /*2c70*/  @P1 BRA `(.L_x_423) ;  /* 0x0000021000001947 */ /* 0x000fea0003800000 */
[----:B-1----:R-:W-:Y:S02]  /*2c80*/  ISETP.GE.AND P5, PT, R114, c[0x0][0x220], PT ;  /* 0x0000880072007a0c */ /* 0x002fe40003fa6270 */
        /* <DEDUP_REMOVED lines=32> */
.L_x_423:
[----:B-1----:R-:W-:Y:S05]  /*2e90*/  BSYNC B0 ;  /* 0x0000000000007941 */ /* 0x002fea0003800000 */
.L_x_422:
[----:B------:R-:W-:Y:S01]  /*2ea0*/  ISETP.GE.AND P0, PT, R22, UR29, PT ;  /* 0x0000001d16007c0c */ /* 0x000fe2000bf06270 */
[----:B------:R-:W-:Y:S01]  /*2eb0*/  IMAD.U32 R8, RZ, RZ, UR16 ;  /* 0x00000010ff087e24 */ /* 0x000fe2000f8e00ff */
[----:B------:R-:W-:Y:S01]  /*2ec0*/  LEA R9, R24, UR15, 0x4 ;  /* 0x0000000f18097c11 */ /* 0x000fe2000f8e20ff */
[----:B------:R-:W-:Y:S01]  /*2ed0*/  ULDC UR7, c[0x0][0x1a4] ;  /* 0x0000690000077ab9 */ /* 0x000fe20000000800 */
[----:B------:R-:W-:Y:S01]  /*2ee0*/  BSSY B0, `(.L_x_424) ;  /* 0x000002e000007945 */ /* 0x000fe20003800000 */
[----:B------:R-:W-:Y:S01]  /*2ef0*/  USHF.L.U32 UR15, UR6, 0x4, URZ ;  /* 0x00000004060f7899 */ /* 0x000fe2000800063f */
[----:B------:R-:W-:Y:S01]  /*2f00*/  IADD3 R9, R9, 0x1, R6 ;  /* 0x0000000109097810 */ /* 0x000fe20007ffe006 */
[----:B------:R-:W-:-:S03]  /*2f10*/  USHF.L.U64.HI UR10, UR6, UR10, UR7 ;  /* 0x0000000a060a7299 */ /* 0x000fc60008010207 */
[----:B------:R-:W-:-:S03]  /*2f20*/  IADD3 R8, R8, -UR17, R9 ;  /* 0x8000001108087c10 */ /* 0x000fc6000fffe009 */
[----:B------:R1:W-:Y:S01]  /*2f30*/  @P0 STS.128 [R223+0x10800], RZ ;  /* 0x010800ffdf000388 */ /* 0x0003e20000000c00 */
[----:B------:R-:W-:-:S03]  /*2f40*/  IADD3 R104, R8, c[0x0][0x2e8], RZ ;  /* 0x0000ba0008687a10 */ /* 0x000fc60007ffe0ff */
        /* <DEDUP_REMOVED lines=39> */
.L_x_425:
[----:B------:R-:W-:Y:S05]  /*31c0*/  BSYNC B0 ;  /* 0x0000000000007941 */ /* 0x000fea0003800000 */
.L_x_424:
        /* <DEDUP_REMOVED lines=10> */
[----:B--2---:R-:W-:Y:S01]  /*3270*/  IMAD.MOV.U32 R10, RZ, RZ, c[0x0][0x1a4] ;  /* 0x00006900ff0a7624 */ /* 0x004fe200078e00ff */
[----:B------:R-:W-:-:S02]  /*3280*/  ISETP.GE.AND P2, PT, R110, c[0x0][0x220], PT ;  /* 0x000088006e007a0c */ /* 0x000fc40003f46270 */
        /* <DEDUP_REMOVED lines=32> */
.L_x_427:
[----:B------:R-:W-:Y:S05]  /*3490*/  BSYNC B0 ;  /* 0x0000000000007941 */ /* 0x000fea0003800000 */
.L_x_426:
[----:B------:R-:W-:Y:S01]  /*34a0*/  ISETP.GE.AND P0, PT, R16, UR29, PT ;  /* 0x0000001d10007c0c */ /* 0x000fe2000bf06270 */
[----:B------:R-:W1:Y:S01]  /*34b0*/  LDC.U8 R251, c[0x0][0x2d8] ;  /* 0x0000b600fffb7b82 */ /* 0x000e620000000000 */
[----:B------:R-:W-:Y:S11]  /*34c0*/  BSSY B0, `(.L_x_428) ;  /* 0x000002d000007945 */ /* 0x000ff60003800000 */
[----:B------:R2:W-:Y:S04]  /*34d0*/  @P0 STS.128 [R223+0x11800], RZ ;  /* 0x011800ffdf000388 */ /* 0x0005e80000000c00 */
[----:B------:R2:W-:Y:S04]  /*34e0*/  @P0 STS.128 [R223+0x13800], RZ ;  /* 0x013800ffdf000388 */ /* 0x0005e80000000c00 */
[----:B------:R2:W-:Y:S04]  /*34f0*/  @P0 STS.128 [R223+0x15800], RZ ;  /* 0x015800ffdf000388 */ /* 0x0005e80000000c00 */
[----:B------:R2:W-:Y:S01]  /*3500*/  @P0 STS.128 [R223+0x17800], RZ ;  /* 0x017800ffdf000388 */ /* 0x0005e20000000c00 */
[----:B------:R-:W-:Y:S05]  /*3510*/  @P0 BRA `(.L_x_429) ;  /* 0x0000027000000947 */ /* 0x000fea0003800000 */
[----:B-1----:R-:W-:Y:S01]  /*3520*/  ISETP.GE.AND P5, PT, R114, c[0x0][0x220], PT ;  /* 0x0000880072007a0c */ /* 0x002fe20003fa6270 */
        /* <DEDUP_REMOVED lines=38> */
.L_x_429:
[----:B-1----:R-:W-:Y:S05]  /*3790*/  BSYNC B0 ;  /* 0x0000000000007941 */ /* 0x002fea0003800000 */
.L_x_428:
[C---:B------:R-:W-:Y:S01]  /*37a0*/  IMAD.SHL.U32 R2, R25.reuse, 0x40, RZ ;  /* 0x0000004019027824 */ /* 0x040fe200078e00ff */
[----:B------:R-:W-:Y:S01]  /*37b0*/  R2P PR, R25, 0x6 ;  /* 0x0000000619007804 */ /* 0x000fe20000000000 */
[----:B------:R-:W-:Y:S01]  /*37c0*/  IMAD.SHL.U32 R3, R18, 0x8, RZ ;  /* 0x0000000812037824 */ /* 0x000fe200078e00ff */
[----:B------:R-:W0:Y:S01]  /*37d0*/  LDGDEPBAR ;  /* 0x00000000000079af */ /* 0x000e220000000000 */
[----:B------:R-:W-:Y:S01]  /*37e0*/  UISETP.GE.AND UP0, UPT, UR9, 0x2, UPT ;  /* 0x000000020900788c */ /* 0x000fe2000bf06270 */
[----:B------:R-:W-:Y:S01]  /*37f0*/  LOP3.LUT R2, R2, 0x1c0, RZ, 0xc0, !PT ;  /* 0x000001c002027812 */ /* 0x000fe200078ec0ff */
[----:B------:R-:W-:-:S03]  /*3800*/  UIADD3 UR6, UR25, 0x646e171e, URZ ;  /* 0x646e171e19067890 */ /* 0x000fc6000fffe03f */
[----:B------:R-:W-:Y:S02]  /*3810*/  LOP3.LUT R3, R2, 0x8, R3, 0xf8, !PT ;  /* 0x0000000802037812 */ /* 0x000fe400078ef803 */
[----:B------:R-:W-:-:S04]  /*3820*/  SHF.R.U32.HI R2, RZ, 0x3, R2 ;  /* 0x00000003ff027819 */ /* 0x000fc80000011602 */
[----:B------:R-:W-:Y:S01]  /*3830*/  LOP3.LUT R2, R3, R2, RZ, 0x3c, !PT ;  /* 0x0000000203027212 */ /* 0x000fe200078e3cff */
[----:B------:R-:W-:-:S04]  /*3840*/  IMAD R3, R24, 0x400, R5 ;  /* 0x0000040018037824 */ /* 0x000fc800078e0205 */
[----:B------:R-:W-:Y:S02]  /*3850*/  IMAD R2, R26, 0x200, R2 ;  /* 0x000002001a027824 */ /* 0x000fe400078e0202 */
[----:B------:R-:W-:Y:S01]  /*3860*/  IMAD.SHL.U32 R203, R3, 0x2, RZ ;  /* 0x0000000203cb7824 */ /* 0x000fe200078e00ff */
[----:B------:R-:W-:Y:S01]  /*3870*/  IADD3 R3, R104, 0x8, RZ ;  /* 0x0000000868037810 */ /* 0x000fe20007ffe0ff */
[----:B------:R-:W-:Y:S02]  /*3880*/  IMAD.SHL.U32 R196, R2, 0x2, RZ ;  /* 0x0000000202c47824 */ /* 0x000fe400078e00ff */
[--C-:B------:R-:W-:Y:S01]  /*3890*/  IMAD R204, R4, 0x2, R203.reuse ;  /* 0x0000000204cc7824 */ /* 0x100fe200078e02cb */
[----:B--2---:R-:W-:Y:S01]  /*38a0*/  LDSM.16.M88.4 R8, [R203] ;  /* 0x00000000cb08783b */ /* 0x004fe20000000200 */
[----:B------:R-:W-:Y:S01]  /*38b0*/  IMAD R206, R0, 0x2, R203 ;  /* 0x0000000200ce7824 */ /* 0x000fe200078e02cb */
[----:B------:R-:W-:Y:S01]  /*38c0*/  IADD3 R2, R196, 0x8000, RZ ;  /* 0x00008000c4027810 */ /* 0x000fe20007ffe0ff */
[----:B------:R-:W-:Y:S01]  /*38d0*/  IMAD R205, R0, 0x2, R204 ;  /* 0x0000000200cd7824 */ /* 0x000fe200078e02cc */
[----:B------:R-:W1:Y:S01]  /*38e0*/  LDSM.16.M88.4 R16, [R196+0x8000] ;  /* 0x00800000c410783b */ /* 0x000e620000000200 */
[----:B------:R-:W-:-:S02]  /*38f0*/  IADD3 R207, R196, 0x8020, RZ ;  /* 0x00008020c4cf7810 */ /* 0x000fc40007ffe0ff */
[----:B------:R-:W-:Y:S01]  /*3900*/  @P1 IADD3 R207, R2, -0x20, RZ ;  /* 0xffffffe002cf1810 */ /* 0x000fe20007ffe0ff */
[----:B------:R-:W2:Y:S01]  /*3910*/  LDSM.16.M88.4 R32, [R196+0x8800] ;  /* 0x00880000c420783b */ /* 0x000ea20000000200 */
[----:B------:R-:W-:Y:S02]  /*3920*/  IMAD.MOV.U32 R2, RZ, RZ, 0x40 ;  /* 0x00000040ff027424 */ /* 0x000fe400078e00ff */
[C---:B------:R-:W-:Y:S01]  /*3930*/  IADD3 R222, R207.reuse, 0x800, RZ ;  /* 0x00000800cfde7810 */ /* 0x040fe20007ffe0ff */
[----:B------:R-:W5:Y:S01]  /*3940*/  LDSM.16.M88.4 R28, [R196+0x9000] ;  /* 0x00900000c41c783b */ /* 0x000f620000000200 */
[C---:B------:R-:W-:Y:S02]  /*3950*/  IADD3 R221, R207.reuse, 0x1000, RZ ;  /* 0x00001000cfdd7810 */ /* 0x040fe40007ffe0ff */
[----:B------:R-:W-:Y:S01]  /*3960*/  SEL R2, R2, 0xffffffc0, !P2 ;  /* 0xffffffc002027807 */ /* 0x000fe20005000000 */
[----:B------:R-:W3:Y:S01]  /*3970*/  LDSM.16.M88.4 R24, [R196+0x9800] ;  /* 0x00980000c418783b */ /* 0x000ee20000000200 */
[----:B------:R-:W-:-:S02]  /*3980*/  IADD3 R220, R207, 0x1800, RZ ;  /* 0x00001800cfdc7810 */ /* 0x000fc40007ffe0ff */
[C---:B------:R-:W-:Y:S01]  /*3990*/  IADD3 R219, R207.reuse, 0x2000, RZ ;  /* 0x00002000cfdb7810 */ /* 0x040fe20007ffe0ff */
[----:B------:R-:W-:Y:S01]  /*39a0*/  LDSM.16.M88.4 R12, [R204] ;  /* 0x00000000cc0c783b */ /* 0x000fe20000000200 */
[----:B------:R-:W-:Y:S01]  /*39b0*/  IMAD.IADD R202, R196, 0x1, R2 ;  /* 0x00000001c4ca7824 */ /* 0x000fe200078e0202 */
[C---:B------:R-:W-:Y:S01]  /*39c0*/  IADD3 R218, R207.reuse, 0x2800, RZ ;  /* 0x00002800cfda7810 */ /* 0x040fe20007ffe0ff */
[----:B------:R-:W-:Y:S01]  /*39d0*/  IMAD.IADD R201, R2, 0x1, R207 ;  /* 0x0000000102c97824 */ /* 0x000fe200078e02cf */
[----:B------:R-:W4:Y:S01]  /*39e0*/  LDSM.16.M88.4 R40, [R207] ;  /* 0x00000000cf28783b */ /* 0x000f220000000200 */
[----:B------:R-:W-:Y:S01]  /*39f0*/  IMAD.U32 R2, RZ, RZ, UR30 ;  /* 0x0000001eff027e24 */ /* 0x000fe2000f8e00ff */
[C---:B------:R-:W-:Y:S02]  /*3a00*/  IADD3 R217, R207.reuse, 0x3000, RZ ;  /* 0x00003000cfd97810 */ /* 0x040fe40007ffe0ff */
[----:B------:R-:W3:Y:S01]  /*3a10*/  LDSM.16.M88.4 R64, [R207+0x800] ;  /* 0x00080000cf40783b */ /* 0x000ee20000000200 */
[----:B------:R-:W-:Y:S01]  /*3a20*/  IMAD R2, R2, 0x40, R116 ;  /* 0x0000004002027824 */ /* 0x000fe200078e0274 */
[----:B------:R-:W-:-:S02]  /*3a30*/  IADD3 R216, R207, 0x3800, RZ ;  /* 0x00003800cfd87810 */ /* 0x000fc40007ffe0ff */
[----:B------:R-:W3:Y:S01]  /*3a40*/  LDSM.16.M88.4 R72, [R207+0x1000] ;  /* 0x00100000cf48783b */ /* 0x000ee20000000200 */
[C---:B------:R-:W-:Y:S02]  /*3a50*/  IADD3 R215, R207.reuse, 0x4000, RZ ;  /* 0x00004000cfd77810 */ /* 0x040fe40007ffe0ff */
[C---:B------:R-:W-:Y:S01]  /*3a60*/  IADD3 R7, R2.reuse, 0x1, RZ ;  /* 0x0000000102077810 */ /* 0x040fe20007ffe0ff */
[----:B------:R-:W3:Y:S01]  /*3a70*/  LDSM.16.M88.4 R76, [R207+0x1800] ;  /* 0x00180000cf4c783b */ /* 0x000ee20000000200 */
[----:B------:R-:W-:Y:S02]  /*3a80*/  IADD3 R6, R2, 0x8, RZ ;  /* 0x0000000802067810 */ /* 0x000fe40007ffe0ff */
[C---:B------:R-:W-:Y:S01]  /*3a90*/  IADD3 R214, R207.reuse, 0x4800, RZ ;  /* 0x00004800cfd67810 */ /* 0x040fe20007ffe0ff */
[----:B------:R-:W-:Y:S01]  /*3aa0*/  LDSM.16.M88.4 R20, [R206] ;  /* 0x00000000ce14783b */ /* 0x000fe20000000200 */
[C---:B------:R-:W-:Y:S02]  /*3ab0*/  IADD3 R213, R207.reuse, 0x5000, RZ ;  /* 0x00005000cfd57810 */ /* 0x040fe40007ffe0ff */
[C---:B------:R-:W-:Y:S01]  /*3ac0*/  IADD3 R212, R207.reuse, 0x5800, RZ ;  /* 0x00005800cfd47810 */ /* 0x040fe20007ffe0ff */
[----:B-1----:R-:W-:Y:S01]  /*3ad0*/  HMMA.16816.F32.BF16 R36, R8, R16, RZ ;  /* 0x000000100824723c */ /* 0x002fe200000418ff */
[----:B------:R-:W1:Y:S01]  /*3ae0*/  LDSM.16.M88.4 R88, [R202+0x8000] ;  /* 0x00800000ca58783b */ /* 0x000e620000000200 */
[----:B------:R-:W-:-:S02]  /*3af0*/  IADD3 R211, R207, 0x6000, RZ ;  /* 0x00006000cfd37810 */ /* 0x000fc40007ffe0ff */
[C---:B------:R-:W-:Y:S01]  /*3b00*/  IADD3 R210, R207.reuse, 0x6800, RZ ;  /* 0x00006800cfd27810 */ /* 0x040fe20007ffe0ff */
[----:B------:R-:W1:Y:S01]  /*3b10*/  LDSM.16.M88.4 R80, [R202+0x8800] ;  /* 0x00880000ca50783b */ /* 0x000e620000000200 */
[C---:B------:R-:W-:Y:S02]  /*3b20*/  IADD3 R209, R207.reuse, 0x7000, RZ ;  /* 0x00007000cfd17810 */ /* 0x040fe40007ffe0ff */
[----:B------:R-:W-:Y:S01]  /*3b30*/  HMMA.16816.F32.BF16 R44, R8, R18, RZ ;  /* 0x00000012082c723c */ /* 0x000fe200000418ff */
[----:B------:R-:W1:Y:S01]  /*3b40*/  LDSM.16.M88.4 R84, [R202+0x9000] ;  /* 0x00900000ca54783b */ /* 0x000e620000000200 */
[----:B------:R-:W-:-:S03]  /*3b50*/  IADD3 R208, R207, 0x7800, RZ ;  /* 0x00007800cfd07810 */ /* 0x000fc60007ffe0ff */
[----:B------:R-:W1:Y:S03]  /*3b60*/  LDSM.16.M88.4 R92, [R202+0x9800] ;  /* 0x00980000ca5c783b */ /* 0x000e660000000200 */
[C---:B--2---:R-:W-:Y:S01]  /*3b70*/  HMMA.16816.F32.BF16 R52, R8.reuse, R34, RZ ;  /* 0x000000220834723c */ /* 0x044fe200000418ff */
[----:B------:R-:W-:Y:S04]  /*3b80*/  LDSM.16.M88.4 R100, [R201] ;  /* 0x00000000c964783b */ /* 0x000fe80000000200 */
[----:B------:R-:W-:Y:S03]  /*3b90*/  LDSM.16.M88.4 R96, [R196+0xa000] ;  /* 0x00a00000c460783b */ /* 0x000fe60000000200 */
[C---:B-----5:R-:W-:Y:S08]  /*3ba0*/  HMMA.16816.F32.BF16 R56, R8.reuse, R28, RZ ;  /* 0x0000001c0838723c */ /* 0x060ff000000418ff */
[C---:B------:R-:W-:Y:S08]  /*3bb0*/  HMMA.16816.F32.BF16 R48, R8.reuse, R32, RZ ;  /* 0x000000200830723c */ /* 0x040ff000000418ff */
[C---:B------:R-:W-:Y:S08]  /*3bc0*/  HMMA.16816.F32.BF16 R60, R8.reuse, R30, RZ ;  /* 0x0000001e083c723c */ /* 0x040ff000000418ff */
[C---:B---3--:R-:W-:Y:S08]  /*3bd0*/  HMMA.16816.F32.BF16 R68, R8.reuse, R24, RZ ;  /* 0x000000180844723c */ /* 0x048ff000000418ff */
[----:B------:R-:W-:Y:S01]  /*3be0*/  HMMA.16816.F32.BF16 R16, R8, R26, RZ ;  /* 0x0000001a0810723c */ /* 0x000fe200000418ff */
[----:B------:R-:W2:Y:S04]  /*3bf0*/  LDSM.16.M88.4 R8, [R205] ;  /* 0x00000000cd08783b */ /* 0x000ea80000000200 */
[----:B------:R-:W3:Y:S03]  /*3c00*/  LDSM.16.M88.4 R24, [R201+0x800] ;  /* 0x00080000c918783b */ /* 0x000ee60000000200 */
[C---:B----4-:R-:W-:Y:S08]  /*3c10*/  HMMA.16816.F32.BF16 R28, R12.reuse, R40, R36 ;  /* 0x000000280c1c723c */ /* 0x050ff00000041824 */
[C---:B------:R-:W-:Y:S08]  /*3c20*/  HMMA.16816.F32.BF16 R32, R12.reuse, R42, R44 ;  /* 0x0000002a0c20723c */ /* 0x040ff0000004182c */
[C---:B------:R-:W-:Y:S01]  /*3c30*/  HMMA.16816.F32.BF16 R40, R12.reuse, R66, R52 ;  /* 0x000000420c28723c */ /* 0x040fe20000041834 */
[----:B------:R-:W4:Y:S07]  /*3c40*/  LDSM.16.M88.4 R52, [R201+0x1000] ;  /* 0x00100000c934783b */ /* 0x000f2e0000000200 */
[C---:B------:R-:W-:Y:S08]  /*3c50*/  HMMA.16816.F32.BF16 R44, R12.reuse, R72, R56 ;  /* 0x000000480c2c723c */ /* 0x040ff00000041838 */
[C---:B------:R-:W-:Y:S01]  /*3c60*/  HMMA.16816.F32.BF16 R36, R12.reuse, R64, R48 ;  /* 0x000000400c24723c */ /* 0x040fe20000041830 */
[----:B------:R-:W-:Y:S04]  /*3c70*/  LDSM.16.M88.4 R48, [R196+0xa800] ;  /* 0x00a80000c430783b */ /* 0x000fe80000000200 */
[----:B------:R-:W-:Y:S03]  /*3c80*/  LDSM.16.M88.4 R64, [R196+0xb000] ;  /* 0x00b00000c440783b */ /* 0x000fe60000000200 */
[C---:B------:R-:W-:Y:S01]  /*3c90*/  HMMA.16816.F32.BF16 R56, R12.reuse, R74, R60 ;  /* 0x0000004a0c38723c */ /* 0x040fe2000004183c */
[----:B------:R-:W-:Y:S07]  /*3ca0*/  LDSM.16.M88.4 R72, [R207+0x3800] ;  /* 0x00380000cf48783b */ /* 0x000fee0000000200 */
[C---:B------:R-:W-:Y:S01]  /*3cb0*/  HMMA.16816.F32.BF16 R60, R12.reuse, R76, R68 ;  /* 0x0000004c0c3c723c */ /* 0x040fe20000041844 */
[----:B------:R-:W5:Y:S07]  /*3cc0*/  LDSM.16.M88.4 R68, [R201+0x1800] ;  /* 0x00180000c944783b */ /* 0x000f6e0000000200 */
[----:B------:R-:W-:Y:S01]  /*3cd0*/  HMMA.16816.F32.BF16 R12, R12, R78, R16 ;  /* 0x0000004e0c0c723c */ /* 0x000fe20000041810 */
[----:B------:R-:W2:Y:S04]  /*3ce0*/  LDSM.16.M88.4 R16, [R203+0x2000] ;  /* 0x00200000cb10783b */ /* 0x000ea80000000200 */
[----:B------:R-:W2:Y:S03]  /*3cf0*/  LDSM.16.M88.4 R76, [R196+0xb800] ;  /* 0x00b80000c44c783b */ /* 0x000ea60000000200 */
[C---:B-1----:R-:W-:Y:S08]  /*3d00*/  HMMA.16816.F32.BF16 R28, R20.reuse, R88, R28 ;  /* 0x00000058141c723c */ /* 0x042ff0000004181c */
[C---:B------:R-:W-:Y:S01]  /*3d10*/  HMMA.16816.F32.BF16 R32, R20.reuse, R90, R32 ;  /* 0x0000005a1420723c */ /* 0x040fe20000041820 */
[----:B------:R-:W-:Y:S07]  /*3d20*/  LDSM.16.M88.4 R88, [R201+0x2000] ;  /* 0x00200000c958783b */ /* 0x000fee0000000200 */
[C---:B------:R-:W-:Y:S08]  /*3d30*/  HMMA.16816.F32.BF16 R40, R20.reuse, R82, R40 ;  /* 0x000000521428723c */ /* 0x040ff00000041828 */
[C---:B------:R-:W-:Y:S08]  /*3d40*/  HMMA.16816.F32.BF16 R44, R20.reuse, R84, R44 ;  /* 0x00000054142c723c */ /* 0x040ff0000004182c */
[C---:B------:R-:W-:Y:S01]  /*3d50*/  HMMA.16816.F32.BF16 R36, R20.reuse, R80, R36 ;  /* 0x000000501424723c */ /* 0x040fe20000041824 */
[----:B------:R-:W-:Y:S07]  /*3d60*/  LDSM.16.M88.4 R80, [R207+0x2000] ;  /* 0x00200000cf50783b */ /* 0x000fee0000000200 */
[C---:B------:R-:W-:Y:S01]  /*3d70*/  HMMA.16816.F32.BF16 R56, R20.reuse, R86, R56 ;  /* 0x000000561438723c */ /* 0x040fe20000041838 */
[----:B------:R-:W-:Y:S07]  /*3d80*/  LDSM.16.M88.4 R84, [R196+0xc000] ;  /* 0x00c00000c454783b */ /* 0x000fee0000000200 */
        /* <DEDUP_REMOVED lines=8> */
[C---:B----4-:R-:W-:Y:S08]  /*3e10*/  HMMA.16816.F32.BF16 R44, R8.reuse, R52, R44 ;  /* 0x00000034082c723c */ /* 0x050ff0000004182c */
[C---:B------:R-:W-:Y:S01]  /*3e20*/  HMMA.16816.F32.BF16 R36, R8.reuse, R24, R36 ;  /* 0x000000180824723c */ /* 0x040fe20000041824 */
[----:B------:R-:W2:Y:S07]  /*3e30*/  LDSM.16.M88.4 R24, [R207+0x2800] ;  /* 0x00280000cf18783b */ /* 0x000eae0000000200 */
[C---:B------:R-:W-:Y:S01]  /*3e40*/  HMMA.16816.F32.BF16 R56, R8.reuse, R54, R56 ;  /* 0x000000360838723c */ /* 0x040fe20000041838 */
[----:B------:R-:W3:Y:S07]  /*3e50*/  LDSM.16.M88.4 R52, [R207+0x3000] ;  /* 0x00300000cf34783b */ /* 0x000eee0000000200 */
[C---:B-----5:R-:W-:Y:S08]  /*3e60*/  HMMA.16816.F32.BF16 R60, R8.reuse, R68, R60 ;  /* 0x00000044083c723c */ /* 0x060ff0000004183c */
[----:B------:R-:W-:Y:S01]  /*3e70*/  HMMA.16816.F32.BF16 R8, R8, R70, R12 ;  /* 0x000000460808723c */ /* 0x000fe2000004180c */
[----:B------:R-:W4:Y:S04]  /*3e80*/  LDSM.16.M88.4 R12, [R206+0x2000] ;  /* 0x00200000ce0c783b */ /* 0x000f280000000200 */
[----:B------:R-:W-:Y:S03]  /*3e90*/  LDSM.16.M88.4 R68, [R202+0xb000] ;  /* 0x00b00000ca44783b */ /* 0x000fe60000000200 */
[C---:B------:R-:W-:Y:S08]  /*3ea0*/  HMMA.16816.F32.BF16 R28, R16.reuse, R96, R28 ;  /* 0x00000060101c723c */ /* 0x040ff0000004181c */
[C---:B------:R-:W-:Y:S01]  /*3eb0*/  HMMA.16816.F32.BF16 R32, R16.reuse, R98, R32 ;  /* 0x000000621020723c */ /* 0x040fe20000041820 */
[----:B------:R-:W-:Y:S07]  /*3ec0*/  LDSM.16.M88.4 R96, [R202+0xc000] ;  /* 0x00c00000ca60783b */ /* 0x000fee0000000200 */
[C---:B------:R-:W-:Y:S08]  /*3ed0*/  HMMA.16816.F32.BF16 R40, R16.reuse, R50, R40 ;  /* 0x000000321028723c */ /* 0x040ff00000041828 */
[C---:B------:R-:W-:Y:S08]  /*3ee0*/  HMMA.16816.F32.BF16 R44, R16.reuse, R64, R44 ;  /* 0x00000040102c723c */ /* 0x040ff0000004182c */
[C---:B------:R-:W-:Y:S01]  /*3ef0*/  HMMA.16816.F32.BF16 R36, R16.reuse, R48, R36 ;  /* 0x000000301024723c */ /* 0x040fe20000041824 */
[----:B------:R-:W5:Y:S07]  /*3f00*/  LDSM.16.M88.4 R48, [R202+0xa800] ;  /* 0x00a80000ca30783b */ /* 0x000f6e0000000200 */
        /* <DEDUP_REMOVED lines=8> */
[----:B------:R-:W-:Y:S07]  /*3f90*/  LDSM.16.M88.4 R80, [R196+0xd800] ;  /* 0x00d80000c450783b */ /* 0x000fee0000000200 */
[C---:B--2---:R-:W-:Y:S08]  /*3fa0*/  HMMA.16816.F32.BF16 R40, R20.reuse, R26, R40 ;  /* 0x0000001a1428723c */ /* 0x044ff00000041828 */
[C---:B---3--:R-:W-:Y:S08]  /*3fb0*/  HMMA.16816.F32.BF16 R44, R20.reuse, R52, R44 ;  /* 0x00000034142c723c */ /* 0x048ff0000004182c */
[C---:B------:R-:W-:Y:S01]  /*3fc0*/  HMMA.16816.F32.BF16 R36, R20.reuse, R24, R36 ;  /* 0x000000181424723c */ /* 0x040fe20000041824 */
[----:B------:R-:W1:Y:S07]  /*3fd0*/  LDSM.16.M88.4 R24, [R201+0x2800] ;  /* 0x00280000c918783b */ /* 0x000e6e0000000200 */
[C---:B------:R-:W-:Y:S01]  /*3fe0*/  HMMA.16816.F32.BF16 R56, R20.reuse, R54, R56 ;  /* 0x000000361438723c */ /* 0x040fe20000041838 */
[----:B------:R-:W-:Y:S07]  /*3ff0*/  LDSM.16.M88.4 R52, [R196+0xc800] ;  /* 0x00c80000c434783b */ /* 0x000fee0000000200 */
[C---:B------:R-:W-:Y:S08]  /*4000*/  HMMA.16816.F32.BF16 R60, R20.reuse, R72, R60 ;  /* 0x00000048143c723c */ /* 0x040ff0000004183c */
[----:B------:R-:W-:Y:S01]  /*4010*/  HMMA.16816.F32.BF16 R16, R20, R74, R16 ;  /* 0x0000004a1410723c */ /* 0x000fe20000041810 */
[----:B------:R-:W2:Y:S04]  /*4020*/  LDSM.16.M88.4 R72, [R201+0x3800] ;  /* 0x00380000c948783b */ /* 0x000ea80000000200 */
[----:B------:R-:W3:Y:S03]  /*4030*/  LDSM.16.M88.4 R20, [R203+0x4000] ;  /* 0x00400000cb14783b */ /* 0x000ee60000000200 */
[C---:B----4-:R-:W-:Y:S08]  /*4040*/  HMMA.16816.F32.BF16 R28, R12.reuse, R92, R28 ;  /* 0x0000005c0c1c723c */ /* 0x050ff0000004181c */
[C---:B------:R-:W-:Y:S01]  /*4050*/  HMMA.16816.F32.BF16 R32, R12.reuse, R94, R32 ;  /* 0x0000005e0c20723c */ /* 0x040fe20000041820 */
[----:B------:R-:W-:Y:S07]  /*4060*/  LDSM.16.M88.4 R92, [R201+0x4000] ;  /* 0x00400000c95c783b */ /* 0x000fee0000000200 */
[C---:B-----5:R-:W-:Y:S08]  /*4070*/  HMMA.16816.F32.BF16 R40, R12.reuse, R50, R40 ;  /* 0x000000320c28723c */ /* 0x060ff00000041828 */
[C---:B------:R-:W-:Y:S08]  /*4080*/  HMMA.16816.F32.BF16 R44, R12.reuse, R68, R44 ;  /* 0x000000440c2c723c */ /* 0x040ff0000004182c */
[C---:B------:R-:W-:Y:S01]  /*4090*/  HMMA.16816.F32.BF16 R36, R12.reuse, R48, R36 ;  /* 0x000000300c24723c */ /* 0x040fe20000041824 */
[----:B------:R-:W-:Y:S07]  /*40a0*/  LDSM.16.M88.4 R48, [R207+0x4800] ;  /* 0x00480000cf30783b */ /* 0x000fee0000000200 */
[C---:B------:R-:W-:Y:S01]  /*40b0*/  HMMA.16816.F32.BF16 R56, R12.reuse, R70, R56 ;  /* 0x000000460c38723c */ /* 0x040fe20000041838 */
[----:B------:R-:W4:Y:S07]  /*40c0*/  LDSM.16.M88.4 R68, [R196+0xd000] ;  /* 0x00d00000c444783b */ /* 0x000f2e0000000200 */
[C---:B------:R-:W-:Y:S08]  /*40d0*/  HMMA.16816.F32.BF16 R60, R12.reuse, R76, R60 ;  /* 0x0000004c0c3c723c */ /* 0x040ff0000004183c */
[----:B------:R-:W-:Y:S01]  /*40e0*/  HMMA.16816.F32.BF16 R12, R12, R78, R16 ;  /* 0x0000004e0c0c723c */ /* 0x000fe20000041810 */
[----:B------:R-:W5:Y:S04]  /*40f0*/  LDSM.16.M88.4 R16, [R204+0x4000] ;  /* 0x00400000cc10783b */ /* 0x000f680000000200 */
[----:B------:R-:W-:Y:S03]  /*4100*/  LDSM.16.M88.4 R76, [R207+0x5800] ;  /* 0x00580000cf4c783b */ /* 0x000fe60000000200 */
[C---:B------:R-:W-:Y:S08]  /*4110*/  HMMA.16816.F32.BF16 R28, R8.reuse, R88, R28 ;  /* 0x00000058081c723c */ /* 0x040ff0000004181c */
[C---:B------:R-:W-:Y:S01]  /*4120*/  HMMA.16816.F32.BF16 R32, R8.reuse, R90, R32 ;  /* 0x0000005a0820723c */ /* 0x040fe20000041820 */
[----:B------:R-:W-:Y:S07]  /*4130*/  LDSM.16.M88.4 R88, [R196+0xe000] ;  /* 0x00e00000c458783b */ /* 0x000fee0000000200 */
[C---:B-1----:R-:W-:Y:S08]  /*4140*/  HMMA.16816.F32.BF16 R40, R8.reuse, R26, R40 ;  /* 0x0000001a0828723c */ /* 0x042ff00000041828 */
[C---:B------:R-:W-:Y:S08]  /*4150*/  HMMA.16816.F32.BF16 R44, R8.reuse, R64, R44 ;  /* 0x00000040082c723c */ /* 0x040ff0000004182c */
        /* <DEDUP_REMOVED lines=11> */
[C---:B----4-:R-:W-:Y:S08]  /*4210*/  HMMA.16816.F32.BF16 R44, R20.reuse, R68, R44 ;  /* 0x00000044142c723c */ /* 0x050ff0000004182c */
[C---:B------:R-:W-:Y:S08]  /*4220*/  HMMA.16816.F32.BF16 R28, R20.reuse, R52, R36 ;  /* 0x00000034141c723c */ /* 0x040ff00000041824 */
[C---:B------:R-:W-:Y:S01]  /*4230*/  HMMA.16816.F32.BF16 R56, R20.reuse, R70, R56 ;  /* 0x000000461438723c */ /* 0x040fe20000041838 */
[----:B------:R-:W3:Y:S07]  /*4240*/  LDSM.16.M88.4 R68, [R202+0xc800] ;  /* 0x00c80000ca44783b */ /* 0x000eee0000000200 */
[C---:B------:R-:W-:Y:S08]  /*4250*/  HMMA.16816.F32.BF16 R60, R20.reuse, R80, R60 ;  /* 0x00000050143c723c */ /* 0x040ff0000004183c */
[----:B------:R-:W-:Y:S01]  /*4260*/  HMMA.16816.F32.BF16 R36, R20, R82, R24 ;  /* 0x000000521424723c */ /* 0x000fe20000041818 */
[----:B------:R-:W4:Y:S07]  /*4270*/  LDSM.16.M88.4 R80, [R202+0xd800] ;  /* 0x00d80000ca50783b */ /* 0x000f2e0000000200 */
[C---:B-----5:R-:W-:Y:S01]  /*4280*/  HMMA.16816.F32.BF16 R20, R16.reuse, R100, R8 ;  /* 0x000000641014723c */ /* 0x060fe20000041808 */
[----:B------:R-:W5:Y:S07]  /*4290*/  LDSM.16.M88.4 R8, [R205+0x4000] ;  /* 0x00400000cd08783b */ /* 0x000f6e0000000200 */
[C---:B------:R-:W-:Y:S08]  /*42a0*/  HMMA.16816.F32.BF16 R32, R16.reuse, R102, R32 ;  /* 0x000000661020723c */ /* 0x040ff00000041820 */
[C---:B------:R-:W-:Y:S08]  /*42b0*/  HMMA.16816.F32.BF16 R24, R16.reuse, R50, R40 ;  /* 0x000000321018723c */ /* 0x040ff00000041828 */
[C---:B-1----:R-:W-:Y:S08]  /*42c0*/  HMMA.16816.F32.BF16 R40, R16.reuse, R64, R44 ;  /* 0x000000401028723c */ /* 0x042ff0000004182c */
[C---:B------:R-:W-:Y:S08]  /*42d0*/  HMMA.16816.F32.BF16 R28, R16.reuse, R48, R28 ;  /* 0x00000030101c723c */ /* 0x040ff0000004181c */
[C---:B------:R-:W-:Y:S01]  /*42e0*/  HMMA.16816.F32.BF16 R56, R16.reuse, R66, R56 ;  /* 0x000000421038723c */ /* 0x040fe20000041838 */
[----:B------:R-:W-:Y:S07]  /*42f0*/  LDSM.16.M88.4 R64, [R201+0x4800] ;  /* 0x00480000c940783b */ /* 0x000fee0000000200 */
[C---:B------:R-:W-:Y:S08]  /*4300*/  HMMA.16816.F32.BF16 R60, R16.reuse, R76, R60 ;  /* 0x0000004c103c723c */ /* 0x040ff0000004183c */
[----:B------:R-:W-:Y:S01]  /*4310*/  HMMA.16816.F32.BF16 R16, R16, R78, R36 ;  /* 0x0000004e1010723c */ /* 0x000fe20000041824 */
[----:B------:R-:W1:Y:S07]  /*4320*/  LDSM.16.M88.4 R76, [R201+0x5000] ;  /* 0x00500000c94c783b */ /* 0x000e6e0000000200 */
[C---:B--2---:R-:W-:Y:S01]  /*4330*/  HMMA.16816.F32.BF16 R52, R12.reuse, R96, R20 ;  /* 0x000000600c34723c */ /* 0x044fe20000041814 */
[----:B------:R-:W2:Y:S07]  /*4340*/  LDSM.16.M88.4 R20, [R203+0x6000] ;  /* 0x00600000cb14783b */ /* 0x000eae0000000200 */
[C---:B------:R-:W-:Y:S08]  /*4350*/  HMMA.16816.F32.BF16 R48, R12.reuse, R98, R32 ;  /* 0x000000620c30723c */ /* 0x040ff00000041820 */
[C---:B------:R-:W-:Y:S08]  /*4360*/  HMMA.16816.F32.BF16 R32, R12.reuse, R72, R40 ;  /* 0x000000480c20723c */ /* 0x040ff00000041828 */
[C---:B---3--:R-:W-:Y:S08]  /*4370*/  HMMA.16816.F32.BF16 R44, R12.reuse, R68, R28 ;  /* 0x000000440c2c723c */ /* 0x048ff0000004181c */
[C---:B------:R-:W-:Y:S01]  /*4380*/  HMMA.16816.F32.BF16 R36, R12.reuse, R70, R24 ;  /* 0x000000460c24723c */ /* 0x040fe20000041818 */
[----:B------:R-:W-:Y:S07]  /*4390*/  LDSM.16.M88.4 R68, [R207+0x6800] ;  /* 0x00680000cf44783b */ /* 0x000fee0000000200 */
[C---:B------:R-:W-:Y:S01]  /*43a0*/  HMMA.16816.F32.BF16 R28, R12.reuse, R74, R56 ;  /* 0x0000004a0c1c723c */ /* 0x040fe20000041838 */
[----:B------:R-:W-:Y:S07]  /*43b0*/  LDSM.16.M88.4 R72, [R196+0xe800] ;  /* 0x00e80000c448783b */ /* 0x000fee0000000200 */
[C---:B----4-:R-:W-:Y:S08]  /*43c0*/  HMMA.16816.F32.BF16 R24, R12.reuse, R80, R60 ;  /* 0x000000500c18723c */ /* 0x050ff0000004183c */
[----:B------:R-:W-:Y:S01]  /*43d0*/  HMMA.16816.F32.BF16 R16, R12, R82, R16 ;  /* 0x000000520c10723c */ /* 0x000fe20000041810 */
[----:B------:R-:W3:Y:S07]  /*43e0*/  LDSM.16.M88.4 R80, [R196+0xf000] ;  /* 0x00f00000c450783b */ /* 0x000eee0000000200 */
[C---:B-----5:R-:W-:Y:S08]  /*43f0*/  HMMA.16816.F32.BF16 R12, R8.reuse, R92, R52 ;  /* 0x0000005c080c723c */ /* 0x060ff00000041834 */
[C---:B------:R-:W-:Y:S01]  /*4400*/  HMMA.16816.F32.BF16 R60, R8.reuse, R94, R48 ;  /* 0x0000005e083c723c */ /* 0x040fe20000041830 */
[----:B------:R-:W4:Y:S07]  /*4410*/  LDSM.16.M88.4 R92, [R196+0xf800] ;  /* 0x00f80000c45c783b */ /* 0x000f2e0000000200 */
[C---:B-1----:R-:W-:Y:S01]  /*4420*/  HMMA.16816.F32.BF16 R52, R8.reuse, R76, R32 ;  /* 0x0000004c0834723c */ /* 0x042fe20000041820 */
[----:B------:R-:W-:Y:S07]  /*4430*/  LDSM.16.M88.4 R32, [R207+0x6000] ;  /* 0x00600000cf20783b */ /* 0x000fee0000000200 */
[C---:B------:R-:W-:Y:S08]  /*4440*/  HMMA.16816.F32.BF16 R56, R8.reuse, R64, R44 ;  /* 0x000000400838723c */ /* 0x040ff0000004182c */
[C---:B------:R-:W-:Y:S08]  /*4450*/  HMMA.16816.F32.BF16 R44, R8.reuse, R66, R36 ;  /* 0x00000042082c723c */ /* 0x040ff00000041824 */
[C---:B------:R-:W-:Y:S01]  /*4460*/  HMMA.16816.F32.BF16 R48, R8.reuse, R78, R28 ;  /* 0x0000004e0830723c */ /* 0x040fe2000004181c */
[----:B------:R-:W-:Y:S07]  /*4470*/  LDSM.16.M88.4 R76, [R202+0xe000] ;  /* 0x00e00000ca4c783b */ /* 0x000fee0000000200 */
[C---:B------:R-:W-:Y:S08]  /*4480*/  HMMA.16816.F32.BF16 R40, R8.reuse, R84, R24 ;  /* 0x000000540828723c */ /* 0x040ff00000041818 */
[----:B------:R-:W-:Y:S01]  /*4490*/  HMMA.16816.F32.BF16 R36, R8, R86, R16 ;  /* 0x000000560824723c */ /* 0x000fe20000041810 */
[----:B------:R-:W1:Y:S04]  /*44a0*/  LDSM.16.M88.4 R16, [R204+0x6000] ;  /* 0x00600000cc10783b */ /* 0x000e680000000200 */
[----:B------:R-:W-:Y:S03]  /*44b0*/  LDSM.16.M88.4 R84, [R202+0xe800] ;  /* 0x00e80000ca54783b */ /* 0x000fe60000000200 */
[C---:B--2---:R-:W-:Y:S01]  /*44c0*/  HMMA.16816.F32.BF16 R28, R20.reuse, R88, R12 ;  /* 0x00000058141c723c */ /* 0x044fe2000004180c */
[----:B------:R-:W-:Y:S07]  /*44d0*/  LDSM.16.M88.4 R12, [R206+0x6000] ;  /* 0x00600000ce0c783b */ /* 0x000fee0000000200 */
[C---:B------:R-:W-:Y:S01]  /*44e0*/  HMMA.16816.F32.BF16 R24, R20.reuse, R90, R60 ;  /* 0x0000005a1418723c */ /* 0x040fe2000004183c */
[----:B------:R-:W2:Y:S07]  /*44f0*/  LDSM.16.M88.4 R88, [R207+0x7000] ;  /* 0x00700000cf58783b */ /* 0x000eae0000000200 */
[C---:B---3--:R-:W-:Y:S08]  /*4500*/  HMMA.16816.F32.BF16 R52, R20.reuse, R80, R52 ;  /* 0x000000501434723c */ /* 0x048ff00000041834 */
[C---:B------:R-:W-:Y:S08]  /*4510*/  HMMA.16816.F32.BF16 R8, R20.reuse, R72, R56 ;  /* 0x000000481408723c */ /* 0x040ff00000041838 */
[C---:B------:R-:W-:Y:S01]  /*4520*/  HMMA.16816.F32.BF16 R44, R20.reuse, R74, R44 ;  /* 0x0000004a142c723c */ /* 0x040fe2000004182c */
[----:B------:R-:W3:Y:S07]  /*4530*/  LDSM.16.M88.4 R72, [R207+0x7800] ;  /* 0x00780000cf48783b */ /* 0x000eee0000000200 */
[C---:B----4-:R-:W-:Y:S08]  /*4540*/  HMMA.16816.F32.BF16 R60, R20.reuse, R92, R40 ;  /* 0x0000005c143c723c */ /* 0x050ff00000041828 */
[C---:B------:R-:W-:Y:S01]  /*4550*/  HMMA.16816.F32.BF16 R56, R20.reuse, R94, R36 ;  /* 0x0000005e1438723c */ /* 0x040fe20000041824 */
[----:B------:R-:W4:Y:S07]  /*4560*/  LDSM.16.M88.4 R92, [R202+0xf000] ;  /* 0x00f00000ca5c783b */ /* 0x000f2e0000000200 */
[----:B------:R-:W-:Y:S01]  /*4570*/  HMMA.16816.F32.BF16 R64, R20, R82, R48 ;  /* 0x000000521440723c */ /* 0x000fe20000041830 */
[----:B------:R-:W-:Y:S04]  /*4580*/  LDSM.16.M88.4 R48, [R201+0x6000] ;  /* 0x00600000c930783b */ /* 0x000fe80000000200 */
[----:B------:R-:W-:Y:S03]  /*4590*/  LDSM.16.M88.4 R80, [R202+0xf800] ;  /* 0x00f80000ca50783b */ /* 0x000fe60000000200 */
[C---:B-1----:R-:W-:Y:S08]  /*45a0*/  HMMA.16816.F32.BF16 R36, R16.reuse, R32, R28 ;  /* 0x000000201024723c */ /* 0x042ff0000004181c */
[C---:B------:R-:W-:Y:S08]  /*45b0*/  HMMA.16816.F32.BF16 R20, R16.reuse, R34, R24 ;  /* 0x000000221014723c */ /* 0x040ff00000041818 */
[C---:B--2---:R-:W-:Y:S08]  /*45c0*/  HMMA.16816.F32.BF16 R24, R16.reuse, R88, R52 ;  /* 0x000000581018723c */ /* 0x044ff00000041834 */
[C---:B------:R-:W-:Y:S01]  /*45d0*/  HMMA.16816.F32.BF16 R32, R16.reuse, R68, R8 ;  /* 0x000000441020723c */ /* 0x040fe20000041808 */
[----:B------:R-:W1:Y:S07]  /*45e0*/  LDSM.16.M88.4 R8, [R205+0x6000] ;  /* 0x00600000cd08783b */ /* 0x000e6e0000000200 */
[C---:B------:R-:W-:Y:S08]  /*45f0*/  HMMA.16816.F32.BF16 R28, R16.reuse, R70, R44 ;  /* 0x00000046101c723c */ /* 0x040ff0000004182c */
[C---:B------:R-:W-:Y:S08]  /*4600*/  HMMA.16816.F32.BF16 R40, R16.reuse, R90, R64 ;  /* 0x0000005a1028723c */ /* 0x040ff00000041840 */
[C---:B---3--:R-:W-:Y:S08]  /*4610*/  HMMA.16816.F32.BF16 R44, R16.reuse, R72, R60 ;  /* 0x00000048102c723c */ /* 0x048ff0000004183c */
[----:B------:R-:W-:Y:S08]  /*4620*/  HMMA.16816.F32.BF16 R56, R16, R74, R56 ;  /* 0x0000004a1038723c */ /* 0x000ff00000041838 */
[C---:B------:R-:W-:Y:S01]  /*4630*/  HMMA.16816.F32.BF16 R16, R12.reuse, R76, R36 ;  /* 0x0000004c0c10723c */ /* 0x040fe20000041824 */
[----:B------:R-:W-:Y:S01]  /*4640*/  LDSM.16.M88.4 R36, [R201+0x7000] ;  /* 0x00700000c924783b */ /* 0x000fe20000000200 */
[----:B------:R-:W-:Y:S06]  /*4650*/  I2F R76, R2 ;  /* 0x00000002004c7306 */ /* 0x000fec0000201400 */
[C---:B----4-:R-:W-:Y:S01]  /*4660*/  HMMA.16816.F32.BF16 R60, R12.reuse, R92, R24 ;  /* 0x0000005c0c3c723c */ /* 0x050fe20000041818 */
[----:B------:R-:W2:Y:S07]  /*4670*/  LDSM.16.M88.4 R24, [R201+0x6800] ;  /* 0x00680000c918783b */ /* 0x000eae0000000200 */
[C---:B------:R-:W-:Y:S08]  /*4680*/  HMMA.16816.F32.BF16 R20, R12.reuse, R78, R20 ;  /* 0x0000004e0c14723c */ /* 0x040ff00000041814 */
[----:B------:R-:W-:Y:S08]  /*4690*/  HMMA.16816.F32.BF16 R32, R12, R84, R32 ;  /* 0x000000540c20723c */ /* 0x000ff00000041820 */
[C---:B-1----:R-:W-:Y:S01]  /*46a0*/  HMMA.16816.F32.BF16 R64, R8.reuse, R48, R16 ;  /* 0x000000300840723c */ /* 0x042fe20000041810 */
[----:B------:R-:W1:Y:S06]  /*46b0*/  I2F R19, R7 ;  /* 0x0000000700137306 */ /* 0x000e6c0000201400 */
[----:B------:R-:W-:Y:S01]  /*46c0*/  IMNMX R17, R3, UR16, PT ;  /* 0x0000001003117c17 */ /* 0x000fe2000b800200 */
[----:B------:R-:W-:Y:S01]  /*46d0*/  HMMA.16816.F32.BF16 R20, R8, R50, R20 ;  /* 0x000000320814723c */ /* 0x000fe20000041814 */
[----:B------:R-:W-:Y:S01]  /*46e0*/  IADD3 R3, R2, 0x9, RZ ;  /* 0x0000000902037810 */ /* 0x000fe20007ffe0ff */
[----:B------:R3:W4:Y:S01]  /*46f0*/  I2F R18, R6 ;  /* 0x0000000600127306 */ /* 0x0007220000201400 */
[----:B------:R-:W-:-:S02]  /*4700*/  IMNMX R16, R104, UR16, PT ;  /* 0x0000001068107c17 */ /* 0x000fc4000b800200 */
[CC--:B------:R-:W-:Y:S02]  /*4710*/  ISETP.GE.AND P1, PT, R6.reuse, R17.reuse, PT ;  /* 0x000000110600720c */ /* 0x0c0fe40003f26270 */
[-C--:B------:R-:W-:Y:S01]  /*4720*/  ISETP.GE.AND P4, PT, R6, R16.reuse, PT ;  /* 0x000000100600720c */ /* 0x080fe20003f86270 */
[C---:B------:R-:W-:Y:S01]  /*4730*/  HMMA.16816.F32.BF16 R52, R12.reuse, R86, R28 ;  /* 0x000000560c34723c */ /* 0x040fe2000004181c */
[CC--:B------:R-:W-:Y:S02]  /*4740*/  ISETP.GE.AND P0, PT, R3.reuse, R16.reuse, PT ;  /* 0x000000100300720c */ /* 0x0c0fe40003f06270 */
[-C--:B------:R-:W-:Y:S02]  /*4750*/  ISETP.GE.AND P6, PT, R3, R17.reuse, PT ;  /* 0x000000110300720c */ /* 0x080fe40003fc6270 */
[C---:B------:R-:W-:Y:S02]  /*4760*/  ISETP.GE.AND P5, PT, R7.reuse, R16, PT ;  /* 0x000000100700720c */ /* 0x040fe40003fa6270 */
[----:B------:R-:W-:Y:S01]  /*4770*/  ISETP.GE.AND P2, PT, R7, R17, PT ;  /* 0x000000110700720c */ /* 0x000fe20003f46270 */
[----:B------:R-:W-:Y:S01]  /*4780*/  HMMA.16816.F32.BF16 R68, R12, R94, R40 ;  /* 0x0000005e0c44723c */ /* 0x000fe20000041828 */
[----:B-1----:R-:W-:Y:S01]  /*4790*/  FFMA.FTZ R7, R19, UR4, R67 ;  /* 0x0000000413077c23 */ /* 0x002fe20008010043 */
[----:B---3--:R-:W-:Y:S01]  /*47a0*/  IADD3 R6, R2, 0x10, RZ ;  /* 0x0000001002067810 */ /* 0x008fe20007ffe0ff */
[----:B------:R-:W1:Y:S01]  /*47b0*/  LDSM.16.M88.4 R40, [R201+0x7800] ;  /* 0x00780000c928783b */ /* 0x000e620000000200 */
[----:B------:R-:W-:-:S04]  /*47c0*/  DEPBAR.LE SB0, 0x0 ;  /* 0x000080000000791a */ /* 0x000fc80000000000 */
[----:B------:R-:W-:Y:S01]  /*47d0*/  HMMA.16816.F32.BF16 R72, R12, R80, R44 ;  /* 0x000000500c48723c */ /* 0x000fe2000004182c */
[----:B------:R3:W-:Y:S01]  /*47e0*/  I2F R28, R6 ;  /* 0x00000006001c7306 */ /* 0x0007e20000201400 */
[----:B------:R-:W-:Y:S01]  /*47f0*/  BAR.SYNC.DEFER_BLOCKING 0x0 ;  /* 0x0000000000007b1d */ /* 0x000fe20000010000 */
[----:B------:R-:W-:Y:S02]  /*4800*/  ISETP.GE.AND P3, PT, R6, R16, PT ;  /* 0x000000100600720c */ /* 0x000fe40003f66270 */
[----:B------:R-:W-:-:S03]  /*4810*/  FSEL R67, R7, -INF , !P2 ;  /* 0xff80000007437808 */ /* 0x000fc60005000000 */
[----:B------:R-:W-:Y:S01]  /*4820*/  HMMA.16816.F32.BF16 R56, R12, R82, R56 ;  /* 0x000000520c38723c */ /* 0x000fe20000041838 */
[----:B------:R5:W5:Y:S06]  /*4830*/  I2F R15, R3 ;  /* 0x00000003000f7306 */ /* 0x000b6c0000201400 */
[----:B------:R-:W-:Y:S01]  /*4840*/  FFMA.FTZ R13, R19, UR4, R65 ;  /* 0x00000004130d7c23 */ /* 0x000fe20008010041 */
[----:B--2---:R-:W-:Y:S01]  /*4850*/  HMMA.16816.F32.BF16 R32, R8, R24, R32 ;  /* 0x000000180820723c */ /* 0x004fe20000041820 */
[----:B----4-:R-:W-:-:S03]  /*4860*/  FFMA.FTZ R12, R18, UR4, R20 ;  /* 0x00000004120c7c23 */ /* 0x010fc60008010014 */
[----:B------:R-:W-:Y:S02]  /*4870*/  FSEL R48, R13, -INF , !P5 ;  /* 0xff8000000d307808 */ /* 0x000fe40006800000 */
[----:B------:R-:W-:Y:S01]  /*4880*/  ISETP.GE.AND P5, PT, R6, R17, PT ;  /* 0x000000110600720c */ /* 0x000fe20003fa6270 */
[----:B---3--:R-:W-:Y:S01]  /*4890*/  FFMA.FTZ R6, R18, UR4, R22 ;  /* 0x0000000412067c23 */ /* 0x008fe20008010016 */
[----:B------:R-:W-:Y:S01]  /*48a0*/  HMMA.16816.F32.BF16 R24, R8, R26, R52 ;  /* 0x0000001a0818723c */ /* 0x000fe20000041834 */
[----:B-----5:R-:W-:Y:S01]  /*48b0*/  IADD3 R3, R2, 0x11, RZ ;  /* 0x0000001102037810 */ /* 0x020fe20007ffe0ff */
[----:B------:R-:W-:Y:S01]  /*48c0*/  FFMA.FTZ R7, R15, UR4, R21 ;  /* 0x000000040f077c23 */ /* 0x000fe20008010015 */
[----:B------:R-:W-:Y:S02]  /*48d0*/  FSEL R49, R12, -INF , !P4 ;  /* 0xff8000000c317808 */ /* 0x000fe40006000000 */
[----:B------:R2:W3:Y:S01]  /*48e0*/  I2F R14, R3 ;  /* 0x00000003000e7306 */ /* 0x0004e20000201400 */
[----:B------:R-:W-:-:S02]  /*48f0*/  FSEL R50, R6, -INF , !P1 ;  /* 0xff80000006327808 */ /* 0x000fc40004800000 */
[----:B------:R-:W-:Y:S01]  /*4900*/  IADD3 R6, R2, 0x19, RZ ;  /* 0x0000001902067810 */ /* 0x000fe20007ffe0ff */
[C---:B------:R-:W-:Y:S01]  /*4910*/  HMMA.16816.F32.BF16 R44, R8.reuse, R36, R60 ;  /* 0x00000024082c723c */ /* 0x040fe2000004183c */
[----:B------:R-:W-:Y:S01]  /*4920*/  FSEL R22, R7, -INF , !P0 ;  /* 0xff80000007167808 */ /* 0x000fe20004000000 */
[----:B------:R-:W-:Y:S01]  /*4930*/  FFMA.FTZ R7, R15, UR4, R23 ;  /* 0x000000040f077c23 */ /* 0x000fe20008010017 */
[CC--:B------:R-:W-:Y:S01]  /*4940*/  ISETP.GE.AND P2, PT, R3.reuse, R16.reuse, PT ;  /* 0x000000100300720c */ /* 0x0c0fe20003f46270 */
[----:B------:R4:W5:Y:S01]  /*4950*/  I2F R18, R6 ;  /* 0x0000000600127306 */ /* 0x0009620000201400 */
[----:B------:R-:W-:Y:S02]  /*4960*/  ISETP.GE.AND P4, PT, R3, R17, PT ;  /* 0x000000110300720c */ /* 0x000fe40003f86270 */
[C---:B------:R-:W-:Y:S01]  /*4970*/  FFMA.FTZ R13, R28.reuse, UR4, R32 ;  /* 0x000000041c0d7c23 */ /* 0x040fe20008010020 */
[----:B------:R-:W-:Y:S01]  /*4980*/  FSEL R23, R7, -INF , !P6 ;  /* 0xff80000007177808 */ /* 0x000fe20007000000 */
[----:B------:R-:W-:Y:S01]  /*4990*/  FFMA.FTZ R12, R28, UR4, R34 ;  /* 0x000000041c0c7c23 */ /* 0x000fe20008010022 */
[----:B------:R-:W-:Y:S01]  /*49a0*/  ISETP.GE.AND P6, PT, R6, R16, PT ;  /* 0x000000100600720c */ /* 0x000fe20003fc6270 */
[----:B------:R-:W-:Y:S01]  /*49b0*/  HMMA.16816.F32.BF16 R36, R8, R38, R68 ;  /* 0x000000260824723c */ /* 0x000fe20000041844 */
[----:B--2---:R-:W-:Y:S01]  /*49c0*/  IADD3 R3, R2, 0x18, RZ ;  /* 0x0000001802037810 */ /* 0x004fe20007ffe0ff */
[----:B---3--:R-:W-:Y:S01]  /*49d0*/  FFMA.FTZ R7, R14, UR4, R33 ;  /* 0x000000040e077c23 */ /* 0x008fe20008010021 */
[----:B------:R-:W-:-:S02]  /*49e0*/  FSEL R144, R13, -INF , !P3 ;  /* 0xff8000000d907808 */ /* 0x000fc40005800000 */
[----:B------:R2:W3:Y:S01]  /*49f0*/  I2F R19, R3 ;  /* 0x0000000300137306 */ /* 0x0004e20000201400 */
[C---:B------:R-:W-:Y:S02]  /*4a00*/  ISETP.GE.AND P1, PT, R3.reuse, R16, PT ;  /* 0x000000100300720c */ /* 0x040fe40003f26270 */
[-C--:B------:R-:W-:Y:S01]  /*4a10*/  ISETP.GE.AND P0, PT, R3, R17.reuse, PT ;  /* 0x000000110300720c */ /* 0x080fe20003f06270 */
[----:B-1----:R-:W-:Y:S01]  /*4a20*/  HMMA.16816.F32.BF16 R28, R8, R40, R72 ;  /* 0x00000028081c723c */ /* 0x002fe20000041848 */
[----:B------:R-:W-:Y:S02]  /*4a30*/  ISETP.GE.AND P3, PT, R6, R17, PT ;  /* 0x000000110600720c */ /* 0x000fe40003f66270 */
[----:B----4-:R-:W-:Y:S02]  /*4a40*/  IADD3 R6, R2, 0x21, RZ ;  /* 0x0000002102067810 */ /* 0x010fe40007ffe0ff */
[----:B------:R-:W-:Y:S01]  /*4a50*/  FSEL R152, R7, -INF , !P2 ;  /* 0xff80000007987808 */ /* 0x000fe20005000000 */
[----:B------:R-:W-:Y:S01]  /*4a60*/  FFMA.FTZ R7, R14, UR4, R35 ;  /* 0x000000040e077c23 */ /* 0x000fe20008010023 */
[----:B------:R-:W1:Y:S01]  /*4a70*/  I2F R21, R6 ;  /* 0x0000000600157306 */ /* 0x000e620000201400 */
[----:B------:R-:W-:-:S03]  /*4a80*/  FSEL R168, R12, -INF , !P5 ;  /* 0xff8000000ca87808 */ /* 0x000fc60006800000 */
[----:B------:R-:W-:Y:S01]  /*4a90*/  FSEL R157, R7, -INF , !P4 ;  /* 0xff800000079d7808 */ /* 0x000fe20006000000 */
[----:B-----5:R-:W-:Y:S01]  /*4aa0*/  FFMA.FTZ R7, R18, UR4, R25 ;  /* 0x0000000412077c23 */ /* 0x020fe20008010019 */
[----:B--2---:R-:W-:Y:S01]  /*4ab0*/  IADD3 R3, R2, 0x20, RZ ;  /* 0x0000002002037810 */ /* 0x004fe20007ffe0ff */
[C---:B---3--:R-:W-:Y:S01]  /*4ac0*/  FFMA.FTZ R13, R19.reuse, UR4, R24 ;  /* 0x00000004130d7c23 */ /* 0x048fe20008010018 */
[-C--:B------:R-:W-:Y:S01]  /*4ad0*/  ISETP.GE.AND P4, PT, R6, R16.reuse, PT ;  /* 0x000000100600720c */ /* 0x080fe20003f86270 */
[----:B------:R-:W-:Y:S01]  /*4ae0*/  FFMA.FTZ R12, R19, UR4, R26 ;  /* 0x00000004130c7c23 */ /* 0x000fe2000801001a */
[----:B------:R-:W2:Y:S01]  /*4af0*/  I2F R15, R3 ;  /* 0x00000003000f7306 */ /* 0x000ea20000201400 */
[C---:B------:R-:W-:Y:S02]  /*4b00*/  ISETP.GE.AND P5, PT, R3.reuse, R16, PT ;  /* 0x000000100300720c */ /* 0x040fe40003fa6270 */
[----:B------:R-:W-:Y:S02]  /*4b10*/  ISETP.GE.AND P2, PT, R3, R17, PT ;  /* 0x000000110300720c */ /* 0x000fe40003f46270 */
[----:B------:R-:W-:Y:S01]  /*4b20*/  FSEL R151, R7, -INF , !P6 ;  /* 0xff80000007977808 */ /* 0x000fe20007000000 */
[----:B------:R-:W-:Y:S01]  /*4b30*/  FFMA.FTZ R7, R18, UR4, R27 ;  /* 0x0000000412077c23 */ /* 0x000fe2000801001b */
[----:B------:R-:W-:-:S02]  /*4b40*/  FSEL R149, R13, -INF , !P1 ;  /* 0xff8000000d957808 */ /* 0x000fc40004800000 */
[----:B------:R-:W-:Y:S02]  /*4b50*/  FSEL R156, R12, -INF , !P0 ;  /* 0xff8000000c9c7808 */ /* 0x000fe40004000000 */
[----:B------:R-:W-:Y:S01]  /*4b60*/  FSEL R150, R7, -INF , !P3 ;  /* 0xff80000007967808 */ /* 0x000fe20005800000 */
[----:B-1----:R-:W-:Y:S01]  /*4b70*/  FFMA.FTZ R7, R21, UR4, R45 ;  /* 0x0000000415077c23 */ /* 0x002fe2000801002d */
[----:B------:R-:W-:Y:S02]  /*4b80*/  ISETP.GE.AND P1, PT, R6, R17, PT ;  /* 0x000000110600720c */ /* 0x000fe40003f26270 */
[C---:B------:R-:W-:Y:S01]  /*4b90*/  IADD3 R6, R2.reuse, 0x29, RZ ;  /* 0x0000002902067810 */ /* 0x040fe20007ffe0ff */
[C---:B--2---:R-:W-:Y:S01]  /*4ba0*/  FFMA.FTZ R12, R15.reuse, UR4, R46 ;  /* 0x000000040f0c7c23 */ /* 0x044fe2000801002e */
[----:B------:R-:W-:Y:S01]  /*4bb0*/  IADD3 R3, R2, 0x28, RZ ;  /* 0x0000002802037810 */ /* 0x000fe20007ffe0ff */
[----:B------:R-:W-:Y:S01]  /*4bc0*/  FFMA.FTZ R13, R15, UR4, R44 ;  /* 0x000000040f0d7c23 */ /* 0x000fe2000801002c */
[----:B------:R1:W2:Y:S01]  /*4bd0*/  I2F R19, R6 ;  /* 0x0000000600137306 */ /* 0x0002a20000201400 */
[----:B------:R-:W-:-:S02]  /*4be0*/  FSEL R252, R7, -INF , !P4 ;  /* 0xff80000007fc7808 */ /* 0x000fc40006000000 */
[CC--:B------:R-:W-:Y:S02]  /*4bf0*/  ISETP.GE.AND P0, PT, R3.reuse, R16.reuse, PT ;  /* 0x000000100300720c */ /* 0x0c0fe40003f06270 */
[-C--:B------:R-:W-:Y:S02]  /*4c00*/  ISETP.GE.AND P6, PT, R3, R17.reuse, PT ;  /* 0x000000110300720c */ /* 0x080fe40003fc6270 */
[----:B------:R-:W-:Y:S01]  /*4c10*/  FSEL R77, R12, -INF , !P2 ;  /* 0xff8000000c4d7808 */ /* 0x000fe20005000000 */
[----:B------:R3:W4:Y:S01]  /*4c20*/  I2F R20, R3 ;  /* 0x0000000300147306 */ /* 0x0007220000201400 */
[----:B------:R-:W-:Y:S02]  /*4c30*/  FSEL R248, R13, -INF , !P5 ;  /* 0xff8000000df87808 */ /* 0x000fe40006800000 */
[----:B------:R-:W-:Y:S01]  /*4c40*/  HMMA.16816.F32.BF16 R12, R8, R42, R56 ;  /* 0x0000002a080c723c */ /* 0x000fe20000041838 */
[C---:B------:R-:W-:Y:S02]  /*4c50*/  ISETP.GE.AND P3, PT, R6.reuse, R16, PT ;  /* 0x000000100600720c */ /* 0x040fe40003f66270 */
[----:B------:R-:W-:Y:S01]  /*4c60*/  ISETP.GE.AND P5, PT, R6, R17, PT ;  /* 0x000000110600720c */ /* 0x000fe20003fa6270 */
[----:B-1----:R-:W-:-:S03]  /*4c70*/  FFMA.FTZ R6, R21, UR4, R47 ;  /* 0x0000000415067c23 */ /* 0x002fc6000801002f */
[----:B------:R-:W-:Y:S02]  /*4c80*/  IADD3 R9, R2, 0x38, RZ ;  /* 0x0000003802097810 */ /* 0x000fe40007ffe0ff */
[----:B------:R-:W-:Y:S01]  /*4c90*/  FSEL R229, R6, -INF , !P1 ;  /* 0xff80000006e57808 */ /* 0x000fe20004800000 */
[----:B--2---:R-:W-:Y:S01]  /*4ca0*/  FFMA.FTZ R6, R19, UR4, R39 ;  /* 0x0000000413067c23 */ /* 0x004fe20008010027 */
[----:B------:R-:W-:Y:S01]  /*4cb0*/  I2F R10, R9 ;  /* 0x00000009000a7306 */ /* 0x000fe20000201400 */
[----:B---3--:R-:W-:Y:S01]  /*4cc0*/  IADD3 R3, R2, 0x30, RZ ;  /* 0x0000003002037810 */ /* 0x008fe20007ffe0ff */
[C---:B----4-:R-:W-:Y:S02]  /*4cd0*/  FFMA.FTZ R7, R20.reuse, UR4, R36 ;  /* 0x0000000414077c23 */ /* 0x050fe40008010024 */
[----:B------:R-:W-:Y:S01]  /*4ce0*/  FFMA.FTZ R8, R20, UR4, R38 ;  /* 0x0000000414087c23 */ /* 0x000fe20008010026 */
[C---:B------:R-:W-:Y:S02]  /*4cf0*/  ISETP.GE.AND P2, PT, R3.reuse, R16, PT ;  /* 0x000000100300720c */ /* 0x040fe40003f46270 */
[----:B------:R-:W-:Y:S01]  /*4d00*/  ISETP.GE.AND P4, PT, R3, R17, PT ;  /* 0x000000110300720c */ /* 0x000fe20003f86270 */
[----:B------:R1:W2:Y:S01]  /*4d10*/  I2F R18, R3 ;  /* 0x0000000300127306 */ /* 0x0002a20000201400 */
[----:B------:R-:W-:-:S02]  /*4d20*/  FSEL R249, R7, -INF , !P0 ;  /* 0xff80000007f97808 */ /* 0x000fc40004000000 */
[----:B------:R-:W-:Y:S02]  /*4d30*/  FSEL R191, R6, -INF , !P5 ;  /* 0xff80000006bf7808 */ /* 0x000fe40006800000 */
[----:B------:R-:W-:Y:S02]  /*4d40*/  FSEL R186, R8, -INF , !P6 ;  /* 0xff80000008ba7808 */ /* 0x000fe40007000000 */
[CC--:B------:R-:W-:Y:S02]  /*4d50*/  ISETP.GE.AND P6, PT, R2.reuse, R16.reuse, PT ;  /* 0x000000100200720c */ /* 0x0c0fe40003fc6270 */
[----:B------:R-:W-:Y:S02]  /*4d60*/  ISETP.GE.AND P5, PT, R9, R16, PT ;  /* 0x000000100900720c */ /* 0x000fe40003fa6270 */
[----:B-1----:R-:W-:Y:S01]  /*4d70*/  IADD3 R3, R2, 0x31, RZ ;  /* 0x0000003102037810 */ /* 0x002fe20007ffe0ff */
[----:B--2---:R-:W-:-:S03]  /*4d80*/  FFMA.FTZ R7, R18, UR4, R28 ;  /* 0x0000000412077c23 */ /* 0x004fc6000801001c */
[----:B------:R1:W2:Y:S01]  /*4d90*/  I2F R11, R3 ;  /* 0x00000003000b7306 */ /* 0x0002a20000201400 */
[C---:B------:R-:W-:Y:S02]  /*4da0*/  ISETP.GE.AND P1, PT, R3.reuse, R16, PT ;  /* 0x000000100300720c */ /* 0x040fe40003f26270 */
[-C--:B------:R-:W-:Y:S02]  /*4db0*/  ISETP.GE.AND P0, PT, R3, R17.reuse, PT ;  /* 0x000000110300720c */ /* 0x080fe40003f06270 */
[----:B------:R-:W-:Y:S01]  /*4dc0*/  FSEL R225, R7, -INF , !P2 ;  /* 0xff80000007e17808 */ /* 0x000fe20005000000 */
[C---:B------:R-:W-:Y:S01]  /*4dd0*/  FFMA.FTZ R7, R76.reuse, UR4, R66 ;  /* 0x000000044c077c23 */ /* 0x040fe20008010042 */
[----:B------:R-:W-:Y:S01]  /*4de0*/  ISETP.GE.AND P2, PT, R9, R17, PT ;  /* 0x000000110900720c */ /* 0x000fe20003f46270 */
[----:B------:R-:W-:-:S05]  /*4df0*/  FFMA.FTZ R9, R76, UR4, R64 ;  /* 0x000000044c097c23 */ /* 0x000fca0008010040 */
[----:B------:R-:W-:Y:S01]  /*4e00*/  FSEL R20, R9, -INF , !P6 ;  /* 0xff80000009147808 */ /* 0x000fe20007000000 */
[----:B-1----:R-:W-:Y:S02]  /*4e10*/  FFMA.FTZ R3, R19, UR4, R37 ;  /* 0x0000000413037c23 */ /* 0x002fe40008010025 */
[----:B--2---:R-:W-:-:S03]  /*4e20*/  FFMA.FTZ R6, R11, UR4, R29 ;  /* 0x000000040b067c23 */ /* 0x004fc6000801001d */
[----:B------:R-:W-:Y:S01]  /*4e30*/  FSEL R250, R3, -INF , !P3 ;  /* 0xff80000003fa7808 */ /* 0x000fe20005800000 */
[----:B------:R-:W-:Y:S01]  /*4e40*/  FFMA.FTZ R3, R18, UR4, R30 ;  /* 0x0000000412037c23 */ /* 0x000fe2000801001e */
[CC--:B------:R-:W-:Y:S02]  /*4e50*/  ISETP.GE.AND P3, PT, R2.reuse, R17.reuse, PT ;  /* 0x000000110200720c */ /* 0x0c0fe40003f66270 */
[----:B------:R-:W-:Y:S02]  /*4e60*/  IADD3 R2, R2, 0x39, RZ ;  /* 0x0000003902027810 */ /* 0x000fe40007ffe0ff */
[----:B------:R-:W-:Y:S02]  /*4e70*/  FSEL R224, R3, -INF , !P4 ;  /* 0xff80000003e07808 */ /* 0x000fe40006000000 */
[----:B------:R-:W-:Y:S01]  /*4e80*/  FSEL R230, R6, -INF , !P1 ;  /* 0xff80000006e67808 */ /* 0x000fe20004800000 */
[----:B------:R1:W2:Y:S01]  /*4e90*/  I2F R8, R2 ;  /* 0x0000000200087306 */ /* 0x0002a20000201400 */
[----:B------:R-:W-:Y:S01]  /*4ea0*/  ISETP.GE.AND P4, PT, R2, R16, PT ;  /* 0x000000100200720c */ /* 0x000fe20003f86270 */
[----:B------:R-:W-:Y:S01]  /*4eb0*/  FFMA.FTZ R6, R10, UR4, R14 ;  /* 0x000000040a067c23 */ /* 0x000fe2000801000e */
[----:B------:R-:W-:-:S02]  /*4ec0*/  ISETP.GE.AND P1, PT, R2, R17, PT ;  /* 0x000000110200720c */ /* 0x000fc40003f26270 */
[----:B------:R-:W-:Y:S01]  /*4ed0*/  FSEL R21, R7, -INF , !P3 ;  /* 0xff80000007157808 */ /* 0x000fe20005800000 */
[----:B-1----:R-:W-:Y:S02]  /*4ee0*/  FFMA.FTZ R2, R11, UR4, R31 ;  /* 0x000000040b027c23 */ /* 0x002fe4000801001f */
[----:B--2---:R-:W-:Y:S02]  /*4ef0*/  FFMA.FTZ R3, R8, UR4, R13 ;  /* 0x0000000408037c23 */ /* 0x004fe4000801000d */
[----:B------:R-:W-:Y:S01]  /*4f00*/  FFMA.FTZ R11, R10, UR4, R12 ;  /* 0x000000040a0b7c23 */ /* 0x000fe2000801000c */
[----:B------:R-:W-:Y:S01]  /*4f10*/  FSEL R2, R2, -INF , !P0 ;  /* 0xff80000002027808 */ /* 0x000fe20004000000 */
[----:B------:R-:W-:Y:S01]  /*4f20*/  FFMA.FTZ R8, R8, UR4, R15 ;  /* 0x0000000408087c23 */ /* 0x000fe2000801000f */
[----:B------:R-:W-:Y:S02]  /*4f30*/  PLOP3.LUT P0, PT, PT, PT, UP0, 0x80, 0x0 ;  /* 0x000000000000781c */ /* 0x000fe40003f0f008 */
[----:B------:R-:W-:Y:S01]  /*4f40*/  FSEL R184, R11, -INF , !P5 ;  /* 0xff8000000bb87808 */ /* 0x000fe20006800000 */
[----:B------:R1:W-:Y:S01]  /*4f50*/  STL [R1+0x10], R2 ;  /* 0x0000100201007387 */ /* 0x0003e20000100800 */
[----:B------:R-:W-:-:S02]  /*4f60*/  FSEL R179, R3, -INF , !P4 ;  /* 0xff80000003b37808 */ /* 0x000fc40006000000 */
[----:B------:R-:W-:Y:S02]  /*4f70*/  FSEL R185, R8, -INF , !P1 ;  /* 0xff80000008b97808 */ /* 0x000fe40004800000 */
[----:B-1----:R-:W-:-:S05]  /*4f80*/  FSEL R2, R6, -INF , !P2 ;  /* 0xff80000006027808 */ /* 0x002fca0005000000 */
[----:B------:R1:W-:Y:S01]  /*4f90*/  STL [R1+0x14], R2 ;  /* 0x0000140201007387 */ /* 0x0003e20000100800 */
        /* <DEDUP_REMOVED lines=8> */
[----:B-1----:R-:W-:Y:S01]  /*5020*/  IMAD.WIDE.U32 R2, R106, UR16, R112 ;  /* 0x000000106a027c25 */ /* 0x002fe2000f8e0070 */
        /* <DEDUP_REMOVED lines=42> */
[----:B------:R1:W-:Y:S01]  /*52d0*/  @P5 STS.128 [R223+0xa800], RZ ;  /* 0x00a800ffdf005388 */ /* 0x0003e20000000c00 */
[----:B----4-:R-:W-:-:S03]  /*52e0*/  @!P3 LEA R12, P2, R3, c[0x0][0x168], 0x1 ;  /* 0x00005a00030cba11 */ /* 0x010fc600078408ff */
[----:B------:R-:W-:Y:S01]  /*52f0*/  @!PT LDS RZ, [RZ] ;  /* 0x00000000fffff984 */ /* 0x000fe20000000800 */
[----:B------:R-:W-:Y:S01]  /*5300*/  @!PT LDS RZ, [RZ] ;  /* 0x00000000fffff984 */ /* 0x000fe20000000800 */
[----:B------:R-:W-:Y:S01]  /*5310*/  @!PT LDS RZ, [RZ] ;  /* 0x00000000fffff984 */ /* 0x000fe20000000800 */
[----:B------:R3:W-:Y:S01]  /*5320*/  @!P5 LDGSTS.E.BYPASS.LTC128B.128 [R223+0xa800], [R8.64+0x80] ;  /* 0x0a80008008dfdfae */ /* 0x0007e2000b901d56 */
[----:B------:R-:W-:-:S03]  /*5330*/  @!P3 LEA.HI.X R13, R3, c[0x0][0x16c], R6, 0x1, P2 ;  /* 0x00005b00030dba11 */ /* 0x000fc600010f0c06 */
[----:B------:R1:W-:Y:S01]  /*5340*/  @P4 STS.128 [R223+0xc800], RZ ;  /* 0x00c800ffdf004388 */ /* 0x0003e20000000c00 */
[----:B-----5:R-:W-:-:S04]  /*5350*/  @!P4 LEA R14, P1, R3, c[0x0][0x168], 0x1 ;  /* 0x00005a00030eca11 */ /* 0x020fc800078208ff */
[C---:B------:R-:W-:Y:S02]  /*5360*/  @!P4 LEA.HI.X R15, R3.reuse, c[0x0][0x16c], R6, 0x1, P1 ;  /* 0x00005b00030fca11 */ /* 0x040fe400008f0c06 */
[----:B------:R-:W-:-:S03]  /*5370*/  IADD3 R2, P1, R3, UR27, RZ ;  /* 0x0000001b03027c10 */ /* 0x000fc6000ff3e0ff */
[----:B------:R-:W-:Y:S01]  /*5380*/  @!PT LDS RZ, [RZ] ;  /* 0x00000000fffff984 */ /* 0x000fe20000000800 */
[----:B------:R-:W-:Y:S01]  /*5390*/  @!PT LDS RZ, [RZ] ;  /* 0x00000000fffff984 */ /* 0x000fe20000000800 */
[----:B------:R-:W-:Y:S01]  /*53a0*/  @!PT LDS RZ, [RZ] ;  /* 0x00000000fffff984 */ /* 0x000fe20000000800 */
[----:B------:R4:W-:Y:S01]  /*53b0*/  @!P4 LDGSTS.E.BYPASS.LTC128B.128 [R223+0xc800], [R14.64+0x100] ;  /* 0x0c8001000edfcfae */ /* 0x0009e2000b901d56 */
[----:B------:R-:W-:Y:S02]  /*53c0*/  IADD3.X R6, R6, UR28, RZ, P1, !PT ;  /* 0x0000001c06067c10 */ /* 0x000fe40008ffe4ff */
[C---:B--2---:R-:W-:Y:S01]  /*53d0*/  @!P6 LEA R10, P2, R2.reuse, c[0x0][0x168], 0x1 ;  /* 0x00005a00020aea11 */ /* 0x044fe200078408ff */
[----:B------:R1:W-:Y:S03]  /*53e0*/  @P3 STS.128 [R223+0xe800], RZ ;  /* 0x00e800ffdf003388 */ /* 0x0003e60000000c00 */
[C-C-:B------:R-:W-:Y:S01]  /*53f0*/  @!P6 LEA.HI.X R11, R2.reuse, c[0x0][0x16c], R6.reuse, 0x1, P2 ;  /* 0x00005b00020bea11 */ /* 0x140fe200010f0c06 */
[----:B------:R-:W-:Y:S01]  /*5400*/  @!PT LDS RZ, [RZ] ;  /* 0x00000000fffff984 */ /* 0x000fe20000000800 */
[----:B------:R-:W-:Y:S01]  /*5410*/  @!PT LDS RZ, [RZ] ;  /* 0x00000000fffff984 */ /* 0x000fe20000000800 */
[----:B------:R-:W-:Y:S01]  /*5420*/  @!PT LDS RZ, [RZ] ;  /* 0x00000000fffff984 */ /* 0x000fe20000000800 */
[----:B------:R2:W-:Y:S01]  /*5430*/  @!P3 LDGSTS.E.BYPASS.LTC128B.128 [R223+0xe800], [R12.64+0x180] ;  /* 0x0e8001800cdfbfae */ /* 0x0005e2000b901d56 */
[C---:B------:R-:W-:Y:S02]  /*5440*/  @!P4 LEA R18, P2, R2.reuse, c[0x0][0x168], 0x1 ;  /* 0x00005a000212ca11 */ /* 0x040fe400078408ff */
[C---:B---3--:R-:W-:Y:S01]  /*5450*/  @!P5 LEA R8, P1, R2.reuse, c[0x0][0x168], 0x1 ;  /* 0x00005a000208da11 */ /* 0x048fe200078208ff */
[----:B------:R1:W-:Y:S01]  /*5460*/  @P6 STS.128 [R223+0x9000], RZ ;  /* 0x009000ffdf006388 */ /* 0x0003e20000000c00 */
[----:B------:R-:W-:-:S02]  /*5470*/  @!P4 LEA.HI.X R19, R2, c[0x0][0x16c], R6, 0x1, P2 ;  /* 0x00005b000213ca11 */ /* 0x000fc400010f0c06 */
[C---:B------:R-:W-:Y:S01]  /*5480*/  @!P5 LEA.HI.X R9, R2.reuse, c[0x0][0x16c], R6, 0x1, P1 ;  /* 0x00005b000209da11 */ /* 0x040fe200008f0c06 */
[----:B------:R-:W-:Y:S01]  /*5490*/  @!PT LDS RZ, [RZ] ;  /* 0x00000000fffff984 */ /* 0x000fe20000000800 */
[----:B------:R-:W-:Y:S01]  /*54a0*/  @!PT LDS RZ, [RZ] ;  /* 0x00000000fffff984 */ /* 0x000fe20000000800 */
[----:B------:R-:W-:Y:S01]  /*54b0*/  @!PT LDS RZ, [RZ] ;  /* 0x00000000fffff984 */ /* 0x000fe20000000800 */
[----:B------:R3:W-:Y:S01]  /*54c0*/  @!P6 LDGSTS.E.BYPASS.LTC128B.128 [R223+0x9000], [R10.64] ;  /* 0x090000000adfefae */ /* 0x0007e2000b901d56 */
[----:B------:R-:W-:-:S03]  /*54d0*/  IADD3 R3, P2, R2, UR27, RZ ;  /* 0x0000001b02037c10 */ /* 0x000fc6000ff5e0ff */
[----:B------:R1:W-:Y:S04]  /*54e0*/  @P5 STS.128 [R223+0xb000], RZ ;  /* 0x00b000ffdf005388 */ /* 0x0003e80000000c00 */
[----:B------:R-:W-:Y:S01]  /*54f0*/  @!PT LDS RZ, [RZ] ;  /* 0x00000000fffff984 */ /* 0x000fe20000000800 */
[----:B------:R-:W-:Y:S01]  /*5500*/  @!PT LDS RZ, [RZ] ;  /* 0x00000000fffff984 */ /* 0x000fe20000000800 */
[----:B------:R-:W-:Y:S01]  /*5510*/  @!PT LDS RZ, [RZ] ;  /* 0x00000000fffff984 */ /* 0x000fe20000000800 */
[----:B------:R5:W-:Y:S01]  /*5520*/  @!P5 LDGSTS.E.BYPASS.LTC128B.128 [R223+0xb000], [R8.64+0x80] ;  /* 0x0b00008008dfdfae */ /* 0x000be2000b901d56 */
[----:B----4-:R-:W-:-:S03]  /*5530*/  @!P3 LEA R14, P1, R2, c[0x0][0x168], 0x1 ;  /* 0x00005a00020eba11 */ /* 0x010fc600078208ff */
[----:B------:R1:W-:Y:S01]  /*5540*/  @P4 STS.128 [R223+0xd000], RZ ;  /* 0x00d000ffdf004388 */ /* 0x0003e20000000c00 */
[----:B------:R-:W-:-:S03]  /*5550*/  @!P3 LEA.HI.X R15, R2, c[0x0][0x16c], R6, 0x1, P1 ;  /* 0x00005b00020fba11 */ /* 0x000fc600008f0c06 */
[----:B------:R-:W-:Y:S01]  /*5560*/  @!PT LDS RZ, [RZ] ;  /* 0x00000000fffff984 */ /* 0x000fe20000000800 */
[----:B------:R-:W-:Y:S01]  /*5570*/  @!PT LDS RZ, [RZ] ;  /* 0x00000000fffff984 */ /* 0x000fe20000000800 */
[----:B------:R-:W-:Y:S01]  /*5580*/  @!PT LDS RZ, [RZ] ;  /* 0x00000000fffff984 */ /* 0x000fe20000000800 */
[----:B------:R1:W-:Y:S01]  /*5590*/  @!P4 LDGSTS.E.BYPASS.LTC128B.128 [R223+0xd000], [R18.64+0x100] ;  /* 0x0d00010012dfcfae */ /* 0x0003e2000b901d56 */
[----:B------:R-:W-:Y:S02]  /*55a0*/  IADD3.X R6, R6, UR28, RZ, P2, !PT ;  /* 0x0000001c06067c10 */ /* 0x000fe400097fe4ff */
[C---:B--2---:R-:W-:Y:S01]  /*55b0*/  @!P6 LEA R12, P1, R3.reuse, c[0x0][0x168], 0x1 ;  /* 0x00005a00030cea11 */ /* 0x044fe200078208ff */
[----:B------:R1:W-:Y:S03]  /*55c0*/  @P3 STS.128 [R223+0xf000], RZ ;  /* 0x00f000ffdf003388 */ /* 0x0003e60000000c00 */
[C---:B------:R-:W-:Y:S01]  /*55d0*/  @!P6 LEA.HI.X R13, R3.reuse, c[0x0][0x16c], R6, 0x1, P1 ;  /* 0x00005b00030dea11 */ /* 0x040fe200008f0c06 */
[----:B------:R-:W-:Y:S01]  /*55e0*/  @!PT LDS RZ, [RZ] ;  /* 0x00000000fffff984 */ /* 0x000fe20000000800 */
[----:B------:R-:W-:Y:S01]  /*55f0*/  @!PT LDS RZ, [RZ] ;  /* 0x00000000fffff984 */ /* 0x000fe20000000800 */
[----:B------:R-:W-:Y:S01]  /*5600*/  @!PT LDS RZ, [RZ] ;  /* 0x00000000fffff984 */ /* 0x000fe20000000800 */
[----:B------:R1:W-:Y:S01]  /*5610*/  @!P3 LDGSTS.E.BYPASS.LTC128B.128 [R223+0xf000], [R14.64+0x180] ;  /* 0x0f0001800edfbfae */ /* 0x0003e2000b901d56 */
[----:B---3--:R-:W-:-:S03]  /*5620*/  @!P5 LEA R10, P2, R3, c[0x0][0x168], 0x1 ;  /* 0x00005a00030ada11 */ /* 0x008fc600078408ff */
[----:B------:R1:W-:Y:S01]  /*5630*/  @P6 STS.128 [R223+0x9800], RZ ;  /* 0x009800ffdf006388 */ /* 0x0003e20000000c00 */
[----:B------:R-:W-:-:S03]  /*5640*/  @!P5 LEA.HI.X R11, R3, c[0x0][0x16c], R6, 0x1, P2 ;  /* 0x00005b00030bda11 */ /* 0x000fc600010f0c06 */
[----:B------:R-:W-:Y:S01]  /*5650*/  @!PT LDS RZ, [RZ] ;  /* 0x00000000fffff984 */ /* 0x000fe20000000800 */
[----:B------:R-:W-:Y:S01]  /*5660*/  @!PT LDS RZ, [RZ] ;  /* 0x00000000fffff984 */ /* 0x000fe20000000800 */
[----:B------:R-:W-:Y:S01]  /*5670*/  @!PT LDS RZ, [RZ] ;  /* 0x00000000fffff984 */ /* 0x000fe20000000800 */
[----:B------:R1:W-:Y:S01]  /*5680*/  @!P6 LDGSTS.E.BYPASS.LTC128B.128 [R223+0x9800], [R12.64] ;  /* 0x098000000cdfefae */ /* 0x0003e2000b901d56 */
[----:B-----5:R-:W-:-:S03]  /*5690*/  @!P4 LEA R8, P1, R3, c[0x0][0x168], 0x1 ;  /* 0x00005a000308ca11 */ /* 0x020fc600078208ff */
        /* <DEDUP_REMOVED lines=19> */
.L_x_432:
[----:B------:R-:W-:Y:S05]  /*57d0*/  BSYNC B0 ;  /* 0x0000000000007941 */ /* 0x000fea0003800000 */
.L_x_431:
[----:B------:R-:W0:Y:S02]  /*57e0*/  LDGDEPBAR ;  /* 0x00000000000079af */ /* 0x000e240000000000 */
.L_x_430:
[----:B------:R3:W-:Y:S01]  /*57f0*/  STL [R1+0x84], R208 ;  /* 0x000084d001007387 */ /* 0x0007e20000100800 */
[----:B------:R-:W-:-:S03]  /*5800*/  IMAD.MOV.U32 R66, RZ, RZ, R77 ;  /* 0x000000ffff427224 */ /* 0x000fc600078e004d */
[----:B---3--:R-:W3:Y:S04]  /*5810*/  LDL.LU R208, [R1+0x10] ;  /* 0x0000100001d07983 */ /* 0x008ee80000300800 */
[----:B------:R-:W-:Y:S04]  /*5820*/  STL [R1+0x80], R207 ;  /* 0x000080cf01007387 */ /* 0x000fe80000100800 */
[----:B------:R-:W-:Y:S04]  /*5830*/  STL [R1+0x7c], R206 ;  /* 0x00007cce01007387 */ /* 0x000fe80000100800 */
[----:B------:R-:W-:Y:S04]  /*5840*/  STL [R1+0x78], R205 ;  /* 0x000078cd01007387 */ /* 0x000fe80000100800 */
[----:B------:R-:W-:Y:S04]  /*5850*/  STL [R1+0x74], R204 ;  /* 0x000074cc01007387 */ /* 0x000fe80000100800 */
[----:B------:R-:W-:Y:S04]  /*5860*/  STL [R1+0x70], R203 ;  /* 0x000070cb01007387 */ /* 0x000fe80000100800 */
[----:B------:R-:W-:Y:S04]  /*5870*/  STL [R1+0x6c], R202 ;  /* 0x00006cca01007387 */ /* 0x000fe80000100800 */
[----:B------:R-:W-:Y:S04]  /*5880*/  STL [R1+0x68], R201 ;  /* 0x000068c901007387 */ /* 0x000fe80000100800 */
[----:B------:R4:W-:Y:S04]  /*5890*/  STL [R1+0x64], R196 ;  /* 0x000064c401007387 */ /* 0x0009e80000100800 */
[----:B----4-:R-:W4:Y:S01]  /*58a0*/  LDL.LU R196, [R1+0x14] ;  /* 0x0000140001c47983 */ /* 0x010f220000300800 */
[----:B-12---:R-:W-:Y:S01]  /*58b0*/  FMNMX.FTZ R2, R20, R48, !PT ;  /* 0x0000003014027209 */ /* 0x006fe20007810000 */
[----:B------:R-:W-:Y:S01]  /*58c0*/  IMAD.WIDE.U32 R176, R108, -0x326172a9, RZ ;  /* 0xcd9e8d576cb07825 */ /* 0x000fe200078e00ff */
[----:B------:R-:W-:Y:S01]  /*58d0*/  USHF.L.U32 UR37, UR30, 0x1, URZ ;  /* 0x000000011e257899 */ /* 0x000fe2000800063f */
[----:B------:R-:W-:Y:S01]  /*58e0*/  STL [R1+0x60], R17 ;  /* 0x0000601101007387 */ /* 0x000fe20000100800 */
[----:B------:R-:W-:Y:S01]  /*58f0*/  FMNMX.FTZ R2, R49, R2, !PT ;  /* 0x0000000231027209 */ /* 0x000fe20007810000 */
[----:B------:R-:W-:Y:S01]  /*5900*/  UIADD3 UR19, UR25, -0x4498517b, URZ ;  /* 0xbb67ae8519137890 */ /* 0x000fe2000fffe03f */
[----:B------:R-:W-:Y:S01]  /*5910*/  IMAD.WIDE.U32 R158, R107, -0x2daee0ad, RZ ;  /* 0xd2511f536b9e7825 */ /* 0x000fe200078e00ff */
[----:B------:R-:W-:Y:S01]  /*5920*/  STL [R1+0x5c], R16 ;  /* 0x00005c1001007387 */ /* 0x000fe20000100800 */
[----:B------:R-:W-:Y:S01]  /*5930*/  FMNMX.FTZ R2, R22, R2, !PT ;  /* 0x0000000216027209 */ /* 0x000fe20007810000 */
[----:B------:R-:W-:Y:S01]  /*5940*/  UIADD3 UR7, UR24, -0x61c88647, URZ ;  /* 0x9e3779b918077890 */ /* 0x000fe2000fffe03f */
        /* <DEDUP_REMOVED lines=9> */
[----:B------:R-:W-:Y:S01]  /*59e0*/  UIADD3 UR32, UR24, 0x78dde6e4, URZ ;  /* 0x78dde6e418207890 */ /* 0x000fe2000fffe03f */
[----:B------:R-:W-:Y:S01]  /*59f0*/  FMNMX.FTZ R2, R149, R2, !PT ;  /* 0x0000000295027209 */ /* 0x000fe20007810000 */
[----:B------:R-:W-:Y:S01]  /*5a00*/  UIADD3 UR16, UR25, -0x56f99767, URZ ;  /* 0xa906689919107890 */ /* 0x000fe2000fffe03f */
[----:B------:R-:W-:Y:S01]  /*5a10*/  PRMT R251, R251, 0x7054, R251 ;  /* 0x00007054fbfb7816 */ /* 0x000fe200000000fb */
[----:B------:R-:W-:Y:S01]  /*5a20*/  UIADD3 UR31, UR25, -0x126145ec, URZ ;  /* 0xed9eba14191f7890 */ /* 0x000fe2000fffe03f */
[----:B------:R-:W-:Y:S01]  /*5a30*/  FMNMX.FTZ R3, R151, R2, !PT ;  /* 0x0000000297037209 */ /* 0x000fe20007810000 */
[----:B------:R-:W-:Y:S01]  /*5a40*/  UIADD3 UR36, UR24, -0x4ab325aa, URZ ;  /* 0xb54cda5618247890 */ /* 0x000fe2000fffe03f */
[----:B------:R-:W-:Y:S01]  /*5a50*/  FMNMX.FTZ R2, R21, R67, !PT ;  /* 0x0000004315027209 */ /* 0x000fe20007810000 */
[----:B------:R-:W-:Y:S01]  /*5a60*/  IMAD R199, R0, 0x2, R198 ;  /* 0x0000000200c77824 */ /* 0x000fe200078e02c6 */
[----:B------:R-:W-:Y:S01]  /*5a70*/  FMNMX.FTZ R3, R248, R3, !PT ;  /* 0x00000003f8037209 */ /* 0x000fe20007810000 */
[----:B------:R-:W-:Y:S01]  /*5a80*/  LDSM.16.MT88.4 R36, [R197+0x10000] ;  /* 0x01000000c524783b */ /* 0x000fe20000004200 */
[----:B------:R-:W-:Y:S01]  /*5a90*/  FMNMX.FTZ R2, R50, R2, !PT ;  /* 0x0000000232027209 */ /* 0x000fe20007810000 */
[----:B------:R-:W-:Y:S01]  /*5aa0*/  UIADD3 UR29, UR24, 0x1715609d, URZ ;  /* 0x1715609d181d7890 */ /* 0x000fe2000fffe03f */
        /* <DEDUP_REMOVED lines=20> */
[----:B------:R-:W-:-:S03]  /*5bf0*/  FMNMX.FTZ R2, R229, R2, !PT ;  /* 0x00000002e5027209 */ /* 0x000fc60007810000 */
[----:B------:R-:W1:Y:S01]  /*5c00*/  SHFL.BFLY PT, R3, R148, 0x2, 0x1f ;  /* 0x0c401f0094037f89 */ /* 0x000e6200000e0000 */
[----:B------:R-:W-:-:S04]  /*5c10*/  FMNMX.FTZ R2, R186, R2, !PT ;  /* 0x00000002ba027209 */ /* 0x000fc80007810000 */
[----:B------:R-:W-:-:S04]  /*5c20*/  FMNMX.FTZ R2, R191, R2, !PT ;  /* 0x00000002bf027209 */ /* 0x000fc80007810000 */
[----:B------:R-:W-:Y:S02]  /*5c30*/  FMNMX.FTZ R2, R224, R2, !PT ;  /* 0x00000002e0027209 */ /* 0x000fe40007810000 */
[----:B-1----:R-:W-:Y:S02]  /*5c40*/  FMNMX.FTZ R148, R148, R3, !PT ;  /* 0x0000000394947209 */ /* 0x002fe40007810000 */
[----:B------:R-:W-:-:S03]  /*5c50*/  LOP3.LUT R3, R105, UR24, RZ, 0x3c, !PT ;  /* 0x0000001869037c12 */ /* 0x000fc6000f8e3cff */
[----:B------:R-:W1:Y:S01]  /*5c60*/  SHFL.BFLY PT, R9, R148, 0x1, 0x1f ;  /* 0x0c201f0094097f89 */ /* 0x000e6200000e0000 */
[----:B------:R-:W-:-:S03]  /*5c70*/  LOP3.LUT R6, R177, R3, RZ, 0x3c, !PT ;  /* 0x00000003b1067212 */ /* 0x000fc600078e3cff */
[----:B------:R2:W-:Y:S02]  /*5c80*/  STL [R1+0x48], R3 ;  /* 0x0000480301007387 */ /* 0x0005e40000100800 */
[----:B------:R-:W-:-:S05]  /*5c90*/  IMAD.WIDE.U32 R64, R6, -0x2daee0ad, RZ ;  /* 0xd2511f5306407825 */ /* 0x000fca00078e00ff */
[----:B------:R-:W-:-:S05]  /*5ca0*/  LOP3.LUT R8, R65, UR19, R158, 0x96, !PT ;  /* 0x0000001341087c12 */ /* 0x000fca000f8e969e */
[----:B------:R-:W-:Y:S01]  /*5cb0*/  IMAD.WIDE.U32 R46, R8, -0x326172a9, RZ ;  /* 0xcd9e8d57082e7825 */ /* 0x000fe200078e00ff */
[----:B-1----:R-:W-:-:S04]  /*5cc0*/  FMNMX.FTZ R148, R148, R9, !PT ;  /* 0x0000000994947209 */ /* 0x002fc80007810000 */
[C---:B------:R-:W-:Y:S01]  /*5cd0*/  FSETP.NEU.FTZ.AND P1, PT, R148.reuse, -INF , PT ;  /* 0xff8000009400780b */ /* 0x040fe20003f3d000 */
[----:B--2---:R-:W-:Y:S01]  /*5ce0*/  IMAD.U32 R3, RZ, RZ, UR37 ;  /* 0x00000025ff037e24 */ /* 0x004fe2000f8e00ff */
[----:B------:R-:W-:Y:S01]  /*5cf0*/  UIADD3 UR37, UR37, 0x1, URZ ;  /* 0x0000000125257890 */ /* 0x000fe2000fffe03f */
[----:B------:R-:W-:-:S03]  /*5d00*/  FMUL.FTZ R12, R148, c[0x0][0x23c] ;  /* 0x00008f00940c7a20 */ /* 0x000fc60000410000 */
[----:B------:R-:W-:Y:S02]  /*5d10*/  LOP3.LUT R3, R159, UR25, R3, 0x96, !PT ;  /* 0x000000199f037c12 */ /* 0x000fe4000f8e9603 */
[----:B------:R-:W-:-:S03]  /*5d20*/  FSEL R12, R12, RZ, P1 ;  /* 0x000000ff0c0c7208 */ /* 0x000fc60000800000 */
[----:B------:R-:W-:-:S05]  /*5d30*/  IMAD.WIDE.U32 R6, R3, -0x326172a9, RZ ;  /* 0xcd9e8d5703067825 */ /* 0x000fca00078e00ff */
[----:B------:R-:W-:-:S05]  /*5d40*/  LOP3.LUT R8, R47, UR18, R6, 0x96, !PT ;  /* 0x000000122f087c12 */ /* 0x000fca000f8e9606 */
[----:B------:R-:W-:Y:S01]  /*5d50*/  IMAD.WIDE.U32 R8, R8, -0x2daee0ad, RZ ;  /* 0xd2511f5308087825 */ /* 0x000fe200078e00ff */
[----:B---3--:R-:W-:-:S04]  /*5d60*/  FMNMX.FTZ R2, R208, R2, !PT ;  /* 0x00000002d0027209 */ /* 0x008fc80007810000 */
[----:B----4-:R-:W-:-:S04]  /*5d70*/  FMNMX.FTZ R2, R196, R2, !PT ;  /* 0x00000002c4027209 */ /* 0x010fc80007810000 */
[----:B------:R-:W-:-:S05]  /*5d80*/  FMNMX.FTZ R2, R185, R2, !PT ;  /* 0x00000002b9027209 */ /* 0x000fca0007810000 */
[----:B------:R-:W1:Y:S02]  /*5d90*/  SHFL.BFLY PT, R10, R2, 0x2, 0x1f ;  /* 0x0c401f00020a7f89 */ /* 0x000e6400000e0000 */
[----:B-1----:R-:W-:Y:S02]  /*5da0*/  FMNMX.FTZ R10, R2, R10, !PT ;  /* 0x0000000a020a7209 */ /* 0x002fe40007810000 */
[----:B------:R-:W-:Y:S01]  /*5db0*/  LOP3.LUT R2, R7, UR7, R176, 0x96, !PT ;  /* 0x0000000707027c12 */ /* 0x000fe2000f8e96b0 */
[----:B------:R-:W-:Y:S02]  /*5dc0*/  FFMA.FTZ R7, R20, c[0x0][0x23c], -R12 ;  /* 0x00008f0014077a23 */ /* 0x000fe4000001080c */
[----:B------:R-:W1:Y:S02]  /*5dd0*/  SHFL.BFLY PT, R11, R10, 0x1, 0x1f ;  /* 0x0c201f000a0b7f89 */ /* 0x000e6400000e0000 */
[----:B------:R-:W-:Y:S01]  /*5de0*/  IMAD.WIDE.U32 R2, R2, -0x2daee0ad, RZ ;  /* 0xd2511f5302027825 */ /* 0x000fe200078e00ff */
[----:B------:R2:W-:Y:S04]  /*5df0*/  MUFU.EX2 R17, R7 ;  /* 0x0000000700117308 */ /* 0x0005e80000000800 */
[----:B------:R-:W-:-:S02]  /*5e00*/  LOP3.LUT R3, R3, UR35, R64, 0x96, !PT ;  /* 0x0000002303037c12 */ /* 0x000fc4000f8e9640 */
[----:B------:R-:W-:Y:S01]  /*5e10*/  LOP3.LUT R6, R9, UR33, R2, 0x96, !PT ;  /* 0x0000002109067c12 */ /* 0x000fe2000f8e9602 */
[----:B------:R-:W-:Y:S02]  /*5e20*/  FFMA.FTZ R9, R22, c[0x0][0x23c], -R12 ;  /* 0x00008f0016097a23 */ /* 0x000fe4000001080c */
[----:B------:R-:W-:Y:S02]  /*5e30*/  IMAD.WIDE.U32 R2, R3, -0x326172a9, RZ ;  /* 0xcd9e8d5703027825 */ /* 0x000fe400078e00ff */
[----:B------:R-:W-:Y:S02]  /*5e40*/  MUFU.EX2 R16, R9 ;  /* 0x0000000900107308 */ /* 0x000fe40000000800 */
[----:B------:R-:W-:Y:S01]  /*5e50*/  IMAD.WIDE.U32 R18, R6, -0x326172a9, RZ ;  /* 0xcd9e8d5706127825 */ /* 0x000fe200078e00ff */
[----:B------:R-:W-:-:S03]  /*5e60*/  LOP3.LUT R6, R3, UR34, R46, 0x96, !PT ;  /* 0x0000002203067c12 */ /* 0x000fc6000f8e962e */
[----:B------:R-:W-:Y:S01]  /*5e70*/  FFMA.FTZ R3, R48, c[0x0][0x23c], -R12 ;  /* 0x00008f0030037a23 */ /* 0x000fe2000001080c */
[----:B------:R-:W-:Y:S01]  /*5e80*/  LOP3.LUT R2, R19, UR32, R2, 0x96, !PT ;  /* 0x0000002013027c12 */ /* 0x000fe2000f8e9602 */
[----:B--2---:R-:W-:Y:S02]  /*5e90*/  IMAD.WIDE.U32 R6, R6, -0x2daee0ad, RZ ;  /* 0xd2511f5306067825 */ /* 0x004fe400078e00ff */
[----:B------:R1:W-:Y:S02]  /*5ea0*/  MUFU.EX2 R227, R3 ;  /* 0x0000000300e37308 */ /* 0x0003e40000000800 */
[----:B------:R-:W-:Y:S01]  /*5eb0*/  IMAD.WIDE.U32 R44, R2, -0x2daee0ad, RZ ;  /* 0xd2511f53022c7825 */ /* 0x000fe200078e00ff */
[----:B------:R-:W-:-:S03]  /*5ec0*/  LOP3.LUT R8, R7, UR31, R8, 0x96, !PT ;  /* 0x0000001f07087c12 */ /* 0x000fc6000f8e9608 */
[----:B------:R-:W-:Y:S01]  /*5ed0*/  FFMA.FTZ R2, R49, c[0x0][0x23c], -R12 ;  /* 0x00008f0031027a23 */ /* 0x000fe2000001080c */
[----:B------:R-:W-:Y:S01]  /*5ee0*/  LOP3.LUT R6, R45, UR16, R6, 0x96, !PT ;  /* 0x000000102d067c12 */ /* 0x000fe2000f8e9606 */
[----:B------:R-:W-:Y:S02]  /*5ef0*/  IMAD.WIDE.U32 R14, R8, -0x326172a9, RZ ;  /* 0xcd9e8d57080e7825 */ /* 0x000fe400078e00ff */
[----:B------:R2:W-:Y:S02]  /*5f00*/  MUFU.EX2 R206, R2 ;  /* 0x0000000200ce7308 */ /* 0x0005e40000000800 */
[----:B------:R-:W-:Y:S01]  /*5f10*/  IMAD.WIDE.U32 R6, R6, -0x326172a9, RZ ;  /* 0xcd9e8d5706067825 */ /* 0x000fe200078e00ff */
[----:B-1----:R-:W-:-:S04]  /*5f20*/  FMNMX.FTZ R3, R10, R11, !PT ;  /* 0x0000000b0a037209 */ /* 0x002fc80007810000 */
[C---:B------:R-:W-:Y:S02]  /*5f30*/  LOP3.LUT R8, R6.reuse, 0xffff, RZ, 0xc0, !PT ;  /* 0x0000ffff06087812 */ /* 0x040fe400078ec0ff */
[C---:B------:R-:W-:Y:S02]  /*5f40*/  FSETP.NEU.FTZ.AND P1, PT, R3.reuse, -INF , PT ;  /* 0xff8000000300780b */ /* 0x040fe40003f3d000 */
[----:B------:R-:W-:Y:S02]  /*5f50*/  LOP3.LUT R11, R6, 0xff, RZ, 0xc0, !PT ;  /* 0x000000ff060b7812 */ /* 0x000fe400078ec0ff */
[--C-:B------:R-:W-:Y:S01]  /*5f60*/  SHF.R.U32.HI R9, RZ, 0x10, R6.reuse ;  /* 0x00000010ff097819 */ /* 0x100fe20000011606 */
[----:B--2---:R-:W-:Y:S01]  /*5f70*/  FMUL.FTZ R2, R3, c[0x0][0x23c] ;  /* 0x00008f0003027a20 */ /* 0x004fe20000410000 */
[----:B------:R-:W-:Y:S02]  /*5f80*/  SHF.R.U32.HI R13, RZ, 0x18, R6 ;  /* 0x00000018ff0d7819 */ /* 0x000fe40000011606 */
[----:B------:R-:W-:-:S02]  /*5f90*/  LOP3.LUT R6, R7, UR36, R14, 0x96, !PT ;  /* 0x0000002407067c12 */ /* 0x000fc4000f8e960e */
[----:B------:R-:W-:Y:S02]  /*5fa0*/  FSEL R2, R2, RZ, P1 ;  /* 0x000000ff02027208 */ /* 0x000fe40000800000 */
[----:B------:R-:W-:Y:S02]  /*5fb0*/  SHF.R.U32.HI R8, RZ, 0x8, R8 ;  /* 0x00000008ff087819 */ /* 0x000fe40000011608 */
[----:B------:R-:W-:Y:S01]  /*5fc0*/  LOP3.LUT R9, R9, 0xff, RZ, 0xc0, !PT ;  /* 0x000000ff09097812 */ /* 0x000fe200078ec0ff */
[--C-:B------:R-:W-:Y:S01]  /*5fd0*/  FFMA.FTZ R10, R50, c[0x0][0x23c], -R2.reuse ;  /* 0x00008f00320a7a23 */ /* 0x100fe20000010802 */
[C---:B------:R-:W-:Y:S01]  /*5fe0*/  LOP3.LUT R0, R6.reuse, 0xffff, RZ, 0xc0, !PT ;  /* 0x0000ffff06007812 */ /* 0x040fe200078ec0ff */
[----:B------:R-:W-:Y:S01]  /*5ff0*/  FFMA.FTZ R7, R23, c[0x0][0x23c], -R2 ;  /* 0x00008f0017077a23 */ /* 0x000fe20000010802 */
[----:B------:R-:W-:Y:S01]  /*6000*/  PRMT R14, R11, 0x5410, R8 ;  /* 0x000054100b0e7816 */ /* 0x000fe20000000008 */
[----:B------:R1:W-:Y:S01]  /*6010*/  MUFU.EX2 R187, R10 ;  /* 0x0000000a00bb7308 */ /* 0x0003e20000000800 */
[--C-:B------:R-:W-:Y:S01]  /*6020*/  FFMA.FTZ R4, R21, c[0x0][0x23c], -R2.reuse ;  /* 0x00008f0015047a23 */ /* 0x100fe20000010802 */
[----:B------:R-:W-:Y:S01]  /*6030*/  PRMT R11, R9, 0x5410, R13 ;  /* 0x00005410090b7816 */ /* 0x000fe2000000000d */
[----:B------:R-:W-:Y:S01]  /*6040*/  FFMA.FTZ R5, R67, c[0x0][0x23c], -R2 ;  /* 0x00008f0043057a23 */ /* 0x000fe20000010802 */
[----:B------:R-:W-:Y:S01]  /*6050*/  SHF.R.U32.HI R9, RZ, 0x18, R6 ;  /* 0x00000018ff097819 */ /* 0x000fe20000011606 */
[----:B------:R-:W-:Y:S01]  /*6060*/  LDSM.16.MT88.4 R20, [R198+0x14000] ;  /* 0x01400000c614783b */ /* 0x000fe20000004200 */
[----:B------:R-:W-:Y:S01]  /*6070*/  SHF.R.U32.HI R8, RZ, 0x8, R0 ;  /* 0x00000008ff087819 */ /* 0x000fe20000011600 */
[----:B------:R-:W-:Y:S01]  /*6080*/  HSET2.LE.AND R0, R14, R251, PT ;  /* 0x000000fb0e007233 */ /* 0x000fe20003803000 */
[----:B------:R-:W2:Y:S01]  /*6090*/  MUFU.EX2 R178, R7 ;  /* 0x0000000700b27308 */ /* 0x000ea20000000800 */
[----:B------:R-:W-:Y:S07]  /*60a0*/  LDSM.16.MT88.4 R48, [R198+0x12000] ;  /* 0x01200000c630783b */ /* 0x000fee0000004200 */
[----:B------:R3:W-:Y:S01]  /*60b0*/  MUFU.EX2 R201, R4 ;  /* 0x0000000400c97308 */ /* 0x0007e20000000800 */
[----:B-1----:R-:W-:-:S04]  /*60c0*/  LOP3.LUT R10, R6, 0xff, RZ, 0xc0, !PT ;  /* 0x000000ff060a7812 */ /* 0x002fc800078ec0ff */
[----:B------:R-:W-:-:S03]  /*60d0*/  PRMT R8, R10, 0x5410, R8 ;  /* 0x000054100a087816 */ /* 0x000fc60000000008 */
[----:B------:R1:W4:Y:S01]  /*60e0*/  MUFU.EX2 R231, R5 ;  /* 0x0000000500e77308 */ /* 0x0003220000000800 */
[----:B---3--:R-:W-:Y:S02]  /*60f0*/  SHF.R.U32.HI R4, RZ, 0x10, R6 ;  /* 0x00000010ff047819 */ /* 0x008fe40000011606 */
[----:B--2---:R-:W-:Y:S02]  /*6100*/  F2FP.BF16.PACK_AB R6, R178, R187 ;  /* 0x000000bbb206723e */ /* 0x004fe400000010ff */
[----:B------:R-:W-:Y:S02]  /*6110*/  LOP3.LUT R7, R4, 0xff, RZ, 0xc0, !PT ;  /* 0x000000ff04077812 */ /* 0x000fe400078ec0ff */
[----:B------:R-:W-:Y:S01]  /*6120*/  F2FP.BF16.PACK_AB R4, R16, R206 ;  /* 0x000000ce1004723e */ /* 0x000fe200000010ff */
[--C-:B-1----:R-:W-:Y:S01]  /*6130*/  HSET2.LE.AND R5, R11, R251.reuse, PT ;  /* 0x000000fb0b057233 */ /* 0x102fe20003803000 */
[----:B------:R-:W-:Y:S02]  /*6140*/  PRMT R7, R7, 0x5410, R9 ;  /* 0x0000541007077816 */ /* 0x000fe40000000009 */
[----:B------:R-:W-:Y:S01]  /*6150*/  LOP3.LUT R10, R0, R4, RZ, 0xc0, !PT ;  /* 0x00000004000a7212 */ /* 0x000fe200078ec0ff */
[--C-:B------:R-:W-:Y:S01]  /*6160*/  HSET2.LE.AND R0, R8, R251.reuse, PT ;  /* 0x000000fb08007233 */ /* 0x100fe20003803000 */
[----:B------:R-:W-:Y:S01]  /*6170*/  LOP3.LUT R11, R5, R6, RZ, 0xc0, !PT ;  /* 0x00000006050b7212 */ /* 0x000fe200078ec0ff */
[----:B------:R-:W-:Y:S01]  /*6180*/  HSET2.LE.AND R5, R7, R251, PT ;  /* 0x000000fb07057233 */ /* 0x000fe20003803000 */
[----:B------:R-:W-:-:S02]  /*6190*/  F2FP.BF16.PACK_AB R4, R227, R17 ;  /* 0x00000011e304723e */ /* 0x000fc400000010ff */
[----:B----4-:R-:W-:Y:S02]  /*61a0*/  F2FP.BF16.PACK_AB R6, R231, R201 ;  /* 0x000000c9e706723e */ /* 0x010fe400000010ff */
[----:B------:R-:W-:Y:S01]  /*61b0*/  LOP3.LUT R8, R0, R4, RZ, 0xc0, !PT ;  /* 0x0000000400087212 */ /* 0x000fe200078ec0ff */
[--C-:B------:R-:W-:Y:S01]  /*61c0*/  FFMA.FTZ R0, R144, c[0x0][0x23c], -R12.reuse ;  /* 0x00008f0090007a23 */ /* 0x100fe2000001080c */
[----:B------:R-:W-:Y:S02]  /*61d0*/  LOP3.LUT R9, R5, R6, RZ, 0xc0, !PT ;  /* 0x0000000605097212 */ /* 0x000fe400078ec0ff */
[----:B------:R-:W1:Y:S01]  /*61e0*/  LDSM.16.MT88.4 R4, [R200+0x14000] ;  /* 0x01400000c804783b */ /* 0x000e620000004200 */
[----:B------:R2:W-:Y:S04]  /*61f0*/  MUFU.EX2 R226, R0 ;  /* 0x0000000000e27308 */ /* 0x0005e80000000800 */
[C---:B------:R-:W-:Y:S08]  /*6200*/  HMMA.16816.F32.BF16 R104, R8.reuse, R36, RZ ;  /* 0x000000240868723c */ /* 0x040ff000000418ff */
[----:B------:R-:W-:Y:S01]  /*6210*/  HMMA.16816.F32.BF16 R136, R8, R38, RZ ;  /* 0x000000260888723c */ /* 0x000fe200000418ff */
[----:B------:R-:W3:Y:S01]  /*6220*/  LDSM.16.MT88.4 R36, [R199+0x14000] ;  /* 0x01400000c724783b */ /* 0x000ee20000004200 */
[----:B--2---:R-:W-:-:S06]  /*6230*/  FFMA.FTZ R0, R152, c[0x0][0x23c], -R12 ;  /* 0x00008f0098007a23 */ /* 0x004fcc000001080c */
[C---:B------:R-:W-:Y:S01]  /*6240*/  HMMA.16816.F32.BF16 R88, R8.reuse, R60, RZ ;  /* 0x0000003c0858723c */ /* 0x040fe200000418ff */
[----:B------:R2:W-:Y:S07]  /*6250*/  MUFU.EX2 R190, R0 ;  /* 0x0000000000be7308 */ /* 0x0005ee0000000800 */
[C---:B------:R-:W-:Y:S08]  /*6260*/  HMMA.16816.F32.BF16 R120, R8.reuse, R62, RZ ;  /* 0x0000003e0878723c */ /* 0x040ff000000418ff */
[----:B------:R-:W-:Y:S01]  /*6270*/  HMMA.16816.F32.BF16 R100, R8, R40, RZ ;  /* 0x000000280864723c */ /* 0x000fe200000418ff */
[----:B--2---:R-:W-:-:S07]  /*6280*/  LOP3.LUT R0, R15, UR29, R18, 0x96, !PT ;  /* 0x0000001d0f007c12 */ /* 0x004fce000f8e9612 */
[C---:B-1----:R-:W-:Y:S07]  /*6290*/  HMMA.16816.F32.BF16 R60, R8.reuse, R4, RZ ;  /* 0x00000004083c723c */ /* 0x042fee00000418ff */
[----:B------:R-:W-:Y:S01]  /*62a0*/  FFMA.FTZ R4, R149, c[0x0][0x23c], -R12 ;  /* 0x00008f0095047a23 */ /* 0x000fe2000001080c */
[C---:B------:R-:W-:Y:S01]  /*62b0*/  HMMA.16816.F32.BF16 R132, R8.reuse, R42, RZ ;  /* 0x0000002a0884723c */ /* 0x040fe200000418ff */
[----:B------:R-:W1:Y:S02]  /*62c0*/  LDSM.16.MT88.4 R40, [R197+0x16000] ;  /* 0x01600000c528783b */ /* 0x000e640000004200 */
[----:B------:R2:W-:Y:S05]  /*62d0*/  MUFU.EX2 R149, R4 ;  /* 0x0000000400957308 */ /* 0x0005ea0000000800 */
[C---:B------:R-:W-:Y:S08]  /*62e0*/  HMMA.16816.F32.BF16 R92, R8.reuse, R52, RZ ;  /* 0x00000034085c723c */ /* 0x040ff000000418ff */
[----:B------:R-:W-:Y:S01]  /*62f0*/  HMMA.16816.F32.BF16 R124, R8, R54, RZ ;  /* 0x00000036087c723c */ /* 0x000fe200000418ff */
[----:B--2---:R-:W-:-:S07]  /*6300*/  IMAD.WIDE.U32 R4, R0, -0x2daee0ad, RZ ;  /* 0xd2511f5300047825 */ /* 0x004fce00078e00ff */
[----:B------:R-:W-:Y:S01]  /*6310*/  HMMA.16816.F32.BF16 R76, R8, R28, RZ ;  /* 0x0000001c084c723c */ /* 0x000fe200000418ff */
[----:B------:R-:W-:Y:S02]  /*6320*/  LOP3.LUT R0, R5, UR6, R44, 0x96, !PT ;  /* 0x0000000605007c12 */ /* 0x000fe4000f8e962c */
[----:B------:R-:W-:Y:S02]  /*6330*/  LOP3.LUT R14, R4, 0xff, RZ, 0xc0, !PT ;  /* 0x000000ff040e7812 */ /* 0x000fe400078ec0ff */
[----:B------:R-:W-:-:S03]  /*6340*/  SHF.R.U32.HI R15, RZ, 0x18, R4 ;  /* 0x00000018ff0f7819 */ /* 0x000fc60000011604 */
[C---:B------:R-:W-:Y:S01]  /*6350*/  HMMA.16816.F32.BF16 R112, R8.reuse, R30, RZ ;  /* 0x0000001e0870723c */ /* 0x040fe200000418ff */
[----:B------:R-:W-:Y:S07]  /*6360*/  LDSM.16.MT88.4 R28, [R199+0x16000] ;  /* 0x01600000c71c783b */ /* 0x000fee0000004200 */
[C---:B------:R-:W-:Y:S08]  /*6370*/  HMMA.16816.F32.BF16 R72, R8.reuse, R24, RZ ;  /* 0x000000180848723c */ /* 0x040ff000000418ff */
[C---:B------:R-:W-:Y:S01]  /*6380*/  HMMA.16816.F32.BF16 R52, R8.reuse, R26, RZ ;  /* 0x0000001a0834723c */ /* 0x040fe200000418ff */
[----:B------:R-:W2:Y:S07]  /*6390*/  LDSM.16.MT88.4 R24, [R198+0x16000] ;  /* 0x01600000c618783b */ /* 0x000eae0000004200 */
[C---:B------:R-:W-:Y:S08]  /*63a0*/  HMMA.16816.F32.BF16 R68, R8.reuse, R20, RZ ;  /* 0x000000140844723c */ /* 0x040ff000000418ff */
[C---:B------:R-:W-:Y:S01]  /*63b0*/  HMMA.16816.F32.BF16 R108, R8.reuse, R22, RZ ;  /* 0x00000016086c723c */ /* 0x040fe200000418ff */
[----:B------:R-:W4:Y:S07]  /*63c0*/  LDSM.16.MT88.4 R20, [R200+0x16000] ;  /* 0x01600000c814783b */ /* 0x000f2e0000004200 */
[C---:B------:R-:W-:Y:S08]  /*63d0*/  HMMA.16816.F32.BF16 R96, R8.reuse, R56, RZ ;  /* 0x000000380860723c */ /* 0x040ff000000418ff */
[C---:B------:R-:W-:Y:S08]  /*63e0*/  HMMA.16816.F32.BF16 R128, R8.reuse, R58, RZ ;  /* 0x0000003a0880723c */ /* 0x040ff000000418ff */
[C---:B------:R-:W-:Y:S08]  /*63f0*/  HMMA.16816.F32.BF16 R84, R8.reuse, R48, RZ ;  /* 0x000000300854723c */ /* 0x040ff000000418ff */
[C---:B------:R-:W-:Y:S08]  /*6400*/  HMMA.16816.F32.BF16 R56, R8.reuse, R50, RZ ;  /* 0x000000320838723c */ /* 0x040ff000000418ff */
[C---:B------:R-:W-:Y:S07]  /*6410*/  HMMA.16816.F32.BF16 R48, R8.reuse, R6, RZ ;  /* 0x000000060830723c */ /* 0x040fee00000418ff */
[----:B------:R-:W-:Y:S01]  /*6420*/  LOP3.LUT R7, R4, 0xffff, RZ, 0xc0, !PT ;  /* 0x0000ffff04077812 */ /* 0x000fe200078ec0ff */
[----:B------:R-:W-:Y:S01]  /*6430*/  FFMA.FTZ R6, R151, c[0x0][0x23c], -R12 ;  /* 0x00008f0097067a23 */ /* 0x000fe2000001080c */
[----:B------:R-:W-:Y:S01]  /*6440*/  SHF.R.U32.HI R5, RZ, 0x10, R4 ;  /* 0x00000010ff057819 */ /* 0x000fe20000011604 */
[----:B------:R-:W-:Y:S01]  /*6450*/  FFMA.FTZ R4, R150, c[0x0][0x23c], -R2 ;  /* 0x00008f0096047a23 */ /* 0x000fe20000010802 */
[----:B------:R-:W-:Y:S01]  /*6460*/  SHF.R.U32.HI R13, RZ, 0x8, R7 ;  /* 0x00000008ff0d7819 */ /* 0x000fe20000011607 */
[----:B------:R1:W-:Y:S01]  /*6470*/  MUFU.EX2 R228, R6 ;  /* 0x0000000600e47308 */ /* 0x0003e20000000800 */
[----:B------:R-:W-:Y:S01]  /*6480*/  LOP3.LUT R7, R5, 0xff, RZ, 0xc0, !PT ;  /* 0x000000ff05077812 */ /* 0x000fe200078ec0ff */
[----:B---3--:R-:W-:Y:S01]  /*6490*/  HMMA.16816.F32.BF16 R140, R8, R36, RZ ;  /* 0x00000024088c723c */ /* 0x008fe200000418ff */
[----:B------:R-:W-:Y:S01]  /*64a0*/  LOP3.LUT R5, R0, 0xff, RZ, 0xc0, !PT ;  /* 0x000000ff00057812 */ /* 0x000fe200078ec0ff */
[----:B------:R-:W-:Y:S01]  /*64b0*/  IMAD.MOV.U32 R150, RZ, RZ, R178 ;  /* 0x000000ffff967224 */ /* 0x000fe200078e00b2 */
[----:B------:R-:W-:-:S02]  /*64c0*/  PRMT R7, R7, 0x5410, R15 ;  /* 0x0000541007077816 */ /* 0x000fc4000000000f */
[----:B------:R-:W-:Y:S01]  /*64d0*/  PRMT R14, R14, 0x5410, R13 ;  /* 0x000054100e0e7816 */ /* 0x000fe2000000000d */
[----:B------:R3:W-:Y:S01]  /*64e0*/  MUFU.EX2 R188, R4 ;  /* 0x0000000400bc7308 */ /* 0x0007e20000000800 */
[----:B------:R-:W-:Y:S01]  /*64f0*/  SHF.R.U32.HI R13, RZ, 0x18, R0 ;  /* 0x00000018ff0d7819 */ /* 0x000fe20000011600 */
[----:B------:R-:W-:Y:S01]  /*6500*/  HMMA.16816.F32.BF16 R144, R8, R38, RZ ;  /* 0x000000260890723c */ /* 0x000fe200000418ff */
[----:B------:R-:W2:Y:S01]  /*6510*/  LDSM.16.MT88.4 R36, [R197+0x10800] ;  /* 0x01080000c524783b */ /* 0x000ea20000004200 */
[----:B------:R-:W-:Y:S01]  /*6520*/  HSET2.LE.AND R7, R7, R251, PT ;  /* 0x000000fb07077233 */ /* 0x000fe20003803000 */
[----:B------:R-:W-:Y:S01]  /*6530*/  MOV R151, R184 ;  /* 0x000000b800977202 */ /* 0x000fe20000000f00 */
[----:B-1----:R-:W-:-:S04]  /*6540*/  FFMA.FTZ R6, R156, c[0x0][0x23c], -R2 ;  /* 0x00008f009c067a23 */ /* 0x002fc80000010802 */
[----:B------:R-:W-:Y:S01]  /*6550*/  HMMA.16816.F32.BF16 R152, R8, R40, RZ ;  /* 0x000000280898723c */ /* 0x000fe200000418ff */
[----:B------:R1:W1:Y:S01]  /*6560*/  MUFU.EX2 R156, R6 ;  /* 0x00000006009c7308 */ /* 0x0002620000000800 */
[----:B---3--:R-:W-:-:S06]  /*6570*/  LOP3.LUT R4, R0, 0xffff, RZ, 0xc0, !PT ;  /* 0x0000ffff00047812 */ /* 0x008fcc00078ec0ff */
[----:B------:R-:W-:Y:S01]  /*6580*/  HMMA.16816.F32.BF16 R80, R8, R32, RZ ;  /* 0x000000200850723c */ /* 0x000fe200000418ff */
[----:B------:R-:W-:-:S04]  /*6590*/  SHF.R.U32.HI R4, RZ, 0x8, R4 ;  /* 0x00000008ff047819 */ /* 0x000fc80000011604 */
[----:B------:R-:W-:Y:S01]  /*65a0*/  PRMT R15, R5, 0x5410, R4 ;  /* 0x00005410050f7816 */ /* 0x000fe20000000004 */
[----:B------:R-:W-:Y:S01]  /*65b0*/  FFMA.FTZ R5, R157, c[0x0][0x23c], -R2 ;  /* 0x00008f009d057a23 */ /* 0x000fe20000010802 */
[----:B------:R-:W-:Y:S01]  /*65c0*/  SHF.R.U32.HI R4, RZ, 0x10, R0 ;  /* 0x00000010ff047819 */ /* 0x000fe20000011600 */
[C---:B------:R-:W-:Y:S01]  /*65d0*/  HMMA.16816.F32.BF16 R116, R8.reuse, R34, RZ ;  /* 0x000000220874723c */ /* 0x040fe200000418ff */
[----:B-1----:R-:W-:Y:S01]  /*65e0*/  FFMA.FTZ R6, R168, c[0x0][0x23c], -R2 ;  /* 0x00008f00a8067a23 */ /* 0x002fe20000010802 */
[----:B------:R1:W-:Y:S01]  /*65f0*/  MUFU.EX2 R244, R5 ;  /* 0x0000000500f47308 */ /* 0x0003e20000000800 */
[----:B------:R-:W-:Y:S01]  /*6600*/  HSET2.LE.AND R0, R14, R251, PT ;  /* 0x000000fb0e007233 */ /* 0x000fe20003803000 */
[----:B------:R-:W3:Y:S01]  /*6610*/  LDSM.16.MT88.4 R32, [R198+0x10800] ;  /* 0x01080000c620783b */ /* 0x000ee20000004200 */
[----:B------:R-:W-:Y:S01]  /*6620*/  MOV R14, R225 ;  /* 0x000000e1000e7202 */ /* 0x000fe20000000f00 */
[----:B------:R-:W-:Y:S02]  /*6630*/  IMAD.MOV.U32 R157, RZ, RZ, R185 ;  /* 0x000000ffff9d7224 */ /* 0x000fe400078e00b9 */
[C---:B------:R-:W-:Y:S02]  /*6640*/  HMMA.16816.F32.BF16 R40, R8.reuse, R42, RZ ;  /* 0x0000002a0828723c */ /* 0x040fe400000418ff */
[----:B------:R4:W3:Y:S06]  /*6650*/  MUFU.EX2 R189, R6 ;  /* 0x0000000600bd7308 */ /* 0x0008ec0000000800 */
[----:B--2---:R-:W-:Y:S01]  /*6660*/  HMMA.16816.F32.BF16 R160, R8, R24, RZ ;  /* 0x0000001808a0723c */ /* 0x004fe200000418ff */
[----:B-1----:R-:W-:-:S02]  /*6670*/  LOP3.LUT R5, R4, 0xff, RZ, 0xc0, !PT ;  /* 0x000000ff04057812 */ /* 0x002fc400078ec0ff */
[----:B------:R-:W-:Y:S02]  /*6680*/  F2FP.BF16.PACK_AB R4, R188, R156 ;  /* 0x0000009cbc04723e */ /* 0x000fe400000010ff */
[----:B------:R-:W-:-:S03]  /*6690*/  PRMT R5, R5, 0x5410, R13 ;  /* 0x0000541005057816 */ /* 0x000fc6000000000d */
[C---:B------:R-:W-:Y:S01]  /*66a0*/  HMMA.16816.F32.BF16 R164, R8.reuse, R26, RZ ;  /* 0x0000001a08a4723c */ /* 0x040fe200000418ff */
[----:B------:R-:W1:Y:S01]  /*66b0*/  LDSM.16.MT88.4 R24, [R199+0x10800] ;  /* 0x01080000c718783b */ /* 0x000e620000004200 */
[----:B----4-:R-:W-:Y:S01]  /*66c0*/  F2FP.BF16.PACK_AB R6, R228, R149 ;  /* 0x00000095e406723e */ /* 0x010fe200000010ff */
[--C-:B------:R-:W-:Y:S01]  /*66d0*/  HSET2.LE.AND R5, R5, R251.reuse, PT ;  /* 0x000000fb05057233 */ /* 0x100fe20003803000 */
[----:B------:R-:W-:Y:S02]  /*66e0*/  LOP3.LUT R7, R7, R4, RZ, 0xc0, !PT ;  /* 0x0000000407077212 */ /* 0x000fe400078ec0ff */
[----:B------:R-:W-:Y:S01]  /*66f0*/  LOP3.LUT R6, R0, R6, RZ, 0xc0, !PT ;  /* 0x0000000600067212 */ /* 0x000fe200078ec0ff */
[----:B------:R-:W-:Y:S01]  /*6700*/  HSET2.LE.AND R0, R15, R251, PT ;  /* 0x000000fb0f007233 */ /* 0x000fe20003803000 */
[----:B------:R-:W-:Y:S01]  /*6710*/  HMMA.16816.F32.BF16 R172, R8, R20, RZ ;  /* 0x0000001408ac723c */ /* 0x000fe200000418ff */
[----:B------:R-:W-:Y:S01]  /*6720*/  F2FP.BF16.PACK_AB R4, R190, R226 ;  /* 0x000000e2be04723e */ /* 0x000fe200000010ff */
[----:B------:R-:W-:-:S03]  /*6730*/  IMAD.MOV.U32 R15, RZ, RZ, R224 ;  /* 0x000000ffff0f7224 */ /* 0x000fc600078e00e0 */
[----:B------:R-:W-:-:S03]  /*6740*/  LOP3.LUT R4, R0, R4, RZ, 0xc0, !PT ;  /* 0x0000000400047212 */ /* 0x000fc600078ec0ff */
[C---:B------:R-:W-:Y:S01]  /*6750*/  HMMA.16816.F32.BF16 R168, R8.reuse, R22, RZ ;  /* 0x0000001608a8723c */ /* 0x040fe200000418ff */
[----:B------:R-:W-:Y:S07]  /*6760*/  LDSM.16.MT88.4 R20, [R197+0x12800] ;  /* 0x01280000c514783b */ /* 0x000fee0000004200 */
[C---:B------:R-:W-:Y:S08]  /*6770*/  HMMA.16816.F32.BF16 R180, R8.reuse, R28, RZ ;  /* 0x0000001c08b4723c */ /* 0x040ff000000418ff */
[----:B------:R-:W-:Y:S01]  /*6780*/  HMMA.16816.F32.BF16 R192, R8, R30, RZ ;  /* 0x0000001e08c0723c */ /* 0x000fe200000418ff */
[----:B------:R-:W2:Y:S06]  /*6790*/  LDSM.16.MT88.4 R28, [R200+0x10800] ;  /* 0x01080000c81c783b */ /* 0x000eac0000004200 */
[----:B---3--:R-:W-:-:S04]  /*67a0*/  F2FP.BF16.PACK_AB R8, R244, R189 ;  /* 0x000000bdf408723e */ /* 0x008fc800000010ff */
[----:B------:R-:W-:Y:S02]  /*67b0*/  LOP3.LUT R5, R5, R8, RZ, 0xc0, !PT ;  /* 0x0000000805057212 */ /* 0x000fe400078ec0ff */
[----:B------:R-:W3:Y:S05]  /*67c0*/  LDSM.16.MT88.4 R8, [R198+0x12800] ;  /* 0x01280000c608783b */ /* 0x000eea0000004200 */
[C---:B------:R-:W-:Y:S08]  /*67d0*/  HMMA.16816.F32.BF16 R232, R4.reuse, R36, R104 ;  /* 0x0000002404e8723c */ /* 0x040ff00000041868 */
[C---:B------:R-:W-:Y:S08]  /*67e0*/  HMMA.16816.F32.BF16 R100, R4.reuse, R32, R100 ;  /* 0x000000200464723c */ /* 0x040ff00000041864 */
[C---:B------:R-:W-:Y:S01]  /*67f0*/  HMMA.16816.F32.BF16 R236, R4.reuse, R34, R132 ;  /* 0x0000002204ec723c */ /* 0x040fe20000041884 */
[----:B------:R-:W4:Y:S07]  /*6800*/  LDSM.16.MT88.4 R32, [R200+0x12800] ;  /* 0x01280000c820783b */ /* 0x000f2e0000004200 */
[----:B------:R-:W-:Y:S01]  /*6810*/  MOV R0, R235 ;  /* 0x000000eb00007202 */ /* 0x000fe20000000f00 */
[----:B------:R-:W-:Y:S01]  /*6820*/  IMAD.MOV.U32 R67, RZ, RZ, R233 ;  /* 0x000000ffff437224 */ /* 0x000fe200078e00e9 */
[----:B------:R-:W-:Y:S01]  /*6830*/  MOV R207, R232 ;  /* 0x000000e800cf7202 */ /* 0x000fe20000000f00 */
[----:B------:R-:W-:Y:S01]  /*6840*/  IMAD.MOV.U32 R45, RZ, RZ, R234 ;  /* 0x000000ffff2d7224 */ /* 0x000fe200078e00ea */
[C---:B-1----:R-:W-:Y:S07]  /*6850*/  HMMA.16816.F32.BF16 R104, R4.reuse, R24, R92 ;  /* 0x000000180468723c */ /* 0x042fee000004185c */
[----:B------:R-:W-:Y:S01]  /*6860*/  IMAD.MOV.U32 R95, RZ, RZ, R191 ;  /* 0x000000ffff5f7224 */ /* 0x000fe200078e00bf */
[----:B--2---:R-:W-:Y:S01]  /*6870*/  HMMA.16816.F32.BF16 R232, R4, R30, R128 ;  /* 0x0000001e04e8723c */ /* 0x004fe20000041880 */
[----:B------:R-:W-:Y:S01]  /*6880*/  MOV R94, R190 ;  /* 0x000000be005e7202 */ /* 0x000fe20000000f00 */
[----:B------:R-:W-:-:S02]  /*6890*/  IMAD.MOV.U32 R93, RZ, RZ, R189 ;  /* 0x000000ffff5d7224 */ /* 0x000fc400078e00bd */
[----:B------:R-:W-:-:S04]  /*68a0*/  IMAD.MOV.U32 R92, RZ, RZ, R230 ;  /* 0x000000ffff5c7224 */ /* 0x000fc800078e00e6 */
[C---:B------:R-:W-:Y:S08]  /*68b0*/  HMMA.16816.F32.BF16 R132, R4.reuse, R26, R124 ;  /* 0x0000001a0484723c */ /* 0x040ff0000004187c */
[C---:B---3--:R-:W-:Y:S08]  /*68c0*/  HMMA.16816.F32.BF16 R24, R4.reuse, R8, R84 ;  /* 0x000000080418723c */ /* 0x048ff00000041854 */
[C---:B------:R-:W-:Y:S01]  /*68d0*/  HMMA.16816.F32.BF16 R128, R4.reuse, R10, R56 ;  /* 0x0000000a0480723c */ /* 0x040fe20000041838 */
[----:B------:R-:W1:Y:S06]  /*68e0*/  LDSM.16.MT88.4 R8, [R197+0x14800] ;  /* 0x01480000c508783b */ /* 0x000e6c0000004200 */
[----:B------:R-:W-:Y:S01]  /*68f0*/  IMAD.MOV.U32 R59, RZ, RZ, R188 ;  /* 0x000000ffff3b7224 */ /* 0x000fe200078e00bc */
[----:B------:R-:W-:Y:S01]  /*6900*/  HMMA.16816.F32.BF16 R88, R4, R20, R88 ;  /* 0x000000140458723c */ /* 0x000fe20000041858 */
[----:B------:R-:W-:Y:S01]  /*6910*/  MOV R58, R187 ;  /* 0x000000bb003a7202 */ /* 0x000fe20000000f00 */
[----:B------:R-:W-:-:S02]  /*6920*/  IMAD.MOV.U32 R57, RZ, RZ, R186 ;  /* 0x000000ffff397224 */ /* 0x000fc400078e00ba */
[----:B------:R-:W-:-:S04]  /*6930*/  IMAD.MOV.U32 R56, RZ, RZ, R179 ;  /* 0x000000ffff387224 */ /* 0x000fc800078e00b3 */
[C---:B------:R-:W-:Y:S01]  /*6940*/  HMMA.16816.F32.BF16 R124, R4.reuse, R22, R120 ;  /* 0x00000016047c723c */ /* 0x040fe20000041878 */
[----:B------:R-:W-:Y:S01]  /*6950*/  IMAD.MOV.U32 R36, RZ, RZ, R25 ;  /* 0x000000ffff247224 */ /* 0x000fe200078e0019 */
[----:B------:R-:W-:Y:S01]  /*6960*/  MOV R19, R27 ;  /* 0x0000001b00137202 */ /* 0x000fe20000000f00 */
[----:B------:R-:W-:Y:S02]  /*6970*/  IMAD.MOV.U32 R18, RZ, RZ, R24 ;  /* 0x000000ffff127224 */ /* 0x000fe400078e0018 */
[----:B------:R-:W-:Y:S02]  /*6980*/  IMAD.MOV.U32 R13, RZ, RZ, R26 ;  /* 0x000000ffff0d7224 */ /* 0x000fe400078e001a */
[----:B------:R-:W-:Y:S01]  /*6990*/  LDSM.16.MT88.4 R24, [R198+0x14800] ;  /* 0x01480000c618783b */ /* 0x000fe20000004200 */
[C---:B----4-:R-:W-:Y:S07]  /*69a0*/  HMMA.16816.F32.BF16 R20, R4.reuse, R32, R80 ;  /* 0x000000200414723c */ /* 0x050fee0000041850 */
[----:B------:R-:W-:Y:S01]  /*69b0*/  IMAD.MOV.U32 R32, RZ, RZ, R244 ;  /* 0x000000ffff207224 */ /* 0x000fe200078e00f4 */
[----:B------:R-:W-:Y:S01]  /*69c0*/  HMMA.16816.F32.BF16 R96, R4, R28, R96 ;  /* 0x0000001c0460723c */ /* 0x000fe20000041860 */
[----:B------:R-:W2:Y:S01]  /*69d0*/  LDSM.16.MT88.4 R28, [R199+0x12800] ;  /* 0x01280000c71c783b */ /* 0x000ea20000004200 */
[----:B------:R-:W-:Y:S01]  /*69e0*/  IMAD.MOV.U32 R33, RZ, RZ, R0 ;  /* 0x000000ffff217224 */ /* 0x000fe200078e0000 */
[----:B------:R-:W-:Y:S01]  /*69f0*/  MOV R203, R90 ;  /* 0x0000005a00cb7202 */ /* 0x000fe20000000f00 */
[----:B------:R-:W-:-:S02]  /*6a00*/  IMAD.U32 R0, RZ, RZ, UR37 ;  /* 0x00000025ff007e24 */ /* 0x000fc4000f8e00ff */
[----:B------:R-:W-:Y:S02]  /*6a10*/  IMAD.MOV.U32 R205, RZ, RZ, R88 ;  /* 0x000000ffffcd7224 */ /* 0x000fe400078e0058 */
[----:B------:R-:W-:Y:S01]  /*6a20*/  HMMA.16816.F32.BF16 R240, R4, R38, R136 ;  /* 0x0000002604f0723c */ /* 0x000fe20000041888 */
[----:B------:R-:W-:Y:S01]  /*6a30*/  LOP3.LUT R0, R159, UR25, R0, 0x96, !PT ;  /* 0x000000199f007c12 */ /* 0x000fe2000f8e9600 */
[----:B------:R-:W-:Y:S02]  /*6a40*/  IMAD.MOV.U32 R204, RZ, RZ, R89 ;  /* 0x000000ffffcc7224 */ /* 0x000fe400078e0059 */
[----:B------:R-:W-:-:S04]  /*6a50*/  IMAD.MOV.U32 R202, RZ, RZ, R91 ;  /* 0x000000ffffca7224 */ /* 0x000fc800078e005b */
[C---:B-1----:R-:W-:Y:S01]  /*6a60*/  HMMA.16816.F32.BF16 R244, R4.reuse, R8, R72 ;  /* 0x0000000804f4723c */ /* 0x042fe20000041848 */
[----:B------:R-:W-:Y:S01]  /*6a70*/  MOV R44, R21 ;  /* 0x00000015002c7202 */ /* 0x000fe20000000f00 */
[----:B------:R-:W-:Y:S01]  /*6a80*/  IMAD.MOV.U32 R39, RZ, RZ, R22 ;  /* 0x000000ffff277224 */ /* 0x000fe200078e0016 */
[----:B------:R-:W-:Y:S01]  /*6a90*/  MOV R37, R20 ;  /* 0x0000001400257202 */ /* 0x000fe20000000f00 */
[----:B------:R-:W-:Y:S02]  /*6aa0*/  IMAD.MOV.U32 R38, RZ, RZ, R23 ;  /* 0x000000ffff267224 */ /* 0x000fe400078e0017 */
[----:B------:R-:W-:Y:S02]  /*6ab0*/  LDSM.16.MT88.4 R20, [R200+0x14800] ;  /* 0x01480000c814783b */ /* 0x000fe40000004200 */
[C---:B------:R-:W-:Y:S02]  /*6ac0*/  HMMA.16816.F32.BF16 R188, R4.reuse, R10, R52 ;  /* 0x0000000a04bc723c */ /* 0x040fe40000041834 */
[----:B------:R-:W1:Y:S05]  /*6ad0*/  LDSM.16.MT88.4 R8, [R199+0x14800] ;  /* 0x01480000c708783b */ /* 0x000e6a0000004200 */
[----:B------:R-:W-:Y:S01]  /*6ae0*/  IMAD.MOV.U32 R55, RZ, RZ, R18 ;  /* 0x000000ffff377224 */ /* 0x000fe200078e0012 */
[C---:B------:R-:W-:Y:S07]  /*6af0*/  HMMA.16816.F32.BF16 R136, R4.reuse, R34, R116 ;  /* 0x000000220488723c */ /* 0x040fee0000041874 */
[----:B------:R-:W-:Y:S01]  /*6b00*/  IMAD.MOV.U32 R118, RZ, RZ, R227 ;  /* 0x000000ffff767224 */ /* 0x000fe200078e00e3 */
[----:B------:R-:W-:Y:S01]  /*6b10*/  MOV R35, R231 ;  /* 0x000000e700237202 */ /* 0x000fe20000000f00 */
[----:B------:R-:W-:Y:S01]  /*6b20*/  IMAD.MOV.U32 R119, RZ, RZ, R226 ;  /* 0x000000ffff777224 */ /* 0x000fe200078e00e2 */
[----:B------:R-:W-:Y:S01]  /*6b30*/  MOV R117, R228 ;  /* 0x000000e400757202 */ /* 0x000fe20000000f00 */
[C---:B--2---:R-:W-:Y:S01]  /*6b40*/  HMMA.16816.F32.BF16 R224, R4.reuse, R28, R76 ;  /* 0x0000001c04e0723c */ /* 0x044fe2000004184c */
[----:B------:R-:W-:Y:S01]  /*6b50*/  IMAD.MOV.U32 R116, RZ, RZ, R229 ;  /* 0x000000ffff747224 */ /* 0x000fe200078e00e5 */
[----:B------:R-:W-:Y:S01]  /*6b60*/  MOV R34, R36 ;  /* 0x0000002400227202 */ /* 0x000fe20000000f00 */
[----:B------:R-:W-:Y:S01]  /*6b70*/  IMAD.MOV.U32 R54, RZ, RZ, R118 ;  /* 0x000000ffff367224 */ /* 0x000fe200078e0076 */
[----:B------:R-:W-:Y:S01]  /*6b80*/  MOV R53, R119 ;  /* 0x0000007700357202 */ /* 0x000fe20000000f00 */
[----:B------:R-:W-:Y:S01]  /*6b90*/  IMAD.MOV.U32 R118, RZ, RZ, R59 ;  /* 0x000000ffff767224 */ /* 0x000fe200078e003b */
[----:B------:R-:W-:Y:S01]  /*6ba0*/  MOV R119, R58 ;  /* 0x0000003a00777202 */ /* 0x000fe20000000f00 */
[----:B------:R-:W-:Y:S01]  /*6bb0*/  IMAD.MOV.U32 R76, RZ, RZ, R38 ;  /* 0x000000ffff4c7224 */ /* 0x000fe200078e0026 */
[----:B------:R-:W-:Y:S01]  /*6bc0*/  MOV R78, R176 ;  /* 0x000000b0004e7202 */ /* 0x000fe20000000f00 */
[----:B------:R-:W-:Y:S01]  /*6bd0*/  HMMA.16816.F32.BF16 R228, R4, R30, R112 ;  /* 0x0000001e04e4723c */ /* 0x000fe20000041870 */
[----:B------:R-:W2:Y:S01]  /*6be0*/  LDSM.16.MT88.4 R28, [R197+0x16800] ;  /* 0x01680000c51c783b */ /* 0x000ea20000004200 */
[----:B------:R-:W-:Y:S01]  /*6bf0*/  IMAD.MOV.U32 R79, RZ, RZ, R177 ;  /* 0x000000ffff4f7224 */ /* 0x000fe200078e00b1 */
[----:B------:R-:W-:Y:S01]  /*6c00*/  MOV R79, R35 ;  /* 0x00000023004f7202 */ /* 0x000fe20000000f00 */
[----:B------:R-:W-:-:S02]  /*6c10*/  IMAD.MOV.U32 R77, RZ, RZ, R66 ;  /* 0x000000ffff4d7224 */ /* 0x000fc400078e0042 */
[----:B------:R-:W-:Y:S01]  /*6c20*/  IMAD.MOV.U32 R35, RZ, RZ, R67 ;  /* 0x000000ffff237224 */ /* 0x000fe200078e0043 */
[----:B------:R-:W-:Y:S01]  /*6c30*/  MOV R115, R39 ;  /* 0x0000002700737202 */ /* 0x000fe20000000f00 */
[----:B------:R-:W-:Y:S01]  /*6c40*/  IMAD.MOV.U32 R113, RZ, RZ, R37 ;  /* 0x000000ffff717224 */ /* 0x000fe200078e0025 */
[----:B------:R-:W-:Y:S01]  /*6c50*/  HMMA.16816.F32.BF16 R184, R4, R24, R68 ;  /* 0x0000001804b8723c */ /* 0x000fe20000041844 */
[----:B------:R-:W-:Y:S02]  /*6c60*/  IMAD.MOV.U32 R112, RZ, RZ, R19 ;  /* 0x000000ffff707224 */ /* 0x000fe400078e0013 */
[----:B------:R-:W-:-:S04]  /*6c70*/  IMAD.MOV.U32 R114, RZ, RZ, R44 ;  /* 0x000000ffff727224 */ /* 0x000fc800078e002c */
[----:B------:R-:W-:Y:S01]  /*6c80*/  IMAD.MOV.U32 R68, RZ, RZ, R77 ;  /* 0x000000ffff447224 */ /* 0x000fe200078e004d */
[C---:B-1----:R-:W-:Y:S01]  /*6c90*/  HMMA.16816.F32.BF16 R80, R4.reuse, R8, R140 ;  /* 0x000000080450723c */ /* 0x042fe2000004188c */
[----:B------:R-:W-:Y:S01]  /*6ca0*/  MOV R69, R116 ;  /* 0x0000007400457202 */ /* 0x000fe20000000f00 */
[----:B------:R-:W-:Y:S01]  /*6cb0*/  IMAD.MOV.U32 R70, RZ, RZ, R57 ;  /* 0x000000ffff467224 */ /* 0x000fe200078e0039 */
[----:B------:R-:W-:Y:S01]  /*6cc0*/  MOV R116, R94 ;  /* 0x0000005e00747202 */ /* 0x000fe20000000f00 */
[----:B------:R-:W-:Y:S01]  /*6cd0*/  IMAD.MOV.U32 R71, RZ, RZ, R95 ;  /* 0x000000ffff477224 */ /* 0x000fe200078e005f */
[----:B------:R-:W-:Y:S01]  /*6ce0*/  MOV R94, R14 ;  /* 0x0000000e005e7202 */ /* 0x000fe20000000f00 */
[----:B------:R-:W-:Y:S02]  /*6cf0*/  IMAD.MOV.U32 R95, RZ, RZ, R15 ;  /* 0x000000ffff5f7224 */ /* 0x000fe400078e000f */
[----:B------:R-:W-:Y:S01]  /*6d00*/  IMAD.WIDE.U32 R8, R0, -0x326172a9, RZ ;  /* 0xcd9e8d5700087825 */ /* 0x000fe200078e00ff */
[----:B------:R-:W-:Y:S03]  /*6d10*/  HMMA.16816.F32.BF16 R84, R4, R10, R144 ;  /* 0x0000000a0454723c */ /* 0x000fe60000041890 */
[----:B------:R-:W-:Y:S01]  /*6d20*/  IMAD.MOV.U32 R77, RZ, RZ, R56 ;  /* 0x000000ffff4d7224 */ /* 0x000fe200078e0038 */
[----:B------:R-:W-:Y:S01]  /*6d30*/  LOP3.LUT R9, R9, UR7, R78, 0x96, !PT ;  /* 0x0000000709097c12 */ /* 0x000fe2000f8e964e */
[----:B------:R-:W-:Y:S01]  /*6d40*/  IMAD.MOV.U32 R78, RZ, RZ, R32 ;  /* 0x000000ffff4e7224 */ /* 0x000fe200078e0020 */
[----:B------:R-:W-:-:S02]  /*6d50*/  LOP3.LUT R0, R47, UR18, R8, 0x96, !PT ;  /* 0x000000122f007c12 */ /* 0x000fc4000f8e9608 */
[C---:B------:R-:W-:Y:S01]  /*6d60*/  HMMA.16816.F32.BF16 R176, R4.reuse, R26, R108 ;  /* 0x0000001a04b0723c */ /* 0x040fe2000004186c */
[----:B------:R-:W-:Y:S01]  /*6d70*/  IMAD.WIDE.U32 R8, R9, -0x2daee0ad, RZ ;  /* 0xd2511f5309087825 */ /* 0x000fe200078e00ff */
[----:B------:R-:W1:Y:S01]  /*6d80*/  LDSM.16.MT88.4 R24, [R200+0x16800] ;  /* 0x01680000c818783b */ /* 0x000e620000004200 */
[----:B------:R-:W-:Y:S02]  /*6d90*/  MOV R32, R45 ;  /* 0x0000002d00207202 */ /* 0x000fe40000000f00 */
[----:B------:R-:W-:Y:S01]  /*6da0*/  IMAD.WIDE.U32 R10, R0, -0x2daee0ad, RZ ;  /* 0xd2511f53000a7825 */ /* 0x000fe200078e00ff */
[----:B------:R-:W-:Y:S02]  /*6db0*/  LOP3.LUT R9, R9, UR35, R64, 0x96, !PT ;  /* 0x0000002309097c12 */ /* 0x000fe4000f8e9640 */
[----:B------:R-:W-:Y:S02]  /*6dc0*/  HMMA.16816.F32.BF16 R120, R4, R20, R60 ;  /* 0x000000140478723c */ /* 0x000fe4000004183c */
[----:B------:R-:W-:Y:S01]  /*6dd0*/  LOP3.LUT R0, R11, UR33, R8, 0x96, !PT ;  /* 0x000000210b007c12 */ /* 0x000fe2000f8e9608 */
[----:B------:R-:W-:-:S04]  /*6de0*/  IMAD.WIDE.U32 R8, R9, -0x326172a9, RZ ;  /* 0xcd9e8d5709087825 */ /* 0x000fc800078e00ff */
[----:B------:R-:W-:Y:S01]  /*6df0*/  IMAD.WIDE.U32 R38, R0, -0x326172a9, RZ ;  /* 0xcd9e8d5700267825 */ /* 0x000fe200078e00ff */
[----:B------:R-:W-:Y:S01]  /*6e00*/  LOP3.LUT R9, R9, UR34, R46, 0x96, !PT ;  /* 0x0000002209097c12 */ /* 0x000fe2000f8e962e */
[C---:B------:R-:W-:Y:S01]  /*6e10*/  HMMA.16816.F32.BF16 R88, R4.reuse, R22, R48 ;  /* 0x000000160458723c */ /* 0x040fe20000041830 */
[----:B------:R-:W3:Y:S01]  /*6e20*/  LDSM.16.MT88.4 R20, [R198+0x16800] ;  /* 0x01680000c614783b */ /* 0x000ee20000004200 */
[----:B------:R-:W-:Y:S01]  /*6e30*/  FFMA.FTZ R11, R248, c[0x0][0x23c], -R12 ;  /* 0x00008f00f80b7a23 */ /* 0x000fe2000001080c */
[----:B------:R-:W-:Y:S01]  /*6e40*/  LOP3.LUT R0, R39, UR32, R8, 0x96, !PT ;  /* 0x0000002027007c12 */ /* 0x000fe2000f8e9608 */
[----:B------:R-:W-:Y:S02]  /*6e50*/  IMAD.WIDE.U32 R8, R9, -0x2daee0ad, RZ ;  /* 0xd2511f5309087825 */ /* 0x000fe400078e00ff */
[----:B------:R4:W4:Y:S02]  /*6e60*/  MUFU.EX2 R52, R11 ;  /* 0x0000000b00347308 */ /* 0x0009240000000800 */
[----:B------:R-:W-:Y:S01]  /*6e70*/  IMAD.WIDE.U32 R36, R0, -0x2daee0ad, RZ ;  /* 0xd2511f5300247825 */ /* 0x000fe200078e00ff */
[----:B------:R-:W-:Y:S01]  /*6e80*/  LOP3.LUT R10, R9, UR31, R10, 0x96, !PT ;  /* 0x0000001f090a7c12 */ /* 0x000fe2000f8e960a */
[----:B--2---:R-:W-:Y:S02]  /*6e90*/  HMMA.16816.F32.BF16 R72, R4, R28, R152 ;  /* 0x0000001c0448723c */ /* 0x004fe40000041898 */
[----:B------:R-:W-:-:S02]  /*6ea0*/  FFMA.FTZ R0, R252, c[0x0][0x23c], -R12 ;  /* 0x00008f00fc007a23 */ /* 0x000fc4000001080c */
[----:B------:R-:W-:Y:S02]  /*6eb0*/  IMAD.WIDE.U32 R18, R10, -0x326172a9, RZ ;  /* 0xcd9e8d570a127825 */ /* 0x000fe400078e00ff */
[----:B------:R2:W-:Y:S02]  /*6ec0*/  MUFU.EX2 R142, R0 ;  /* 0x00000000008e7308 */ /* 0x0005e40000000800 */
[--C-:B------:R-:W-:Y:S01]  /*6ed0*/  FFMA.FTZ R10, R250, c[0x0][0x23c], -R12.reuse ;  /* 0x00008f00fa0a7a23 */ /* 0x100fe2000001080c */
[C---:B------:R-:W-:Y:S01]  /*6ee0*/  HMMA.16816.F32.BF16 R64, R4.reuse, R30, R40 ;  /* 0x0000001e0440723c */ /* 0x040fe20000041828 */
[----:B------:R-:W3:Y:S01]  /*6ef0*/  LDSM.16.MT88.4 R28, [R199+0x16800] ;  /* 0x01680000c71c783b */ /* 0x000ee20000004200 */
[----:B----4-:R-:W-:Y:S01]  /*6f00*/  FFMA.FTZ R11, R249, c[0x0][0x23c], -R12 ;  /* 0x00008f00f90b7a23 */ /* 0x010fe2000001080c */
[----:B------:R-:W-:Y:S01]  /*6f10*/  MOV R250, R52 ;  /* 0x0000003400fa7202 */ /* 0x000fe20000000f00 */
[----:B------:R-:W-:Y:S02]  /*6f20*/  IMAD.MOV.U32 R52, RZ, RZ, R55 ;  /* 0x000000ffff347224 */ /* 0x000fe400078e0037 */
[----:B------:R4:W-:Y:S01]  /*6f30*/  MUFU.EX2 R140, R11 ;  /* 0x0000000b008c7308 */ /* 0x0009e20000000800 */
[----:B------:R-:W-:Y:S01]  /*6f40*/  IMAD.MOV.U32 R110, RZ, RZ, R207 ;  /* 0x000000ffff6e7224 */ /* 0x000fe200078e00cf */
[----:B-1----:R-:W-:Y:S01]  /*6f50*/  HMMA.16816.F32.BF16 R40, R4, R24, R172 ;  /* 0x000000180428723c */ /* 0x002fe200000418ac */
[----:B------:R-:W-:-:S02]  /*6f60*/  IMAD.MOV.U32 R111, RZ, RZ, R35 ;  /* 0x000000ffff6f7224 */ /* 0x000fc400078e0023 */
[----:B------:R-:W-:Y:S01]  /*6f70*/  IMAD.MOV.U32 R55, RZ, RZ, R117 ;  /* 0x000000ffff377224 */ /* 0x000fe200078e0075 */
[----:B--2---:R-:W-:Y:S01]  /*6f80*/  LOP3.LUT R0, R37, UR16, R8, 0x96, !PT ;  /* 0x0000001025007c12 */ /* 0x004fe2000f8e9608 */
[----:B------:R-:W-:Y:S02]  /*6f90*/  IMAD.MOV.U32 R117, RZ, RZ, R93 ;  /* 0x000000ffff757224 */ /* 0x000fe400078e005d */
[----:B------:R-:W-:Y:S02]  /*6fa0*/  IMAD.MOV.U32 R93, RZ, RZ, R208 ;  /* 0x000000ffff5d7224 */ /* 0x000fe400078e00d0 */
[----:B------:R-:W-:Y:S01]  /*6fb0*/  IMAD.WIDE.U32 R8, R0, -0x326172a9, RZ ;  /* 0xcd9e8d5700087825 */ /* 0x000fe200078e00ff */
[----:B------:R1:W5:Y:S01]  /*6fc0*/  LDL.LU R208, [R1+0x84] ;  /* 0x0000840001d07983 */ /* 0x0003620000300800 */
[----:B---3--:R-:W-:Y:S03]  /*6fd0*/  HMMA.16816.F32.BF16 R44, R4, R22, R164 ;  /* 0x00000016042c723c */ /* 0x008fe600000418a4 */
[----:B------:R-:W-:Y:S01]  /*6fe0*/  LOP3.LUT R0, R9, UR36, R18, 0x96, !PT ;  /* 0x0000002409007c12 */ /* 0x000fe2000f8e9612 */
[----:B------:R1:W5:Y:S01]  /*6ff0*/  LDL.LU R207, [R1+0x80] ;  /* 0x0000800001cf7983 */ /* 0x0003620000300800 */
[----:B----4-:R-:W-:Y:S01]  /*7000*/  LOP3.LUT R11, R8, 0xffff, RZ, 0xc0, !PT ;  /* 0x0000ffff080b7812 */ /* 0x010fe200078ec0ff */
[----:B------:R-:W-:-:S02]  /*7010*/  FFMA.FTZ R9, R68, c[0x0][0x23c], -R2 ;  /* 0x00008f0044097a23 */ /* 0x000fc40000010802 */
[----:B------:R-:W-:Y:S01]  /*7020*/  IMAD.MOV.U32 R68, RZ, RZ, R69 ;  /* 0x000000ffff447224 */ /* 0x000fe200078e0045 */
[----:B------:R-:W-:Y:S01]  /*7030*/  MOV R69, R70 ;  /* 0x0000004600457202 */ /* 0x000fe20000000f00 */
[----:B------:R-:W-:Y:S01]  /*7040*/  IMAD.MOV.U32 R70, RZ, RZ, R71 ;  /* 0x000000ffff467224 */ /* 0x000fe200078e0047 */
[----:B------:R2:W-:Y:S01]  /*7050*/  MUFU.EX2 R143, R9 ;  /* 0x00000009008f7308 */ /* 0x0005e20000000800 */
[C---:B------:R-:W-:Y:S01]  /*7060*/  HMMA.16816.F32.BF16 R56, R4.reuse, R26, R168 ;  /* 0x0000001a0438723c */ /* 0x040fe200000418a8 */
[----:B------:R-:W-:Y:S01]  /*7070*/  MOV R108, R69 ;  /* 0x00000045006c7202 */ /* 0x000fe20000000f00 */
[----:B------:R-:W-:Y:S01]  /*7080*/  IMAD.MOV.U32 R109, RZ, RZ, R70 ;  /* 0x000000ffff6d7224 */ /* 0x000fe200078e0046 */
[----:B------:R-:W-:Y:S01]  /*7090*/  LOP3.LUT R15, R8, 0xff, RZ, 0xc0, !PT ;  /* 0x000000ff080f7812 */ /* 0x000fe200078ec0ff */
[----:B------:R-:W-:Y:S01]  /*70a0*/  IMAD.MOV.U32 R69, RZ, RZ, R52 ;  /* 0x000000ffff457224 */ /* 0x000fe200078e0034 */
[----:B------:R-:W-:Y:S01]  /*70b0*/  MOV R52, R33 ;  /* 0x0000002100347202 */ /* 0x000fe20000000f00 */
[----:B------:R-:W-:Y:S01]  /*70c0*/  IMAD.MOV.U32 R175, RZ, RZ, R201 ;  /* 0x000000ffffaf7224 */ /* 0x000fe200078e00c9 */
[----:B------:R3:W-:Y:S01]  /*70d0*/  MUFU.EX2 R141, R10 ;  /* 0x0000000a008d7308 */ /* 0x0007e20000000800 */
[----:B------:R-:W-:Y:S01]  /*70e0*/  SHF.R.U32.HI R14, RZ, 0x18, R8 ;  /* 0x00000018ff0e7819 */ /* 0x000fe20000011608 */
[----:B------:R-:W-:Y:S01]  /*70f0*/  IMAD.MOV.U32 R71, RZ, RZ, R13 ;  /* 0x000000ffff477224 */ /* 0x000fe200078e000d */
[C---:B------:R-:W-:Y:S01]  /*7100*/  HMMA.16816.F32.BF16 R48, R4.reuse, R20, R160 ;  /* 0x000000140430723c */ /* 0x040fe200000418a0 */
[----:B--2---:R-:W-:Y:S01]  /*7110*/  FFMA.FTZ R9, R68, c[0x0][0x23c], -R2 ;  /* 0x00008f0044097a23 */ /* 0x004fe20000010802 */
[----:B------:R-:W-:Y:S01]  /*7120*/  MOV R164, R196 ;  /* 0x000000c400a47202 */ /* 0x000fe20000000f00 */
[----:B------:R-:W-:Y:S01]  /*7130*/  IMAD.MOV.U32 R68, RZ, RZ, R32 ;  /* 0x000000ffff447224 */ /* 0x000fe200078e0020 */
[----:B------:R-:W-:Y:S01]  /*7140*/  SHF.R.U32.HI R13, RZ, 0x8, R11 ;  /* 0x00000008ff0d7819 */ /* 0x000fe2000001160b */
[----:B------:R2:W4:Y:S01]  /*7150*/  MUFU.EX2 R252, R9 ;  /* 0x0000000900fc7308 */ /* 0x0005220000000800 */
[----:B------:R-:W-:Y:S01]  /*7160*/  IMAD.MOV.U32 R166, RZ, RZ, R17 ;  /* 0x000000ffffa67224 */ /* 0x000fe200078e0011 */
[----:B------:R-:W1:Y:S01]  /*7170*/  LDSM.16.MT88.4 R24, [R197+0x11000] ;  /* 0x01100000c518783b */ /* 0x000e620000004200 */
[----:B---3--:R-:W-:Y:S01]  /*7180*/  SHF.R.U32.HI R10, RZ, 0x10, R8 ;  /* 0x00000010ff0a7819 */ /* 0x008fe20000011608 */
[----:B------:R-:W-:Y:S01]  /*7190*/  IMAD.MOV.U32 R165, RZ, RZ, R16 ;  /* 0x000000ffffa57224 */ /* 0x000fe200078e0010 */
[----:B------:R-:W-:Y:S01]  /*71a0*/  HMMA.16816.F32.BF16 R60, R4, R28, R180 ;  /* 0x0000001c043c723c */ /* 0x000fe200000418b4 */
[----:B------:R-:W-:Y:S01]  /*71b0*/  MOV R70, R34 ;  /* 0x0000002200467202 */ /* 0x000fe20000000f00 */
[----:B------:R-:W-:Y:S01]  /*71c0*/  LDSM.16.MT88.4 R20, [R200+0x11000] ;  /* 0x01100000c814783b */ /* 0x000fe20000004200 */
[----:B--2---:R-:W-:Y:S01]  /*71d0*/  FFMA.FTZ R9, R108, c[0x0][0x23c], -R2 ;  /* 0x00008f006c097a23 */ /* 0x004fe20000010802 */
[----:B------:R-:W-:Y:S01]  /*71e0*/  LOP3.LUT R8, R0, 0xffff, RZ, 0xc0, !PT ;  /* 0x0000ffff00087812 */ /* 0x000fe200078ec0ff */
[----:B------:R-:W-:Y:S01]  /*71f0*/  IMAD.MOV.U32 R108, RZ, RZ, R109 ;  /* 0x000000ffff6c7224 */ /* 0x000fe200078e006d */
[----:B------:R-:W-:Y:S01]  /*7200*/  MOV R109, R110 ;  /* 0x0000006e006d7202 */ /* 0x000fe20000000f00 */
[----:B------:R-:W-:Y:S01]  /*7210*/  IMAD.MOV.U32 R110, RZ, RZ, R111 ;  /* 0x000000ffff6e7224 */ /* 0x000fe200078e006f */
[----:B------:R-:W-:Y:S01]  /*7220*/  LOP3.LUT R11, R10, 0xff, RZ, 0xc0, !PT ;  /* 0x000000ff0a0b7812 */ /* 0x000fe200078ec0ff */
[----:B------:R-:W-:Y:S01]  /*7230*/  IMAD.MOV.U32 R111, RZ, RZ, R68 ;  /* 0x000000ffff6f7224 */ /* 0x000fe200078e0044 */
[----:B------:R-:W-:Y:S01]  /*7240*/  MOV R68, R52 ;  /* 0x0000003400447202 */ /* 0x000fe20000000f00 */
[----:B------:R-:W-:Y:S01]  /*7250*/  IMAD.MOV.U32 R52, RZ, RZ, R53 ;  /* 0x000000ffff347224 */ /* 0x000fe200078e0035 */
[----:B------:R-:W-:Y:S01]  /*7260*/  PRMT R13, R15, 0x5410, R13 ;  /* 0x000054100f0d7816 */ /* 0x000fe2000000000d */
[----:B------:R-:W-:Y:S01]  /*7270*/  IMAD.MOV.U32 R53, RZ, RZ, R54 ;  /* 0x000000ffff357224 */ /* 0x000fe200078e0036 */
[----:B------:R-:W-:Y:S01]  /*7280*/  MOV R54, R55 ;  /* 0x0000003700367202 */ /* 0x000fe20000000f00 */
[----:B------:R-:W-:Y:S01]  /*7290*/  IMAD.MOV.U32 R152, RZ, RZ, R109 ;  /* 0x000000ffff987224 */ /* 0x000fe200078e006d */
[----:B------:R-:W-:Y:S01]  /*72a0*/  MOV R153, R110 ;  /* 0x0000006e00997202 */ /* 0x000fe20000000f00 */
[----:B------:R-:W-:Y:S01]  /*72b0*/  IMAD.MOV.U32 R55, RZ, RZ, R206 ;  /* 0x000000ffff377224 */ /* 0x000fe200078e00ce */
[----:B------:R-:W-:Y:S01]  /*72c0*/  LDSM.16.MT88.4 R32, [R198+0x11000] ;  /* 0x01100000c620783b */ /* 0x000fe20000004200 */
[----:B------:R-:W-:-:S02]  /*72d0*/  IMAD.MOV.U32 R109, RZ, RZ, R116 ;  /* 0x000000ffff6d7224 */ /* 0x000fc400078e0074 */
[----:B------:R-:W-:Y:S01]  /*72e0*/  IMAD.MOV.U32 R154, RZ, RZ, R111 ;  /* 0x000000ffff9a7224 */ /* 0x000fe200078e006f */
[----:B------:R2:W5:Y:S01]  /*72f0*/  LDL.LU R206, [R1+0x7c] ;  /* 0x00007c0001ce7983 */ /* 0x0005620000300800 */
[----:B------:R-:W-:Y:S01]  /*7300*/  IMAD.MOV.U32 R110, RZ, RZ, R117 ;  /* 0x000000ffff6e7224 */ /* 0x000fe200078e0075 */
[----:B------:R-:W-:Y:S01]  /*7310*/  MOV R111, R118 ;  /* 0x00000076006f7202 */ /* 0x000fe20000000f00 */
[----:B------:R-:W-:Y:S01]  /*7320*/  IMAD.MOV.U32 R116, RZ, RZ, R205 ;  /* 0x000000ffff747224 */ /* 0x000fe200078e00cd */
[----:B------:R-:W-:Y:S01]  /*7330*/  MOV R117, R204 ;  /* 0x000000cc00757202 */ /* 0x000fe20000000f00 */
[----:B------:R-:W-:Y:S01]  /*7340*/  IMAD.MOV.U32 R155, RZ, RZ, R68 ;  /* 0x000000ffff9b7224 */ /* 0x000fe200078e0044 */
[----:B------:R2:W5:Y:S01]  /*7350*/  LDL.LU R205, [R1+0x78] ;  /* 0x0000780001cd7983 */ /* 0x0005620000300800 */
[----:B------:R-:W-:Y:S02]  /*7360*/  IMAD.MOV.U32 R68, RZ, RZ, R119 ;  /* 0x000000ffff447224 */ /* 0x000fe400078e0077 */
[----:B------:R-:W-:Y:S01]  /*7370*/  IMAD.MOV.U32 R118, RZ, RZ, R203 ;  /* 0x000000ffff767224 */ /* 0x000fe200078e00cb */
[----:B------:R2:W5:Y:S01]  /*7380*/  LDL.LU R204, [R1+0x74] ;  /* 0x0000740001cc7983 */ /* 0x0005620000300800 */
[----:B------:R-:W-:-:S03]  /*7390*/  IMAD.MOV.U32 R119, RZ, RZ, R202 ;  /* 0x000000ffff777224 */ /* 0x000fc600078e00ca */
[----:B------:R2:W5:Y:S04]  /*73a0*/  LDL.LU R203, [R1+0x70] ;  /* 0x0000700001cb7983 */ /* 0x0005680000300800 */
[----:B------:R2:W5:Y:S04]  /*73b0*/  LDL.LU R202, [R1+0x6c] ;  /* 0x00006c0001ca7983 */ /* 0x0005680000300800 */
[----:B------:R2:W5:Y:S01]  /*73c0*/  LDL.LU R201, [R1+0x68] ;  /* 0x0000680001c97983 */ /* 0x0005620000300800 */
[----:B------:R-:W-:-:S03]  /*73d0*/  LOP3.LUT R10, R0, 0xff, RZ, 0xc0, !PT ;  /* 0x000000ff000a7812 */ /* 0x000fc600078ec0ff */
[----:B------:R2:W5:Y:S01]  /*73e0*/  LDL.LU R196, [R1+0x64] ;  /* 0x0000640001c47983 */ /* 0x0005620000300800 */
[----:B------:R-:W-:-:S03]  /*73f0*/  SHF.R.U32.HI R8, RZ, 0x8, R8 ;  /* 0x00000008ff087819 */ /* 0x000fc60000011608 */
[----:B------:R2:W5:Y:S04]  /*7400*/  LDL.LU R17, [R1+0x60] ;  /* 0x0000600001117983 */ /* 0x0005680000300800 */
[----:B------:R2:W5:Y:S01]  /*7410*/  LDL.LU R16, [R1+0x5c] ;  /* 0x00005c0001107983 */ /* 0x0005620000300800 */
[----:B------:R-:W-:Y:S02]  /*7420*/  PRMT R14, R11, 0x5410, R14 ;  /* 0x000054100b0e7816 */ /* 0x000fe4000000000e */
[----:B------:R-:W-:Y:S02]  /*7430*/  PRMT R11, R10, 0x5410, R8 ;  /* 0x000054100a0b7816 */ /* 0x000fe40000000008 */
[--C-:B------:R-:W-:Y:S02]  /*7440*/  SHF.R.U32.HI R8, RZ, 0x10, R0.reuse ;  /* 0x00000010ff087819 */ /* 0x100fe40000011600 */
[----:B------:R-:W-:-:S02]  /*7450*/  SHF.R.U32.HI R10, RZ, 0x18, R0 ;  /* 0x00000018ff0a7819 */ /* 0x000fc40000011600 */
[----:B------:R-:W-:Y:S01]  /*7460*/  LOP3.LUT R0, R8, 0xff, RZ, 0xc0, !PT ;  /* 0x000000ff08007812 */ /* 0x000fe200078ec0ff */
[----:B------:R3:W-:Y:S01]  /*7470*/  MUFU.EX2 R249, R9 ;  /* 0x0000000900f97308 */ /* 0x0007e20000000800 */
[----:B------:R-:W-:Y:S01]  /*7480*/  FFMA.FTZ R8, R108, c[0x0][0x23c], -R2 ;  /* 0x00008f006c087a23 */ /* 0x000fe20000010802 */
[----:B------:R-:W-:Y:S01]  /*7490*/  MOV R147, R52 ;  /* 0x0000003400937202 */ /* 0x000fe20000000f00 */
[----:B------:R-:W-:Y:S01]  /*74a0*/  IMAD.MOV.U32 R158, RZ, RZ, R53 ;  /* 0x000000ffff9e7224 */ /* 0x000fe200078e0035 */
[----:B------:R-:W-:Y:S01]  /*74b0*/  MOV R108, R55 ;  /* 0x00000037006c7202 */ /* 0x000fe20000000f00 */
[----:B------:R-:W-:Y:S02]  /*74c0*/  IMAD.MOV.U32 R159, RZ, RZ, R54 ;  /* 0x000000ffff9f7224 */ /* 0x000fe400078e0036 */
[----:B------:R-:W-:Y:S01]  /*74d0*/  HMMA.16816.F32.BF16 R52, R4, R30, R192 ;  /* 0x0000001e0434723c */ /* 0x000fe200000418c0 */
[----:B------:R1:W1:Y:S01]  /*74e0*/  MUFU.EX2 R248, R8 ;  /* 0x0000000800f87308 */ /* 0x0002620000000800 */
[----:B------:R-:W-:Y:S01]  /*74f0*/  IMAD.MOV.U32 R167, RZ, RZ, R68 ;  /* 0x000000ffffa77224 */ /* 0x000fe200078e0044 */
[----:B------:R-:W-:Y:S01]  /*7500*/  LDSM.16.MT88.4 R28, [R197+0x13000] ;  /* 0x01300000c51c783b */ /* 0x000fe20000004200 */
[----:B---3--:R-:W-:-:S03]  /*7510*/  PRMT R9, R0, 0x5410, R10 ;  /* 0x0000541000097816 */ /* 0x008fc6000000000a */
[--C-:B------:R-:W-:Y:S01]  /*7520*/  HSET2.LE.AND R7, R13, R251.reuse, PT ;  /* 0x000000fb0d077233 */ /* 0x100fe20003803000 */
[----:B----4-:R-:W-:Y:S01]  /*7530*/  F2FP.BF16.PACK_AB R6, R252, R143 ;  /* 0x0000008ffc06723e */ /* 0x010fe200000010ff */
[--C-:B------:R-:W-:Y:S01]  /*7540*/  HSET2.LE.AND R5, R9, R251.reuse, PT ;  /* 0x000000fb09057233 */ /* 0x100fe20003803000 */
[----:B-1----:R-:W-:Y:S01]  /*7550*/  F2FP.BF16.PACK_AB R8, R141, R140 ;  /* 0x0000008c8d08723e */ /* 0x002fe200000010ff */
[----:B------:R-:W-:-:S03]  /*7560*/  HSET2.LE.AND R0, R11, R251, PT ;  /* 0x000000fb0b007233 */ /* 0x000fc60003803000 */
[----:B------:R-:W-:Y:S02]  /*7570*/  LOP3.LUT R5, R5, R6, RZ, 0xc0, !PT ;  /* 0x0000000605057212 */ /* 0x000fe400078ec0ff */
[----:B------:R-:W-:Y:S02]  /*7580*/  LOP3.LUT R6, R7, R8, RZ, 0xc0, !PT ;  /* 0x0000000807067212 */ /* 0x000fe400078ec0ff */
[----:B------:R-:W1:Y:S01]  /*7590*/  LDSM.16.MT88.4 R8, [R199+0x11000] ;  /* 0x01100000c708783b */ /* 0x000e620000004200 */
[----:B------:R-:W-:Y:S02]  /*75a0*/  F2FP.BF16.PACK_AB R4, R142, R250 ;  /* 0x000000fa8e04723e */ /* 0x000fe400000010ff */
[----:B------:R-:W-:Y:S02]  /*75b0*/  F2FP.BF16.PACK_AB R7, R248, R249 ;  /* 0x000000f9f807723e */ /* 0x000fe400000010ff */
[----:B------:R-:W-:Y:S01]  /*75c0*/  LOP3.LUT R4, R0, R4, RZ, 0xc0, !PT ;  /* 0x0000000400047212 */ /* 0x000fe200078ec0ff */
[----:B------:R-:W-:-:S05]  /*75d0*/  HSET2.LE.AND R0, R14, R251, PT ;  /* 0x000000fb0e007233 */ /* 0x000fca0003803000 */
[----:B------:R-:W-:Y:S01]  /*75e0*/  LOP3.LUT R7, R0, R7, RZ, 0xc0, !PT ;  /* 0x0000000700077212 */ /* 0x000fe200078ec0ff */
[----:B------:R-:W-:Y:S01]  /*75f0*/  IMAD.MOV.U32 R192, RZ, RZ, R69 ;  /* 0x000000ffffc07224 */ /* 0x000fe200078e0045 */
[----:B------:R-:W-:Y:S01]  /*7600*/  MOV R193, R70 ;  /* 0x0000004600c17202 */ /* 0x000fe20000000f00 */
[----:B------:R-:W-:-:S04]  /*7610*/  IMAD.MOV.U32 R194, RZ, RZ, R71 ;  /* 0x000000ffffc27224 */ /* 0x000fc800078e0047 */
[C---:B------:R-:W-:Y:S08]  /*7620*/  HMMA.16816.F32.BF16 R152, R4.reuse, R24, R152 ;  /* 0x000000180498723c */ /* 0x040ff00000041898 */
[----:B------:R-:W-:Y:S01]  /*7630*/  HMMA.16816.F32.BF16 R68, R4, R26, R240 ;  /* 0x0000001a0444723c */ /* 0x000fe200000418f0 */
[----:B------:R-:W3:Y:S01]  /*7640*/  LDSM.16.MT88.4 R24, [R198+0x13000] ;  /* 0x01300000c618783b */ /* 0x000ee20000004200 */
        /* <DEDUP_REMOVED lines=8> */
[----:B------:R-:W-:-:S02]  /*76d0*/  IMAD.MOV.U32 R171, RZ, RZ, R77 ;  /* 0x000000ffffab7224 */ /* 0x000fc400078e004d */
[----:B------:R-:W-:Y:S01]  /*76e0*/  IMAD.MOV.U32 R159, RZ, RZ, R78 ;  /* 0x000000ffff9f7224 */ /* 0x000fe200078e004e */
[C---:B-1----:R-:W-:Y:S08]  /*76f0*/  HMMA.16816.F32.BF16 R104, R4.reuse, R8, R104 ;  /* 0x000000080468723c */ /* 0x042ff00000041868 */
[C---:B------:R-:W-:Y:S01]  /*7700*/  HMMA.16816.F32.BF16 R108, R4.reuse, R10, R132 ;  /* 0x0000000a046c723c */ /* 0x040fe20000041884 */
[----:B------:R-:W1:Y:S07]  /*7710*/  LDSM.16.MT88.4 R8, [R199+0x13000] ;  /* 0x01300000c708783b */ /* 0x000e6e0000004200 */
[C---:B------:R-:W-:Y:S08]  /*7720*/  HMMA.16816.F32.BF16 R76, R4.reuse, R32, R100 ;  /* 0x00000020044c723c */ /* 0x040ff00000041864 */
[C---:B------:R-:W-:Y:S08]  /*7730*/  HMMA.16816.F32.BF16 R96, R4.reuse, R20, R96 ;  /* 0x000000140460723c */ /* 0x040ff00000041860 */
[C---:B------:R-:W-:Y:S01]  /*7740*/  HMMA.16816.F32.BF16 R100, R4.reuse, R22, R232 ;  /* 0x000000160464723c */ /* 0x040fe200000418e8 */
[----:B------:R-:W4:Y:S01]  /*7750*/  LDSM.16.MT88.4 R20, [R200+0x13000] ;  /* 0x01300000c814783b */ /* 0x000f220000004200 */
[----:B------:R-:W-:Y:S01]  /*7760*/  IMAD.MOV.U32 R195, RZ, RZ, R112 ;  /* 0x000000ffffc37224 */ /* 0x000fe200078e0070 */
[----:B------:R-:W-:Y:S01]  /*7770*/  MOV R146, R147 ;  /* 0x0000009300927202 */ /* 0x000fe20000000f00 */
[----:B------:R-:W-:Y:S01]  /*7780*/  IMAD.MOV.U32 R181, RZ, RZ, R114 ;  /* 0x000000ffffb57224 */ /* 0x000fe200078e0072 */
[----:B------:R-:W-:Y:S01]  /*7790*/  MOV R180, R113 ;  /* 0x0000007100b47202 */ /* 0x000fe20000000f00 */
[----:B------:R-:W-:Y:S01]  /*77a0*/  IMAD.MOV.U32 R182, RZ, RZ, R115 ;  /* 0x000000ffffb67224 */ /* 0x000fe200078e0073 */
[----:B------:R-:W-:Y:S01]  /*77b0*/  MOV R173, R94 ;  /* 0x0000005e00ad7202 */ /* 0x000fe20000000f00 */
[----:B------:R-:W-:Y:S01]  /*77c0*/  IMAD.MOV.U32 R172, RZ, RZ, R92 ;  /* 0x000000ffffac7224 */ /* 0x000fe200078e005c */
[----:B------:R-:W-:Y:S01]  /*77d0*/  HMMA.16816.F32.BF16 R112, R4, R28, R116 ;  /* 0x0000001c0470723c */ /* 0x000fe20000041874 */
[----:B------:R-:W-:-:S02]  /*77e0*/  IMAD.MOV.U32 R147, RZ, RZ, R93 ;  /* 0x000000ffff937224 */ /* 0x000fc400078e005d */
[----:B------:R-:W-:-:S05]  /*77f0*/  IMAD.MOV.U32 R174, RZ, RZ, R95 ;  /* 0x000000ffffae7224 */ /* 0x000fca00078e005f */
[C---:B------:R-:W-:Y:S01]  /*7800*/  HMMA.16816.F32.BF16 R92, R4.reuse, R34, R236 ;  /* 0x00000022045c723c */ /* 0x040fe200000418ec */
[----:B------:R-:W2:Y:S07]  /*7810*/  LDSM.16.MT88.4 R32, [R197+0x15000] ;  /* 0x01500000c520783b */ /* 0x000eae0000004200 */
        /* <DEDUP_REMOVED lines=10> */
[----:B------:R-:W4:Y:S01]  /*78c0*/  LDSM.16.MT88.4 R20, [R197+0x17000] ;  /* 0x01700000c514783b */ /* 0x000f220000004200 */
[----:B------:R-:W-:Y:S01]  /*78d0*/  MOV R243, R171 ;  /* 0x000000ab00f37202 */ /* 0x000fe20000000f00 */
[----:B------:R-:W-:Y:S01]  /*78e0*/  IMAD.MOV.U32 R171, RZ, RZ, R172 ;  /* 0x000000ffffab7224 */ /* 0x000fe200078e00ac */
[----:B------:R-:W-:Y:S01]  /*78f0*/  MOV R169, R174 ;  /* 0x000000ae00a97202 */ /* 0x000fe20000000f00 */
[----:B------:R-:W-:Y:S01]  /*7900*/  IMAD.MOV.U32 R172, RZ, RZ, R164 ;  /* 0x000000ffffac7224 */ /* 0x000fe200078e00a4 */
[----:B------:R-:W-:Y:S01]  /*7910*/  MOV R164, R167 ;  /* 0x000000a700a47202 */ /* 0x000fe20000000f00 */
[----:B------:R-:W-:Y:S01]  /*7920*/  IMAD.MOV.U32 R168, RZ, RZ, R173 ;  /* 0x000000ffffa87224 */ /* 0x000fe200078e00ad */
[----:B------:R-:W-:Y:S01]  /*7930*/  MOV R174, R162 ;  /* 0x000000a200ae7202 */ /* 0x000fe20000000f00 */
[----:B------:R-:W-:Y:S01]  /*7940*/  IMAD.MOV.U32 R170, RZ, RZ, R175 ;  /* 0x000000ffffaa7224 */ /* 0x000fe200078e00af */
[----:B--2---:R-:W-:Y:S01]  /*7950*/  HMMA.16816.F32.BF16 R232, R4, R34, R188 ;  /* 0x0000002204e8723c */ /* 0x004fe200000418bc */
[----:B------:R-:W-:-:S02]  /*7960*/  IMAD.MOV.U32 R173, RZ, RZ, R160 ;  /* 0x000000ffffad7224 */ /* 0x000fc400078e00a0 */
[----:B------:R-:W-:Y:S02]  /*7970*/  IMAD.MOV.U32 R167, RZ, RZ, R161 ;  /* 0x000000ffffa77224 */ /* 0x000fe400078e00a1 */
[----:B------:R-:W-:-:S03]  /*7980*/  IMAD.MOV.U32 R175, RZ, RZ, R163 ;  /* 0x000000ffffaf7224 */ /* 0x000fc600078e00a3 */
[C---:B------:R-:W-:Y:S08]  /*7990*/  HMMA.16816.F32.BF16 R160, R4.reuse, R28, R184 ;  /* 0x0000001c04a0723c */ /* 0x040ff000000418b8 */
[C---:B---3--:R-:W-:Y:S08]  /*79a0*/  HMMA.16816.F32.BF16 R188, R4.reuse, R24, R120 ;  /* 0x0000001804bc723c */ /* 0x048ff00000041878 */
[----:B------:R-:W-:Y:S01]  /*79b0*/  HMMA.16816.F32.BF16 R184, R4, R26, R88 ;  /* 0x0000001a04b8723c */ /* 0x000fe20000041858 */
[----:B------:R-:W2:Y:S01]  /*79c0*/  LDSM.16.MT88.4 R24, [R200+0x17000] ;  /* 0x01700000c818783b */ /* 0x000ea20000004200 */
[----:B------:R-:W-:-:S04]  /*79d0*/  FFMA.FTZ R0, R168, c[0x0][0x23c], -R12 ;  /* 0x00008f00a8007a23 */ /* 0x000fc8000001080c */
[----:B------:R3:W-:Y:S01]  /*79e0*/  MUFU.EX2 R241, R0 ;  /* 0x0000000000f17308 */ /* 0x0007e20000000800 */
[----:B------:R-:W-:Y:S01]  /*79f0*/  IMAD.MOV.U32 R242, RZ, RZ, R173 ;  /* 0x000000fffff27224 */ /* 0x000fe200078e00ad */
[----:B------:R-:W-:Y:S01]  /*7a00*/  HMMA.16816.F32.BF16 R236, R4, R32, R244 ;  /* 0x0000002004ec723c */ /* 0x000fe200000418f4 */
[----:B------:R-:W-:Y:S01]  /*7a10*/  MOV R14, R174 ;  /* 0x000000ae000e7202 */ /* 0x000fe20000000f00 */
[----:B------:R-:W-:Y:S02]  /*7a20*/  IMAD.MOV.U32 R13, RZ, RZ, R175 ;  /* 0x000000ffff0d7224 */ /* 0x000fe400078e00af */
[----:B---3--:R-:W-:-:S04]  /*7a30*/  FFMA.FTZ R0, R171, c[0x0][0x23c], -R12 ;  /* 0x00008f00ab007a23 */ /* 0x008fc8000001080c */
[----:B------:R3:W2:Y:S01]  /*7a40*/  MUFU.EX2 R240, R0 ;  /* 0x0000000000f07308 */ /* 0x0006a20000000800 */
[----:B-1----:R-:W-:Y:S01]  /*7a50*/  HMMA.16816.F32.BF16 R180, R4, R8, R80 ;  /* 0x0000000804b4723c */ /* 0x002fe20000041850 */
[----:B------:R-:W-:Y:S02]  /*7a60*/  IMAD.MOV.U32 R246, RZ, RZ, R169 ;  /* 0x000000fffff67224 */ /* 0x000fe400078e00a9 */
[----:B------:R-:W-:-:S04]  /*7a70*/  IMAD.MOV.U32 R247, RZ, RZ, R172 ;  /* 0x000000fffff77224 */ /* 0x000fc800078e00ac */
[--C-:B------:R-:W-:Y:S01]  /*7a80*/  FFMA.FTZ R8, R243, c[0x0][0x23c], -R12.reuse ;  /* 0x00008f00f3087a23 */ /* 0x100fe2000001080c */
[----:B------:R-:W-:Y:S01]  /*7a90*/  HMMA.16816.F32.BF16 R192, R4, R30, R176 ;  /* 0x0000001e04c0723c */ /* 0x000fe200000418b0 */
[----:B------:R-:W1:Y:S01]  /*7aa0*/  LDSM.16.MT88.4 R28, [R198+0x17000] ;  /* 0x01700000c61c783b */ /* 0x000e620000004200 */
[----:B---3--:R-:W-:-:S06]  /*7ab0*/  FFMA.FTZ R0, R151, c[0x0][0x23c], -R12 ;  /* 0x00008f0097007a23 */ /* 0x008fcc000001080c */
[----:B----4-:R-:W-:Y:S01]  /*7ac0*/  HMMA.16816.F32.BF16 R172, R4, R20, R72 ;  /* 0x0000001404ac723c */ /* 0x010fe20000041848 */
[----:B------:R-:W-:Y:S01]  /*7ad0*/  MUFU.EX2 R243, R8 ;  /* 0x0000000800f37308 */ /* 0x000fe20000000800 */
[----:B------:R-:W-:-:S07]  /*7ae0*/  IMAD.MOV.U32 R91, RZ, RZ, R14 ;  /* 0x000000ffff5b7224 */ /* 0x000fce00078e000e */
[----:B------:R3:W4:Y:S01]  /*7af0*/  MUFU.EX2 R151, R0 ;  /* 0x0000000000977308 */ /* 0x0007220000000800 */
[C---:B------:R-:W-:Y:S01]  /*7b00*/  HMMA.16816.F32.BF16 R32, R4.reuse, R22, R64 ;  /* 0x000000160420723c */ /* 0x040fe20000041840 */
[----:B------:R-:W1:Y:S01]  /*7b10*/  LDSM.16.MT88.4 R20, [R199+0x17000] ;  /* 0x01700000c714783b */ /* 0x000e620000004200 */
[----:B------:R-:W-:Y:S01]  /*7b20*/  MOV R14, R150 ;  /* 0x00000096000e7202 */ /* 0x000fe20000000f00 */
[----:B------:R-:W-:Y:S02]  /*7b30*/  IMAD.MOV.U32 R122, RZ, RZ, R145 ;  /* 0x000000ffff7a7224 */ /* 0x000fe400078e0091 */
[----:B------:R-:W-:Y:S01]  /*7b40*/  IMAD.MOV.U32 R89, RZ, RZ, R247 ;  /* 0x000000ffff597224 */ /* 0x000fe200078e00f7 */
[----:B------:R-:W-:Y:S01]  /*7b50*/  MOV R90, R242 ;  /* 0x000000f2005a7202 */ /* 0x000fe20000000f00 */
[----:B------:R-:W-:Y:S01]  /*7b60*/  IMAD.MOV.U32 R244, RZ, RZ, R157 ;  /* 0x000000fffff47224 */ /* 0x000fe200078e009d */
[----:B------:R-:W-:Y:S01]  /*7b70*/  HMMA.16816.F32.BF16 R176, R4, R10, R84 ;  /* 0x0000000a04b0723c */ /* 0x000fe20000041854 */
[----:B------:R-:W-:Y:S01]  /*7b80*/  IMAD.MOV.U32 R123, RZ, RZ, R13 ;  /* 0x000000ffff7b7224 */ /* 0x000fe200078e000d */
[----:B------:R-:W-:Y:S01]  /*7b90*/  MOV R120, R144 ;  /* 0x0000009000787202 */ /* 0x000fe20000000f00 */
[----:B------:R-:W-:Y:S01]  /*7ba0*/  IMAD.MOV.U32 R245, RZ, RZ, R143 ;  /* 0x000000fffff57224 */ /* 0x000fe200078e008f */
[----:B------:R-:W-:Y:S01]  /*7bb0*/  MOV R15, R170 ;  /* 0x000000aa000f7202 */ /* 0x000fe20000000f00 */
[----:B------:R-:W-:Y:S01]  /*7bc0*/  IMAD.MOV.U32 R121, RZ, RZ, R146 ;  /* 0x000000ffff797224 */ /* 0x000fe200078e0092 */
[----:B------:R-:W-:Y:S01]  /*7bd0*/  LDSM.16.MT88.4 R72, [R198+0x13800] ;  /* 0x01380000c648783b */ /* 0x000fe20000004200 */
[----:B---3--:R-:W-:Y:S01]  /*7be0*/  LOP3.LUT R0, R19, UR29, R38, 0x96, !PT ;  /* 0x0000001d13007c12 */ /* 0x008fe2000f8e9626 */
[----:B------:R-:W-:-:S02]  /*7bf0*/  FFMA.FTZ R10, R246, c[0x0][0x23c], -R2 ;  /* 0x00008f00f60a7a23 */ /* 0x000fc40000010802 */
[----:B------:R-:W-:Y:S02]  /*7c00*/  LDSM.16.MT88.4 R64, [R197+0x13800] ;  /* 0x01380000c540783b */ /* 0x000fe40000004200 */
[----:B------:R-:W-:Y:S01]  /*7c10*/  IMAD.WIDE.U32 R8, R0, -0x2daee0ad, RZ ;  /* 0xd2511f5300087825 */ /* 0x000fe200078e00ff */
[----:B------:R3:W-:Y:S01]  /*7c20*/  MUFU.EX2 R150, R10 ;  /* 0x0000000a00967308 */ /* 0x0007e20000000800 */
[----:B------:R-:W-:-:S03]  /*7c30*/  MOV R145, R149 ;  /* 0x0000009500917202 */ /* 0x000fc60000000f00 */
[----:B------:R-:W-:Y:S01]  /*7c40*/  LOP3.LUT R0, R9, UR6, R36, 0x96, !PT ;  /* 0x0000000609007c12 */ /* 0x000fe2000f8e9624 */
[----:B------:R-:W-:Y:S01]  /*7c50*/  IMAD.MOV.U32 R246, RZ, RZ, R142 ;  /* 0x000000fffff67224 */ /* 0x000fe200078e008e */
[----:B------:R-:W-:Y:S01]  /*7c60*/  MOV R242, R141 ;  /* 0x0000008d00f27202 */ /* 0x000fe20000000f00 */
[----:B------:R-:W-:Y:S01]  /*7c70*/  IMAD.MOV.U32 R247, RZ, RZ, R140 ;  /* 0x000000fffff77224 */ /* 0x000fe200078e008c */
[----:B------:R-:W-:Y:S01]  /*7c80*/  LOP3.LUT R13, R8, 0xffff, RZ, 0xc0, !PT ;  /* 0x0000ffff080d7812 */ /* 0x000fe200078ec0ff */
[----:B---3--:R-:W-:-:S04]  /*7c90*/  FFMA.FTZ R10, R147, c[0x0][0x23c], -R2 ;  /* 0x00008f00930a7a23 */ /* 0x008fc80000010802 */
[----:B------:R3:W1:Y:S01]  /*7ca0*/  MUFU.EX2 R149, R10 ;  /* 0x0000000a00957308 */ /* 0x0006620000000800 */
[C---:B--2---:R-:W-:Y:S01]  /*7cb0*/  HMMA.16816.F32.BF16 R140, R4.reuse, R24, R40 ;  /* 0x00000018048c723c */ /* 0x044fe20000041828 */
[----:B------:R-:W-:Y:S01]  /*7cc0*/  LOP3.LUT R9, R0, 0xff, RZ, 0xc0, !PT ;  /* 0x000000ff00097812 */ /* 0x000fe200078ec0ff */
[----:B------:R-:W-:Y:S02]  /*7cd0*/  FFMA.FTZ R11, R89, c[0x0][0x23c], -R2 ;  /* 0x00008f00590b7a23 */ /* 0x000fe40000010802 */
[----:B------:R-:W-:Y:S01]  /*7ce0*/  IMAD.MOV.U32 R88, RZ, RZ, R90 ;  /* 0x000000ffff587224 */ /* 0x000fe200078e005a */
[----:B------:R-:W-:Y:S01]  /*7cf0*/  LOP3.LUT R18, R8, 0xff, RZ, 0xc0, !PT ;  /* 0x000000ff08127812 */ /* 0x000fe200078ec0ff */
[----:B------:R-:W-:Y:S02]  /*7d00*/  FFMA.FTZ R2, R244, c[0x0][0x23c], -R2 ;  /* 0x00008f00f4027a23 */ /* 0x000fe40000010802 */
[----:B------:R-:W-:Y:S01]  /*7d10*/  HMMA.16816.F32.BF16 R24, R4, R26, R56 ;  /* 0x0000001a0418723c */ /* 0x000fe20000041838 */
[----:B------:R-:W2:Y:S01]  /*7d20*/  LDSM.16.MT88.4 R56, [R199+0x11800] ;  /* 0x01180000c738783b */ /* 0x000ea20000004200 */
[----:B---3--:R-:W-:-:S02]  /*7d30*/  LOP3.LUT R10, R0, 0xffff, RZ, 0xc0, !PT ;  /* 0x0000ffff000a7812 */ /* 0x008fc400078ec0ff */
[----:B------:R-:W-:Y:S01]  /*7d40*/  SHF.R.U32.HI R12, RZ, 0x18, R0 ;  /* 0x00000018ff0c7819 */ /* 0x000fe20000011600 */
[----:B------:R-:W-:Y:S01]  /*7d50*/  IMAD.MOV.U32 R147, RZ, RZ, R158 ;  /* 0x000000ffff937224 */ /* 0x000fe200078e009e */
[----:B------:R-:W-:Y:S01]  /*7d60*/  SHF.R.U32.HI R10, RZ, 0x8, R10 ;  /* 0x00000008ff0a7819 */ /* 0x000fe2000001160a */
[----:B------:R-:W-:Y:S01]  /*7d70*/  IMAD.MOV.U32 R244, RZ, RZ, R250 ;  /* 0x000000fffff47224 */ /* 0x000fe200078e00fa */
[----:B------:R-:W-:Y:S01]  /*7d80*/  MOV R90, R120 ;  /* 0x00000078005a7202 */ /* 0x000fe20000000f00 */
[----:B------:R-:W-:Y:S01]  /*7d90*/  IMAD.MOV.U32 R89, RZ, RZ, R91 ;  /* 0x000000ffff597224 */ /* 0x000fe200078e005b */
[----:B------:R-:W-:Y:S01]  /*7da0*/  PRMT R10, R9, 0x5410, R10 ;  /* 0x00005410090a7816 */ /* 0x000fe2000000000a */
[----:B------:R3:W-:Y:S01]  /*7db0*/  MUFU.EX2 R19, R11 ;  /* 0x0000000b00137308 */ /* 0x0007e20000000800 */
[----:B------:R-:W-:Y:S01]  /*7dc0*/  SHF.R.U32.HI R9, RZ, 0x10, R0 ;  /* 0x00000010ff097819 */ /* 0x000fe20000011600 */
[----:B------:R-:W-:Y:S01]  /*7dd0*/  IMAD.MOV.U32 R91, RZ, RZ, R121 ;  /* 0x000000ffff5b7224 */ /* 0x000fe200078e0079 */
[----:B------:R-:W-:Y:S01]  /*7de0*/  MOV R121, R15 ;  /* 0x0000000f00797202 */ /* 0x000fe20000000f00 */
[----:B------:R-:W-:Y:S01]  /*7df0*/  IMAD.MOV.U32 R120, RZ, RZ, R14 ;  /* 0x000000ffff787224 */ /* 0x000fe200078e000e */
[----:B------:R-:W-:Y:S01]  /*7e00*/  SHF.R.U32.HI R14, RZ, 0x10, R8 ;  /* 0x00000010ff0e7819 */ /* 0x000fe20000011608 */
[----:B------:R-:W-:Y:S01]  /*7e10*/  IMAD.MOV.U32 R144, RZ, RZ, R156 ;  /* 0x000000ffff907224 */ /* 0x000fe200078e009c */
[----:B------:R-:W-:Y:S01]  /*7e20*/  MOV R146, R159 ;  /* 0x0000009f00927202 */ /* 0x000fe20000000f00 */
[----:B------:R4:W2:Y:S01]  /*7e30*/  MUFU.EX2 R250, R2 ;  /* 0x0000000200fa7308 */ /* 0x0008a20000000800 */
[----:B------:R-:W-:Y:S01]  /*7e40*/  SHF.R.U32.HI R15, RZ, 0x18, R8 ;  /* 0x00000018ff0f7819 */ /* 0x000fe20000011608 */
[----:B------:R-:W2:Y:S01]  /*7e50*/  LDSM.16.MT88.4 R40, [R198+0x11800] ;  /* 0x01180000c628783b */ /* 0x000ea20000004200 */
[----:B------:R-:W-:-:S02]  /*7e60*/  SHF.R.U32.HI R8, RZ, 0x8, R13 ;  /* 0x00000008ff087819 */ /* 0x000fc4000001160d */
[----:B------:R-:W-:Y:S01]  /*7e70*/  LOP3.LUT R9, R9, 0xff, RZ, 0xc0, !PT ;  /* 0x000000ff09097812 */ /* 0x000fe200078ec0ff */
[----:B------:R-:W-:Y:S01]  /*7e80*/  HSET2.LE.AND R0, R10, R251, PT ;  /* 0x000000fb0a007233 */ /* 0x000fe20003803000 */
[----:B---3--:R-:W-:Y:S01]  /*7e90*/  LOP3.LUT R11, R14, 0xff, RZ, 0xc0, !PT ;  /* 0x000000ff0e0b7812 */ /* 0x008fe200078ec0ff */
[----:B------:R-:W-:Y:S01]  /*7ea0*/  IMAD.MOV.U32 R83, RZ, RZ, R91 ;  /* 0x000000ffff537224 */ /* 0x000fe200078e005b */
[----:B------:R-:W-:Y:S01]  /*7eb0*/  PRMT R8, R18, 0x5410, R8 ;  /* 0x0000541012087816 */ /* 0x000fe20000000008 */
[----:B-1----:R-:W-:Y:S01]  /*7ec0*/  HMMA.16816.F32.BF16 R168, R4, R28, R48 ;  /* 0x0000001c04a8723c */ /* 0x002fe20000041830 */
[----:B------:R-:W-:Y:S01]  /*7ed0*/  PRMT R9, R9, 0x5410, R12 ;  /* 0x0000541009097816 */ /* 0x000fe2000000000c */
[----:B------:R-:W1:Y:S01]  /*7ee0*/  LDSM.16.MT88.4 R156, [R197+0x11800] ;  /* 0x01180000c59c783b */ /* 0x000e620000004200 */
[----:B------:R-:W-:Y:S02]  /*7ef0*/  PRMT R10, R11, 0x5410, R15 ;  /* 0x000054100b0a7816 */ /* 0x000fe4000000000f */
[----:B----4-:R-:W-:-:S02]  /*7f00*/  F2FP.BF16.PACK_AB R2, R240, R241 ;  /* 0x000000f1f002723e */ /* 0x010fc400000010ff */
[----:B------:R-:W-:Y:S01]  /*7f10*/  MOV R91, R164 ;  /* 0x000000a4005b7202 */ /* 0x000fe20000000f00 */
[--C-:B------:R-:W-:Y:S01]  /*7f20*/  HSET2.LE.AND R8, R8, R251.reuse, PT ;  /* 0x000000fb08087233 */ /* 0x100fe20003803000 */
[----:B------:R-:W-:Y:S01]  /*7f30*/  LOP3.LUT R164, R0, R2, RZ, 0xc0, !PT ;  /* 0x0000000200a47212 */ /* 0x000fe200078ec0ff */
[--C-:B------:R-:W-:Y:S01]  /*7f40*/  HSET2.LE.AND R0, R9, R251.reuse, PT ;  /* 0x000000fb09007233 */ /* 0x100fe20003803000 */
[----:B------:R-:W-:Y:S01]  /*7f50*/  F2FP.BF16.PACK_AB R9, R243, R151 ;  /* 0x00000097f309723e */ /* 0x000fe200000010ff */
[----:B------:R-:W-:Y:S01]  /*7f60*/  IMAD.MOV.U32 R13, RZ, RZ, R88 ;  /* 0x000000ffff0d7224 */ /* 0x000fe200078e0058 */
[----:B------:R-:W-:Y:S01]  /*7f70*/  MOV R82, R89 ;  /* 0x0000005900527202 */ /* 0x000fe20000000f00 */
[----:B------:R-:W-:Y:S01]  /*7f80*/  IMAD.MOV.U32 R14, RZ, RZ, R90 ;  /* 0x000000ffff0e7224 */ /* 0x000fe200078e005a */
[----:B------:R-:W-:Y:S01]  /*7f90*/  HSET2.LE.AND R10, R10, R251, PT ;  /* 0x000000fb0a0a7233 */ /* 0x000fe20003803000 */
[----:B------:R-:W-:Y:S01]  /*7fa0*/  MOV R88, R120 ;  /* 0x0000007800587202 */ /* 0x000fe20000000f00 */
[----:B------:R-:W-:Y:S01]  /*7fb0*/  IMAD.MOV.U32 R89, RZ, RZ, R121 ;  /* 0x000000ffff597224 */ /* 0x000fe200078e0079 */
[----:B------:R-:W-:Y:S01]  /*7fc0*/  F2FP.BF16.PACK_AB R2, R149, R150 ;  /* 0x000000969502723e */ /* 0x000fe200000010ff */
[----:B------:R-:W-:Y:S01]  /*7fd0*/  IMAD.MOV.U32 R90, RZ, RZ, R123 ;  /* 0x000000ffff5a7224 */ /* 0x000fe200078e007b */
[----:B--2---:R-:W-:Y:S01]  /*7fe0*/  F2FP.BF16.PACK_AB R11, R250, R19 ;  /* 0x00000013fa0b723e */ /* 0x004fe200000010ff */
[----:B------:R-:W-:Y:S01]  /*7ff0*/  IMAD.MOV.U32 R121, RZ, RZ, R166 ;  /* 0x000000ffff797224 */ /* 0x000fe200078e00a6 */
[----:B------:R-:W-:Y:S01]  /*8000*/  MOV R18, R144 ;  /* 0x0000009000127202 */ /* 0x000fe20000000f00 */
[----:B------:R-:W-:Y:S01]  /*8010*/  IMAD.MOV.U32 R15, RZ, RZ, R145 ;  /* 0x000000ffff0f7224 */ /* 0x000fe200078e0091 */
[----:B------:R-:W-:Y:S01]  /*8020*/  MOV R123, R147 ;  /* 0x00000093007b7202 */ /* 0x000fe20000000f00 */
[----:B------:R-:W-:Y:S01]  /*8030*/  IMAD.MOV.U32 R12, RZ, RZ, R146 ;  /* 0x000000ffff0c7224 */ /* 0x000fe200078e0092 */
[----:B------:R-:W-:Y:S01]  /*8040*/  LOP3.LUT R166, R8, R9, RZ, 0xc0, !PT ;  /* 0x0000000908a67212 */ /* 0x000fe200078ec0ff */
[----:B------:R-:W-:Y:S01]  /*8050*/  IMAD.MOV.U32 R120, RZ, RZ, R165 ;  /* 0x000000ffff787224 */ /* 0x000fe200078e00a5 */
[C---:B------:R-:W-:Y:S01]  /*8060*/  HMMA.16816.F32.BF16 R144, R4.reuse, R20, R60 ;  /* 0x000000140490723c */ /* 0x040fe2000004183c */
[----:B------:R-:W-:Y:S01]  /*8070*/  IMAD.MOV.U32 R8, RZ, RZ, R167 ;  /* 0x000000ffff087224 */ /* 0x000fe200078e00a7 */
[----:B------:R-:W-:Y:S01]  /*8080*/  LOP3.LUT R165, R0, R2, RZ, 0xc0, !PT ;  /* 0x0000000200a57212 */ /* 0x000fe200078ec0ff */
[----:B------:R-:W-:Y:S01]  /*8090*/  IMAD.MOV.U32 R0, RZ, RZ, R89 ;  /* 0x000000ffff007224 */ /* 0x000fe200078e0059 */
[----:B------:R-:W-:Y:S01]  /*80a0*/  LOP3.LUT R167, R10, R11, RZ, 0xc0, !PT ;  /* 0x0000000b0aa77212 */ /* 0x000fe200078ec0ff */
[----:B------:R-:W-:Y:S01]  /*80b0*/  IMAD.MOV.U32 R10, RZ, RZ, R88 ;  /* 0x000000ffff0a7224 */ /* 0x000fe200078e0058 */
[----:B------:R-:W-:Y:S02]  /*80c0*/  LDSM.16.MT88.4 R48, [R200+0x11800] ;  /* 0x01180000c830783b */ /* 0x000fe40000004200 */
[C---:B------:R-:W-:Y:S08]  /*80d0*/  HMMA.16816.F32.BF16 R28, R4.reuse, R30, R44 ;  /* 0x0000001e041c723c */ /* 0x040ff0000004182c */
[----:B------:R-:W-:Y:S07]  /*80e0*/  HMMA.16816.F32.BF16 R20, R4, R22, R52 ;  /* 0x000000160414723c */ /* 0x000fee0000041834 */
[----:B------:R-:W-:Y:S01]  /*80f0*/  MOV R4, R90 ;  /* 0x0000005a00047202 */ /* 0x000fe20000000f00 */
[----:B------:R-:W-:-:S02]  /*8100*/  IMAD.MOV.U32 R5, RZ, RZ, R91 ;  /* 0x000000ffff057224 */ /* 0x000fc400078e005b */
[----:B------:R-:W2:Y:S01]  /*8110*/  LDSM.16.MT88.4 R88, [R199+0x13800] ;  /* 0x01380000c758783b */ /* 0x000ea20000004200 */
[----:B------:R-:W-:Y:S01]  /*8120*/  IMAD.MOV.U32 R9, RZ, RZ, R82 ;  /* 0x000000ffff097224 */ /* 0x000fe200078e0052 */
[----:B------:R-:W-:Y:S01]  /*8130*/  MOV R11, R83 ;  /* 0x00000053000b7202 */ /* 0x000fe20000000f00 */
[C---:B------:R-:W-:Y:S01]  /*8140*/  HMMA.16816.F32.BF16 R52, R164.reuse, R56, R104 ;  /* 0x00000038a434723c */ /* 0x040fe20000041868 */
[----:B------:R-:W3:Y:S04]  /*8150*/  LDSM.16.MT88.4 R80, [R200+0x13800] ;  /* 0x01380000c850783b */ /* 0x000ee80000004200 */
[----:B------:R-:W4:Y:S03]  /*8160*/  LDSM.16.MT88.4 R104, [R198+0x15800] ;  /* 0x01580000c668783b */ /* 0x000f260000004200 */
[----:B------:R-:W-:Y:S01]  /*8170*/  HMMA.16816.F32.BF16 R36, R164, R40, R76 ;  /* 0x00000028a424723c */ /* 0x000fe2000004184c */
[----:B------:R-:W-:Y:S01]  /*8180*/  IMAD.MOV.U32 R7, RZ, RZ, R122 ;  /* 0x000000ffff077224 */ /* 0x000fe200078e007a */
[----:B------:R-:W-:-:S06]  /*8190*/  MOV R2, R121 ;  /* 0x0000007900027202 */ /* 0x000fcc0000000f00 */
[C---:B------:R-:W-:Y:S07]  /*81a0*/  HMMA.16816.F32.BF16 R40, R164.reuse, R42, R92 ;  /* 0x0000002aa428723c */ /* 0x040fee000004185c */
[----:B------:R-:W-:Y:S02]  /*81b0*/  IMAD.MOV.U32 R95, RZ, RZ, R123 ;  /* 0x000000ffff5f7224 */ /* 0x000fe400078e007b */
[----:B------:R-:W-:Y:S01]  /*81c0*/  IMAD.MOV.U32 R6, RZ, RZ, R120 ;  /* 0x000000ffff067224 */ /* 0x000fe200078e0078 */
[C---:B-1----:R-:W-:Y:S01]  /*81d0*/  HMMA.16816.F32.BF16 R152, R164.reuse, R156, R152 ;  /* 0x0000009ca498723c */ /* 0x042fe20000041898 */
[----:B------:R-:W-:Y:S07]  /*81e0*/  LDSM.16.MT88.4 R120, [R199+0x15800] ;  /* 0x01580000c778783b */ /* 0x000fee0000004200 */
[C---:B--2---:R-:W-:Y:S07]  /*81f0*/  HMMA.16816.F32.BF16 R84, R164.reuse, R88, R224 ;  /* 0x00000058a454723c */ /* 0x044fee00000418e0 */
[----:B------:R-:W-:Y:S01]  /*8200*/  MOV R224, R95 ;  /* 0x0000005f00e07202 */ /* 0x000fe20000000f00 */
[----:B------:R-:W-:Y:S01]  /*8210*/  HMMA.16816.F32.BF16 R88, R164, R90, R228 ;  /* 0x0000005aa458723c */ /* 0x000fe200000418e4 */
[----:B------:R-:W-:-:S02]  /*8220*/  IMAD.MOV.U32 R225, RZ, RZ, R4 ;  /* 0x000000ffffe17224 */ /* 0x000fc400078e0004 */
[----:B------:R-:W-:-:S04]  /*8230*/  IMAD.MOV.U32 R226, RZ, RZ, R5 ;  /* 0x000000ffffe27224 */ /* 0x000fc800078e0005 */
[----:B------:R-:W-:Y:S02]  /*8240*/  IMAD.MOV.U32 R231, RZ, RZ, R7 ;  /* 0x000000ffffe77224 */ /* 0x000fe400078e0007 */
[----:B------:R-:W-:Y:S02]  /*8250*/  FADD.FTZ R0, R0, R224 ;  /* 0x000000e000007221 */ /* 0x000fe40000010000 */
[----:B------:R-:W-:Y:S01]  /*8260*/  FADD.FTZ R2, R2, R231 ;  /* 0x000000e702027221 */ /* 0x000fe20000010000 */
[----:B------:R-:W-:Y:S01]  /*8270*/  MOV R227, R6 ;  /* 0x0000000600e37202 */ /* 0x000fe20000000f00 */
[----:B------:R-:W-:Y:S01]  /*8280*/  FADD.FTZ R0, R226, R0 ;  /* 0x00000000e2007221 */ /* 0x000fe20000010000 */
[----:B------:R-:W-:Y:S01]  /*8290*/  HMMA.16816.F32.BF16 R156, R164, R158, R68 ;  /* 0x0000009ea49c723c */ /* 0x000fe20000041844 */
[----:B------:R-:W-:Y:S01]  /*82a0*/  FADD.FTZ R2, R225, R2 ;  /* 0x00000002e1027221 */ /* 0x000fe20000010000 */
[----:B------:R-:W-:Y:S01]  /*82b0*/  LDSM.16.MT88.4 R4, [R199+0x17800] ;  /* 0x01780000c704783b */ /* 0x000fe20000004200 */
[----:B------:R-:W-:-:S02]  /*82c0*/  FADD.FTZ R0, R10, R0 ;  /* 0x000000000a007221 */ /* 0x000fc40000010000 */
[----:B------:R-:W-:-:S03]  /*82d0*/  FADD.FTZ R2, R227, R2 ;  /* 0x00000002e3027221 */ /* 0x000fc60000010000 */
[----:B------:R-:W-:Y:S01]  /*82e0*/  HMMA.16816.F32.BF16 R44, R164, R48, R96 ;  /* 0x00000030a42c723c */ /* 0x000fe20000041860 */
[----:B------:R-:W1:Y:S01]  /*82f0*/  LDSM.16.MT88.4 R96, [R197+0x15800] ;  /* 0x01580000c560783b */ /* 0x000e620000004200 */
[----:B------:R-:W-:Y:S02]  /*8300*/  FADD.FTZ R2, R11, R2 ;  /* 0x000000020b027221 */ /* 0x000fe40000010000 */
[----:B------:R-:W-:-:S04]  /*8310*/  FADD.FTZ R0, R8, R0 ;  /* 0x0000000008007221 */ /* 0x000fc80000010000 */
[----:B------:R-:W-:Y:S01]  /*8320*/  HMMA.16816.F32.BF16 R48, R164, R50, R100 ;  /* 0x00000032a430723c */ /* 0x000fe20000041864 */
[----:B------:R-:W-:-:S07]  /*8330*/  FADD.FTZ R2, R9, R2 ;  /* 0x0000000209027221 */ /* 0x000fce0000010000 */
[----:B------:R-:W-:Y:S01]  /*8340*/  HMMA.16816.F32.BF16 R68, R164, R72, R124 ;  /* 0x00000048a444723c */ /* 0x000fe2000004187c */
[----:B------:R-:W-:-:S07]  /*8350*/  FADD.FTZ R0, R12, R0 ;  /* 0x000000000c007221 */ /* 0x000fce0000010000 */
[C---:B---3--:R-:W-:Y:S08]  /*8360*/  HMMA.16816.F32.BF16 R76, R164.reuse, R80, R132 ;  /* 0x00000050a44c723c */ /* 0x048ff00000041884 */
[C---:B------:R-:W-:Y:S01]  /*8370*/  HMMA.16816.F32.BF16 R60, R164.reuse, R64, R112 ;  /* 0x00000040a43c723c */ /* 0x040fe20000041870 */
[----:B------:R-:W2:Y:S07]  /*8380*/  LDSM.16.MT88.4 R112, [R200+0x15800] ;  /* 0x01580000c870783b */ /* 0x000eae0000004200 */
[C---:B------:R-:W-:Y:S01]  /*8390*/  HMMA.16816.F32.BF16 R72, R164.reuse, R74, R128 ;  /* 0x0000004aa448723c */ /* 0x040fe20000041880 */
[----:B------:R-:W3:Y:S07]  /*83a0*/  LDSM.16.MT88.4 R128, [R197+0x17800] ;  /* 0x01780000c580783b */ /* 0x000eee0000004200 */
[C---:B------:R-:W-:Y:S01]  /*83b0*/  HMMA.16816.F32.BF16 R80, R164.reuse, R82, R136 ;  /* 0x00000052a450723c */ /* 0x040fe20000041888 */
[----:B------:R-:W1:Y:S07]  /*83c0*/  LDSM.16.MT88.4 R136, [R198+0x17800] ;  /* 0x01780000c688783b */ /* 0x000e6e0000004200 */
[----:B----4-:R-:W-:Y:S01]  /*83d0*/  HMMA.16816.F32.BF16 R100, R164, R104, R160 ;  /* 0x00000068a464723c */ /* 0x010fe200000418a0 */
[----:B------:R-:W4:Y:S01]  /*83e0*/  LDSM.16.MT88.4 R160, [R200+0x17800] ;  /* 0x01780000c8a0783b */ /* 0x000f220000004200 */
[----:B------:R-:W-:-:S02]  /*83f0*/  FADD.FTZ R2, R15, R2 ;  /* 0x000000020f027221 */ /* 0x000fc40000010000 */
[----:B------:R-:W-:Y:S02]  /*8400*/  FADD.FTZ R0, R18, R0 ;  /* 0x0000000012007221 */ /* 0x000fe40000010000 */
[----:B------:R-:W-:Y:S02]  /*8410*/  FADD.FTZ R2, R14, R2 ;  /* 0x000000020e027221 */ /* 0x000fe40000010000 */
[----:B------:R-:W-:Y:S02]  /*8420*/  FADD.FTZ R0, R13, R0 ;  /* 0x000000000d007221 */ /* 0x000fe40000010000 */
[----:B------:R-:W-:Y:S02]  /*8430*/  FADD.FTZ R2, R244, R2 ;  /* 0x00000002f4027221 */ /* 0x000fe40000010000 */
[----:B------:R-:W-:Y:S02]  /*8440*/  FADD.FTZ R0, R245, R0 ;  /* 0x00000000f5007221 */ /* 0x000fe40000010000 */
        /* <DEDUP_REMOVED lines=9> */
[----:B------:R-:W-:Y:S01]  /*84e0*/  FADD.FTZ R0, R149, R0 ;  /* 0x0000000095007221 */ /* 0x000fe20000010000 */
[----:B------:R-:W-:Y:S01]  /*84f0*/  HMMA.16816.F32.BF16 R56, R164, R58, R108 ;  /* 0x0000003aa438723c */ /* 0x000fe2000004186c */
[----:B------:R-:W-:Y:S02]  /*8500*/  FADD.FTZ R2, R151, R2 ;  /* 0x0000000297027221 */ /* 0x000fe40000010000 */
[----:B------:R-:W-:-:S05]  /*8510*/  FADD.FTZ R0, R19, R0 ;  /* 0x0000000013007221 */ /* 0x000fca0000010000 */
[----:B------:R-:W-:Y:S01]  /*8520*/  HMMA.16816.F32.BF16 R64, R164, R66, R116 ;  /* 0x00000042a440723c */ /* 0x000fe20000041874 */
[----:B------:R-:W-:Y:S02]  /*8530*/  FADD.FTZ R243, R243, R2 ;  /* 0x00000002f3f37221 */ /* 0x000fe40000010000 */
[----:B------:R-:W-:-:S05]  /*8540*/  FADD.FTZ R250, R250, R0 ;  /* 0x00000000fafa7221 */ /* 0x000fca0000010000 */
[C---:B-1----:R-:W-:Y:S08]  /*8550*/  HMMA.16816.F32.BF16 R92, R164.reuse, R96, R236 ;  /* 0x00000060a45c723c */ /* 0x042ff000000418ec */
[C---:B--2---:R-:W-:Y:S08]  /*8560*/  HMMA.16816.F32.BF16 R108, R164.reuse, R112, R188 ;  /* 0x00000070a46c723c */ /* 0x044ff000000418bc */
[C---:B------:R-:W-:Y:S08]  /*8570*/  HMMA.16816.F32.BF16 R116, R164.reuse, R120, R180 ;  /* 0x00000078a474723c */ /* 0x040ff000000418b4 */
[C---:B---3--:R-:W-:Y:S08]  /*8580*/  HMMA.16816.F32.BF16 R124, R164.reuse, R128, R172 ;  /* 0x00000080a47c723c */ /* 0x048ff000000418ac */
[C---:B------:R-:W-:Y:S08]  /*8590*/  HMMA.16816.F32.BF16 R132, R164.reuse, R136, R168 ;  /* 0x00000088a484723c */ /* 0x040ff000000418a8 */
[C---:B----4-:R-:W-:Y:S08]  /*85a0*/  HMMA.16816.F32.BF16 R140, R164.reuse, R160, R140 ;  /* 0x000000a0a48c723c */ /* 0x050ff0000004188c */
        /* <DEDUP_REMOVED lines=11> */
[----:B------:R-:W3:Y:S04]  /*8660*/  LDL R13, [R1+0x20] ;  /* 0x00002000010d7983 */ /* 0x000ee80000100800 */
[----:B------:R-:W4:Y:S04]  /*8670*/  LDL.64 R244, [R1+0x40] ;  /* 0x0000400001f47983 */ /* 0x000f280000100a00 */
[----:B------:R-:W4:Y:S04]  /*8680*/  LDL.64 R246, [R1+0x50] ;  /* 0x0000500001f67983 */ /* 0x000f280000100a00 */
[----:B------:R-:W4:Y:S04]  /*8690*/  LDL R14, [R1+0x24] ;  /* 0x00002400010e7983 */ /* 0x000f280000100800 */
[----:B------:R-:W4:Y:S01]  /*86a0*/  LDL R242, [R1+0x28] ;  /* 0x0000280001f27983 */ /* 0x000f220000100800 */
[----:B------:R-:W-:Y:S01]  /*86b0*/  UIADD3 UR30, UR9, -0x2, URZ ;  /* 0xfffffffe091e7890 */ /* 0x000fe2000fffe03f */
[----:B------:R-:W-:-:S04]  /*86c0*/  DEPBAR.LE SB0, 0x0 ;  /* 0x000080000000791a */ /* 0x000fc80000000000 */
[----:B------:R-:W-:Y:S01]  /*86d0*/  USHF.R.S32.HI UR7, URZ, 0x1f, UR30 ;  /* 0x0000001f3f077899 */ /* 0x000fe2000801141e */
[----:B------:R-:W-:Y:S01]  /*86e0*/  IMAD.U32 R0, RZ, RZ, UR30 ;  /* 0x0000001eff007e24 */ /* 0x000fe2000f8e00ff */
[----:B------:R-:W-:-:S04]  /*86f0*/  UIMAD UR6, UR5, UR30, URZ ;  /* 0x0000001e050672a4 */ /* 0x000fc8000f8e023f */
[----:B------:R-:W-:Y:S01]  /*8700*/  UIMAD UR6, UR7, UR20, UR6 ;  /* 0x00000014070672a4 */ /* 0x000fe2000f8e0206 */
[----:B------:R-:W-:Y:S01]  /*8710*/  BAR.SYNC.DEFER_BLOCKING 0x0 ;  /* 0x0000000000007b1d */ /* 0x000fe20000010000 */
[----:B--2---:R-:W-:Y:S02]  /*8720*/  ISETP.GE.AND P6, PT, R8, c[0x0][0x220], PT ;  /* 0x0000880008007a0c */ /* 0x004fe40003fc6270 */
[----:B---3--:R-:W-:Y:S01]  /*8730*/  ISETP.GE.AND P4, PT, R13, c[0x0][0x220], PT ;  /* 0x000088000d007a0c */ /* 0x008fe20003f86270 */
[----:B----4-:R-:W-:Y:S02]  /*8740*/  IMAD.MOV.U32 R5, RZ, RZ, R245 ;  /* 0x000000ffff057224 */ /* 0x010fe400078e00f5 */
[----:B------:R-:W-:Y:S01]  /*8750*/  IMAD.MOV.U32 R4, RZ, RZ, R246 ;  /* 0x000000ffff047224 */ /* 0x000fe200078e00f6 */
[----:B------:R-:W-:-:S03]  /*8760*/  ISETP.GE.AND P5, PT, R14, c[0x0][0x220], PT ;  /* 0x000088000e007a0c */ /* 0x000fc60003fa6270 */
[----:B------:R-:W-:Y:S01]  /*8770*/  IMAD.WIDE.U32 R4, R0, UR20, R4 ;  /* 0x0000001400047c25 */ /* 0x000fe2000f8e0004 */
[----:B------:R-:W-:-:S04]  /*8780*/  ISETP.GE.AND P3, PT, R242, c[0x0][0x220], PT ;  /* 0x00008800f2007a0c */ /* 0x000fc80003f66270 */
[----:B------:R-:W-:Y:S02]  /*8790*/  IADD3 R0, R5, UR6, RZ ;  /* 0x0000000605007c10 */ /* 0x000fe4000fffe0ff */
[C---:B------:R-:W-:Y:S02]  /*87a0*/  @!P6 LEA R168, P2, R4.reuse, c[0x0][0x170], 0x1 ;  /* 0x00005c0004a8ea11 */ /* 0x040fe400078408ff */
[C---:B------:R-:W-:Y:S02]  /*87b0*/  @!P4 LEA R32, P0, R4.reuse, c[0x0][0x170], 0x1 ;  /* 0x00005c000420ca11 */ /* 0x040fe400078008ff */
[C---:B------:R-:W-:Y:S02]  /*87c0*/  @!P6 LEA.HI.X R169, R4.reuse, c[0x0][0x174], R0, 0x1, P2 ;  /* 0x00005d0004a9ea11 */ /* 0x040fe400010f0c00 */
[C---:B------:R-:W-:Y:S02]  /*87d0*/  @!P5 LEA R34, P1, R4.reuse, c[0x0][0x170], 0x1 ;  /* 0x00005c000422da11 */ /* 0x040fe400078208ff */
[----:B------:R-:W-:-:S02]  /*87e0*/  IADD3 R2, P2, R4, UR15, RZ ;  /* 0x0000000f04027c10 */ /* 0x000fc4000ff5e0ff */
[C-C-:B------:R-:W-:Y:S02]  /*87f0*/  @!P4 LEA.HI.X R33, R4.reuse, c[0x0][0x174], R0.reuse, 0x1, P0 ;  /* 0x00005d000421ca11 */ /* 0x140fe400000f0c00 */
[----:B------:R-:W-:Y:S02]  /*8800*/  @!P5 LEA.HI.X R35, R4, c[0x0][0x174], R0, 0x1, P1 ;  /* 0x00005d000423da11 */ /* 0x000fe400008f0c00 */
[----:B------:R-:W-:Y:S02]  /*8810*/  IADD3.X R5, R0, UR10, RZ, P2, !PT ;  /* 0x0000000a00057c10 */ /* 0x000fe400097fe4ff */
[----:B------:R-:W-:Y:S02]  /*8820*/  @!P6 LEA R150, P0, R2, c[0x0][0x170], 0x1 ;  /* 0x00005c000296ea11 */ /* 0x000fe400078008ff */
[----:B------:R-:W-:Y:S02]  /*8830*/  @!P3 LEA R30, P1, R4, c[0x0][0x170], 0x1 ;  /* 0x00005c00041eba11 */ /* 0x000fe400078208ff */
[C---:B------:R-:W-:Y:S01]  /*8840*/  @!P5 LEA R28, P2, R2.reuse, c[0x0][0x170], 0x1 ;  /* 0x00005c00021cda11 */ /* 0x040fe200078408ff */
[----:B------:R-:W-:Y:S01]  /*8850*/  @P6 STS.128 [R223+0x10000], RZ ;  /* 0x010000ffdf006388 */ /* 0x000fe20000000c00 */
[----:B------:R-:W-:-:S02]  /*8860*/  @!P6 LEA.HI.X R151, R2, c[0x0][0x174], R5, 0x1, P0 ;  /* 0x00005d000297ea11 */ /* 0x000fc400000f0c05 */
[----:B------:R-:W-:Y:S01]  /*8870*/  @!P3 LEA.HI.X R31, R4, c[0x0][0x174], R0, 0x1, P1 ;  /* 0x00005d00041fba11 */ /* 0x000fe200008f0c00 */
[----:B------:R-:W-:Y:S01]  /*8880*/  @!PT LDS RZ, [RZ] ;  /* 0x00000000fffff984 */ /* 0x000fe20000000800 */
[----:B------:R-:W-:Y:S01]  /*8890*/  @!PT LDS RZ, [RZ] ;  /* 0x00000000fffff984 */ /* 0x000fe20000000800 */
[----:B------:R-:W-:Y:S01]  /*88a0*/  @!PT LDS RZ, [RZ] ;  /* 0x00000000fffff984 */ /* 0x000fe20000000800 */
[----:B------:R1:W-:Y:S01]  /*88b0*/  @!P6 LDGSTS.E.BYPASS.LTC128B.128 [R223+0x10000], [R168.64] ;  /* 0x10000000a8dfefae */ /* 0x0003e2000b901d56 */
[C---:B------:R-:W-:Y:S02]  /*88c0*/  @!P3 LEA R24, P0, R2.reuse, c[0x0][0x170], 0x1 ;  /* 0x00005c000218ba11 */ /* 0x040fe400078008ff */
[C-C-:B------:R-:W-:Y:S01]  /*88d0*/  @!P5 LEA.HI.X R29, R2.reuse, c[0x0][0x174], R5.reuse, 0x1, P2 ;  /* 0x00005d00021dda11 */ /* 0x140fe200010f0c05 */
[----:B------:R-:W-:Y:S01]  /*88e0*/  @P5 STS.128 [R223+0x12000], RZ ;  /* 0x012000ffdf005388 */ /* 0x000fe20000000c00 */
[C---:B------:R-:W-:Y:S02]  /*88f0*/  IADD3 R0, P2, R2.reuse, UR15, RZ ;  /* 0x0000000f02007c10 */ /* 0x040fe4000ff5e0ff */
[C---:B------:R-:W-:Y:S01]  /*8900*/  @!P4 LEA R26, P1, R2.reuse, c[0x0][0x170], 0x1 ;  /* 0x00005c00021aca11 */ /* 0x040fe200078208ff */
[----:B------:R-:W-:Y:S01]  /*8910*/  @!PT LDS RZ, [RZ] ;  /* 0x00000000fffff984 */ /* 0x000fe20000000800 */
[----:B------:R-:W-:Y:S01]  /*8920*/  @!PT LDS RZ, [RZ] ;  /* 0x00000000fffff984 */ /* 0x000fe20000000800 */
[----:B------:R-:W-:Y:S01]  /*8930*/  @!PT LDS RZ, [RZ] ;  /* 0x00000000fffff984 */ /* 0x000fe20000000800 */
[----:B------:R2:W-:Y:S01]  /*8940*/  @!P5 LDGSTS.E.BYPASS.LTC128B.128 [R223+0x12000], [R34.64+0x80] ;  /* 0x1200008022dfdfae */ /* 0x0005e2000b901d56 */
[----:B------:R-:W-:-:S03]  /*8950*/  @!P3 LEA.HI.X R25, R2, c[0x0][0x174], R5, 0x1, P0 ;  /* 0x00005d000219ba11 */ /* 0x000fc600000f0c05 */
[----:B------:R-:W-:Y:S01]  /*8960*/  @P4 STS.128 [R223+0x14000], RZ ;  /* 0x014000ffdf004388 */ /* 0x000fe20000000c00 */
[----:B------:R-:W-:Y:S02]  /*8970*/  IADD3.X R4, R5, UR10, RZ, P2, !PT ;  /* 0x0000000a05047c10 */ /* 0x000fe400097fe4ff */
[C---:B------:R-:W-:Y:S01]  /*8980*/  @!P6 LEA R22, P0, R0.reuse, c[0x0][0x170], 0x1 ;  /* 0x00005c000016ea11 */ /* 0x040fe200078008ff */
[----:B------:R-:W-:Y:S01]  /*8990*/  @!PT LDS RZ, [RZ] ;  /* 0x00000000fffff984 */ /* 0x000fe20000000800 */
[----:B------:R-:W-:Y:S01]  /*89a0*/  @!PT LDS RZ, [RZ] ;  /* 0x00000000fffff984 */ /* 0x000fe20000000800 */
[----:B------:R-:W-:Y:S01]  /*89b0*/  @!PT LDS RZ, [RZ] ;  /* 0x00000000fffff984 */ /* 0x000fe20000000800 */
[----:B------:R2:W-:Y:S01]  /*89c0*/  @!P4 LDGSTS.E.BYPASS.LTC128B.128 [R223+0x14000], [R32.64+0x100] ;  /* 0x1400010020dfcfae */ /* 0x0005e2000b901d56 */
[----:B------:R-:W-:-:S03]  /*89d0*/  @!P5 LEA R20, P2, R0, c[0x0][0x170], 0x1 ;  /* 0x00005c000014da11 */ /* 0x000fc600078408ff */
[----:B------:R-:W-:Y:S01]  /*89e0*/  @P3 STS.128 [R223+0x16000], RZ ;  /* 0x016000ffdf003388 */ /* 0x000fe20000000c00 */
[----:B------:R-:W-:-:S03]  /*89f0*/  @!P4 LEA.HI.X R27, R2, c[0x0][0x174], R5, 0x1, P1 ;  /* 0x00005d00021bca11 */ /* 0x000fc600008f0c05 */
[----:B------:R-:W-:Y:S01]  /*8a00*/  @!PT LDS RZ, [RZ] ;  /* 0x00000000fffff984 */ /* 0x000fe20000000800 */
[----:B------:R-:W-:Y:S01]  /*8a10*/  @!PT LDS RZ, [RZ] ;  /* 0x00000000fffff984 */ /* 0x000fe20000000800 */
[----:B------:R-:W-:Y:S01]  /*8a20*/  @!PT LDS RZ, [RZ] ;  /* 0x00000000fffff984 */ /* 0x000fe20000000800 */
[----:B------:R3:W-:Y:S01]  /*8a30*/  @!P3 LDGSTS.E.BYPASS.LTC128B.128 [R223+0x16000], [R30.64+0x180] ;  /* 0x160001801edfbfae */ /* 0x0007e2000b901d56 */
[----:B------:R-:W-:-:S03]  /*8a40*/  @!P6 LEA.HI.X R23, R0, c[0x0][0x174], R4, 0x1, P0 ;  /* 0x00005d000017ea11 */ /* 0x000fc600000f0c04 */
[----:B------:R-:W-:Y:S01]  /*8a50*/  @P6 STS.128 [R223+0x10800], RZ ;  /* 0x010800ffdf006388 */ /* 0x000fe20000000c00 */
[----:B------:R-:W-:-:S03]  /*8a60*/  @!P4 LEA R18, P1, R0, c[0x0][0x170], 0x1 ;  /* 0x00005c000012ca11 */ /* 0x000fc600078208ff */
[----:B------:R-:W-:Y:S01]  /*8a70*/  @!PT LDS RZ, [RZ] ;  /* 0x00000000fffff984 */ /* 0x000fe20000000800 */
[----:B------:R-:W-:Y:S01]  /*8a80*/  @!PT LDS RZ, [RZ] ;  /* 0x00000000fffff984 */ /* 0x000fe20000000800 */
[----:B------:R-:W-:Y:S01]  /*8a90*/  @!PT LDS RZ, [RZ] ;  /* 0x00000000fffff984 */ /* 0x000fe20000000800 */
[----:B------:R4:W-:Y:S01]  /*8aa0*/  @!P6 LDGSTS.E.BYPASS.LTC128B.128 [R223+0x10800], [R150.64] ;  /* 0x1080000096dfefae */ /* 0x0009e2000b901d56 */
[C---:B------:R-:W-:Y:S02]  /*8ab0*/  @!P3 LEA R14, P0, R0.reuse, c[0x0][0x170], 0x1 ;  /* 0x00005c00000eba11 */ /* 0x040fe400078008ff */
[C---:B------:R-:W-:Y:S01]  /*8ac0*/  @!P5 LEA.HI.X R21, R0.reuse, c[0x0][0x174], R4, 0x1, P2 ;  /* 0x00005d000015da11 */ /* 0x040fe200010f0c04 */
[----:B------:R-:W-:Y:S01]  /*8ad0*/  @P5 STS.128 [R223+0x12800], RZ ;  /* 0x012800ffdf005388 */ /* 0x000fe20000000c00 */
[----:B------:R-:W-:-:S03]  /*8ae0*/  IADD3 R2, P2, R0, UR15, RZ ;  /* 0x0000000f00027c10 */ /* 0x000fc6000ff5e0ff */
[----:B------:R-:W-:Y:S01]  /*8af0*/  @!PT LDS RZ, [RZ] ;  /* 0x00000000fffff984 */ /* 0x000fe20000000800 */
[----:B------:R-:W-:Y:S01]  /*8b00*/  @!PT LDS RZ, [RZ] ;  /* 0x00000000fffff984 */ /* 0x000fe20000000800 */
[----:B------:R-:W-:Y:S01]  /*8b10*/  @!PT LDS RZ, [RZ] ;  /* 0x00000000fffff984 */ /* 0x000fe20000000800 */
[----:B------:R3:W-:Y:S01]  /*8b20*/  @!P5 LDGSTS.E.BYPASS.LTC128B.128 [R223+0x12800], [R28.64+0x80] ;  /* 0x128000801cdfdfae */ /* 0x0007e2000b901d56 */
[----:B------:R-:W-:-:S03]  /*8b30*/  @!P4 LEA.HI.X R19, R0, c[0x0][0x174], R4, 0x1, P1 ;  /* 0x00005d000013ca11 */ /* 0x000fc600008f0c04 */
[----:B------:R-:W-:Y:S01]  /*8b40*/  @P4 STS.128 [R223+0x14800], RZ ;  /* 0x014800ffdf004388 */ /* 0x000fe20000000c00 */
[----:B------:R-:W-:-:S03]  /*8b50*/  @!P3 LEA.HI.X R15, R0, c[0x0][0x174], R4, 0x1, P0 ;  /* 0x00005d00000fba11 */ /* 0x000fc600000f0c04 */
[----:B------:R-:W-:Y:S01]  /*8b60*/  @!PT LDS RZ, [RZ] ;  /* 0x00000000fffff984 */ /* 0x000fe20000000800 */
[----:B------:R-:W-:Y:S01]  /*8b70*/  @!PT LDS RZ, [RZ] ;  /* 0x00000000fffff984 */ /* 0x000fe20000000800 */
[----:B------:R-:W-:Y:S01]  /*8b80*/  @!PT LDS RZ, [RZ] ;  /* 0x00000000fffff984 */ /* 0x000fe20000000800 */
[----:B------:R1:W-:Y:S01]  /*8b90*/  @!P4 LDGSTS.E.BYPASS.LTC128B.128 [R223+0x14800], [R26.64+0x100] ;  /* 0x148001001adfcfae */ /* 0x0003e2000b901d56 */
[----:B------:R-:W-:-:S03]  /*8ba0*/  IADD3.X R4, R4, UR10, RZ, P2, !PT ;  /* 0x0000000a04047c10 */ /* 0x000fc600097fe4ff */
[----:B------:R-:W-:Y:S01]  /*8bb0*/  @P3 STS.128 [R223+0x16800], RZ ;  /* 0x016800ffdf003388 */ /* 0x000fe20000000c00 */
[----:B------:R-:W-:-:S03]  /*8bc0*/  @!P6 LEA R12, P0, R2, c[0x0][0x170], 0x1 ;  /* 0x00005c00020cea11 */ /* 0x000fc600078008ff */
[----:B------:R-:W-:Y:S01]  /*8bd0*/  @!PT LDS RZ, [RZ] ;  /* 0x00000000fffff984 */ /* 0x000fe20000000800 */
[----:B------:R-:W-:Y:S01]  /*8be0*/  @!PT LDS RZ, [RZ] ;  /* 0x00000000fffff984 */ /* 0x000fe20000000800 */
[----:B------:R-:W-:Y:S01]  /*8bf0*/  @!PT LDS RZ, [RZ] ;  /* 0x00000000fffff984 */ /* 0x000fe20000000800 */
[----:B------:R1:W-:Y:S01]  /*8c00*/  @!P3 LDGSTS.E.BYPASS.LTC128B.128 [R223+0x16800], [R24.64+0x180] ;  /* 0x1680018018dfbfae */ /* 0x0003e2000b901d56 */
[----:B------:R-:W-:-:S03]  /*8c10*/  @!P5 LEA R10, P2, R2, c[0x0][0x170], 0x1 ;  /* 0x00005c00020ada11 */ /* 0x000fc600078408ff */
[----:B------:R-:W-:Y:S01]  /*8c20*/  @P6 STS.128 [R223+0x11000], RZ ;  /* 0x011000ffdf006388 */ /* 0x000fe20000000c00 */
[----:B------:R-:W-:-:S03]  /*8c30*/  @!P4 LEA R8, P1, R2, c[0x0][0x170], 0x1 ;  /* 0x00005c000208ca11 */ /* 0x000fc600078208ff */
[----:B------:R-:W-:Y:S01]  /*8c40*/  @!PT LDS RZ, [RZ] ;  /* 0x00000000fffff984 */ /* 0x000fe20000000800 */
[----:B------:R-:W-:Y:S01]  /*8c50*/  @!PT LDS RZ, [RZ] ;  /* 0x00000000fffff984 */ /* 0x000fe20000000800 */
[----:B------:R-:W-:Y:S01]  /*8c60*/  @!PT LDS RZ, [RZ] ;  /* 0x00000000fffff984 */ /* 0x000fe20000000800 */
[----:B------:R1:W-:Y:S01]  /*8c70*/  @!P6 LDGSTS.E.BYPASS.LTC128B.128 [R223+0x11000], [R22.64] ;  /* 0x1100000016dfefae */ /* 0x0003e2000b901d56 */
[----:B------:R-:W-:-:S03]  /*8c80*/  @!P6 LEA.HI.X R13, R2, c[0x0][0x174], R4, 0x1, P0 ;  /* 0x00005d00020dea11 */ /* 0x000fc600000f0c04 */
[----:B------:R-:W-:Y:S01]  /*8c90*/  @P5 STS.128 [R223+0x13000], RZ ;  /* 0x013000ffdf005388 */ /* 0x000fe20000000c00 */
[----:B------:R-:W-:-:S03]  /*8ca0*/  @!P3 LEA R6, P0, R2, c[0x0][0x170], 0x1 ;  /* 0x00005c000206ba11 */ /* 0x000fc600078008ff */
        /* <DEDUP_REMOVED lines=10> */
[----:B------:R1:W-:Y:S04]  /*8d50*/  @!P4 LDGSTS.E.BYPASS.LTC128B.128 [R223+0x15000], [R18.64+0x100] ;  /* 0x1500010012dfcfae */ /* 0x0003e8000b901d56 */
[----:B------:R-:W-:Y:S01]  /*8d60*/  @P3 STS.128 [R223+0x17000], RZ ;  /* 0x017000ffdf003388 */ /* 0x000fe20000000c00 */
[----:B------:R-:W-:-:S03]  /*8d70*/  @!P3 LEA.HI.X R7, R2, c[0x0][0x174], R4, 0x1, P0 ;  /* 0x00005d000207ba11 */ /* 0x000fc600000f0c04 */
        /* <DEDUP_REMOVED lines=24> */
[----:B-1---5:R-:W-:Y:S04]  /*8f00*/  LDSM.16.M88.4 R20, [R196+0x8000] ;  /* 0x00800000c414783b */ /* 0x022fe80000000200 */
[----:B------:R-:W-:Y:S04]  /*8f10*/  LDSM.16.M88.4 R12, [R196+0x8800] ;  /* 0x00880000c40c783b */ /* 0x000fe80000000200 */
[----:B------:R-:W-:Y:S04]  /*8f20*/  LDSM.16.M88.4 R168, [R196+0x9000] ;  /* 0x00900000c4a8783b */ /* 0x000fe80000000200 */
[----:B------:R-:W-:Y:S04]  /*8f30*/  LDSM.16.M88.4 R176, [R196+0x9800] ;  /* 0x00980000c4b0783b */ /* 0x000fe80000000200 */
[----:B--2---:R-:W-:Y:S04]  /*8f40*/  LDSM.16.M88.4 R8, [R204] ;  /* 0x00000000cc08783b */ /* 0x004fe80000000200 */
[----:B------:R-:W-:Y:S04]  /*8f50*/  LDSM.16.M88.4 R172, [R207] ;  /* 0x00000000cfac783b */ /* 0x000fe80000000200 */
[----:B---3--:R-:W1:Y:S04]  /*8f60*/  LDSM.16.M88.4 R4, [R203] ;  /* 0x00000000cb04783b */ /* 0x008e680000000200 */
[----:B------:R-:W2:Y:S04]  /*8f70*/  LDSM.16.M88.4 R180, [R222] ;  /* 0x00000000deb4783b */ /* 0x000ea80000000200 */
[----:B------:R-:W3:Y:S04]  /*8f80*/  LDSM.16.M88.4 R188, [R221] ;  /* 0x00000000ddbc783b */ /* 0x000ee80000000200 */
[----:B------:R-:W2:Y:S04]  /*8f90*/  LDSM.16.M88.4 R232, [R220] ;  /* 0x00000000dce8783b */ /* 0x000ea80000000200 */
[----:B------:R-:W-:Y:S04]  /*8fa0*/  LDSM.16.M88.4 R236, [R202+0x9800] ;  /* 0x00980000caec783b */ /* 0x000fe80000000200 */
[----:B------:R-:W-:Y:S04]  /*8fb0*/  LDSM.16.M88.4 R244, [R201] ;  /* 0x00000000c9f4783b */ /* 0x000fe80000000200 */
[----:B------:R-:W2:Y:S01]  /*8fc0*/  S2R R242, SR_TID.X ;  /* 0x0000000000f27919 */ /* 0x000ea20000002100 */
[----:B------:R-:W-:-:S03]  /*8fd0*/  IMAD.U32 R0, RZ, RZ, UR30 ;  /* 0x0000001eff007e24 */ /* 0x000fc6000f8e00ff */
[----:B------:R-:W0:Y:S01]  /*8fe0*/  LDGDEPBAR ;  /* 0x00000000000079af */ /* 0x000e220000000000 */
        /* <DEDUP_REMOVED lines=8> */
[----:B------:R-:W-:Y:S07]  /*9070*/  LDSM.16.M88.4 R4, [R206] ;  /* 0x00000000ce04783b */ /* 0x000fee0000000200 */
[C---:B------:R-:W-:Y:S01]  /*9080*/  HMMA.16816.F32.BF16 R224, R8.reuse, R172, R32 ;  /* 0x000000ac08e0723c */ /* 0x040fe20000041820 */
[----:B------:R-:W1:Y:S07]  /*9090*/  LDSM.16.M88.4 R32, [R202+0x8000] ;  /* 0x00800000ca20783b */ /* 0x000e6e0000000200 */
[C---:B------:R-:W-:Y:S01]  /*90a0*/  HMMA.16816.F32.BF16 R176, R8.reuse, R174, R28 ;  /* 0x000000ae08b0723c */ /* 0x040fe2000004181c */
[----:B------:R-:W1:Y:S07]  /*90b0*/  LDSM.16.M88.4 R28, [R202+0x8800] ;  /* 0x00880000ca1c783b */ /* 0x000e6e0000000200 */
[C---:B--2---:R-:W-:Y:S01]  /*90c0*/  HMMA.16816.F32.BF16 R172, R8.reuse, R180, R24 ;  /* 0x000000b408ac723c */ /* 0x044fe20000041818 */
[----:B------:R-:W2:Y:S07]  /*90d0*/  LDSM.16.M88.4 R24, [R202+0x9000] ;  /* 0x00900000ca18783b */ /* 0x000eae0000000200 */
[C---:B------:R-:W-:Y:S08]  /*90e0*/  HMMA.16816.F32.BF16 R168, R8.reuse, R182, R20 ;  /* 0x000000b608a8723c */ /* 0x040ff00000041814 */
[C---:B---3--:R-:W-:Y:S08]  /*90f0*/  HMMA.16816.F32.BF16 R20, R8.reuse, R188, R12 ;  /* 0x000000bc0814723c */ /* 0x048ff0000004180c */
[C---:B------:R-:W-:Y:S08]  /*9100*/  HMMA.16816.F32.BF16 R12, R8.reuse, R190, R184 ;  /* 0x000000be080c723c */ /* 0x040ff000000418b8 */
[C---:B------:R-:W-:Y:S08]  /*9110*/  HMMA.16816.F32.BF16 R180, R8.reuse, R232, R228 ;  /* 0x000000e808b4723c */ /* 0x040ff000000418e4 */
[----:B------:R-:W-:Y:S01]  /*9120*/  HMMA.16816.F32.BF16 R192, R8, R234, R192 ;  /* 0x000000ea08c0723c */ /* 0x000fe200000418c0 */
[----:B------:R-:W3:Y:S07]  /*9130*/  LDSM.16.M88.4 R8, [R205] ;  /* 0x00000000cd08783b */ /* 0x000eee0000000200 */
[C---:B-1----:R-:W-:Y:S01]  /*9140*/  HMMA.16816.F32.BF16 R184, R4.reuse, R34, R176 ;  /* 0x0000002204b8723c */ /* 0x042fe200000418b0 */
[----:B------:R-:W1:Y:S07]  /*9150*/  LDSM.16.M88.4 R176, [R201+0x800] ;  /* 0x00080000c9b0783b */ /* 0x000e6e0000000200 */
[C---:B------:R-:W-:Y:S01]  /*9160*/  HMMA.16816.F32.BF16 R232, R4.reuse, R28, R172 ;  /* 0x0000001c04e8723c */ /* 0x040fe200000418ac */
[----:B------:R-:W1:Y:S07]  /*9170*/  LDSM.16.M88.4 R172, [R201+0x1000] ;  /* 0x00100000c9ac783b */ /* 0x000e6e0000000200 */
[C---:B------:R-:W-:Y:S01]  /*9180*/  HMMA.16816.F32.BF16 R228, R4.reuse, R30, R168 ;  /* 0x0000001e04e4723c */ /* 0x040fe200000418a8 */
[----:B------:R-:W1:Y:S07]  /*9190*/  LDSM.16.M88.4 R168, [R201+0x1800] ;  /* 0x00180000c9a8783b */ /* 0x000e6e0000000200 */
[C---:B------:R-:W-:Y:S08]  /*91a0*/  HMMA.16816.F32.BF16 R224, R4.reuse, R32, R224 ;  /* 0x0000002004e0723c */ /* 0x040ff000000418e0 */
[C---:B--2---:R-:W-:Y:S01]  /*91b0*/  HMMA.16816.F32.BF16 R188, R4.reuse, R24, R20 ;  /* 0x0000001804bc723c */ /* 0x044fe20000041814 */
[----:B------:R-:W-:Y:S07]  /*91c0*/  LDSM.16.M88.4 R20, [R196+0xa000] ;  /* 0x00a00000c414783b */ /* 0x000fee0000000200 */
[C---:B------:R-:W-:Y:S08]  /*91d0*/  HMMA.16816.F32.BF16 R32, R4.reuse, R26, R12 ;  /* 0x0000001a0420723c */ /* 0x040ff0000004180c */
[C---:B------:R-:W-:Y:S08]  /*91e0*/  HMMA.16816.F32.BF16 R28, R4.reuse, R236, R180 ;  /* 0x000000ec041c723c */ /* 0x040ff000000418b4 */
[----:B------:R-:W-:Y:S01]  /*91f0*/  HMMA.16816.F32.BF16 R24, R4, R238, R192 ;  /* 0x000000ee0418723c */ /* 0x000fe200000418c0 */
[----:B------:R-:W2:Y:S04]  /*9200*/  LDSM.16.M88.4 R4, [R203+0x2000] ;  /* 0x00200000cb04783b */ /* 0x000ea80000000200 */
[----:B------:R-:W-:Y:S03]  /*9210*/  LDSM.16.M88.4 R192, [R196+0xb800] ;  /* 0x00b80000c4c0783b */ /* 0x000fe60000000200 */
[C---:B---3--:R-:W-:Y:S01]  /*9220*/  HMMA.16816.F32.BF16 R12, R8.reuse, R244, R224 ;  /* 0x000000f4080c723c */ /* 0x048fe200000418e0 */
[----:B------:R-:W-:Y:S07]  /*9230*/  LDSM.16.M88.4 R224, [R196+0xb000] ;  /* 0x00b00000c4e0783b */ /* 0x000fee0000000200 */
[C---:B------:R-:W-:Y:S01]  /*9240*/  HMMA.16816.F32.BF16 R180, R8.reuse, R246, R184 ;  /* 0x000000f608b4723c */ /* 0x040fe200000418b8 */
[----:B------:R-:W3:Y:S07]  /*9250*/  LDSM.16.M88.4 R244, [R196+0xa800] ;  /* 0x00a80000c4f4783b */ /* 0x000eee0000000200 */
[C---:B-1----:R-:W-:Y:S08]  /*9260*/  HMMA.16816.F32.BF16 R184, R8.reuse, R176, R232 ;  /* 0x000000b008b8723c */ /* 0x042ff000000418e8 */
[C---:B------:R-:W-:Y:S08]  /*9270*/  HMMA.16816.F32.BF16 R232, R8.reuse, R178, R228 ;  /* 0x000000b208e8723c */ /* 0x040ff000000418e4 */
[C---:B------:R-:W-:Y:S08]  /*9280*/  HMMA.16816.F32.BF16 R236, R8.reuse, R172, R188 ;  /* 0x000000ac08ec723c */ /* 0x040ff000000418bc */
[C---:B------:R-:W-:Y:S01]  /*9290*/  HMMA.16816.F32.BF16 R228, R8.reuse, R174, R32 ;  /* 0x000000ae08e4723c */ /* 0x040fe20000041820 */
[----:B------:R-:W-:Y:S07]  /*92a0*/  LDSM.16.M88.4 R32, [R219] ;  /* 0x00000000db20783b */ /* 0x000fee0000000200 */
[C---:B------:R-:W-:Y:S01]  /*92b0*/  HMMA.16816.F32.BF16 R188, R8.reuse, R168, R28 ;  /* 0x000000a808bc723c */ /* 0x040fe2000004181c */
[----:B------:R-:W-:Y:S07]  /*92c0*/  LDSM.16.M88.4 R28, [R218] ;  /* 0x00000000da1c783b */ /* 0x000fee0000000200 */
[----:B------:R-:W-:Y:S01]  /*92d0*/  HMMA.16816.F32.BF16 R176, R8, R170, R24 ;  /* 0x000000aa08b0723c */ /* 0x000fe20000041818 */
[----:B------:R-:W1:Y:S07]  /*92e0*/  LDSM.16.M88.4 R8, [R204+0x2000] ;  /* 0x00200000cc08783b */ /* 0x000e6e0000000200 */
[C---:B--2---:R-:W-:Y:S08]  /*92f0*/  HMMA.16816.F32.BF16 R168, R4.reuse, R20, R12 ;  /* 0x0000001404a8723c */ /* 0x044ff0000004180c */
[C---:B------:R-:W-:Y:S08]  /*9300*/  HMMA.16816.F32.BF16 R24, R4.reuse, R22, R180 ;  /* 0x000000160418723c */ /* 0x040ff000000418b4 */
[C---:B---3--:R-:W-:Y:S08]  /*9310*/  HMMA.16816.F32.BF16 R20, R4.reuse, R244, R184 ;  /* 0x000000f40414723c */ /* 0x048ff000000418b8 */
[C---:B------:R-:W-:Y:S01]  /*9320*/  HMMA.16816.F32.BF16 R12, R4.reuse, R246, R232 ;  /* 0x000000f6040c723c */ /* 0x040fe200000418e8 */
[----:B------:R-:W2:Y:S07]  /*9330*/  LDSM.16.M88.4 R244, [R217] ;  /* 0x00000000d9f4783b */ /* 0x000eae0000000200 */
[C---:B------:R-:W-:Y:S01]  /*9340*/  HMMA.16816.F32.BF16 R232, R4.reuse, R192, R188 ;  /* 0x000000c004e8723c */ /* 0x040fe200000418bc */
[----:B------:R-:W3:Y:S07]  /*9350*/  LDSM.16.M88.4 R188, [R216] ;  /* 0x00000000d8bc783b */ /* 0x000eee0000000200 */
[C---:B------:R-:W-:Y:S01]  /*9360*/  HMMA.16816.F32.BF16 R172, R4.reuse, R224, R236 ;  /* 0x000000e004ac723c */ /* 0x040fe200000418ec */
[----:B------:R-:W-:Y:S07]  /*9370*/  LDSM.16.M88.4 R236, [R202+0xb800] ;  /* 0x00b80000caec783b */ /* 0x000fee0000000200 */
[C---:B------:R-:W-:Y:S01]  /*9380*/  HMMA.16816.F32.BF16 R228, R4.reuse, R226, R228 ;  /* 0x000000e204e4723c */ /* 0x040fe200000418e4 */
[----:B------:R-:W-:Y:S07]  /*9390*/  LDSM.16.M88.4 R224, [R202+0xa000] ;  /* 0x00a00000cae0783b */ /* 0x000fee0000000200 */
[----:B------:R-:W-:Y:S01]  /*93a0*/  HMMA.16816.F32.BF16 R192, R4, R194, R176 ;  /* 0x000000c204c0723c */ /* 0x000fe200000418b0 */
[----:B------:R-:W3:Y:S07]  /*93b0*/  LDSM.16.M88.4 R4, [R206+0x2000] ;  /* 0x00200000ce04783b */ /* 0x000eee0000000200 */
[C---:B-1----:R-:W-:Y:S01]  /*93c0*/  HMMA.16816.F32.BF16 R184, R8.reuse, R32, R168 ;  /* 0x0000002008b8723c */ /* 0x042fe200000418a8 */
[----:B------:R-:W1:Y:S07]  /*93d0*/  LDSM.16.M88.4 R168, [R202+0xa800] ;  /* 0x00a80000caa8783b */ /* 0x000e6e0000000200 */
[C---:B------:R-:W-:Y:S08]  /*93e0*/  HMMA.16816.F32.BF16 R176, R8.reuse, R28, R20 ;  /* 0x0000001c08b0723c */ /* 0x040ff00000041814 */
[C---:B------:R-:W-:Y:S01]  /*93f0*/  HMMA.16816.F32.BF16 R180, R8.reuse, R34, R24 ;  /* 0x0000002208b4723c */ /* 0x040fe20000041818 */
[----:B------:R-:W1:Y:S07]  /*9400*/  LDSM.16.M88.4 R32, [R202+0xb000] ;  /* 0x00b00000ca20783b */ /* 0x000e6e0000000200 */
[C---:B------:R-:W-:Y:S08]  /*9410*/  HMMA.16816.F32.BF16 R28, R8.reuse, R30, R12 ;  /* 0x0000001e081c723c */ /* 0x040ff0000004180c */
[C---:B--2---:R-:W-:Y:S08]  /*9420*/  HMMA.16816.F32.BF16 R24, R8.reuse, R244, R172 ;  /* 0x000000f40818723c */ /* 0x044ff000000418ac */
[C---:B------:R-:W-:Y:S01]  /*9430*/  HMMA.16816.F32.BF16 R20, R8.reuse, R246, R228 ;  /* 0x000000f60814723c */ /* 0x040fe200000418e4 */
[----:B------:R-:W-:Y:S07]  /*9440*/  LDSM.16.M88.4 R244, [R212] ;  /* 0x00000000d4f4783b */ /* 0x000fee0000000200 */
[C---:B---3--:R-:W-:Y:S01]  /*9450*/  HMMA.16816.F32.BF16 R12, R8.reuse, R188, R232 ;  /* 0x000000bc080c723c */ /* 0x048fe200000418e8 */
[----:B------:R-:W-:Y:S07]  /*9460*/  LDSM.16.M88.4 R232, [R201+0x2800] ;  /* 0x00280000c9e8783b */ /* 0x000fee0000000200 */
[----:B------:R-:W-:Y:S01]  /*9470*/  HMMA.16816.F32.BF16 R172, R8, R190, R192 ;  /* 0x000000be08ac723c */ /* 0x000fe200000418c0 */
[----:B------:R-:W-:Y:S04]  /*9480*/  LDSM.16.M88.4 R8, [R205+0x2000] ;  /* 0x00200000cd08783b */ /* 0x000fe80000000200 */
[----:B------:R-:W2:Y:S03]  /*9490*/  LDSM.16.M88.4 R192, [R201+0x2000] ;  /* 0x00200000c9c0783b */ /* 0x000ea60000000200 */
[C---:B------:R-:W-:Y:S08]  /*94a0*/  HMMA.16816.F32.BF16 R228, R4.reuse, R224, R184 ;  /* 0x000000e004e4723c */ /* 0x040ff000000418b8 */
[C---:B-1----:R-:W-:Y:S08]  /*94b0*/  HMMA.16816.F32.BF16 R188, R4.reuse, R168, R176 ;  /* 0x000000a804bc723c */ /* 0x042ff000000418b0 */
[C---:B------:R-:W-:Y:S01]  /*94c0*/  HMMA.16816.F32.BF16 R184, R4.reuse, R170, R28 ;  /* 0x000000aa04b8723c */ /* 0x040fe2000004181c */
[----:B------:R-:W1:Y:S07]  /*94d0*/  LDSM.16.M88.4 R168, [R201+0x3000] ;  /* 0x00300000c9a8783b */ /* 0x000e6e0000000200 */
[C---:B------:R-:W-:Y:S08]  /*94e0*/  HMMA.16816.F32.BF16 R224, R4.reuse, R226, R180 ;  /* 0x000000e204e0723c */ /* 0x040ff000000418b4 */
[C---:B------:R-:W-:Y:S01]  /*94f0*/  HMMA.16816.F32.BF16 R180, R4.reuse, R32, R24 ;  /* 0x0000002004b4723c */ /* 0x040fe20000041818 */
[----:B------:R-:W3:Y:S07]  /*9500*/  LDSM.16.M88.4 R24, [R201+0x3800] ;  /* 0x00380000c918783b */ /* 0x000eee0000000200 */
[C---:B------:R-:W-:Y:S01]  /*9510*/  HMMA.16816.F32.BF16 R176, R4.reuse, R34, R20 ;  /* 0x0000002204b0723c */ /* 0x040fe20000041814 */
[----:B------:R-:W-:Y:S07]  /*9520*/  LDSM.16.M88.4 R32, [R196+0xc000] ;  /* 0x00c00000c420783b */ /* 0x000fee0000000200 */
[C---:B------:R-:W-:Y:S08]  /*9530*/  HMMA.16816.F32.BF16 R28, R4.reuse, R236, R12 ;  /* 0x000000ec041c723c */ /* 0x040ff0000004180c */
[----:B------:R-:W-:Y:S01]  /*9540*/  HMMA.16816.F32.BF16 R20, R4, R238, R172 ;  /* 0x000000ee0414723c */ /* 0x000fe200000418ac */
[----:B------:R-:W3:Y:S04]  /*9550*/  LDSM.16.M88.4 R4, [R203+0x4000] ;  /* 0x00400000cb04783b */ /* 0x000ee80000000200 */
[----:B------:R-:W3:Y:S03]  /*9560*/  LDSM.16.M88.4 R236, [R196+0xd000] ;  /* 0x00d00000c4ec783b */ /* 0x000ee60000000200 */
[C---:B--2---:R-:W-:Y:S08]  /*9570*/  HMMA.16816.F32.BF16 R12, R8.reuse, R192, R228 ;  /* 0x000000c0080c723c */ /* 0x044ff000000418e4 */
[C---:B------:R-:W-:Y:S08]  /*9580*/  HMMA.16816.F32.BF16 R172, R8.reuse, R194, R224 ;  /* 0x000000c208ac723c */ /* 0x040ff000000418e0 */
[C---:B------:R-:W-:Y:S01]  /*9590*/  HMMA.16816.F32.BF16 R224, R8.reuse, R234, R184 ;  /* 0x000000ea08e0723c */ /* 0x040fe200000418b8 */
[----:B------:R-:W2:Y:S07]  /*95a0*/  LDSM.16.M88.4 R184, [R196+0xc800] ;  /* 0x00c80000c4b8783b */ /* 0x000eae0000000200 */
[C---:B-1----:R-:W-:Y:S08]  /*95b0*/  HMMA.16816.F32.BF16 R180, R8.reuse, R168, R180 ;  /* 0x000000a808b4723c */ /* 0x042ff000000418b4 */
[C---:B------:R-:W-:Y:S08]  /*95c0*/  HMMA.16816.F32.BF16 R228, R8.reuse, R232, R188 ;  /* 0x000000e808e4723c */ /* 0x040ff000000418bc */
[C---:B---3--:R-:W-:Y:S01]  /*95d0*/  HMMA.16816.F32.BF16 R232, R8.reuse, R24, R28 ;  /* 0x0000001808e8723c */ /* 0x048fe2000004181c */
[----:B------:R-:W1:Y:S07]  /*95e0*/  LDSM.16.M88.4 R28, [R196+0xd800] ;  /* 0x00d80000c41c783b */ /* 0x000e6e0000000200 */
[----:B------:R-:W-:Y:S01]  /*95f0*/  HMMA.16816.F32.BF16 R188, R8, R26, R20 ;  /* 0x0000001a08bc723c */ /* 0x000fe20000041814 */
[----:B------:R-:W-:Y:S07]  /*9600*/  LDSM.16.M88.4 R24, [R215] ;  /* 0x00000000d718783b */ /* 0x000fee0000000200 */
[----:B------:R-:W-:Y:S08]  /*9610*/  HMMA.16816.F32.BF16 R20, R4, R32, R12 ;  /* 0x000000200414723c */ /* 0x000ff0000004180c */
[----:B------:R-:W-:Y:S01]  /*9620*/  HMMA.16816.F32.BF16 R192, R8, R170, R176 ;  /* 0x000000aa08c0723c */ /* 0x000fe200000418b0 */
[----:B------:R-:W-:Y:S07]  /*9630*/  LDSM.16.M88.4 R8, [R204+0x4000] ;  /* 0x00400000cc08783b */ /* 0x000fee0000000200 */
[C---:B------:R-:W-:Y:S01]  /*9640*/  HMMA.16816.F32.BF16 R12, R4.reuse, R34, R172 ;  /* 0x00000022040c723c */ /* 0x040fe200000418ac */
[----:B------:R-:W3:Y:S07]  /*9650*/  LDSM.16.M88.4 R172, [R214] ;  /* 0x00000000d6ac783b */ /* 0x000eee0000000200 */
[C---:B------:R-:W-:Y:S01]  /*9660*/  HMMA.16816.F32.BF16 R176, R4.reuse, R236, R180 ;  /* 0x000000ec04b0723c */ /* 0x040fe200000418b4 */
[----:B------:R-:W3:Y:S07]  /*9670*/  LDSM.16.M88.4 R180, [R213] ;  /* 0x00000000d5b4783b */ /* 0x000eee0000000200 */
[C---:B--2---:R-:W-:Y:S01]  /*9680*/  HMMA.16816.F32.BF16 R168, R4.reuse, R184, R228 ;  /* 0x000000b804a8723c */ /* 0x044fe200000418e4 */
[----:B------:R-:W-:Y:S07]  /*9690*/  LDSM.16.M88.4 R228, [R202+0xc000] ;  /* 0x00c00000cae4783b */ /* 0x000fee0000000200 */
[C---:B------:R-:W-:Y:S08]  /*96a0*/  HMMA.16816.F32.BF16 R32, R4.reuse, R186, R224 ;  /* 0x000000ba0420723c */ /* 0x040ff000000418e0 */
[C---:B------:R-:W-:Y:S08]  /*96b0*/  HMMA.16816.F32.BF16 R184, R4.reuse, R238, R192 ;  /* 0x000000ee04b8723c */ /* 0x040ff000000418c0 */
[C---:B-1----:R-:W-:Y:S08]  /*96c0*/  HMMA.16816.F32.BF16 R192, R4.reuse, R28, R232 ;  /* 0x0000001c04c0723c */ /* 0x042ff000000418e8 */
[----:B------:R-:W-:Y:S01]  /*96d0*/  HMMA.16816.F32.BF16 R224, R4, R30, R188 ;  /* 0x0000001e04e0723c */ /* 0x000fe200000418bc */
[----:B------:R-:W1:Y:S07]  /*96e0*/  LDSM.16.M88.4 R4, [R206+0x4000] ;  /* 0x00400000ce04783b */ /* 0x000e6e0000000200 */
[C---:B---3--:R-:W-:Y:S08]  /*96f0*/  HMMA.16816.F32.BF16 R188, R8.reuse, R172, R168 ;  /* 0x000000ac08bc723c */ /* 0x048ff000000418a8 */
[C---:B------:R-:W-:Y:S01]  /*9700*/  HMMA.16816.F32.BF16 R168, R8.reuse, R174, R32 ;  /* 0x000000ae08a8723c */ /* 0x040fe20000041820 */
[----:B------:R-:W-:Y:S07]  /*9710*/  LDSM.16.M88.4 R172, [R202+0xd000] ;  /* 0x00d00000caac783b */ /* 0x000fee0000000200 */
[C---:B------:R-:W-:Y:S01]  /*9720*/  HMMA.16816.F32.BF16 R32, R8.reuse, R180, R176 ;  /* 0x000000b40820723c */ /* 0x040fe200000418b0 */
[----:B------:R-:W2:Y:S07]  /*9730*/  LDSM.16.M88.4 R176, [R202+0xc800] ;  /* 0x00c80000cab0783b */ /* 0x000eae0000000200 */
[C---:B------:R-:W-:Y:S01]  /*9740*/  HMMA.16816.F32.BF16 R236, R8.reuse, R24, R20 ;  /* 0x0000001808ec723c */ /* 0x040fe20000041814 */
[----:B------:R-:W3:Y:S07]  /*9750*/  LDSM.16.M88.4 R20, [R202+0xd800] ;  /* 0x00d80000ca14783b */ /* 0x000eee0000000200 */
[C---:B------:R-:W-:Y:S08]  /*9760*/  HMMA.16816.F32.BF16 R232, R8.reuse, R26, R12 ;  /* 0x0000001a08e8723c */ /* 0x040ff0000004180c */
[C---:B------:R-:W-:Y:S08]  /*9770*/  HMMA.16816.F32.BF16 R24, R8.reuse, R244, R192 ;  /* 0x000000f40818723c */ /* 0x040ff000000418c0 */
[C---:B------:R-:W-:Y:S01]  /*9780*/  HMMA.16816.F32.BF16 R12, R8.reuse, R246, R224 ;  /* 0x000000f6080c723c */ /* 0x040fe200000418e0 */
[----:B------:R-:W-:Y:S07]  /*9790*/  LDSM.16.M88.4 R224, [R201+0x4000] ;  /* 0x00400000c9e0783b */ /* 0x000fee0000000200 */
[----:B------:R-:W-:Y:S01]  /*97a0*/  HMMA.16816.F32.BF16 R28, R8, R182, R184 ;  /* 0x000000b6081c723c */ /* 0x000fe200000418b8 */
[----:B------:R-:W4:Y:S07]  /*97b0*/  LDSM.16.M88.4 R8, [R205+0x4000] ;  /* 0x00400000cd08783b */ /* 0x000f2e0000000200 */
[C---:B-1----:R-:W-:Y:S08]  /*97c0*/  HMMA.16816.F32.BF16 R180, R4.reuse, R228, R236 ;  /* 0x000000e404b4723c */ /* 0x042ff000000418ec */
[C---:B--2---:R-:W-:Y:S08]  /*97d0*/  HMMA.16816.F32.BF16 R192, R4.reuse, R176, R188 ;  /* 0x000000b004c0723c */ /* 0x044ff000000418bc */
[C---:B------:R-:W-:Y:S01]  /*97e0*/  HMMA.16816.F32.BF16 R232, R4.reuse, R230, R232 ;  /* 0x000000e604e8723c */ /* 0x040fe200000418e8 */
[----:B------:R-:W1:Y:S07]  /*97f0*/  LDSM.16.M88.4 R228, [R201+0x4800] ;  /* 0x00480000c9e4783b */ /* 0x000e6e0000000200 */
[C---:B------:R-:W-:Y:S08]  /*9800*/  HMMA.16816.F32.BF16 R188, R4.reuse, R172, R32 ;  /* 0x000000ac04bc723c */ /* 0x040ff00000041820 */
[C---:B---3--:R-:W-:Y:S01]  /*9810*/  HMMA.16816.F32.BF16 R32, R4.reuse, R20, R24 ;  /* 0x000000140420723c */ /* 0x048fe20000041818 */
[----:B------:R-:W-:Y:S07]  /*9820*/  LDSM.16.M88.4 R24, [R201+0x5000] ;  /* 0x00500000c918783b */ /* 0x000fee0000000200 */
[C---:B------:R-:W-:Y:S01]  /*9830*/  HMMA.16816.F32.BF16 R12, R4.reuse, R22, R12 ;  /* 0x00000016040c723c */ /* 0x040fe2000004180c */
[----:B------:R-:W2:Y:S07]  /*9840*/  LDSM.16.M88.4 R20, [R201+0x5800] ;  /* 0x00580000c914783b */ /* 0x000eae0000000200 */
[C---:B------:R-:W-:Y:S01]  /*9850*/  HMMA.16816.F32.BF16 R184, R4.reuse, R178, R168 ;  /* 0x000000b204b8723c */ /* 0x040fe200000418a8 */
[----:B------:R-:W-:Y:S07]  /*9860*/  LDSM.16.M88.4 R168, [R196+0xe000] ;  /* 0x00e00000c4a8783b */ /* 0x000fee0000000200 */
[----:B------:R-:W-:Y:S01]  /*9870*/  HMMA.16816.F32.BF16 R172, R4, R174, R28 ;  /* 0x000000ae04ac723c */ /* 0x000fe2000004181c */
[----:B------:R-:W3:Y:S07]  /*9880*/  LDSM.16.M88.4 R4, [R203+0x6000] ;  /* 0x00600000cb04783b */ /* 0x000eee0000000200 */
[C---:B----4-:R-:W-:Y:S08]  /*9890*/  HMMA.16816.F32.BF16 R28, R8.reuse, R224, R180 ;  /* 0x000000e0081c723c */ /* 0x050ff000000418b4 */
[C---:B------:R-:W-:Y:S01]  /*98a0*/  HMMA.16816.F32.BF16 R176, R8.reuse, R226, R232 ;  /* 0x000000e208b0723c */ /* 0x040fe200000418e8 */
[----:B------:R-:W-:Y:S07]  /*98b0*/  LDSM.16.M88.4 R232, [R208] ;  /* 0x00000000d0e8783b */ /* 0x000fee0000000200 */
[C---:B-1----:R-:W-:Y:S01]  /*98c0*/  HMMA.16816.F32.BF16 R180, R8.reuse, R230, R184 ;  /* 0x000000e608b4723c */ /* 0x042fe200000418b8 */
[----:B------:R-:W1:Y:S07]  /*98d0*/  LDSM.16.M88.4 R184, [R196+0xe800] ;  /* 0x00e80000c4b8783b */ /* 0x000e6e0000000200 */
[C---:B------:R-:W-:Y:S01]  /*98e0*/  HMMA.16816.F32.BF16 R192, R8.reuse, R228, R192 ;  /* 0x000000e408c0723c */ /* 0x040fe200000418c0 */
[----:B------:R-:W4:Y:S07]  /*98f0*/  LDSM.16.M88.4 R228, [R196+0xf000] ;  /* 0x00f00000c4e4783b */ /* 0x000f2e0000000200 */
[C---:B--2---:R-:W-:Y:S08]  /*9900*/  HMMA.16816.F32.BF16 R224, R8.reuse, R20, R32 ;  /* 0x0000001408e0723c */ /* 0x044ff00000041820 */
[C---:B------:R-:W-:Y:S08]  /*9910*/  HMMA.16816.F32.BF16 R188, R8.reuse, R24, R188 ;  /* 0x0000001808bc723c */ /* 0x040ff000000418bc */
[C---:B------:R-:W-:Y:S01]  /*9920*/  HMMA.16816.F32.BF16 R172, R8.reuse, R26, R172 ;  /* 0x0000001a08ac723c */ /* 0x040fe200000418ac */
[----:B------:R-:W2:Y:S07]  /*9930*/  LDSM.16.M88.4 R24, [R196+0xf800] ;  /* 0x00f80000c418783b */ /* 0x000eae0000000200 */
[----:B------:R-:W-:Y:S01]  /*9940*/  HMMA.16816.F32.BF16 R20, R8, R22, R12 ;  /* 0x000000160814723c */ /* 0x000fe2000004180c */
[----:B------:R-:W-:Y:S07]  /*9950*/  LDSM.16.M88.4 R12, [R204+0x6000] ;  /* 0x00600000cc0c783b */ /* 0x000fee0000000200 */
[C---:B---3--:R-:W-:Y:S01]  /*9960*/  HMMA.16816.F32.BF16 R8, R4.reuse, R168, R28 ;  /* 0x000000a80408723c */ /* 0x048fe2000004181c */
[----:B------:R-:W3:Y:S07]  /*9970*/  LDSM.16.M88.4 R28, [R211] ;  /* 0x00000000d31c783b */ /* 0x000eee0000000200 */
[C---:B------:R-:W-:Y:S01]  /*9980*/  HMMA.16816.F32.BF16 R32, R4.reuse, R170, R176 ;  /* 0x000000aa0420723c */ /* 0x040fe200000418b0 */
[----:B------:R-:W3:Y:S07]  /*9990*/  LDSM.16.M88.4 R176, [R210] ;  /* 0x00000000d2b0783b */ /* 0x000eee0000000200 */
[C---:B-1----:R-:W-:Y:S08]  /*99a0*/  HMMA.16816.F32.BF16 R192, R4.reuse, R184, R192 ;  /* 0x000000b804c0723c */ /* 0x042ff000000418c0 */
[C---:B------:R-:W-:Y:S08]  /*99b0*/  HMMA.16816.F32.BF16 R168, R4.reuse, R186, R180 ;  /* 0x000000ba04a8723c */ /* 0x040ff000000418b4 */
[C---:B----4-:R-:W-:Y:S01]  /*99c0*/  HMMA.16816.F32.BF16 R184, R4.reuse, R228, R188 ;  /* 0x000000e404b8723c */ /* 0x050fe200000418bc */
[----:B------:R-:W1:Y:S07]  /*99d0*/  LDSM.16.M88.4 R188, [R209] ;  /* 0x00000000d1bc783b */ /* 0x000e6e0000000200 */
[C---:B------:R-:W-:Y:S08]  /*99e0*/  HMMA.16816.F32.BF16 R180, R4.reuse, R230, R172 ;  /* 0x000000e604b4723c */ /* 0x040ff000000418ac */
[C---:B--2---:R-:W-:Y:S08]  /*99f0*/  HMMA.16816.F32.BF16 R172, R4.reuse, R26, R20 ;  /* 0x0000001a04ac723c */ /* 0x044ff00000041814 */
[----:B------:R-:W-:Y:S01]  /*9a00*/  HMMA.16816.F32.BF16 R224, R4, R24, R224 ;  /* 0x0000001804e0723c */ /* 0x000fe200000418e0 */
[----:B------:R-:W-:Y:S04]  /*9a10*/  LDSM.16.M88.4 R24, [R202+0xe000] ;  /* 0x00e00000ca18783b */ /* 0x000fe80000000200 */
[----:B------:R-:W-:Y:S03]  /*9a20*/  LDSM.16.M88.4 R4, [R205+0x6000] ;  /* 0x00600000cd04783b */ /* 0x000fe60000000200 */
[C---:B---3--:R-:W-:Y:S01]  /*9a30*/  HMMA.16816.F32.BF16 R20, R12.reuse, R28, R8 ;  /* 0x0000001c0c14723c */ /* 0x048fe20000041808 */
[----:B------:R-:W2:Y:S07]  /*9a40*/  LDSM.16.M88.4 R8, [R206+0x6000] ;  /* 0x00600000ce08783b */ /* 0x000eae0000000200 */
[C---:B------:R-:W-:Y:S01]  /*9a50*/  HMMA.16816.F32.BF16 R28, R12.reuse, R30, R32 ;  /* 0x0000001e0c1c723c */ /* 0x040fe20000041820 */
[----:B------:R-:W3:Y:S07]  /*9a60*/  LDSM.16.M88.4 R32, [R202+0xe800] ;  /* 0x00e80000ca20783b */ /* 0x000eee0000000200 */
[C---:B------:R-:W-:Y:S08]  /*9a70*/  HMMA.16816.F32.BF16 R192, R12.reuse, R176, R192 ;  /* 0x000000b00cc0723c */ /* 0x040ff000000418c0 */
[C---:B------:R-:W-:Y:S01]  /*9a80*/  HMMA.16816.F32.BF16 R168, R12.reuse, R178, R168 ;  /* 0x000000b20ca8723c */ /* 0x040fe200000418a8 */
[----:B------:R-:W4:Y:S07]  /*9a90*/  LDSM.16.M88.4 R176, [R201+0x6000] ;  /* 0x00600000c9b0783b */ /* 0x000f2e0000000200 */
[C---:B-1----:R-:W-:Y:S01]  /*9aa0*/  HMMA.16816.F32.BF16 R228, R12.reuse, R188, R184 ;  /* 0x000000bc0ce4723c */ /* 0x042fe200000418b8 */
[----:B------:R-:W-:Y:S01]  /*9ab0*/  IMAD.SHL.U32 R242, R242, 0x2, RZ ;  /* 0x00000002f2f27824 */ /* 0x000fe200078e00ff */
[----:B------:R-:W-:Y:S06]  /*9ac0*/  LDSM.16.M88.4 R184, [R201+0x7000] ;  /* 0x00700000c9b8783b */ /* 0x000fec0000000200 */
[C---:B------:R-:W-:Y:S08]  /*9ad0*/  HMMA.16816.F32.BF16 R236, R12.reuse, R232, R224 ;  /* 0x000000e80cec723c */ /* 0x040ff000000418e0 */
[C---:B------:R-:W-:Y:S01]  /*9ae0*/  HMMA.16816.F32.BF16 R188, R12.reuse, R190, R180 ;  /* 0x000000be0cbc723c */ /* 0x040fe200000418b4 */
[----:B------:R-:W1:Y:S07]  /*9af0*/  LDSM.16.M88.4 R180, [R202+0xf000] ;  /* 0x00f00000cab4783b */ /* 0x000e6e0000000200 */
[----:B------:R-:W-:Y:S01]  /*9b00*/  HMMA.16816.F32.BF16 R232, R12, R234, R172 ;  /* 0x000000ea0ce8723c */ /* 0x000fe200000418ac */
[----:B------:R-:W1:Y:S07]  /*9b10*/  LDSM.16.M88.4 R172, [R201+0x6800] ;  /* 0x00680000c9ac783b */ /* 0x000e6e0000000200 */
[C---:B--2---:R-:W-:Y:S08]  /*9b20*/  HMMA.16816.F32.BF16 R12, R8.reuse, R24, R20 ;  /* 0x00000018080c723c */ /* 0x044ff00000041814 */
[----:B------:R-:W-:Y:S01]  /*9b30*/  HMMA.16816.F32.BF16 R20, R8, R26, R28 ;  /* 0x0000001a0814723c */ /* 0x000fe2000004181c */
[----:B------:R-:W-:-:S05]  /*9b40*/  LOP3.LUT R242, R242, 0x6, RZ, 0xc0, !PT ;  /* 0x00000006f2f27812 */ /* 0x000fca00078ec0ff */
[----:B------:R-:W-:Y:S02]  /*9b50*/  IMAD R0, R0, 0x40, R242 ;  /* 0x0000004000007824 */ /* 0x000fe400078e02f2 */
[----:B---3--:R-:W-:Y:S08]  /*9b60*/  HMMA.16816.F32.BF16 R28, R8, R32, R192 ;  /* 0x00000020081c723c */ /* 0x008ff000000418c0 */
[C---:B----4-:R-:W-:Y:S08]  /*9b70*/  HMMA.16816.F32.BF16 R224, R4.reuse, R176, R12 ;  /* 0x000000b004e0723c */ /* 0x050ff0000004180c */
[----:B------:R-:W-:Y:S01]  /*9b80*/  HMMA.16816.F32.BF16 R24, R4, R178, R20 ;  /* 0x000000b20418723c */ /* 0x000fe20000041814 */
[----:B------:R-:W-:-:S02]  /*9b90*/  IADD3 R13, R0, 0x1, RZ ;  /* 0x00000001000d7810 */ /* 0x000fc40007ffe0ff */
[C---:B------:R-:W-:Y:S02]  /*9ba0*/  IADD3 R12, R0.reuse, 0x8, RZ ;  /* 0x00000008000c7810 */ /* 0x040fe40007ffe0ff */
[----:B------:R-:W2:Y:S08]  /*9bb0*/  I2F R14, R13 ;  /* 0x0000000d000e7306 */ /* 0x000eb00000201400 */
[----:B------:R-:W3:Y:S01]  /*9bc0*/  I2F R15, R12 ;  /* 0x0000000c000f7306 */ /* 0x000ee20000201400 */
[----:B------:R-:W-:Y:S01]  /*9bd0*/  HMMA.16816.F32.BF16 R168, R8, R34, R168 ;  /* 0x0000002208a8723c */ /* 0x000fe200000418a8 */
[----:B------:R-:W-:-:S07]  /*9be0*/  IADD3 R2, R0, 0x9, RZ ;  /* 0x0000000900027810 */ /* 0x000fce0007ffe0ff */
[----:B-1----:R-:W-:Y:S01]  /*9bf0*/  HMMA.16816.F32.BF16 R32, R8, R180, R228 ;  /* 0x000000b40820723c */ /* 0x002fe200000418e4 */
[----:B--2---:R-:W-:-:S07]  /*9c00*/  FFMA.FTZ R18, R14, UR4, R227 ;  /* 0x000000040e127c23 */ /* 0x004fce00080100e3 */
[----:B------:R-:W-:Y:S01]  /*9c10*/  HMMA.16816.F32.BF16 R188, R8, R182, R188 ;  /* 0x000000b608bc723c */ /* 0x000fe200000418bc */
[----:B------:R-:W1:Y:S01]  /*9c20*/  LDSM.16.M88.4 R180, [R202+0xf800] ;  /* 0x00f80000cab4783b */ /* 0x000e620000000200 */
[----:B---3--:R-:W-:Y:S01]  /*9c30*/  FFMA.FTZ R20, R15, UR4, R24 ;  /* 0x000000040f147c23 */ /* 0x008fe20008010018 */
[----:B------:R-:W-:Y:S02]  /*9c40*/  ISETP.GE.AND P2, PT, R13, R17, PT ;  /* 0x000000110d00720c */ /* 0x000fe40003f46270 */
[----:B------:R-:W-:Y:S01]  /*9c50*/  ISETP.GE.AND P1, PT, R12, R16, PT ;  /* 0x000000100c00720c */ /* 0x000fe20003f26270 */
[----:B------:R2:W3:Y:S02]  /*9c60*/  I2F R19, R2 ;  /* 0x0000000200137306 */ /* 0x0004e40000201400 */
[----:B------:R-:W-:Y:S01]  /*9c70*/  HMMA.16816.F32.BF16 R28, R4, R172, R28 ;  /* 0x000000ac041c723c */ /* 0x000fe2000004181c */
[----:B------:R-:W-:Y:S02]  /*9c80*/  FSEL R193, R18, -INF , !P2 ;  /* 0xff80000012c17808 */ /* 0x000fe40005000000 */
[----:B------:R-:W-:-:S02]  /*9c90*/  FSEL R151, R20, -INF , !P1 ;  /* 0xff80000014977808 */ /* 0x000fc40004800000 */
[CC--:B------:R-:W-:Y:S02]  /*9ca0*/  ISETP.GE.AND P2, PT, R2.reuse, R16.reuse, PT ;  /* 0x000000100200720c */ /* 0x0c0fe40003f46270 */
[----:B------:R-:W-:Y:S02]  /*9cb0*/  ISETP.GE.AND P1, PT, R2, R17, PT ;  /* 0x000000110200720c */ /* 0x000fe40003f26270 */
[----:B------:R-:W-:Y:S02]  /*9cc0*/  ISETP.GE.AND P0, PT, R13, R16, PT ;  /* 0x000000100d00720c */ /* 0x000fe40003f06270 */
[C---:B--2---:R-:W-:Y:S02]  /*9cd0*/  IADD3 R2, R0.reuse, 0x11, RZ ;  /* 0x0000001100027810 */ /* 0x044fe40007ffe0ff */
[----:B------:R-:W-:Y:S02]  /*9ce0*/  IADD3 R13, R0, 0x10, RZ ;  /* 0x00000010000d7810 */ /* 0x000fe40007ffe0ff */
[----:B------:R-:W2:Y:S01]  /*9cf0*/  I2F R18, R2 ;  /* 0x0000000200127306 */ /* 0x000ea20000201400 */
[----:B------:R-:W-:Y:S01]  /*9d00*/  FFMA.FTZ R21, R14, UR4, R225 ;  /* 0x000000040e157c23 */ /* 0x000fe200080100e1 */
[----:B------:R-:W-:Y:S01]  /*9d10*/  HMMA.16816.F32.BF16 R168, R4, R174, R168 ;  /* 0x000000ae04a8723c */ /* 0x000fe200000418a8 */
[----:B------:R-:W4:Y:S01]  /*9d20*/  LDSM.16.M88.4 R172, [R201+0x7800] ;  /* 0x00780000c9ac783b */ /* 0x000f220000000200 */
[----:B------:R-:W-:Y:S01]  /*9d30*/  FFMA.FTZ R15, R15, UR4, R26 ;  /* 0x000000040f0f7c23 */ /* 0x000fe2000801001a */
[----:B------:R-:W-:-:S03]  /*9d40*/  UISETP.GE.AND UP0, UPT, UR9, 0x3, UPT ;  /* 0x000000030900788c */ /* 0x000fc6000bf06270 */
[----:B------:R1:W1:Y:S01]  /*9d50*/  I2F R14, R13 ;  /* 0x0000000d000e7306 */ /* 0x0002620000201400 */
[----:B------:R-:W-:Y:S01]  /*9d60*/  FSEL R150, R21, -INF , !P0 ;  /* 0xff80000015967808 */ /* 0x000fe20004000000 */
[C---:B---3--:R-:W-:Y:S01]  /*9d70*/  FFMA.FTZ R20, R19.reuse, UR4, R25 ;  /* 0x0000000413147c23 */ /* 0x048fe20008010019 */
[----:B------:R-:W-:Y:S01]  /*9d80*/  ISETP.GE.AND P0, PT, R12, R17, PT ;  /* 0x000000110c00720c */ /* 0x000fe20003f06270 */
[----:B------:R-:W-:Y:S01]  /*9d90*/  FFMA.FTZ R19, R19, UR4, R27 ;  /* 0x0000000413137c23 */ /* 0x000fe2000801001b */
[----:B------:R-:W-:Y:S01]  /*9da0*/  IADD3 R12, R0, 0x18, RZ ;  /* 0x00000018000c7810 */ /* 0x000fe20007ffe0ff */
[----:B------:R-:W-:Y:S01]  /*9db0*/  HMMA.16816.F32.BF16 R176, R4, R184, R32 ;  /* 0x000000b804b0723c */ /* 0x000fe20000041820 */
[----:B------:R-:W-:Y:S01]  /*9dc0*/  FSEL R192, R15, -INF , !P0 ;  /* 0xff8000000fc07808 */ /* 0x000fe20004000000 */
[----:B------:R-:W-:-:S04]  /*9dd0*/  DEPBAR.LE SB0, 0x0 ;  /* 0x000080000000791a */ /* 0x000fc80000000000 */
[----:B------:R-:W3:Y:S01]  /*9de0*/  I2F R15, R12 ;  /* 0x0000000c000f7306 */ /* 0x000ee20000201400 */
[----:B------:R-:W-:Y:S01]  /*9df0*/  FSEL R184, R19, -INF , !P1 ;  /* 0xff80000013b87808 */ /* 0x000fe20004800000 */
[----:B--2---:R-:W-:Y:S01]  /*9e00*/  FFMA.FTZ R19, R18, UR4, R29 ;  /* 0x0000000412137c23 */ /* 0x004fe2000801001d */
[----:B------:R-:W-:Y:S01]  /*9e10*/  FSEL R149, R20, -INF , !P2 ;  /* 0xff80000014957808 */ /* 0x000fe20005000000 */
[----:B------:R-:W-:Y:S01]  /*9e20*/  BAR.SYNC.DEFER_BLOCKING 0x0 ;  /* 0x0000000000007b1d */ /* 0x000fe20000010000 */
[CC--:B------:R-:W-:Y:S02]  /*9e30*/  ISETP.GE.AND P0, PT, R13.reuse, R16.reuse, PT ;  /* 0x000000100d00720c */ /* 0x0c0fe40003f06270 */
[----:B------:R-:W-:Y:S02]  /*9e40*/  ISETP.GE.AND P2, PT, R13, R17, PT ;  /* 0x000000110d00720c */ /* 0x000fe40003f46270 */
[----:B------:R-:W-:Y:S02]  /*9e50*/  ISETP.GE.AND P1, PT, R2, R16, PT ;  /* 0x000000100200720c */ /* 0x000fe40003f26270 */
[----:B-1----:R-:W-:Y:S01]  /*9e60*/  IADD3 R13, R0, 0x19, RZ ;  /* 0x00000019000d7810 */ /* 0x002fe20007ffe0ff */
[C---:B------:R-:W-:Y:S01]  /*9e70*/  FFMA.FTZ R20, R14.reuse, UR4, R28 ;  /* 0x000000040e147c23 */ /* 0x040fe2000801001c */
[----:B------:R-:W-:Y:S01]  /*9e80*/  FSEL R227, R19, -INF , !P1 ;  /* 0xff80000013e37808 */ /* 0x000fe20004800000 */
[----:B------:R-:W-:-:S02]  /*9e90*/  FFMA.FTZ R21, R14, UR4, R30 ;  /* 0x000000040e157c23 */ /* 0x000fc4000801001e */
[----:B------:R-:W1:Y:S01]  /*9ea0*/  I2F R14, R13 ;  /* 0x0000000d000e7306 */ /* 0x000e620000201400 */
[----:B------:R-:W-:Y:S02]  /*9eb0*/  FFMA.FTZ R19, R18, UR4, R31 ;  /* 0x0000000412137c23 */ /* 0x000fe4000801001f */
[----:B------:R-:W-:Y:S01]  /*9ec0*/  HMMA.16816.F32.BF16 R28, R8, R180, R236 ;  /* 0x000000b4081c723c */ /* 0x000fe200000418ec */
[----:B------:R-:W-:Y:S02]  /*9ed0*/  FSEL R240, R20, -INF , !P0 ;  /* 0xff80000014f07808 */ /* 0x000fe40004000000 */
[----:B------:R-:W-:Y:S02]  /*9ee0*/  ISETP.GE.AND P0, PT, R2, R17, PT ;  /* 0x000000110200720c */ /* 0x000fe40003f06270 */
[----:B------:R-:W-:Y:S01]  /*9ef0*/  IADD3 R2, R0, 0x20, RZ ;  /* 0x0000002000027810 */ /* 0x000fe20007ffe0ff */
[----:B---3--:R-:W-:Y:S01]  /*9f00*/  FFMA.FTZ R20, R15, UR4, R168 ;  /* 0x000000040f147c23 */ /* 0x008fe200080100a8 */
[----:B------:R-:W-:-:S02]  /*9f10*/  FSEL R241, R21, -INF , !P2 ;  /* 0xff80000015f17808 */ /* 0x000fc40005000000 */
[CC--:B------:R-:W-:Y:S01]  /*9f20*/  ISETP.GE.AND P2, PT, R12.reuse, R16.reuse, PT ;  /* 0x000000100c00720c */ /* 0x0c0fe20003f46270 */
[----:B------:R2:W3:Y:S01]  /*9f30*/  I2F R18, R2 ;  /* 0x0000000200127306 */ /* 0x0004e20000201400 */
[----:B------:R-:W-:Y:S01]  /*9f40*/  FSEL R237, R19, -INF , !P0 ;  /* 0xff80000013ed7808 */ /* 0x000fe20004000000 */
[----:B------:R-:W-:Y:S01]  /*9f50*/  HMMA.16816.F32.BF16 R32, R4, R186, R188 ;  /* 0x000000ba0420723c */ /* 0x000fe200000418bc */
[----:B------:R-:W-:Y:S01]  /*9f60*/  FFMA.FTZ R19, R15, UR4, R170 ;  /* 0x000000040f137c23 */ /* 0x000fe200080100aa */
[-C--:B------:R-:W-:Y:S02]  /*9f70*/  ISETP.GE.AND P1, PT, R12, R17.reuse, PT ;  /* 0x000000110c00720c */ /* 0x080fe40003f26270 */
[----:B------:R-:W-:Y:S01]  /*9f80*/  FSEL R225, R20, -INF , !P2 ;  /* 0xff80000014e17808 */ /* 0x000fe20005000000 */
[----:B-1----:R-:W-:Y:S01]  /*9f90*/  FFMA.FTZ R20, R14, UR4, R169 ;  /* 0x000000040e147c23 */ /* 0x002fe200080100a9 */
[C---:B------:R-:W-:Y:S02]  /*9fa0*/  ISETP.GE.AND P0, PT, R13.reuse, R16, PT ;  /* 0x000000100d00720c */ /* 0x040fe40003f06270 */
[----:B------:R-:W-:Y:S01]  /*9fb0*/  ISETP.GE.AND P2, PT, R13, R17, PT ;  /* 0x000000110d00720c */ /* 0x000fe20003f46270 */
[----:B------:R-:W-:Y:S01]  /*9fc0*/  HMMA.16816.F32.BF16 R24, R8, R182, R232 ;  /* 0x000000b60818723c */ /* 0x000fe200000418e8 */
[----:B------:R-:W-:-:S02]  /*9fd0*/  IADD3 R12, R0, 0x21, RZ ;  /* 0x00000021000c7810 */ /* 0x000fc40007ffe0ff */
[----:B------:R-:W-:Y:S02]  /*9fe0*/  IADD3 R13, R0, 0x28, RZ ;  /* 0x00000028000d7810 */ /* 0x000fe40007ffe0ff */
[----:B------:R-:W-:Y:S01]  /*9ff0*/  FSEL R236, R19, -INF , !P1 ;  /* 0xff80000013ec7808 */ /* 0x000fe20004800000 */
[----:B------:R-:W-:Y:S01]  /*a000*/  FFMA.FTZ R19, R14, UR4, R171 ;  /* 0x000000040e137c23 */ /* 0x000fe200080100ab */
[----:B------:R-:W1:Y:S01]  /*a010*/  I2F R15, R12 ;  /* 0x0000000c000f7306 */ /* 0x000e620000201400 */
[----:B------:R-:W-:Y:S02]  /*a020*/  FSEL R169, R20, -INF , !P0 ;  /* 0xff80000014a97808 */ /* 0x000fe40004000000 */
[C---:B------:R-:W-:Y:S02]  /*a030*/  ISETP.GE.AND P1, PT, R2.reuse, R16, PT ;  /* 0x000000100200720c */ /* 0x040fe40003f26270 */
[----:B------:R-:W-:-:S03]  /*a040*/  ISETP.GE.AND P0, PT, R2, R17, PT ;  /* 0x000000110200720c */ /* 0x000fc60003f06270 */
[----:B------:R-:W1:Y:S01]  /*a050*/  I2F R14, R13 ;  /* 0x0000000d000e7306 */ /* 0x000e620000201400 */
[----:B--2---:R-:W-:Y:S01]  /*a060*/  IADD3 R2, R0, 0x29, RZ ;  /* 0x0000002900027810 */ /* 0x004fe20007ffe0ff */
[----:B----4-:R-:W-:Y:S01]  /*a070*/  HMMA.16816.F32.BF16 R28, R4, R172, R28 ;  /* 0x000000ac041c723c */ /* 0x010fe2000004181c */
[----:B---3--:R-:W-:Y:S01]  /*a080*/  FFMA.FTZ R20, R18, UR4, R176 ;  /* 0x0000000412147c23 */ /* 0x008fe200080100b0 */
[----:B------:R-:W-:-:S04]  /*a090*/  IADD3 R9, R0, 0x30, RZ ;  /* 0x0000003000097810 */ /* 0x000fc80007ffe0ff */
[----:B------:R-:W2:Y:S01]  /*a0a0*/  I2F R11, R2 ;  /* 0x00000002000b7306 */ /* 0x000ea20000201400 */
[----:B------:R-:W-:Y:S01]  /*a0b0*/  FSEL R170, R19, -INF , !P2 ;  /* 0xff80000013aa7808 */ /* 0x000fe20005000000 */
[----:B------:R-:W-:Y:S01]  /*a0c0*/  FFMA.FTZ R8, R18, UR4, R178 ;  /* 0x0000000412087c23 */ /* 0x000fe200080100b2 */
[----:B------:R-:W-:Y:S02]  /*a0d0*/  FSEL R238, R20, -INF , !P1 ;  /* 0xff80000014ee7808 */ /* 0x000fe40004800000 */
[CC--:B------:R-:W-:Y:S02]  /*a0e0*/  ISETP.GE.AND P2, PT, R12.reuse, R16.reuse, PT ;  /* 0x000000100c00720c */ /* 0x0c0fe40003f46270 */
[----:B------:R-:W-:Y:S02]  /*a0f0*/  ISETP.GE.AND P1, PT, R12, R17, PT ;  /* 0x000000110c00720c */ /* 0x000fe40003f26270 */
[----:B------:R-:W3:Y:S01]  /*a100*/  I2F R12, R9 ;  /* 0x00000009000c7306 */ /* 0x000ee20000201400 */
[----:B-1----:R-:W-:Y:S01]  /*a110*/  FFMA.FTZ R18, R15, UR4, R177 ;  /* 0x000000040f127c23 */ /* 0x002fe200080100b1 */
[----:B------:R-:W-:Y:S01]  /*a120*/  FSEL R248, R8, -INF , !P0 ;  /* 0xff80000008f87808 */ /* 0x000fe20004000000 */
[----:B------:R-:W-:Y:S01]  /*a130*/  FFMA.FTZ R10, R14, UR4, R32 ;  /* 0x000000040e0a7c23 */ /* 0x000fe20008010020 */
[----:B------:R-:W-:Y:S01]  /*a140*/  ISETP.GE.AND P0, PT, R13, R16, PT ;  /* 0x000000100d00720c */ /* 0x000fe20003f06270 */
[----:B------:R-:W-:Y:S01]  /*a150*/  FFMA.FTZ R15, R15, UR4, R179 ;  /* 0x000000040f0f7c23 */ /* 0x000fe200080100b3 */
[----:B------:R-:W-:Y:S01]  /*a160*/  IADD3 R8, R0, 0x31, RZ ;  /* 0x0000003100087810 */ /* 0x000fe20007ffe0ff */
[----:B------:R-:W-:Y:S01]  /*a170*/  HMMA.16816.F32.BF16 R20, R4, R174, R24 ;  /* 0x000000ae0414723c */ /* 0x000fe20000041818 */
[----:B------:R-:W-:-:S02]  /*a180*/  FSEL R239, R10, -INF , !P0 ;  /* 0xff8000000aef7808 */ /* 0x000fc40004000000 */
[----:B------:R-:W-:Y:S01]  /*a190*/  FSEL R249, R15, -INF , !P1 ;  /* 0xff8000000ff97808 */ /* 0x000fe20004800000 */
[----:B------:R-:W1:Y:S01]  /*a1a0*/  I2F R10, R8 ;  /* 0x00000008000a7306 */ /* 0x000e620000201400 */
[C---:B------:R-:W-:Y:S02]  /*a1b0*/  ISETP.GE.AND P1, PT, R2.reuse, R16, PT ;  /* 0x000000100200720c */ /* 0x040fe40003f26270 */
[-C--:B------:R-:W-:Y:S01]  /*a1c0*/  ISETP.GE.AND P0, PT, R2, R17.reuse, PT ;  /* 0x000000110200720c */ /* 0x080fe20003f06270 */
[----:B--2---:R-:W-:Y:S01]  /*a1d0*/  FFMA.FTZ R5, R11, UR4, R33 ;  /* 0x000000040b057c23 */ /* 0x004fe20008010021 */
[----:B------:R-:W-:Y:S01]  /*a1e0*/  IADD3 R2, R0, 0x38, RZ ;  /* 0x0000003800027810 */ /* 0x000fe20007ffe0ff */
[----:B------:R-:W-:Y:S01]  /*a1f0*/  FFMA.FTZ R14, R14, UR4, R34 ;  /* 0x000000040e0e7c23 */ /* 0x000fe20008010022 */
[----:B------:R-:W-:Y:S02]  /*a200*/  FSEL R171, R18, -INF , !P2 ;  /* 0xff80000012ab7808 */ /* 0x000fe40005000000 */
[----:B------:R-:W2:Y:S01]  /*a210*/  I2F R4, R2 ;  /* 0x0000000200047306 */ /* 0x000ea20000201400 */
[----:B------:R-:W-:Y:S01]  /*a220*/  FSEL R34, R5, -INF , !P1 ;  /* 0xff80000005227808 */ /* 0x000fe20004800000 */
[----:B---3--:R-:W-:Y:S01]  /*a230*/  FFMA.FTZ R5, R12, UR4, R30 ;  /* 0x000000040c057c23 */ /* 0x008fe2000801001e */
[----:B------:R-:W-:-:S02]  /*a240*/  ISETP.GE.AND P2, PT, R13, R17, PT ;  /* 0x000000110d00720c */ /* 0x000fc40003f46270 */
[----:B------:R-:W-:Y:S01]  /*a250*/  ISETP.GE.AND P1, PT, R9, R17, PT ;  /* 0x000000110900720c */ /* 0x000fe20003f26270 */
[----:B------:R-:W-:Y:S01]  /*a260*/  FFMA.FTZ R6, R11, UR4, R35 ;  /* 0x000000040b067c23 */ /* 0x000fe20008010023 */
[----:B------:R-:W-:Y:S01]  /*a270*/  FSEL R35, R14, -INF , !P2 ;  /* 0xff8000000e237808 */ /* 0x000fe20005000000 */
[----:B------:R-:W-:Y:S01]  /*a280*/  FFMA.FTZ R7, R12, UR4, R28 ;  /* 0x000000040c077c23 */ /* 0x000fe2000801001c */
[----:B------:R-:W-:Y:S02]  /*a290*/  FSEL R183, R5, -INF , !P1 ;  /* 0xff80000005b77808 */ /* 0x000fe40004800000 */
[-C--:B------:R-:W-:Y:S01]  /*a2a0*/  ISETP.GE.AND P2, PT, R9, R16.reuse, PT ;  /* 0x000000100900720c */ /* 0x080fe20003f46270 */
[----:B------:R3:W4:Y:S01]  /*a2b0*/  I2F R5, R0 ;  /* 0x0000000000057306 */ /* 0x0007220000201400 */
[----:B------:R-:W-:Y:S01]  /*a2c0*/  FSEL R242, R6, -INF , !P0 ;  /* 0xff80000006f27808 */ /* 0x000fe20004000000 */
[----:B-1----:R-:W-:Y:S01]  /*a2d0*/  FFMA.FTZ R6, R10, UR4, R29 ;  /* 0x000000040a067c23 */ /* 0x002fe2000801001d */
[----:B------:R-:W-:Y:S01]  /*a2e0*/  ISETP.GE.AND P0, PT, R8, R16, PT ;  /* 0x000000100800720c */ /* 0x000fe20003f06270 */
[----:B------:R-:W-:Y:S01]  /*a2f0*/  FFMA.FTZ R10, R10, UR4, R31 ;  /* 0x000000040a0a7c23 */ /* 0x000fe2000801001f */
[----:B------:R-:W-:-:S02]  /*a300*/  FSEL R181, R7, -INF , !P2 ;  /* 0xff80000007b57808 */ /* 0x000fc40005000000 */
[-C--:B------:R-:W-:Y:S02]  /*a310*/  ISETP.GE.AND P2, PT, R8, R17.reuse, PT ;  /* 0x000000110800720c */ /* 0x080fe40003f46270 */
[----:B------:R-:W-:Y:S01]  /*a320*/  FSEL R173, R6, -INF , !P0 ;  /* 0xff80000006ad7808 */ /* 0x000fe20004000000 */
[----:B--2---:R-:W-:Y:S01]  /*a330*/  FFMA.FTZ R6, R4, UR4, R20 ;  /* 0x0000000404067c23 */ /* 0x004fe20008010014 */
[----:B------:R-:W-:Y:S02]  /*a340*/  FSEL R195, R10, -INF , !P2 ;  /* 0xff8000000ac37808 */ /* 0x000fe40005000000 */
[-C--:B------:R-:W-:Y:S02]  /*a350*/  ISETP.GE.AND P2, PT, R2, R16.reuse, PT ;  /* 0x000000100200720c */ /* 0x080fe40003f46270 */
[C---:B------:R-:W-:Y:S02]  /*a360*/  ISETP.GE.AND P1, PT, R0.reuse, R16, PT ;  /* 0x000000100000720c */ /* 0x040fe40003f26270 */
[----:B------:R-:W-:Y:S01]  /*a370*/  ISETP.GE.AND P0, PT, R0, R17, PT ;  /* 0x000000110000720c */ /* 0x000fe20003f06270 */
[----:B------:R-:W-:Y:S01]  /*a380*/  FFMA.FTZ R7, R4, UR4, R22 ;  /* 0x0000000404077c23 */ /* 0x000fe20008010016 */
[----:B---3--:R-:W-:-:S02]  /*a390*/  IADD3 R0, R0, 0x39, RZ ;  /* 0x0000003900007810 */ /* 0x008fc40007ffe0ff */
[----:B------:R-:W-:Y:S02]  /*a3a0*/  FSEL R175, R6, -INF , !P2 ;  /* 0xff80000006af7808 */ /* 0x000fe40005000000 */
[----:B------:R-:W-:Y:S01]  /*a3b0*/  ISETP.GE.AND P2, PT, R2, R17, PT ;  /* 0x000000110200720c */ /* 0x000fe20003f46270 */
[C---:B----4-:R-:W-:Y:S01]  /*a3c0*/  FFMA.FTZ R2, R5.reuse, UR4, R224 ;  /* 0x0000000405027c23 */ /* 0x050fe200080100e0 */
[----:B------:R-:W1:Y:S01]  /*a3d0*/  I2F R4, R0 ;  /* 0x0000000000047306 */ /* 0x000e620000201400 */
[----:B------:R-:W-:Y:S01]  /*a3e0*/  FFMA.FTZ R5, R5, UR4, R226 ;  /* 0x0000000405057c23 */ /* 0x000fe200080100e2 */
[----:B------:R-:W-:Y:S02]  /*a3f0*/  FSEL R226, R7, -INF , !P2 ;  /* 0xff80000007e27808 */ /* 0x000fe40005000000 */
[----:B------:R-:W-:Y:S02]  /*a400*/  ISETP.GE.AND P2, PT, R0, R16, PT ;  /* 0x000000100000720c */ /* 0x000fe40003f46270 */
[----:B------:R-:W-:-:S02]  /*a410*/  FSEL R16, R2, -INF , !P1 ;  /* 0xff80000002107808 */ /* 0x000fc40004800000 */
[----:B------:R-:W-:Y:S02]  /*a420*/  ISETP.GE.AND P1, PT, R0, R17, PT ;  /* 0x000000110000720c */ /* 0x000fe40003f26270 */
[----:B------:R-:W-:Y:S02]  /*a430*/  FSEL R17, R5, -INF , !P0 ;  /* 0xff80000005117808 */ /* 0x000fe40004000000 */
[----:B------:R-:W-:Y:S01]  /*a440*/  PLOP3.LUT P0, PT, PT, PT, UP0, 0x80, 0x0 ;  /* 0x000000000000781c */ /* 0x000fe20003f0f008 */
[C---:B-1----:R-:W-:Y:S02]  /*a450*/  FFMA.FTZ R0, R4.reuse, UR4, R21 ;  /* 0x0000000404007c23 */ /* 0x042fe40008010015 */
[----:B------:R-:W-:-:S03]  /*a460*/  FFMA.FTZ R4, R4, UR4, R23 ;  /* 0x0000000404047c23 */ /* 0x000fc60008010017 */
[----:B------:R-:W-:Y:S02]  /*a470*/  FSEL R252, R0, -INF , !P2 ;  /* 0xff80000000fc7808 */ /* 0x000fe40005000000 */
[----:B------:R-:W-:-:S05]  /*a480*/  FSEL R194, R4, -INF , !P1 ;  /* 0xff80000004c27808 */ /* 0x000fca0004800000 */
[----:B------:R-:W-:Y:S05]  /*a490*/  @!P0 BRA `(.L_x_434) ;  /* 0x0000088000008947 */ /* 0x000fea0003800000 */
[----:B------:R-:W2:Y:S04]  /*a4a0*/  LDL.64 R246, [R1+0x30] ;  /* 0x0000300001f67983 */ /* 0x000ea80000100a00 */
[----:B------:R-:W3:Y:S01]  /*a4b0*/  LDL.64 R244, [R1+0x18] ;  /* 0x0000180001f47983 */ /* 0x000ee20000100a00 */
[----:B------:R-:W-:Y:S01]  /*a4c0*/  UIADD3 UR37, UR9, -0x3, URZ ;  /* 0xfffffffd09257890 */ /* 0x000fe2000fffe03f */
[----:B------:R-:W-:Y:S01]  /*a4d0*/  BSSY B0, `(.L_x_435) ;  /* 0x0000083000007945 */ /* 0x000fe20003800000 */
[----:B------:R-:W-:Y:S01]  /*a4e0*/  ULDC.64 UR6, c[0x0][0x198] ;  /* 0x0000660000067ab9 */ /* 0x000fe20000000a00 */
[----:B------:R1:W-:Y:S01]  /*a4f0*/  @P6 STS.128 [R223+0x8000], RZ ;  /* 0x008000ffdf006388 */ /* 0x0003e20000000c00 */
[----:B------:R-:W-:Y:S02]  /*a500*/  USHF.R.S32.HI UR36, URZ, 0x1f, UR37 ;  /* 0x0000001f3f247899 */ /* 0x000fe40008011425 */
[----:B------:R-:W-:-:S02]  /*a510*/  UIMAD.WIDE.U32 UR38, UR37, UR6, URZ ;  /* 0x00000006252672a5 */ /* 0x000fc4000f8e003f */
[----:B------:R-:W-:-:S04]  /*a520*/  UIMAD UR36, UR36, UR6, URZ ;  /* 0x00000006242472a4 */ /* 0x000fc8000f8e023f */
[----:B------:R-:W-:Y:S01]  /*a530*/  UIMAD UR7, UR37, UR7, UR36 ;  /* 0x00000007250772a4 */ /* 0x000fe2000f8e0224 */
[----:B------:R-:W-:Y:S02]  /*a540*/  IMAD.U32 R4, RZ, RZ, UR38 ;  /* 0x00000026ff047e24 */ /* 0x000fe4000f8e00ff */
[----:B------:R-:W-:Y:S01]  /*a550*/  IMAD.U32 R5, RZ, RZ, UR39 ;  /* 0x00000027ff057e24 */ /* 0x000fe2000f8e00ff */
[----:B------:R-:W-:-:S06]  /*a560*/  UIADD3 UR7, UR39, UR7, URZ ;  /* 0x0000000727077290 */ /* 0x000fcc000fffe03f */
[----:B------:R-:W-:Y:S01]  /*a570*/  IMAD.U32 R2, RZ, RZ, UR7 ;  /* 0x00000007ff027e24 */ /* 0x000fe2000f8e00ff */
[----:B--2---:R-:W-:-:S04]  /*a580*/  LEA R0, P1, R4, R246, 0x6 ;  /* 0x000000f604007211 */ /* 0x004fc800078230ff */
[----:B------:R-:W-:Y:S02]  /*a590*/  @!P6 LEA R6, P2, R0, c[0x0][0x168], 0x1 ;  /* 0x00005a000006ea11 */ /* 0x000fe400078408ff */
[----:B---3--:R-:W-:Y:S02]  /*a5a0*/  LEA.HI.X R4, R4, R245, R2, 0x6, P1 ;  /* 0x000000f504047211 */ /* 0x008fe400008f3402 */
        /* <DEDUP_REMOVED lines=40> */
[C---:B------:R-:W-:Y:S02]  /*a830*/  IADD3 R0, P1, R2.reuse, UR27, RZ ;  /* 0x0000001b02007c10 */ /* 0x040fe4000ff3e0ff */
[C---:B-----5:R-:W-:Y:S01]  /*a840*/  @!P3 LEA R10, P2, R2.reuse, c[0x0][0x168], 0x1 ;  /* 0x00005a00020aba11 */ /* 0x060fe200078408ff */
[----:B------:R-:W-:Y:S01]  /*a850*/  @!PT LDS RZ, [RZ] ;  /* 0x00000000fffff984 */ /* 0x000fe20000000800 */
[----:B------:R-:W-:Y:S01]  /*a860*/  @!PT LDS RZ, [RZ] ;  /* 0x00000000fffff984 */ /* 0x000fe20000000800 */
[----:B------:R-:W-:Y:S01]  /*a870*/  @!PT LDS RZ, [RZ] ;  /* 0x00000000fffff984 */ /* 0x000fe20000000800 */
[----:B------:R3:W-:Y:S03]  /*a880*/  @!P5 LDGSTS.E.BYPASS.LTC128B.128 [R223+0xa800], [R6.64+0x80] ;  /* 0x0a80008006dfdfae */ /* 0x0007e6000b901d56 */
[----:B------:R-:W-:Y:S01]  /*a890*/  @!P3 LEA.HI.X R11, R2, c[0x0][0x16c], R4, 0x1, P2 ;  /* 0x00005b00020bba11 */ /* 0x000fe200010f0c04 */
[----:B------:R1:W-:Y:S01]  /*a8a0*/  @P4 STS.128 [R223+0xc800], RZ ;  /* 0x00c800ffdf004388 */ /* 0x0003e20000000c00 */
[----:B------:R-:W-:-:S03]  /*a8b0*/  IADD3.X R4, R4, UR28, RZ, P1, !PT ;  /* 0x0000001c04047c10 */ /* 0x000fc60008ffe4ff */
        /* <DEDUP_REMOVED lines=11> */
[C-C-:B------:R-:W-:Y:S02]  /*a970*/  @!P6 LEA.HI.X R9, R0.reuse, c[0x0][0x16c], R4.reuse, 0x1, P2 ;  /* 0x00005b000009ea11 */ /* 0x140fe400010f0c04 */
[C---:B------:R-:W-:Y:S02]  /*a980*/  @!P4 LEA R14, P2, R0.reuse, c[0x0][0x168], 0x1 ;  /* 0x00005a00000eca11 */ /* 0x040fe400078408ff */
[C---:B---3--:R-:W-:Y:S01]  /*a990*/  @!P5 LEA R6, P1, R0.reuse, c[0x0][0x168], 0x1 ;  /* 0x00005a000006da11 */ /* 0x048fe200078208ff */
[----:B------:R-:W-:Y:S01]  /*a9a0*/  @!PT LDS RZ, [RZ] ;  /* 0x00000000fffff984 */ /* 0x000fe20000000800 */
[----:B------:R-:W-:Y:S01]  /*a9b0*/  @!PT LDS RZ, [RZ] ;  /* 0x00000000fffff984 */ /* 0x000fe20000000800 */
[----:B------:R-:W-:Y:S01]  /*a9c0*/  @!PT LDS RZ, [RZ] ;  /* 0x00000000fffff984 */ /* 0x000fe20000000800 */
[----:B------:R2:W-:Y:S01]  /*a9d0*/  @!P6 LDGSTS.E.BYPASS.LTC128B.128 [R223+0x9000], [R8.64] ;  /* 0x0900000008dfefae */ /* 0x0005e2000b901d56 */
[C-C-:B------:R-:W-:Y:S02]  /*a9e0*/  @!P4 LEA.HI.X R15, R0.reuse, c[0x0][0x16c], R4.reuse, 0x1, P2 ;  /* 0x00005b00000fca11 */ /* 0x140fe400010f0c04 */
[C---:B------:R-:W-:Y:S01]  /*a9f0*/  @!P5 LEA.HI.X R7, R0.reuse, c[0x0][0x16c], R4, 0x1, P1 ;  /* 0x00005b000007da11 */ /* 0x040fe200008f0c04 */
[----:B------:R1:W-:Y:S01]  /*aa00*/  @P5 STS.128 [R223+0xb000], RZ ;  /* 0x00b000ffdf005388 */ /* 0x0003e20000000c00 */
[----:B------:R-:W-:-:S02]  /*aa10*/  IADD3 R2, P2, R0, UR27, RZ ;  /* 0x0000001b00027c10 */ /* 0x000fc4000ff5e0ff */
[C---:B----4-:R-:W-:Y:S01]  /*aa20*/  @!P3 LEA R12, P1, R0.reuse, c[0x0][0x168], 0x1 ;  /* 0x00005a00000cba11 */ /* 0x050fe200078208ff */
[----:B------:R-:W-:Y:S01]  /*aa30*/  @!PT LDS RZ, [RZ] ;  /* 0x00000000fffff984 */ /* 0x000fe20000000800 */
[----:B------:R-:W-:Y:S01]  /*aa40*/  @!PT LDS RZ, [RZ] ;  /* 0x00000000fffff984 */ /* 0x000fe20000000800 */
[----:B------:R-:W-:Y:S01]  /*aa50*/  @!PT LDS RZ, [RZ] ;  /* 0x00000000fffff984 */ /* 0x000fe20000000800 */
[----:B------:R3:W-:Y:S03]  /*aa60*/  @!P5 LDGSTS.E.BYPASS.LTC128B.128 [R223+0xb000], [R6.64+0x80] ;  /* 0x0b00008006dfdfae */ /* 0x0007e6000b901d56 */
[----:B------:R-:W-:Y:S01]  /*aa70*/  @!P3 LEA.HI.X R13, R0, c[0x0][0x16c], R4, 0x1, P1 ;  /* 0x00005b00000dba11 */ /* 0x000fe200008f0c04 */
[----:B------:R1:W-:Y:S01]  /*aa80*/  @P4 STS.128 [R223+0xd000], RZ ;  /* 0x00d000ffdf004388 */ /* 0x0003e20000000c00 */
[----:B------:R-:W-:Y:S02]  /*aa90*/  IADD3.X R4, R4, UR28, RZ, P2, !PT ;  /* 0x0000001c04047c10 */ /* 0x000fe400097fe4ff */
[C---:B-----5:R-:W-:Y:S01]  /*aaa0*/  @!P6 LEA R10, P1, R2.reuse, c[0x0][0x168], 0x1 ;  /* 0x00005a00020aea11 */ /* 0x060fe200078208ff */
[----:B------:R-:W-:Y:S01]  /*aab0*/  @!PT LDS RZ, [RZ] ;  /* 0x00000000fffff984 */ /* 0x000fe20000000800 */
[----:B------:R-:W-:Y:S01]  /*aac0*/  @!PT LDS RZ, [RZ] ;  /* 0x00000000fffff984 */ /* 0x000fe20000000800 */
[----:B------:R-:W-:Y:S01]  /*aad0*/  @!PT LDS RZ, [RZ] ;  /* 0x00000000fffff984 */ /* 0x000fe20000000800 */
[----:B------:R1:W-:Y:S03]  /*aae0*/  @!P4 LDGSTS.E.BYPASS.LTC128B.128 [R223+0xd000], [R14.64+0x100] ;  /* 0x0d0001000edfcfae */ /* 0x0003e6000b901d56 */
[C---:B------:R-:W-:Y:S01]  /*aaf0*/  @!P6 LEA.HI.X R11, R2.reuse, c[0x0][0x16c], R4, 0x1, P1 ;  /* 0x00005b00020bea11 */ /* 0x040fe200008f0c04 */
        /* <DEDUP_REMOVED lines=32> */
.L_x_436:
[----:B------:R-:W-:Y:S05]  /*ad00*/  BSYNC B0 ;  /* 0x0000000000007941 */ /* 0x000fea0003800000 */
.L_x_435:
[----:B------:R-:W0:Y:S02]  /*ad10*/  LDGDEPBAR ;  /* 0x00000000000079af */ /* 0x000e240000000000 */
.L_x_434:
[----:B-1----:R-:W2:Y:S01]  /*ad20*/  LDL R9, [R1+0x38] ;  /* 0x0000380001097983 */ /* 0x002ea20000100800 */
[----:B------:R-:W-:-:S03]  /*ad30*/  MOV R224, R195 ;  /* 0x000000c300e07202 */ /* 0x000fc60000000f00 */
[----:B------:R-:W3:Y:S04]  /*ad40*/  LDL R5, [R1+0x48] ;  /* 0x0000480001057983 */ /* 0x000ee80000100800 */
[----:B------:R-:W4:Y:S01]  /*ad50*/  LDL R6, [R1+0x58] ;  /* 0x0000580001067983 */ /* 0x000f220000100800 */
        /* <DEDUP_REMOVED lines=34> */
[----:B------:R-:W1:Y:S01]  /*af80*/  SHFL.BFLY PT, R7, R2, 0x2, 0x1f ;  /* 0x0c401f0002077f89 */ /* 0x000e6200000e0000 */
[----:B------:R-:W-:-:S03]  /*af90*/  USHF.L.U32 UR7, UR30, 0x1, URZ ;  /* 0x000000011e077899 */ /* 0x000fc6000800063f */
[----:B------:R-:W1:Y:S03]  /*afa0*/  SHFL.BFLY PT, R8, R0, 0x1, 0x1f ;  /* 0x0c201f0000087f89 */ /* 0x000e6600000e0000 */
[----:B------:R-:W-:Y:S01]  /*afb0*/  IMAD.U32 R4, RZ, RZ, UR7 ;  /* 0x00000007ff047e24 */ /* 0x000fe2000f8e00ff */
[----:B------:R-:W-:Y:S01]  /*afc0*/  UIADD3 UR6, UR24, -0x61c88647, URZ ;  /* 0x9e3779b918067890 */ /* 0x000fe2000fffe03f */
[----:B-1----:R-:W-:Y:S02]  /*afd0*/  FMNMX.FTZ R2, R2, R7, !PT ;  /* 0x0000000702027209 */ /* 0x002fe40007810000 */
[----:B------:R-:W-:-:S04]  /*afe0*/  FMNMX.FTZ R168, R0, R8, !PT ;  /* 0x0000000800a87209 */ /* 0x000fc80007810000 */
[C---:B------:R-:W-:Y:S01]  /*aff0*/  FSETP.NEU.FTZ.AND P2, PT, R168.reuse, -INF , PT ;  /* 0xff800000a800780b */ /* 0x040fe20003f5d000 */
[----:B------:R-:W-:-:S05]  /*b000*/  FMUL.FTZ R8, R168, c[0x0][0x23c] ;  /* 0x00008f00a8087a20 */ /* 0x000fca0000410000 */
[----:B------:R-:W-:Y:S01]  /*b010*/  FSEL R8, R8, RZ, P2 ;  /* 0x000000ff08087208 */ /* 0x000fe20001000000 */
[----:B------:R-:W-:Y:S04]  /*b020*/  STL [R1+0x78], R207 ;  /* 0x000078cf01007387 */ /* 0x000fe80000100800 */
[----:B------:R-:W-:Y:S04]  /*b030*/  STL [R1+0x74], R206 ;  /* 0x000074ce01007387 */ /* 0x000fe80000100800 */
[----:B------:R-:W-:Y:S04]  /*b040*/  STL [R1+0x70], R205 ;  /* 0x000070cd01007387 */ /* 0x000fe80000100800 */
[----:B------:R-:W-:Y:S01]  /*b050*/  STL [R1+0x6c], R204 ;  /* 0x00006ccc01007387 */ /* 0x000fe20000100800 */
[----:B--2---:R-:W-:-:S05]  /*b060*/  IMAD.WIDE.U32 R176, R9, -0x326172a9, RZ ;  /* 0xcd9e8d5709b07825 */ /* 0x004fca00078e00ff */
[----:B---3--:R-:W-:Y:S01]  /*b070*/  LOP3.LUT R5, R177, R5, RZ, 0x3c, !PT ;  /* 0x00000005b1057212 */ /* 0x008fe200078e3cff */
[----:B----4-:R-:W-:-:S04]  /*b080*/  IMAD.WIDE.U32 R26, R6, -0x2daee0ad, RZ ;  /* 0xd2511f53061a7825 */ /* 0x010fc800078e00ff */
[----:B------:R-:W-:Y:S01]  /*b090*/  IMAD.WIDE.U32 R32, R5, -0x2daee0ad, RZ ;  /* 0xd2511f5305207825 */ /* 0x000fe200078e00ff */
[----:B------:R-:W-:-:S04]  /*b0a0*/  LOP3.LUT R4, R27, UR25, R4, 0x96, !PT ;  /* 0x000000191b047c12 */ /* 0x000fc8000f8e9604 */
[----:B------:R-:W-:Y:S01]  /*b0b0*/  LOP3.LUT R6, R33, UR19, R26, 0x96, !PT ;  /* 0x0000001321067c12 */ /* 0x000fe2000f8e961a */
[----:B------:R-:W-:-:S04]  /*b0c0*/  IMAD.WIDE.U32 R4, R4, -0x326172a9, RZ ;  /* 0xcd9e8d5704047825 */ /* 0x000fc800078e00ff */
[----:B------:R-:W-:Y:S01]  /*b0d0*/  IMAD.WIDE.U32 R30, R6, -0x326172a9, RZ ;  /* 0xcd9e8d57061e7825 */ /* 0x000fe200078e00ff */
[----:B------:R-:W-:Y:S01]  /*b0e0*/  LOP3.LUT R5, R5, UR6, R176, 0x96, !PT ;  /* 0x0000000605057c12 */ /* 0x000fe2000f8e96b0 */
[----:B------:R-:W1:Y:S03]  /*b0f0*/  SHFL.BFLY PT, R9, R2, 0x1, 0x1f ;  /* 0x0c201f0002097f89 */ /* 0x000e6600000e0000 */
[----:B------:R-:W-:Y:S01]  /*b100*/  LOP3.LUT R10, R31, UR18, R4, 0x96, !PT ;  /* 0x000000121f0a7c12 */ /* 0x000fe2000f8e9604 */
[----:B------:R-:W-:-:S04]  /*b110*/  IMAD.WIDE.U32 R4, R5, -0x2daee0ad, RZ ;  /* 0xd2511f5305047825 */ /* 0x000fc800078e00ff */
[----:B------:R-:W-:Y:S01]  /*b120*/  IMAD.WIDE.U32 R10, R10, -0x2daee0ad, RZ ;  /* 0xd2511f530a0a7825 */ /* 0x000fe200078e00ff */
[----:B------:R-:W-:-:S04]  /*b130*/  LOP3.LUT R5, R5, UR35, R32, 0x96, !PT ;  /* 0x0000002305057c12 */ /* 0x000fc8000f8e9620 */
[----:B------:R-:W-:Y:S01]  /*b140*/  LOP3.LUT R0, R11, UR33, R4, 0x96, !PT ;  /* 0x000000210b007c12 */ /* 0x000fe2000f8e9604 */
[----:B------:R-:W-:-:S04]  /*b150*/  IMAD.WIDE.U32 R4, R5, -0x326172a9, RZ ;  /* 0xcd9e8d5705047825 */ /* 0x000fc800078e00ff */
[----:B------:R-:W-:Y:S02]  /*b160*/  FFMA.FTZ R6, R16, c[0x0][0x23c], -R8 ;  /* 0x00008f0010067a23 */ /* 0x000fe40000010808 */
[----:B------:R-:W-:Y:S02]  /*b170*/  IMAD.WIDE.U32 R22, R0, -0x326172a9, RZ ;  /* 0xcd9e8d5700167825 */ /* 0x000fe400078e00ff */
[----:B------:R2:W-:Y:S03]  /*b180*/  MUFU.EX2 R179, R6 ;  /* 0x0000000600b37308 */ /* 0x0005e60000000800 */
[----:B------:R-:W-:Y:S01]  /*b190*/  LOP3.LUT R4, R23, UR32, R4, 0x96, !PT ;  /* 0x0000002017047c12 */ /* 0x000fe2000f8e9604 */
[----:B------:R-:W-:Y:S01]  /*b1a0*/  FFMA.FTZ R0, R150, c[0x0][0x23c], -R8 ;  /* 0x00008f0096007a23 */ /* 0x000fe20000010808 */
[----:B-1----:R-:W-:-:S03]  /*b1b0*/  FMNMX.FTZ R150, R2, R9, !PT ;  /* 0x0000000902967209 */ /* 0x002fc60007810000 */
[----:B------:R-:W-:Y:S01]  /*b1c0*/  IMAD.WIDE.U32 R24, R4, -0x2daee0ad, RZ ;  /* 0xd2511f5304187825 */ /* 0x000fe200078e00ff */
[----:B--2---:R-:W-:Y:S01]  /*b1d0*/  LOP3.LUT R6, R5, UR34, R30, 0x96, !PT ;  /* 0x0000002205067c12 */ /* 0x004fe2000f8e961e */
[----:B------:R1:W2:Y:S04]  /*b1e0*/  MUFU.EX2 R180, R0 ;  /* 0x0000000000b47308 */ /* 0x0002a80000000800 */
[----:B------:R-:W-:Y:S01]  /*b1f0*/  IMAD.WIDE.U32 R6, R6, -0x2daee0ad, RZ ;  /* 0xd2511f5306067825 */ /* 0x000fe200078e00ff */
[----:B------:R-:W-:-:S03]  /*b200*/  FSETP.NEU.FTZ.AND P1, PT, R150, -INF , PT ;  /* 0xff8000009600780b */ /* 0x000fc60003f3d000 */
[----:B------:R-:W-:Y:S01]  /*b210*/  FMUL.FTZ R9, R150, c[0x0][0x23c] ;  /* 0x00008f0096097a20 */ /* 0x000fe20000410000 */
[----:B------:R-:W-:Y:S02]  /*b220*/  LOP3.LUT R4, R25, UR16, R6, 0x96, !PT ;  /* 0x0000001019047c12 */ /* 0x000fe4000f8e9606 */
[----:B------:R-:W-:Y:S01]  /*b230*/  LOP3.LUT R6, R7, UR31, R10, 0x96, !PT ;  /* 0x0000001f07067c12 */ /* 0x000fe2000f8e960a */
[----:B-1----:R-:W-:Y:S01]  /*b240*/  FFMA.FTZ R0, R151, c[0x0][0x23c], -R8 ;  /* 0x00008f0097007a23 */ /* 0x002fe20000010808 */
[----:B------:R-:W-:Y:S01]  /*b250*/  FSEL R9, R9, RZ, P1 ;  /* 0x000000ff09097208 */ /* 0x000fe20000800000 */
[----:B------:R-:W-:Y:S02]  /*b260*/  IMAD.WIDE.U32 R4, R4, -0x326172a9, RZ ;  /* 0xcd9e8d5704047825 */ /* 0x000fe400078e00ff */
[----:B------:R1:W-:Y:S01]  /*b270*/  MUFU.EX2 R174, R0 ;  /* 0x0000000000ae7308 */ /* 0x0003e20000000800 */
[----:B------:R-:W-:Y:S01]  /*b280*/  UIADD3 UR19, UR24, -0x4ab325aa, URZ ;  /* 0xb54cda5618137890 */ /* 0x000fe2000fffe03f */
[----:B------:R-:W-:-:S02]  /*b290*/  FFMA.FTZ R2, R17, c[0x0][0x23c], -R9 ;  /* 0x00008f0011027a23 */ /* 0x000fc40000010809 */
[----:B------:R-:W-:Y:S01]  /*b2a0*/  IMAD.WIDE.U32 R20, R6, -0x326172a9, RZ ;  /* 0xcd9e8d5706147825 */ /* 0x000fe200078e00ff */
[----:B------:R-:W-:Y:S01]  /*b2b0*/  LOP3.LUT R7, R4, 0xff, RZ, 0xc0, !PT ;  /* 0x000000ff04077812 */ /* 0x000fe200078ec0ff */
[----:B------:R-:W3:Y:S02]  /*b2c0*/  LDSM.16.MT88.4 R16, [R197+0x10000] ;  /* 0x01000000c510783b */ /* 0x000ee40000004200 */
[----:B------:R-:W-:Y:S01]  /*b2d0*/  MUFU.EX2 R178, R2 ;  /* 0x0000000200b27308 */ /* 0x000fe20000000800 */
[----:B-1----:R-:W-:-:S07]  /*b2e0*/  FFMA.FTZ R0, R149, c[0x0][0x23c], -R8 ;  /* 0x00008f0095007a23 */ /* 0x002fce0000010808 */
[----:B------:R1:W4:Y:S01]  /*b2f0*/  MUFU.EX2 R149, R0 ;  /* 0x0000000000957308 */ /* 0x0003220000000800 */
[----:B------:R-:W-:Y:S01]  /*b300*/  FFMA.FTZ R6, R193, c[0x0][0x23c], -R9 ;  /* 0x00008f00c1067a23 */ /* 0x000fe20000010809 */
[----:B------:R-:W-:Y:S02]  /*b310*/  SHF.R.U32.HI R10, RZ, 0x18, R4 ;  /* 0x00000018ff0a7819 */ /* 0x000fe40000011604 */
[----:B-1----:R-:W-:-:S04]  /*b320*/  LOP3.LUT R0, R4, 0xffff, RZ, 0xc0, !PT ;  /* 0x0000ffff04007812 */ /* 0x002fc800078ec0ff */
[----:B------:R-:W-:Y:S02]  /*b330*/  SHF.R.U32.HI R2, RZ, 0x8, R0 ;  /* 0x00000008ff027819 */ /* 0x000fe40000011600 */
[----:B------:R-:W-:Y:S02]  /*b340*/  LOP3.LUT R0, R5, UR19, R20, 0x96, !PT ;  /* 0x0000001305007c12 */ /* 0x000fe4000f8e9614 */
[----:B------:R-:W-:Y:S02]  /*b350*/  SHF.R.U32.HI R5, RZ, 0x10, R4 ;  /* 0x00000010ff057819 */ /* 0x000fe40000011604 */
[----:B------:R-:W-:Y:S02]  /*b360*/  PRMT R12, R7, 0x5410, R2 ;  /* 0x00005410070c7816 */ /* 0x000fe40000000002 */
[----:B------:R-:W-:Y:S02]  /*b370*/  LOP3.LUT R2, R0, 0xffff, RZ, 0xc0, !PT ;  /* 0x0000ffff00027812 */ /* 0x000fe400078ec0ff */
[----:B------:R-:W-:Y:S01]  /*b380*/  LOP3.LUT R4, R5, 0xff, RZ, 0xc0, !PT ;  /* 0x000000ff05047812 */ /* 0x000fe200078ec0ff */
[----:B------:R-:W-:Y:S01]  /*b390*/  FFMA.FTZ R5, R192, c[0x0][0x23c], -R9 ;  /* 0x00008f00c0057a23 */ /* 0x000fe20000010809 */
[----:B------:R1:W-:Y:S01]  /*b3a0*/  MUFU.EX2 R172, R6 ;  /* 0x0000000600ac7308 */ /* 0x0003e20000000800 */
[----:B------:R-:W-:-:S02]  /*b3b0*/  SHF.R.U32.HI R2, RZ, 0x8, R2 ;  /* 0x00000008ff027819 */ /* 0x000fc40000011602 */
[----:B------:R-:W-:-:S05]  /*b3c0*/  PRMT R11, R4, 0x5410, R10 ;  /* 0x00005410040b7816 */ /* 0x000fca000000000a */
[----:B------:R2:W-:Y:S01]  /*b3d0*/  MUFU.EX2 R204, R5 ;  /* 0x0000000500cc7308 */ /* 0x0005e20000000800 */
[----:B-1----:R-:W-:-:S04]  /*b3e0*/  LOP3.LUT R6, R0, 0xff, RZ, 0xc0, !PT ;  /* 0x000000ff00067812 */ /* 0x002fc800078ec0ff */
[----:B------:R-:W-:Y:S02]  /*b3f0*/  PRMT R10, R6, 0x5410, R2 ;  /* 0x00005410060a7816 */ /* 0x000fe40000000002 */
[----:B--2---:R-:W-:Y:S02]  /*b400*/  FSEL R5, R150, RZ, P1 ;  /* 0x000000ff96057208 */ /* 0x004fe40000800000 */
[----:B------:R-:W-:-:S03]  /*b410*/  SHF.R.U32.HI R2, RZ, 0x10, R0 ;  /* 0x00000010ff027819 */ /* 0x000fc60000011600 */
[----:B------:R-:W-:Y:S01]  /*b420*/  FADD.FTZ R5, R3, -R5 ;  /* 0x8000000503057221 */ /* 0x000fe20000010000 */
[----:B------:R-:W-:Y:S02]  /*b430*/  SHF.R.U32.HI R3, RZ, 0x18, R0 ;  /* 0x00000018ff037819 */ /* 0x000fe40000011600 */
[----:B------:R-:W-:Y:S02]  /*b440*/  FSEL R7, R168, RZ, P2 ;  /* 0x000000ffa8077208 */ /* 0x000fe40001000000 */
[----:B------:R-:W-:Y:S01]  /*b450*/  LOP3.LUT R0, R2, 0xff, RZ, 0xc0, !PT ;  /* 0x000000ff02007812 */ /* 0x000fe200078ec0ff */
[----:B------:R-:W-:Y:S01]  /*b460*/  FFMA.FTZ R4, R184, c[0x0][0x23c], -R9 ;  /* 0x00008f00b8047a23 */ /* 0x000fe20000010809 */
[----:B------:R-:W-:Y:S01]  /*b470*/  F2FP.BF16.PACK_AB R2, R180, R179 ;  /* 0x000000b3b402723e */ /* 0x000fe200000010ff */
[----:B------:R-:W-:Y:S01]  /*b480*/  FADD.FTZ R6, R148, -R7 ;  /* 0x8000000794067221 */ /* 0x000fe20000010000 */
[----:B------:R-:W-:Y:S01]  /*b490*/  PRMT R3, R0, 0x5410, R3 ;  /* 0x0000541000037816 */ /* 0x000fe20000000003 */
[----:B------:R-:W-:Y:S01]  /*b4a0*/  HSET2.LE.AND R0, R10, R251, PT ;  /* 0x000000fb0a007233 */ /* 0x000fe20003803000 */
[----:B------:R1:W2:Y:S01]  /*b4b0*/  MUFU.EX2 R148, R4 ;  /* 0x0000000400947308 */ /* 0x0002a20000000800 */
[----:B------:R-:W-:-:S02]  /*b4c0*/  FMUL.FTZ R6, R6, c[0x0][0x23c] ;  /* 0x00008f0006067a20 */ /* 0x000fc40000410000 */
[----:B------:R-:W-:-:S05]  /*b4d0*/  FMUL.FTZ R5, R5, c[0x0][0x23c] ;  /* 0x00008f0005057a20 */ /* 0x000fca0000410000 */
[----:B------:R-:W3:Y:S01]  /*b4e0*/  MUFU.EX2 R29, R6 ;  /* 0x00000006001d7308 */ /* 0x000ee20000000800 */
[----:B-1----:R-:W-:Y:S01]  /*b4f0*/  LOP3.LUT R4, R0, R2, RZ, 0xc0, !PT ;  /* 0x0000000200047212 */ /* 0x002fe200078ec0ff */
[----:B------:R-:W-:-:S06]  /*b500*/  HSET2.LE.AND R0, R12, R251, PT ;  /* 0x000000fb0c007233 */ /* 0x000fcc0003803000 */
[----:B------:R1:W1:Y:S01]  /*b510*/  MUFU.EX2 R28, R5 ;  /* 0x00000005001c7308 */ /* 0x0002620000000800 */
[----:B------:R-:W1:Y:S01]  /*b520*/  LDSM.16.MT88.4 R12, [R198+0x10000] ;  /* 0x01000000c60c783b */ /* 0x000e620000004200 */
[----:B------:R-:W-:Y:S01]  /*b530*/  HSET2.LE.AND R3, R3, R251, PT ;  /* 0x000000fb03037233 */ /* 0x000fe20003803000 */
[----:B----4-:R-:W-:Y:S02]  /*b540*/  F2FP.BF16.PACK_AB R2, R149, R174 ;  /* 0x000000ae9502723e */ /* 0x010fe400000010ff */
[----:B--2---:R-:W-:Y:S01]  /*b550*/  F2FP.BF16.PACK_AB R7, R148, R204 ;  /* 0x000000cc9407723e */ /* 0x004fe200000010ff */
[----:B---3--:R-:W-:Y:S01]  /*b560*/  FMUL.FTZ R152, R152, R29 ;  /* 0x0000001d98987220 */ /* 0x008fe20000410000 */
[----:B-1----:R-:W-:-:S04]  /*b570*/  F2FP.BF16.PACK_AB R5, R172, R178 ;  /* 0x000000b2ac05723e */ /* 0x002fc800000010ff */
[----:B------:R-:W-:Y:S01]  /*b580*/  LOP3.LUT R5, R3, R5, RZ, 0xc0, !PT ;  /* 0x0000000503057212 */ /* 0x000fe200078ec0ff */
[----:B------:R-:W-:Y:S01]  /*b590*/  HSET2.LE.AND R3, R11, R251, PT ;  /* 0x000000fb0b037233 */ /* 0x000fe20003803000 */
[----:B------:R-:W-:Y:S01]  /*b5a0*/  LOP3.LUT R6, R0, R2, RZ, 0xc0, !PT ;  /* 0x0000000200067212 */ /* 0x000fe200078ec0ff */
[----:B------:R-:W-:Y:S02]  /*b5b0*/  FMUL.FTZ R153, R153, R29 ;  /* 0x0000001d99997220 */ /* 0x000fe40000410000 */
[-C--:B------:R-:W-:Y:S01]  /*b5c0*/  FMUL.FTZ R154, R154, R28.reuse ;  /* 0x0000001c9a9a7220 */ /* 0x080fe20000410000 */
[----:B------:R-:W-:Y:S01]  /*b5d0*/  LOP3.LUT R7, R3, R7, RZ, 0xc0, !PT ;  /* 0x0000000703077212 */ /* 0x000fe200078ec0ff */
[----:B------:R-:W-:Y:S02]  /*b5e0*/  FMUL.FTZ R155, R155, R28 ;  /* 0x0000001c9b9b7220 */ /* 0x000fe40000410000 */
[-C--:B------:R-:W-:Y:S02]  /*b5f0*/  FMUL.FTZ R156, R156, R29.reuse ;  /* 0x0000001d9c9c7220 */ /* 0x080fe40000410000 */
[----:B------:R-:W-:-:S02]  /*b600*/  FMUL.FTZ R157, R157, R29 ;  /* 0x0000001d9d9d7220 */ /* 0x000fc40000410000 */
[-C--:B------:R-:W-:Y:S02]  /*b610*/  FMUL.FTZ R158, R158, R28.reuse ;  /* 0x0000001c9e9e7220 */ /* 0x080fe40000410000 */
[----:B------:R-:W-:Y:S01]  /*b620*/  FMUL.FTZ R159, R159, R28 ;  /* 0x0000001c9f9f7220 */ /* 0x000fe20000410000 */
[C---:B------:R-:W-:Y:S08]  /*b630*/  HMMA.16816.F32.BF16 R152, R4.reuse, R16, R152 ;  /* 0x000000100498723c */ /* 0x040ff00000041898 */
        /* <DEDUP_REMOVED lines=8> */
[-C--:B------:R-:W-:Y:S01]  /*b6c0*/  FMUL.FTZ R42, R42, R28.reuse ;  /* 0x0000001c2a2a7220 */ /* 0x080fe20000410000 */
[----:B------:R-:W-:Y:S01]  /*b6d0*/  HMMA.16816.F32.BF16 R184, R4, R12, R36 ;  /* 0x0000000c04b8723c */ /* 0x000fe20000041824 */
[----:B------:R-:W-:-:S07]  /*b6e0*/  FMUL.FTZ R43, R43, R28 ;  /* 0x0000001c2b2b7220 */ /* 0x000fce0000410000 */
[----:B------:R-:W-:Y:S01]  /*b6f0*/  HMMA.16816.F32.BF16 R12, R4, R14, R40 ;  /* 0x0000000e040c723c */ /* 0x000fe20000041828 */
[-C--:B------:R-:W-:Y:S02]  /*b700*/  FMUL.FTZ R44, R44, R29.reuse ;  /* 0x0000001d2c2c7220 */ /* 0x080fe40000410000 */
[-C--:B------:R-:W-:Y:S02]  /*b710*/  FMUL.FTZ R45, R45, R29.reuse ;  /* 0x0000001d2d2d7220 */ /* 0x080fe40000410000 */
[-C--:B------:R-:W-:Y:S02]  /*b720*/  FMUL.FTZ R46, R46, R28.reuse ;  /* 0x0000001c2e2e7220 */ /* 0x080fe40000410000 */
[----:B------:R-:W-:Y:S02]  /*b730*/  FMUL.FTZ R47, R47, R28 ;  /* 0x0000001c2f2f7220 */ /* 0x000fe40000410000 */
[-C--:B------:R-:W-:Y:S02]  /*b740*/  FMUL.FTZ R48, R48, R29.reuse ;  /* 0x0000001d30307220 */ /* 0x080fe40000410000 */
[----:B------:R-:W-:-:S02]  /*b750*/  FMUL.FTZ R49, R49, R29 ;  /* 0x0000001d31317220 */ /* 0x000fc40000410000 */
[-C--:B------:R-:W-:Y:S02]  /*b760*/  FMUL.FTZ R50, R50, R28.reuse ;  /* 0x0000001c32327220 */ /* 0x080fe40000410000 */
[----:B------:R-:W-:Y:S01]  /*b770*/  FMUL.FTZ R51, R51, R28 ;  /* 0x0000001c33337220 */ /* 0x000fe20000410000 */
[----:B------:R-:W-:Y:S01]  /*b780*/  MOV R158, R184 ;  /* 0x000000b8009e7202 */ /* 0x000fe20000000f00 */
[----:B------:R-:W-:Y:S01]  /*b790*/  IMAD.MOV.U32 R207, RZ, RZ, R185 ;  /* 0x000000ffffcf7224 */ /* 0x000fe200078e00b9 */
[----:B------:R-:W-:Y:S01]  /*b7a0*/  MOV R206, R186 ;  /* 0x000000ba00ce7202 */ /* 0x000fe20000000f00 */
[----:B------:R-:W-:Y:S02]  /*b7b0*/  IMAD.MOV.U32 R205, RZ, RZ, R187 ;  /* 0x000000ffffcd7224 */ /* 0x000fe400078e00bb */
[----:B-1----:R-:W-:Y:S03]  /*b7c0*/  HMMA.16816.F32.BF16 R184, R4, R16, R44 ;  /* 0x0000001004b8723c */ /* 0x002fe6000004182c */
[----:B------:R-:W-:Y:S01]  /*b7d0*/  MOV R157, R14 ;  /* 0x0000000e009d7202 */ /* 0x000fe20000000f00 */
[----:B------:R-:W-:-:S04]  /*b7e0*/  IMAD.MOV.U32 R156, RZ, RZ, R15 ;  /* 0x000000ffff9c7224 */ /* 0x000fc800078e000f */
[----:B------:R-:W-:Y:S01]  /*b7f0*/  HMMA.16816.F32.BF16 R16, R4, R18, R48 ;  /* 0x000000120410723c */ /* 0x000fe20000041830 */
[----:B------:R-:W-:Y:S01]  /*b800*/  MOV R151, R13 ;  /* 0x0000000d00977202 */ /* 0x000fe20000000f00 */
[----:B------:R-:W-:Y:S02]  /*b810*/  IMAD.MOV.U32 R43, RZ, RZ, R12 ;  /* 0x000000ffff2b7224 */ /* 0x000fe400078e000c */
[----:B------:R-:W1:Y:S01]  /*b820*/  LDSM.16.MT88.4 R12, [R199+0x10000] ;  /* 0x01000000c70c783b */ /* 0x000e620000004200 */
[-C--:B------:R-:W-:Y:S02]  /*b830*/  FMUL.FTZ R52, R52, R29.reuse ;  /* 0x0000001d34347220 */ /* 0x080fe40000410000 */
[----:B------:R-:W-:Y:S02]  /*b840*/  FMUL.FTZ R53, R53, R29 ;  /* 0x0000001d35357220 */ /* 0x000fe40000410000 */
[----:B------:R-:W-:Y:S11]  /*b850*/  FMUL.FTZ R54, R54, R28 ;  /* 0x0000001c36367220 */ /* 0x000ff60000410000 */
[----:B------:R-:W-:Y:S04]  /*b860*/  @!UPT UIADD3 URZ, URZ, URZ, URZ ;  /* 0x0000003f3f3ff290 */ /* 0x000fe8000fffe03f */
[----:B------:R-:W-:Y:S01]  /*b870*/  MOV R10, R18 ;  /* 0x00000012000a7202 */ /* 0x000fe20000000f00 */
[----:B------:R-:W-:Y:S01]  /*b880*/  IMAD.MOV.U32 R3, RZ, RZ, R19 ;  /* 0x000000ffff037224 */ /* 0x000fe200078e0013 */
[----:B------:R-:W-:Y:S02]  /*b890*/  MOV R2, R17 ;  /* 0x0000001100027202 */ /* 0x000fe40000000f00 */
[----:B------:R-:W-:Y:S02]  /*b8a0*/  MOV R0, R16 ;  /* 0x0000001000007202 */ /* 0x000fe40000000f00 */
        /* <DEDUP_REMOVED lines=17> */
[C---:B--2---:R-:W-:Y:S08]  /*b9c0*/  HMMA.16816.F32.BF16 R232, R4.reuse, R16, R60 ;  /* 0x0000001004e8723c */ /* 0x044ff0000004183c */
[----:B------:R-:W-:Y:S01]  /*b9d0*/  HMMA.16816.F32.BF16 R228, R4, R18, R64 ;  /* 0x0000001204e4723c */ /* 0x000fe20000041840 */
[----:B------:R-:W2:Y:S01]  /*b9e0*/  LDSM.16.MT88.4 R16, [R200+0x12000] ;  /* 0x01200000c810783b */ /* 0x000ea20000004200 */
        /* <DEDUP_REMOVED lines=8> */
[----:B------:R3:W-:Y:S01]  /*ba70*/  STL [R1+0x68], R203 ;  /* 0x000068cb01007387 */ /* 0x0007e20000100800 */
[----:B------:R-:W-:-:S03]  /*ba80*/  MOV R54, R194 ;  /* 0x000000c200367202 */ /* 0x000fc60000000f00 */
[----:B------:R4:W-:Y:S01]  /*ba90*/  STL [R1+0x64], R202 ;  /* 0x000064ca01007387 */ /* 0x0009e20000100800 */
[----:B-1----:R-:W-:Y:S03]  /*baa0*/  HMMA.16816.F32.BF16 R192, R4, R12, R68 ;  /* 0x0000000c04c0723c */ /* 0x002fe60000041844 */
[----:B------:R1:W-:Y:S04]  /*bab0*/  STL [R1+0x60], R201 ;  /* 0x000060c901007387 */ /* 0x0003e80000100800 */
[----:B------:R2:W-:Y:S01]  /*bac0*/  STL [R1+0x5c], R196 ;  /* 0x00005cc401007387 */ /* 0x0005e20000100800 */
[----:B---3--:R-:W-:Y:S01]  /*bad0*/  MOV R203, R188 ;  /* 0x000000bc00cb7202 */ /* 0x008fe20000000f00 */
[----:B----4-:R-:W-:Y:S01]  /*bae0*/  IMAD.MOV.U32 R202, RZ, RZ, R189 ;  /* 0x000000ffffca7224 */ /* 0x010fe200078e00bd */
[----:B-1----:R-:W-:Y:S01]  /*baf0*/  MOV R201, R190 ;  /* 0x000000be00c97202 */ /* 0x002fe20000000f00 */
[----:B--2---:R-:W-:-:S02]  /*bb00*/  IMAD.MOV.U32 R196, RZ, RZ, R191 ;  /* 0x000000ffffc47224 */ /* 0x004fc400078e00bf */
[----:B------:R-:W-:Y:S01]  /*bb10*/  HMMA.16816.F32.BF16 R188, R4, R14, R72 ;  /* 0x0000000e04bc723c */ /* 0x000fe20000041848 */
[----:B------:R-:W1:Y:S01]  /*bb20*/  LDSM.16.MT88.4 R12, [R199+0x12000] ;  /* 0x01200000c70c783b */ /* 0x000e620000004200 */
[-C--:B------:R-:W-:Y:S02]  /*bb30*/  FMUL.FTZ R76, R76, R29.reuse ;  /* 0x0000001d4c4c7220 */ /* 0x080fe40000410000 */
[----:B------:R-:W-:Y:S02]  /*bb40*/  FMUL.FTZ R77, R77, R29 ;  /* 0x0000001d4d4d7220 */ /* 0x000fe40000410000 */
[-C--:B------:R-:W-:Y:S02]  /*bb50*/  FMUL.FTZ R78, R78, R28.reuse ;  /* 0x0000001c4e4e7220 */ /* 0x080fe40000410000 */
[----:B------:R-:W-:Y:S02]  /*bb60*/  FMUL.FTZ R79, R79, R28 ;  /* 0x0000001c4f4f7220 */ /* 0x000fe40000410000 */
[----:B------:R-:W-:-:S02]  /*bb70*/  IMAD.MOV.U32 R11, RZ, RZ, R184 ;  /* 0x000000ffff0b7224 */ /* 0x000fc400078e00b8 */
[-C--:B------:R-:W-:Y:S02]  /*bb80*/  FMUL.FTZ R80, R80, R29.reuse ;  /* 0x0000001d50507220 */ /* 0x080fe40000410000 */
[----:B------:R-:W-:Y:S02]  /*bb90*/  FMUL.FTZ R81, R81, R29 ;  /* 0x0000001d51517220 */ /* 0x000fe40000410000 */
[-C--:B------:R-:W-:Y:S02]  /*bba0*/  FMUL.FTZ R82, R82, R28.reuse ;  /* 0x0000001c52527220 */ /* 0x080fe40000410000 */
[----:B------:R-:W-:Y:S01]  /*bbb0*/  FMUL.FTZ R83, R83, R28 ;  /* 0x0000001c53537220 */ /* 0x000fe20000410000 */
[----:B------:R-:W-:Y:S01]  /*bbc0*/  MOV R39, R186 ;  /* 0x000000ba00277202 */ /* 0x000fe20000000f00 */
[----:B------:R-:W-:Y:S01]  /*bbd0*/  IMAD.MOV.U32 R37, RZ, RZ, R187 ;  /* 0x000000ffff257224 */ /* 0x000fe200078e00bb */
[----:B------:R-:W-:Y:S02]  /*bbe0*/  MOV R36, R185 ;  /* 0x000000b900247202 */ /* 0x000fe40000000f00 */
[----:B------:R-:W-:Y:S01]  /*bbf0*/  HMMA.16816.F32.BF16 R184, R4, R16, R76 ;  /* 0x0000001004b8723c */ /* 0x000fe2000004184c */
[----:B------:R-:W-:-:S02]  /*bc00*/  MOV R70, R11 ;  /* 0x0000000b00467202 */ /* 0x000fc40000000f00 */
[----:B------:R-:W-:Y:S01]  /*bc10*/  MOV R68, R10 ;  /* 0x0000000a00447202 */ /* 0x000fe20000000f00 */
[----:B------:R-:W-:Y:S01]  /*bc20*/  IMAD.MOV.U32 R10, RZ, RZ, R183 ;  /* 0x000000ffff0a7224 */ /* 0x000fe200078e00b7 */
[----:B------:R-:W-:Y:S02]  /*bc30*/  MOV R11, R181 ;  /* 0x000000b5000b7202 */ /* 0x000fe40000000f00 */
[----:B------:R-:W-:Y:S02]  /*bc40*/  MOV R79, R2 ;  /* 0x00000002004f7202 */ /* 0x000fe40000000f00 */
[----:B------:R-:W-:Y:S02]  /*bc50*/  MOV R2, R180 ;  /* 0x000000b400027202 */ /* 0x000fe40000000f00 */
        /* <DEDUP_REMOVED lines=19> */
[----:B-1----:R-:W-:Y:S01]  /*bd90*/  HMMA.16816.F32.BF16 R176, R4, R12, R84 ;  /* 0x0000000c04b0723c */ /* 0x002fe20000041854 */
[----:B------:R-:W-:-:S02]  /*bda0*/  MOV R60, R39 ;  /* 0x00000027003c7202 */ /* 0x000fc40000000f00 */
[----:B------:R-:W-:Y:S02]  /*bdb0*/  MOV R39, R174 ;  /* 0x000000ae00277202 */ /* 0x000fe40000000f00 */
[----:B------:R-:W-:Y:S02]  /*bdc0*/  MOV R151, R173 ;  /* 0x000000ad00977202 */ /* 0x000fe40000000f00 */
[----:B------:R-:W-:Y:S01]  /*bdd0*/  IMAD.MOV.U32 R85, RZ, RZ, R175 ;  /* 0x000000ffff557224 */ /* 0x000fe200078e00af */
[----:B------:R-:W-:Y:S02]  /*bde0*/  MOV R84, R172 ;  /* 0x000000ac00547202 */ /* 0x000fe40000000f00 */
[----:B------:R-:W-:Y:S01]  /*bdf0*/  HMMA.16816.F32.BF16 R172, R4, R14, R88 ;  /* 0x0000000e04ac723c */ /* 0x000fe20000041858 */
[----:B------:R-:W1:Y:S01]  /*be00*/  LDSM.16.MT88.4 R12, [R198+0x14000] ;  /* 0x01400000c60c783b */ /* 0x000e620000004200 */
[-C--:B------:R-:W-:Y:S02]  /*be10*/  FMUL.FTZ R92, R92, R29.reuse ;  /* 0x0000001d5c5c7220 */ /* 0x080fe40000410000 */
[----:B------:R-:W-:-:S02]  /*be20*/  FMUL.FTZ R93, R93, R29 ;  /* 0x0000001d5d5d7220 */ /* 0x000fc40000410000 */
[-C--:B------:R-:W-:Y:S02]  /*be30*/  FMUL.FTZ R94, R94, R28.reuse ;  /* 0x0000001c5e5e7220 */ /* 0x080fe40000410000 */
[-C--:B------:R-:W-:Y:S02]  /*be40*/  FMUL.FTZ R95, R95, R28.reuse ;  /* 0x0000001c5f5f7220 */ /* 0x080fe40000410000 */
[-C--:B------:R-:W-:Y:S02]  /*be50*/  FMUL.FTZ R96, R96, R29.reuse ;  /* 0x0000001d60607220 */ /* 0x080fe40000410000 */
[----:B------:R-:W-:Y:S02]  /*be60*/  FMUL.FTZ R97, R97, R29 ;  /* 0x0000001d61617220 */ /* 0x000fe40000410000 */
[-C--:B------:R-:W-:Y:S02]  /*be70*/  FMUL.FTZ R98, R98, R28.reuse ;  /* 0x0000001c62627220 */ /* 0x080fe40000410000 */
[----:B------:R-:W-:Y:S01]  /*be80*/  FMUL.FTZ R99, R99, R28 ;  /* 0x0000001c63637220 */ /* 0x000fe20000410000 */
[----:B------:R-:W-:Y:S01]  /*be90*/  MOV R55, R158 ;  /* 0x0000009e00377202 */ /* 0x000fe20000000f00 */
[----:B------:R-:W-:Y:S01]  /*bea0*/  IMAD.MOV.U32 R52, RZ, RZ, R157 ;  /* 0x000000ffff347224 */ /* 0x000fe200078e009d */
[----:B------:R-:W-:-:S02]  /*beb0*/  MOV R53, R156 ;  /* 0x0000009c00357202 */ /* 0x000fc40000000f00 */
        /* <DEDUP_REMOVED lines=21> */
[----:B------:R-:W-:Y:S02]  /*c010*/  FMUL.FTZ R115, R115, R28 ;  /* 0x0000001c73737220 */ /* 0x000fe40000410000 */
[----:B------:R-:W-:Y:S01]  /*c020*/  IMAD.MOV.U32 R38, RZ, RZ, R44 ;  /* 0x000000ffff267224 */ /* 0x000fe200078e002c */
[----:B------:R-:W-:Y:S01]  /*c030*/  MOV R95, R37 ;  /* 0x00000025005f7202 */ /* 0x000fe20000000f00 */
[----:B------:R-:W-:Y:S01]  /*c040*/  IMAD.MOV.U32 R94, RZ, RZ, R36 ;  /* 0x000000ffff5e7224 */ /* 0x000fe200078e0024 */
[----:B------:R-:W-:Y:S02]  /*c050*/  MOV R93, R39 ;  /* 0x00000027005d7202 */ /* 0x000fe40000000f00 */
[----:B------:R-:W-:Y:S01]  /*c060*/  MOV R86, R38 ;  /* 0x0000002600567202 */ /* 0x000fe20000000f00 */
        /* <DEDUP_REMOVED lines=37> */
[----:B------:R-:W-:Y:S02]  /*c2c0*/  FMUL.FTZ R141, R141, R29 ;  /* 0x0000001d8d8d7220 */ /* 0x000fe40000410000 */
[-C--:B------:R-:W-:Y:S02]  /*c2d0*/  FMUL.FTZ R142, R142, R28.reuse ;  /* 0x0000001c8e8e7220 */ /* 0x080fe40000410000 */
[----:B------:R-:W-:Y:S01]  /*c2e0*/  FMUL.FTZ R143, R143, R28 ;  /* 0x0000001c8f8f7220 */ /* 0x000fe20000410000 */
[----:B------:R-:W-:Y:S01]  /*c2f0*/  MOV R97, R0 ;  /* 0x0000000000617202 */ /* 0x000fe20000000f00 */
[----:B------:R-:W-:Y:S01]  /*c300*/  FFMA.FTZ R0, R240, c[0x0][0x23c], -R8 ;  /* 0x00008f00f0007a23 */ /* 0x000fe20000010808 */
[----:B------:R-:W-:Y:S01]  /*c310*/  MOV R41, R47 ;  /* 0x0000002f00297202 */ /* 0x000fe20000000f00 */
[----:B------:R-:W-:Y:S01]  /*c320*/  IMAD.MOV.U32 R42, RZ, RZ, R46 ;  /* 0x000000ffff2a7224 */ /* 0x000fe200078e002e */
[----:B------:R-:W-:Y:S02]  /*c330*/  MOV R40, R45 ;  /* 0x0000002d00287202 */ /* 0x000fe40000000f00 */
[----:B------:R-:W-:Y:S01]  /*c340*/  MOV R98, R2 ;  /* 0x0000000200627202 */ /* 0x000fe20000000f00 */
[----:B--2---:R-:W-:Y:S01]  /*c350*/  HMMA.16816.F32.BF16 R44, R4, R16, R140 ;  /* 0x00000010042c723c */ /* 0x004fe2000004188c */
[----:B------:R2:W-:Y:S01]  /*c360*/  MUFU.EX2 R142, R0 ;  /* 0x00000000008e7308 */ /* 0x0005e20000000800 */
[----:B------:R-:W-:-:S02]  /*c370*/  FFMA.FTZ R2, R169, c[0x0][0x23c], -R8 ;  /* 0x00008f00a9027a23 */ /* 0x000fc40000010808 */
[-C--:B------:R-:W-:Y:S02]  /*c380*/  FMUL.FTZ R160, R160, R29.reuse ;  /* 0x0000001da0a07220 */ /* 0x080fe40000410000 */
[----:B------:R-:W-:-:S03]  /*c390*/  FMUL.FTZ R161, R161, R29 ;  /* 0x0000001da1a17220 */ /* 0x000fc60000410000 */
[----:B------:R3:W4:Y:S01]  /*c3a0*/  MUFU.EX2 R96, R2 ;  /* 0x0000000200607308 */ /* 0x0007220000000800 */
[----:B------:R-:W-:Y:S02]  /*c3b0*/  FMUL.FTZ R162, R162, R28 ;  /* 0x0000001ca2a27220 */ /* 0x000fe40000410000 */
[----:B--2---:R-:W-:-:S05]  /*c3c0*/  FFMA.FTZ R0, R227, c[0x0][0x23c], -R8 ;  /* 0x00008f00e3007a23 */ /* 0x004fca0000010808 */
[----:B------:R2:W1:Y:S01]  /*c3d0*/  MUFU.EX2 R240, R0 ;  /* 0x0000000000f07308 */ /* 0x0004620000000800 */
[----:B------:R-:W-:Y:S01]  /*c3e0*/  FMUL.FTZ R163, R163, R28 ;  /* 0x0000001ca3a37220 */ /* 0x000fe20000410000 */
[----:B---3--:R-:W-:Y:S01]  /*c3f0*/  LOP3.LUT R2, R21, UR29, R22, 0x96, !PT ;  /* 0x0000001d15027c12 */ /* 0x008fe2000f8e9616 */
[----:B------:R-:W-:Y:S01]  /*c400*/  IMAD.MOV.U32 R92, RZ, RZ, R3 ;  /* 0x000000ffff5c7224 */ /* 0x000fe200078e0003 */
[----:B------:R-:W-:Y:S01]  /*c410*/  UIADD3 UR36, UR25, 0x646e171e, URZ ;  /* 0x646e171e19247890 */ /* 0x000fe2000fffe03f */
[----:B------:R-:W-:Y:S01]  /*c420*/  FMUL.FTZ R144, R144, R29 ;  /* 0x0000001d90907220 */ /* 0x000fe20000410000 */
[----:B------:R-:W-:Y:S01]  /*c430*/  MOV R83, R148 ;  /* 0x0000009400537202 */ /* 0x000fe20000000f00 */
[----:B------:R-:W-:Y:S01]  /*c440*/  IMAD.WIDE.U32 R2, R2, -0x2daee0ad, RZ ;  /* 0xd2511f5302027825 */ /* 0x000fe200078e00ff */
[----:B------:R-:W-:Y:S01]  /*c450*/  MOV R76, R42 ;  /* 0x0000002a004c7202 */ /* 0x000fe20000000f00 */
[----:B------:R-:W-:Y:S02]  /*c460*/  LDSM.16.MT88.4 R20, [R198+0x10800] ;  /* 0x01080000c614783b */ /* 0x000fe40000004200 */
[----:B--2---:R-:W-:-:S02]  /*c470*/  FFMA.FTZ R0, R225, c[0x0][0x23c], -R8 ;  /* 0x00008f00e1007a23 */ /* 0x004fc40000010808 */
[-C--:B------:R-:W-:Y:S02]  /*c480*/  FMUL.FTZ R145, R145, R29.reuse ;  /* 0x0000001d91917220 */ /* 0x080fe40000410000 */
[----:B------:R2:W-:Y:S01]  /*c490*/  MUFU.EX2 R80, R0 ;  /* 0x0000000000507308 */ /* 0x0005e20000000800 */
[-C--:B------:R-:W-:Y:S02]  /*c4a0*/  FMUL.FTZ R146, R146, R28.reuse ;  /* 0x0000001c92927220 */ /* 0x080fe40000410000 */
[-C--:B------:R-:W-:Y:S02]  /*c4b0*/  FMUL.FTZ R147, R147, R28.reuse ;  /* 0x0000001c93937220 */ /* 0x080fe40000410000 */
[-C--:B------:R-:W-:Y:S02]  /*c4c0*/  FMUL.FTZ R164, R164, R29.reuse ;  /* 0x0000001da4a47220 */ /* 0x080fe40000410000 */
[----:B------:R-:W-:Y:S02]  /*c4d0*/  FMUL.FTZ R165, R165, R29 ;  /* 0x0000001da5a57220 */ /* 0x000fe40000410000 */
[----:B------:R-:W-:-:S02]  /*c4e0*/  FMUL.FTZ R166, R166, R28 ;  /* 0x0000001ca6a67220 */ /* 0x000fc40000410000 */
[----:B------:R-:W-:Y:S01]  /*c4f0*/  FMUL.FTZ R167, R167, R28 ;  /* 0x0000001ca7a77220 */ /* 0x000fe20000410000 */
[----:B------:R-:W-:Y:S01]  /*c500*/  MOV R87, R40 ;  /* 0x0000002800577202 */ /* 0x000fe20000000f00 */
[----:B------:R-:W-:Y:S02]  /*c510*/  IMAD.MOV.U32 R62, RZ, RZ, R43 ;  /* 0x000000ffff3e7224 */ /* 0x000fe400078e002b */
[----:B--2---:R-:W-:Y:S02]  /*c520*/  FFMA.FTZ R0, R241, c[0x0][0x23c], -R9 ;  /* 0x00008f00f1007a23 */ /* 0x004fe40000010809 */
[----:B------:R-:W-:Y:S02]  /*c530*/  IMAD.MOV.U32 R77, RZ, RZ, R41 ;  /* 0x000000ffff4d7224 */ /* 0x000fe400078e0029 */
[----:B------:R-:W-:Y:S01]  /*c540*/  IMAD.MOV.U32 R148, RZ, RZ, R224 ;  /* 0x000000ffff947224 */ /* 0x000fe200078e00e0 */
[----:B------:R-:W-:Y:S01]  /*c550*/  HMMA.16816.F32.BF16 R40, R4, R18, R160 ;  /* 0x000000120428723c */ /* 0x000fe200000418a0 */
[----:B------:R2:W-:Y:S01]  /*c560*/  MUFU.EX2 R224, R0 ;  /* 0x0000000000e07308 */ /* 0x0005e20000000800 */
[----:B------:R-:W3:Y:S01]  /*c570*/  LDSM.16.MT88.4 R16, [R197+0x10800] ;  /* 0x01080000c510783b */ /* 0x000ee20000004200 */
[----:B------:R-:W-:-:S05]  /*c580*/  MOV R82, R10 ;  /* 0x0000000a00527202 */ /* 0x000fca0000000f00 */
[----:B-1----:R-:W-:Y:S01]  /*c590*/  HMMA.16816.F32.BF16 R48, R4, R12, R144 ;  /* 0x0000000c0430723c */ /* 0x002fe20000041890 */
[----:B------:R-:W-:Y:S01]  /*c5a0*/  FFMA.FTZ R10, R237, c[0x0][0x23c], -R9 ;  /* 0x00008f00ed0a7a23 */ /* 0x000fe20000010809 */
[----:B--2---:R-:W-:-:S06]  /*c5b0*/  LOP3.LUT R0, R3, UR36, R24, 0x96, !PT ;  /* 0x0000002403007c12 */ /* 0x004fcc000f8e9618 */
[----:B------:R-:W-:Y:S01]  /*c5c0*/  HMMA.16816.F32.BF16 R56, R4, R14, R164 ;  /* 0x0000000e0438723c */ /* 0x000fe200000418a4 */
[----:B------:R-:W-:-:S06]  /*c5d0*/  LOP3.LUT R3, R2, 0xffff, RZ, 0xc0, !PT ;  /* 0x0000ffff02037812 */ /* 0x000fcc00078ec0ff */
[----:B------:R-:W-:Y:S02]  /*c5e0*/  LOP3.LUT R4, R0, 0xffff, RZ, 0xc0, !PT ;  /* 0x0000ffff00047812 */ /* 0x000fe400078ec0ff */
[----:B------:R-:W-:Y:S01]  /*c5f0*/  SHF.R.U32.HI R6, RZ, 0x8, R3 ;  /* 0x00000008ff067819 */ /* 0x000fe20000011603 */
[--C-:B------:R-:W-:Y:S01]  /*c600*/  FFMA.FTZ R5, R236, c[0x0][0x23c], -R9.reuse ;  /* 0x00008f00ec057a23 */ /* 0x100fe20000010809 */
[----:B------:R-:W-:Y:S01]  /*c610*/  SHF.R.U32.HI R3, RZ, 0x8, R4 ;  /* 0x00000008ff037819 */ /* 0x000fe20000011604 */
[----:B------:R-:W-:Y:S01]  /*c620*/  FFMA.FTZ R4, R170, c[0x0][0x23c], -R9 ;  /* 0x00008f00aa047a23 */ /* 0x000fe20000010809 */
[----:B------:R-:W-:Y:S01]  /*c630*/  LOP3.LUT R7, R0, 0xff, RZ, 0xc0, !PT ;  /* 0x000000ff00077812 */ /* 0x000fe200078ec0ff */
[----:B------:R-:W-:Y:S01]  /*c640*/  IMAD.MOV.U32 R81, RZ, RZ, R11 ;  /* 0x000000ffff517224 */ /* 0x000fe200078e000b */
[----:B------:R1:W2:Y:S01]  /*c650*/  MUFU.EX2 R99, R10 ;  /* 0x0000000a00637308 */ /* 0x0002a20000000800 */
[----:B----4-:R-:W-:Y:S02]  /*c660*/  MOV R236, R96 ;  /* 0x0000006000ec7202 */ /* 0x010fe40000000f00 */
[----:B------:R-:W-:-:S02]  /*c670*/  LOP3.LUT R11, R2, 0xff, RZ, 0xc0, !PT ;  /* 0x000000ff020b7812 */ /* 0x000fc400078ec0ff */
[----:B------:R-:W-:-:S03]  /*c680*/  SHF.R.U32.HI R12, RZ, 0x18, R2 ;  /* 0x00000018ff0c7819 */ /* 0x000fc60000011602 */
[----:B------:R4:W-:Y:S01]  /*c690*/  MUFU.EX2 R237, R5 ;  /* 0x0000000500ed7308 */ /* 0x0009e20000000800 */
[----:B-1----:R-:W-:-:S07]  /*c6a0*/  SHF.R.U32.HI R10, RZ, 0x10, R2 ;  /* 0x00000010ff0a7819 */ /* 0x002fce0000011602 */
[----:B------:R1:W1:Y:S01]  /*c6b0*/  MUFU.EX2 R96, R4 ;  /* 0x0000000400607308 */ /* 0x0002620000000800 */
[----:B------:R-:W-:Y:S02]  /*c6c0*/  PRMT R2, R7, 0x5410, R3 ;  /* 0x0000541007027816 */ /* 0x000fe40000000003 */
[--C-:B------:R-:W-:Y:S02]  /*c6d0*/  SHF.R.U32.HI R3, RZ, 0x10, R0.reuse ;  /* 0x00000010ff037819 */ /* 0x100fe40000011600 */
[----:B------:R-:W-:Y:S02]  /*c6e0*/  LOP3.LUT R7, R10, 0xff, RZ, 0xc0, !PT ;  /* 0x000000ff0a077812 */ /* 0x000fe400078ec0ff */
[----:B----4-:R-:W-:Y:S02]  /*c6f0*/  SHF.R.U32.HI R5, RZ, 0x18, R0 ;  /* 0x00000018ff057819 */ /* 0x010fe40000011600 */
[----:B------:R-:W-:Y:S01]  /*c700*/  LOP3.LUT R3, R3, 0xff, RZ, 0xc0, !PT ;  /* 0x000000ff03037812 */ /* 0x000fe200078ec0ff */
[----:B------:R-:W-:Y:S01]  /*c710*/  HSET2.LE.AND R0, R2, R251, PT ;  /* 0x000000fb02007233 */ /* 0x000fe20003803000 */
[----:B------:R-:W-:-:S02]  /*c720*/  PRMT R6, R11, 0x5410, R6 ;  /* 0x000054100b067816 */ /* 0x000fc40000000006 */
[----:B------:R-:W-:Y:S02]  /*c730*/  F2FP.BF16.PACK_AB R2, R240, R142 ;  /* 0x0000008ef002723e */ /* 0x000fe400000010ff */
[----:B------:R-:W-:Y:S02]  /*c740*/  PRMT R7, R7, 0x5410, R12 ;  /* 0x0000541007077816 */ /* 0x000fe4000000000c */
[----:B------:R-:W-:Y:S01]  /*c750*/  PRMT R5, R3, 0x5410, R5 ;  /* 0x0000541003057816 */ /* 0x000fe20000000005 */
[----:B------:R-:W4:Y:S01]  /*c760*/  LDSM.16.MT88.4 R12, [R200+0x10800] ;  /* 0x01080000c80c783b */ /* 0x000f220000004200 */
[----:B-1----:R-:W-:Y:S01]  /*c770*/  LOP3.LUT R4, R0, R2, RZ, 0xc0, !PT ;  /* 0x0000000200047212 */ /* 0x002fe200078ec0ff */
[--C-:B------:R-:W-:Y:S01]  /*c780*/  HSET2.LE.AND R3, R6, R251.reuse, PT ;  /* 0x000000fb06037233 */ /* 0x100fe20003803000 */
[----:B------:R-:W-:Y:S01]  /*c790*/  MOV R100, R94 ;  /* 0x0000005e00647202 */ /* 0x000fe20000000f00 */
[--C-:B------:R-:W-:Y:S01]  /*c7a0*/  HSET2.LE.AND R7, R7, R251.reuse, PT ;  /* 0x000000fb07077233 */ /* 0x100fe20003803000 */
[----:B------:R-:W-:Y:S01]  /*c7b0*/  MOV R101, R95 ;  /* 0x0000005f00657202 */ /* 0x000fe20000000f00 */
[----:B------:R-:W-:Y:S01]  /*c7c0*/  HSET2.LE.AND R0, R5, R251, PT ;  /* 0x000000fb05007233 */ /* 0x000fe20003803000 */
[----:B------:R-:W-:Y:S01]  /*c7d0*/  IMAD.MOV.U32 R107, RZ, RZ, R84 ;  /* 0x000000ffff6b7224 */ /* 0x000fe200078e0054 */
[----:B--2---:R-:W-:Y:S01]  /*c7e0*/  F2FP.BF16.PACK_AB R2, R99, R224 ;  /* 0x000000e06302723e */ /* 0x004fe200000010ff */
[----:B------:R-:W-:Y:S01]  /*c7f0*/  IMAD.MOV.U32 R84, RZ, RZ, R78 ;  /* 0x000000ffff547224 */ /* 0x000fe200078e004e */
[----:B------:R-:W-:-:S02]  /*c800*/  F2FP.BF16.PACK_AB R6, R236, R80 ;  /* 0x00000050ec06723e */ /* 0x000fc400000010ff */
[----:B------:R-:W-:Y:S01]  /*c810*/  F2FP.BF16.PACK_AB R10, R96, R237 ;  /* 0x000000ed600a723e */ /* 0x000fe200000010ff */
[----:B------:R-:W-:Y:S01]  /*c820*/  IMAD.MOV.U32 R78, RZ, RZ, R60 ;  /* 0x000000ffff4e7224 */ /* 0x000fe200078e003c */
[----:B------:R-:W-:Y:S02]  /*c830*/  MOV R94, R76 ;  /* 0x0000004c005e7202 */ /* 0x000fe40000000f00 */
[----:B------:R-:W-:Y:S01]  /*c840*/  MOV R95, R77 ;  /* 0x0000004d005f7202 */ /* 0x000fe20000000f00 */
[----:B------:R-:W-:Y:S01]  /*c850*/  IMAD.MOV.U32 R105, RZ, RZ, R54 ;  /* 0x000000ffff697224 */ /* 0x000fe200078e0036 */
[----:B------:R-:W-:Y:S02]  /*c860*/  MOV R76, R70 ;  /* 0x00000046004c7202 */ /* 0x000fe40000000f00 */
[----:B------:R-:W-:Y:S02]  /*c870*/  MOV R77, R71 ;  /* 0x00000047004d7202 */ /* 0x000fe40000000f00 */
[----:B------:R-:W-:Y:S01]  /*c880*/  MOV R70, R52 ;  /* 0x0000003400467202 */ /* 0x000fe20000000f00 */
[----:B------:R-:W-:Y:S01]  /*c890*/  IMAD.MOV.U32 R52, RZ, RZ, R203 ;  /* 0x000000ffff347224 */ /* 0x000fe200078e00cb */
[----:B------:R-:W-:-:S02]  /*c8a0*/  MOV R71, R53 ;  /* 0x0000003500477202 */ /* 0x000fc40000000f00 */
[----:B------:R-:W-:Y:S01]  /*c8b0*/  MOV R60, R55 ;  /* 0x00000037003c7202 */ /* 0x000fe20000000f00 */
[----:B------:R-:W-:Y:S01]  /*c8c0*/  IMAD.MOV.U32 R55, RZ, RZ, R196 ;  /* 0x000000ffff377224 */ /* 0x000fe200078e00c4 */
[----:B------:R-:W-:Y:S02]  /*c8d0*/  MOV R53, R202 ;  /* 0x000000ca00357202 */ /* 0x000fe40000000f00 */
[----:B------:R-:W-:Y:S02]  /*c8e0*/  MOV R54, R201 ;  /* 0x000000c900367202 */ /* 0x000fe40000000f00 */
[----:B------:R-:W-:Y:S02]  /*c8f0*/  LOP3.LUT R5, R0, R2, RZ, 0xc0, !PT ;  /* 0x0000000200057212 */ /* 0x000fe400078ec0ff */
[----:B------:R-:W-:Y:S02]  /*c900*/  LOP3.LUT R6, R3, R6, RZ, 0xc0, !PT ;  /* 0x0000000603067212 */ /* 0x000fe400078ec0ff */
[----:B------:R-:W-:-:S07]  /*c910*/  LOP3.LUT R7, R7, R10, RZ, 0xc0, !PT ;  /* 0x0000000a07077212 */ /* 0x000fce00078ec0ff */
[C---:B---3--:R-:W-:Y:S08]  /*c920*/  HMMA.16816.F32.BF16 R152, R4.reuse, R16, R152 ;  /* 0x000000100498723c */ /* 0x048ff00000041898 */
[----:B------:R-:W-:Y:S01]  /*c930*/  HMMA.16816.F32.BF16 R52, R4, R18, R52 ;  /* 0x000000120434723c */ /* 0x000fe20000041834 */
[----:B------:R-:W1:Y:S01]  /*c940*/  LDSM.16.MT88.4 R16, [R199+0x10800] ;  /* 0x01080000c710783b */ /* 0x000e620000004200 */
        /* <DEDUP_REMOVED lines=8> */
[----:B------:R-:W-:-:S02]  /*c9d0*/  MOV R86, R68 ;  /* 0x0000004400567202 */ /* 0x000fc40000000f00 */
[----:B------:R-:W-:Y:S02]  /*c9e0*/  MOV R79, R61 ;  /* 0x0000003d004f7202 */ /* 0x000fe40000000f00 */
[----:B------:R-:W-:Y:S01]  /*c9f0*/  MOV R68, R62 ;  /* 0x0000003e00447202 */ /* 0x000fe20000000f00 */
[----:B------:R-:W-:Y:S01]  /*ca00*/  IMAD.MOV.U32 R62, RZ, RZ, R206 ;  /* 0x000000ffff3e7224 */ /* 0x000fe200078e00ce */
[----:B------:R-:W-:Y:S02]  /*ca10*/  MOV R61, R207 ;  /* 0x000000cf003d7202 */ /* 0x000fe40000000f00 */
[----:B------:R-:W-:Y:S01]  /*ca20*/  MOV R63, R205 ;  /* 0x000000cd003f7202 */ /* 0x000fe20000000f00 */
[----:B----4-:R-:W-:Y:S01]  /*ca30*/  HMMA.16816.F32.BF16 R76, R4, R12, R76 ;  /* 0x0000000c044c723c */ /* 0x010fe2000004184c */
[----:B------:R-:W-:Y:S01]  /*ca40*/  MOV R162, R100 ;  /* 0x0000006400a27202 */ /* 0x000fe20000000f00 */
[----:B------:R-:W-:Y:S01]  /*ca50*/  IMAD.MOV.U32 R163, RZ, RZ, R101 ;  /* 0x000000ffffa37224 */ /* 0x000fe200078e0065 */
[----:B------:R-:W-:-:S02]  /*ca60*/  MOV R25, R102 ;  /* 0x0000006600197202 */ /* 0x000fc40000000f00 */
[----:B------:R-:W-:Y:S02]  /*ca70*/  MOV R24, R103 ;  /* 0x0000006700187202 */ /* 0x000fe40000000f00 */
[----:B------:R-:W-:Y:S01]  /*ca80*/  MOV R104, R204 ;  /* 0x000000cc00687202 */ /* 0x000fe20000000f00 */
[C---:B------:R-:W-:Y:S01]  /*ca90*/  HMMA.16816.F32.BF16 R60, R4.reuse, R20, R60 ;  /* 0x00000014043c723c */ /* 0x040fe2000004183c */
        /* <DEDUP_REMOVED lines=9> */
[----:B------:R-:W-:-:S03]  /*cb30*/  UIADD3 UR7, UR7, 0x1, URZ ;  /* 0x0000000107077890 */ /* 0x000fc6000fffe03f */
[----:B------:R3:W5:Y:S03]  /*cb40*/  LDL.LU R207, [R1+0x78] ;  /* 0x0000780001cf7983 */ /* 0x0007660000300800 */
[C---:B------:R-:W-:Y:S01]  /*cb50*/  HMMA.16816.F32.BF16 R84, R4.reuse, R14, R84 ;  /* 0x0000000e0454723c */ /* 0x040fe20000041854 */
[----:B------:R-:W4:Y:S07]  /*cb60*/  LDSM.16.MT88.4 R12, [R198+0x12800] ;  /* 0x01280000c60c783b */ /* 0x000f2e0000004200 */
[C---:B-1----:R-:W-:Y:S08]  /*cb70*/  HMMA.16816.F32.BF16 R92, R4.reuse, R16, R92 ;  /* 0x00000010045c723c */ /* 0x042ff0000004185c */
[----:B------:R-:W-:Y:S01]  /*cb80*/  HMMA.16816.F32.BF16 R100, R4, R18, R244 ;  /* 0x000000120464723c */ /* 0x000fe200000418f4 */
[----:B------:R-:W-:Y:S01]  /*cb90*/  LDSM.16.MT88.4 R16, [R200+0x12800] ;  /* 0x01280000c810783b */ /* 0x000fe20000004200 */
[----:B------:R-:W-:-:S06]  /*cba0*/  MOV R141, R104 ;  /* 0x00000068008d7202 */ /* 0x000fcc0000000f00 */
[C---:B--2---:R-:W-:Y:S01]  /*cbb0*/  HMMA.16816.F32.BF16 R108, R4.reuse, R22, R228 ;  /* 0x00000016046c723c */ /* 0x044fe200000418e4 */
[----:B------:R-:W-:Y:S01]  /*cbc0*/  MOV R247, R96 ;  /* 0x0000006000f77202 */ /* 0x000fe20000000f00 */
[----:B------:R-:W-:Y:S01]  /*cbd0*/  IMAD.MOV.U32 R246, RZ, RZ, R99 ;  /* 0x000000fffff67224 */ /* 0x000fe200078e0063 */
[----:B------:R-:W-:Y:S01]  /*cbe0*/  MOV R245, R80 ;  /* 0x0000005000f57202 */ /* 0x000fe20000000f00 */
[----:B------:R3:W5:Y:S04]  /*cbf0*/  LDL.LU R206, [R1+0x74] ;  /* 0x0000740001ce7983 */ /* 0x0007680000300800 */
[----:B------:R-:W-:Y:S01]  /*cc00*/  HMMA.16816.F32.BF16 R104, R4, R20, R232 ;  /* 0x000000140468723c */ /* 0x000fe200000418e8 */
[----:B------:R-:W1:Y:S01]  /*cc10*/  LDSM.16.MT88.4 R20, [R199+0x12800] ;  /* 0x01280000c714783b */ /* 0x000e620000004200 */
[----:B------:R-:W-:-:S02]  /*cc20*/  MOV R244, R81 ;  /* 0x0000005100f47202 */ /* 0x000fc40000000f00 */
[----:B------:R-:W-:Y:S01]  /*cc30*/  MOV R0, UR7 ;  /* 0x0000000700007c02 */ /* 0x000fe20008000f00 */
[----:B------:R3:W5:Y:S03]  /*cc40*/  LDL.LU R205, [R1+0x70] ;  /* 0x0000700001cd7983 */ /* 0x0007660000300800 */
[C---:B----4-:R-:W-:Y:S08]  /*cc50*/  HMMA.16816.F32.BF16 R80, R4.reuse, R12, R192 ;  /* 0x0000000c0450723c */ /* 0x050ff000000418c0 */
[C---:B------:R-:W-:Y:S01]  /*cc60*/  HMMA.16816.F32.BF16 R96, R4.reuse, R14, R188 ;  /* 0x0000000e0460723c */ /* 0x040fe200000418bc */
[----:B------:R-:W2:Y:S07]  /*cc70*/  LDSM.16.MT88.4 R12, [R197+0x14800] ;  /* 0x01480000c50c783b */ /* 0x000eae0000004200 */
[C---:B-1----:R-:W-:Y:S01]  /*cc80*/  HMMA.16816.F32.BF16 R176, R4.reuse, R20, R176 ;  /* 0x0000001404b0723c */ /* 0x042fe200000418b0 */
[----:B------:R-:W-:Y:S01]  /*cc90*/  MOV R189, R141 ;  /* 0x0000008d00bd7202 */ /* 0x000fe20000000f00 */
[----:B------:R-:W-:Y:S01]  /*cca0*/  IMAD.MOV.U32 R191, RZ, RZ, R142 ;  /* 0x000000ffffbf7224 */ /* 0x000fe200078e008e */
[----:B------:R-:W-:Y:S01]  /*ccb0*/  MOV R190, R143 ;  /* 0x0000008f00be7202 */ /* 0x000fe20000000f00 */
[----:B------:R3:W5:Y:S04]  /*ccc0*/  LDL.LU R204, [R1+0x6c] ;  /* 0x00006c0001cc7983 */ /* 0x0007680000300800 */
[C---:B------:R-:W-:Y:S01]  /*ccd0*/  HMMA.16816.F32.BF16 R140, R4.reuse, R16, R184 ;  /* 0x00000010048c723c */ /* 0x040fe200000418b8 */
[----:B------:R-:W-:Y:S01]  /*cce0*/  LOP3.LUT R0, R27, UR25, R0, 0x96, !PT ;  /* 0x000000191b007c12 */ /* 0x000fe2000f8e9600 */
[----:B------:R3:W5:Y:S06]  /*ccf0*/  LDL.LU R203, [R1+0x68] ;  /* 0x0000680001cb7983 */ /* 0x00076c0000300800 */
[C---:B------:R-:W-:Y:S01]  /*cd00*/  HMMA.16816.F32.BF16 R184, R4.reuse, R18, R180 ;  /* 0x0000001204b8723c */ /* 0x040fe200000418b4 */
[----:B------:R-:W1:Y:S07]  /*cd10*/  LDSM.16.MT88.4 R16, [R198+0x14800] ;  /* 0x01480000c610783b */ /* 0x000e6e0000004200 */
[C---:B--2---:R-:W-:Y:S01]  /*cd20*/  HMMA.16816.F32.BF16 R232, R4.reuse, R14, R88 ;  /* 0x0000000e04e8723c */ /* 0x044fe20000041858 */
[----:B------:R-:W-:Y:S01]  /*cd30*/  IMAD.WIDE.U32 R10, R0, -0x326172a9, RZ ;  /* 0xcd9e8d57000a7825 */ /* 0x000fe200078e00ff */
[----:B------:R-:W-:Y:S01]  /*cd40*/  MOV R188, R245 ;  /* 0x000000f500bc7202 */ /* 0x000fe20000000f00 */
[----:B------:R3:W5:Y:S05]  /*cd50*/  LDL.LU R202, [R1+0x64] ;  /* 0x0000640001ca7983 */ /* 0x00076a0000300800 */
[C---:B------:R-:W-:Y:S01]  /*cd60*/  HMMA.16816.F32.BF16 R180, R4.reuse, R22, R172 ;  /* 0x0000001604b4723c */ /* 0x040fe200000418ac */
[----:B------:R-:W2:Y:S01]  /*cd70*/  LDSM.16.MT88.4 R20, [R200+0x14800] ;  /* 0x01480000c814783b */ /* 0x000ea20000004200 */
[----:B------:R-:W-:Y:S01]  /*cd80*/  MOV R90, R162 ;  /* 0x000000a2005a7202 */ /* 0x000fe20000000f00 */
[----:B------:R-:W-:Y:S01]  /*cd90*/  IMAD.MOV.U32 R91, RZ, RZ, R163 ;  /* 0x000000ffff5b7224 */ /* 0x000fe200078e00a3 */
[----:B------:R-:W-:Y:S01]  /*cda0*/  LOP3.LUT R0, R31, UR18, R10, 0x96, !PT ;  /* 0x000000121f007c12 */ /* 0x000fe2000f8e960a */
[----:B------:R3:W5:Y:S03]  /*cdb0*/  LDL.LU R201, [R1+0x60] ;  /* 0x0000600001c97983 */ /* 0x0007660000300800 */
[C---:B------:R-:W-:Y:S01]  /*cdc0*/  HMMA.16816.F32.BF16 R172, R4.reuse, R12, R156 ;  /* 0x0000000c04ac723c */ /* 0x040fe2000004189c */
[----:B------:R-:W4:Y:S07]  /*cdd0*/  LDSM.16.MT88.4 R12, [R199+0x14800] ;  /* 0x01480000c70c783b */ /* 0x000f2e0000004200 */
[C---:B-1----:R-:W-:Y:S08]  /*cde0*/  HMMA.16816.F32.BF16 R192, R4.reuse, R16, R72 ;  /* 0x0000001004c0723c */ /* 0x042ff00000041848 */
[----:B------:R-:W-:Y:S01]  /*cdf0*/  HMMA.16816.F32.BF16 R228, R4, R18, R64 ;  /* 0x0000001204e4723c */ /* 0x000fe20000041840 */
[----:B------:R-:W1:Y:S01]  /*ce00*/  LDSM.16.MT88.4 R16, [R197+0x16800] ;  /* 0x01680000c510783b */ /* 0x000e620000004200 */
[----:B------:R-:W-:Y:S01]  /*ce10*/  LOP3.LUT R2, R11, UR6, R90, 0x96, !PT ;  /* 0x000000060b027c12 */ /* 0x000fe2000f8e965a */
[----:B------:R-:W-:-:S02]  /*ce20*/  IMAD.WIDE.U32 R10, R0, -0x2daee0ad, RZ ;  /* 0xd2511f53000a7825 */ /* 0x000fc400078e00ff */
[----:B------:R3:W5:Y:S03]  /*ce30*/  LDL.LU R196, [R1+0x5c] ;  /* 0x00005c0001c47983 */ /* 0x0007660000300800 */
[----:B--2---:R-:W-:Y:S07]  /*ce40*/  HMMA.16816.F32.BF16 R160, R4, R22, R112 ;  /* 0x0000001604a0723c */ /* 0x004fee0000041870 */
[----:B------:R-:W-:-:S02]  /*ce50*/  IMAD.MOV.U32 R113, RZ, RZ, R3 ;  /* 0x000000ffff717224 */ /* 0x000fc400078e0003 */
[----:B------:R-:W-:Y:S01]  /*ce60*/  IMAD.WIDE.U32 R2, R2, -0x2daee0ad, RZ ;  /* 0xd2511f5302027825 */ /* 0x000fe200078e00ff */
[----:B----4-:R-:W-:Y:S01]  /*ce70*/  HMMA.16816.F32.BF16 R156, R4, R12, R116 ;  /* 0x0000000c049c723c */ /* 0x010fe20000041874 */
[----:B------:R-:W-:-:S03]  /*ce80*/  MOV R114, R246 ;  /* 0x000000f600727202 */ /* 0x000fc60000000f00 */
[----:B------:R-:W-:-:S03]  /*ce90*/  LOP3.LUT R0, R11, UR33, R2, 0x96, !PT ;  /* 0x000000210b007c12 */ /* 0x000fc6000f8e9602 */
[----:B------:R-:W-:Y:S01]  /*cea0*/  MOV R119, R24 ;  /* 0x0000001800777202 */ /* 0x000fe20000000f00 */
[----:B------:R-:W-:Y:S01]  /*ceb0*/  IMAD.MOV.U32 R118, RZ, RZ, R25 ;  /* 0x000000ffff767224 */ /* 0x000fe200078e0019 */
[----:B------:R-:W-:Y:S01]  /*cec0*/  LOP3.LUT R12, R3, UR35, R32, 0x96, !PT ;  /* 0x00000023030c7c12 */ /* 0x000fe2000f8e9620 */
[----:B------:R-:W2:Y:S01]  /*ced0*/  LDSM.16.MT88.4 R24, [R200+0x16800] ;  /* 0x01680000c818783b */ /* 0x000ea20000004200 */
[----:B------:R-:W-:Y:S01]  /*cee0*/  FFMA.FTZ R3, R238, c[0x0][0x23c], -R8 ;  /* 0x00008f00ee037a23 */ /* 0x000fe20000010808 */
[----:B------:R-:W-:Y:S02]  /*cef0*/  HMMA.16816.F32.BF16 R164, R4, R20, R36 ;  /* 0x0000001404a4723c */ /* 0x000fe40000041824 */
[----:B------:R-:W4:Y:S01]  /*cf00*/  LDSM.16.MT88.4 R20, [R198+0x16800] ;  /* 0x01680000c614783b */ /* 0x000f220000004200 */
[----:B------:R1:W-:Y:S04]  /*cf10*/  MUFU.EX2 R246, R3 ;  /* 0x0000000300f67308 */ /* 0x0003e80000000800 */
[----:B------:R-:W-:-:S04]  /*cf20*/  IMAD.WIDE.U32 R38, R0, -0x326172a9, RZ ;  /* 0xcd9e8d5700267825 */ /* 0x000fc800078e00ff */
[----:B------:R-:W-:Y:S02]  /*cf30*/  FFMA.FTZ R0, R171, c[0x0][0x23c], -R8 ;  /* 0x00008f00ab007a23 */ /* 0x000fe40000010808 */
[----:B-1----:R-:W-:Y:S02]  /*cf40*/  IMAD.WIDE.U32 R2, R12, -0x326172a9, RZ ;  /* 0xcd9e8d570c027825 */ /* 0x002fe400078e00ff */
[----:B------:R1:W1:Y:S01]  /*cf50*/  MUFU.EX2 R245, R0 ;  /* 0x0000000000f57308 */ /* 0x0002620000000800 */
[----:B------:R-:W-:Y:S02]  /*cf60*/  HMMA.16816.F32.BF16 R88, R4, R16, R124 ;  /* 0x000000100458723c */ /* 0x000fe4000004187c */
[----:B------:R-:W-:-:S06]  /*cf70*/  LOP3.LUT R3, R3, UR34, R30, 0x96, !PT ;  /* 0x0000002203037c12 */ /* 0x000fcc000f8e961e */
[----:B------:R-:W-:Y:S01]  /*cf80*/  HMMA.16816.F32.BF16 R72, R4, R18, R128 ;  /* 0x000000120448723c */ /* 0x000fe20000041880 */
[----:B------:R-:W2:Y:S01]  /*cf90*/  LDSM.16.MT88.4 R16, [R199+0x16800] ;  /* 0x01680000c710783b */ /* 0x000ea20000004200 */
[----:B-1----:R-:W-:Y:S01]  /*cfa0*/  LOP3.LUT R0, R39, UR32, R2, 0x96, !PT ;  /* 0x0000002027007c12 */ /* 0x002fe2000f8e9602 */
[----:B------:R-:W-:-:S04]  /*cfb0*/  IMAD.WIDE.U32 R2, R3, -0x2daee0ad, RZ ;  /* 0xd2511f5303027825 */ /* 0x000fc800078e00ff */
[----:B------:R-:W-:Y:S01]  /*cfc0*/  IMAD.WIDE.U32 R36, R0, -0x2daee0ad, RZ ;  /* 0xd2511f5300247825 */ /* 0x000fe200078e00ff */
[----:B------:R-:W-:-:S03]  /*cfd0*/  LOP3.LUT R0, R3, UR31, R10, 0x96, !PT ;  /* 0x0000001f03007c12 */ /* 0x000fc6000f8e960a */
[----:B------:R-:W-:Y:S01]  /*cfe0*/  FFMA.FTZ R3, R34, c[0x0][0x23c], -R8 ;  /* 0x00008f0022037a23 */ /* 0x000fe20000010808 */
[----:B------:R-:W-:Y:S02]  /*cff0*/  LOP3.LUT R2, R37, UR16, R2, 0x96, !PT ;  /* 0x0000001025027c12 */ /* 0x000fe4000f8e9602 */
[----:B------:R-:W-:Y:S01]  /*d000*/  MOV R117, R241 ;  /* 0x000000f100757202 */ /* 0x000fe20000000f00 */
[----:B------:R-:W-:Y:S01]  /*d010*/  IMAD.WIDE.U32 R30, R0, -0x326172a9, RZ ;  /* 0xcd9e8d57001e7825 */ /* 0x000fe200078e00ff */
[----:B------:R1:W-:Y:S01]  /*d020*/  MUFU.EX2 R241, R3 ;  /* 0x0000000300f17308 */ /* 0x0003e20000000800 */
[----:B------:R-:W-:Y:S02]  /*d030*/  HMMA.16816.F32.BF16 R144, R4, R14, R120 ;  /* 0x0000000e0490723c */ /* 0x000fe40000041878 */
[----:B------:R-:W-:Y:S02]  /*d040*/  FFMA.FTZ R10, R248, c[0x0][0x23c], -R9 ;  /* 0x00008f00f80a7a23 */ /* 0x000fe40000010809 */
[----:B------:R-:W-:-:S03]  /*d050*/  FFMA.FTZ R11, R239, c[0x0][0x23c], -R8 ;  /* 0x00008f00ef0b7a23 */ /* 0x000fc60000010808 */
[----:B------:R-:W-:Y:S02]  /*d060*/  IMAD.MOV.U32 R123, RZ, RZ, R240 ;  /* 0x000000ffff7b7224 */ /* 0x000fe400078e00f0 */
[----:B-1----:R-:W-:Y:S01]  /*d070*/  IMAD.WIDE.U32 R2, R2, -0x326172a9, RZ ;  /* 0xcd9e8d5702027825 */ /* 0x002fe200078e00ff */
[----:B------:R1:W-:Y:S04]  /*d080*/  MUFU.EX2 R240, R10 ;  /* 0x0000000a00f07308 */ /* 0x0003e80000000800 */
[----:B------:R-:W-:Y:S02]  /*d090*/  LOP3.LUT R0, R3, UR19, R30, 0x96, !PT ;  /* 0x0000001303007c12 */ /* 0x000fe4000f8e961e */
[C---:B------:R-:W-:Y:S02]  /*d0a0*/  LOP3.LUT R3, R2.reuse, 0xffff, RZ, 0xc0, !PT ;  /* 0x0000ffff02037812 */ /* 0x040fe400078ec0ff */
[----:B------:R-:W-:-:S02]  /*d0b0*/  LOP3.LUT R12, R2, 0xff, RZ, 0xc0, !PT ;  /* 0x000000ff020c7812 */ /* 0x000fc400078ec0ff */
[--C-:B------:R-:W-:Y:S02]  /*d0c0*/  SHF.R.U32.HI R13, RZ, 0x10, R2.reuse ;  /* 0x00000010ff0d7819 */ /* 0x100fe40000011602 */
[----:B------:R-:W-:Y:S02]  /*d0d0*/  SHF.R.U32.HI R14, RZ, 0x18, R2 ;  /* 0x00000018ff0e7819 */ /* 0x000fe40000011602 */
[----:B------:R-:W-:Y:S01]  /*d0e0*/  MOV R115, R189 ;  /* 0x000000bd00737202 */ /* 0x000fe20000000f00 */
[----:B-1----:R-:W-:Y:S01]  /*d0f0*/  FFMA.FTZ R10, R35, c[0x0][0x23c], -R9 ;  /* 0x00008f00230a7a23 */ /* 0x002fe20000010809 */
[----:B------:R-:W-:Y:S01]  /*d100*/  LOP3.LUT R2, R0, 0xffff, RZ, 0xc0, !PT ;  /* 0x0000ffff00027812 */ /* 0x000fe200078ec0ff */
[----:B------:R-:W-:Y:S01]  /*d110*/  IMAD.MOV.U32 R189, RZ, RZ, R244 ;  /* 0x000000ffffbd7224 */ /* 0x000fe200078e00f4 */
[----:B------:R-:W1:Y:S01]  /*d120*/  LDSM.16.MT88.4 R32, [R197+0x11000] ;  /* 0x01100000c520783b */ /* 0x000e620000004200 */
[----:B------:R-:W-:Y:S01]  /*d130*/  MOV R112, R170 ;  /* 0x000000aa00707202 */ /* 0x000fe20000000f00 */
[----:B------:R3:W1:Y:S01]  /*d140*/  MUFU.EX2 R244, R11 ;  /* 0x0000000b00f47308 */ /* 0x0006620000000800 */
[C---:B--2---:R-:W-:Y:S07]  /*d150*/  HMMA.16816.F32.BF16 R44, R4.reuse, R24, R44 ;  /* 0x00000018042c723c */ /* 0x044fee000004182c */
[----:B------:R2:W-:Y:S01]  /*d160*/  MUFU.EX2 R170, R10 ;  /* 0x0000000a00aa7308 */ /* 0x0005e20000000800 */
[----:B------:R-:W-:Y:S01]  /*d170*/  HMMA.16816.F32.BF16 R40, R4, R26, R40 ;  /* 0x0000001a0428723c */ /* 0x000fe20000041828 */
[----:B------:R-:W1:Y:S01]  /*d180*/  LDSM.16.MT88.4 R24, [R198+0x11000] ;  /* 0x01100000c618783b */ /* 0x000e620000004200 */
[----:B---3--:R-:W-:-:S02]  /*d190*/  SHF.R.U32.HI R11, RZ, 0x8, R3 ;  /* 0x00000008ff0b7819 */ /* 0x008fc40000011603 */
[----:B------:R-:W-:Y:S02]  /*d1a0*/  SHF.R.U32.HI R3, RZ, 0x8, R2 ;  /* 0x00000008ff037819 */ /* 0x000fe40000011602 */
[----:B------:R-:W-:Y:S01]  /*d1b0*/  LOP3.LUT R2, R0, 0xff, RZ, 0xc0, !PT ;  /* 0x000000ff00027812 */ /* 0x000fe200078ec0ff */
[----:B--2---:R-:W-:-:S04]  /*d1c0*/  FFMA.FTZ R10, R242, c[0x0][0x23c], -R9 ;  /* 0x00008f00f20a7a23 */ /* 0x004fc80000010809 */
[----:B------:R2:W3:Y:S01]  /*d1d0*/  MUFU.EX2 R171, R10 ;  /* 0x0000000a00ab7308 */ /* 0x0004e20000000800 */
[----:B------:R-:W-:Y:S01]  /*d1e0*/  MOV R116, R169 ;  /* 0x000000a900747202 */ /* 0x000fe20000000f00 */
[----:B----4-:R-:W-:Y:S01]  /*d1f0*/  HMMA.16816.F32.BF16 R64, R4, R20, R132 ;  /* 0x000000140440723c */ /* 0x010fe20000041884 */
[----:B------:R-:W-:Y:S02]  /*d200*/  PRMT R11, R12, 0x5410, R11 ;  /* 0x000054100c0b7816 */ /* 0x000fe4000000000b */
[----:B--2---:R-:W-:Y:S01]  /*d210*/  PRMT R10, R2, 0x5410, R3 ;  /* 0x00005410020a7816 */ /* 0x004fe20000000003 */
[----:B------:R-:W-:Y:S01]  /*d220*/  FFMA.FTZ R3, R249, c[0x0][0x23c], -R9 ;  /* 0x00008f00f9037a23 */ /* 0x000fe20000010809 */
[----:B------:R-:W-:-:S03]  /*d230*/  SHF.R.U32.HI R2, RZ, 0x10, R0 ;  /* 0x00000010ff027819 */ /* 0x000fc60000011600 */
[----:B------:R2:W4:Y:S01]  /*d240*/  MUFU.EX2 R169, R3 ;  /* 0x0000000300a97308 */ /* 0x0005220000000800 */
[C---:B------:R-:W-:Y:S01]  /*d250*/  HMMA.16816.F32.BF16 R136, R4.reuse, R22, R136 ;  /* 0x000000160488723c */ /* 0x040fe20000041888 */
[----:B------:R-:W-:Y:S07]  /*d260*/  LDSM.16.MT88.4 R20, [R200+0x11000] ;  /* 0x01100000c814783b */ /* 0x000fee0000004200 */
[C---:B------:R-:W-:Y:S08]  /*d270*/  HMMA.16816.F32.BF16 R48, R4.reuse, R16, R48 ;  /* 0x000000100430723c */ /* 0x040ff00000041830 */
[----:B------:R-:W-:Y:S01]  /*d280*/  HMMA.16816.F32.BF16 R56, R4, R18, R56 ;  /* 0x000000120438723c */ /* 0x000fe20000041838 */
[----:B--2---:R-:W-:Y:S01]  /*d290*/  HSET2.LE.AND R3, R11, R251, PT ;  /* 0x000000fb0b037233 */ /* 0x004fe20003803000 */
[----:B------:R-:W-:Y:S05]  /*d2a0*/  LDSM.16.MT88.4 R16, [R197+0x13000] ;  /* 0x01300000c510783b */ /* 0x000fea0000004200 */
[----:B------:R-:W-:-:S02]  /*d2b0*/  LOP3.LUT R7, R13, 0xff, RZ, 0xc0, !PT ;  /* 0x000000ff0d077812 */ /* 0x000fc400078ec0ff */
[----:B------:R-:W-:Y:S02]  /*d2c0*/  SHF.R.U32.HI R5, RZ, 0x18, R0 ;  /* 0x00000018ff057819 */ /* 0x000fe40000011600 */
[----:B------:R-:W-:Y:S01]  /*d2d0*/  LOP3.LUT R4, R2, 0xff, RZ, 0xc0, !PT ;  /* 0x000000ff02047812 */ /* 0x000fe200078ec0ff */
[--C-:B------:R-:W-:Y:S01]  /*d2e0*/  HSET2.LE.AND R0, R10, R251.reuse, PT ;  /* 0x000000fb0a007233 */ /* 0x100fe20003803000 */
[----:B------:R-:W-:Y:S02]  /*d2f0*/  F2FP.BF16.PACK_AB R2, R245, R246 ;  /* 0x000000f6f502723e */ /* 0x000fe400000010ff */
[----:B-1----:R-:W-:Y:S02]  /*d300*/  F2FP.BF16.PACK_AB R6, R241, R244 ;  /* 0x000000f4f106723e */ /* 0x002fe400000010ff */
[----:B------:R-:W-:Y:S02]  /*d310*/  PRMT R7, R7, 0x5410, R14 ;  /* 0x0000541007077816 */ /* 0x000fe4000000000e */
[----:B------:R-:W-:Y:S01]  /*d320*/  PRMT R5, R4, 0x5410, R5 ;  /* 0x0000541004057816 */ /* 0x000fe20000000005 */
[----:B------:R-:W1:Y:S01]  /*d330*/  LDSM.16.MT88.4 R12, [R199+0x11000] ;  /* 0x01100000c70c783b */ /* 0x000e620000004200 */
[----:B------:R-:W-:Y:S01]  /*d340*/  LOP3.LUT R4, R0, R2, RZ, 0xc0, !PT ;  /* 0x0000000200047212 */ /* 0x000fe200078ec0ff */
[--C-:B------:R-:W-:Y:S01]  /*d350*/  HSET2.LE.AND R0, R7, R251.reuse, PT ;  /* 0x000000fb07007233 */ /* 0x100fe20003803000 */
[----:B------:R-:W-:Y:S01]  /*d360*/  LOP3.LUT R6, R3, R6, RZ, 0xc0, !PT ;  /* 0x0000000603067212 */ /* 0x000fe200078ec0ff */
[----:B------:R-:W-:Y:S01]  /*d370*/  HSET2.LE.AND R3, R5, R251, PT ;  /* 0x000000fb05037233 */ /* 0x000fe20003803000 */
[----:B---3--:R-:W-:-:S02]  /*d380*/  F2FP.BF16.PACK_AB R2, R171, R170 ;  /* 0x000000aaab02723e */ /* 0x008fc400000010ff */
[----:B----4-:R-:W-:Y:S02]  /*d390*/  F2FP.BF16.PACK_AB R5, R169, R240 ;  /* 0x000000f0a905723e */ /* 0x010fe400000010ff */
[----:B------:R-:W-:Y:S02]  /*d3a0*/  LOP3.LUT R7, R0, R2, RZ, 0xc0, !PT ;  /* 0x0000000200077212 */ /* 0x000fe400078ec0ff */
[----:B------:R-:W-:-:S07]  /*d3b0*/  LOP3.LUT R5, R3, R5, RZ, 0xc0, !PT ;  /* 0x0000000503057212 */ /* 0x000fce00078ec0ff */
[C---:B------:R-:W-:Y:S08]  /*d3c0*/  HMMA.16816.F32.BF16 R152, R4.reuse, R32, R152 ;  /* 0x000000200498723c */ /* 0x040ff00000041898 */
[C---:B------:R-:W-:Y:S01]  /*d3d0*/  HMMA.16816.F32.BF16 R52, R4.reuse, R34, R52 ;  /* 0x000000220434723c */ /* 0x040fe20000041834 */
[----:B------:R-:W2:Y:S07]  /*d3e0*/  LDSM.16.MT88.4 R32, [R198+0x13000] ;  /* 0x01300000c620783b */ /* 0x000eae0000004200 */
[C---:B------:R-:W-:Y:S08]  /*d3f0*/  HMMA.16816.F32.BF16 R60, R4.reuse, R24, R60 ;  /* 0x00000018043c723c */ /* 0x040ff0000004183c */
[----:B------:R-:W-:Y:S01]  /*d400*/  HMMA.16816.F32.BF16 R68, R4, R26, R68 ;  /* 0x0000001a0444723c */ /* 0x000fe20000041844 */
[----:B------:R-:W3:Y:S01]  /*d410*/  LDSM.16.MT88.4 R24, [R200+0x13000] ;  /* 0x01300000c818783b */ /* 0x000ee20000004200 */
[----:B------:R-:W-:Y:S01]  /*d420*/  MOV R2, R116 ;  /* 0x0000007400027202 */ /* 0x000fe20000000f00 */
[----:B------:R-:W-:-:S05]  /*d430*/  IMAD.MOV.U32 R116, RZ, RZ, R117 ;  /* 0x000000ffff747224 */ /* 0x000fca00078e0075 */
[----:B-1----:R-:W-:Y:S01]  /*d440*/  HMMA.16816.F32.BF16 R92, R4, R12, R92 ;  /* 0x0000000c045c723c */ /* 0x002fe2000004185c */
[----:B------:R-:W-:-:S07]  /*d450*/  MOV R117, R118 ;  /* 0x0000007600757202 */ /* 0x000fce0000000f00 */
[C---:B------:R-:W-:Y:S01]  /*d460*/  HMMA.16816.F32.BF16 R100, R4.reuse, R14, R100 ;  /* 0x0000000e0464723c */ /* 0x040fe20000041864 */
[----:B------:R-:W1:Y:S01]  /*d470*/  LDSM.16.MT88.4 R12, [R199+0x13000] ;  /* 0x01300000c70c783b */ /* 0x000e620000004200 */
[----:B------:R-:W-:Y:S01]  /*d480*/  MOV R118, R119 ;  /* 0x0000007700767202 */ /* 0x000fe20000000f00 */
[----:B------:R-:W-:Y:S01]  /*d490*/  IMAD.MOV.U32 R119, RZ, RZ, R112 ;  /* 0x000000ffff777224 */ /* 0x000fe200078e0070 */
[----:B------:R-:W-:Y:S01]  /*d4a0*/  MOV R11, R123 ;  /* 0x0000007b000b7202 */ /* 0x000fe20000000f00 */
[----:B------:R-:W-:Y:S01]  /*d4b0*/  IMAD.MOV.U32 R3, RZ, RZ, R115 ;  /* 0x000000ffff037224 */ /* 0x000fe200078e0073 */
[----:B------:R-:W-:Y:S02]  /*d4c0*/  MOV R10, R113 ;  /* 0x00000071000a7202 */ /* 0x000fe40000000f00 */
[----:B------:R-:W-:Y:S02]  /*d4d0*/  MOV R123, R114 ;  /* 0x00000072007b7202 */ /* 0x000fe40000000f00 */
[----:B--2---:R-:W-:Y:S07]  /*d4e0*/  HMMA.16816.F32.BF16 R112, R4, R32, R80 ;  /* 0x000000200470723c */ /* 0x004fee0000041850 */
[----:B------:R-:W-:Y:S01]  /*d4f0*/  MOV R80, R116 ;  /* 0x0000007400507202 */ /* 0x000fe20000000f00 */
[----:B------:R-:W-:Y:S01]  /*d500*/  IMAD.MOV.U32 R82, RZ, RZ, R118 ;  /* 0x000000ffff527224 */ /* 0x000fe200078e0076 */
[----:B------:R-:W-:-:S02]  /*d510*/  MOV R81, R117 ;  /* 0x0000007500517202 */ /* 0x000fc40000000f00 */
[----:B------:R-:W-:Y:S02]  /*d520*/  MOV R83, R119 ;  /* 0x0000007700537202 */ /* 0x000fe40000000f00 */
[C---:B------:R-:W-:Y:S01]  /*d530*/  HMMA.16816.F32.BF16 R116, R4.reuse, R34, R96 ;  /* 0x000000220474723c */ /* 0x040fe20000041860 */
[----:B------:R-:W-:Y:S02]  /*d540*/  MOV R0, R189 ;  /* 0x000000bd00007202 */ /* 0x000fe40000000f00 */
[----:B------:R-:W-:Y:S02]  /*d550*/  MOV R248, R236 ;  /* 0x000000ec00f87202 */ /* 0x000fe40000000f00 */
[----:B------:R-:W-:Y:S01]  /*d560*/  MOV R242, R237 ;  /* 0x000000ed00f27202 */ /* 0x000fe20000000f00 */
[----:B------:R-:W-:Y:S01]  /*d570*/  IMAD.MOV.U32 R249, RZ, RZ, R188 ;  /* 0x000000fffff97224 */ /* 0x000fe200078e00bc */
[----:B------:R-:W-:Y:S01]  /*d580*/  MOV R99, R123 ;  /* 0x0000007b00637202 */ /* 0x000fe20000000f00 */
[C---:B---3--:R-:W-:Y:S01]  /*d590*/  HMMA.16816.F32.BF16 R124, R4.reuse, R26, R184 ;  /* 0x0000001a047c723c */ /* 0x048fe200000418b8 */
[----:B------:R-:W-:Y:S07]  /*d5a0*/  LDSM.16.MT88.4 R32, [R198+0x15000] ;  /* 0x01500000c620783b */ /* 0x000fee0000004200 */
[C---:B------:R-:W-:Y:S01]  /*d5b0*/  HMMA.16816.F32.BF16 R120, R4.reuse, R24, R140 ;  /* 0x000000180478723c */ /* 0x040fe2000004188c */
[----:B------:R-:W2:Y:S07]  /*d5c0*/  LDSM.16.MT88.4 R24, [R200+0x15000] ;  /* 0x01500000c818783b */ /* 0x000eae0000004200 */
[C---:B------:R-:W-:Y:S08]  /*d5d0*/  HMMA.16816.F32.BF16 R76, R4.reuse, R20, R76 ;  /* 0x00000014044c723c */ /* 0x040ff0000004184c */
[C---:B------:R-:W-:Y:S01]  /*d5e0*/  HMMA.16816.F32.BF16 R84, R4.reuse, R22, R84 ;  /* 0x000000160454723c */ /* 0x040fe20000041854 */
[----:B------:R-:W3:Y:S07]  /*d5f0*/  LDSM.16.MT88.4 R20, [R197+0x15000] ;  /* 0x01500000c514783b */ /* 0x000eee0000004200 */
[C---:B------:R-:W-:Y:S08]  /*d600*/  HMMA.16816.F32.BF16 R104, R4.reuse, R16, R104 ;  /* 0x000000100468723c */ /* 0x040ff00000041868 */
[C---:B------:R-:W-:Y:S01]  /*d610*/  HMMA.16816.F32.BF16 R108, R4.reuse, R18, R108 ;  /* 0x00000012046c723c */ /* 0x040fe2000004186c */
[----:B------:R-:W4:Y:S07]  /*d620*/  LDSM.16.MT88.4 R16, [R199+0x15000] ;  /* 0x01500000c710783b */ /* 0x000f2e0000004200 */
[C---:B-1----:R-:W-:Y:S08]  /*d630*/  HMMA.16816.F32.BF16 R128, R4.reuse, R12, R176 ;  /* 0x0000000c0480723c */ /* 0x042ff000000418b0 */
[----:B------:R-:W-:Y:S01]  /*d640*/  HMMA.16816.F32.BF16 R132, R4, R14, R180 ;  /* 0x0000000e0484723c */ /* 0x000fe200000418b4 */
[----:B------:R-:W1:Y:S01]  /*d650*/  LDSM.16.MT88.4 R12, [R197+0x17000] ;  /* 0x01700000c50c783b */ /* 0x000e620000004200 */
[----:B------:R-:W-:Y:S01]  /*d660*/  MOV R96, R190 ;  /* 0x000000be00607202 */ /* 0x000fe20000000f00 */
[----:B------:R-:W-:-:S02]  /*d670*/  IMAD.MOV.U32 R98, RZ, RZ, R225 ;  /* 0x000000ffff627224 */ /* 0x000fc400078e00e1 */
[----:B------:R-:W-:-:S03]  /*d680*/  FFMA.FTZ R0, R0, c[0x0][0x23c], -R8 ;  /* 0x00008f0000007a23 */ /* 0x000fc60000010808 */
[----:B--2---:R-:W-:Y:S01]  /*d690*/  HMMA.16816.F32.BF16 R236, R4, R24, R164 ;  /* 0x0000001804ec723c */ /* 0x004fe200000418a4 */
[----:B------:R-:W-:Y:S01]  /*d6a0*/  IMAD.MOV.U32 R97, RZ, RZ, R191 ;  /* 0x000000ffff617224 */ /* 0x000fe200078e00bf */
[----:B------:R-:W-:Y:S01]  /*d6b0*/  MOV R181, R227 ;  /* 0x000000e300b57202 */ /* 0x000fe20000000f00 */
[----:B------:R-:W-:Y:S01]  /*d6c0*/  IMAD.MOV.U32 R183, RZ, RZ, R224 ;  /* 0x000000ffffb77224 */ /* 0x000fe200078e00e0 */
[----:B------:R-:W-:-:S03]  /*d6d0*/  MOV R182, R226 ;  /* 0x000000e200b67202 */ /* 0x000fc60000000f00 */
[----:B------:R-:W-:Y:S01]  /*d6e0*/  MOV R164, R96 ;  /* 0x0000006000a47202 */ /* 0x000fe20000000f00 */
[----:B------:R-:W-:Y:S01]  /*d6f0*/  IMAD.MOV.U32 R96, RZ, RZ, R98 ;  /* 0x000000ffff607224 */ /* 0x000fe200078e0062 */
[C---:B---3--:R-:W-:Y:S01]  /*d700*/  HMMA.16816.F32.BF16 R140, R4.reuse, R20, R172 ;  /* 0x00000014048c723c */ /* 0x048fe200000418ac */
[----:B------:R-:W-:Y:S01]  /*d710*/  IMAD.MOV.U32 R98, RZ, RZ, R10 ;  /* 0x000000ffff627224 */ /* 0x000fe200078e000a */
[----:B------:R-:W-:Y:S02]  /*d720*/  MOV R10, R149 ;  /* 0x00000095000a7202 */ /* 0x000fe40000000f00 */
[----:B------:R2:W-:Y:S04]  /*d730*/  MUFU.EX2 R149, R0 ;  /* 0x0000000000957308 */ /* 0x0005e80000000800 */
[C---:B------:R-:W-:Y:S01]  /*d740*/  HMMA.16816.F32.BF16 R232, R4.reuse, R22, R232 ;  /* 0x0000001604e8723c */ /* 0x040fe200000418e8 */
[----:B------:R-:W3:Y:S07]  /*d750*/  LDSM.16.MT88.4 R20, [R198+0x17000] ;  /* 0x01700000c614783b */ /* 0x000eee0000004200 */
[----:B------:R-:W-:Y:S01]  /*d760*/  HMMA.16816.F32.BF16 R224, R4, R26, R160 ;  /* 0x0000001a04e0723c */ /* 0x000fe200000418a0 */
[----:B------:R-:W-:Y:S01]  /*d770*/  LDSM.16.MT88.4 R24, [R200+0x17000] ;  /* 0x01700000c818783b */ /* 0x000fe20000004200 */
[----:B--2---:R-:W-:-:S06]  /*d780*/  FFMA.FTZ R0, R151, c[0x0][0x23c], -R8 ;  /* 0x00008f0097007a23 */ /* 0x004fcc0000010808 */
[C---:B----4-:R-:W-:Y:S01]  /*d790*/  HMMA.16816.F32.BF16 R188, R4.reuse, R16, R156 ;  /* 0x0000001004bc723c */ /* 0x050fe2000004189c */
[----:B------:R2:W-:Y:S07]  /*d7a0*/  MUFU.EX2 R151, R0 ;  /* 0x0000000000977308 */ /* 0x0005ee0000000800 */
[----:B------:R-:W-:Y:S01]  /*d7b0*/  HMMA.16816.F32.BF16 R184, R4, R18, R144 ;  /* 0x0000001204b8723c */ /* 0x000fe20000041890 */
[----:B------:R-:W4:Y:S01]  /*d7c0*/  LDSM.16.MT88.4 R16, [R199+0x17000] ;  /* 0x01700000c710783b */ /* 0x000f220000004200 */
[----:B------:R-:W-:Y:S01]  /*d7d0*/  MOV R165, R11 ;  /* 0x0000000b00a57202 */ /* 0x000fe20000000f00 */
[----:B------:R-:W-:Y:S01]  /*d7e0*/  IMAD.MOV.U32 R11, RZ, RZ, R148 ;  /* 0x000000ffff0b7224 */ /* 0x000fe200078e0094 */
[----:B------:R-:W-:-:S02]  /*d7f0*/  MOV R162, R181 ;  /* 0x000000b500a27202 */ /* 0x000fc40000000f00 */
[----:B------:R-:W-:Y:S02]  /*d800*/  MOV R167, R97 ;  /* 0x0000006100a77202 */ /* 0x000fe40000000f00 */
[C---:B-1----:R-:W-:Y:S01]  /*d810*/  HMMA.16816.F32.BF16 R176, R4.reuse, R12, R88 ;  /* 0x0000000c04b0723c */ /* 0x042fe20000041858 */
[----:B--2---:R-:W-:Y:S01]  /*d820*/  FFMA.FTZ R0, R2, c[0x0][0x23c], -R8 ;  /* 0x00008f0002007a23 */ /* 0x004fe20000010808 */
[----:B------:R-:W-:Y:S02]  /*d830*/  LOP3.LUT R2, R31, UR29, R38, 0x96, !PT ;  /* 0x0000001d1f027c12 */ /* 0x000fe4000f8e9626 */
[----:B------:R-:W-:Y:S01]  /*d840*/  MOV R163, R182 ;  /* 0x000000b600a37202 */ /* 0x000fe20000000f00 */
[----:B------:R1:W-:Y:S01]  /*d850*/  MUFU.EX2 R148, R0 ;  /* 0x0000000000947308 */ /* 0x0003e20000000800 */
[----:B------:R-:W-:Y:S01]  /*d860*/  MOV R97, R99 ;  /* 0x0000006300617202 */ /* 0x000fe20000000f00 */
[----:B------:R-:W-:Y:S01]  /*d870*/  FFMA.FTZ R11, R11, c[0x0][0x23c], -R9 ;  /* 0x00008f000b0b7a23 */ /* 0x000fe20000010809 */
[----:B------:R-:W-:Y:S01]  /*d880*/  MOV R99, R3 ;  /* 0x0000000300637202 */ /* 0x000fe20000000f00 */
[----:B------:R-:W-:Y:S01]  /*d890*/  IMAD.WIDE.U32 R2, R2, -0x2daee0ad, RZ ;  /* 0xd2511f5302027825 */ /* 0x000fe200078e00ff */
[----:B------:R-:W-:Y:S01]  /*d8a0*/  HMMA.16816.F32.BF16 R172, R4, R14, R72 ;  /* 0x0000000e04ac723c */ /* 0x000fe20000041848 */
[----:B------:R-:W-:Y:S02]  /*d8b0*/  LDSM.16.MT88.4 R156, [R197+0x11800] ;  /* 0x01180000c59c783b */ /* 0x000fe40000004200 */
[----:B------:R-:W-:-:S02]  /*d8c0*/  IMAD.MOV.U32 R166, RZ, RZ, R183 ;  /* 0x000000ffffa67224 */ /* 0x000fc400078e00b7 */
[----:B------:R-:W-:Y:S01]  /*d8d0*/  LDSM.16.MT88.4 R88, [R199+0x13800] ;  /* 0x01380000c758783b */ /* 0x000fe20000004200 */
[----:B-1----:R-:W-:Y:S01]  /*d8e0*/  FFMA.FTZ R0, R252, c[0x0][0x23c], -R8 ;  /* 0x00008f00fc007a23 */ /* 0x002fe20000010808 */
[----:B------:R-:W-:Y:S01]  /*d8f0*/  MUFU.EX2 R15, R11 ;  /* 0x0000000b000f7308 */ /* 0x000fe20000000800 */
[----:B------:R-:W-:Y:S01]  /*d900*/  LOP3.LUT R8, R2, 0xffff, RZ, 0xc0, !PT ;  /* 0x0000ffff02087812 */ /* 0x000fe200078ec0ff */
[----:B------:R-:W-:Y:S01]  /*d910*/  HMMA.16816.F32.BF16 R192, R4, R32, R192 ;  /* 0x0000002004c0723c */ /* 0x000fe200000418c0 */
[----:B------:R-:W-:Y:S01]  /*d920*/  SHF.R.U32.HI R12, RZ, 0x18, R2 ;  /* 0x00000018ff0c7819 */ /* 0x000fe20000011602 */
[----:B------:R-:W-:Y:S04]  /*d930*/  LDSM.16.MT88.4 R72, [R198+0x13800] ;  /* 0x01380000c648783b */ /* 0x000fe80000004200 */
[----:B------:R1:W-:Y:S02]  /*d940*/  MUFU.EX2 R31, R0 ;  /* 0x00000000001f7308 */ /* 0x0003e40000000800 */
[----:B-1----:R-:W-:Y:S01]  /*d950*/  FFMA.FTZ R0, R162, c[0x0][0x23c], -R9 ;  /* 0x00008f00a2007a23 */ /* 0x002fe20000010809 */
[----:B------:R-:W-:-:S02]  /*d960*/  MOV R162, R163 ;  /* 0x000000a300a27202 */ /* 0x000fc40000000f00 */
[----:B------:R-:W-:-:S03]  /*d970*/  MOV R163, R164 ;  /* 0x000000a400a37202 */ /* 0x000fc60000000f00 */
[----:B------:R1:W-:Y:S01]  /*d980*/  MUFU.EX2 R30, R0 ;  /* 0x00000000001e7308 */ /* 0x0003e20000000800 */
[----:B------:R-:W-:Y:S01]  /*d990*/  IMAD.MOV.U32 R164, RZ, RZ, R97 ;  /* 0x000000ffffa47224 */ /* 0x000fe200078e0061 */
[----:B------:R-:W-:Y:S01]  /*d9a0*/  MOV R97, R10 ;  /* 0x0000000a00617202 */ /* 0x000fe20000000f00 */
[--C-:B------:R-:W-:Y:S01]  /*d9b0*/  FFMA.FTZ R11, R163, c[0x0][0x23c], -R9.reuse ;  /* 0x00008f00a30b7a23 */ /* 0x100fe20000010809 */
[----:B------:R-:W-:Y:S02]  /*d9c0*/  LOP3.LUT R10, R2, 0xff, RZ, 0xc0, !PT ;  /* 0x000000ff020a7812 */ /* 0x000fe400078ec0ff */
[----:B-1----:R-:W-:Y:S02]  /*d9d0*/  LOP3.LUT R0, R3, UR36, R36, 0x96, !PT ;  /* 0x0000002403007c12 */ /* 0x002fe4000f8e9624 */
[----:B------:R-:W-:Y:S02]  /*d9e0*/  SHF.R.U32.HI R3, RZ, 0x8, R8 ;  /* 0x00000008ff037819 */ /* 0x000fe40000011608 */
[----:B------:R-:W-:Y:S01]  /*d9f0*/  SHF.R.U32.HI R8, RZ, 0x10, R2 ;  /* 0x00000010ff087819 */ /* 0x000fe20000011602 */
[----:B------:R-:W-:Y:S01]  /*da00*/  FFMA.FTZ R2, R162, c[0x0][0x23c], -R9 ;  /* 0x00008f00a2027a23 */ /* 0x000fe20000010809 */
[----:B------:R-:W-:Y:S01]  /*da10*/  MUFU.EX2 R11, R11 ;  /* 0x0000000b000b7308 */ /* 0x000fe20000000800 */
[----:B------:R-:W-:-:S02]  /*da20*/  PRMT R13, R10, 0x5410, R3 ;  /* 0x000054100a0d7816 */ /* 0x000fc40000000003 */
[----:B------:R-:W-:Y:S02]  /*da30*/  SHF.R.U32.HI R3, RZ, 0x10, R0 ;  /* 0x00000010ff037819 */ /* 0x000fe40000011600 */
[----:B------:R-:W-:-:S03]  /*da40*/  LOP3.LUT R10, R0, 0xff, RZ, 0xc0, !PT ;  /* 0x000000ff000a7812 */ /* 0x000fc600078ec0ff */
[----:B------:R1:W2:Y:S01]  /*da50*/  MUFU.EX2 R14, R2 ;  /* 0x00000002000e7308 */ /* 0x0002a20000000800 */
[----:B------:R-:W-:Y:S01]  /*da60*/  SHF.R.U32.HI R9, RZ, 0x18, R0 ;  /* 0x00000018ff097819 */ /* 0x000fe20000011600 */
[C---:B------:R-:W-:Y:S01]  /*da70*/  HMMA.16816.F32.BF16 R228, R4.reuse, R34, R228 ;  /* 0x0000002204e4723c */ /* 0x040fe200000418e4 */
[----:B-1----:R-:W-:Y:S02]  /*da80*/  LOP3.LUT R2, R0, 0xffff, RZ, 0xc0, !PT ;  /* 0x0000ffff00027812 */ /* 0x002fe400078ec0ff */
[----:B------:R-:W-:Y:S02]  /*da90*/  LOP3.LUT R0, R8, 0xff, RZ, 0xc0, !PT ;  /* 0x000000ff08007812 */ /* 0x000fe400078ec0ff */
[----:B------:R-:W-:Y:S02]  /*daa0*/  SHF.R.U32.HI R8, RZ, 0x8, R2 ;  /* 0x00000008ff087819 */ /* 0x000fe40000011602 */
[----:B------:R-:W-:Y:S02]  /*dab0*/  LOP3.LUT R2, R3, 0xff, RZ, 0xc0, !PT ;  /* 0x000000ff03027812 */ /* 0x000fe400078ec0ff */
[----:B------:R-:W-:Y:S01]  /*dac0*/  PRMT R0, R0, 0x5410, R12 ;  /* 0x0000541000007816 */ /* 0x000fe2000000000c */
[----:B---3--:R-:W-:Y:S01]  /*dad0*/  HMMA.16816.F32.BF16 R180, R4, R20, R64 ;  /* 0x0000001404b4723c */ /* 0x008fe20000041840 */
[----:B------:R-:W-:-:S02]  /*dae0*/  PRMT R3, R10, 0x5410, R8 ;  /* 0x000054100a037816 */ /* 0x000fc40000000008 */
[----:B------:R-:W-:-:S05]  /*daf0*/  PRMT R2, R2, 0x5410, R9 ;  /* 0x0000541002027816 */ /* 0x000fca0000000009 */
[----:B------:R-:W-:Y:S01]  /*db00*/  HMMA.16816.F32.BF16 R32, R4, R22, R136 ;  /* 0x000000160420723c */ /* 0x000fe20000041888 */
[----:B--2---:R-:W-:-:S07]  /*db10*/  F2FP.BF16.PACK_AB R8, R11, R14 ;  /* 0x0000000e0b08723e */ /* 0x004fce00000010ff */
[C---:B----4-:R-:W-:Y:S01]  /*db20*/  HMMA.16816.F32.BF16 R144, R4.reuse, R16, R48 ;  /* 0x000000100490723c */ /* 0x050fe20000041830 */
[----:B------:R-:W1:Y:S01]  /*db30*/  LDSM.16.MT88.4 R48, [R200+0x11800] ;  /* 0x01180000c830783b */ /* 0x000e620000004200 */
[----:B------:R-:W-:Y:S01]  /*db40*/  IMAD.MOV.U32 R12, RZ, RZ, R165 ;  /* 0x000000ffff0c7224 */ /* 0x000fe200078e00a5 */
[----:B------:R-:W-:Y:S02]  /*db50*/  MOV R9, R167 ;  /* 0x000000a700097202 */ /* 0x000fe40000000f00 */
[----:B------:R-:W-:Y:S01]  /*db60*/  MOV R161, R98 ;  /* 0x0000006200a17202 */ /* 0x000fe20000000f00 */
[----:B------:R-:W-:Y:S02]  /*db70*/  LDSM.16.MT88.4 R64, [R197+0x13800] ;  /* 0x01380000c540783b */ /* 0x000fe40000004200 */
[C---:B------:R-:W-:Y:S01]  /*db80*/  HMMA.16816.F32.BF16 R20, R4.reuse, R24, R44 ;  /* 0x000000180414723c */ /* 0x040fe2000004182c */
[----:B------:R-:W-:Y:S01]  /*db90*/  MOV R252, R164 ;  /* 0x000000a400fc7202 */ /* 0x000fe20000000f00 */
[----:B------:R-:W-:Y:S06]  /*dba0*/  LDSM.16.MT88.4 R136, [R198+0x17800] ;  /* 0x01780000c688783b */ /* 0x000fec0000004200 */
[C---:B------:R-:W-:Y:S01]  /*dbb0*/  HMMA.16816.F32.BF16 R24, R4.reuse, R26, R40 ;  /* 0x0000001a0418723c */ /* 0x040fe20000041828 */
[----:B------:R-:W-:Y:S07]  /*dbc0*/  LDSM.16.MT88.4 R40, [R198+0x11800] ;  /* 0x01180000c628783b */ /* 0x000fee0000004200 */
[----:B------:R-:W-:Y:S01]  /*dbd0*/  HMMA.16816.F32.BF16 R16, R4, R18, R56 ;  /* 0x000000120410723c */ /* 0x000fe20000041838 */
[----:B------:R-:W2:Y:S06]  /*dbe0*/  LDSM.16.MT88.4 R56, [R199+0x11800] ;  /* 0x01180000c738783b */ /* 0x000eac0000004200 */
[----:B------:R-:W-:-:S02]  /*dbf0*/  HSET2.LE.AND R7, R0, R251, PT ;  /* 0x000000fb00077233 */ /* 0x000fc40003803000 */
[--C-:B------:R-:W-:Y:S01]  /*dc00*/  HSET2.LE.AND R0, R3, R251.reuse, PT ;  /* 0x000000fb03007233 */ /* 0x100fe20003803000 */
[----:B------:R-:W-:Y:S01]  /*dc10*/  F2FP.BF16.PACK_AB R4, R15, R30 ;  /* 0x0000001e0f04723e */ /* 0x000fe200000010ff */
[--C-:B------:R-:W-:Y:S01]  /*dc20*/  HSET2.LE.AND R3, R2, R251.reuse, PT ;  /* 0x000000fb02037233 */ /* 0x100fe20003803000 */
[----:B------:R-:W-:Y:S01]  /*dc30*/  LOP3.LUT R167, R7, R8, RZ, 0xc0, !PT ;  /* 0x0000000807a77212 */ /* 0x000fe200078ec0ff */
[----:B------:R-:W-:Y:S01]  /*dc40*/  HSET2.LE.AND R5, R13, R251, PT ;  /* 0x000000fb0d057233 */ /* 0x000fe20003803000 */
[----:B------:R-:W-:Y:S02]  /*dc50*/  IMAD.MOV.U32 R13, RZ, RZ, R96 ;  /* 0x000000ffff0d7224 */ /* 0x000fe400078e0060 */
[----:B------:R-:W-:Y:S01]  /*dc60*/  LOP3.LUT R165, R3, R4, RZ, 0xc0, !PT ;  /* 0x0000000403a57212 */ /* 0x000fe200078ec0ff */
[----:B------:R-:W-:Y:S01]  /*dc70*/  IMAD.MOV.U32 R8, RZ, RZ, R99 ;  /* 0x000000ffff087224 */ /* 0x000fe200078e0063 */
[----:B------:R-:W-:Y:S02]  /*dc80*/  MOV R3, R97 ;  /* 0x0000006100037202 */ /* 0x000fe40000000f00 */
[----:B------:R-:W3:Y:S01]  /*dc90*/  LDSM.16.MT88.4 R96, [R197+0x15800] ;  /* 0x01580000c560783b */ /* 0x000ee20000004200 */
[----:B------:R-:W-:-:S02]  /*dca0*/  F2FP.BF16.PACK_AB R2, R151, R149 ;  /* 0x000000959702723e */ /* 0x000fc400000010ff */
[----:B------:R-:W-:Y:S02]  /*dcb0*/  MOV R162, R80 ;  /* 0x0000005000a27202 */ /* 0x000fe40000000f00 */
[----:B------:R-:W-:Y:S01]  /*dcc0*/  LOP3.LUT R164, R0, R2, RZ, 0xc0, !PT ;  /* 0x0000000200a47212 */ /* 0x000fe200078ec0ff */
[----:B------:R-:W-:Y:S01]  /*dcd0*/  IMAD.MOV.U32 R2, RZ, RZ, R82 ;  /* 0x000000ffff027224 */ /* 0x000fe200078e0052 */
[----:B------:R-:W-:Y:S02]  /*dce0*/  MOV R163, R81 ;  /* 0x0000005100a37202 */ /* 0x000fe40000000f00 */
[----:B------:R-:W-:Y:S02]  /*dcf0*/  MOV R0, R83 ;  /* 0x0000005300007202 */ /* 0x000fe40000000f00 */
[----:B------:R-:W4:Y:S01]  /*dd00*/  LDSM.16.MT88.4 R80, [R200+0x13800] ;  /* 0x01380000c850783b */ /* 0x000f220000004200 */
[----:B------:R-:W-:Y:S02]  /*dd10*/  F2FP.BF16.PACK_AB R6, R31, R148 ;  /* 0x000000941f06723e */ /* 0x000fe400000010ff */
[----:B------:R-:W-:-:S02]  /*dd20*/  MOV R10, R166 ;  /* 0x000000a6000a7202 */ /* 0x000fc40000000f00 */
[----:B------:R-:W-:Y:S01]  /*dd30*/  LOP3.LUT R166, R5, R6, RZ, 0xc0, !PT ;  /* 0x0000000605a67212 */ /* 0x000fe200078ec0ff */
[----:B------:R-:W-:Y:S01]  /*dd40*/  FFMA.FTZ R0, R243, R29, R0 ;  /* 0x0000001df3007223 */ /* 0x000fe20000010000 */
[----:B------:R-:W-:Y:S05]  /*dd50*/  LDSM.16.MT88.4 R4, [R199+0x17800] ;  /* 0x01780000c704783b */ /* 0x000fea0000004200 */
[----:B-1----:R-:W-:Y:S01]  /*dd60*/  HMMA.16816.F32.BF16 R44, R164, R48, R76 ;  /* 0x00000030a42c723c */ /* 0x002fe2000004184c */
[----:B------:R-:W-:-:S07]  /*dd70*/  FFMA.FTZ R2, R250, R28, R2 ;  /* 0x0000001cfa027223 */ /* 0x000fce0000010002 */
[C---:B------:R-:W-:Y:S08]  /*dd80*/  HMMA.16816.F32.BF16 R48, R164.reuse, R50, R84 ;  /* 0x00000032a430723c */ /* 0x040ff00000041854 */
[C---:B------:R-:W-:Y:S08]  /*dd90*/  HMMA.16816.F32.BF16 R152, R164.reuse, R156, R152 ;  /* 0x0000009ca498723c */ /* 0x040ff00000041898 */
[C---:B------:R-:W-:Y:S01]  /*dda0*/  HMMA.16816.F32.BF16 R84, R164.reuse, R88, R128 ;  /* 0x00000058a454723c */ /* 0x040fe20000041880 */
[----:B------:R-:W-:Y:S07]  /*ddb0*/  LDSM.16.MT88.4 R128, [R197+0x17800] ;  /* 0x01780000c580783b */ /* 0x000fee0000004200 */
[C---:B------:R-:W-:Y:S08]  /*ddc0*/  HMMA.16816.F32.BF16 R156, R164.reuse, R158, R52 ;  /* 0x0000009ea49c723c */ /* 0x040ff00000041834 */
[C---:B------:R-:W-:Y:S07]  /*ddd0*/  HMMA.16816.F32.BF16 R88, R164.reuse, R90, R132 ;  /* 0x0000005aa458723c */ /* 0x040fee0000041884 */
[----:B------:R-:W-:Y:S01]  /*dde0*/  MOV R135, R161 ;  /* 0x000000a100877202 */ /* 0x000fe20000000f00 */
[----:B--2---:R-:W-:Y:S04]  /*ddf0*/  HMMA.16816.F32.BF16 R52, R164, R56, R92 ;  /* 0x00000038a434723c */ /* 0x004fe8000004185c */
[----:B------:R-:W-:-:S04]  /*de00*/  FADD.FTZ R0, R135, R0 ;  /* 0x0000000087007221 */ /* 0x000fc80000010000 */
[C---:B---3--:R-:W-:Y:S07]  /*de10*/  HMMA.16816.F32.BF16 R92, R164.reuse, R96, R140 ;  /* 0x00000060a45c723c */ /* 0x048fee000004188c */
[----:B------:R-:W-:Y:S01]  /*de20*/  IMAD.MOV.U32 R142, RZ, RZ, R162 ;  /* 0x000000ffff8e7224 */ /* 0x000fe200078e00a2 */
[----:B------:R-:W-:Y:S01]  /*de30*/  MOV R143, R163 ;  /* 0x000000a3008f7202 */ /* 0x000fe20000000f00 */
[----:B------:R-:W-:Y:S01]  /*de40*/  HMMA.16816.F32.BF16 R36, R164, R40, R60 ;  /* 0x00000028a424723c */ /* 0x000fe2000004183c */
[----:B------:R-:W-:Y:S01]  /*de50*/  LDSM.16.MT88.4 R160, [R200+0x17800] ;  /* 0x01780000c8a0783b */ /* 0x000fe20000004200 */
[----:B------:R-:W-:-:S02]  /*de60*/  FADD.FTZ R2, R142, R2 ;  /* 0x000000028e027221 */ /* 0x000fc40000010000 */
[----:B------:R-:W-:Y:S02]  /*de70*/  FADD.FTZ R0, R143, R0 ;  /* 0x000000008f007221 */ /* 0x000fe40000010000 */
[----:B------:R-:W-:Y:S02]  /*de80*/  FADD.FTZ R2, R8, R2 ;  /* 0x0000000208027221 */ /* 0x000fe40000010000 */
[----:B------:R-:W-:Y:S01]  /*de90*/  FADD.FTZ R0, R3, R0 ;  /* 0x0000000003007221 */ /* 0x000fe20000010000 */
[----:B------:R-:W-:Y:S01]  /*dea0*/  HMMA.16816.F32.BF16 R40, R164, R42, R68 ;  /* 0x0000002aa428723c */ /* 0x000fe20000041844 */
[----:B------:R-:W-:Y:S02]  /*deb0*/  FADD.FTZ R2, R13, R2 ;  /* 0x000000020d027221 */ /* 0x000fe40000010000 */
[----:B------:R-:W-:Y:S02]  /*dec0*/  FADD.FTZ R0, R9, R0 ;  /* 0x0000000009007221 */ /* 0x000fe40000010000 */
[----:B------:R-:W-:-:S03]  /*ded0*/  FADD.FTZ R2, R10, R2 ;  /* 0x000000020a027221 */ /* 0x000fc60000010000 */
[----:B------:R-:W-:Y:S01]  /*dee0*/  HMMA.16816.F32.BF16 R60, R164, R64, R104 ;  /* 0x00000040a43c723c */ /* 0x000fe20000041868 */
[----:B------:R-:W1:Y:S01]  /*def0*/  LDSM.16.MT88.4 R104, [R198+0x15800] ;  /* 0x01580000c668783b */ /* 0x000e620000004200 */
[----:B------:R-:W-:-:S06]  /*df00*/  FADD.FTZ R0, R12, R0 ;  /* 0x000000000c007221 */ /* 0x000fcc0000010000 */
[----:B------:R-:W-:Y:S01]  /*df10*/  HMMA.16816.F32.BF16 R68, R164, R72, R112 ;  /* 0x00000048a444723c */ /* 0x000fe20000041870 */
[----:B------:R-:W2:Y:S01]  /*df20*/  LDSM.16.MT88.4 R112, [R200+0x15800] ;  /* 0x01580000c870783b */ /* 0x000ea20000004200 */
[----:B------:R-:W-:-:S06]  /*df30*/  FADD.FTZ R2, R252, R2 ;  /* 0x00000002fc027221 */ /* 0x000fcc0000010000 */
[----:B----4-:R-:W-:Y:S01]  /*df40*/  HMMA.16816.F32.BF16 R76, R164, R80, R120 ;  /* 0x00000050a44c723c */ /* 0x010fe20000041878 */
[----:B------:R-:W3:Y:S01]  /*df50*/  LDSM.16.MT88.4 R120, [R199+0x15800] ;  /* 0x01580000c778783b */ /* 0x000ee20000004200 */
        /* <DEDUP_REMOVED lines=15> */
[----:B------:R-:W-:Y:S01]  /*e050*/  FADD.FTZ R0, R15, R0 ;  /* 0x000000000f007221 */ /* 0x000fe20000010000 */
[----:B------:R-:W-:Y:S01]  /*e060*/  HMMA.16816.F32.BF16 R56, R164, R58, R100 ;  /* 0x0000003aa438723c */ /* 0x000fe20000041864 */
[----:B------:R-:W-:Y:S01]  /*e070*/  FADD.FTZ R2, R148, R2 ;  /* 0x0000000294027221 */ /* 0x000fe20000010000 */
[----:B------:R-:W-:Y:S01]  /*e080*/  @UP0 UIADD3 UR9, UR9, -0x3, URZ ;  /* 0xfffffffd09090890 */ /* 0x000fe2000fffe03f */
[----:B------:R-:W-:-:S05]  /*e090*/  FADD.FTZ R0, R14, R0 ;  /* 0x000000000e007221 */ /* 0x000fca0000010000 */
[----:B------:R-:W-:Y:S01]  /*e0a0*/  HMMA.16816.F32.BF16 R64, R164, R66, R108 ;  /* 0x00000042a440723c */ /* 0x000fe2000004186c */
[----:B------:R-:W-:Y:S01]  /*e0b0*/  MOV R3, R150 ;  /* 0x0000009600037202 */ /* 0x000fe20000000f00 */
[----:B------:R-:W-:-:S06]  /*e0c0*/  IMAD.MOV.U32 R148, RZ, RZ, R168 ;  /* 0x000000ffff947224 */ /* 0x000fcc00078e00a8 */
[----:B------:R-:W-:Y:S01]  /*e0d0*/  HMMA.16816.F32.BF16 R72, R164, R74, R116 ;  /* 0x0000004aa448723c */ /* 0x000fe20000041874 */
[----:B------:R-:W-:Y:S01]  /*e0e0*/  @P0 MOV R3, R150 ;  /* 0x0000009600030202 */ /* 0x000fe20000000f00 */
[----:B------:R-:W-:-:S06]  /*e0f0*/  FADD.FTZ R243, R31, R2 ;  /* 0x000000021ff37221 */ /* 0x000fcc0000010000 */
[----:B------:R-:W-:Y:S01]  /*e100*/  HMMA.16816.F32.BF16 R80, R164, R82, R124 ;  /* 0x00000052a450723c */ /* 0x000fe2000004187c */
[----:B------:R-:W-:Y:S01]  /*e110*/  @P0 MOV R148, R168 ;  /* 0x000000a800940202 */ /* 0x000fe20000000f00 */
[----:B------:R-:W-:-:S06]  /*e120*/  FADD.FTZ R250, R11, R0 ;  /* 0x000000000bfa7221 */ /* 0x000fcc0000010000 */
[C---:B-1----:R-:W-:Y:S08]  /*e130*/  HMMA.16816.F32.BF16 R100, R164.reuse, R104, R192 ;  /* 0x00000068a464723c */ /* 0x042ff000000418c0 */
[C---:B--2---:R-:W-:Y:S08]  /*e140*/  HMMA.16816.F32.BF16 R108, R164.reuse, R112, R236 ;  /* 0x00000070a46c723c */ /* 0x044ff000000418ec */
[C---:B---3--:R-:W-:Y:S08]  /*e150*/  HMMA.16816.F32.BF16 R116, R164.reuse, R120, R188 ;  /* 0x00000078a474723c */ /* 0x048ff000000418bc */
        /* <DEDUP_REMOVED lines=13> */
.L_x_433:
[----:B------:R-:W-:-:S12]  /*e230*/  UIADD3 UR9, UR30, -0x1, URZ ;  /* 0xffffffff1e097890 */ /* 0x000fd8000fffe03f */
.L_x_437:
[----:B------:R-:W-:-:S13]  /*e240*/  ISETP.LE.AND P0, PT, RZ, UR9, PT ;  /* 0x00000009ff007c0c */ /* 0x000fda000bf03270 */
[----:B------:R-:W-:Y:S05]  /*e250*/  @!P0 BRA `(.L_x_438) ;  /* 0x00004f9000008947 */ /* 0x000fea0003800000 */
[----:B------:R-:W2:Y:S01]  /*e260*/  LDL.64 R18, [R1+0x8] ;  /* 0x0000080001127983 */ /* 0x000ea20000100a00 */
[----:B------:R-:W-:Y:S01]  /*e270*/  USHF.R.S32.HI UR30, URZ, 0x1f, UR8 ;  /* 0x0000001f3f1e7899 */ /* 0x000fe20008011408 */
[----:B------:R-:W-:Y:S01]  /*e280*/  IMAD.U32 R6, RZ, RZ, UR8 ;  /* 0x00000008ff067e24 */ /* 0x000fe2000f8e00ff */
[----:B------:R-:W-:Y:S01]  /*e290*/  ULDC.64 UR6, c[0x0][0x1b8] ;  /* 0x00006e0000067ab9 */ /* 0x000fe20000000a00 */
[----:B-----5:R-:W3:Y:S01]  /*e2a0*/  LDL R17, [R1+0x24] ;  /* 0x0000240001117983 */ /* 0x020ee20000100800 */
[----:B------:R-:W-:Y:S01]  /*e2b0*/  UIMAD UR6, UR30, UR6, URZ ;  /* 0x000000061e0672a4 */ /* 0x000fe2000f8e023f */
[----:B------:R-:W-:Y:S01]  /*e2c0*/  IMAD.U32 R0, RZ, RZ, UR8 ;  /* 0x00000008ff007e24 */ /* 0x000fe2000f8e00ff */
[----:B------:R-:W-:Y:S01]  /*e2d0*/  ULDC.64 UR18, c[0x0][0x1b0] ;  /* 0x00006c0000127ab9 */ /* 0x000fe20000000a00 */
[----:B------:R-:W4:Y:S01]  /*e2e0*/  LDL R16, [R1+0x20] ;  /* 0x0000200001107983 */ /* 0x000f220000100800 */
[----:B------:R-:W-:Y:S01]  /*e2f0*/  UIMAD UR6, UR8, UR7, UR6 ;  /* 0x00000007080672a4 */ /* 0x000fe2000f8e0206 */
[----:B------:R-:W-:Y:S01]  /*e300*/  IMAD.MOV.U32 R149, RZ, RZ, R3 ;  /* 0x000000ffff957224 */ /* 0x000fe200078e0003 */
[----:B------:R-:W-:Y:S01]  /*e310*/  UIMAD UR18, UR30, UR18, URZ ;  /* 0x000000121e1272a4 */ /* 0x000fe2000f8e023f */
[----:B------:R-:W3:Y:S01]  /*e320*/  LDL R15, [R1+0x28] ;  /* 0x00002800010f7983 */ /* 0x000ee20000100800 */
[----:B------:R-:W-:-:S02]  /*e330*/  IMAD.MOV.U32 R150, RZ, RZ, R148 ;  /* 0x000000ffff967224 */ /* 0x000fc400078e0094 */
[----:B------:R-:W-:Y:S01]  /*e340*/  IMAD.U32 R2, RZ, RZ, UR6 ;  /* 0x00000006ff027e24 */ /* 0x000fe2000f8e00ff */
[----:B------:R-:W3:Y:S01]  /*e350*/  LDL.LU R14, [R1+0x48] ;  /* 0x00004800010e7983 */ /* 0x000ee20000300800 */
[----:B------:R-:W-:-:S03]  /*e360*/  UIMAD UR18, UR8, UR19, UR18 ;  /* 0x00000013081272a4 */ /* 0x000fc6000f8e0212 */
[----:B------:R-:W3:Y:S01]  /*e370*/  LDL.LU R9, [R1+0x58] ;  /* 0x0000580001097983 */ /* 0x000ee20000300800 */
[----:B------:R-:W-:-:S03]  /*e380*/  UMOV UR19, URZ ;  /* 0x0000003f00137c82 */ /* 0x000fc60008000000 */
[----:B------:R-:W3:Y:S04]  /*e390*/  LDL.LU.64 R12, [R1+0x40] ;  /* 0x00004000010c7983 */ /* 0x000ee80000300a00 */
[----:B------:R-:W4:Y:S04]  /*e3a0*/  LDL.LU.64 R10, [R1+0x50] ;  /* 0x00005000010a7983 */ /* 0x000f280000300a00 */
[----:B------:R-:W4:Y:S04]  /*e3b0*/  LDL.LU R20, [R1+0x38] ;  /* 0x0000380001147983 */ /* 0x000f280000300800 */
[----:B------:R-:W1:Y:S02]  /*e3c0*/  S2R R8, SR_TID.X ;  /* 0x0000000000087919 */ /* 0x000e640000002100 */
[----:B-1----:R-:W-:-:S04]  /*e3d0*/  SHF.R.S32.HI R230, RZ, 0x1f, R8 ;  /* 0x0000001fffe67819 */ /* 0x002fc80000011408 */
[----:B------:R-:W-:-:S04]  /*e3e0*/  LEA.HI R230, R230, R8, RZ, 0x3 ;  /* 0x00000008e6e67211 */ /* 0x000fc800078f18ff */
[----:B------:R-:W-:-:S04]  /*e3f0*/  SHF.R.S32.HI R230, RZ, 0x3, R230 ;  /* 0x00000003ffe67819 */ /* 0x000fc800000114e6 */
[----:B------:R-:W-:Y:S02]  /*e400*/  SHF.R.S32.HI R231, RZ, 0x1f, R230 ;  /* 0x0000001fffe77819 */ /* 0x000fe400000114e6 */
[----:B------:R-:W-:-:S05]  /*e410*/  IADD3 R238, P2, R230, 0x10, RZ ;  /* 0x00000010e6ee7810 */ /* 0x000fca0007f5e0ff */
[----:B------:R-:W-:Y:S01]  /*e420*/  IMAD.X R239, RZ, RZ, R231, P2 ;  /* 0x000000ffffef7224 */ /* 0x000fe200010e06e7 */
[--C-:B--2---:R-:W-:Y:S01]  /*e430*/  SHF.R.S32.HI R5, RZ, 0x1f, R18.reuse ;  /* 0x0000001fff057819 */ /* 0x104fe20000011412 */
[----:B------:R-:W-:-:S04]  /*e440*/  IMAD.MOV.U32 R4, RZ, RZ, R18 ;  /* 0x000000ffff047224 */ /* 0x000fc800078e0012 */
[----:B------:R-:W-:-:S04]  /*e450*/  IMAD.WIDE.U32 R6, R6, c[0x0][0x1b0], R4 ;  /* 0x00006c0006067a25 */ /* 0x000fc800078e0004 */
[----:B------:R-:W-:Y:S01]  /*e460*/  IMAD.WIDE.U32 R4, R0, c[0x0][0x1b8], R4 ;  /* 0x00006e0000047a25 */ /* 0x000fe200078e0004 */
[----:B------:R-:W-:Y:S01]  /*e470*/  IADD3 R241, P1, R6, UR12, RZ ;  /* 0x0000000c06f17c10 */ /* 0x000fe2000ff3e0ff */
[----:B------:R-:W-:Y:S02]  /*e480*/  UIADD3 UR12, UR9, -0x1, URZ ;  /* 0xffffffff090c7890 */ /* 0x000fe4000fffe03f */
[----:B------:R-:W-:Y:S01]  /*e490*/  IMAD.U32 R0, RZ, RZ, UR18 ;  /* 0x00000012ff007e24 */ /* 0x000fe2000f8e00ff */
[----:B------:R-:W-:-:S04]  /*e4a0*/  IADD3 R229, P0, R4, UR26, RZ ;  /* 0x0000001a04e57c10 */ /* 0x000fc8000ff1e0ff */
[----:B------:R-:W-:Y:S02]  /*e4b0*/  IADD3.X R4, R2, UR21, R5, P0, !PT ;  /* 0x0000001502047c10 */ /* 0x000fe400087fe405 */
[----:B------:R-:W-:Y:S02]  /*e4c0*/  IADD3.X R6, R0, UR11, R7, P1, !PT ;  /* 0x0000000b00067c10 */ /* 0x000fe40008ffe407 */
[----:B------:R-:W-:Y:S01]  /*e4d0*/  LEA R242, P1, R241, c[0x0][0x168], 0x1 ;  /* 0x00005a00f1f27a11 */ /* 0x000fe200078208ff */
[----:B---3--:R-:W-:Y:S01]  /*e4e0*/  IMAD.MOV.U32 R3, RZ, RZ, R13 ;  /* 0x000000ffff037224 */ /* 0x008fe200078e000d */
[----:B------:R-:W-:Y:S02]  /*e4f0*/  LEA R240, P0, R229, c[0x0][0x170], 0x1 ;  /* 0x00005c00e5f07a11 */ /* 0x000fe400078008ff */
[----:B------:R-:W-:Y:S01]  /*e500*/  LEA.HI.X R241, R241, c[0x0][0x16c], R6, 0x1, P1 ;  /* 0x00005b00f1f17a11 */ /* 0x000fe200008f0c06 */
[----:B----4-:R-:W-:Y:S01]  /*e510*/  IMAD.MOV.U32 R2, RZ, RZ, R10 ;  /* 0x000000ffff027224 */ /* 0x010fe200078e000a */
[----:B------:R-:W-:-:S02]  /*e520*/  LEA.HI.X R229, R229, c[0x0][0x174], R4, 0x1, P0 ;  /* 0x00005d00e5e57a11 */ /* 0x000fc400000f0c04 */
[----:B------:R-:W-:Y:S02]  /*e530*/  IADD3 R236, P1, R230, 0x20, RZ ;  /* 0x00000020e6ec7810 */ /* 0x000fe40007f3e0ff */
[----:B------:R1:W-:Y:S01]  /*e540*/  STL.64 [R1], R2 ;  /* 0x0000000201007387 */ /* 0x0003e20000100a00 */
[----:B------:R-:W-:Y:S01]  /*e550*/  IMAD.WIDE.U32 R248, R20, -0x326172a9, RZ ;  /* 0xcd9e8d5714f87825 */ /* 0x000fe200078e00ff */
[----:B------:R-:W-:Y:S02]  /*e560*/  IADD3 R234, P0, R230, 0x30, RZ ;  /* 0x00000030e6ea7810 */ /* 0x000fe40007f1e0ff */
[----:B------:R-:W-:Y:S01]  /*e570*/  ISETP.GE.AND P6, PT, R18, c[0x0][0x220], PT ;  /* 0x0000880012007a0c */ /* 0x000fe20003fc6270 */
[--C-:B------:R-:W-:Y:S01]  /*e580*/  IMAD.X R237, RZ, RZ, R231.reuse, P1 ;  /* 0x000000ffffed7224 */ /* 0x100fe200008e06e7 */
[----:B------:R-:W-:Y:S01]  /*e590*/  LOP3.LUT R244, R249, R14, RZ, 0x3c, !PT ;  /* 0x0000000ef9f47212 */ /* 0x000fe200078e3cff */
[----:B------:R-:W-:Y:S01]  /*e5a0*/  IMAD.X R235, RZ, RZ, R231, P0 ;  /* 0x000000ffffeb7224 */ /* 0x000fe200000e06e7 */
[----:B------:R-:W-:Y:S01]  /*e5b0*/  ISETP.GE.AND P5, PT, R17, c[0x0][0x220], PT ;  /* 0x0000880011007a0c */ /* 0x000fe20003fa6270 */
[----:B------:R-:W-:Y:S01]  /*e5c0*/  IMAD.WIDE.U32 R246, R9, -0x2daee0ad, RZ ;  /* 0xd2511f5309f67825 */ /* 0x000fe200078e00ff */
[----:B------:R-:W-:-:S02]  /*e5d0*/  ISETP.GE.AND P4, PT, R16, c[0x0][0x220], PT ;  /* 0x0000880010007a0c */ /* 0x000fc40003f86270 */
[----:B------:R-:W-:Y:S01]  /*e5e0*/  ISETP.GE.AND P3, PT, R15, c[0x0][0x220], PT ;  /* 0x000088000f007a0c */ /* 0x000fe20003f66270 */
[----:B------:R-:W-:Y:S01]  /*e5f0*/  IMAD.WIDE.U32 R244, R244, -0x2daee0ad, RZ ;  /* 0xd2511f53f4f47825 */ /* 0x000fe200078e00ff */
[----:B------:R-:W-:Y:S05]  /*e600*/  BRA `(.L_x_439) ;  /* 0x000006d000007947 */ /* 0x000fea0003800000 */
.L_x_441:
[----:B------:R-:W2:Y:S01]  /*e610*/  LDL.64 R226, [R1+0x30] ;  /* 0x0000300001e27983 */ /* 0x000ea20000100a00 */
[----:B------:R-:W-:Y:S02]  /*e620*/  ULDC.64 UR6, c[0x0][0x198] ;  /* 0x0000660000067ab9 */ /* 0x000fe40000000a00 */
[----:B------:R-:W-:Y:S01]  /*e630*/  UIMAD.WIDE.U32 UR36, UR11, UR6, URZ ;  /* 0x000000060b2472a5 */ /* 0x000fe2000f8e003f */
[----:B------:R-:W3:Y:S01]  /*e640*/  LDL.64 R224, [R1+0x18] ;  /* 0x0000180001e07983 */ /* 0x000ee20000100a00 */
[----:B------:R-:W-:Y:S03]  /*e650*/  USHF.R.S32.HI UR18, URZ, 0x1f, UR11 ;  /* 0x0000001f3f127899 */ /* 0x000fe6000801140b */
[----:B------:R1:W-:Y:S01]  /*e660*/  @P6 STS.128 [R223+0x8000], RZ ;  /* 0x008000ffdf006388 */ /* 0x0003e20000000c00 */
[----:B------:R-:W-:Y:S01]  /*e670*/  UIMAD UR18, UR18, UR6, URZ ;  /* 0x00000006121272a4 */ /* 0x000fe2000f8e023f */
[----:B------:R-:W-:Y:S02]  /*e680*/  IMAD.U32 R151, RZ, RZ, UR36 ;  /* 0x00000024ff977e24 */ /* 0x000fe4000f8e00ff */
[----:B------:R-:W-:Y:S01]  /*e690*/  IMAD.U32 R0, RZ, RZ, UR36 ;  /* 0x00000024ff007e24 */ /* 0x000fe2000f8e00ff */
[----:B------:R-:W-:Y:S04]  /*e6a0*/  UIMAD UR18, UR11, UR7, UR18 ;  /* 0x000000070b1272a4 */ /* 0x000fe8000f8e0212 */
[----:B------:R-:W-:Y:S06]  /*e6b0*/  UIADD3 UR18, UR37, UR18, URZ ;  /* 0x0000001225127290 */ /* 0x000fec000fffe03f */
[----:B------:R-:W-:Y:S01]  /*e6c0*/  IMAD.U32 R174, RZ, RZ, UR18 ;  /* 0x00000012ffae7e24 */ /* 0x000fe2000f8e00ff */
[----:B--2---:R-:W-:Y:S04]  /*e6d0*/  LEA R151, P2, R151, R226, 0x6 ;  /* 0x000000e297977211 */ /* 0x004fe800078430ff */
[----:B---3--:R-:W-:Y:S02]  /*e6e0*/  LEA.HI.X R174, R0, R225, R174, 0x6, P2 ;  /* 0x000000e100ae7211 */ /* 0x008fe400010f34ae */
        /* <DEDUP_REMOVED lines=18> */
[C---:B------:R-:W-:Y:S03]  /*e810*/  IADD3 R151, P1, R0.reuse, UR27, RZ ;  /* 0x0000001b00977c10 */ /* 0x040fe6000ff3e0ff */
[----:B------:R1:W-:Y:S01]  /*e820*/  @P4 STS.128 [R223+0xc000], RZ ;  /* 0x00c000ffdf004388 */ /* 0x0003e20000000c00 */
[----:B------:R-:W-:Y:S02]  /*e830*/  IADD3.X R148, R177, UR28, RZ, P1, !PT ;  /* 0x0000001cb1947c10 */ /* 0x000fe40008ffe4ff */
[----:B------:R-:W-:Y:S01]  /*e840*/  @!P6 LEA.HI.X R177, R0, c[0x0][0x16c], R177, 0x1, P2 ;  /* 0x00005b0000b1ea11 */ /* 0x000fe200010f0cb1 */
[----:B------:R-:W-:Y:S01]  /*e850*/  @!PT LDS RZ, [RZ] ;  /* 0x00000000fffff984 */ /* 0x000fe20000000800 */
[----:B------:R-:W-:Y:S01]  /*e860*/  @!PT LDS RZ, [RZ] ;  /* 0x00000000fffff984 */ /* 0x000fe20000000800 */
[----:B------:R-:W-:Y:S01]  /*e870*/  @!PT LDS RZ, [RZ] ;  /* 0x00000000fffff984 */ /* 0x000fe20000000800 */
[----:B------:R1:W-:Y:S01]  /*e880*/  @!P4 LDGSTS.E.BYPASS.LTC128B.128 [R223+0xc000], [R172.64+0x100] ;  /* 0x0c000100acdfcfae */ /* 0x0003e2000b901d56 */
[C---:B------:R-:W-:Y:S03]  /*e890*/  @!P6 LEA R174, P1, R151.reuse, c[0x0][0x168], 0x1 ;  /* 0x00005a0097aeea11 */ /* 0x040fe600078208ff */
[----:B------:R1:W-:Y:S01]  /*e8a0*/  @P3 STS.128 [R223+0xe000], RZ ;  /* 0x00e000ffdf003388 */ /* 0x0003e20000000c00 */
[----:B------:R-:W-:Y:S03]  /*e8b0*/  @!P6 LEA.HI.X R175, R151, c[0x0][0x16c], R148, 0x1, P1 ;  /* 0x00005b0097afea11 */ /* 0x000fe600008f0c94 */
        /* <DEDUP_REMOVED lines=66> */
.L_x_439:
[----:B------:R-:W2:Y:S01]  /*ece0*/  LDL.64 R6, [R1] ;  /* 0x0000000001067983 */ /* 0x000ea20000100a00 */
[----:B------:R-:W-:Y:S01]  /*ecf0*/  UIADD3 UR8, -UR19, UR9, URZ ;  /* 0x0000000913087290 */ /* 0x000fe2000fffe13f */
[----:B------:R-:W-:Y:S04]  /*ed00*/  DEPBAR.LE SB0, 0x0 ;  /* 0x000080000000791a */ /* 0x000fe80000000000 */
[----:B------:R-:W-:Y:S01]  /*ed10*/  BAR.SYNC.DEFER_BLOCKING 0x0 ;  /* 0x0000000000007b1d */ /* 0x000fe20000010000 */
[----:B------:R-:W-:Y:S01]  /*ed20*/  USHF.R.S32.HI UR7, URZ, 0x1f, UR8 ;  /* 0x0000001f3f077899 */ /* 0x000fe20008011408 */
[----:B------:R-:W-:Y:S01]  /*ed30*/  IMAD.U32 R4, RZ, RZ, UR8 ;  /* 0x00000008ff047e24 */ /* 0x000fe2000f8e00ff */
[----:B------:R-:W-:Y:S01]  /*ed40*/  UIMAD UR6, UR5, UR8, URZ ;  /* 0x00000008050672a4 */ /* 0x000fe2000f8e023f */
[----:B-1----:R-:W-:Y:S01]  /*ed50*/  IMAD.U32 R2, RZ, RZ, UR8 ;  /* 0x00000008ff027e24 */ /* 0x002fe2000f8e00ff */
[----:B------:R-:W-:Y:S01]  /*ed60*/  UIADD3 UR11, UR12, -UR19, URZ ;  /* 0x800000130c0b7290 */ /* 0x000fe2000fffe03f */
[----:B------:R-:W-:Y:S01]  /*ed70*/  IMAD.U32 R3, RZ, RZ, UR8 ;  /* 0x00000008ff037e24 */ /* 0x000fe2000f8e00ff */
[----:B------:R-:W-:Y:S02]  /*ed80*/  UIMAD UR6, UR7, UR20, UR6 ;  /* 0x00000014070672a4 */ /* 0x000fe4000f8e0206 */
[----:B------:R-:W-:Y:S02]  /*ed90*/  LEA R2, P0, R2, R230, 0x6 ;  /* 0x000000e602027211 */ /* 0x000fe400078030ff */
[----:B------:R-:W-:Y:S02]  /*eda0*/  IMAD.U32 R148, RZ, RZ, UR11 ;  /* 0x0000000bff947e24 */ /* 0x000fe4000f8e00ff */
[----:B------:R-:W-:Y:S01]  /*edb0*/  LEA.HI.X.SX32 R3, R3, R231, 0x6, P0 ;  /* 0x000000e703037211 */ /* 0x000fe200000f36ff */
[----:B------:R-:W-:Y:S01]  /*edc0*/  IMAD.U32 R151, RZ, RZ, UR11 ;  /* 0x0000000bff977e24 */ /* 0x000fe2000f8e00ff */
[----:B------:R-:W-:Y:S01]  /*edd0*/  @P6 STS.128 [R223+0x10000], RZ ;  /* 0x010000ffdf006388 */ /* 0x000fe20000000c00 */
[----:B--2---:R-:W-:Y:S05]  /*ede0*/  IMAD.WIDE.U32 R4, R4, UR20, R6 ;  /* 0x0000001404047c25 */ /* 0x004fea000f8e0006 */
[----:B------:R-:W-:Y:S02]  /*edf0*/  IADD3 R0, R5, UR6, RZ ;  /* 0x0000000605007c10 */ /* 0x000fe4000fffe0ff */
[C---:B------:R-:W-:Y:S02]  /*ee00*/  IADD3 R5, P1, R4.reuse, UR15, RZ ;  /* 0x0000000f04057c10 */ /* 0x040fe4000ff3e0ff */
[----:B------:R-:W-:Y:S02]  /*ee10*/  @!P6 LEA R16, P2, R4, c[0x0][0x170], 0x1 ;  /* 0x00005c000410ea11 */ /* 0x000fe400078408ff */
[C---:B------:R-:W-:Y:S02]  /*ee20*/  @!P6 LEA R14, P0, R5.reuse, c[0x0][0x170], 0x1 ;  /* 0x00005c00050eea11 */ /* 0x040fe400078008ff */
[----:B------:R-:W-:Y:S02]  /*ee30*/  IADD3.X R6, R0, UR10, RZ, P1, !PT ;  /* 0x0000000a00067c10 */ /* 0x000fe40008ffe4ff */
[----:B------:R-:W-:Y:S02]  /*ee40*/  @!P6 LEA.HI.X R17, R4, c[0x0][0x174], R0, 0x1, P2 ;  /* 0x00005d000411ea11 */ /* 0x000fe400010f0c00 */
[C---:B------:R-:W-:Y:S02]  /*ee50*/  @!P6 LEA.HI.X R15, R5.reuse, c[0x0][0x174], R6, 0x1, P0 ;  /* 0x00005d00050fea11 */ /* 0x040fe400000f0c06 */
[----:B------:R-:W-:Y:S01]  /*ee60*/  IADD3 R0, P1, R5, UR15, RZ ;  /* 0x0000000f05007c10 */ /* 0x000fe2000ff3e0ff */
[----:B------:R-:W-:Y:S01]  /*ee70*/  IMAD R5, R3, c[0x0][0x1a0], RZ ;  /* 0x0000680003057a24 */ /* 0x000fe200078e02ff */
[----:B------:R-:W-:Y:S01]  /*ee80*/  @!PT LDS RZ, [RZ] ;  /* 0x00000000fffff984 */ /* 0x000fe20000000800 */
[----:B------:R-:W-:Y:S01]  /*ee90*/  @!PT LDS RZ, [RZ] ;  /* 0x00000000fffff984 */ /* 0x000fe20000000800 */
[----:B------:R-:W-:Y:S01]  /*eea0*/  @!PT LDS RZ, [RZ] ;  /* 0x00000000fffff984 */ /* 0x000fe20000000800 */
[----:B------:R1:W-:Y:S02]  /*eeb0*/  @!P6 LDGSTS.E.BYPASS.LTC128B.128 [R223+0x10000], [R16.64] ;  /* 0x1000000010dfefae */ /* 0x0003e4000b901d56 */
[----:B------:R-:W-:Y:S01]  /*eec0*/  IADD3.X R3, R6, UR10, RZ, P1, !PT ;  /* 0x0000000a06037c10 */ /* 0x000fe20008ffe4ff */
[----:B------:R-:W-:Y:S01]  /*eed0*/  IMAD.WIDE.U32 R6, R2, c[0x0][0x1a0], RZ ;  /* 0x0000680002067a25 */ /* 0x000fe200078e00ff */
[----:B------:R-:W-:Y:S01]  /*eee0*/  @P5 STS.128 [R223+0x12000], RZ ;  /* 0x012000ffdf005388 */ /* 0x000fe20000000c00 */
[----:B------:R-:W-:Y:S02]  /*eef0*/  @!P6 IADD3 R4, P0, R0, UR15, RZ ;  /* 0x0000000f0004ec10 */ /* 0x000fe4000ff1e0ff */
[----:B------:R-:W-:Y:S01]  /*ef00*/  IMAD R5, R2, c[0x0][0x1a4], R5 ;  /* 0x0000690002057a24 */ /* 0x000fe200078e0205 */
[----:B------:R-:W-:Y:S02]  /*ef10*/  LEA R8, P2, R6, R240, 0x1 ;  /* 0x000000f006087211 */ /* 0x000fe400078408ff */
[----:B------:R-:W-:Y:S01]  /*ef20*/  @!P6 IADD3.X R2, R3, UR10, RZ, P0, !PT ;  /* 0x0000000a0302ec10 */ /* 0x000fe200087fe4ff */
[----:B------:R-:W-:Y:S01]  /*ef30*/  IMAD.IADD R5, R7, 0x1, R5 ;  /* 0x0000000107057824 */ /* 0x000fe200078e0205 */
[----:B------:R-:W-:Y:S02]  /*ef40*/  @!P6 LEA R10, P0, R4, c[0x0][0x170], 0x1 ;  /* 0x00005c00040aea11 */ /* 0x000fe400078008ff */
[----:B------:R-:W-:Y:S02]  /*ef50*/  @!P6 LEA R12, P1, R0, c[0x0][0x170], 0x1 ;  /* 0x00005c00000cea11 */ /* 0x000fe400078208ff */
        /* <DEDUP_REMOVED lines=9> */
[----:B------:R-:W-:Y:S01]  /*eff0*/  LEA R6, P2, R6, R238, 0x6 ;  /* 0x000000ee06067211 */ /* 0x000fe200078430ff */
[----:B------:R-:W-:Y:S02]  /*f000*/  IMAD.U32 R4, RZ, RZ, UR8 ;  /* 0x00000008ff047e24 */ /* 0x000fe4000f8e00ff */
[----:B------:R-:W-:Y:S01]  /*f010*/  @P4 STS.128 [R223+0x14000], RZ ;  /* 0x014000ffdf004388 */ /* 0x000fe20000000c00 */
[----:B------:R-:W-:Y:S01]  /*f020*/  IMAD.U32 R2, RZ, RZ, UR8 ;  /* 0x00000008ff027e24 */ /* 0x000fe2000f8e00ff */
[----:B------:R-:W-:Y:S01]  /*f030*/  LEA.HI.X.SX32 R7, R5, R239, 0x6, P2 ;  /* 0x000000ef05077211 */ /* 0x000fe200010f36ff */
[----:B------:R-:W-:Y:S01]  /*f040*/  IMAD.U32 R3, RZ, RZ, UR8 ;  /* 0x00000008ff037e24 */ /* 0x000fe2000f8e00ff */
[----:B------:R-:W-:Y:S01]  /*f050*/  @!PT LDS RZ, [RZ] ;  /* 0x00000000fffff984 */ /* 0x000fe20000000800 */
[----:B------:R-:W-:Y:S01]  /*f060*/  @!PT LDS RZ, [RZ] ;  /* 0x00000000fffff984 */ /* 0x000fe20000000800 */
[----:B------:R-:W-:Y:S01]  /*f070*/  @!PT LDS RZ, [RZ] ;  /* 0x00000000fffff984 */ /* 0x000fe20000000800 */
[----:B------:R2:W-:Y:S01]  /*f080*/  @!P4 LDGSTS.E.BYPASS.LTC128B.128 [R223+0x14000], [R8.64+0x100] ;  /* 0x1400010008dfcfae */ /* 0x0005e2000b901d56 */
[----:B------:R-:W-:Y:S01]  /*f090*/  IMAD.U32 R0, RZ, RZ, UR8 ;  /* 0x00000008ff007e24 */ /* 0x000fe2000f8e00ff */
[----:B------:R-:W-:Y:S01]  /*f0a0*/  LEA R4, P1, R4, R236, 0x6 ;  /* 0x000000ec04047211 */ /* 0x000fe200078230ff */
[----:B------:R-:W-:Y:S01]  /*f0b0*/  IMAD.WIDE.U32 R22, R6, c[0x0][0x1a0], RZ ;  /* 0x0000680006167a25 */ /* 0x000fe200078e00ff */
[----:B------:R-:W-:Y:S01]  /*f0c0*/  LEA R2, P0, R2, R234, 0x6 ;  /* 0x000000ea02027211 */ /* 0x000fe200078030ff */
[----:B------:R-:W-:Y:S01]  /*f0d0*/  @P3 STS.128 [R223+0x16000], RZ ;  /* 0x016000ffdf003388 */ /* 0x000fe20000000c00 */
[----:B------:R-:W-:Y:S01]  /*f0e0*/  LEA.HI.X.SX32 R5, R3, R237, 0x6, P1 ;  /* 0x000000ed03057211 */ /* 0x000fe200008f36ff */
[----:B------:R-:W-:Y:S01]  /*f0f0*/  IMAD.WIDE.U32 R20, R4, c[0x0][0x1a0], RZ ;  /* 0x0000680004147a25 */ /* 0x000fe200078e00ff */
[----:B------:R-:W-:Y:S01]  /*f100*/  LEA.HI.X.SX32 R3, R0, R235, 0x6, P0 ;  /* 0x000000eb00037211 */ /* 0x000fe200000f36ff */
[----:B------:R-:W-:Y:S01]  /*f110*/  @!PT LDS RZ, [RZ] ;  /* 0x00000000fffff984 */ /* 0x000fe20000000800 */
[----:B------:R-:W-:Y:S01]  /*f120*/  @!PT LDS RZ, [RZ] ;  /* 0x00000000fffff984 */ /* 0x000fe20000000800 */
[----:B------:R-:W-:Y:S01]  /*f130*/  @!PT LDS RZ, [RZ] ;  /* 0x00000000fffff984 */ /* 0x000fe20000000800 */
[----:B------:R2:W-:Y:S02]  /*f140*/  @!P3 LDGSTS.E.BYPASS.LTC128B.128 [R223+0x16000], [R8.64+0x180] ;  /* 0x1600018008dfbfae */ /* 0x0005e4000b901d56 */
[----:B------:R-:W-:Y:S02]  /*f150*/  IMAD R0, R7, c[0x0][0x1a0], RZ ;  /* 0x0000680007007a24 */ /* 0x000fe400078e02ff */
[----:B------:R-:W-:Y:S01]  /*f160*/  @P6 STS.128 [R223+0x10800], RZ ;  /* 0x010800ffdf006388 */ /* 0x000fe20000000c00 */
[----:B------:R-:W-:Y:S02]  /*f170*/  IMAD R5, R5, c[0x0][0x1a0], RZ ;  /* 0x0000680005057a24 */ /* 0x000fe400078e02ff */
[----:B------:R-:W-:Y:S01]  /*f180*/  IMAD R0, R6, c[0x0][0x1a4], R0 ;  /* 0x0000690006007a24 */ /* 0x000fe200078e0200 */
[-C--:B------:R-:W-:Y:S01]  /*f190*/  LEA R6, P2, R22, R240.reuse, 0x1 ;  /* 0x000000f016067211 */ /* 0x080fe200078408ff */
[----:B------:R-:W-:Y:S01]  /*f1a0*/  @!PT LDS RZ, [RZ] ;  /* 0x00000000fffff984 */ /* 0x000fe20000000800 */
[----:B------:R-:W-:Y:S01]  /*f1b0*/  @!PT LDS RZ, [RZ] ;  /* 0x00000000fffff984 */ /* 0x000fe20000000800 */
[----:B------:R-:W-:Y:S01]  /*f1c0*/  @!PT LDS RZ, [RZ] ;  /* 0x00000000fffff984 */ /* 0x000fe20000000800 */
[----:B------:R3:W-:Y:S01]  /*f1d0*/  @!P6 LDGSTS.E.BYPASS.LTC128B.128 [R223+0x10800], [R14.64] ;  /* 0x108000000edfefae */ /* 0x0007e2000b901d56 */
[----:B------:R-:W-:Y:S01]  /*f1e0*/  IMAD R5, R4, c[0x0][0x1a4], R5 ;  /* 0x0000690004057a24 */ /* 0x000fe200078e0205 */
[-C--:B------:R-:W-:Y:S01]  /*f1f0*/  LEA R4, P1, R20, R240.reuse, 0x1 ;  /* 0x000000f014047211 */ /* 0x080fe200078208ff */
[----:B------:R-:W-:Y:S01]  /*f200*/  IMAD.IADD R0, R23, 0x1, R0 ;  /* 0x0000000117007824 */ /* 0x000fe200078e0200 */
[----:B------:R-:W-:Y:S01]  /*f210*/  @P5 STS.128 [R223+0x12800], RZ ;  /* 0x012800ffdf005388 */ /* 0x000fe20000000c00 */
[----:B------:R-:W-:Y:S02]  /*f220*/  IMAD.IADD R5, R21, 0x1, R5 ;  /* 0x0000000115057824 */ /* 0x000fe400078e0205 */
[----:B------:R-:W-:Y:S01]  /*f230*/  IMAD R3, R3, c[0x0][0x1a0], RZ ;  /* 0x0000680003037a24 */ /* 0x000fe200078e02ff */
[-C--:B------:R-:W-:Y:S01]  /*f240*/  LEA.HI.X R7, R22, R229.reuse, R0, 0x1, P2 ;  /* 0x000000e516077211 */ /* 0x080fe200010f0c00 */
[----:B------:R-:W-:Y:S01]  /*f250*/  IMAD.WIDE.U32 R18, R2, c[0x0][0x1a0], RZ ;  /* 0x0000680002127a25 */ /* 0x000fe200078e00ff */
[----:B------:R-:W-:Y:S03]  /*f260*/  LEA.HI.X R5, R20, R229, R5, 0x1, P1 ;  /* 0x000000e514057211 */ /* 0x000fe600008f0c05 */
[----:B------:R-:W-:Y:S01]  /*f270*/  @!PT LDS RZ, [RZ] ;  /* 0x00000000fffff984 */ /* 0x000fe20000000800 */
[----:B------:R-:W-:Y:S01]  /*f280*/  @!PT LDS RZ, [RZ] ;  /* 0x00000000fffff984 */ /* 0x000fe20000000800 */
[----:B------:R-:W-:Y:S01]  /*f290*/  @!PT LDS RZ, [RZ] ;  /* 0x00000000fffff984 */ /* 0x000fe20000000800 */
[----:B------:R4:W-:Y:S01]  /*f2a0*/  @!P5 LDGSTS.E.BYPASS.LTC128B.128 [R223+0x12800], [R6.64+0x80] ;  /* 0x1280008006dfdfae */ /* 0x0009e2000b901d56 */
[----:B------:R-:W-:Y:S01]  /*f2b0*/  IMAD R3, R2, c[0x0][0x1a4], R3 ;  /* 0x0000690002037a24 */ /* 0x000fe200078e0203 */
[C---:B------:R-:W-:Y:S01]  /*f2c0*/  LEA R2, P0, R18.reuse, R240, 0x1 ;  /* 0x000000f012027211 */ /* 0x040fe200078008ff */
[----:B------:R-:W-:Y:S01]  /*f2d0*/  IMAD.U32 R0, RZ, RZ, UR11 ;  /* 0x0000000bff007e24 */ /* 0x000fe2000f8e00ff */
[----:B------:R-:W-:Y:S02]  /*f2e0*/  @P4 STS.128 [R223+0x14800], RZ ;  /* 0x014800ffdf004388 */ /* 0x000fe40000000c00 */
[----:B------:R-:W-:Y:S02]  /*f2f0*/  IADD3 R3, R19, R3, RZ ;  /* 0x0000000313037210 */ /* 0x000fe40007ffe0ff */
[----:B------:R-:W-:Y:S01]  /*f300*/  @!PT LDS RZ, [RZ] ;  /* 0x00000000fffff984 */ /* 0x000fe20000000800 */
[----:B------:R-:W-:Y:S01]  /*f310*/  @!PT LDS RZ, [RZ] ;  /* 0x00000000fffff984 */ /* 0x000fe20000000800 */
[----:B------:R-:W-:Y:S01]  /*f320*/  @!PT LDS RZ, [RZ] ;  /* 0x00000000fffff984 */ /* 0x000fe20000000800 */
[----:B------:R4:W-:Y:S02]  /*f330*/  @!P4 LDGSTS.E.BYPASS.LTC128B.128 [R223+0x14800], [R6.64+0x100] ;  /* 0x1480010006dfcfae */ /* 0x0009e4000b901d56 */
[----:B------:R-:W-:Y:S02]  /*f340*/  LEA.HI.X R3, R18, R229, R3, 0x1, P0 ;  /* 0x000000e512037211 */ /* 0x000fe400000f0c03 */
        /* <DEDUP_REMOVED lines=46> */
[----:B--2---:R-:W4:Y:S04]  /*f630*/  LDSM.16.M88.4 R8, [R196+0x8000] ;  /* 0x00800000c408783b */ /* 0x004f280000000200 */
[----:B-1----:R-:W3:Y:S04]  /*f640*/  LDSM.16.M88.4 R16, [R196+0x8800] ;  /* 0x00880000c410783b */ /* 0x002ee80000000200 */
[----:B------:R-:W1:Y:S04]  /*f650*/  LDSM.16.M88.4 R24, [R196+0x9000] ;  /* 0x00900000c418783b */ /* 0x000e680000000200 */
[----:B------:R-:W0:Y:S04]  /*f660*/  LDGDEPBAR ;  /* 0x00000000000079af */ /* 0x000e280000000000 */
[----:B------:R-:W2:Y:S01]  /*f670*/  LDSM.16.M88.4 R168, [R196+0x9800] ;  /* 0x00980000c4a8783b */ /* 0x000ea20000000200 */
[----:B-----5:R-:W-:Y:S03]  /*f680*/  IMAD.U32 R2, RZ, RZ, UR11 ;  /* 0x0000000bff027e24 */ /* 0x020fe6000f8e00ff */
[----:B------:R-:W-:Y:S01]  /*f690*/  LDSM.16.M88.4 R172, [R204] ;  /* 0x00000000ccac783b */ /* 0x000fe20000000200 */
[----:B------:R-:W-:Y:S03]  /*f6a0*/  MOV R3, UR11 ;  /* 0x0000000b00037c02 */ /* 0x000fe60008000f00 */
[----:B------:R-:W5:Y:S01]  /*f6b0*/  LDSM.16.M88.4 R176, [R207] ;  /* 0x00000000cfb0783b */ /* 0x000f620000000200 */
[----:B------:R-:W-:Y:S03]  /*f6c0*/  LEA R2, P1, R2, R236, 0x6 ;  /* 0x000000ec02027211 */ /* 0x000fe600078230ff */
[----:B------:R-:W1:Y:S01]  /*f6d0*/  LDSM.16.M88.4 R180, [R222] ;  /* 0x00000000deb4783b */ /* 0x000e620000000200 */
[----:B------:R-:W-:Y:S03]  /*f6e0*/  LEA.HI.X.SX32 R3, R3, R237, 0x6, P1 ;  /* 0x000000ed03037211 */ /* 0x000fe600008f36ff */
[----:B------:R-:W1:Y:S02]  /*f6f0*/  LDSM.16.M88.4 R184, [R221] ;  /* 0x00000000ddb8783b */ /* 0x000e640000000200 */
[----:B------:R-:W-:Y:S02]  /*f700*/  IMAD R3, R3, c[0x0][0x198], RZ ;  /* 0x0000660003037a24 */ /* 0x000fe400078e02ff */
[----:B------:R-:W2:Y:S02]  /*f710*/  LDSM.16.M88.4 R188, [R220] ;  /* 0x00000000dcbc783b */ /* 0x000ea40000000200 */
[----:B------:R-:W-:Y:S01]  /*f720*/  IMAD R3, R2, c[0x0][0x19c], R3 ;  /* 0x0000670002037a24 */ /* 0x000fe200078e0203 */
[C---:B----4-:R-:W-:Y:S01]  /*f730*/  HMMA.16816.F32.BF16 R4, R32.reuse, R8, RZ ;  /* 0x000000082004723c */ /* 0x050fe200000418ff */
[----:B------:R-:W-:Y:S07]  /*f740*/  LDSM.16.M88.4 R192, [R202+0x8000] ;  /* 0x00800000cac0783b */ /* 0x000fee0000000200 */
[C---:B------:R-:W-:Y:S08]  /*f750*/  HMMA.16816.F32.BF16 R8, R32.reuse, R10, RZ ;  /* 0x0000000a2008723c */ /* 0x040ff000000418ff */
[C---:B---3--:R-:W-:Y:S08]  /*f760*/  HMMA.16816.F32.BF16 R12, R32.reuse, R16, RZ ;  /* 0x00000010200c723c */ /* 0x048ff000000418ff */
[C---:B------:R-:W-:Y:S08]  /*f770*/  HMMA.16816.F32.BF16 R16, R32.reuse, R18, RZ ;  /* 0x000000122010723c */ /* 0x040ff000000418ff */
[C---:B-1----:R-:W-:Y:S08]  /*f780*/  HMMA.16816.F32.BF16 R20, R32.reuse, R24, RZ ;  /* 0x000000182014723c */ /* 0x042ff000000418ff */
[C---:B------:R-:W-:Y:S08]  /*f790*/  HMMA.16816.F32.BF16 R24, R32.reuse, R26, RZ ;  /* 0x0000001a2018723c */ /* 0x040ff000000418ff */
[C---:B--2---:R-:W-:Y:S08]  /*f7a0*/  HMMA.16816.F32.BF16 R28, R32.reuse, R168, RZ ;  /* 0x000000a8201c723c */ /* 0x044ff000000418ff */
        /* <DEDUP_REMOVED lines=184> */
[----:B------:R-:W-:Y:S04]  /*10330*/  HMMA.16816.F32.BF16 R32, R180, R170, R32 ;  /* 0x000000aab420723c */ /* 0x000fe80000041820 */
[----:B------:R-:W-:Y:S03]  /*10340*/  LEA R168, P2, R168, R238, 0x6 ;  /* 0x000000eea8a87211 */ /* 0x000fe600078430ff */
[----:B------:R-:W-:Y:S01]  /*10350*/  IMAD.U32 R170, RZ, RZ, UR11 ;  /* 0x0000000bffaa7e24 */ /* 0x000fe2000f8e00ff */
[C---:B-----5:R-:W-:Y:S05]  /*10360*/  HMMA.16816.F32.BF16 R4, R172.reuse, R176, R4 ;  /* 0x000000b0ac04723c */ /* 0x060fea0000041804 */
[----:B------:R-:W-:Y:S02]  /*10370*/  LEA.HI.X.SX32 R169, R148, R239, 0x6, P2 ;  /* 0x000000ef94a97211 */ /* 0x000fe400010f36ff */
[----:B------:R-:W-:Y:S01]  /*10380*/  LEA R170, P0, R170, R230, 0x6 ;  /* 0x000000e6aaaa7211 */ /* 0x000fe200078030ff */
[C---:B------:R-:W-:Y:S01]  /*10390*/  HMMA.16816.F32.BF16 R8, R172.reuse, R178, R8 ;  /* 0x000000b2ac08723c */ /* 0x040fe20000041808 */
[----:B------:R-:W-:Y:S03]  /*103a0*/  IMAD.U32 R176, RZ, RZ, UR11 ;  /* 0x0000000bffb07e24 */ /* 0x000fe6000f8e00ff */
[----:B------:R-:W-:Y:S01]  /*103b0*/  LEA.HI.X.SX32 R171, R0, R231, 0x6, P0 ;  /* 0x000000e700ab7211 */ /* 0x000fe200000f36ff */
[----:B------:R-:W-:Y:S01]  /*103c0*/  IMAD R148, R169, c[0x0][0x198], RZ ;  /* 0x00006600a9947a24 */ /* 0x000fe200078e02ff */
[----:B------:R-:W-:Y:S01]  /*103d0*/  LEA R176, P0, R176, R234, 0x6 ;  /* 0x000000eab0b07211 */ /* 0x000fe200078030ff */
[----:B------:R-:W-:Y:S01]  /*103e0*/  IMAD.WIDE.U32 R180, R170, c[0x0][0x198], RZ ;  /* 0x00006600aab47a25 */ /* 0x000fe200078e00ff */
[C---:B---3--:R-:W-:Y:S04]  /*103f0*/  HMMA.16816.F32.BF16 R12, R172.reuse, R184, R12 ;  /* 0x000000b8ac0c723c */ /* 0x048fe8000004180c */
[C---:B------:R-:W-:Y:S01]  /*10400*/  IMAD R148, R168.reuse, c[0x0][0x19c], R148 ;  /* 0x00006700a8947a24 */ /* 0x040fe200078e0294 */
[----:B------:R-:W-:Y:S01]  /*10410*/  LEA.HI.X.SX32 R177, R151, R235, 0x6, P0 ;  /* 0x000000eb97b17211 */ /* 0x000fe200000f36ff */
[----:B------:R-:W-:Y:S02]  /*10420*/  IMAD.WIDE.U32 R168, R168, c[0x0][0x198], RZ ;  /* 0x00006600a8a87a25 */ /* 0x000fe400078e00ff */
[C---:B------:R-:W-:Y:S04]  /*10430*/  HMMA.16816.F32.BF16 R16, R172.reuse, R186, R16 ;  /* 0x000000baac10723c */ /* 0x040fe80000041810 */
[----:B------:R-:W-:Y:S02]  /*10440*/  IMAD R0, R171, c[0x0][0x198], RZ ;  /* 0x00006600ab007a24 */ /* 0x000fe400078e02ff */
[----:B------:R-:W-:Y:S02]  /*10450*/  IMAD.IADD R148, R169, 0x1, R148 ;  /* 0x00000001a9947824 */ /* 0x000fe400078e0294 */
[C---:B----4-:R-:W-:Y:S04]  /*10460*/  HMMA.16816.F32.BF16 R20, R172.reuse, R188, R20 ;  /* 0x000000bcac14723c */ /* 0x050fe80000041814 */
[----:B------:R-:W-:Y:S01]  /*10470*/  IMAD R0, R170, c[0x0][0x19c], R0 ;  /* 0x00006700aa007a24 */ /* 0x000fe200078e0200 */
[-C--:B------:R-:W-:Y:S01]  /*10480*/  LEA R170, P0, R168, R242.reuse, 0x1 ;  /* 0x000000f2a8aa7211 */ /* 0x080fe200078008ff */
[----:B------:R-:W-:Y:S02]  /*10490*/  IMAD.WIDE.U32 R178, R2, c[0x0][0x198], RZ ;  /* 0x0000660002b27a25 */ /* 0x000fe400078e00ff */
[C---:B------:R-:W-:Y:S04]  /*104a0*/  HMMA.16816.F32.BF16 R24, R172.reuse, R190, R24 ;  /* 0x000000beac18723c */ /* 0x040fe80000041818 */
[-C--:B------:R-:W-:Y:S01]  /*104b0*/  LEA.HI.X R171, R168, R241.reuse, R148, 0x1, P0 ;  /* 0x000000f1a8ab7211 */ /* 0x080fe200000f0c94 */
[----:B------:R-:W-:Y:S01]  /*104c0*/  IMAD R2, R177, c[0x0][0x198], RZ ;  /* 0x00006600b1027a24 */ /* 0x000fe200078e02ff */
[----:B------:R-:W-:Y:S01]  /*104d0*/  ISETP.LT.AND P0, PT, RZ, UR8, PT ;  /* 0x00000008ff007c0c */ /* 0x000fe2000bf01270 */
[----:B------:R-:W-:Y:S01]  /*104e0*/  IMAD.IADD R0, R181, 0x1, R0 ;  /* 0x00000001b5007824 */ /* 0x000fe200078e0200 */
[C---:B-1----:R-:W-:Y:S04]  /*104f0*/  HMMA.16816.F32.BF16 R28, R172.reuse, R192, R28 ;  /* 0x000000c0ac1c723c */ /* 0x042fe8000004181c */
[CC--:B------:R-:W-:Y:S01]  /*10500*/  LEA R168, P2, R178.reuse, R242.reuse, 0x1 ;  /* 0x000000f2b2a87211 */ /* 0x0c0fe200078408ff */
[----:B------:R-:W-:Y:S03]  /*10510*/  IMAD.IADD R3, R179, 0x1, R3 ;  /* 0x00000001b3037824 */ /* 0x000fe600078e0203 */
[----:B------:R-:W-:Y:S04]  /*10520*/  HMMA.16816.F32.BF16 R32, R172, R194, R32 ;  /* 0x000000c2ac20723c */ /* 0x000fe80000041820 */
[-C--:B------:R-:W-:Y:S03]  /*10530*/  LEA.HI.X R169, R178, R241.reuse, R3, 0x1, P2 ;  /* 0x000000f1b2a97211 */ /* 0x080fe600010f0c03 */
[-C--:B------:R-:W-:Y:S01]  /*10540*/  LEA R172, P1, R180, R242.reuse, 0x1 ;  /* 0x000000f2b4ac7211 */ /* 0x080fe200078208ff */
[----:B------:R-:W-:Y:S04]  /*10550*/  IMAD.WIDE.U32 R174, R176, c[0x0][0x198], RZ ;  /* 0x00006600b0ae7a25 */ /* 0x000fe800078e00ff */
[-C--:B------:R-:W-:Y:S01]  /*10560*/  LEA.HI.X R173, R180, R241.reuse, R0, 0x1, P1 ;  /* 0x000000f1b4ad7211 */ /* 0x080fe200008f0c00 */
[----:B------:R-:W-:Y:S01]  /*10570*/  IMAD R176, R176, c[0x0][0x19c], R2 ;  /* 0x00006700b0b07a24 */ /* 0x000fe200078e0202 */
[C---:B------:R-:W-:Y:S03]  /*10580*/  LEA R2, P1, R174.reuse, R242, 0x1 ;  /* 0x000000f2ae027211 */ /* 0x040fe600078208ff */
[----:B------:R-:W-:Y:S05]  /*10590*/  IMAD.IADD R176, R175, 0x1, R176 ;  /* 0x00000001afb07824 */ /* 0x000fea00078e02b0 */
[----:B------:R-:W-:Y:S01]  /*105a0*/  LEA.HI.X R3, R174, R241, R176, 0x1, P1 ;  /* 0x000000f1ae037211 */ /* 0x000fe200008f0cb0 */
[----:B------:R-:W-:-:S05]  /*105b0*/  @P0 BRA `(.L_x_441) ;  /* 0xffffe05000000947 */ /* 0x000fca000383ffff */
.L_x_440:
[----:B-1----:R-:W1:Y:S01]  /*105c0*/  S2R R2, SR_TID.X ;  /* 0x0000000000027919 */ /* 0x002e620000002100 */
[----:B------:R-:W-:Y:S01]  /*105d0*/  MOV R0, UR8 ;  /* 0x0000000800007c02 */ /* 0x000fe20008000f00 */
[----:B------:R-:W-:Y:S02]  /*105e0*/  UIADD3 UR6, UR25, -0x4498517b, URZ ;  /* 0xbb67ae8519067890 */ /* 0x000fe4000fffe03f */
[----:B------:R-:W-:Y:S02]  /*105f0*/  USHF.L.U32 UR18, UR8, 0x1, URZ ;  /* 0x0000000108127899 */ /* 0x000fe4000800063f */
[----:B------:R-:W-:Y:S02]  /*10600*/  UIADD3 UR7, UR24, -0x61c88647, URZ ;  /* 0x9e3779b918077890 */ /* 0x000fe4000fffe03f */
[----:B------:R-:W-:Y:S02]  /*10610*/  UIADD3 UR8, UR24, 0x3c6ef372, URZ ;  /* 0x3c6ef37218087890 */ /* 0x000fe4000fffe03f */
[----:B------:R-:W-:Y:S02]  /*10620*/  UIADD3 UR11, UR25, 0x646e171e, URZ ;  /* 0x646e171e190b7890 */ /* 0x000fe4000fffe03f */
[----:B------:R-:W-:Y:S01]  /*10630*/  UIADD3 UR19, UR19, 0x1, URZ ;  /* 0x0000000113137890 */ /* 0x000fe2000fffe03f */
[----:B-1----:R-:W-:Y:S04]  /*10640*/  SHF.L.U32 R2, R2, 0x1, RZ ;  /* 0x0000000102027819 */ /* 0x002fe800000006ff */
[----:B------:R-:W-:Y:S04]  /*10650*/  LOP3.LUT R2, R2, 0x6, RZ, 0xc0, !PT ;  /* 0x0000000602027812 */ /* 0x000fe800078ec0ff */
[----:B------:R-:W-:Y:S04]  /*10660*/  LEA R0, R0, R2, 0x6 ;  /* 0x0000000200007211 */ /* 0x000fe800078e30ff */
[C---:B------:R-:W-:Y:S01]  /*10670*/  IADD3 R148, R0.reuse, 0x10, RZ ;  /* 0x0000001000947810 */ /* 0x040fe20007ffe0ff */
[----:B------:R-:W1:Y:S01]  /*10680*/  I2F R3, R0 ;  /* 0x0000000000037306 */ /* 0x000e620000201400 */
[C---:B------:R-:W-:Y:S02]  /*10690*/  IADD3 R2, R0.reuse, 0x1, RZ ;  /* 0x0000000100027810 */ /* 0x040fe40007ffe0ff */
[C---:B------:R-:W-:Y:S02]  /*106a0*/  IADD3 R168, R0.reuse, 0x9, RZ ;  /* 0x0000000900a87810 */ /* 0x040fe40007ffe0ff */
[C---:B------:R-:W-:Y:S02]  /*106b0*/  IADD3 R169, R0.reuse, 0x8, RZ ;  /* 0x0000000800a97810 */ /* 0x040fe40007ffe0ff */
[C---:B------:R-:W-:Y:S02]  /*106c0*/  IADD3 R171, R0.reuse, 0x11, RZ ;  /* 0x0000001100ab7810 */ /* 0x040fe40007ffe0ff */
[C---:B------:R-:W-:Y:S01]  /*106d0*/  IADD3 R170, R0.reuse, 0x18, RZ ;  /* 0x0000001800aa7810 */ /* 0x040fe20007ffe0ff */
[----:B------:R-:W2:Y:S01]  /*106e0*/  I2F R148, R148 ;  /* 0x0000009400947306 */ /* 0x000ea20000201400 */
[C---:B------:R-:W-:Y:S02]  /*106f0*/  IADD3 R173, R0.reuse, 0x19, RZ ;  /* 0x0000001900ad7810 */ /* 0x040fe40007ffe0ff */
[C---:B------:R-:W-:Y:S02]  /*10700*/  IADD3 R172, R0.reuse, 0x20, RZ ;  /* 0x0000002000ac7810 */ /* 0x040fe40007ffe0ff */
[C---:B------:R-:W-:Y:S02]  /*10710*/  IADD3 R176, R0.reuse, 0x21, RZ ;  /* 0x0000002100b07810 */ /* 0x040fe40007ffe0ff */
[C---:B------:R-:W-:Y:S02]  /*10720*/  IADD3 R175, R0.reuse, 0x28, RZ ;  /* 0x0000002800af7810 */ /* 0x040fe40007ffe0ff */
[C---:B------:R-:W-:Y:S01]  /*10730*/  IADD3 R174, R0.reuse, 0x29, RZ ;  /* 0x0000002900ae7810 */ /* 0x040fe20007ffe0ff */
[----:B------:R-:W3:Y:S01]  /*10740*/  I2F R2, R2 ;  /* 0x0000000200027306 */ /* 0x000ee20000201400 */
[C---:B------:R-:W-:Y:S01]  /*10750*/  IADD3 R151, R0.reuse, 0x30, RZ ;  /* 0x0000003000977810 */ /* 0x040fe20007ffe0ff */
[C---:B-1----:R-:W-:Y:S02]  /*10760*/  FFMA.FTZ R6, R3.reuse, UR4, R6 ;  /* 0x0000000403067c23 */ /* 0x042fe40008010006 */
[----:B------:R-:W-:Y:S01]  /*10770*/  FFMA.FTZ R4, R3, UR4, R4 ;  /* 0x0000000403047c23 */ /* 0x000fe20008010004 */
[----:B------:R-:W-:Y:S05]  /*10780*/  IADD3 R3, R0, 0x31, RZ ;  /* 0x0000003100037810 */ /* 0x000fea0007ffe0ff */
[----:B------:R-:W1:Y:S01]  /*10790*/  I2F R168, R168 ;  /* 0x000000a800a87306 */ /* 0x000e620000201400 */
[C---:B--2---:R-:W-:Y:S02]  /*107a0*/  FFMA.FTZ R14, R148.reuse, UR4, R14 ;  /* 0x00000004940e7c23 */ /* 0x044fe4000801000e */
[----:B------:R-:W-:Y:S07]  /*107b0*/  FFMA.FTZ R12, R148, UR4, R12 ;  /* 0x00000004940c7c23 */ /* 0x000fee000801000c */
[----:B------:R-:W2:Y:S01]  /*107c0*/  I2F R169, R169 ;  /* 0x000000a900a97306 */ /* 0x000ea20000201400 */
[C---:B---3--:R-:W-:Y:S02]  /*107d0*/  FFMA.FTZ R7, R2.reuse, UR4, R7 ;  /* 0x0000000402077c23 */ /* 0x048fe40008010007 */
[----:B------:R-:W-:Y:S01]  /*107e0*/  FFMA.FTZ R5, R2, UR4, R5 ;  /* 0x0000000402057c23 */ /* 0x000fe20008010005 */
[----:B------:R-:W-:Y:S06]  /*107f0*/  FMNMX.FTZ R2, R4, R150, !PT ;  /* 0x0000009604027209 */ /* 0x000fec0007810000 */
[----:B------:R-:W3:Y:S01]  /*10800*/  I2F R171, R171 ;  /* 0x000000ab00ab7306 */ /* 0x000ee20000201400 */
[----:B------:R-:W-:Y:S01]  /*10810*/  FMNMX.FTZ R2, R5, R2, !PT ;  /* 0x0000000205027209 */ /* 0x000fe20007810000 */
[C---:B-1----:R-:W-:Y:S02]  /*10820*/  FFMA.FTZ R11, R168.reuse, UR4, R11 ;  /* 0x00000004a80b7c23 */ /* 0x042fe4000801000b */
[----:B------:R-:W-:Y:S01]  /*10830*/  FFMA.FTZ R9, R168, UR4, R9 ;  /* 0x00000004a8097c23 */ /* 0x000fe20008010009 */
[----:B------:R-:W-:Y:S05]  /*10840*/  FMNMX.FTZ R168, R6, R149, !PT ;  /* 0x0000009506a87209 */ /* 0x000fea0007810000 */
[----:B------:R-:W1:Y:S01]  /*10850*/  I2F R170, R170 ;  /* 0x000000aa00aa7306 */ /* 0x000e620000201400 */
[----:B------:R-:W-:Y:S01]  /*10860*/  FMNMX.FTZ R168, R7, R168, !PT ;  /* 0x000000a807a87209 */ /* 0x000fe20007810000 */
[C---:B--2---:R-:W-:Y:S02]  /*10870*/  FFMA.FTZ R10, R169.reuse, UR4, R10 ;  /* 0x00000004a90a7c23 */ /* 0x044fe4000801000a */
[----:B------:R-:W-:Y:S01]  /*10880*/  FFMA.FTZ R8, R169, UR4, R8 ;  /* 0x00000004a9087c23 */ /* 0x000fe20008010008 */
[----:B------:R-:W-:Y:S02]  /*10890*/  IADD3 R169, R0, 0x39, RZ ;  /* 0x0000003900a97810 */ /* 0x000fe40007ffe0ff */
[----:B------:R-:W-:Y:S03]  /*108a0*/  FMNMX.FTZ R168, R10, R168, !PT ;  /* 0x000000a80aa87209 */ /* 0x000fe60007810000 */
[----:B------:R2:W4:Y:S01]  /*108b0*/  I2F R148, R3 ;  /* 0x0000000300947306 */ /* 0x0005220000201400 */
[----:B------:R-:W-:Y:S02]  /*108c0*/  FMNMX.FTZ R2, R8, R2, !PT ;  /* 0x0000000208027209 */ /* 0x000fe40007810000 */
[----:B------:R-:W-:Y:S01]  /*108d0*/  FMNMX.FTZ R168, R11, R168, !PT ;  /* 0x000000a80ba87209 */ /* 0x000fe20007810000 */
[----:B---3--:R-:W-:Y:S01]  /*108e0*/  FFMA.FTZ R15, R171, UR4, R15 ;  /* 0x00000004ab0f7c23 */ /* 0x008fe2000801000f */
[----:B------:R-:W-:Y:S01]  /*108f0*/  FMNMX.FTZ R2, R9, R2, !PT ;  /* 0x0000000209027209 */ /* 0x000fe20007810000 */
[----:B------:R-:W-:Y:S01]  /*10900*/  FFMA.FTZ R13, R171, UR4, R13 ;  /* 0x00000004ab0d7c23 */ /* 0x000fe2000801000d */
[----:B------:R-:W-:Y:S02]  /*10910*/  FMNMX.FTZ R168, R14, R168, !PT ;  /* 0x000000a80ea87209 */ /* 0x000fe40007810000 */
[----:B------:R-:W-:Y:S01]  /*10920*/  FMNMX.FTZ R2, R12, R2, !PT ;  /* 0x000000020c027209 */ /* 0x000fe20007810000 */
[----:B------:R-:W3:Y:S01]  /*10930*/  I2F R173, R173 ;  /* 0x000000ad00ad7306 */ /* 0x000ee20000201400 */
[----:B------:R-:W-:Y:S01]  /*10940*/  FMNMX.FTZ R168, R15, R168, !PT ;  /* 0x000000a80fa87209 */ /* 0x000fe20007810000 */
[C---:B-1----:R-:W-:Y:S02]  /*10950*/  FFMA.FTZ R18, R170.reuse, UR4, R18 ;  /* 0x00000004aa127c23 */ /* 0x042fe40008010012 */
[----:B------:R-:W-:Y:S03]  /*10960*/  FFMA.FTZ R16, R170, UR4, R16 ;  /* 0x00000004aa107c23 */ /* 0x000fe60008010010 */
[----:B------:R-:W-:Y:S03]  /*10970*/  FMNMX.FTZ R168, R18, R168, !PT ;  /* 0x000000a812a87209 */ /* 0x000fe60007810000 */
[----:B------:R-:W1:Y:S01]  /*10980*/  I2F R172, R172 ;  /* 0x000000ac00ac7306 */ /* 0x000e620000201400 */
[----:B--2---:R-:W-:Y:S01]  /*10990*/  IADD3 R3, R0, 0x38, RZ ;  /* 0x0000003800037810 */ /* 0x004fe20007ffe0ff */
[C---:B----4-:R-:W-:Y:S01]  /*109a0*/  FFMA.FTZ R31, R148.reuse, UR4, R31 ;  /* 0x00000004941f7c23 */ /* 0x050fe2000801001f */
[----:B------:R-:W-:Y:S01]  /*109b0*/  FMNMX.FTZ R0, R13, R2, !PT ;  /* 0x000000020d007209 */ /* 0x000fe20007810000 */
[----:B------:R-:W-:Y:S06]  /*109c0*/  FFMA.FTZ R29, R148, UR4, R29 ;  /* 0x00000004941d7c23 */ /* 0x000fec000801001d */
[----:B------:R-:W2:Y:S01]  /*109d0*/  I2F R176, R176 ;  /* 0x000000b000b07306 */ /* 0x000ea20000201400 */
[----:B------:R-:W-:Y:S01]  /*109e0*/  FMNMX.FTZ R0, R16, R0, !PT ;  /* 0x0000000010007209 */ /* 0x000fe20007810000 */
[C---:B---3--:R-:W-:Y:S02]  /*109f0*/  FFMA.FTZ R19, R173.reuse, UR4, R19 ;  /* 0x00000004ad137c23 */ /* 0x048fe40008010013 */
[----:B------:R-:W-:Y:S03]  /*10a00*/  FFMA.FTZ R17, R173, UR4, R17 ;  /* 0x00000004ad117c23 */ /* 0x000fe60008010011 */
[----:B------:R-:W-:Y:S03]  /*10a10*/  FMNMX.FTZ R168, R19, R168, !PT ;  /* 0x000000a813a87209 */ /* 0x000fe60007810000 */
[----:B------:R-:W3:Y:S01]  /*10a20*/  I2F R175, R175 ;  /* 0x000000af00af7306 */ /* 0x000ee20000201400 */
[----:B------:R-:W-:Y:S01]  /*10a30*/  FMNMX.FTZ R0, R17, R0, !PT ;  /* 0x0000000011007209 */ /* 0x000fe20007810000 */
[C---:B-1----:R-:W-:Y:S02]  /*10a40*/  FFMA.FTZ R22, R172.reuse, UR4, R22 ;  /* 0x00000004ac167c23 */ /* 0x042fe40008010016 */
[----:B------:R-:W-:Y:S03]  /*10a50*/  FFMA.FTZ R20, R172, UR4, R20 ;  /* 0x00000004ac147c23 */ /* 0x000fe60008010014 */
[----:B------:R-:W-:Y:S03]  /*10a60*/  FMNMX.FTZ R168, R22, R168, !PT ;  /* 0x000000a816a87209 */ /* 0x000fe60007810000 */
[----:B------:R-:W1:Y:S01]  /*10a70*/  I2F R174, R174 ;  /* 0x000000ae00ae7306 */ /* 0x000e620000201400 */
[----:B------:R-:W-:Y:S01]  /*10a80*/  FMNMX.FTZ R0, R20, R0, !PT ;  /* 0x0000000014007209 */ /* 0x000fe20007810000 */
[C---:B--2---:R-:W-:Y:S02]  /*10a90*/  FFMA.FTZ R23, R176.reuse, UR4, R23 ;  /* 0x00000004b0177c23 */ /* 0x044fe40008010017 */
[----:B------:R-:W-:Y:S02]  /*10aa0*/  FFMA.FTZ R21, R176, UR4, R21 ;  /* 0x00000004b0157c23 */ /* 0x000fe40008010015 */
[----:B------:R-:W-:Y:S01]  /*10ab0*/  LDSM.16.MT88.4 R176, [R198+0x10000] ;  /* 0x01000000c6b0783b */ /* 0x000fe20000004200 */
[----:B------:R-:W-:Y:S03]  /*10ac0*/  FMNMX.FTZ R168, R23, R168, !PT ;  /* 0x000000a817a87209 */ /* 0x000fe60007810000 */
        /* <DEDUP_REMOVED lines=8> */
[----:B------:R-:W-:Y:S02]  /*10b50*/  FFMA.FTZ R25, R174, UR4, R25 ;  /* 0x00000004ae197c23 */ /* 0x000fe40008010019 */
[----:B------:R-:W-:Y:S01]  /*10b60*/  LDSM.16.MT88.4 R172, [R197+0x10000] ;  /* 0x01000000c5ac783b */ /* 0x000fe20000004200 */
[----:B------:R-:W-:Y:S03]  /*10b70*/  FMNMX.FTZ R168, R27, R168, !PT ;  /* 0x000000a81ba87209 */ /* 0x000fe60007810000 */
[----:B------:R-:W1:Y:S01]  /*10b80*/  I2F R2, R169 ;  /* 0x000000a900027306 */ /* 0x000e620000201400 */
[----:B------:R-:W-:Y:S01]  /*10b90*/  FMNMX.FTZ R0, R25, R0, !PT ;  /* 0x0000000019007209 */ /* 0x000fe20007810000 */
[C---:B--2---:R-:W-:Y:S02]  /*10ba0*/  FFMA.FTZ R30, R151.reuse, UR4, R30 ;  /* 0x00000004971e7c23 */ /* 0x044fe4000801001e */
[----:B------:R-:W-:Y:S03]  /*10bb0*/  FFMA.FTZ R28, R151, UR4, R28 ;  /* 0x00000004971c7c23 */ /* 0x000fe6000801001c */
[----:B------:R-:W-:Y:S02]  /*10bc0*/  FMNMX.FTZ R151, R30, R168, !PT ;  /* 0x000000a81e977209 */ /* 0x000fe40007810000 */
[----:B------:R-:W-:Y:S02]  /*10bd0*/  FMNMX.FTZ R148, R28, R0, !PT ;  /* 0x000000001c947209 */ /* 0x000fe40007810000 */
[----:B------:R-:W-:Y:S01]  /*10be0*/  FMNMX.FTZ R0, R31, R151, !PT ;  /* 0x000000971f007209 */ /* 0x000fe20007810000 */
[----:B---3--:R-:W-:Y:S01]  /*10bf0*/  FFMA.FTZ R34, R3, UR4, R34 ;  /* 0x0000000403227c23 */ /* 0x008fe20008010022 */
[----:B------:R-:W-:Y:S01]  /*10c00*/  FMNMX.FTZ R148, R29, R148, !PT ;  /* 0x000000941d947209 */ /* 0x000fe20007810000 */
[----:B------:R-:W-:Y:S03]  /*10c10*/  FFMA.FTZ R32, R3, UR4, R32 ;  /* 0x0000000403207c23 */ /* 0x000fe60008010020 */
[----:B------:R-:W-:Y:S02]  /*10c20*/  FMNMX.FTZ R0, R34, R0, !PT ;  /* 0x0000000022007209 */ /* 0x000fe40007810000 */
[----:B------:R-:W-:Y:S01]  /*10c30*/  FMNMX.FTZ R148, R32, R148, !PT ;  /* 0x0000009420947209 */ /* 0x000fe20007810000 */
[C---:B-1----:R-:W-:Y:S02]  /*10c40*/  FFMA.FTZ R35, R2.reuse, UR4, R35 ;  /* 0x0000000402237c23 */ /* 0x042fe40008010023 */
[----:B------:R-:W-:Y:S03]  /*10c50*/  FFMA.FTZ R33, R2, UR4, R33 ;  /* 0x0000000402217c23 */ /* 0x000fe60008010021 */
[----:B------:R-:W-:Y:S02]  /*10c60*/  FMNMX.FTZ R0, R35, R0, !PT ;  /* 0x0000000023007209 */ /* 0x000fe40007810000 */
[----:B------:R-:W-:Y:S03]  /*10c70*/  FMNMX.FTZ R148, R33, R148, !PT ;  /* 0x0000009421947209 */ /* 0x000fe60007810000 */
[----:B------:R-:W1:Y:S08]  /*10c80*/  SHFL.BFLY PT, R2, R0, 0x2, 0x1f ;  /* 0x0c401f0000027f89 */ /* 0x000e7000000e0000 */
[----:B------:R-:W2:Y:S01]  /*10c90*/  SHFL.BFLY PT, R3, R148, 0x2, 0x1f ;  /* 0x0c401f0094037f89 */ /* 0x000ea200000e0000 */
[----:B-1----:R-:W-:Y:S07]  /*10ca0*/  FMNMX.FTZ R0, R0, R2, !PT ;  /* 0x0000000200007209 */ /* 0x002fee0007810000 */
[----:B------:R-:W1:Y:S01]  /*10cb0*/  SHFL.BFLY PT, R2, R0, 0x1, 0x1f ;  /* 0x0c201f0000027f89 */ /* 0x000e6200000e0000 */
[----:B--2---:R-:W-:Y:S07]  /*10cc0*/  FMNMX.FTZ R148, R148, R3, !PT ;  /* 0x0000000394947209 */ /* 0x004fee0007810000 */
[----:B------:R-:W2:Y:S01]  /*10cd0*/  SHFL.BFLY PT, R151, R148, 0x1, 0x1f ;  /* 0x0c201f0094977f89 */ /* 0x000ea200000e0000 */
[----:B-1----:R-:W-:Y:S05]  /*10ce0*/  FMNMX.FTZ R3, R0, R2, !PT ;  /* 0x0000000200037209 */ /* 0x002fea0007810000 */
[C---:B------:R-:W-:Y:S02]  /*10cf0*/  FADD.FTZ R0, -R3.reuse, R149 ;  /* 0x0000009503007221 */ /* 0x040fe40000010100 */
[C---:B------:R-:W-:Y:S01]  /*10d00*/  FMUL.FTZ R181, R3.reuse, c[0x0][0x23c] ;  /* 0x00008f0003b57a20 */ /* 0x040fe20000410000 */
[----:B--2---:R-:W-:Y:S01]  /*10d10*/  FMNMX.FTZ R148, R148, R151, !PT ;  /* 0x0000009794947209 */ /* 0x004fe20007810000 */
[----:B------:R-:W-:Y:S03]  /*10d20*/  FMUL.FTZ R0, R0, c[0x0][0x23c] ;  /* 0x00008f0000007a20 */ /* 0x000fe60000410000 */
[C---:B------:R-:W-:Y:S01]  /*10d30*/  FSETP.NEU.FTZ.AND P1, PT, R148.reuse, -INF , PT ;  /* 0xff8000009400780b */ /* 0x040fe20003f3d000 */
[----:B------:R1:W2:Y:S01]  /*10d40*/  MUFU.EX2 R2, R0 ;  /* 0x0000000000027308 */ /* 0x0002a20000000800 */
[----:B------:R-:W-:Y:S05]  /*10d50*/  FMUL.FTZ R180, R148, c[0x0][0x23c] ;  /* 0x00008f0094b47a20 */ /* 0x000fea0000410000 */
[----:B------:R-:W-:Y:S02]  /*10d60*/  FSEL R180, R180, RZ, P1 ;  /* 0x000000ffb4b47208 */ /* 0x000fe40000800000 */
[----:B------:R-:W-:Y:S03]  /*10d70*/  FSETP.NEU.FTZ.AND P1, PT, R3, -INF , PT ;  /* 0xff8000000300780b */ /* 0x000fe60003f3d000 */
[--C-:B------:R-:W-:Y:S01]  /*10d80*/  FFMA.FTZ R9, R9, c[0x0][0x23c], -R180.reuse ;  /* 0x00008f0009097a23 */ /* 0x100fe200000108b4 */
[----:B------:R-:W-:Y:S01]  /*10d90*/  FSEL R181, R181, RZ, P1 ;  /* 0x000000ffb5b57208 */ /* 0x000fe20000800000 */
[--C-:B------:R-:W-:Y:S02]  /*10da0*/  FFMA.FTZ R149, R8, c[0x0][0x23c], -R180.reuse ;  /* 0x00008f0008957a23 */ /* 0x100fe400000108b4 */
[----:B------:R3:W-:Y:S01]  /*10db0*/  MUFU.EX2 R227, R9 ;  /* 0x0000000900e37308 */ /* 0x0007e20000000800 */
[--C-:B------:R-:W-:Y:S02]  /*10dc0*/  FFMA.FTZ R4, R4, c[0x0][0x23c], -R180.reuse ;  /* 0x00008f0004047a23 */ /* 0x100fe400000108b4 */
[----:B------:R-:W-:Y:S02]  /*10dd0*/  FFMA.FTZ R5, R5, c[0x0][0x23c], -R180 ;  /* 0x00008f0005057a23 */ /* 0x000fe400000108b4 */
[--C-:B------:R-:W-:Y:S02]  /*10de0*/  FFMA.FTZ R6, R6, c[0x0][0x23c], -R181.reuse ;  /* 0x00008f0006067a23 */ /* 0x100fe400000108b5 */
[--C-:B------:R-:W-:Y:S01]  /*10df0*/  FFMA.FTZ R11, R11, c[0x0][0x23c], -R181.reuse ;  /* 0x00008f000b0b7a23 */ /* 0x100fe200000108b5 */
[----:B-1----:R-:W-:Y:S02]  /*10e00*/  MOV R0, UR25 ;  /* 0x0000001900007c02 */ /* 0x002fe40008000f00 */
[----:B------:R1:W-:Y:S01]  /*10e10*/  MUFU.EX2 R224, R4 ;  /* 0x0000000400e07308 */ /* 0x0003e20000000800 */
[--C-:B------:R-:W-:Y:S01]  /*10e20*/  FFMA.FTZ R7, R7, c[0x0][0x23c], -R181.reuse ;  /* 0x00008f0007077a23 */ /* 0x100fe200000108b5 */
[----:B------:R-:W-:Y:S01]  /*10e30*/  LOP3.LUT R8, R247, UR18, R0, 0x96, !PT ;  /* 0x00000012f7087c12 */ /* 0x000fe2000f8e9600 */
[----:B------:R-:W-:Y:S01]  /*10e40*/  FFMA.FTZ R10, R10, c[0x0][0x23c], -R181 ;  /* 0x00008f000a0a7a23 */ /* 0x000fe200000108b5 */
[----:B------:R-:W-:Y:S01]  /*10e50*/  LOP3.LUT R0, R245, UR6, R246, 0x96, !PT ;  /* 0x00000006f5007c12 */ /* 0x000fe2000f8e96f6 */
[----:B------:R-:W-:Y:S01]  /*10e60*/  UIADD3 UR6, UR24, -0x4ab325aa, URZ ;  /* 0xb54cda5618067890 */ /* 0x000fe2000fffe03f */
[----:B--2---:R-:W-:Y:S01]  /*10e70*/  FMUL.FTZ R38, R2, R38 ;  /* 0x0000002602267220 */ /* 0x004fe20000410000 */
[----:B------:R-:W-:Y:S01]  /*10e80*/  UIADD3 UR18, UR18, 0x1, URZ ;  /* 0x0000000112127890 */ /* 0x000fe2000fffe03f */
[----:B------:R-:W-:Y:S02]  /*10e90*/  IMAD.WIDE.U32 R168, R8, -0x326172a9, RZ ;  /* 0xcd9e8d5708a87825 */ /* 0x000fe400078e00ff */
[----:B------:R2:W-:Y:S02]  /*10ea0*/  MUFU.EX2 R195, R5 ;  /* 0x0000000500c37308 */ /* 0x0005e40000000800 */
[----:B------:R-:W-:Y:S01]  /*10eb0*/  IMAD.WIDE.U32 R232, R0, -0x326172a9, RZ ;  /* 0xcd9e8d5700e87825 */ /* 0x000fe200078e00ff */
[----:B------:R-:W-:Y:S03]  /*10ec0*/  LOP3.LUT R8, R169, UR7, R248, 0x96, !PT ;  /* 0x00000007a9087c12 */ /* 0x000fe6000f8e96f8 */
[----:B------:R-:W-:Y:S01]  /*10ed0*/  FMUL.FTZ R39, R2, R39 ;  /* 0x0000002702277220 */ /* 0x000fe20000410000 */
[----:B------:R-:W-:Y:S01]  /*10ee0*/  LOP3.LUT R168, R233, UR8, R168, 0x96, !PT ;  /* 0x00000008e9a87c12 */ /* 0x000fe2000f8e96a8 */
[----:B---3--:R-:W-:Y:S02]  /*10ef0*/  IMAD.WIDE.U32 R8, R8, -0x2daee0ad, RZ ;  /* 0xd2511f5308087825 */ /* 0x008fe400078e00ff */
[----:B------:R3:W-:Y:S02]  /*10f00*/  MUFU.EX2 R194, R6 ;  /* 0x0000000600c27308 */ /* 0x0007e40000000800 */
[----:B------:R-:W-:Y:S01]  /*10f10*/  IMAD.WIDE.U32 R168, R168, -0x2daee0ad, RZ ;  /* 0xd2511f53a8a87825 */ /* 0x000fe200078e00ff */
[----:B------:R-:W-:Y:S03]  /*10f20*/  LOP3.LUT R9, R9, UR35, R244, 0x96, !PT ;  /* 0x0000002309097c12 */ /* 0x000fe6000f8e96f4 */
[----:B------:R-:W-:Y:S01]  /*10f30*/  FMUL.FTZ R42, R2, R42 ;  /* 0x0000002a022a7220 */ /* 0x000fe20000410000 */
[----:B------:R-:W-:Y:S01]  /*10f40*/  LOP3.LUT R0, R169, UR33, R8, 0x96, !PT ;  /* 0x00000021a9007c12 */ /* 0x000fe2000f8e9608 */
[----:B------:R-:W-:Y:S02]  /*10f50*/  IMAD.WIDE.U32 R8, R9, -0x326172a9, RZ ;  /* 0xcd9e8d5709087825 */ /* 0x000fe400078e00ff */
[----:B------:R-:W-:Y:S02]  /*10f60*/  MUFU.EX2 R228, R149 ;  /* 0x0000009500e47308 */ /* 0x000fe40000000800 */
[----:B------:R-:W-:Y:S01]  /*10f70*/  IMAD.WIDE.U32 R184, R0, -0x326172a9, RZ ;  /* 0xcd9e8d5700b87825 */ /* 0x000fe200078e00ff */
[----:B------:R-:W-:Y:S03]  /*10f80*/  LOP3.LUT R9, R9, UR34, R232, 0x96, !PT ;  /* 0x0000002209097c12 */ /* 0x000fe6000f8e96e8 */
[----:B------:R-:W-:Y:S01]  /*10f90*/  FMUL.FTZ R43, R2, R43 ;  /* 0x0000002b022b7220 */ /* 0x000fe20000410000 */
[----:B------:R-:W-:Y:S01]  /*10fa0*/  LOP3.LUT R0, R185, UR32, R8, 0x96, !PT ;  /* 0x00000020b9007c12 */ /* 0x000fe2000f8e9608 */
[----:B------:R-:W-:Y:S02]  /*10fb0*/  IMAD.WIDE.U32 R8, R9, -0x2daee0ad, RZ ;  /* 0xd2511f5309087825 */ /* 0x000fe400078e00ff */
[----:B------:R4:W-:Y:S02]  /*10fc0*/  MUFU.EX2 R225, R11 ;  /* 0x0000000b00e17308 */ /* 0x0009e40000000800 */
[----:B------:R-:W-:Y:S04]  /*10fd0*/  IMAD.WIDE.U32 R186, R0, -0x2daee0ad, RZ ;  /* 0xd2511f5300ba7825 */ /* 0x000fe800078e00ff */
[----:B------:R-:W-:Y:S01]  /*10fe0*/  FADD.FTZ R0, -R148, R150 ;  /* 0x0000009694007221 */ /* 0x000fe20000010100 */
[----:B-1----:R-:W-:Y:S01]  /*10ff0*/  LOP3.LUT R4, R187, UR16, R8, 0x96, !PT ;  /* 0x00000010bb047c12 */ /* 0x002fe2000f8e9608 */
[----:B------:R-:W-:Y:S02]  /*11000*/  FMUL.FTZ R46, R2, R46 ;  /* 0x0000002e022e7220 */ /* 0x000fe40000410000 */
[----:B------:R1:W-:Y:S01]  /*11010*/  MUFU.EX2 R193, R7 ;  /* 0x0000000700c17308 */ /* 0x0003e20000000800 */
[----:B------:R-:W-:Y:S01]  /*11020*/  LOP3.LUT R8, R9, UR31, R168, 0x96, !PT ;  /* 0x0000001f09087c12 */ /* 0x000fe2000f8e96a8 */
[----:B------:R-:W-:Y:S02]  /*11030*/  FMUL.FTZ R0, R0, c[0x0][0x23c] ;  /* 0x00008f0000007a20 */ /* 0x000fe40000410000 */
[----:B--2---:R-:W-:Y:S04]  /*11040*/  IMAD.WIDE.U32 R4, R4, -0x326172a9, RZ ;  /* 0xcd9e8d5704047825 */ /* 0x004fe800078e00ff */
[----:B------:R-:W-:Y:S01]  /*11050*/  IMAD.WIDE.U32 R182, R8, -0x326172a9, RZ ;  /* 0xcd9e8d5708b67825 */ /* 0x000fe200078e00ff */
[----:B---3--:R-:W-:Y:S01]  /*11060*/  LOP3.LUT R6, R4, 0xffff, RZ, 0xc0, !PT ;  /* 0x0000ffff04067812 */ /* 0x008fe200078ec0ff */
[----:B------:R2:W-:Y:S01]  /*11070*/  MUFU.EX2 R226, R10 ;  /* 0x0000000a00e27308 */ /* 0x0005e20000000800 */
[----:B------:R-:W-:Y:S01]  /*11080*/  SHF.R.U32.HI R8, RZ, 0x10, R4 ;  /* 0x00000010ff087819 */ /* 0x000fe20000011604 */
[C---:B------:R-:W-:Y:S01]  /*11090*/  FMUL.FTZ R47, R2.reuse, R47 ;  /* 0x0000002f022f7220 */ /* 0x040fe20000410000 */
[----:B------:R-:W-:Y:S01]  /*110a0*/  LOP3.LUT R5, R5, UR6, R182, 0x96, !PT ;  /* 0x0000000605057c12 */ /* 0x000fe2000f8e96b6 */
[C---:B------:R-:W-:Y:S01]  /*110b0*/  FMUL.FTZ R50, R2.reuse, R50 ;  /* 0x0000003202327220 */ /* 0x040fe20000410000 */
[----:B----4-:R-:W-:Y:S01]  /*110c0*/  SHF.R.U32.HI R11, RZ, 0x18, R4 ;  /* 0x00000018ff0b7819 */ /* 0x010fe20000011604 */
[----:B------:R-:W-:Y:S01]  /*110d0*/  FMUL.FTZ R51, R2, R51 ;  /* 0x0000003302337220 */ /* 0x000fe20000410000 */
[----:B------:R-:W-:Y:S01]  /*110e0*/  LOP3.LUT R149, R4, 0xff, RZ, 0xc0, !PT ;  /* 0x000000ff04957812 */ /* 0x000fe200078ec0ff */
[----:B------:R-:W-:Y:S01]  /*110f0*/  FMUL.FTZ R54, R2, R54 ;  /* 0x0000003602367220 */ /* 0x000fe20000410000 */
[C---:B------:R-:W-:Y:S01]  /*11100*/  LOP3.LUT R4, R5.reuse, 0xffff, RZ, 0xc0, !PT ;  /* 0x0000ffff05047812 */ /* 0x040fe200078ec0ff */
[----:B------:R-:W3:Y:S01]  /*11110*/  MUFU.EX2 R0, R0 ;  /* 0x0000000000007308 */ /* 0x000ee20000000800 */
[----:B------:R-:W-:Y:S01]  /*11120*/  LOP3.LUT R9, R8, 0xff, RZ, 0xc0, !PT ;  /* 0x000000ff08097812 */ /* 0x000fe200078ec0ff */
[C---:B------:R-:W-:Y:S01]  /*11130*/  FMUL.FTZ R55, R2.reuse, R55 ;  /* 0x0000003702377220 */ /* 0x040fe20000410000 */
[----:B------:R-:W-:Y:S01]  /*11140*/  LOP3.LUT R8, R5, 0xff, RZ, 0xc0, !PT ;  /* 0x000000ff05087812 */ /* 0x000fe200078ec0ff */
[C---:B------:R-:W-:Y:S01]  /*11150*/  FMUL.FTZ R58, R2.reuse, R58 ;  /* 0x0000003a023a7220 */ /* 0x040fe20000410000 */
[----:B-1----:R-:W-:Y:S01]  /*11160*/  SHF.R.U32.HI R7, RZ, 0x10, R5 ;  /* 0x00000010ff077819 */ /* 0x002fe20000011605 */
[C---:B------:R-:W-:Y:S01]  /*11170*/  FMUL.FTZ R59, R2.reuse, R59 ;  /* 0x0000003b023b7220 */ /* 0x040fe20000410000 */
[----:B------:R-:W-:Y:S01]  /*11180*/  PRMT R9, R9, 0x5410, R11 ;  /* 0x0000541009097816 */ /* 0x000fe2000000000b */
[C---:B------:R-:W-:Y:S02]  /*11190*/  FMUL.FTZ R11, R2.reuse, R159 ;  /* 0x0000009f020b7220 */ /* 0x040fe40000410000 */
[----:B------:R-:W-:Y:S02]  /*111a0*/  FFMA.FTZ R27, R27, c[0x0][0x23c], -R181 ;  /* 0x00008f001b1b7a23 */ /* 0x000fe400000108b5 */
[--C-:B------:R-:W-:Y:S01]  /*111b0*/  HSET2.LE.AND R171, R9, R251.reuse, PT ;  /* 0x000000fb09ab7233 */ /* 0x100fe20003803000 */
[C---:B------:R-:W-:Y:S01]  /*111c0*/  FMUL.FTZ R62, R2.reuse, R62 ;  /* 0x0000003e023e7220 */ /* 0x040fe20000410000 */
[----:B--2---:R-:W-:Y:S01]  /*111d0*/  SHF.R.U32.HI R10, RZ, 0x8, R6 ;  /* 0x00000008ff0a7819 */ /* 0x004fe20000011606 */
[C---:B------:R-:W-:Y:S01]  /*111e0*/  FMUL.FTZ R63, R2.reuse, R63 ;  /* 0x0000003f023f7220 */ /* 0x040fe20000410000 */
[----:B------:R-:W-:Y:S01]  /*111f0*/  SHF.R.U32.HI R6, RZ, 0x18, R5 ;  /* 0x00000018ff067819 */ /* 0x000fe20000011605 */
[C---:B------:R-:W-:Y:S01]  /*11200*/  FMUL.FTZ R66, R2.reuse, R66 ;  /* 0x0000004202427220 */ /* 0x040fe20000410000 */
[----:B------:R-:W-:Y:S01]  /*11210*/  SHF.R.U32.HI R5, RZ, 0x8, R4 ;  /* 0x00000008ff057819 */ /* 0x000fe20000011604 */
[C---:B------:R-:W-:Y:S01]  /*11220*/  FMUL.FTZ R67, R2.reuse, R67 ;  /* 0x0000004302437220 */ /* 0x040fe20000410000 */
[----:B------:R-:W-:Y:S01]  /*11230*/  LOP3.LUT R4, R7, 0xff, RZ, 0xc0, !PT ;  /* 0x000000ff07047812 */ /* 0x000fe200078ec0ff */
[C---:B------:R-:W-:Y:S01]  /*11240*/  FMUL.FTZ R70, R2.reuse, R70 ;  /* 0x0000004602467220 */ /* 0x040fe20000410000 */
[----:B------:R-:W-:Y:S01]  /*11250*/  PRMT R10, R149, 0x5410, R10 ;  /* 0x00005410950a7816 */ /* 0x000fe2000000000a */
[----:B------:R-:W-:Y:S01]  /*11260*/  FMUL.FTZ R71, R2, R71 ;  /* 0x0000004702477220 */ /* 0x000fe20000410000 */
[----:B------:R-:W-:Y:S01]  /*11270*/  PRMT R5, R8, 0x5410, R5 ;  /* 0x0000541008057816 */ /* 0x000fe20000000005 */
[----:B---3--:R-:W-:Y:S01]  /*11280*/  FMUL.FTZ R8, R0, R156 ;  /* 0x0000009c00087220 */ /* 0x008fe20000410000 */
[----:B------:R-:W-:Y:S01]  /*11290*/  PRMT R4, R4, 0x5410, R6 ;  /* 0x0000541004047816 */ /* 0x000fe20000000006 */
[--C-:B------:R-:W-:Y:S01]  /*112a0*/  HSET2.LE.AND R170, R10, R251.reuse, PT ;  /* 0x000000fb0aaa7233 */ /* 0x100fe20003803000 */
[----:B------:R-:W-:Y:S01]  /*112b0*/  F2FP.BF16.PACK_AB R6, R195, R224 ;  /* 0x000000e0c306723e */ /* 0x000fe200000010ff */
[--C-:B------:R-:W-:Y:S01]  /*112c0*/  HSET2.LE.AND R168, R5, R251.reuse, PT ;  /* 0x000000fb05a87233 */ /* 0x100fe20003803000 */
[----:B------:R-:W-:Y:S01]  /*112d0*/  F2FP.BF16.PACK_AB R5, R225, R226 ;  /* 0x000000e2e105723e */ /* 0x000fe200000010ff */
[--C-:B------:R-:W-:Y:S01]  /*112e0*/  HSET2.LE.AND R169, R4, R251.reuse, PT ;  /* 0x000000fb04a97233 */ /* 0x100fe20003803000 */
[----:B------:R-:W-:Y:S01]  /*112f0*/  F2FP.BF16.PACK_AB R4, R227, R228 ;  /* 0x000000e4e304723e */ /* 0x000fe200000010ff */
[----:B------:R-:W-:Y:S01]  /*11300*/  FMUL.FTZ R10, R2, R158 ;  /* 0x0000009e020a7220 */ /* 0x000fe20000410000 */
[----:B------:R-:W-:Y:S01]  /*11310*/  F2FP.BF16.PACK_AB R7, R193, R194 ;  /* 0x000000c2c107723e */ /* 0x000fe200000010ff */
[----:B------:R-:W-:Y:S01]  /*11320*/  FMUL.FTZ R9, R0, R157 ;  /* 0x0000009d00097220 */ /* 0x000fe20000410000 */
[----:B------:R-:W-:Y:S01]  /*11330*/  LOP3.LUT R170, R170, R4, RZ, 0xc0, !PT ;  /* 0x00000004aaaa7212 */ /* 0x000fe200078ec0ff */
[C---:B------:R-:W-:Y:S01]  /*11340*/  FMUL.FTZ R4, R0.reuse, R152 ;  /* 0x0000009800047220 */ /* 0x040fe20000410000 */
[----:B------:R-:W-:Y:S01]  /*11350*/  LOP3.LUT R171, R171, R5, RZ, 0xc0, !PT ;  /* 0x00000005abab7212 */ /* 0x000fe200078ec0ff */
[----:B------:R-:W-:Y:S01]  /*11360*/  FMUL.FTZ R5, R0, R153 ;  /* 0x0000009900057220 */ /* 0x000fe20000410000 */
[----:B------:R-:W-:Y:S01]  /*11370*/  LOP3.LUT R168, R168, R6, RZ, 0xc0, !PT ;  /* 0x00000006a8a87212 */ /* 0x000fe200078ec0ff */
[C---:B------:R-:W-:Y:S01]  /*11380*/  FMUL.FTZ R6, R2.reuse, R154 ;  /* 0x0000009a02067220 */ /* 0x040fe20000410000 */
[----:B------:R-:W-:Y:S01]  /*11390*/  LOP3.LUT R169, R169, R7, RZ, 0xc0, !PT ;  /* 0x00000007a9a97212 */ /* 0x000fe200078ec0ff */
[----:B------:R-:W-:Y:S01]  /*113a0*/  FMUL.FTZ R7, R2, R155 ;  /* 0x0000009b02077220 */ /* 0x000fe20000410000 */
[----:B------:R-:W-:Y:S01]  /*113b0*/  LDSM.16.MT88.4 R156, [R199+0x10000] ;  /* 0x01000000c79c783b */ /* 0x000fe20000004200 */
[C---:B------:R-:W-:Y:S02]  /*113c0*/  FMUL.FTZ R36, R0.reuse, R36 ;  /* 0x0000002400247220 */ /* 0x040fe40000410000 */
[C---:B------:R-:W-:Y:S02]  /*113d0*/  FMUL.FTZ R37, R0.reuse, R37 ;  /* 0x0000002500257220 */ /* 0x040fe40000410000 */
[C---:B------:R-:W-:Y:S01]  /*113e0*/  FMUL.FTZ R40, R0.reuse, R40 ;  /* 0x0000002800287220 */ /* 0x040fe20000410000 */
[C---:B------:R-:W-:Y:S02]  /*113f0*/  HMMA.16816.F32.BF16 R4, R168.reuse, R172, R4 ;  /* 0x000000aca804723c */ /* 0x040fe40000041804 */
[----:B------:R-:W1:Y:S03]  /*11400*/  LDSM.16.MT88.4 R152, [R200+0x10000] ;  /* 0x01000000c898783b */ /* 0x000e660000004200 */
[C---:B------:R-:W-:Y:S02]  /*11410*/  FMUL.FTZ R41, R0.reuse, R41 ;  /* 0x0000002900297220 */ /* 0x040fe40000410000 */
[C---:B------:R-:W-:Y:S01]  /*11420*/  FMUL.FTZ R44, R0.reuse, R44 ;  /* 0x0000002c002c7220 */ /* 0x040fe20000410000 */
[C---:B------:R-:W-:Y:S02]  /*11430*/  HMMA.16816.F32.BF16 R8, R168.reuse, R174, R8 ;  /* 0x000000aea808723c */ /* 0x040fe40000041808 */
[----:B------:R-:W2:Y:S02]  /*11440*/  LDSM.16.MT88.4 R172, [R197+0x12000] ;  /* 0x01200000c5ac783b */ /* 0x000ea40000004200 */
[C---:B------:R-:W-:Y:S02]  /*11450*/  FMUL.FTZ R45, R0.reuse, R45 ;  /* 0x0000002d002d7220 */ /* 0x040fe40000410000 */
[C---:B------:R-:W-:Y:S02]  /*11460*/  FMUL.FTZ R48, R0.reuse, R48 ;  /* 0x0000003000307220 */ /* 0x040fe40000410000 */
[C---:B------:R-:W-:Y:S04]  /*11470*/  HMMA.16816.F32.BF16 R36, R168.reuse, R176, R36 ;  /* 0x000000b0a824723c */ /* 0x040fe80000041824 */
[C---:B------:R-:W-:Y:S02]  /*11480*/  FMUL.FTZ R49, R0.reuse, R49 ;  /* 0x0000003100317220 */ /* 0x040fe40000410000 */
[C---:B------:R-:W-:Y:S02]  /*11490*/  FMUL.FTZ R52, R0.reuse, R52 ;  /* 0x0000003400347220 */ /* 0x040fe40000410000 */
[C---:B------:R-:W-:Y:S01]  /*114a0*/  HMMA.16816.F32.BF16 R40, R168.reuse, R178, R40 ;  /* 0x000000b2a828723c */ /* 0x040fe20000041828 */
[----:B------:R-:W-:Y:S03]  /*114b0*/  MUFU.EX2 R178, R27 ;  /* 0x0000001b00b27308 */ /* 0x000fe60000000800 */
[C---:B------:R-:W-:Y:S02]  /*114c0*/  FMUL.FTZ R53, R0.reuse, R53 ;  /* 0x0000003500357220 */ /* 0x040fe40000410000 */
[C---:B------:R-:W-:Y:S02]  /*114d0*/  FMUL.FTZ R56, R0.reuse, R56 ;  /* 0x0000003800387220 */ /* 0x040fe40000410000 */
[C---:B------:R-:W-:Y:S04]  /*114e0*/  FMUL.FTZ R57, R0.reuse, R57 ;  /* 0x0000003900397220 */ /* 0x040fe80000410000 */
[C---:B------:R-:W-:Y:S02]  /*114f0*/  FMUL.FTZ R60, R0.reuse, R60 ;  /* 0x0000003c003c7220 */ /* 0x040fe40000410000 */
[C---:B------:R-:W-:Y:S02]  /*11500*/  FMUL.FTZ R61, R0.reuse, R61 ;  /* 0x0000003d003d7220 */ /* 0x040fe40000410000 */
[C---:B------:R-:W-:Y:S01]  /*11510*/  FMUL.FTZ R64, R0.reuse, R64 ;  /* 0x0000004000407220 */ /* 0x040fe20000410000 */
[C---:B-1----:R-:W-:Y:S03]  /*11520*/  HMMA.16816.F32.BF16 R44, R168.reuse, R152, R44 ;  /* 0x00000098a82c723c */ /* 0x042fe6000004182c */
[C---:B------:R-:W-:Y:S02]  /*11530*/  FMUL.FTZ R65, R0.reuse, R65 ;  /* 0x0000004100417220 */ /* 0x040fe40000410000 */
        /* <DEDUP_REMOVED lines=10> */
[----:B------:R-:W3:Y:S03]  /*115e0*/  LDSM.16.MT88.4 R156, [R200+0x12000] ;  /* 0x01200000c89c783b */ /* 0x000ee60000004200 */
        /* <DEDUP_REMOVED lines=10> */
[C---:B-1----:R-:W-:Y:S03]  /*11690*/  HMMA.16816.F32.BF16 R68, R168.reuse, R152, R68 ;  /* 0x00000098a844723c */ /* 0x042fe60000041844 */
[----:B------:R-:W-:Y:S02]  /*116a0*/  FMUL.FTZ R81, R0, R81 ;  /* 0x0000005100517220 */ /* 0x000fe40000410000 */
[C---:B------:R-:W-:Y:S02]  /*116b0*/  FMUL.FTZ R86, R2.reuse, R86 ;  /* 0x0000005602567220 */ /* 0x040fe40000410000 */
[----:B------:R-:W-:Y:S01]  /*116c0*/  FMUL.FTZ R87, R2, R87 ;  /* 0x0000005702577220 */ /* 0x000fe20000410000 */
[C---:B------:R-:W-:Y:S01]  /*116d0*/  HMMA.16816.F32.BF16 R72, R168.reuse, R154, R72 ;  /* 0x0000009aa848723c */ /* 0x040fe20000041848 */
[----:B------:R-:W1:Y:S03]  /*116e0*/  LDSM.16.MT88.4 R152, [R197+0x14000] ;  /* 0x01400000c598783b */ /* 0x000e660000004200 */
        /* <DEDUP_REMOVED lines=16> */
[C---:B------:R-:W-:Y:S04]  /*117f0*/  FMUL.FTZ R98, R2.reuse, R98 ;  /* 0x0000006202627220 */ /* 0x040fe80000410000 */
[----:B------:R-:W-:Y:S01]  /*11800*/  FMUL.FTZ R99, R2, R99 ;  /* 0x0000006302637220 */ /* 0x000fe20000410000 */
        /* <DEDUP_REMOVED lines=47> */
[--C-:B------:R-:W-:Y:S02]  /*11b00*/  FFMA.FTZ R16, R16, c[0x0][0x23c], -R180.reuse ;  /* 0x00008f0010107a23 */ /* 0x100fe400000108b4 */
[--C-:B------:R-:W-:Y:S02]  /*11b10*/  FFMA.FTZ R17, R17, c[0x0][0x23c], -R180.reuse ;  /* 0x00008f0011117a23 */ /* 0x100fe400000108b4 */
[----:B------:R3:W-:Y:S01]  /*11b20*/  MUFU.EX2 R192, R16 ;  /* 0x0000001000c07308 */ /* 0x0007e20000000800 */
[C---:B------:R-:W-:Y:S01]  /*11b30*/  HMMA.16816.F32.BF16 R128, R168.reuse, R158, R128 ;  /* 0x0000009ea880723c */ /* 0x040fe20000041880 */
[----:B------:R-:W4:Y:S02]  /*11b40*/  LDSM.16.MT88.4 R156, [R199+0x16000] ;  /* 0x01600000c79c783b */ /* 0x000f240000004200 */
[--C-:B------:R-:W-:Y:S02]  /*11b50*/  FFMA.FTZ R18, R18, c[0x0][0x23c], -R181.reuse ;  /* 0x00008f0012127a23 */ /* 0x100fe400000108b5 */
[--C-:B------:R-:W-:Y:S02]  /*11b60*/  FFMA.FTZ R19, R19, c[0x0][0x23c], -R181.reuse ;  /* 0x00008f0013137a23 */ /* 0x100fe400000108b5 */
[--C-:B------:R-:W-:Y:S02]  /*11b70*/  FFMA.FTZ R12, R12, c[0x0][0x23c], -R180.reuse ;  /* 0x00008f000c0c7a23 */ /* 0x100fe400000108b4 */
[----:B------:R5:W-:Y:S03]  /*11b80*/  MUFU.EX2 R191, R17 ;  /* 0x0000001100bf7308 */ /* 0x000be60000000800 */
[C---:B------:R-:W-:Y:S02]  /*11b90*/  FMUL.FTZ R134, R2.reuse, R134 ;  /* 0x0000008602867220 */ /* 0x040fe40000410000 */
[----:B------:R-:W-:Y:S02]  /*11ba0*/  FMUL.FTZ R135, R2, R135 ;  /* 0x0000008702877220 */ /* 0x000fe40000410000 */
[C---:B------:R-:W-:Y:S02]  /*11bb0*/  FMUL.FTZ R132, R0.reuse, R132 ;  /* 0x0000008400847220 */ /* 0x040fe40000410000 */
[----:B------:R-:W-:Y:S01]  /*11bc0*/  FMUL.FTZ R133, R0, R133 ;  /* 0x0000008500857220 */ /* 0x000fe20000410000 */
[----:B------:R1:W-:Y:S01]  /*11bd0*/  MUFU.EX2 R190, R18 ;  /* 0x0000001200be7308 */ /* 0x0003e20000000800 */
[----:B------:R-:W-:Y:S02]  /*11be0*/  FFMA.FTZ R13, R13, c[0x0][0x23c], -R180 ;  /* 0x00008f000d0d7a23 */ /* 0x000fe400000108b4 */
[----:B------:R-:W-:Y:S02]  /*11bf0*/  FMUL.FTZ R138, R2, R138 ;  /* 0x0000008a028a7220 */ /* 0x000fe40000410000 */
[----:B---3--:R-:W-:Y:S01]  /*11c00*/  FMUL.FTZ R16, R0, R160 ;  /* 0x000000a000107220 */ /* 0x008fe20000410000 */
[C---:B--2---:R-:W-:Y:S03]  /*11c10*/  HMMA.16816.F32.BF16 R132, R168.reuse, R172, R132 ;  /* 0x000000aca884723c */ /* 0x044fe60000041884 */
[----:B------:R-:W-:Y:S01]  /*11c20*/  FMUL.FTZ R139, R2, R139 ;  /* 0x0000008b028b7220 */ /* 0x000fe20000410000 */
[----:B------:R2:W-:Y:S01]  /*11c30*/  MUFU.EX2 R189, R19 ;  /* 0x0000001300bd7308 */ /* 0x0005e20000000800 */
[C---:B------:R-:W-:Y:S02]  /*11c40*/  FMUL.FTZ R136, R0.reuse, R136 ;  /* 0x0000008800887220 */ /* 0x040fe40000410000 */
[----:B------:R-:W-:Y:S02]  /*11c50*/  FMUL.FTZ R137, R0, R137 ;  /* 0x0000008900897220 */ /* 0x000fe40000410000 */
[--C-:B------:R-:W-:Y:S03]  /*11c60*/  FFMA.FTZ R149, R14, c[0x0][0x23c], -R181.reuse ;  /* 0x00008f000e957a23 */ /* 0x100fe600000108b5 */
[----:B-----5:R-:W-:Y:S02]  /*11c70*/  FMUL.FTZ R17, R0, R161 ;  /* 0x000000a100117220 */ /* 0x020fe40000410000 */
[C---:B------:R-:W-:Y:S01]  /*11c80*/  HMMA.16816.F32.BF16 R136, R168.reuse, R174, R136 ;  /* 0x000000aea888723c */ /* 0x040fe20000041888 */
[----:B------:R3:W-:Y:S01]  /*11c90*/  MUFU.EX2 R188, R12 ;  /* 0x0000000c00bc7308 */ /* 0x0007e20000000800 */
[----:B------:R-:W-:Y:S01]  /*11ca0*/  LDSM.16.MT88.4 R172, [R198+0x10800] ;  /* 0x01080000c6ac783b */ /* 0x000fe20000004200 */
[C---:B------:R-:W-:Y:S02]  /*11cb0*/  FMUL.FTZ R142, R2.reuse, R142 ;  /* 0x0000008e028e7220 */ /* 0x040fe40000410000 */
[----:B------:R-:W-:Y:S02]  /*11cc0*/  FMUL.FTZ R143, R2, R143 ;  /* 0x0000008f028f7220 */ /* 0x000fe40000410000 */
[C---:B------:R-:W-:Y:S02]  /*11cd0*/  FMUL.FTZ R140, R0.reuse, R140 ;  /* 0x0000008c008c7220 */ /* 0x040fe40000410000 */
[----:B------:R-:W-:Y:S02]  /*11ce0*/  FMUL.FTZ R141, R0, R141 ;  /* 0x0000008d008d7220 */ /* 0x000fe40000410000 */
[----:B------:R5:W-:Y:S01]  /*11cf0*/  MUFU.EX2 R187, R13 ;  /* 0x0000000d00bb7308 */ /* 0x000be20000000800 */
[--C-:B------:R-:W-:Y:S02]  /*11d00*/  FFMA.FTZ R15, R15, c[0x0][0x23c], -R181.reuse ;  /* 0x00008f000f0f7a23 */ /* 0x100fe400000108b5 */
[C---:B-1----:R-:W-:Y:S02]  /*11d10*/  FMUL.FTZ R18, R2.reuse, R162 ;  /* 0x000000a202127220 */ /* 0x042fe40000410000 */
[C---:B------:R-:W-:Y:S03]  /*11d20*/  HMMA.16816.F32.BF16 R140, R168.reuse, R152, R140 ;  /* 0x00000098a88c723c */ /* 0x040fe6000004188c */
[C---:B--2---:R-:W-:Y:S02]  /*11d30*/  FMUL.FTZ R19, R2.reuse, R163 ;  /* 0x000000a302137220 */ /* 0x044fe40000410000 */
[----:B------:R1:W-:Y:S01]  /*11d40*/  MUFU.EX2 R185, R149 ;  /* 0x0000009500b97308 */ /* 0x0003e20000000800 */
[----:B------:R-:W2:Y:S01]  /*11d50*/  LDSM.16.MT88.4 R160, [R197+0x10800] ;  /* 0x01080000c5a0783b */ /* 0x000ea20000004200 */
[C---:B------:R-:W-:Y:S01]  /*11d60*/  FMUL.FTZ R146, R2.reuse, R146 ;  /* 0x0000009202927220 */ /* 0x040fe20000410000 */
[----:B---3--:R-:W-:Y:S02]  /*11d70*/  LOP3.LUT R12, R183, UR29, R184, 0x96, !PT ;  /* 0x0000001db70c7c12 */ /* 0x008fe4000f8e96b8 */
[C---:B------:R-:W-:Y:S03]  /*11d80*/  HMMA.16816.F32.BF16 R16, R168.reuse, R154, R16 ;  /* 0x0000009aa810723c */ /* 0x040fe60000041810 */
[----:B------:R-:W-:Y:S02]  /*11d90*/  FMUL.FTZ R147, R2, R147 ;  /* 0x0000009302937220 */ /* 0x000fe40000410000 */
[----:B------:R3:W2:Y:S01]  /*11da0*/  MUFU.EX2 R184, R15 ;  /* 0x0000000f00b87308 */ /* 0x0006a20000000800 */
[C---:B------:R-:W-:Y:S02]  /*11db0*/  FMUL.FTZ R144, R0.reuse, R144 ;  /* 0x0000009000907220 */ /* 0x040fe40000410000 */
[----:B------:R-:W-:Y:S04]  /*11dc0*/  FMUL.FTZ R145, R0, R145 ;  /* 0x0000009100917220 */ /* 0x000fe80000410000 */
[----:B-----5:R-:W-:Y:S03]  /*11dd0*/  IMAD.WIDE.U32 R12, R12, -0x2daee0ad, RZ ;  /* 0xd2511f530c0c7825 */ /* 0x020fe600078e00ff */
[C---:B----4-:R-:W-:Y:S03]  /*11de0*/  HMMA.16816.F32.BF16 R144, R168.reuse, R156, R144 ;  /* 0x0000009ca890723c */ /* 0x050fe60000041890 */
[----:B------:R-:W-:Y:S01]  /*11df0*/  LOP3.LUT R14, R13, UR11, R186, 0x96, !PT ;  /* 0x0000000b0d0e7c12 */ /* 0x000fe2000f8e96ba */
[----:B------:R-:W-:Y:S01]  /*11e00*/  FFMA.FTZ R25, R25, c[0x0][0x23c], -R180 ;  /* 0x00008f0019197a23 */ /* 0x000fe200000108b4 */
[----:B------:R-:W-:Y:S01]  /*11e10*/  LOP3.LUT R13, R12, 0xffff, RZ, 0xc0, !PT ;  /* 0x0000ffff0c0d7812 */ /* 0x000fe200078ec0ff */
[--C-:B------:R-:W-:Y:S01]  /*11e20*/  FFMA.FTZ R26, R26, c[0x0][0x23c], -R181.reuse ;  /* 0x00008f001a1a7a23 */ /* 0x100fe200000108b5 */
[----:B-1----:R-:W-:Y:S01]  /*11e30*/  SHF.R.U32.HI R149, RZ, 0x10, R14 ;  /* 0x00000010ff957819 */ /* 0x002fe2000001160e */
[----:B------:R-:W-:Y:S01]  /*11e40*/  MUFU.EX2 R182, R25 ;  /* 0x0000001900b67308 */ /* 0x000fe20000000800 */
[----:B------:R-:W-:Y:S03]  /*11e50*/  SHF.R.U32.HI R153, RZ, 0x10, R12 ;  /* 0x00000010ff997819 */ /* 0x000fe6000001160c */
[----:B------:R-:W-:Y:S01]  /*11e60*/  LOP3.LUT R176, R12, 0xff, RZ, 0xc0, !PT ;  /* 0x000000ff0cb07812 */ /* 0x000fe200078ec0ff */
[----:B------:R-:W-:Y:S01]  /*11e70*/  FFMA.FTZ R28, R28, c[0x0][0x23c], -R180 ;  /* 0x00008f001c1c7a23 */ /* 0x000fe200000108b4 */
[----:B------:R-:W-:Y:S01]  /*11e80*/  SHF.R.U32.HI R155, RZ, 0x18, R12 ;  /* 0x00000018ff9b7819 */ /* 0x000fe2000001160c */
[----:B---3--:R-:W-:Y:S01]  /*11e90*/  FMUL.FTZ R15, R2, R167 ;  /* 0x000000a7020f7220 */ /* 0x008fe20000410000 */
[----:B------:R-:W-:Y:S01]  /*11ea0*/  LOP3.LUT R12, R14, 0xffff, RZ, 0xc0, !PT ;  /* 0x0000ffff0e0c7812 */ /* 0x000fe200078ec0ff */
[----:B------:R-:W-:Y:S01]  /*11eb0*/  FFMA.FTZ R30, R30, c[0x0][0x23c], -R181 ;  /* 0x00008f001e1e7a23 */ /* 0x000fe200000108b5 */
[----:B------:R-:W-:Y:S01]  /*11ec0*/  SHF.R.U32.HI R154, RZ, 0x8, R13 ;  /* 0x00000008ff9a7819 */ /* 0x000fe2000001160d */
[----:B------:R-:W-:Y:S01]  /*11ed0*/  FMUL.FTZ R13, R0, R165 ;  /* 0x000000a5000d7220 */ /* 0x000fe20000410000 */
[----:B------:R-:W-:Y:S01]  /*11ee0*/  LOP3.LUT R152, R14, 0xff, RZ, 0xc0, !PT ;  /* 0x000000ff0e987812 */ /* 0x000fe200078ec0ff */
[----:B------:R-:W-:Y:S01]  /*11ef0*/  MUFU.EX2 R179, R26 ;  /* 0x0000001a00b37308 */ /* 0x000fe20000000800 */
[----:B------:R-:W-:Y:S01]  /*11f00*/  SHF.R.U32.HI R151, RZ, 0x18, R14 ;  /* 0x00000018ff977819 */ /* 0x000fe2000001160e */
[----:B------:R-:W-:Y:S01]  /*11f10*/  FMUL.FTZ R14, R2, R166 ;  /* 0x000000a6020e7220 */ /* 0x000fe20000410000 */
[----:B------:R-:W-:Y:S01]  /*11f20*/  SHF.R.U32.HI R150, RZ, 0x8, R12 ;  /* 0x00000008ff967819 */ /* 0x000fe2000001160c */
[----:B------:R-:W-:Y:S01]  /*11f30*/  FMUL.FTZ R12, R0, R164 ;  /* 0x000000a4000c7220 */ /* 0x000fe20000410000 */
[----:B------:R-:W-:Y:S01]  /*11f40*/  LOP3.LUT R153, R153, 0xff, RZ, 0xc0, !PT ;  /* 0x000000ff99997812 */ /* 0x000fe200078ec0ff */
[----:B------:R-:W-:Y:S01]  /*11f50*/  FFMA.FTZ R31, R31, c[0x0][0x23c], -R181 ;  /* 0x00008f001f1f7a23 */ /* 0x000fe200000108b5 */
[----:B------:R-:W-:Y:S01]  /*11f60*/  LOP3.LUT R149, R149, 0xff, RZ, 0xc0, !PT ;  /* 0x000000ff95957812 */ /* 0x000fe200078ec0ff */
[----:B------:R-:W-:Y:S01]  /*11f70*/  FFMA.FTZ R29, R29, c[0x0][0x23c], -R180 ;  /* 0x00008f001d1d7a23 */ /* 0x000fe200000108b4 */
[----:B------:R-:W-:Y:S01]  /*11f80*/  PRMT R154, R176, 0x5410, R154 ;  /* 0x00005410b09a7816 */ /* 0x000fe2000000009a */
[----:B------:R-:W-:Y:S01]  /*11f90*/  FFMA.FTZ R32, R32, c[0x0][0x23c], -R180 ;  /* 0x00008f0020207a23 */ /* 0x000fe200000108b4 */
[----:B------:R-:W-:Y:S01]  /*11fa0*/  HMMA.16816.F32.BF16 R12, R168, R158, R12 ;  /* 0x0000009ea80c723c */ /* 0x000fe2000004180c */
[----:B------:R-:W1:Y:S02]  /*11fb0*/  LDSM.16.MT88.4 R156, [R200+0x10800] ;  /* 0x01080000c89c783b */ /* 0x000e640000004200 */
[----:B------:R-:W-:Y:S01]  /*11fc0*/  PRMT R153, R153, 0x5410, R155 ;  /* 0x0000541099997816 */ /* 0x000fe2000000009b */
[--C-:B------:R-:W-:Y:S01]  /*11fd0*/  HSET2.LE.AND R154, R154, R251.reuse, PT ;  /* 0x000000fb9a9a7233 */ /* 0x100fe20003803000 */
[----:B------:R-:W-:Y:S01]  /*11fe0*/  PRMT R152, R152, 0x5410, R150 ;  /* 0x0000541098987816 */ /* 0x000fe20000000096 */
[----:B------:R-:W-:Y:S01]  /*11ff0*/  FFMA.FTZ R34, R34, c[0x0][0x23c], -R181 ;  /* 0x00008f0022227a23 */ /* 0x000fe200000108b5 */
[----:B------:R-:W-:Y:S01]  /*12000*/  PRMT R149, R149, 0x5410, R151 ;  /* 0x0000541095957816 */ /* 0x000fe20000000097 */
[--C-:B------:R-:W-:Y:S01]  /*12010*/  HSET2.LE.AND R155, R153, R251.reuse, PT ;  /* 0x000000fb999b7233 */ /* 0x100fe20003803000 */
[----:B--2---:R-:W-:Y:S01]  /*12020*/  F2FP.BF16.PACK_AB R164, R184, R185 ;  /* 0x000000b9b8a4723e */ /* 0x004fe200000010ff */
[----:B------:R-:W-:Y:S02]  /*12030*/  LDSM.16.MT88.4 R168, [R197+0x12800] ;  /* 0x01280000c5a8783b */ /* 0x000fe40000004200 */
[--C-:B------:R-:W-:Y:S01]  /*12040*/  HSET2.LE.AND R152, R152, R251.reuse, PT ;  /* 0x000000fb98987233 */ /* 0x100fe20003803000 */
[----:B------:R-:W-:Y:S01]  /*12050*/  F2FP.BF16.PACK_AB R150, R189, R190 ;  /* 0x000000bebd96723e */ /* 0x000fe200000010ff */
[--C-:B------:R-:W-:Y:S01]  /*12060*/  HSET2.LE.AND R153, R149, R251.reuse, PT ;  /* 0x000000fb95997233 */ /* 0x100fe20003803000 */
[----:B------:R-:W-:Y:S01]  /*12070*/  F2FP.BF16.PACK_AB R149, R191, R192 ;  /* 0x000000c0bf95723e */ /* 0x000fe200000010ff */
[--C-:B------:R-:W-:Y:S01]  /*12080*/  FFMA.FTZ R24, R24, c[0x0][0x23c], -R180.reuse ;  /* 0x00008f0018187a23 */ /* 0x100fe200000108b4 */
[----:B------:R-:W-:Y:S01]  /*12090*/  F2FP.BF16.PACK_AB R151, R187, R188 ;  /* 0x000000bcbb97723e */ /* 0x000fe200000010ff */
[--C-:B------:R-:W-:Y:S01]  /*120a0*/  FFMA.FTZ R20, R20, c[0x0][0x23c], -R180.reuse ;  /* 0x00008f0014147a23 */ /* 0x100fe200000108b4 */
[----:B------:R-:W-:Y:S01]  /*120b0*/  LOP3.LUT R154, R154, R149, RZ, 0xc0, !PT ;  /* 0x000000959a9a7212 */ /* 0x000fe200078ec0ff */
[----:B------:R2:W3:Y:S01]  /*120c0*/  MUFU.EX2 R183, R24 ;  /* 0x0000001800b77308 */ /* 0x0004e20000000800 */
[----:B------:R-:W-:Y:S01]  /*120d0*/  LOP3.LUT R155, R155, R150, RZ, 0xc0, !PT ;  /* 0x000000969b9b7212 */ /* 0x000fe200078ec0ff */
[--C-:B------:R-:W-:Y:S01]  /*120e0*/  FFMA.FTZ R21, R21, c[0x0][0x23c], -R180.reuse ;  /* 0x00008f0015157a23 */ /* 0x100fe200000108b4 */
[----:B------:R-:W-:Y:S01]  /*120f0*/  LOP3.LUT R152, R152, R151, RZ, 0xc0, !PT ;  /* 0x0000009798987212 */ /* 0x000fe200078ec0ff */
[----:B------:R-:W-:Y:S01]  /*12100*/  FFMA.FTZ R180, R33, c[0x0][0x23c], -R180 ;  /* 0x00008f0021b47a23 */ /* 0x000fe200000108b4 */
[----:B------:R-:W-:Y:S01]  /*12110*/  LOP3.LUT R153, R153, R164, RZ, 0xc0, !PT ;  /* 0x000000a499997212 */ /* 0x000fe200078ec0ff */
[--C-:B------:R-:W-:Y:S01]  /*12120*/  FFMA.FTZ R22, R22, c[0x0][0x23c], -R181.reuse ;  /* 0x00008f0016167a23 */ /* 0x100fe200000108b5 */
[----:B------:R-:W4:Y:S01]  /*12130*/  LDSM.16.MT88.4 R164, [R199+0x10800] ;  /* 0x01080000c7a4783b */ /* 0x000f220000004200 */
[--C-:B------:R-:W-:Y:S01]  /*12140*/  FFMA.FTZ R23, R23, c[0x0][0x23c], -R181.reuse ;  /* 0x00008f0017177a23 */ /* 0x100fe200000108b5 */
[----:B------:R-:W-:Y:S01]  /*12150*/  MOV R149, UR18 ;  /* 0x0000001200957c02 */ /* 0x000fe20008000f00 */
[----:B------:R-:W-:Y:S01]  /*12160*/  FFMA.FTZ R181, R35, c[0x0][0x23c], -R181 ;  /* 0x00008f0023b57a23 */ /* 0x000fe200000108b5 */
[----:B------:R-:W-:Y:S01]  /*12170*/  MUFU.EX2 R180, R180 ;  /* 0x000000b400b47308 */ /* 0x000fe20000000800 */
[C---:B------:R-:W-:Y:S05]  /*12180*/  HMMA.16816.F32.BF16 R4, R152.reuse, R160, R4 ;  /* 0x000000a09804723c */ /* 0x040fea0000041804 */
[----:B------:R-:W-:Y:S01]  /*12190*/  LOP3.LUT R149, R247, UR25, R149, 0x96, !PT ;  /* 0x00000019f7957c12 */ /* 0x000fe2000f8e9695 */
[----:B------:R-:W-:Y:S02]  /*121a0*/  FFMA.FTZ R2, R2, R250, R194 ;  /* 0x000000fa02027223 */ /* 0x000fe400000100c2 */
[C---:B------:R-:W-:Y:S01]  /*121b0*/  HMMA.16816.F32.BF16 R8, R152.reuse, R162, R8 ;  /* 0x000000a29808723c */ /* 0x040fe20000041808 */
[----:B------:R-:W5:Y:S01]  /*121c0*/  LDSM.16.MT88.4 R160, [R198+0x12800] ;  /* 0x01280000c6a0783b */ /* 0x000f620000004200 */
[----:B------:R-:W-:Y:S02]  /*121d0*/  MUFU.EX2 R181, R181 ;  /* 0x000000b500b57308 */ /* 0x000fe40000000800 */
[----:B------:R-:W-:Y:S02]  /*121e0*/  FFMA.FTZ R0, R0, R243, R224 ;  /* 0x000000f300007223 */ /* 0x000fe400000100e0 */
[----:B------:R-:W-:Y:S02]  /*121f0*/  FADD.FTZ R2, R193, R2 ;  /* 0x00000002c1027221 */ /* 0x000fe40000010000 */
[C---:B------:R-:W-:Y:S04]  /*12200*/  HMMA.16816.F32.BF16 R36, R152.reuse, R172, R36 ;  /* 0x000000ac9824723c */ /* 0x040fe80000041824 */
[----:B------:R2:W-:Y:S04]  /*12210*/  MUFU.EX2 R177, R20 ;  /* 0x0000001400b17308 */ /* 0x0005e80000000800 */
[C---:B------:R-:W-:Y:S01]  /*12220*/  HMMA.16816.F32.BF16 R40, R152.reuse, R174, R40 ;  /* 0x000000ae9828723c */ /* 0x040fe20000041828 */
[----:B------:R-:W2:Y:S05]  /*12230*/  LDSM.16.MT88.4 R172, [R200+0x12800] ;  /* 0x01280000c8ac783b */ /* 0x000eaa0000004200 */
[----:B------:R-:W2:Y:S02]  /*12240*/  MUFU.EX2 R176, R21 ;  /* 0x0000001500b07308 */ /* 0x000ea40000000800 */
        /* <DEDUP_REMOVED lines=8> */
[----:B------:R-:W3:Y:S07]  /*122d0*/  LDSM.16.MT88.4 R168, [R198+0x14800] ;  /* 0x01480000c6a8783b */ /* 0x000eee0000004200 */
[C---:B-----5:R-:W-:Y:S08]  /*122e0*/  HMMA.16816.F32.BF16 R68, R152.reuse, R160, R68 ;  /* 0x000000a09844723c */ /* 0x060ff00000041844 */
[C---:B------:R-:W-:Y:S01]  /*122f0*/  HMMA.16816.F32.BF16 R72, R152.reuse, R162, R72 ;  /* 0x000000a29848723c */ /* 0x040fe20000041848 */
[----:B------:R-:W5:Y:S07]  /*12300*/  LDSM.16.MT88.4 R160, [R200+0x14800] ;  /* 0x01480000c8a0783b */ /* 0x000f6e0000004200 */
[C---:B--2---:R-:W-:Y:S08]  /*12310*/  HMMA.16816.F32.BF16 R76, R152.reuse, R172, R76 ;  /* 0x000000ac984c723c */ /* 0x044ff0000004184c */
[C---:B------:R-:W-:Y:S01]  /*12320*/  HMMA.16816.F32.BF16 R80, R152.reuse, R174, R80 ;  /* 0x000000ae9850723c */ /* 0x040fe20000041850 */
[----:B------:R2:W-:Y:S07]  /*12330*/  MUFU.EX2 R175, R22 ;  /* 0x0000001600af7308 */ /* 0x0005ee0000000800 */
[C---:B-1----:R-:W-:Y:S03]  /*12340*/  HMMA.16816.F32.BF16 R84, R152.reuse, R156, R84 ;  /* 0x0000009c9854723c */ /* 0x042fe60000041854 */
[----:B------:R1:W1:Y:S05]  /*12350*/  MUFU.EX2 R174, R23 ;  /* 0x0000001700ae7308 */ /* 0x00026a0000000800 */
[C---:B------:R-:W-:Y:S01]  /*12360*/  HMMA.16816.F32.BF16 R88, R152.reuse, R158, R88 ;  /* 0x0000009e9858723c */ /* 0x040fe20000041858 */
[----:B------:R-:W1:Y:S07]  /*12370*/  LDSM.16.MT88.4 R156, [R199+0x14800] ;  /* 0x01480000c79c783b */ /* 0x000e6e0000004200 */
[C---:B----4-:R-:W-:Y:S08]  /*12380*/  HMMA.16816.F32.BF16 R92, R152.reuse, R164, R92 ;  /* 0x000000a4985c723c */ /* 0x050ff0000004185c */
[C---:B------:R-:W-:Y:S01]  /*12390*/  HMMA.16816.F32.BF16 R96, R152.reuse, R166, R96 ;  /* 0x000000a69860723c */ /* 0x040fe20000041860 */
[----:B------:R-:W4:Y:S07]  /*123a0*/  LDSM.16.MT88.4 R164, [R197+0x16800] ;  /* 0x01680000c5a4783b */ /* 0x000f2e0000004200 */
[C---:B---3--:R-:W-:Y:S07]  /*123b0*/  HMMA.16816.F32.BF16 R100, R152.reuse, R168, R100 ;  /* 0x000000a89864723c */ /* 0x048fee0000041864 */
[----:B------:R-:W-:Y:S01]  /*123c0*/  IMAD.WIDE.U32 R168, R149, -0x326172a9, RZ ;  /* 0xcd9e8d5795a87825 */ /* 0x000fe200078e00ff */
[C---:B------:R-:W-:Y:S04]  /*123d0*/  HMMA.16816.F32.BF16 R104, R152.reuse, R170, R104 ;  /* 0x000000aa9868723c */ /* 0x040fe80000041868 */
[----:B------:R-:W-:Y:S02]  /*123e0*/  LOP3.LUT R150, R169, UR7, R248, 0x96, !PT ;  /* 0x00000007a9967c12 */ /* 0x000fe4000f8e96f8 */
[----:B------:R-:W-:Y:S02]  /*123f0*/  LOP3.LUT R168, R233, UR8, R168, 0x96, !PT ;  /* 0x00000008e9a87c12 */ /* 0x000fe4000f8e96a8 */
[C---:B-----5:R-:W-:Y:S04]  /*12400*/  HMMA.16816.F32.BF16 R108, R152.reuse, R160, R108 ;  /* 0x000000a0986c723c */ /* 0x060fe8000004186c */
[----:B------:R-:W-:Y:S04]  /*12410*/  IMAD.WIDE.U32 R168, R168, -0x2daee0ad, RZ ;  /* 0xd2511f53a8a87825 */ /* 0x000fe800078e00ff */
[C---:B------:R-:W-:Y:S01]  /*12420*/  HMMA.16816.F32.BF16 R112, R152.reuse, R162, R112 ;  /* 0x000000a29870723c */ /* 0x040fe20000041870 */
[----:B------:R-:W3:Y:S03]  /*12430*/  LDSM.16.MT88.4 R160, [R198+0x16800] ;  /* 0x01680000c6a0783b */ /* 0x000ee60000004200 */
[----:B------:R-:W-:Y:S04]  /*12440*/  IMAD.WIDE.U32 R150, R150, -0x2daee0ad, RZ ;  /* 0xd2511f5396967825 */ /* 0x000fe800078e00ff */
[C---:B-1----:R-:W-:Y:S04]  /*12450*/  HMMA.16816.F32.BF16 R116, R152.reuse, R156, R116 ;  /* 0x0000009c9874723c */ /* 0x042fe80000041874 */
[----:B------:R-:W-:Y:S02]  /*12460*/  LOP3.LUT R149, R169, UR33, R150, 0x96, !PT ;  /* 0x00000021a9957c12 */ /* 0x000fe4000f8e9696 */
[----:B------:R-:W-:Y:S01]  /*12470*/  LOP3.LUT R151, R151, UR35, R244, 0x96, !PT ;  /* 0x0000002397977c12 */ /* 0x000fe2000f8e96f4 */
[----:B------:R-:W-:Y:S01]  /*12480*/  MUFU.EX2 R169, R31 ;  /* 0x0000001f00a97308 */ /* 0x000fe20000000800 */
[C---:B------:R-:W-:Y:S01]  /*12490*/  HMMA.16816.F32.BF16 R120, R152.reuse, R158, R120 ;  /* 0x0000009e9878723c */ /* 0x040fe20000041878 */
[----:B------:R-:W1:Y:S03]  /*124a0*/  LDSM.16.MT88.4 R156, [R200+0x16800] ;  /* 0x01680000c89c783b */ /* 0x000e660000004200 */
[----:B------:R-:W-:Y:S04]  /*124b0*/  IMAD.WIDE.U32 R150, R151, -0x326172a9, RZ ;  /* 0xcd9e8d5797967825 */ /* 0x000fe800078e00ff */
[C---:B----4-:R-:W-:Y:S04]  /*124c0*/  HMMA.16816.F32.BF16 R124, R152.reuse, R164, R124 ;  /* 0x000000a4987c723c */ /* 0x050fe8000004187c */
[----:B------:R-:W-:Y:S01]  /*124d0*/  IMAD.WIDE.U32 R170, R149, -0x326172a9, RZ ;  /* 0xcd9e8d5795aa7825 */ /* 0x000fe200078e00ff */
[----:B------:R-:W-:Y:S03]  /*124e0*/  LOP3.LUT R151, R151, UR34, R232, 0x96, !PT ;  /* 0x0000002297977c12 */ /* 0x000fe6000f8e96e8 */
[C---:B------:R-:W-:Y:S04]  /*124f0*/  HMMA.16816.F32.BF16 R128, R152.reuse, R166, R128 ;  /* 0x000000a69880723c */ /* 0x040fe80000041880 */
[----:B------:R-:W-:Y:S01]  /*12500*/  LOP3.LUT R149, R171, UR32, R150, 0x96, !PT ;  /* 0x00000020ab957c12 */ /* 0x000fe2000f8e9696 */
[----:B------:R-:W-:Y:S01]  /*12510*/  IMAD.WIDE.U32 R150, R151, -0x2daee0ad, RZ ;  /* 0xd2511f5397967825 */ /* 0x000fe200078e00ff */
[----:B------:R-:W-:Y:S02]  /*12520*/  MUFU.EX2 R171, R29 ;  /* 0x0000001d00ab7308 */ /* 0x000fe40000000800 */
[C---:B---3--:R-:W-:Y:S04]  /*12530*/  HMMA.16816.F32.BF16 R132, R152.reuse, R160, R132 ;  /* 0x000000a09884723c */ /* 0x048fe80000041884 */
[----:B------:R-:W-:Y:S04]  /*12540*/  IMAD.WIDE.U32 R172, R149, -0x2daee0ad, RZ ;  /* 0xd2511f5395ac7825 */ /* 0x000fe800078e00ff */
[C---:B------:R-:W-:Y:S01]  /*12550*/  HMMA.16816.F32.BF16 R136, R152.reuse, R162, R136 ;  /* 0x000000a29888723c */ /* 0x040fe20000041888 */
[----:B------:R-:W-:Y:S03]  /*12560*/  LDSM.16.MT88.4 R160, [R197+0x11000] ;  /* 0x01100000c5a0783b */ /* 0x000fe60000004200 */
[----:B------:R-:W-:Y:S02]  /*12570*/  LOP3.LUT R24, R173, UR16, R150, 0x96, !PT ;  /* 0x00000010ad187c12 */ /* 0x000fe4000f8e9696 */
[----:B------:R-:W-:Y:S01]  /*12580*/  LOP3.LUT R150, R151, UR31, R168, 0x96, !PT ;  /* 0x0000001f97967c12 */ /* 0x000fe2000f8e96a8 */
[----:B------:R3:W-:Y:S01]  /*12590*/  MUFU.EX2 R173, R28 ;  /* 0x0000001c00ad7308 */ /* 0x0007e20000000800 */
[C---:B-1----:R-:W-:Y:S04]  /*125a0*/  HMMA.16816.F32.BF16 R140, R152.reuse, R156, R140 ;  /* 0x0000009c988c723c */ /* 0x042fe8000004188c */
[----:B------:R-:W-:Y:S04]  /*125b0*/  IMAD.WIDE.U32 R24, R24, -0x326172a9, RZ ;  /* 0xcd9e8d5718187825 */ /* 0x000fe800078e00ff */
[C---:B------:R-:W-:Y:S01]  /*125c0*/  HMMA.16816.F32.BF16 R16, R152.reuse, R158, R16 ;  /* 0x0000009e9810723c */ /* 0x040fe20000041810 */
[----:B------:R-:W-:Y:S01]  /*125d0*/  LDSM.16.MT88.4 R156, [R198+0x11000] ;  /* 0x01100000c69c783b */ /* 0x000fe20000004200 */
[----:B------:R1:W-:Y:S02]  /*125e0*/  MUFU.EX2 R168, R30 ;  /* 0x0000001e00a87308 */ /* 0x0003e40000000800 */
[----:B------:R-:W-:Y:S01]  /*125f0*/  LOP3.LUT R26, R24, 0xffff, RZ, 0xc0, !PT ;  /* 0x0000ffff181a7812 */ /* 0x000fe200078ec0ff */
[----:B------:R-:W-:Y:S01]  /*12600*/  IMAD.WIDE.U32 R166, R150, -0x326172a9, RZ ;  /* 0xcd9e8d5796a67825 */ /* 0x000fe200078e00ff */
[----:B------:R-:W-:Y:S02]  /*12610*/  LOP3.LUT R150, R24, 0xff, RZ, 0xc0, !PT ;  /* 0x000000ff18967812 */ /* 0x000fe400078ec0ff */
[----:B------:R-:W-:Y:S04]  /*12620*/  SHF.R.U32.HI R26, RZ, 0x8, R26 ;  /* 0x00000008ff1a7819 */ /* 0x000fe8000001161a */
[--C-:B------:R-:W-:Y:S02]  /*12630*/  SHF.R.U32.HI R151, RZ, 0x10, R24.reuse ;  /* 0x00000010ff977819 */ /* 0x100fe40000011618 */
[----:B------:R-:W-:Y:S02]  /*12640*/  SHF.R.U32.HI R164, RZ, 0x18, R24 ;  /* 0x00000018ffa47819 */ /* 0x000fe40000011618 */
[----:B------:R-:W-:Y:S02]  /*12650*/  LOP3.LUT R149, R25, UR6, R166, 0x96, !PT ;  /* 0x0000000619957c12 */ /* 0x000fe4000f8e96a6 */
[----:B------:R-:W-:Y:S02]  /*12660*/  PRMT R165, R150, 0x5410, R26 ;  /* 0x0000541096a57816 */ /* 0x000fe4000000001a */
[----:B------:R-:W4:Y:S01]  /*12670*/  LDSM.16.MT88.4 R24, [R199+0x16800] ;  /* 0x01680000c718783b */ /* 0x000f220000004200 */
[----:B------:R-:W-:Y:S02]  /*12680*/  LOP3.LUT R20, R151, 0xff, RZ, 0xc0, !PT ;  /* 0x000000ff97147812 */ /* 0x000fe400078ec0ff */
[--C-:B------:R-:W-:Y:S01]  /*12690*/  SHF.R.U32.HI R150, RZ, 0x10, R149.reuse ;  /* 0x00000010ff967819 */ /* 0x100fe20000011695 */
[--C-:B--2---:R-:W-:Y:S01]  /*126a0*/  HSET2.LE.AND R22, R165, R251.reuse, PT ;  /* 0x000000fba5167233 */ /* 0x104fe20003803000 */
[----:B------:R-:W-:Y:S02]  /*126b0*/  PRMT R164, R20, 0x5410, R164 ;  /* 0x0000541014a47816 */ /* 0x000fe400000000a4 */
[C---:B------:R-:W-:Y:S02]  /*126c0*/  LOP3.LUT R20, R149.reuse, 0xffff, RZ, 0xc0, !PT ;  /* 0x0000ffff95147812 */ /* 0x040fe400078ec0ff */
[----:B------:R-:W-:Y:S01]  /*126d0*/  LOP3.LUT R151, R149, 0xff, RZ, 0xc0, !PT ;  /* 0x000000ff95977812 */ /* 0x000fe200078ec0ff */
[--C-:B------:R-:W-:Y:S01]  /*126e0*/  HSET2.LE.AND R23, R164, R251.reuse, PT ;  /* 0x000000fba4177233 */ /* 0x100fe20003803000 */
[----:B------:R-:W-:Y:S02]  /*126f0*/  SHF.R.U32.HI R21, RZ, 0x8, R20 ;  /* 0x00000008ff157819 */ /* 0x000fe40000011614 */
[----:B------:R-:W-:Y:S02]  /*12700*/  LOP3.LUT R20, R150, 0xff, RZ, 0xc0, !PT ;  /* 0x000000ff96147812 */ /* 0x000fe400078ec0ff */
[----:B------:R-:W-:Y:S02]  /*12710*/  SHF.R.U32.HI R149, RZ, 0x18, R149 ;  /* 0x00000018ff957819 */ /* 0x000fe40000011695 */
[----:B------:R-:W-:Y:S02]  /*12720*/  PRMT R151, R151, 0x5410, R21 ;  /* 0x0000541097977816 */ /* 0x000fe40000000015 */
[----:B------:R-:W-:Y:S02]  /*12730*/  PRMT R149, R20, 0x5410, R149 ;  /* 0x0000541014957816 */ /* 0x000fe40000000095 */
[----:B------:R-:W-:Y:S02]  /*12740*/  F2FP.BF16.PACK_AB R20, R182, R183 ;  /* 0x000000b7b614723e */ /* 0x000fe400000010ff */
[----:B------:R-:W-:Y:S01]  /*12750*/  F2FP.BF16.PACK_AB R21, R178, R179 ;  /* 0x000000b3b215723e */ /* 0x000fe200000010ff */
[--C-:B------:R-:W-:Y:S01]  /*12760*/  HSET2.LE.AND R149, R149, R251.reuse, PT ;  /* 0x000000fb95957233 */ /* 0x100fe20003803000 */
[----:B------:R-:W-:Y:S01]  /*12770*/  LOP3.LUT R22, R22, R20, RZ, 0xc0, !PT ;  /* 0x0000001416167212 */ /* 0x000fe200078ec0ff */
[--C-:B------:R-:W-:Y:S01]  /*12780*/  HSET2.LE.AND R20, R151, R251.reuse, PT ;  /* 0x000000fb97147233 */ /* 0x100fe20003803000 */
[----:B------:R-:W-:Y:S01]  /*12790*/  LOP3.LUT R23, R23, R21, RZ, 0xc0, !PT ;  /* 0x0000001517177212 */ /* 0x000fe200078ec0ff */
[----:B------:R2:W5:Y:S01]  /*127a0*/  MUFU.EX2 R151, R32 ;  /* 0x0000002000977308 */ /* 0x0005620000000800 */
[----:B------:R-:W-:Y:S02]  /*127b0*/  F2FP.BF16.PACK_AB R21, R176, R177 ;  /* 0x000000b1b015723e */ /* 0x000fe400000010ff */
[----:B------:R-:W-:Y:S02]  /*127c0*/  F2FP.BF16.PACK_AB R150, R174, R175 ;  /* 0x000000afae96723e */ /* 0x000fe400000010ff */
[----:B------:R-:W-:Y:S02]  /*127d0*/  LOP3.LUT R20, R20, R21, RZ, 0xc0, !PT ;  /* 0x0000001514147212 */ /* 0x000fe400078ec0ff */
[----:B------:R-:W-:Y:S03]  /*127e0*/  LOP3.LUT R21, R149, R150, RZ, 0xc0, !PT ;  /* 0x0000009695157212 */ /* 0x000fe600078ec0ff */
[----:B------:R1:W1:Y:S01]  /*127f0*/  MUFU.EX2 R150, R34 ;  /* 0x0000002200967308 */ /* 0x0002620000000800 */
[C---:B----4-:R-:W-:Y:S08]  /*12800*/  HMMA.16816.F32.BF16 R144, R152.reuse, R24, R144 ;  /* 0x000000189890723c */ /* 0x050ff00000041890 */
[----:B------:R-:W-:Y:S01]  /*12810*/  HMMA.16816.F32.BF16 R12, R152, R26, R12 ;  /* 0x0000001a980c723c */ /* 0x000fe2000004180c */
[----:B------:R-:W4:Y:S07]  /*12820*/  LDSM.16.MT88.4 R24, [R200+0x11000] ;  /* 0x01100000c818783b */ /* 0x000f2e0000004200 */
[C---:B------:R-:W-:Y:S01]  /*12830*/  HMMA.16816.F32.BF16 R4, R20.reuse, R160, R4 ;  /* 0x000000a01404723c */ /* 0x040fe20000041804 */
[----:B------:R-:W1:Y:S07]  /*12840*/  LDSM.16.MT88.4 R152, [R199+0x11000] ;  /* 0x01100000c798783b */ /* 0x000e6e0000004200 */
[C---:B------:R-:W-:Y:S01]  /*12850*/  HMMA.16816.F32.BF16 R8, R20.reuse, R162, R8 ;  /* 0x000000a21408723c */ /* 0x040fe20000041808 */
[----:B------:R-:W1:Y:S07]  /*12860*/  LDSM.16.MT88.4 R160, [R197+0x13000] ;  /* 0x01300000c5a0783b */ /* 0x000e6e0000004200 */
        /* <DEDUP_REMOVED lines=35> */
[----:B------:R-:W-:Y:S07]  /*12aa0*/  LDSM.16.MT88.4 R160, [R200+0x17800] ;  /* 0x01780000c8a0783b */ /* 0x000fee0000004200 */
[C---:B--2---:R-:W-:Y:S07]  /*12ab0*/  HMMA.16816.F32.BF16 R132, R20.reuse, R24, R132 ;  /* 0x000000181484723c */ /* 0x044fee0000041884 */
[----:B------:R-:W-:Y:S01]  /*12ac0*/  LOP3.LUT R24, R167, UR29, R170, 0x96, !PT ;  /* 0x0000001da7187c12 */ /* 0x000fe2000f8e96aa */
[C---:B------:R-:W-:Y:S04]  /*12ad0*/  HMMA.16816.F32.BF16 R136, R20.reuse, R26, R136 ;  /* 0x0000001a1488723c */ /* 0x040fe80000041888 */
[----:B------:R-:W-:Y:S04]  /*12ae0*/  IMAD.WIDE.U32 R24, R24, -0x2daee0ad, RZ ;  /* 0xd2511f5318187825 */ /* 0x000fe800078e00ff */
[C---:B------:R-:W-:Y:S04]  /*12af0*/  HMMA.16816.F32.BF16 R140, R20.reuse, R156, R140 ;  /* 0x0000009c148c723c */ /* 0x040fe8000004188c */
[----:B------:R-:W-:Y:S02]  /*12b00*/  LOP3.LUT R28, R25, UR11, R172, 0x96, !PT ;  /* 0x0000000b191c7c12 */ /* 0x000fe4000f8e96ac */
[C---:B------:R-:W-:Y:S02]  /*12b10*/  LOP3.LUT R31, R24.reuse, 0xffff, RZ, 0xc0, !PT ;  /* 0x0000ffff181f7812 */ /* 0x040fe400078ec0ff */
[C---:B------:R-:W-:Y:S01]  /*12b20*/  HMMA.16816.F32.BF16 R16, R20.reuse, R158, R16 ;  /* 0x0000009e1410723c */ /* 0x040fe20000041810 */
[----:B------:R-:W2:Y:S03]  /*12b30*/  LDSM.16.MT88.4 R156, [R197+0x11800] ;  /* 0x01180000c59c783b */ /* 0x000ea60000004200 */
[--C-:B------:R-:W-:Y:S02]  /*12b40*/  SHF.R.U32.HI R30, RZ, 0x10, R24.reuse ;  /* 0x00000010ff1e7819 */ /* 0x100fe40000011618 */
[----:B------:R-:W-:Y:S02]  /*12b50*/  LOP3.LUT R166, R24, 0xff, RZ, 0xc0, !PT ;  /* 0x000000ff18a67812 */ /* 0x000fe400078ec0ff */
[C---:B-1----:R-:W-:Y:S04]  /*12b60*/  HMMA.16816.F32.BF16 R144, R20.reuse, R152, R144 ;  /* 0x000000981490723c */ /* 0x042fe80000041890 */
[----:B------:R-:W-:Y:S02]  /*12b70*/  SHF.R.U32.HI R149, RZ, 0x18, R24 ;  /* 0x00000018ff957819 */ /* 0x000fe40000011618 */
[----:B------:R-:W-:Y:S01]  /*12b80*/  LOP3.LUT R29, R28, 0xffff, RZ, 0xc0, !PT ;  /* 0x0000ffff1c1d7812 */ /* 0x000fe200078ec0ff */
[----:B------:R-:W1:Y:S01]  /*12b90*/  LDSM.16.MT88.4 R24, [R198+0x11800] ;  /* 0x01180000c618783b */ /* 0x000e620000004200 */
[----:B------:R-:W-:Y:S04]  /*12ba0*/  HMMA.16816.F32.BF16 R12, R20, R154, R12 ;  /* 0x0000009a140c723c */ /* 0x000fe8000004180c */
[--C-:B------:R-:W-:Y:S02]  /*12bb0*/  SHF.R.U32.HI R32, RZ, 0x10, R28.reuse ;  /* 0x00000010ff207819 */ /* 0x100fe4000001161c */
[----:B------:R-:W-:Y:S01]  /*12bc0*/  SHF.R.U32.HI R31, RZ, 0x8, R31 ;  /* 0x00000008ff1f7819 */ /* 0x000fe2000001161f */
[----:B------:R-:W-:Y:S01]  /*12bd0*/  LDSM.16.MT88.4 R20, [R199+0x11800] ;  /* 0x01180000c714783b */ /* 0x000fe20000004200 */
[----:B------:R-:W-:Y:S04]  /*12be0*/  LOP3.LUT R30, R30, 0xff, RZ, 0xc0, !PT ;  /* 0x000000ff1e1e7812 */ /* 0x000fe800078ec0ff */
[----:B------:R-:W-:Y:S02]  /*12bf0*/  LOP3.LUT R35, R28, 0xff, RZ, 0xc0, !PT ;  /* 0x000000ff1c237812 */ /* 0x000fe400078ec0ff */
        /* <DEDUP_REMOVED lines=9> */
[----:B-----5:R-:W-:Y:S01]  /*12c90*/  F2FP.BF16.PACK_AB R34, R180, R151 ;  /* 0x00000097b422723e */ /* 0x020fe200000010ff */
[--C-:B------:R-:W-:Y:S01]  /*12ca0*/  HSET2.LE.AND R164, R33, R251.reuse, PT ;  /* 0x000000fb21a47233 */ /* 0x100fe20003803000 */
[----:B------:R-:W-:Y:S01]  /*12cb0*/  F2FP.BF16.PACK_AB R33, R169, R168 ;  /* 0x000000a8a921723e */ /* 0x000fe200000010ff */
[----:B------:R-:W-:Y:S01]  /*12cc0*/  HSET2.LE.AND R165, R32, R251, PT ;  /* 0x000000fb20a57233 */ /* 0x000fe20003803000 */
[----:B------:R-:W-:Y:S01]  /*12cd0*/  F2FP.BF16.PACK_AB R32, R171, R173 ;  /* 0x000000adab20723e */ /* 0x000fe200000010ff */
[----:B------:R-:W3:Y:S01]  /*12ce0*/  LDSM.16.MT88.4 R28, [R200+0x11800] ;  /* 0x01180000c81c783b */ /* 0x000ee20000004200 */
[----:B------:R-:W-:Y:S02]  /*12cf0*/  F2FP.BF16.PACK_AB R35, R181, R150 ;  /* 0x00000096b523723e */ /* 0x000fe400000010ff */
[----:B------:R-:W-:Y:S02]  /*12d00*/  LOP3.LUT R164, R164, R32, RZ, 0xc0, !PT ;  /* 0x00000020a4a47212 */ /* 0x000fe400078ec0ff */
[----:B------:R-:W-:Y:S02]  /*12d10*/  LOP3.LUT R165, R165, R33, RZ, 0xc0, !PT ;  /* 0x00000021a5a57212 */ /* 0x000fe400078ec0ff */
[----:B------:R-:W-:Y:S02]  /*12d20*/  LOP3.LUT R166, R166, R34, RZ, 0xc0, !PT ;  /* 0x00000022a6a67212 */ /* 0x000fe400078ec0ff */
[----:B------:R-:W-:Y:S02]  /*12d30*/  LOP3.LUT R167, R167, R35, RZ, 0xc0, !PT ;  /* 0x00000023a7a77212 */ /* 0x000fe400078ec0ff */
[----:B------:R-:W-:Y:S01]  /*12d40*/  LDSM.16.MT88.4 R32, [R199+0x13800] ;  /* 0x01380000c720783b */ /* 0x000fe20000004200 */
[----:B------:R-:W-:Y:S04]  /*12d50*/  MOV R149, R3 ;  /* 0x0000000300957202 */ /* 0x000fe80000000f00 */
[C---:B--2---:R-:W-:Y:S03]  /*12d60*/  HMMA.16816.F32.BF16 R152, R164.reuse, R156, R4 ;  /* 0x0000009ca498723c */ /* 0x044fe60000041804 */
[----:B------:R-:W2:Y:S05]  /*12d70*/  LDSM.16.MT88.4 R4, [R197+0x13800] ;  /* 0x01380000c504783b */ /* 0x000eaa0000004200 */
[C---:B------:R-:W-:Y:S03]  /*12d80*/  HMMA.16816.F32.BF16 R156, R164.reuse, R158, R8 ;  /* 0x0000009ea49c723c */ /* 0x040fe60000041808 */
[----:B------:R-:W4:Y:S05]  /*12d90*/  LDSM.16.MT88.4 R8, [R198+0x13800] ;  /* 0x01380000c608783b */ /* 0x000f2a0000004200 */
        /* <DEDUP_REMOVED lines=21> */
[C---:B---3--:R-:W-:Y:S08]  /*12ef0*/  HMMA.16816.F32.BF16 R92, R164.reuse, R28, R92 ;  /* 0x0000001ca45c723c */ /* 0x048ff0000004185c */
[C---:B------:R-:W-:Y:S08]  /*12f00*/  HMMA.16816.F32.BF16 R96, R164.reuse, R30, R96 ;  /* 0x0000001ea460723c */ /* 0x040ff00000041860 */
[C---:B--2---:R-:W-:Y:S08]  /*12f10*/  HMMA.16816.F32.BF16 R100, R164.reuse, R4, R100 ;  /* 0x00000004a464723c */ /* 0x044ff00000041864 */
[C---:B------:R-:W-:Y:S01]  /*12f20*/  HMMA.16816.F32.BF16 R104, R164.reuse, R6, R104 ;  /* 0x00000006a468723c */ /* 0x040fe20000041868 */
[----:B------:R-:W2:Y:S07]  /*12f30*/  LDSM.16.MT88.4 R4, [R199+0x17800] ;  /* 0x01780000c704783b */ /* 0x000eae0000004200 */
[C---:B----4-:R-:W-:Y:S07]  /*12f40*/  HMMA.16816.F32.BF16 R108, R164.reuse, R8, R108 ;  /* 0x00000008a46c723c */ /* 0x050fee000004186c */
[----:B------:R-:W-:Y:S01]  /*12f50*/  FADD.FTZ R8, R195, R0 ;  /* 0x00000000c3087221 */ /* 0x000fe20000010000 */
[C---:B------:R-:W-:Y:S04]  /*12f60*/  HMMA.16816.F32.BF16 R112, R164.reuse, R10, R112 ;  /* 0x0000000aa470723c */ /* 0x040fe80000041870 */
[----:B------:R-:W-:Y:S02]  /*12f70*/  FADD.FTZ R0, R226, R2 ;  /* 0x00000002e2007221 */ /* 0x000fe40000010000 */
[----:B------:R-:W-:Y:S02]  /*12f80*/  FADD.FTZ R2, R228, R8 ;  /* 0x00000008e4027221 */ /* 0x000fe40000010000 */
[C---:B------:R-:W-:Y:S04]  /*12f90*/  HMMA.16816.F32.BF16 R116, R164.reuse, R20, R116 ;  /* 0x00000014a474723c */ /* 0x040fe80000041874 */
[----:B------:R-:W-:Y:S02]  /*12fa0*/  FADD.FTZ R0, R225, R0 ;  /* 0x00000000e1007221 */ /* 0x000fe40000010000 */
[----:B------:R-:W-:Y:S02]  /*12fb0*/  FADD.FTZ R2, R227, R2 ;  /* 0x00000002e3027221 */ /* 0x000fe40000010000 */
[C---:B------:R-:W-:Y:S04]  /*12fc0*/  HMMA.16816.F32.BF16 R120, R164.reuse, R22, R120 ;  /* 0x00000016a478723c */ /* 0x040fe80000041878 */
[----:B------:R-:W-:Y:S02]  /*12fd0*/  FADD.FTZ R0, R185, R0 ;  /* 0x00000000b9007221 */ /* 0x000fe40000010000 */
[----:B------:R-:W-:Y:S02]  /*12fe0*/  FADD.FTZ R2, R188, R2 ;  /* 0x00000002bc027221 */ /* 0x000fe40000010000 */
[C---:B-1----:R-:W-:Y:S04]  /*12ff0*/  HMMA.16816.F32.BF16 R124, R164.reuse, R24, R124 ;  /* 0x00000018a47c723c */ /* 0x042fe8000004187c */
[----:B------:R-:W-:Y:S02]  /*13000*/  FADD.FTZ R0, R184, R0 ;  /* 0x00000000b8007221 */ /* 0x000fe40000010000 */
[----:B------:R-:W-:Y:S02]  /*13010*/  FADD.FTZ R2, R187, R2 ;  /* 0x00000002bb027221 */ /* 0x000fe40000010000 */
[C---:B------:R-:W-:Y:S04]  /*13020*/  HMMA.16816.F32.BF16 R128, R164.reuse, R26, R128 ;  /* 0x0000001aa480723c */ /* 0x040fe80000041880 */
[----:B------:R-:W-:Y:S02]  /*13030*/  FADD.FTZ R0, R190, R0 ;  /* 0x00000000be007221 */ /* 0x000fe40000010000 */
[----:B------:R-:W-:Y:S02]  /*13040*/  FADD.FTZ R2, R192, R2 ;  /* 0x00000002c0027221 */ /* 0x000fe40000010000 */
[C---:B-----5:R-:W-:Y:S04]  /*13050*/  HMMA.16816.F32.BF16 R132, R164.reuse, R32, R132 ;  /* 0x00000020a484723c */ /* 0x060fe80000041884 */
        /* <DEDUP_REMOVED lines=11> */
[----:B------:R-:W-:Y:S01]  /*13110*/  FADD.FTZ R0, R178, R0 ;  /* 0x00000000b2007221 */ /* 0x000fe20000010000 */
[C---:B--2---:R-:W-:Y:S03]  /*13120*/  HMMA.16816.F32.BF16 R144, R164.reuse, R4, R144 ;  /* 0x00000004a490723c */ /* 0x044fe60000041890 */
[----:B------:R-:W-:Y:S02]  /*13130*/  FADD.FTZ R2, R182, R2 ;  /* 0x00000002b6027221 */ /* 0x000fe40000010000 */
[----:B------:R-:W-:Y:S02]  /*13140*/  FADD.FTZ R0, R168, R0 ;  /* 0x00000000a8007221 */ /* 0x000fe40000010000 */
[----:B------:R-:W-:Y:S01]  /*13150*/  FADD.FTZ R2, R173, R2 ;  /* 0x00000002ad027221 */ /* 0x000fe20000010000 */
[----:B------:R-:W-:Y:S04]  /*13160*/  HMMA.16816.F32.BF16 R164, R164, R6, R12 ;  /* 0x00000006a4a4723c */ /* 0x000fe8000004180c */
[----:B------:R-:W-:Y:S02]  /*13170*/  FADD.FTZ R0, R169, R0 ;  /* 0x00000000a9007221 */ /* 0x000fe40000010000 */
[----:B------:R-:W-:Y:S02]  /*13180*/  FADD.FTZ R2, R171, R2 ;  /* 0x00000002ab027221 */ /* 0x000fe40000010000 */
[----:B------:R-:W-:Y:S01]  /*13190*/  FADD.FTZ R0, R150, R0 ;  /* 0x0000000096007221 */ /* 0x000fe20000010000 */
[----:B------:R-:W-:Y:S03]  /*131a0*/  MOV R150, R148 ;  /* 0x0000009400967202 */ /* 0x000fe60000000f00 */
[----:B------:R-:W-:Y:S02]  /*131b0*/  FADD.FTZ R2, R151, R2 ;  /* 0x0000000297027221 */ /* 0x000fe40000010000 */
[----:B------:R-:W-:Y:S02]  /*131c0*/  FADD.FTZ R250, R181, R0 ;  /* 0x00000000b5fa7221 */ /* 0x000fe40000010000 */
[----:B------:R-:W-:Y:S01]  /*131d0*/  FADD.FTZ R243, R180, R2 ;  /* 0x00000002b4f37221 */ /* 0x000fe20000010000 */
[----:B------:R-:W-:-:S05]  /*131e0*/  @P0 BRA `(.L_x_439) ;  /* 0xffffbaf000000947 */ /* 0x000fca000383ffff */
.L_x_438:
[----:B------:R-:W1:Y:S01]  /*131f0*/  SHFL.BFLY PT, R2, R243, 0x2, 0x1f ;  /* 0x0c401f00f3027f89 */ /* 0x000e6200000e0000 */
[----:B------:R-:W2:Y:S01]  /*13200*/  S2UR UR6, SR_CTAID.Y ;  /* 0x00000000000679c3 */ /* 0x000ea20000002600 */
[----:B------:R-:W-:Y:S01]  /*13210*/  UISETP.NE.AND UP0, UPT, UR13, -0x1, UPT ;  /* 0xffffffff0d00788c */ /* 0x000fe2000bf05270 */
[----:B------:R-:W-:Y:S01]  /*13220*/  BSSY B0, `(.L_x_442) ;  /* 0x0000196000007945 */ /* 0x000fe20003800000 */
[----:B------:R-:W3:Y:S01]  /*13230*/  SHFL.BFLY PT, R0, R250, 0x2, 0x1f ;  /* 0x0c401f00fa007f89 */ /* 0x000ee200000e0000 */
[----:B------:R-:W-:-:S02]  /*13240*/  ULDC.64 UR4, c[0x0][0x1e8] ;  /* 0x00007a0000047ab9 */ /* 0x000fc40000000a00 */
[----:B------:R-:W-:Y:S01]  /*13250*/  ULDC.U8 UR9, c[0x0][0x328] ;  /* 0x0000ca0000097ab9 */ /* 0x000fe20000000000 */
[----:B------:R-:W4:Y:S01]  /*13260*/  S2R R173, SR_TID.X ;  /* 0x0000000000ad7919 */ /* 0x000f220000002100 */
[----:B------:R-:W-:Y:S01]  /*13270*/  UISETP.NE.AND UP3, UPT, UR9, URZ, UPT ;  /* 0x0000003f0900728c */ /* 0x000fe2000bf65270 */
[----:B------:R-:W4:Y:S01]  /*13280*/  S2UR UR10, SR_CTAID.Z ;  /* 0x00000000000a79c3 */ /* 0x000f220000002700 */
[----:B------:R-:W-:Y:S02]  /*13290*/  ULDC UR8, c[0x0][0x214] ;  /* 0x0000850000087ab9 */ /* 0x000fe40000000800 */
[----:B------:R-:W-:-:S04]  /*132a0*/  @UP0 UIMAD.WIDE.U32 UR18, UR13, UR4, URZ ;  /* 0x000000040d1202a5 */ /* 0x000fc8000f8e003f */
[----:B------:R-:W-:-:S03]  /*132b0*/  @UP0 UIMAD UR7, UR13, UR5, UR19 ;  /* 0x000000050d0702a4 */ /* 0x000fc6000f8e0213 */
[----:B------:R-:W-:Y:S01]  /*132c0*/  ULDC.64 UR4, c[0x0][0x1e0] ;  /* 0x0000780000047ab9 */ /* 0x000fe20000000a00 */
[----:B-1----:R-:W-:Y:S01]  /*132d0*/  FADD.FTZ R2, R2, R243 ;  /* 0x000000f302027221 */ /* 0x002fe20000010000 */
[----:B--2---:R-:W-:Y:S02]  /*132e0*/  @!UP0 USHF.R.S32.HI UR12, URZ, 0x1f, UR6 ;  /* 0x0000001f3f0c8899 */ /* 0x004fe40008011406 */
[----:B------:R-:W-:Y:S01]  /*132f0*/  @!UP0 UIMAD.WIDE.U32 UR20, UR6, UR4, URZ ;  /* 0x00000004061482a5 */ /* 0x000fe2000f8e003f */
[----:B---3--:R-:W-:Y:S01]  /*13300*/  FADD.FTZ R0, R0, R250 ;  /* 0x000000fa00007221 */ /* 0x008fe20000010000 */
[----:B------:R-:W1:Y:S01]  /*13310*/  SHFL.BFLY PT, R5, R2, 0x1, 0x1f ;  /* 0x0c201f0002057f89 */ /* 0x000e6200000e0000 */
[----:B------:R-:W-:Y:S01]  /*13320*/  @!UP0 UIMAD UR12, UR12, UR4, URZ ;  /* 0x000000040c0c82a4 */ /* 0x000fe2000f8e023f */
[----:B----4-:R-:W-:Y:S02]  /*13330*/  SHF.R.S32.HI R174, RZ, 0x1f, R173 ;  /* 0x0000001fffae7819 */ /* 0x010fe400000114ad */
[----:B------:R-:W2:Y:S01]  /*13340*/  SHFL.BFLY PT, R4, R0, 0x1, 0x1f ;  /* 0x0c201f0000047f89 */ /* 0x000ea200000e0000 */
[----:B------:R-:W-:Y:S01]  /*13350*/  ULDC.U8 UR4, c[0x0][0x329] ;  /* 0x0000ca4000047ab9 */ /* 0x000fe20000000000 */
[----:B------:R-:W-:Y:S01]  /*13360*/  LEA.HI R172, R174, R173, RZ, 0x2 ;  /* 0x000000adaeac7211 */ /* 0x000fe200078f10ff */
[----:B------:R-:W-:-:S02]  /*13370*/  UISETP.NE.AND UP2, UPT, UR4, URZ, UPT ;  /* 0x0000003f0400728c */ /* 0x000fc4000bf45270 */
[----:B------:R-:W-:Y:S01]  /*13380*/  UISETP.EQ.AND UP3, UPT, UR4, URZ, UP3 ;  /* 0x0000003f0400728c */ /* 0x000fe20009f62270 */
[----:B-----5:R-:W-:Y:S01]  /*13390*/  SHF.R.S32.HI R17, RZ, 0x2, R172 ;  /* 0x00000002ff117819 */ /* 0x020fe200000114ac */
[----:B------:R-:W-:Y:S02]  /*133a0*/  @!UP0 UIMAD UR12, UR6, UR5, UR12 ;  /* 0x00000005060c82a4 */ /* 0x000fe4000f8e020c */
[----:B------:R-:W-:Y:S02]  /*133b0*/  ULDC UR4, c[0x0][0x1c0] ;  /* 0x0000700000047ab9 */ /* 0x000fe40000000800 */
[----:B------:R-:W-:Y:S02]  /*133c0*/  ULDC UR5, c[0x0][0x234] ;  /* 0x00008d0000057ab9 */ /* 0x000fe40000000800 */
[----:B------:R-:W-:Y:S02]  /*133d0*/  @!UP0 UIADD3 UR7, UR21, UR12, URZ ;  /* 0x0000000c15078290 */ /* 0x000fe4000fffe03f */
[----:B------:R-:W-:Y:S01]  /*133e0*/  @!UP2 UISETP.NE.AND UP1, UPT, UR9, URZ, UPT ;  /* 0x0000003f0900a28c */ /* 0x000fe2000bf25270 */
[----:B------:R-:W3:Y:S01]  /*133f0*/  S2UR UR9, SR_CTAID.X ;  /* 0x00000000000979c3 */ /* 0x000ee20000002500 */
[----:B------:R-:W-:Y:S01]  /*13400*/  @UP2 ULDC UR11, c[0x0][0x210] ;  /* 0x00008400000b2ab9 */ /* 0x000fe20000000800 */
[----:B-1----:R-:W-:Y:S01]  /*13410*/  FADD.FTZ R149, R2, R5 ;  /* 0x0000000502957221 */ /* 0x002fe20000010000 */
[----:B------:R-:W-:Y:S01]  /*13420*/  MOV R2, 0x3f800000 ;  /* 0x3f80000000027802 */ /* 0x000fe20000000f00 */
[----:B------:R-:W-:Y:S01]  /*13430*/  @UP2 UIMAD UR11, UR11, UR8, URZ ;  /* 0x000000080b0b22a4 */ /* 0x000fe2000f8e023f */
[----:B--2---:R-:W-:-:S02]  /*13440*/  FADD.FTZ R150, R0, R4 ;  /* 0x0000000400967221 */ /* 0x004fc40000010000 */
[----:B------:R-:W-:Y:S01]  /*13450*/  FSETP.NE.FTZ.AND P4, PT, R149, RZ, PT ;  /* 0x000000ff9500720b */ /* 0x000fe20003f95000 */
[----:B------:R-:W-:Y:S01]  /*13460*/  @!UP2 USEL UR11, UR8, UR5, !UP1 ;  /* 0x00000005080ba287 */ /* 0x000fe2000c800000 */
[----:B------:R-:W-:Y:S01]  /*13470*/  MOV R0, 0x3f800000 ;  /* 0x3f80000000007802 */ /* 0x000fe20000000f00 */
[----:B------:R-:W-:Y:S01]  /*13480*/  @UP2 UMOV UR15, 0x1 ;  /* 0x00000001000f2882 */ /* 0x000fe20000000000 */
[----:B------:R-:W-:Y:S01]  /*13490*/  FSETP.NE.FTZ.AND P3, PT, R150, RZ, PT ;  /* 0x000000ff9600720b */ /* 0x000fe20003f75000 */
[----:B------:R-:W-:Y:S01]  /*134a0*/  @!UP2 UIMAD UR15, UR11, UR4, URZ ;  /* 0x000000040b0fa2a4 */ /* 0x000fe2000f8e023f */
[----:B------:R-:W-:Y:S01]  /*134b0*/  SHF.R.S32.HI R4, RZ, 0x1f, R172 ;  /* 0x0000001fff047819 */ /* 0x000fe200000114ac */
[----:B------:R-:W-:Y:S02]  /*134c0*/  @UP3 UIMAD UR19, UR6, UR8, URZ ;  /* 0x00000008061332a4 */ /* 0x000fe4000f8e023f */
[----:B------:R-:W-:Y:S01]  /*134d0*/  @UP2 ULDC UR16, c[0x0][0x210] ;  /* 0x0000840000102ab9 */ /* 0x000fe20000000800 */
[----:B------:R-:W-:Y:S01]  /*134e0*/  LEA.HI R4, R4, R17, RZ, 0x3 ;  /* 0x0000001104047211 */ /* 0x000fe200078f18ff */
[----:B------:R-:W-:-:S02]  /*134f0*/  UIMAD UR4, UR6, UR15, URZ ;  /* 0x0000000f060472a4 */ /* 0x000fc4000f8e023f */
[----:B------:R-:W1:Y:S01]  /*13500*/  @P4 MUFU.RCP R2, R149 ;  /* 0x0000009500024308 */ /* 0x000e620000001000 */
[----:B------:R-:W-:Y:S01]  /*13510*/  LOP3.LUT R4, R4, 0xfffffff8, RZ, 0xc0, !PT ;  /* 0xfffffff804047812 */ /* 0x000fe200078ec0ff */
[----:B------:R-:W-:Y:S02]  /*13520*/  @!UP2 UMOV UR16, 0x1 ;  /* 0x000000010010a882 */ /* 0x000fe40000000000 */
[----:B------:R-:W-:Y:S01]  /*13530*/  @UP3 USEL UR19, UR19, UR13, !UP0 ;  /* 0x0000000d13133287 */ /* 0x000fe2000c000000 */
[----:B------:R-:W-:Y:S01]  /*13540*/  IADD3 R17, R17, -R4, RZ ;  /* 0x8000000411117210 */ /* 0x000fe20007ffe0ff */
[----:B---3--:R-:W-:Y:S02]  /*13550*/  UIMAD UR5, UR9, UR16, URZ ;  /* 0x00000010090572a4 */ /* 0x008fe4000f8e023f */
[----:B------:R-:W2:Y:S01]  /*13560*/  @P3 MUFU.RCP R0, R150 ;  /* 0x0000009600003308 */ /* 0x000ea20000001000 */
[----:B------:R-:W-:Y:S01]  /*13570*/  R2P PR, R17, 0x6 ;  /* 0x0000000611007804 */ /* 0x000fe20000000000 */
[----:B------:R-:W-:-:S02]  /*13580*/  USEL UR4, UR4, URZ, !UP3 ;  /* 0x0000003f04047287 */ /* 0x000fc4000d800000 */
[----:B------:R-:W-:Y:S02]  /*13590*/  USHF.L.U32 UR5, UR5, 0x6, URZ ;  /* 0x0000000605057899 */ /* 0x000fe4000800063f */
[----:B------:R-:W-:Y:S01]  /*135a0*/  UIMAD UR11, UR10, UR11, UR4 ;  /* 0x0000000b0a0b72a4 */ /* 0x000fe2000f8e0204 */
[----:B-1----:R-:W-:Y:S01]  /*135b0*/  FMUL.FTZ R2, R2, c[0x0][0x2dc] ;  /* 0x0000b70002027a20 */ /* 0x002fe20000410000 */
[----:B------:R-:W-:Y:S02]  /*135c0*/  @!UP3 UMOV UR24, URZ ;  /* 0x0000003f0018bc82 */ /* 0x000fe40008000000 */
[----:B------:R-:W-:Y:S01]  /*135d0*/  @UP3 UMOV UR24, UR19 ;  /* 0x0000001300183c82 */ /* 0x000fe20008000000 */
[C---:B------:R-:W-:Y:S01]  /*135e0*/  FMUL.FTZ R171, R2.reuse, R152 ;  /* 0x0000009802ab7220 */ /* 0x040fe20000410000 */
[----:B------:R-:W-:Y:S01]  /*135f0*/  @!UP3 UMOV UR25, URZ ;  /* 0x0000003f0019bc82 */ /* 0x000fe20008000000 */
[----:B------:R-:W-:Y:S01]  /*13600*/  FMUL.FTZ R5, R2, R153 ;  /* 0x0000009902057220 */ /* 0x000fe20000410000 */
[----:B------:R-:W-:Y:S01]  /*13610*/  USHF.R.S32.HI UR4, URZ, 0x1f, UR5 ;  /* 0x0000001f3f047899 */ /* 0x000fe20008011405 */
[----:B--2---:R-:W-:Y:S01]  /*13620*/  FMUL.FTZ R0, R0, c[0x0][0x2dc] ;  /* 0x0000b70000007a20 */ /* 0x004fe20000410000 */
[----:B------:R-:W-:Y:S01]  /*13630*/  @UP3 USHF.R.S32.HI UR25, URZ, 0x1f, UR19 ;  /* 0x0000001f3f193899 */ /* 0x000fe20008011413 */
[C---:B------:R-:W-:Y:S01]  /*13640*/  FMUL.FTZ R170, R2.reuse, R156 ;  /* 0x0000009c02aa7220 */ /* 0x040fe20000410000 */
[----:B------:R-:W-:Y:S01]  /*13650*/  F2FP.BF16.PACK_AB R5, R5, R171 ;  /* 0x000000ab0505723e */ /* 0x000fe200000010ff */
[C---:B------:R-:W-:Y:S01]  /*13660*/  FMUL.FTZ R7, R2.reuse, R157 ;  /* 0x0000009d02077220 */ /* 0x040fe20000410000 */
[----:B------:R-:W-:Y:S01]  /*13670*/  USHF.R.S32.HI UR6, URZ, 0x1f, UR11 ;  /* 0x0000001f3f067899 */ /* 0x000fe2000801140b */
[C---:B------:R-:W-:Y:S01]  /*13680*/  FMUL.FTZ R169, R2.reuse, R36 ;  /* 0x0000002402a97220 */ /* 0x040fe20000410000 */
[----:B------:R-:W-:Y:S01]  /*13690*/  UIADD3 UR5, UP2, UP1, UR5, UR24, UR11 ;  /* 0x0000001805057290 */ /* 0x000fe2000f95e00b */
[C---:B------:R-:W-:Y:S01]  /*136a0*/  FMUL.FTZ R168, R2.reuse, R40 ;  /* 0x0000002802a87220 */ /* 0x040fe20000410000 */
[----:B------:R-:W-:Y:S01]  /*136b0*/  F2FP.BF16.PACK_AB R7, R7, R170 ;  /* 0x000000aa0707723e */ /* 0x000fe200000010ff */
[C---:B------:R-:W-:Y:S01]  /*136c0*/  FMUL.FTZ R157, R2.reuse, R44 ;  /* 0x0000002c029d7220 */ /* 0x040fe20000410000 */
[----:B------:R-:W-:Y:S01]  /*136d0*/  UIADD3.X UR4, UR4, UR25, UR6, UP2, UP1 ;  /* 0x0000001904047290 */ /* 0x000fe200097e2406 */
[C---:B------:R-:W-:Y:S01]  /*136e0*/  FMUL.FTZ R156, R2.reuse, R48 ;  /* 0x00000030029c7220 */ /* 0x040fe20000410000 */
[----:B------:R-:W-:Y:S01]  /*136f0*/  @!UP0 UMOV UR18, UR20 ;  /* 0x0000001400128c82 */ /* 0x000fe20008000000 */
[----:B------:R-:W-:-:S02]  /*13700*/  FMUL.FTZ R153, R2, R52 ;  /* 0x0000003402997220 */ /* 0x000fc40000410000 */
        /* <DEDUP_REMOVED lines=8> */
[----:B------:R-:W-:Y:S01]  /*13790*/  FMUL.FTZ R22, R2, R53 ;  /* 0x0000003502167220 */ /* 0x000fe20000410000 */
        /* <DEDUP_REMOVED lines=69> */
[C---:B------:R-:W-:Y:S02]  /*13bf0*/  FMUL.FTZ R13, R0.reuse, R39 ;  /* 0x00000027000d7220 */ /* 0x040fe40000410000 */
[C---:B------:R-:W-:Y:S01]  /*13c00*/  FMUL.FTZ R11, R0.reuse, R43 ;  /* 0x0000002b000b7220 */ /* 0x040fe20000410000 */
[----:B------:R-:W-:Y:S01]  /*13c10*/  F2FP.BF16.PACK_AB R63, R63, R62 ;  /* 0x0000003e3f3f723e */ /* 0x000fe200000010ff */
[----:B------:R-:W-:Y:S01]  /*13c20*/  FMUL.FTZ R15, R0, R47 ;  /* 0x0000002f000f7220 */ /* 0x000fe20000410000 */
[----:B------:R-:W-:Y:S01]  /*13c30*/  F2FP.BF16.PACK_AB R62, R16, R28 ;  /* 0x0000001c103e723e */ /* 0x000fe200000010ff */
[C---:B------:R-:W-:Y:S01]  /*13c40*/  FMUL.FTZ R69, R0.reuse, R51 ;  /* 0x0000003300457220 */ /* 0x040fe20000410000 */
[----:B------:R-:W-:Y:S01]  /*13c50*/  F2FP.BF16.PACK_AB R28, R133, R132 ;  /* 0x00000084851c723e */ /* 0x000fe200000010ff */
[----:B------:R-:W-:Y:S01]  /*13c60*/  FMUL.FTZ R61, R0, R67 ;  /* 0x00000043003d7220 */ /* 0x000fe20000410000 */
[----:B------:R-:W-:Y:S01]  /*13c70*/  F2FP.BF16.PACK_AB R67, R2, R54 ;  /* 0x000000360243723e */ /* 0x000fe200000010ff */
[C---:B------:R-:W-:Y:S01]  /*13c80*/  FMUL.FTZ R6, R0.reuse, R70 ;  /* 0x0000004600067220 */ /* 0x040fe20000410000 */
[----:B------:R-:W-:Y:S01]  /*13c90*/  SHF.L.U32 R2, R17, 0x6, RZ ;  /* 0x0000000611027819 */ /* 0x000fe200000006ff */
[----:B------:R-:W-:Y:S01]  /*13ca0*/  FMUL.FTZ R59, R0, R71 ;  /* 0x00000047003b7220 */ /* 0x000fe20000410000 */
[----:B------:R-:W-:Y:S01]  /*13cb0*/  LEA.HI R71, R174, R173, RZ, 0x5 ;  /* 0x000000adae477211 */ /* 0x000fe200078f28ff */
[----:B------:R-:W-:Y:S01]  /*13cc0*/  FMUL.FTZ R154, R0, R154 ;  /* 0x0000009a009a7220 */ /* 0x000fe20000410000 */
[----:B------:R-:W-:Y:S01]  /*13cd0*/  LOP3.LUT R2, R2, 0x1c0, RZ, 0xc0, !PT ;  /* 0x000001c002027812 */ /* 0x000fe200078ec0ff */
[C---:B------:R-:W-:Y:S01]  /*13ce0*/  FMUL.FTZ R4, R0.reuse, R155 ;  /* 0x0000009b00047220 */ /* 0x040fe20000410000 */
[----:B------:R-:W-:Y:S01]  /*13cf0*/  F2FP.BF16.PACK_AB R59, R59, R6 ;  /* 0x000000063b3b723e */ /* 0x000fe200000010ff */
[C---:B------:R-:W-:Y:S01]  /*13d00*/  FMUL.FTZ R158, R0.reuse, R158 ;  /* 0x0000009e009e7220 */ /* 0x040fe20000410000 */
[----:B------:R-:W-:Y:S01]  /*13d10*/  SHF.R.S32.HI R16, RZ, 0x5, R71 ;  /* 0x00000005ff107819 */ /* 0x000fe20000011447 */
        /* <DEDUP_REMOVED lines=20> */
[C---:B------:R-:W-:Y:S01]  /*13e60*/  FMUL.FTZ R55, R0.reuse, R79 ;  /* 0x0000004f00377220 */ /* 0x040fe20000410000 */
[----:B------:R-:W-:Y:S01]  /*13e70*/  F2FP.BF16.PACK_AB R11, R11, R42 ;  /* 0x0000002a0b0b723e */ /* 0x000fe200000010ff */
[----:B------:R-:W-:Y:S01]  /*13e80*/  FMUL.FTZ R82, R0, R82 ;  /* 0x0000005200527220 */ /* 0x000fe20000410000 */
[----:B------:R-:W-:Y:S01]  /*13e90*/  SEL R10, R10, 0xffffffc0, !P2 ;  /* 0xffffffc00a0a7807 */ /* 0x000fe20005000000 */
        /* <DEDUP_REMOVED lines=69> */
[----:B------:R-:W-:Y:S02]  /*142f0*/  LOP3.LUT R0, R172, 0x3ffffffc, RZ, 0xc0, !PT ;  /* 0x3ffffffcac007812 */ /* 0x000fe400078ec0ff */
[----:B------:R-:W-:Y:S02]  /*14300*/  F2FP.BF16.PACK_AB R19, R19, R146 ;  /* 0x000000921313723e */ /* 0x000fe400000010ff */
[----:B------:R-:W-:Y:S02]  /*14310*/  IADD3 R0, -R0, R173, RZ ;  /* 0x000000ad00007210 */ /* 0x000fe40007ffe1ff */
[----:B------:R-:W-:Y:S02]  /*14320*/  F2FP.BF16.PACK_AB R17, R167, R166 ;  /* 0x000000a6a711723e */ /* 0x000fe400000010ff */
        /* <DEDUP_REMOVED lines=10> */
[----:B--2---:R-:W-:-:S03]  /*143d0*/  IADD3 R4, R6, R2, RZ ;  /* 0x0000000206047210 */ /* 0x004fc60007ffe0ff */
[----:B------:R1:W-:Y:S01]  /*143e0*/  STS [R5], R8 ;  /* 0x0000000805007388 */ /* 0x0003e20000000800 */
[----:B---3--:R-:W-:-:S03]  /*143f0*/  IADD3 R7, R5, R10, RZ ;  /* 0x0000000a05077210 */ /* 0x008fc60007ffe0ff */
[----:B------:R-:W-:Y:S01]  /*14400*/  STS [R5+0x400], R13 ;  /* 0x0004000d05007388 */ /* 0x000fe20000000800 */
[----:B------:R-:W-:Y:S02]  /*14410*/  IADD3 R6, R4, R10, RZ ;  /* 0x0000000a04067210 */ /* 0x000fe40007ffe0ff */
[----:B----4-:R-:W-:Y:S01]  /*14420*/  IADD3 R9, R10, R2, RZ ;  /* 0x000000020a097210 */ /* 0x010fe20007ffe0ff */
[----:B------:R-:W-:Y:S04]  /*14430*/  STS [R4], R12 ;  /* 0x0000000c04007388 */ /* 0x000fe80000000800 */
[----:B------:R-:W-:Y:S01]  /*14440*/  STS [R4+0x400], R11 ;  /* 0x0004000b04007388 */ /* 0x000fe20000000800 */
[----:B-1----:R-:W-:-:S03]  /*14450*/  IADD3 R8, R0, R10, RZ ;  /* 0x0000000a00087210 */ /* 0x002fc60007ffe0ff */
[----:B------:R-:W1:Y:S04]  /*14460*/  S2R R10, SR_TID.X ;  /* 0x00000000000a7919 */ /* 0x000e680000002100 */
        /* <DEDUP_REMOVED lines=45> */
[----:B------:R3:W-:Y:S04]  /*14740*/  STS [R5+0x6400], R27 ;  /* 0x0064001b05007388 */ /* 0x0007e80000000800 */
[----:B------:R-:W-:Y:S04]  /*14750*/  STS [R4+0x6000], R26 ;  /* 0x0060001a04007388 */ /* 0x000fe80000000800 */
[----:B------:R4:W-:Y:S01]  /*14760*/  STS [R4+0x6400], R25 ;  /* 0x0064001904007388 */ /* 0x0009e20000000800 */
[----:B--2---:R-:W-:-:S03]  /*14770*/  LOP3.LUT R0, R71, 0xffffffe0, RZ, 0xc0, !PT ;  /* 0xffffffe047007812 */ /* 0x004fc600078ec0ff */
[----:B------:R-:W-:Y:S01]  /*14780*/  STS [R8+0x6000], R24 ;  /* 0x0060001808007388 */ /* 0x000fe20000000800 */
[----:B------:R-:W-:-:S03]  /*14790*/  IADD3 R0, -R0, R173, RZ ;  /* 0x000000ad00007210 */ /* 0x000fc60007ffe1ff */
[----:B------:R2:W-:Y:S01]  /*147a0*/  STS [R8+0x6400], R23 ;  /* 0x0064001708007388 */ /* 0x0005e20000000800 */
[----:B------:R-:W-:-:S03]  /*147b0*/  LOP3.LUT P0, RZ, R0, 0x3, RZ, 0xc0, !PT ;  /* 0x0000000300ff7812 */ /* 0x000fc6000780c0ff */
[----:B------:R-:W-:Y:S04]  /*147c0*/  STS [R9+0x6000], R22 ;  /* 0x0060001609007388 */ /* 0x000fe80000000800 */
[----:B------:R1:W-:Y:S01]  /*147d0*/  STS [R9+0x6400], R21 ;  /* 0x0064001509007388 */ /* 0x0003e20000000800 */
[----:B---3--:R-:W3:Y:S03]  /*147e0*/  @P4 MUFU.LG2 R5, R149 ;  /* 0x0000009500054308 */ /* 0x008ee60000000c00 */
[----:B------:R-:W-:Y:S04]  /*147f0*/  STS [R7+0x6000], R20 ;  /* 0x0060001407007388 */ /* 0x000fe80000000800 */
[----:B------:R-:W-:Y:S01]  /*14800*/  STS [R7+0x6400], R19 ;  /* 0x0064001307007388 */ /* 0x000fe20000000800 */
[----:B----4-:R-:W4:Y:S03]  /*14810*/  @P3 MUFU.LG2 R4, R150 ;  /* 0x0000009600043308 */ /* 0x010f260000000c00 */
[----:B------:R-:W-:Y:S04]  /*14820*/  STS [R6+0x6000], R18 ;  /* 0x0060001206007388 */ /* 0x000fe80000000800 */
[----:B------:R4:W-:Y:S01]  /*14830*/  STS [R6+0x6400], R17 ;  /* 0x0064001106007388 */ /* 0x0009e20000000800 */
[----:B---3--:R-:W-:Y:S01]  /*14840*/  @P4 FMUL.FTZ R5, R5, 0.69314718246459960938 ;  /* 0x3f31721805054820 */ /* 0x008fe20000410000 */
[----:B--2---:R-:W-:-:S02]  /*14850*/  MOV R8, 0x7f800000 ;  /* 0x7f80000000087802 */ /* 0x004fc40000000f00 */
[----:B------:R-:W-:Y:S01]  /*14860*/  BAR.SYNC.DEFER_BLOCKING 0x0 ;  /* 0x0000000000007b1d */ /* 0x000fe20000010000 */
[----:B-1----:R-:W-:Y:S01]  /*14870*/  SHF.R.S32.HI R9, RZ, 0x1f, R10 ;  /* 0x0000001fff097819 */ /* 0x002fe2000001140a */
[----:B----4-:R-:W-:-:S03]  /*14880*/  @P3 FMUL.FTZ R4, R4, 0.69314718246459960938 ;  /* 0x3f31721804043820 */ /* 0x010fc60000410000 */
[----:B------:R-:W-:Y:S01]  /*14890*/  LEA.HI R2, R9, R10, RZ, 0x5 ;  /* 0x0000000a09027211 */ /* 0x000fe200078f28ff */
[----:B------:R-:W-:-:S03]  /*148a0*/  @P3 FFMA.FTZ R8, R3, c[0x0][0x238], R4 ;  /* 0x00008e0003083a23 */ /* 0x000fc60000010004 */
[----:B------:R-:W-:Y:S02]  /*148b0*/  LOP3.LUT R0, R2, 0xffffffe0, RZ, 0xc0, !PT ;  /* 0xffffffe002007812 */ /* 0x000fe400078ec0ff */
[----:B------:R-:W-:Y:S02]  /*148c0*/  SHF.R.S32.HI R2, RZ, 0x1f, R16 ;  /* 0x0000001fff027819 */ /* 0x000fe40000011410 */
[----:B------:R-:W-:Y:S02]  /*148d0*/  IADD3 R0, -R0, R10, RZ ;  /* 0x0000000a00007210 */ /* 0x000fe40007ffe1ff */
[----:B------:R-:W-:Y:S02]  /*148e0*/  LEA.HI R2, R2, R16, RZ, 0x2 ;  /* 0x0000001002027211 */ /* 0x000fe400078f10ff */
[----:B------:R-:W-:Y:S02]  /*148f0*/  SHF.R.S32.HI R6, RZ, 0x1f, R0 ;  /* 0x0000001fff067819 */ /* 0x000fe40000011400 */
[----:B------:R-:W-:Y:S01]  /*14900*/  LOP3.LUT R2, R2, 0xffffffc, RZ, 0xc0, !PT ;  /* 0x0ffffffc02027812 */ /* 0x000fe200078ec0ff */
[----:B------:R1:W2:Y:S01]  /*14910*/  LDS.128 R32, [R223] ;  /* 0x00000000df207984 */ /* 0x0002a20000000c00 */
[----:B------:R-:W-:-:S02]  /*14920*/  LEA.HI R0, R6, R0, RZ, 0x2 ;  /* 0x0000000006007211 */ /* 0x000fc400078f10ff */
[----:B------:R-:W-:Y:S01]  /*14930*/  IADD3 R2, R16, -R2, RZ ;  /* 0x8000000210027210 */ /* 0x000fe20007ffe0ff */
[----:B------:R1:W3:Y:S01]  /*14940*/  LDS.128 R48, [R223+0x800] ;  /* 0x00080000df307984 */ /* 0x0002e20000000c00 */
[----:B------:R-:W-:Y:S02]  /*14950*/  SHF.R.S32.HI R0, RZ, 0x2, R0 ;  /* 0x00000002ff007819 */ /* 0x000fe40000011400 */
[----:B------:R-:W-:Y:S01]  /*14960*/  MOV R7, 0x7f800000 ;  /* 0x7f80000000077802 */ /* 0x000fe20000000f00 */
[----:B------:R1:W4:Y:S01]  /*14970*/  LDS.128 R64, [R223+0x1000] ;  /* 0x00100000df407984 */ /* 0x0003220000000c00 */
[----:B------:R-:W-:Y:S01]  /*14980*/  @P4 FFMA.FTZ R7, R148, c[0x0][0x238], R5 ;  /* 0x00008e0094074a23 */ /* 0x000fe20000010005 */
[----:B------:R-:W-:Y:S02]  /*14990*/  LEA R0, R2, R0, 0x4 ;  /* 0x0000000002007211 */ /* 0x000fe400078e20ff */
        /* <DEDUP_REMOVED lines=30> */
.L_x_443:
[----:B--234-:R-:W-:Y:S05]  /*14b80*/  BSYNC B0 ;  /* 0x0000000000007941 */ /* 0x01cfea0003800000 */
.L_x_442:
[----:B------:R-:W2:Y:S04]  /*14b90*/  LDL.64 R18, [R1+0x8] ;  /* 0x0000080001127983 */ /* 0x000ea80000100a00 */
[----:B------:R3:W5:Y:S04]  /*14ba0*/  LDL R16, [R1+0x24] ;  /* 0x0000240001107983 */ /* 0x0007680000100800 */
[----:B------:R3:W5:Y:S04]  /*14bb0*/  LDL R15, [R1+0x20] ;  /* 0x00002000010f7983 */ /* 0x0007680000100800 */
[----:B------:R3:W5:Y:S01]  /*14bc0*/  LDL R14, [R1+0x28] ;  /* 0x00002800010e7983 */ /* 0x0007620000100800 */
[----:B------:R-:W-:Y:S01]  /*14bd0*/  LEA.HI R13, R174, R173, RZ, 0x3 ;  /* 0x000000adae0d7211 */ /* 0x000fe200078f18ff */
[----:B------:R-:W-:Y:S01]  /*14be0*/  UIMAD UR9, UR9, -0x40, UR17 ;  /* 0xffffffc0090978a4 */ /* 0x000fe2000f8e0211 */
[----:B------:R-:W-:Y:S01]  /*14bf0*/  LEA.HI R2, R9, R10, RZ, 0x3 ;  /* 0x0000000a09027211 */ /* 0x000fe200078f18ff */
[----:B------:R-:W4:Y:S01]  /*14c00*/  S2R R11, SR_CTAID.Z ;  /* 0x00000000000b7919 */ /* 0x000f220000002700 */
[----:B------:R-:W-:Y:S01]  /*14c10*/  SHF.R.S32.HI R3, RZ, 0x3, R13 ;  /* 0x00000003ff037819 */ /* 0x000fe2000001140d */
[----:B------:R-:W-:Y:S01]  /*14c20*/  USHF.R.S32.HI UR6, URZ, 0x1f, UR10 ;  /* 0x0000001f3f067899 */ /* 0x000fe2000801140a */
[----:B------:R-:W-:Y:S01]  /*14c30*/  SHF.R.S32.HI R2, RZ, 0x3, R2 ;  /* 0x00000003ff027819 */ /* 0x000fe20000011402 */
[----:B------:R-:W-:Y:S01]  /*14c40*/  ULDC.64 UR4, c[0x0][0x1f0] ;  /* 0x00007c0000047ab9 */ /* 0x000fe20000000a00 */
[----:B------:R-:W-:Y:S01]  /*14c50*/  BSSY B0, `(.L_x_444) ;  /* 0x000001c000007945 */ /* 0x000fe20003800000 */
[----:B------:R-:W-:-:S04]  /*14c60*/  UIMAD UR4, UR6, UR4, URZ ;  /* 0x00000004060472a4 */ /* 0x000fc8000f8e023f */
[----:B------:R-:W-:Y:S01]  /*14c70*/  UIMAD UR4, UR10, UR5, UR4 ;  /* 0x000000050a0472a4 */ /* 0x000fe2000f8e0204 */
[----:B--2---:R-:W-:Y:S02]  /*14c80*/  SHF.R.S32.HI R0, RZ, 0x1f, R18 ;  /* 0x0000001fff007819 */ /* 0x004fe40000011412 */
[----:B------:R-:W-:-:S04]  /*14c90*/  IADD3 R4, P0, R18, UR18, RZ ;  /* 0x0000001212047c10 */ /* 0x000fc8000ff1e0ff */
[----:B------:R-:W-:Y:S01]  /*14ca0*/  IADD3.X R5, R0, UR7, RZ, P0, !PT ;  /* 0x0000000700057c10 */ /* 0x000fe200087fe4ff */
[----:B------:R-:W-:Y:S01]  /*14cb0*/  IMAD.U32 R0, RZ, RZ, UR14 ;  /* 0x0000000eff007e24 */ /* 0x000fe2000f8e00ff */
[----:B------:R-:W-:Y:S02]  /*14cc0*/  ISETP.GE.AND P0, PT, R3, UR9, PT ;  /* 0x0000000903007c0c */ /* 0x000fe4000bf06270 */
[----:B------:R-:W-:Y:S01]  /*14cd0*/  SHF.R.S32.HI R3, RZ, 0x1f, R2 ;  /* 0x0000001fff037819 */ /* 0x000fe20000011402 */
[----:B----4-:R-:W-:-:S04]  /*14ce0*/  IMAD.WIDE.U32 R10, R11, c[0x0][0x1f0], R4 ;  /* 0x00007c000b0a7a25 */ /* 0x010fc800078e0004 */
[----:B------:R-:W-:Y:S01]  /*14cf0*/  IMAD.WIDE R4, R0, 0x40, R2 ;  /* 0x0000004000047825 */ /* 0x000fe200078e0202 */
[----:B------:R-:W-:-:S05]  /*14d00*/  IADD3 R9, R11, UR4, RZ ;  /* 0x000000040b097c10 */ /* 0x000fca000fffe0ff */
[----:B------:R-:W-:Y:S05]  /*14d10*/  @P0 BRA `(.L_x_445) ;  /* 0x000000f000000947 */ /* 0x000fea0003800000 */
[----:B---3--:R-:W-:Y:S01]  /*14d20*/  IMAD R0, R5, c[0x0][0x1e8], RZ ;  /* 0x00007a0005007a24 */ /* 0x008fe200078e02ff */
[----:B------:R-:W-:Y:S01]  /*14d30*/  ISETP.GE.AND P4, PT, R18, c[0x0][0x220], PT ;  /* 0x0000880012007a0c */ /* 0x000fe20003f86270 */
[----:B------:R-:W-:Y:S01]  /*14d40*/  IMAD.MOV.U32 R8, RZ, RZ, R10 ;  /* 0x000000ffff087224 */ /* 0x000fe200078e000a */
[----:B-----5:R-:W-:Y:S01]  /*14d50*/  ISETP.GE.AND P3, PT, R16, c[0x0][0x220], PT ;  /* 0x0000880010007a0c */ /* 0x020fe20003f66270 */
        /* <DEDUP_REMOVED lines=11> */
.L_x_445:
[----:B---3--:R-:W-:Y:S05]  /*14e10*/  BSYNC B0 ;  /* 0x0000000000007941 */ /* 0x008fea0003800000 */
.L_x_444:
[----:B------:R-:W-:Y:S01]  /*14e20*/  LEA.HI.SX32 R0, R13, 0x10, 0x1d ;  /* 0x000000100d007811 */ /* 0x000fe200078feaff */
[----:B------:R-:W-:Y:S03]  /*14e30*/  BSSY B0, `(.L_x_446) ;  /* 0x0000015000007945 */ /* 0x000fe60003800000 */
[----:B------:R-:W-:-:S13]  /*14e40*/  ISETP.GE.AND P0, PT, R0, UR9, PT ;  /* 0x0000000900007c0c */ /* 0x000fda000bf06270 */
[----:B------:R-:W-:Y:S05]  /*14e50*/  @P0 BRA `(.L_x_447) ;  /* 0x0000012000000947 */ /* 0x000fea0003800000 */
[----:B------:R-:W-:Y:S01]  /*14e60*/  IADD3 R12, P0, R4, 0x10, RZ ;  /* 0x00000010040c7810 */ /* 0x000fe20007f1e0ff */
[----:B--2---:R-:W-:Y:S01]  /*14e70*/  IMAD.MOV.U32 R2, RZ, RZ, R10 ;  /* 0x000000ffff027224 */ /* 0x004fe200078e000a */
[----:B------:R-:W-:Y:S01]  /*14e80*/  ISETP.GE.AND P3, PT, R18, c[0x0][0x220], PT ;  /* 0x0000880012007a0c */ /* 0x000fe20003f66270 */
[----:B------:R-:W-:Y:S01]  /*14e90*/  IMAD.MOV.U32 R3, RZ, RZ, R9 ;  /* 0x000000ffff037224 */ /* 0x000fe200078e0009 */
[----:B-----5:R-:W-:Y:S01]  /*14ea0*/  ISETP.GE.AND P2, PT, R16, c[0x0][0x220], PT ;  /* 0x0000880010007a0c */ /* 0x020fe20003f46270 */
        /* <DEDUP_REMOVED lines=9> */
[----:B------:R2:W-:Y:S04]  /*14f40*/  @!P3 STG.E.128 [R2.64], R48 ;  /* 0x000000300200b986 */ /* 0x0005e8000c101d16 */
[----:B-1----:R2:W-:Y:S04]  /*14f50*/  @!P2 STG.E.128 [R2.64+0x80], R44 ;  /* 0x0000802c0200a986 */ /* 0x0025e8000c101d16 */
[----:B------:R2:W-:Y:S04]  /*14f60*/  @!P1 STG.E.128 [R2.64+0x100], R40 ;  /* 0x0001002802009986 */ /* 0x0005e8000c101d16 */
[----:B------:R2:W-:Y:S02]  /*14f70*/  @!P0 STG.E.128 [R2.64+0x180], R36 ;  /* 0x0001802402008986 */ /* 0x0005e4000c101d16 */
.L_x_447:
[----:B------:R-:W-:Y:S05]  /*14f80*/  BSYNC B0 ;  /* 0x0000000000007941 */ /* 0x000fea0003800000 */
.L_x_446:
        /* <DEDUP_REMOVED lines=22> */
.L_x_449:
[----:B------:R-:W-:Y:S05]  /*150f0*/  BSYNC B0 ;  /* 0x0000000000007941 */ /* 0x000fea0003800000 */
.L_x_448:
[----:B------:R-:W-:-:S04]  /*15100*/  LEA.HI.SX32 R0, R13, 0x30, 0x1d ;  /* 0x000000300d007811 */ /* 0x000fc800078feaff */
[----:B------:R-:W-:-:S13]  /*15110*/  ISETP.GE.AND P0, PT, R0, UR9, PT ;  /* 0x0000000900007c0c */ /* 0x000fda000bf06270 */
[----:B------:R-:W-:Y:S05]  /*15120*/  @P0 EXIT ;  /* 0x000000000000094d */ /* 0x000fea0003800000 */
[----:B------:R-:W-:Y:S01]  /*15130*/  IADD3 R6, P0, R4, 0x30, RZ ;  /* 0x0000003004067810 */ /* 0x000fe20007f1e0ff */
[----:B--2---:R-:W-:Y:S01]  /*15140*/  IMAD.MOV.U32 R2, RZ, RZ, R10 ;  /* 0x000000ffff027224 */ /* 0x004fe200078e000a */
[----:B------:R-:W-:Y:S01]  /*15150*/  ISETP.GE.AND P2, PT, R18, c[0x0][0x220], PT ;  /* 0x0000880012007a0c */ /* 0x000fe20003f46270 */
[----:B------:R-:W-:Y:S01]  /*15160*/  IMAD.MOV.U32 R3, RZ, RZ, R9 ;  /* 0x000000ffff037224 */ /* 0x000fe200078e0009 */
[----:B-----5:R-:W-:Y:S01]  /*15170*/  ISETP.GE.AND P1, PT, R16, c[0x0][0x220], PT ;  /* 0x0000880010007a0c */ /* 0x020fe20003f26270 */
        /* <DEDUP_REMOVED lines=8> */
[----:B-1----:R1:W-:Y:S01]  /*15200*/  @!P0 STG.E.128 [R2.64+0x100], R72 ;  /* 0x0001004802008986 */ /* 0x0023e2000c101d16 */
[----:B------:R-:W-:-:S03]  /*15210*/  ISETP.GE.AND P0, PT, R14, c[0x0][0x220], PT ;  /* 0x000088000e007a0c */ /* 0x000fc60003f06270 */
[----:B------:R1:W-:Y:S04]  /*15220*/  @!P2 STG.E.128 [R2.64], R80 ;  /* 0x000000500200a986 */ /* 0x0003e8000c101d16 */
[----:B------:R1:W-:Y:S06]  /*15230*/  @!P1 STG.E.128 [R2.64+0x80], R76 ;  /* 0x0000804c02009986 */ /* 0x0003ec000c101d16 */
[----:B------:R-:W-:Y:S05]  /*15240*/  @P0 EXIT ;  /* 0x000000000000094d */ /* 0x000fea0003800000 */
[----:B------:R-:W-:Y:S01]  /*15250*/  STG.E.128 [R2.64+0x180], R68 ;  /* 0x0001804402007986 */ /* 0x000fe2000c101d16 */
[----:B------:R-:W-:Y:S05]  /*15260*/  EXIT ;  /* 0x000000000000794d */ /* 0x000fea0003800000 */
.L_x_403:
        /* <DEDUP_REMOVED lines=81> */
.L_x_451:
[----:B------:R-:W-:Y:S05]  /*15780*/  BSYNC B0 ;  /* 0x0000000000007941 */ /* 0x000fea0003800000 */
.L_x_450:
        /* <DEDUP_REMOVED lines=22> */
.L_x_453:
[----:B------:R-:W-:Y:S05]  /*158f0*/  BSYNC B0 ;  /* 0x0000000000007941 */ /* 0x000fea0003800000 */
.L_x_452:
        /* <DEDUP_REMOVED lines=22> */
.L_x_455:
[----:B------:R-:W-:Y:S05]  /*15a60*/  BSYNC B0 ;  /* 0x0000000000007941 */ /* 0x000fea0003800000 */
.L_x_454:
[----:B------:R-:W-:Y:S01]  /*15a70*/  IADD3 R10, R6, 0x30, RZ ;  /* 0x00000030060a7810 */ /* 0x000fe20007ffe0ff */
[----:B------:R-:W-:Y:S03]  /*15a80*/  BSSY B0, `(.L_x_456) ;  /* 0x0000014000007945 */ /* 0x000fe60003800000 */
[----:B------:R-:W-:-:S13]  /*15a90*/  ISETP.GE.AND P0, PT, R10, UR17, PT ;  /* 0x000000110a007c0c */ /* 0x000fda000bf06270 */
[----:B------:R-:W-:Y:S05]  /*15aa0*/  @P0 BRA `(.L_x_457) ;  /* 0x0000011000000947 */ /* 0x000fea0003800000 */
[----:B-1----:R-:W-:Y:S01]  /*15ab0*/  IADD3 R2, P0, R4, 0x30, RZ ;  /* 0x0000003004027810 */ /* 0x002fe20007f1e0ff */
        /* <DEDUP_REMOVED lines=16> */
.L_x_457:
[----:B------:R-:W-:Y:S05]  /*15bc0*/  BSYNC B0 ;  /* 0x0000000000007941 */ /* 0x000fea0003800000 */
.L_x_456:
[----:B------:R-:W-:-:S04]  /*15bd0*/  ISETP.NE.AND P6, PT, R15, RZ, PT ;  /* 0x000000ff0f00720c */ /* 0x000fc80003fc5270 */
        /* <DEDUP_REMOVED lines=34> */
.L_x_458:
        /* <DEDUP_REMOVED lines=16> */
.L_x_1080:


//--------------------- .text._ZN5flash16flash_fwd_kernelI23Flash_fwd_kernel_traitsILi256ELi64ELi64ELi4ELb0ELb0EN7cutlass10bfloat16_tE19Flash_kernel_traitsILi256ELi64ELi64ELi4ES3_EELb1ELb1ELb0ELb0ELb0ELb0ELb0ELb1EEEvNS_16Flash_fwd_paramsE --------------------------
	.section	.text._ZN5flash16flash_fwd_kernelI23Flash_fwd_kernel_traitsILi256ELi64ELi64ELi4ELb0ELb0EN7cutlass10bfloat16_tE19Flash_kernel_traitsILi256ELi64ELi64ELi4ES3_EELb1ELb1ELb0ELb0ELb0ELb0ELb0ELb1EEEvNS_16Flash_fwd_paramsE,"ax",@progbits
	.sectioninfo	@"SHI_REGISTERS=255"
	.align	128
        .global         _ZN5flash16flash_fwd_kernelI23Flash_fwd_kernel_traitsILi256ELi64ELi64ELi4ELb0ELb0EN7cutlass10bfloat16_tE19Flash_kernel_traitsILi256ELi64ELi64ELi4ES3_EELb1ELb1ELb0ELb0ELb0ELb0ELb0ELb1EEEvNS_16Flash_fwd_paramsE
        .type           _ZN5flash16flash_fwd_kernelI23Flash_fwd_kernel_traitsILi256ELi64ELi64ELi4ELb0ELb0EN7cutlass10bfloat16_tE19Flash_kernel_traitsILi256ELi64ELi64ELi4ES3_EELb1ELb1ELb0ELb0ELb0ELb0ELb0ELb1EEEvNS_16Flash_fwd_paramsE,@function
        .size           _ZN5flash16flash_fwd_kernelI23Flash_fwd_kernel_traitsILi256ELi64ELi64ELi4ELb0ELb0EN7cutlass10bfloat16_tE19Flash_kernel_traitsILi256ELi64ELi64ELi4ES3_EELb1ELb1ELb0ELb0ELb0ELb0ELb0ELb1EEEvNS_16Flash_fwd_paramsE,(.L_x_1081 - _ZN5flash16flash_fwd_kernelI23Flash_fwd_kernel_traitsILi256ELi64ELi64ELi4ELb0ELb0EN7cutlass10bfloat16_tE19Flash_kernel_traitsILi256ELi64ELi64ELi4ES3_EELb1ELb1ELb0ELb0ELb0ELb0ELb0ELb1EEEvNS_16Flash_fwd_paramsE)
        .other          _ZN5flash16flash_fwd_kernelI23Flash_fwd_kernel_traitsILi256ELi64ELi64ELi4ELb0ELb0EN7cutlass10bfloat16_tE19Flash_kernel_traitsILi256ELi64ELi64ELi4ES3_EELb1ELb1ELb0ELb0ELb0ELb0ELb0ELb1EEEvNS_16Flash_fwd_paramsE,@"STO_CUDA_ENTRY STV_DEFAULT"
_ZN5flash16flash_fwd_kernelI23Flash_fwd_kernel_traitsILi256ELi64ELi64ELi4ELb0ELb0EN7cutlass10bfloat16_tE19Flash_kernel_traitsILi256ELi64ELi64ELi4ES3_EELb1ELb1ELb0ELb0ELb0ELb0ELb0ELb1EEEvNS_16Flash_fwd_paramsE:
.text._ZN5flash16flash_fwd_kernelI23Flash_fwd_kernel_traitsILi256ELi64ELi64ELi4ELb0ELb0EN7cutlass10bfloat16_tE19Flash_kernel_traitsILi256ELi64ELi64ELi4ES3_EELb1ELb1ELb0ELb0ELb0ELb0ELb0ELb1EEEvNS_16Flash_fwd_paramsE:
        /* <DEDUP_REMOVED lines=12> */
[----:B------:R-:W-:-:S03]  /*00c0*/  ULDC.64 UR4, c[0x0][0x240] ;  /* 0x0000900000047ab9 */ /* 0x000fc60000000a00 */
[----:B------:R-:W3:Y:S04]  /*00d0*/  @P2 LDG.E.64 R8, [R8.64] ;  /* 0x0000001008082981 */ /* 0x000ee8000c1e1b00 */
[----:B------:R-:W4:Y:S01]  /*00e0*/  @P2 LDG.E.64 R4, [R2.64] ;  /* 0x0000001002042981 */ /* 0x000f22000c1e1b00 */
[----:B------:R-:W5:Y:S01]  /*00f0*/  S2UR UR20, SR_CTAID.Y ;  /* 0x00000000001479c3 */ /* 0x000f620000002600 */
[----:B------:R-:W-:Y:S02]  /*0100*/  UISETP.NE.U32.AND UP2, UPT, URZ, UR4, UPT ;  /* 0x000000043f00728c */ /* 0x000fe4000bf45070 */
[----:B------:R-:W-:Y:S02]  /*0110*/  UMOV UR9, 0x4 ;  /* 0x0000000400097882 */ /* 0x000fe40000000000 */
[----:B------:R-:W-:-:S02]  /*0120*/  UISETP.NE.AND.EX UP2, UPT, URZ, UR5, UPT, UP2 ;  /* 0x000000053f00728c */ /* 0x000fc4000bf45320 */
[----:B------:R-:W-:Y:S01]  /*0130*/  ULDC.64 UR14, c[0x0][0x240] ;  /* 0x00009000000e7ab9 */ /* 0x000fe20000000a00 */
[----:B------:R-:W1:Y:S01]  /*0140*/  S2UR UR11, SR_CTAID.Z ;  /* 0x00000000000b79c3 */ /* 0x000e620000002700 */
[----:B------:R-:W-:Y:S02]  /*0150*/  ULDC.64 UR4, c[0x0][0x250] ;  /* 0x0000940000047ab9 */ /* 0x000fe40000000a00 */
[----:B------:R-:W-:Y:S01]  /*0160*/  PLOP3.LUT P0, PT, PT, PT, UP2, 0x80, 0x0 ;  /* 0x000000000000781c */ /* 0x000fe20003f0f028 */
[----:B------:R-:W-:Y:S02]  /*0170*/  UISETP.NE.U32.AND UP0, UPT, URZ, UR4, UPT ;  /* 0x000000043f00728c */ /* 0x000fe4000bf05070 */
[----:B------:R-:W-:Y:S02]  /*0180*/  ULDC.U8 UR8, c[0x0][0x312] ;  /* 0x0000c48000087ab9 */ /* 0x000fe40000000000 */
[----:B------:R-:W-:Y:S02]  /*0190*/  UISETP.NE.AND UP3, UPT, UR8, URZ, UPT ;  /* 0x0000003f0800728c */ /* 0x000fe4000bf65270 */
[----:B------:R-:W-:-:S03]  /*01a0*/  UISETP.NE.AND.EX UP0, UPT, URZ, UR5, UPT, UP0 ;  /* 0x000000053f00728c */ /* 0x000fc6000bf05300 */
[----:B------:R-:W-:Y:S02]  /*01b0*/  ULDC.64 UR4, c[0x0][0x250] ;  /* 0x0000940000047ab9 */ /* 0x000fe40000000a00 */
[----:B-----5:R-:W-:-:S06]  /*01c0*/  UIMAD.WIDE UR14, UR20, UR9, UR14 ;  /* 0x00000009140e72a5 */ /* 0x020fcc000f8e020e */
[----:B------:R-:W-:Y:S01]  /*01d0*/  MOV R14, UR14 ;  /* 0x0000000e000e7c02 */ /* 0x000fe20008000f00 */
[----:B------:R-:W-:Y:S01]  /*01e0*/  IMAD.U32 R15, RZ, RZ, UR15 ;  /* 0x0000000fff0f7e24 */ /* 0x000fe2000f8e00ff */
[----:B-1----:R-:W-:-:S06]  /*01f0*/  ULOP3.LUT UR6, UR11, UR12, UR20, 0xfe, !UPT ;  /* 0x0000000c0b067292 */ /* 0x002fcc000f8efe14 */
[----:B--2---:R-:W-:Y:S01]  /*0200*/  LOP3.LUT P3, RZ, R7, UR6, RZ, 0xfc, !PT ;  /* 0x0000000607ff7c12 */ /* 0x004fe2000f86fcff */
[----:B------:R-:W-:Y:S02]  /*0210*/  ULDC.64 UR6, c[0x0][0x248] ;  /* 0x0000920000067ab9 */ /* 0x000fe40000000a00 */
[----:B------:R-:W-:-:S04]  /*0220*/  UISETP.EQ.U32.AND UP1, UPT, URZ, UR6, UPT ;  /* 0x000000063f00728c */ /* 0x000fc8000bf22070 */
[----:B------:R-:W-:-:S03]  /*0230*/  UISETP.EQ.OR.EX UP1, UPT, URZ, UR7, !UP3, UP1 ;  /* 0x000000073f00728c */ /* 0x000fc6000df22710 */
[----:B------:R-:W-:-:S03]  /*0240*/  ULDC.64 UR6, c[0x0][0x248] ;  /* 0x0000920000067ab9 */ /* 0x000fc60000000a00 */
[----:B------:R-:W-:Y:S01]  /*0250*/  @!P3 IMAD.MOV.U32 R10, RZ, RZ, c[0x0][0x308] ;  /* 0x0000c200ff0ab624 */ /* 0x000fe200078e00ff */
[----:B------:R-:W-:Y:S01]  /*0260*/  @!P3 MOV R11, c[0x0][0x30c] ;  /* 0x0000c300000bba02 */ /* 0x000fe20000000f00 */
[----:B------:R-:W-:Y:S02]  /*0270*/  @UP0 UIMAD.WIDE UR4, UR20, UR9, UR4 ;  /* 0x00000009140402a5 */ /* 0x000fe4000f8e0204 */
[----:B------:R-:W-:-:S04]  /*0280*/  UIMAD.WIDE UR6, UR20, UR9, UR6 ;  /* 0x00000009140672a5 */ /* 0x000fc8000f8e0206 */
[----:B------:R-:W-:Y:S02]  /*0290*/  IMAD.U32 R12, RZ, RZ, UR4 ;  /* 0x00000004ff0c7e24 */ /* 0x000fe4000f8e00ff */
[----:B------:R-:W-:Y:S01]  /*02a0*/  IMAD.U32 R13, RZ, RZ, UR5 ;  /* 0x00000005ff0d7e24 */ /* 0x000fe2000f8e00ff */
[----:B---3--:R-:W1:Y:S01]  /*02b0*/  @P2 R2UR UR18, R8 ;  /* 0x00000000081223c2 */ /* 0x008e6200000e0000 */
[----:B----4-:R-:W-:-:S07]  /*02c0*/  @P2 IADD3 R2, P1, R4, c[0x0][0x300], RZ ;  /* 0x0000c00004022a10 */ /* 0x010fce0007f3e0ff */
[----:B------:R-:W2:Y:S01]  /*02d0*/  @P2 R2UR UR19, R9 ;  /* 0x00000000091323c2 */ /* 0x000ea200000e0000 */
[----:B------:R-:W-:-:S05]  /*02e0*/  @P2 IMAD.X R3, RZ, RZ, R5, P1 ;  /* 0x000000ffff032224 */ /* 0x000fca00008e0605 */
[----:B------:R-:W-:Y:S01]  /*02f0*/  @!P3 STG.E.64 [R10.64+0x8], R2 ;  /* 0x000008020a00b986 */ /* 0x000fe2000c101b10 */
[----:B-1----:R-:W-:Y:S02]  /*0300*/  IMAD.U32 R8, RZ, RZ, UR18 ;  /* 0x00000012ff087e24 */ /* 0x002fe4000f8e00ff */
[----:B--2---:R-:W-:-:S05]  /*0310*/  IMAD.U32 R9, RZ, RZ, UR19 ;  /* 0x00000013ff097e24 */ /* 0x004fca000f8e00ff */
[----:B------:R1:W-:Y:S04]  /*0320*/  @!P3 STG.E.64 [R10.64], R8 ;  /* 0x000000080a00b986 */ /* 0x0003e8000c101b10 */
[----:B------:R-:W2:Y:S04]  /*0330*/  @P0 LDG.E R0, [R14.64] ;  /* 0x000000100e000981 */ /* 0x000ea8000c1e1900 */
[----:B------:R-:W3:Y:S01]  /*0340*/  @P0 LDG.E R5, [R14.64+0x4] ;  /* 0x000004100e050981 */ /* 0x000ee2000c1e1900 */
[----:B------:R-:W-:Y:S02]  /*0350*/  PLOP3.LUT P1, PT, PT, PT, UP0, 0x80, 0x0 ;  /* 0x000000000000781c */ /* 0x000fe40003f2f008 */
[----:B------:R-:W-:-:S11]  /*0360*/  PLOP3.LUT P2, PT, PT, PT, UP1, 0x80, 0x0 ;  /* 0x000000000000781c */ /* 0x000fd60003f4f018 */
[----:B------:R-:W4:Y:S01]  /*0370*/  @P1 LDG.E R6, [R12.64] ;  /* 0x000000100c061981 */ /* 0x000f22000c1e1900 */
[----:B-1----:R-:W-:Y:S01]  /*0380*/  MOV R8, UR6 ;  /* 0x0000000600087c02 */ /* 0x002fe20008000f00 */
[----:B------:R-:W-:-:S05]  /*0390*/  IMAD.U32 R9, RZ, RZ, UR7 ;  /* 0x00000007ff097e24 */ /* 0x000fca000f8e00ff */
[----:B------:R-:W5:Y:S01]  /*03a0*/  @!P2 LDG.E R10, [R8.64] ;  /* 0x00000010080aa981 */ /* 0x000f62000c1e1900 */
[----:B------:R-:W-:Y:S01]  /*03b0*/  UMOV UR10, 0xffffffff ;  /* 0xffffffff000a7882 */ /* 0x000fe20000000000 */
[----:B------:R-:W1:Y:S01]  /*03c0*/  LDC.U8 R247, c[0x0][0x2d8] ;  /* 0x0000b600fff77b82 */ /* 0x000e620000000000 */
[----:B------:R-:W-:Y:S02]  /*03d0*/  UMOV UR23, URZ ;  /* 0x0000003f00177c82 */ /* 0x000fe40008000000 */
[----:B------:R-:W-:Y:S01]  /*03e0*/  UMOV UR24, 0xffffffff ;  /* 0xffffffff00187882 */ /* 0x000fe20000000000 */
[----:B------:R-:W-:-:S04]  /*03f0*/  SHF.R.S32.HI R4, RZ, 0x1f, R7 ;  /* 0x0000001fff047819 */ /* 0x000fc80000011407 */
[----:B--2---:R-:W2:Y:S08]  /*0400*/  @P0 R2UR UR10, R0 ;  /* 0x00000000000a03c2 */ /* 0x004eb000000e0000 */
[----:B---3--:R-:W2:Y:S01]  /*0410*/  @P0 R2UR UR15, R5 ;  /* 0x00000000050f03c2 */ /* 0x008ea200000e0000 */
[----:B------:R-:W-:-:S04]  /*0420*/  ISETP.NE.U32.AND P0, PT, RZ, c[0x0][0x248], PT ;  /* 0x00009200ff007a0c */ /* 0x000fc80003f05070 */
[----:B------:R-:W-:-:S03]  /*0430*/  ISETP.NE.AND.EX P0, PT, RZ, c[0x0][0x24c], PT, P0 ;  /* 0x00009300ff007a0c */ /* 0x000fc60003f05300 */
[----:B----4-:R3:W4:Y:S01]  /*0440*/  @P1 R2UR UR23, R6 ;  /* 0x00000000061713c2 */ /* 0x01072200000e0000 */
[----:B--2---:R-:W-:-:S07]  /*0450*/  @UP2 UIADD3 UR15, UR15, -UR10, URZ ;  /* 0x8000000a0f0f2290 */ /* 0x004fce000fffe03f */
[----:B-----5:R3:W2:Y:S01]  /*0460*/  @!P2 R2UR UR24, R10 ;  /* 0x000000000a18a3c2 */ /* 0x0206a200000e0000 */
[----:B------:R-:W-:Y:S01]  /*0470*/  LEA.HI R0, R4, R7, RZ, 0x5 ;  /* 0x0000000704007211 */ /* 0x000fe200078f28ff */
[----:B------:R-:W-:Y:S01]  /*0480*/  @!UP2 ULDC UR15, c[0x0][0x214] ;  /* 0x00008500000faab9 */ /* 0x000fe20000000800 */
        /* <DEDUP_REMOVED lines=8> */
.L_x_459:
[----:B-1----:R-:W-:Y:S02]  /*0510*/  ULDC UR6, c[0x0][0x218] ;  /* 0x0000860000067ab9 */ /* 0x002fe40000000800 */
.L_x_460:
        /* <DEDUP_REMOVED lines=37> */
[----:B------:R-:W-:Y:S01]  /*0770*/  LOP3.LUT R6, R0, 0xffffffe0, RZ, 0xc0, !PT ;  /* 0xffffffe000067812 */ /* 0x000fe200078ec0ff */
[----:B------:R-:W-:Y:S02]  /*0780*/  UISETP.NE.AND UP0, UPT, UR24, -0x1, UPT ;  /* 0xffffffff1800788c */ /* 0x000fe4000bf05270 */
[----:B------:R-:W-:Y:S02]  /*0790*/  ULDC.64 UR4, c[0x0][0x190] ;  /* 0x0000640000047ab9 */ /* 0x000fe40000000a00 */
[----:B------:R-:W-:Y:S01]  /*07a0*/  ULDC.64 UR6, c[0x0][0x178] ;  /* 0x00005e0000067ab9 */ /* 0x000fe20000000a00 */
[----:B------:R-:W-:Y:S01]  /*07b0*/  IMAD.IADD R9, R7, 0x1, -R6 ;  /* 0x0000000107097824 */ /* 0x000fe200078e0a06 */
[----:B------:R-:W-:-:S03]  /*07c0*/  PLOP3.LUT P0, PT, PT, PT, UP0, 0x80, 0x0 ;  /* 0x000000000000781c */ /* 0x000fc60003f0f008 */
[----:B------:R-:W-:Y:S01]  /*07d0*/  @UP1 UIMAD.WIDE.U32 UR26, UR10, UR4, URZ ;  /* 0x000000040a1a12a5 */ /* 0x000fe2000f8e003f */
[----:B------:R-:W-:Y:S01]  /*07e0*/  SHF.R.S32.HI R6, RZ, 0x1f, R9 ;  /* 0x0000001fff067819 */ /* 0x000fe20000011409 */
[----:B------:R-:W-:Y:S02]  /*07f0*/  @UP0 UIADD3 UR25, UR23, UR24, URZ ;  /* 0x0000001817190290 */ /* 0x000fe4000fffe03f */
[----:B------:R-:W-:Y:S02]  /*0800*/  @UP1 UIMAD UR21, UR10, UR5, UR27 ;  /* 0x000000050a1512a4 */ /* 0x000fe4000f8e021b */
[----:B------:R-:W-:Y:S02]  /*0810*/  @!UP1 USHF.R.S32.HI UR22, URZ, 0x1f, UR20 ;  /* 0x0000001f3f169899 */ /* 0x000fe40008011414 */
[----:B------:R-:W-:Y:S02]  /*0820*/  ULDC.64 UR4, c[0x0][0x198] ;  /* 0x0000660000047ab9 */ /* 0x000fe40000000a00 */
[----:B------:R-:W-:-:S02]  /*0830*/  @UP0 UIMAD.WIDE.U32 UR28, UR25, UR4, URZ ;  /* 0x00000004191c02a5 */ /* 0x000fc4000f8e003f */
[----:B------:R-:W-:Y:S02]  /*0840*/  @!UP1 UIMAD UR22, UR22, UR6, URZ ;  /* 0x00000006161692a4 */ /* 0x000fe4000f8e023f */
[----:B------:R-:W-:Y:S02]  /*0850*/  @UP0 UIMAD UR25, UR25, UR5, UR29 ;  /* 0x00000005191902a4 */ /* 0x000fe4000f8e021d */
[----:B------:R-:W-:Y:S02]  /*0860*/  ULDC UR4, c[0x0][0x224] ;  /* 0x0000890000047ab9 */ /* 0x000fe40000000800 */
[----:B------:R-:W-:Y:S02]  /*0870*/  ULDC UR5, c[0x0][0x1c0] ;  /* 0x0000700000057ab9 */ /* 0x000fe40000000800 */
[----:B------:R-:W-:Y:S02]  /*0880*/  UIMAD UR5, UR20, UR5, UR11 ;  /* 0x00000005140572a4 */ /* 0x000fe4000f8e020b */
[----:B------:R-:W-:-:S02]  /*0890*/  @!UP1 UIMAD UR7, UR20, UR7, UR22 ;  /* 0x00000007140792a4 */ /* 0x000fc4000f8e0216 */
[----:B------:R-:W-:Y:S02]  /*08a0*/  UIMAD UR4, UR5, UR4, UR13 ;  /* 0x00000004050472a4 */ /* 0x000fe4000f8e020d */
[----:B------:R-:W-:Y:S02]  /*08b0*/  USHF.L.U32 UR5, UR5, 0x5, URZ ;  /* 0x0000000505057899 */ /* 0x000fe4000800063f */
[----:B------:R-:W-:Y:S02]  /*08c0*/  ULDC UR22, c[0x0][0x228] ;  /* 0x00008a0000167ab9 */ /* 0x000fe40000000800 */
[----:B------:R-:W-:Y:S02]  /*08d0*/  @!UP1 UIMAD.WIDE.U32 UR30, UR20, UR6, URZ ;  /* 0x00000006141e92a5 */ /* 0x000fe4000f8e003f */
[----:B------:R-:W-:Y:S01]  /*08e0*/  UIMAD UR22, UR4, UR22, URZ ;  /* 0x00000016041672a4 */ /* 0x000fe2000f8e023f */
[----:B------:R-:W-:Y:S01]  /*08f0*/  IADD3 R215, P2, P1, R2, UR5, R9 ;  /* 0x0000000502d77c10 */ /* 0x000fe2000f95e009 */
[----:B------:R-:W-:-:S02]  /*0900*/  USHF.R.S32.HI UR4, URZ, 0x1f, UR5 ;  /* 0x0000001f3f047899 */ /* 0x000fc40008011405 */
[----:B------:R-:W-:Y:S02]  /*0910*/  @UP1 UMOV UR6, UR26 ;  /* 0x0000001a00061c82 */ /* 0x000fe40008000000 */
[----:B------:R-:W-:Y:S02]  /*0920*/  @!UP1 UIADD3 UR21, UR31, UR7, URZ ;  /* 0x000000071f159290 */ /* 0x000fe4000fffe03f */
[----:B------:R-:W-:Y:S01]  /*0930*/  IADD3.X R6, R3, UR4, R6, P2, P1 ;  /* 0x0000000403067c10 */ /* 0x000fe200097e2406 */
[----:B------:R-:W-:Y:S02]  /*0940*/  @!UP1 UMOV UR6, UR30 ;  /* 0x0000001e00069c82 */ /* 0x000fe40008000000 */
[----:B------:R-:W-:Y:S01]  /*0950*/  @UP0 UMOV UR26, UR28 ;  /* 0x0000001c001a0c82 */ /* 0x000fe20008000000 */
[----:B------:R-:W-:Y:S05]  /*0960*/  @P0 BRA `(.L_x_462) ;  /* 0x000000c000000947 */ /* 0x000fea0003800000 */
[----:B------:R-:W-:Y:S02]  /*0970*/  USHF.R.S32.HI UR25, URZ, 0x1f, UR23 ;  /* 0x0000001f3f197899 */ /* 0x000fe40008011417 */
[----:B------:R-:W-:-:S02]  /*0980*/  ULDC.64 UR4, c[0x0][0x198] ;  /* 0x0000660000047ab9 */ /* 0x000fc40000000a00 */
[----:B------:R-:W-:Y:S02]  /*0990*/  UIMAD UR25, UR25, UR4, URZ ;  /* 0x00000004191972a4 */ /* 0x000fe4000f8e023f */
[----:B------:R-:W-:Y:S02]  /*09a0*/  UIMAD.WIDE.U32 UR26, UR23, UR4, URZ ;  /* 0x00000004171a72a5 */ /* 0x000fe4000f8e003f */
[----:B------:R-:W-:Y:S02]  /*09b0*/  UIMAD UR25, UR23, UR5, UR25 ;  /* 0x00000005171972a4 */ /* 0x000fe4000f8e0219 */
[----:B------:R-:W-:Y:S02]  /*09c0*/  USHF.R.S32.HI UR7, URZ, 0x1f, UR20 ;  /* 0x0000001f3f077899 */ /* 0x000fe40008011414 */
[----:B------:R-:W-:Y:S02]  /*09d0*/  ULDC.64 UR4, c[0x0][0x180] ;  /* 0x0000600000047ab9 */ /* 0x000fe40000000a00 */
[----:B------:R-:W-:-:S02]  /*09e0*/  UIADD3 UR27, UR27, UR25, URZ ;  /* 0x000000191b1b7290 */ /* 0x000fc4000fffe03f */
[----:B------:R-:W-:Y:S02]  /*09f0*/  UIMAD UR7, UR7, UR4, URZ ;  /* 0x00000004070772a4 */ /* 0x000fe4000f8e023f */
[----:B------:R-:W-:Y:S02]  /*0a00*/  UIMAD.WIDE.U32 UR26, UR20, UR4, UR26 ;  /* 0x00000004141a72a5 */ /* 0x000fe4000f8e001a */
[----:B------:R-:W-:-:S04]  /*0a10*/  UIMAD UR5, UR20, UR5, UR7 ;  /* 0x00000005140572a4 */ /* 0x000fc8000f8e0207 */
[----:B------:R-:W-:Y:S02]  /*0a20*/  UIADD3 UR25, UR27, UR5, URZ ;  /* 0x000000051b197290 */ /* 0x000fe4000fffe03f */
.L_x_462:
        /* <DEDUP_REMOVED lines=19> */
[----:B------:R-:W-:Y:S02]  /*0b60*/  UIMAD UR4, UR7, UR27, UR4 ;  /* 0x0000001b070472a4 */ /* 0x000fe4000f8e0204 */
[----:B------:R-:W-:Y:S02]  /*0b70*/  USHF.R.S32.HI UR27, URZ, 0x1f, UR11 ;  /* 0x0000001f3f1b7899 */ /* 0x000fe4000801140b */
        /* <DEDUP_REMOVED lines=11> */
[----:B------:R-:W-:Y:S02]  /*0c30*/  @!UP1 UIADD3 UR24, -UR24, URZ, URZ ;  /* 0x0000003f18189290 */ /* 0x000fe4000fffe13f */
[----:B------:R-:W-:Y:S02]  /*0c40*/  @UP0 UIMAD.WIDE.U32 UR30, UR28, UR4, URZ ;  /* 0x000000041c1e02a5 */ /* 0x000fe4000f8e003f */
[----:B------:R-:W-:Y:S02]  /*0c50*/  @!UP2 ULOP3.LUT UR24, URZ, UR7, URZ, 0x33, !UPT ;  /* 0x000000073f18a292 */ /* 0x000fe4000f8e333f */
[----:B------:R-:W-:-:S02]  /*0c60*/  @UP0 UIMAD UR28, UR28, UR5, UR31 ;  /* 0x000000051c1c02a4 */ /* 0x000fc4000f8e021f */
        /* <DEDUP_REMOVED lines=14> */
.L_x_463:
[CC--:B------:R-:W-:Y:S01]  /*0d50*/  LEA.HI R8, R4.reuse, R7.reuse, RZ, 0x3 ;  /* 0x0000000704087211 */ /* 0x0c0fe200078f18ff */
[----:B------:R-:W1:Y:S01]  /*0d60*/  S2R R14, SR_CTAID.Z ;  /* 0x00000000000e7919 */ /* 0x000e620000002700 */
[-C--:B------:R-:W-:Y:S01]  /*0d70*/  LEA.HI R3, R4, R7.reuse, RZ, 0x4 ;  /* 0x0000000704037211 */ /* 0x080fe200078f20ff */
[----:B------:R-:W-:Y:S01]  /*0d80*/  ULDC.64 UR4, c[0x0][0x1b8] ;  /* 0x00006e0000047ab9 */ /* 0x000fe20000000a00 */
[----:B------:R-:W-:Y:S01]  /*0d90*/  SHF.R.S32.HI R18, RZ, 0x3, R8 ;  /* 0x00000003ff127819 */ /* 0x000fe20000011408 */
[----:B------:R-:W-:Y:S01]  /*0da0*/  UIMAD UR4, UR29, UR4, URZ ;  /* 0x000000041d0472a4 */ /* 0x000fe2000f8e023f */
[----:B------:R-:W-:Y:S01]  /*0db0*/  LOP3.LUT R8, R8, 0xfffffff8, RZ, 0xc0, !PT ;  /* 0xfffffff808087812 */ /* 0x000fe200078ec0ff */
[----:B------:R-:W-:Y:S01]  /*0dc0*/  IMAD.U32 R226, RZ, RZ, UR24 ;  /* 0x00000018ffe27e24 */ /* 0x000fe2000f8e00ff */
[----:B------:R-:W-:Y:S01]  /*0dd0*/  SHF.R.S32.HI R10, RZ, 0x4, R3 ;  /* 0x00000004ff0a7819 */ /* 0x000fe20000011403 */
[----:B------:R-:W-:Y:S01]  /*0de0*/  IMAD.SHL.U32 R248, R18, 0x40, RZ ;  /* 0x0000004012f87824 */ /* 0x000fe200078e00ff */
[----:B------:R-:W-:Y:S01]  /*0df0*/  LOP3.LUT R2, R3, 0xfffffff0, RZ, 0xc0, !PT ;  /* 0xfffffff003027812 */ /* 0x000fe200078ec0ff */
[----:B------:R-:W-:Y:S01]  /*0e00*/  IMAD.IADD R8, R7, 0x1, -R8 ;  /* 0x0000000107087824 */ /* 0x000fe200078e0a08 */
[----:B------:R-:W-:Y:S01]  /*0e10*/  LEA.HI R213, R3, R10, RZ, 0x1 ;  /* 0x0000000a03d57211 */ /* 0x000fe200078f08ff */
[----:B------:R-:W-:Y:S01]  /*0e20*/  UIMAD UR20, UR24, UR5, UR4 ;  /* 0x00000005181472a4 */ /* 0x000fe2000f8e0204 */
[----:B------:R-:W-:Y:S01]  /*0e30*/  LOP3.LUT R248, R248, 0x1c0, RZ, 0xc0, !PT ;  /* 0x000001c0f8f87812 */ /* 0x000fe200078ec0ff */
[----:B------:R-:W-:Y:S01]  /*0e40*/  IMAD.SHL.U32 R88, R8, 0x8, RZ ;  /* 0x0000000808587824 */ /* 0x000fe200078e00ff */
[----:B------:R-:W-:Y:S01]  /*0e50*/  LEA.HI R11, R4, R7, RZ, 0x6 ;  /* 0x00000007040b7211 */ /* 0x000fe200078f30ff */
[----:B------:R-:W-:Y:S01]  /*0e60*/  IMAD.IADD R2, R7, 0x1, -R2 ;  /* 0x0000000107027824 */ /* 0x000fe200078e0a02 */
[----:B------:R-:W-:Y:S01]  /*0e70*/  SHF.R.S32.HI R19, RZ, 0x1f, R18 ;  /* 0x0000001fff137819 */ /* 0x000fe20000011412 */
[----:B------:R-:W-:Y:S01]  /*0e80*/  ULDC.64 UR4, c[0x0][0x1a8] ;  /* 0x00006a0000047ab9 */ /* 0x000fe20000000a00 */
[----:B------:R-:W-:Y:S01]  /*0e90*/  LOP3.LUT R3, R248, 0x38, R88, 0xf8, !PT ;  /* 0x00000038f8037812 */ /* 0x000fe200078ef858 */
[----:B------:R-:W-:Y:S01]  /*0ea0*/  IMAD.SHL.U32 R11, R11, 0x8, RZ ;  /* 0x000000080b0b7824 */ /* 0x000fe200078e00ff */
[----:B------:R-:W-:Y:S01]  /*0eb0*/  SHF.R.U32.HI R248, RZ, 0x3, R248 ;  /* 0x00000003fff87819 */ /* 0x000fe200000116f8 */
[----:B------:R-:W-:Y:S01]  /*0ec0*/  IMAD R13, R19, c[0x0][0x198], RZ ;  /* 0x00006600130d7a24 */ /* 0x000fe200078e02ff */
[----:B------:R-:W-:Y:S01]  /*0ed0*/  SHF.R.S32.HI R89, RZ, 0x1f, R88 ;  /* 0x0000001fff597819 */ /* 0x000fe20000011458 */
[----:B------:R-:W-:Y:S01]  /*0ee0*/  UIMAD UR4, UR27, UR4, URZ ;  /* 0x000000041b0472a4 */ /* 0x000fe2000f8e023f */
[----:B------:R-:W-:Y:S01]  /*0ef0*/  LOP3.LUT R248, R3, R248, RZ, 0x3c, !PT ;  /* 0x000000f803f87212 */ /* 0x000fe200078e3cff */
[C---:B------:R-:W-:Y:S01]  /*0f00*/  IMAD R4, R18.reuse, c[0x0][0x19c], R13 ;  /* 0x0000670012047a24 */ /* 0x040fe200078e020d */
[----:B------:R-:W-:Y:S01]  /*0f10*/  SHF.R.S32.HI R3, RZ, 0x1f, R2 ;  /* 0x0000001fff037819 */ /* 0x000fe20000011402 */
[----:B------:R-:W-:Y:S01]  /*0f20*/  IMAD.WIDE.U32 R12, R18, c[0x0][0x1a0], R88 ;  /* 0x00006800120c7a25 */ /* 0x000fe200078e0058 */
[----:B------:R-:W-:Y:S01]  /*0f30*/  IADD3 R16, P0, R88, UR6, RZ ;  /* 0x0000000658107c10 */ /* 0x000fe2000ff1e0ff */
[----:B------:R-:W-:Y:S01]  /*0f40*/  ULDC.64 UR6, c[0x0][0x1b0] ;  /* 0x00006c0000067ab9 */ /* 0x000fe20000000a00 */
[----:B------:R-:W-:Y:S01]  /*0f50*/  LEA.HI R3, R3, R2, RZ, 0x3 ;  /* 0x0000000203037211 */ /* 0x000fe200078f18ff */
[----:B------:R-:W-:Y:S01]  /*0f60*/  UIMAD UR6, UR29, UR6, URZ ;  /* 0x000000061d0672a4 */ /* 0x000fe2000f8e023f */
[----:B------:R-:W-:Y:S01]  /*0f70*/  IADD3.X R17, R89, UR21, RZ, P0, !PT ;  /* 0x0000001559117c10 */ /* 0x000fe200087fe4ff */
[----:B------:R2:W-:Y:S01]  /*0f80*/  STL.64 [R1+0x10], R88 ;  /* 0x0000105801007387 */ /* 0x0005e20000100a00 */
[----:B------:R-:W-:Y:S01]  /*0f90*/  LOP3.LUT R5, R3, 0xfffffff8, RZ, 0xc0, !PT ;  /* 0xfffffff803057812 */ /* 0x000fe200078ec0ff */
[----:B------:R-:W-:Y:S01]  /*0fa0*/  UIMAD UR7, UR24, UR7, UR6 ;  /* 0x00000007180772a4 */ /* 0x000fe2000f8e0206 */
[----:B------:R-:W-:Y:S01]  /*0fb0*/  LOP3.LUT R248, R248, 0xfffffe00, R11, 0xf8, !PT ;  /* 0xfffffe00f8f87812 */ /* 0x000fe200078ef80b */
[----:B-1----:R-:W-:Y:S01]  /*0fc0*/  IMAD.WIDE.U32 R14, R14, c[0x0][0x1a8], R16 ;  /* 0x00006a000e0e7a25 */ /* 0x002fe200078e0010 */
[----:B------:R-:W-:Y:S01]  /*0fd0*/  IADD3 R12, P0, R12, UR30, RZ ;  /* 0x0000001e0c0c7c10 */ /* 0x000fe2000ff1e0ff */
[----:B------:R-:W-:Y:S01]  /*0fe0*/  UIADD3 UR6, -UR13, UR15, URZ ;  /* 0x0000000f0d067290 */ /* 0x000fe2000fffe13f */
[----:B------:R-:W-:Y:S01]  /*0ff0*/  LOP3.LUT R213, R213, 0xfffffffe, RZ, 0xc0, !PT ;  /* 0xfffffffed5d57812 */ /* 0x000fe200078ec0ff */
[----:B------:R-:W-:Y:S01]  /*1000*/  IMAD R11, R19, c[0x0][0x1a0], RZ ;  /* 0x00006800130b7a24 */ /* 0x000fe200078e02ff */
[----:B------:R-:W-:Y:S01]  /*1010*/  SHF.R.S32.HI R252, RZ, 0x1f, R0 ;  /* 0x0000001ffffc7819 */ /* 0x000fe20000011400 */
[----:B------:R-:W-:Y:S01]  /*1020*/  IMAD.WIDE.U32 R16, R18, c[0x0][0x198], R88 ;  /* 0x0000660012107a25 */ /* 0x000fe200078e0058 */
[----:B------:R-:W-:Y:S01]  /*1030*/  UIMAD UR4, UR11, UR5, UR4 ;  /* 0x000000050b0472a4 */ /* 0x000fe2000f8e0204 */
[----:B------:R-:W-:Y:S01]  /*1040*/  BSSY B0, `(.L_x_464) ;  /* 0x0000053000007945 */ /* 0x000fe20003800000 */
[----:B------:R-:W-:Y:S01]  /*1050*/  IADD3 R251, R88, 0x40, RZ ;  /* 0x0000004058fb7810 */ /* 0x000fe20007ffe0ff */
[----:B------:R-:W-:Y:S01]  /*1060*/  IMAD.IADD R5, R2, 0x1, -R5 ;  /* 0x0000000102057824 */ /* 0x000fe200078e0a05 */
[----:B------:R-:W-:Y:S01]  /*1070*/  IADD3 R16, P1, R16, UR26, RZ ;  /* 0x0000001a10107c10 */ /* 0x000fe2000ff3e0ff */
[----:B------:R-:W-:Y:S01]  /*1080*/  IMAD R2, R18, c[0x0][0x1a4], R11 ;  /* 0x0000690012027a24 */ /* 0x000fe200078e020b */
[----:B------:R-:W-:Y:S01]  /*1090*/  IADD3 R21, R15, UR4, RZ ;  /* 0x000000040f157c10 */ /* 0x000fe2000fffe0ff */
[----:B------:R-:W-:Y:S01]  /*10a0*/  IMAD.IADD R213, R10, 0x1, -R213 ;  /* 0x000000010ad57824 */ /* 0x000fe200078e0ad5 */
[----:B------:R-:W-:Y:S01]  /*10b0*/  IADD3.X R17, R17, UR25, R4, P1, !PT ;  /* 0x0000001911117c10 */ /* 0x000fe20008ffe404 */
[----:B------:R-:W-:Y:S01]  /*10c0*/  IMAD.SHL.U32 R3, R3, 0x40, RZ ;  /* 0x0000004003037824 */ /* 0x000fe200078e00ff */
[----:B------:R-:W-:Y:S01]  /*10d0*/  IADD3.X R13, R13, UR28, R2, P0, !PT ;  /* 0x0000001c0d0d7c10 */ /* 0x000fe200087fe402 */
[----:B------:R-:W-:Y:S01]  /*10e0*/  IMAD.U32 R2, RZ, RZ, UR24 ;  /* 0x00000018ff027e24 */ /* 0x000fe2000f8e00ff */
[----:B------:R-:W-:Y:S01]  /*10f0*/  LOP3.LUT P3, RZ, R5, 0x4, RZ, 0xc0, !PT ;  /* 0x0000000405ff7812 */ /* 0x000fe2000786c0ff */
[----:B------:R-:W-:Y:S01]  /*1100*/  IMAD.SHL.U32 R10, R213, 0x8, RZ ;  /* 0x00000008d50a7824 */ /* 0x000fe200078e00ff */
[----:B------:R-:W-:Y:S01]  /*1110*/  LOP3.LUT P2, RZ, R5, 0x2, RZ, 0xc0, !PT ;  /* 0x0000000205ff7812 */ /* 0x000fe2000784c0ff */
[----:B------:R-:W-:Y:S01]  /*1120*/  IMAD.WIDE.U32 R32, R2, c[0x0][0x1b0], R16 ;  /* 0x00006c0002207a25 */ /* 0x000fe200078e0010 */
[----:B------:R-:W-:-:S02]  /*1130*/  SHF.R.S32.HI R17, RZ, 0x5, R0 ;  /* 0x00000005ff117819 */ /* 0x000fc40000011400 */
[----:B------:R-:W-:Y:S01]  /*1140*/  ISETP.GE.AND P0, PT, R18, UR6, PT ;  /* 0x0000000612007c0c */ /* 0x000fe2000bf06270 */
[----:B------:R-:W-:Y:S01]  /*1150*/  IMAD.SHL.U32 R5, R5, 0x40, RZ ;  /* 0x0000004005057824 */ /* 0x000fe200078e00ff */
[----:B------:R-:W-:Y:S01]  /*1160*/  IADD3 R35, R33, UR7, RZ ;  /* 0x0000000721237c10 */ /* 0x000fe2000fffe0ff */
[----:B------:R2:W-:Y:S01]  /*1170*/  STL.64 [R1], R32 ;  /* 0x0000002001007387 */ /* 0x0005e20000100a00 */
[----:B------:R-:W-:Y:S01]  /*1180*/  LEA.HI R252, R252, R17, RZ, 0x2 ;  /* 0x00000011fcfc7211 */ /* 0x000fe200078f10ff */
[----:B------:R-:W-:Y:S01]  /*1190*/  IMAD.WIDE.U32 R226, R226, c[0x0][0x1b8], R12 ;  /* 0x00006e00e2e27a25 */ /* 0x000fe200078e000c */
[----:B------:R-:W-:Y:S01]  /*11a0*/  LOP3.LUT R5, R5, 0x1c0, RZ, 0xc0, !PT ;  /* 0x000001c005057812 */ /* 0x000fe200078ec0ff */
[----:B------:R2:W-:Y:S01]  /*11b0*/  STL [R1+0xc], R35 ;  /* 0x00000c2301007387 */ /* 0x0005e20000100800 */
[----:B------:R-:W-:Y:S01]  /*11c0*/  LOP3.LUT R252, R252, 0xffffffc, RZ, 0xc0, !PT ;  /* 0x0ffffffcfcfc7812 */ /* 0x000fe200078ec0ff */
[----:B------:R-:W-:Y:S01]  /*11d0*/  IMAD.MOV.U32 R0, RZ, RZ, 0x20 ;  /* 0x00000020ff007424 */ /* 0x000fe200078e00ff */
[----:B------:R-:W-:Y:S01]  /*11e0*/  LOP3.LUT R10, R5, 0x8, R10, 0xf8, !PT ;  /* 0x00000008050a7812 */ /* 0x000fe200078ef80a */
[----:B------:R-:W-:Y:S01]  /*11f0*/  IMAD.U32 R23, RZ, RZ, UR12 ;  /* 0x0000000cff177e24 */ /* 0x000fe2000f8e00ff */
[----:B------:R-:W-:Y:S01]  /*1200*/  SHF.R.U32.HI R5, RZ, 0x3, R5 ;  /* 0x00000003ff057819 */ /* 0x000fe20000011605 */
[----:B------:R-:W-:Y:S01]  /*1210*/  IMAD.IADD R252, R17, 0x1, -R252 ;  /* 0x0000000111fc7824 */ /* 0x000fe200078e0afc */
[----:B------:R-:W-:Y:S01]  /*1220*/  IADD3 R229, R227, UR20, RZ ;  /* 0x00000014e3e57c10 */ /* 0x000fe2000fffe0ff */
[----:B------:R-:W-:Y:S01]  /*1230*/  IMAD.WIDE R22, R23, 0x40, R18 ;  /* 0x0000004017167825 */ /* 0x000fe200078e0212 */
[----:B------:R-:W-:-:S02]  /*1240*/  LOP3.LUT R4, R10, R5, RZ, 0x3c, !PT ;  /* 0x000000050a047212 */ /* 0x000fc400078e3cff */
[----:B------:R-:W-:Y:S01]  /*1250*/  SHF.R.S32.HI R10, RZ, 0x1f, R9 ;  /* 0x0000001fff0a7819 */ /* 0x000fe20000011409 */
[----:B------:R-:W-:Y:S01]  /*1260*/  IMAD.MOV.U32 R5, RZ, RZ, 0x10 ;  /* 0x00000010ff057424 */ /* 0x000fe200078e00ff */
[----:B------:R-:W-:Y:S01]  /*1270*/  LOP3.LUT R4, R4, 0xfffffe00, R3, 0xf8, !PT ;  /* 0xfffffe0004047812 */ /* 0x000fe200078ef803 */
[----:B------:R-:W-:Y:S01]  /*1280*/  IMAD.SHL.U32 R248, R248, 0x2, RZ ;  /* 0x00000002f8f87824 */ /* 0x000fe200078e00ff */
[----:B------:R-:W-:Y:S02]  /*1290*/  LEA.HI R10, R10, R9, RZ, 0x2 ;  /* 0x000000090a0a7211 */ /* 0x000fe400078f10ff */
[C---:B------:R-:W-:Y:S02]  /*12a0*/  IADD3 R250, R88.reuse, 0x80, RZ ;  /* 0x0000008058fa7810 */ /* 0x040fe40007ffe0ff */
[----:B------:R-:W-:Y:S02]  /*12b0*/  SHF.R.S32.HI R13, RZ, 0x2, R10 ;  /* 0x00000002ff0d7819 */ /* 0x000fe4000001140a */
[----:B------:R-:W-:-:S02]  /*12c0*/  IADD3 R249, R88, 0xc0, RZ ;  /* 0x000000c058f97810 */ /* 0x000fc40007ffe0ff */
[----:B------:R-:W-:Y:S01]  /*12d0*/  SEL R5, R5, 0xfffffff0, !P2 ;  /* 0xfffffff005057807 */ /* 0x000fe20005000000 */
[----:B------:R-:W-:Y:S01]  /*12e0*/  IMAD R252, R252, 0x10, R13 ;  /* 0x00000010fcfc7824 */ /* 0x000fe200078e020d */
[----:B------:R-:W-:Y:S01]  /*12f0*/  SEL R3, R0, 0xffffffe0, !P3 ;  /* 0xffffffe000037807 */ /* 0x000fe20005800000 */
[----:B------:R-:W-:Y:S05]  /*1300*/  @P0 BRA `(.L_x_465) ;  /* 0x0000026000000947 */ /* 0x000fea0003800000 */
[----:B--2---:R-:W-:Y:S01]  /*1310*/  ISETP.GE.AND P6, PT, R88, c[0x0][0x220], PT ;  /* 0x0000880058007a0c */ /* 0x004fe20003fc6270 */
        /* <DEDUP_REMOVED lines=37> */
.L_x_465:
[----:B--2---:R-:W-:Y:S05]  /*1570*/  BSYNC B0 ;  /* 0x0000000000007941 */ /* 0x004fea0003800000 */
.L_x_464:
[----:B------:R-:W-:Y:S01]  /*1580*/  LOP3.LUT R10, R10, 0x7ffffffc, RZ, 0xc0, !PT ;  /* 0x7ffffffc0a0a7812 */ /* 0x000fe200078ec0ff */
[----:B------:R-:W-:Y:S01]  /*1590*/  ULEA UR4, UR8, UR22, 0x6 ;  /* 0x0000001608047291 */ /* 0x000fe2000f8e303f */
[----:B------:R-:W-:Y:S01]  /*15a0*/  IADD3 R11, R18, 0x10, RZ ;  /* 0x00000010120b7810 */ /* 0x000fe20007ffe0ff */
[----:B------:R-:W-:Y:S02]  /*15b0*/  BSSY B0, `(.L_x_466) ;  /* 0x0000034000007945 */ /* 0x000fe40003800000 */
[----:B------:R-:W-:Y:S01]  /*15c0*/  IMAD.IADD R9, R9, 0x1, -R10 ;  /* 0x0000000109097824 */ /* 0x000fe200078e0a0a */
[----:B------:R-:W-:Y:S01]  /*15d0*/  ISETP.GE.AND P1, PT, R11, UR6, PT ;  /* 0x000000060b007c0c */ /* 0x000fe2000bf26270 */
[----:B------:R-:W-:Y:S02]  /*15e0*/  UIADD3 UR4, UR4, -0x40, URZ ;  /* 0xffffffc004047890 */ /* 0x000fe4000fffe03f */
[----:B------:R-:W-:-:S04]  /*15f0*/  IMAD.SHL.U32 R9, R9, 0x2, RZ ;  /* 0x0000000209097824 */ /* 0x000fc800078e00ff */
[----:B------:R-:W-:Y:S02]  /*1600*/  IMAD R2, R252, c[0x0][0x228], R9 ;  /* 0x00008a00fc027a24 */ /* 0x000fe400078e0209 */
[----:B------:R-:W-:-:S03]  /*1610*/  IMAD.U32 R231, RZ, RZ, UR4 ;  /* 0x00000004ffe77e24 */ /* 0x000fc6000f8e00ff */
[----:B------:R-:W-:Y:S02]  /*1620*/  IADD3 R242, P0, R2, UR4, RZ ;  /* 0x0000000402f27c10 */ /* 0x000fe4000ff1e0ff */
[----:B------:R-:W-:-:S04]  /*1630*/  SHF.R.S32.HI R2, RZ, 0x1f, R2 ;  /* 0x0000001fff027819 */ /* 0x000fc80000011402 */
[----:B------:R-:W-:Y:S01]  /*1640*/  LEA.HI.X.SX32 R231, R231, R2, 0x1, P0 ;  /* 0x00000002e7e77211 */ /* 0x000fe200000f0eff */
        /* <DEDUP_REMOVED lines=12> */
[C---:B-1----:R-:W-:Y:S01]  /*1710*/  @!P5 LEA R26, P6, R24.reuse, c[0x0][0x160], 0x1 ;  /* 0x00005800181ada11 */ /* 0x042fe200078c08ff */
        /* <DEDUP_REMOVED lines=29> */
.L_x_467:
[----:B------:R-:W-:Y:S05]  /*18f0*/  BSYNC B0 ;  /* 0x0000000000007941 */ /* 0x000fea0003800000 */
.L_x_466:
[----:B------:R-:W-:Y:S01]  /*1900*/  IADD3 R10, R18, 0x20, RZ ;  /* 0x00000020120a7810 */ /* 0x000fe20007ffe0ff */
        /* <DEDUP_REMOVED lines=44> */
.L_x_469:
[----:B------:R-:W-:Y:S05]  /*1bd0*/  BSYNC B0 ;  /* 0x0000000000007941 */ /* 0x000fea0003800000 */
.L_x_468:
        /* <DEDUP_REMOVED lines=48> */
.L_x_471:
[----:B------:R-:W-:Y:S05]  /*1ee0*/  BSYNC B0 ;  /* 0x0000000000007941 */ /* 0x000fea0003800000 */
.L_x_470:
        /* <DEDUP_REMOVED lines=11> */
[----:B------:R-:W-:Y:S01]  /*1fa0*/  IMAD.WIDE.U32 R20, R2, UR22, R86 ;  /* 0x0000001602147c25 */ /* 0x000fe2000f8e0056 */
[----:B------:R-:W-:-:S06]  /*1fb0*/  UIMAD UR5, UR21, UR29, UR5 ;  /* 0x0000001d150572a4 */ /* 0x000fcc000f8e0205 */
[----:B--2---:R-:W-:-:S05]  /*1fc0*/  IADD3 R23, R21, UR5, RZ ;  /* 0x0000000515177c10 */ /* 0x004fca000fffe0ff */
        /* <DEDUP_REMOVED lines=34> */
.L_x_473:
[----:B------:R-:W-:Y:S05]  /*21f0*/  BSYNC B0 ;  /* 0x0000000000007941 */ /* 0x000fea0003800000 */
.L_x_472:
        /* <DEDUP_REMOVED lines=41> */
.L_x_475:
[----:B------:R-:W-:Y:S05]  /*2490*/  BSYNC B0 ;  /* 0x0000000000007941 */ /* 0x000fea0003800000 */
.L_x_474:
[----:B------:R-:W-:Y:S01]  /*24a0*/  ISETP.GE.AND P0, PT, R10, UR23, PT ;  /* 0x000000170a007c0c */ /* 0x000fe2000bf06270 */
[----:B------:R-:W-:-:S12]  /*24b0*/  BSSY B0, `(.L_x_476) ;  /* 0x0000027000007945 */ /* 0x000fd80003800000 */
[----:B------:R-:W-:Y:S05]  /*24c0*/  @P0 BRA `(.L_x_477) ;  /* 0x0000025000000947 */ /* 0x000fea0003800000 */
[----:B------:R-:W-:Y:S01]  /*24d0*/  ISETP.GE.AND P5, PT, R88, c[0x0][0x220], PT ;  /* 0x0000880058007a0c */ /* 0x000fe20003fa6270 */
[----:B------:R-:W-:Y:S01]  /*24e0*/  IMAD.MOV.U32 R12, RZ, RZ, c[0x0][0x198] ;  /* 0x00006600ff0c7624 */ /* 0x000fe200078e00ff */
[----:B------:R-:W-:Y:S01]  /*24f0*/  ISETP.GE.AND P4, PT, R251, c[0x0][0x220], PT ;  /* 0x00008800fb007a0c */ /* 0x000fe20003f86270 */
[----:B-12---:R-:W-:Y:S01]  /*2500*/  IMAD.MOV.U32 R15, RZ, RZ, c[0x0][0x19c] ;  /* 0x00006700ff0f7624 */ /* 0x006fe200078e00ff */
        /* <DEDUP_REMOVED lines=33> */
.L_x_477:
[----:B------:R-:W-:Y:S05]  /*2720*/  BSYNC B0 ;  /* 0x0000000000007941 */ /* 0x000fea0003800000 */
.L_x_476:
[----:B------:R-:W-:Y:S01]  /*2730*/  ISETP.GE.AND P0, PT, R9, UR23, PT ;  /* 0x0000001709007c0c */ /* 0x000fe2000bf06270 */
[----:B------:R-:W-:Y:S01]  /*2740*/  ULDC.64 UR4, c[0x0][0x1a0] ;  /* 0x0000680000047ab9 */ /* 0x000fe20000000a00 */
[----:B------:R-:W-:Y:S01]  /*2750*/  BSSY B0, `(.L_x_478) ;  /* 0x000002b000007945 */ /* 0x000fe20003800000 */
[----:B------:R-:W-:Y:S02]  /*2760*/  USHF.L.U64.HI UR11, UR4, UR11, UR5 ;  /* 0x0000000b040b7299 */ /* 0x000fe40008010205 */
[----:B------:R-:W-:-:S08]  /*2770*/  USHF.L.U32 UR20, UR4, 0x6, URZ ;  /* 0x0000000604147899 */ /* 0x000fd0000800063f */
        /* <DEDUP_REMOVED lines=14> */
[C---:B--2---:R-:W-:Y:S02]  /*2860*/  @!P2 LEA R14, P1, R22.reuse, c[0x0][0x168], 0x1 ;  /* 0x00005a00160eaa11 */ /* 0x044fe400078208ff */
        /* <DEDUP_REMOVED lines=25> */
.L_x_479:
[----:B------:R-:W-:Y:S05]  /*2a00*/  BSYNC B0 ;  /* 0x0000000000007941 */ /* 0x000fea0003800000 */
.L_x_478:
[----:B------:R-:W0:Y:S01]  /*2a10*/  LDGDEPBAR ;  /* 0x00000000000079af */ /* 0x000e220000000000 */
[----:B------:R-:W-:Y:S01]  /*2a20*/  ISETP.GE.AND P0, PT, R18, UR23, PT ;  /* 0x0000001712007c0c */ /* 0x000fe2000bf06270 */
[----:B------:R-:W-:Y:S01]  /*2a30*/  UIMAD UR5, UR11, UR22, URZ ;  /* 0x000000160b0572a4 */ /* 0x000fe2000f8e023f */
[----:B------:R-:W-:Y:S01]  /*2a40*/  LEA R12, R17, UR13, 0x4 ;  /* 0x0000000d110c7c11 */ /* 0x000fe2000f8e20ff */
[----:B-12-4-:R-:W-:Y:S01]  /*2a50*/  IMAD.U32 R15, RZ, RZ, UR22 ;  /* 0x00000016ff0f7e24 */ /* 0x016fe2000f8e00ff */
[----:B------:R-:W-:Y:S01]  /*2a60*/  MOV R84, UR14 ;  /* 0x0000000e00547c02 */ /* 0x000fe20008000f00 */
[----:B------:R-:W-:Y:S01]  /*2a70*/  IMAD.MOV.U32 R228, RZ, RZ, R226 ;  /* 0x000000ffffe47224 */ /* 0x000fe200078e00e2 */
[----:B------:R-:W-:Y:S01]  /*2a80*/  UIMAD UR21, UR21, UR20, UR5 ;  /* 0x00000014151572a4 */ /* 0x000fe2000f8e0205 */
[----:B------:R-:W-:Y:S01]  /*2a90*/  IADD3 R13, R12, 0x1, R13 ;  /* 0x000000010c0d7810 */ /* 0x000fe20007ffe00d */
[----:B------:R-:W-:Y:S01]  /*2aa0*/  IMAD.U32 R224, RZ, RZ, UR12 ;  /* 0x0000000cffe07e24 */ /* 0x000fe2000f8e00ff */
[----:B------:R-:W-:Y:S01]  /*2ab0*/  UIADD3 UR13, UR19, 0x646e171e, URZ ;  /* 0x646e171e130d7890 */ /* 0x000fe2000fffe03f */
[----:B------:R-:W-:Y:S01]  /*2ac0*/  IMAD.WIDE.U32 R14, R15, UR20, R228 ;  /* 0x000000140f0e7c25 */ /* 0x000fe2000f8e00e4 */
[----:B------:R-:W-:Y:S01]  /*2ad0*/  IADD3 R84, R84, -UR15, R13 ;  /* 0x8000000f54547c10 */ /* 0x000fe2000fffe00d */
[----:B------:R-:W-:Y:S02]  /*2ae0*/  BSSY B0, `(.L_x_480) ;  /* 0x0000030000007945 */ /* 0x000fe40003800000 */
[----:B------:R-:W-:Y:S01]  /*2af0*/  IMAD.SHL.U32 R7, R7, 0x2, RZ ;  /* 0x0000000207077824 */ /* 0x000fe200078e00ff */
[----:B------:R-:W-:Y:S01]  /*2b00*/  IADD3 R84, R84, c[0x0][0x2e8], RZ ;  /* 0x0000ba0054547a10 */ /* 0x000fe20007ffe0ff */
[----:B------:R-:W-:-:S02]  /*2b10*/  IMAD R214, R17, 0x400, R4 ;  /* 0x0000040011d67824 */ /* 0x000fc400078e0204 */
[----:B------:R-:W-:Y:S01]  /*2b20*/  IMAD R224, R224, 0x4, R17 ;  /* 0x00000004e0e07824 */ /* 0x000fe200078e0211 */
[----:B------:R-:W-:Y:S02]  /*2b30*/  IADD3 R17, R15, UR21, RZ ;  /* 0x000000150f117c10 */ /* 0x000fe4000fffe0ff */
[----:B------:R-:W-:Y:S01]  /*2b40*/  LOP3.LUT R7, R7, 0x6, RZ, 0xc0, !PT ;  /* 0x0000000607077812 */ /* 0x000fe200078ec0ff */
[----:B------:R-:W-:-:S04]  /*2b50*/  DEPBAR.LE SB0, 0x0 ;  /* 0x000080000000791a */ /* 0x000fc80000000000 */
[----:B------:R-:W-:Y:S01]  /*2b60*/  BAR.SYNC.DEFER_BLOCKING 0x0 ;  /* 0x0000000000007b1d */ /* 0x000fe20000010000 */
[----:B------:R-:W-:-:S05]  /*2b70*/  SHF.L.U32 R214, R214, 0x1, RZ ;  /* 0x00000001d6d67819 */ /* 0x000fca00000006ff */
        /* <DEDUP_REMOVED lines=38> */
.L_x_481:
[----:B------:R-:W-:Y:S05]  /*2de0*/  BSYNC B0 ;  /* 0x0000000000007941 */ /* 0x000fea0003800000 */
.L_x_480:
        /* <DEDUP_REMOVED lines=45> */
.L_x_483:
[----:B------:R-:W-:Y:S05]  /*30c0*/  BSYNC B0 ;  /* 0x0000000000007941 */ /* 0x000fea0003800000 */
.L_x_482:
        /* <DEDUP_REMOVED lines=44> */
.L_x_485:
[----:B------:R-:W-:Y:S05]  /*3390*/  BSYNC B0 ;  /* 0x0000000000007941 */ /* 0x000fea0003800000 */
.L_x_484:
[----:B------:R-:W-:Y:S01]  /*33a0*/  ISETP.GE.AND P0, PT, R9, UR23, PT ;  /* 0x0000001709007c0c */ /* 0x000fe2000bf06270 */
[C---:B------:R-:W-:Y:S01]  /*33b0*/  IMAD.SHL.U32 R9, R8.reuse, 0x40, RZ ;  /* 0x0000004008097824 */ /* 0x040fe200078e00ff */
[----:B------:R-:W-:Y:S01]  /*33c0*/  LOP3.LUT P1, RZ, R8, 0x4, RZ, 0xc0, !PT ;  /* 0x0000000408ff7812 */ /* 0x000fe2000782c0ff */
[----:B------:R-:W-:Y:S01]  /*33d0*/  IMAD.SHL.U32 R18, R18, 0x8, RZ ;  /* 0x0000000812127824 */ /* 0x000fe200078e00ff */
[----:B------:R-:W-:Y:S02]  /*33e0*/  BSSY B0, `(.L_x_486) ;  /* 0x0000033000007945 */ /* 0x000fe40003800000 */
[----:B------:R-:W-:Y:S02]  /*33f0*/  LOP3.LUT R9, R9, 0x1c0, RZ, 0xc0, !PT ;  /* 0x000001c009097812 */ /* 0x000fe400078ec0ff */
[----:B------:R-:W-:Y:S02]  /*3400*/  SEL R0, R0, 0xffffffe0, !P1 ;  /* 0xffffffe000007807 */ /* 0x000fe40004800000 */
[----:B------:R-:W-:-:S02]  /*3410*/  LOP3.LUT R18, R9, 0x8, R18, 0xf8, !PT ;  /* 0x0000000809127812 */ /* 0x000fc400078ef812 */
[----:B------:R-:W-:Y:S01]  /*3420*/  SHF.R.U32.HI R9, RZ, 0x3, R9 ;  /* 0x00000003ff097819 */ /* 0x000fe20000011609 */
[----:B------:R1:W-:Y:S03]  /*3430*/  @P0 STS.128 [R248+0x11800], RZ ;  /* 0x011800fff8000388 */ /* 0x0003e60000000c00 */
[----:B------:R-:W-:Y:S01]  /*3440*/  LOP3.LUT R18, R18, R9, RZ, 0x3c, !PT ;  /* 0x0000000912127212 */ /* 0x000fe200078e3cff */
[----:B------:R1:W-:Y:S04]  /*3450*/  @P0 STS.128 [R248+0x13800], RZ ;  /* 0x013800fff8000388 */ /* 0x0003e80000000c00 */
[----:B------:R1:W-:Y:S01]  /*3460*/  @P0 STS.128 [R248+0x15800], RZ ;  /* 0x015800fff8000388 */ /* 0x0003e20000000c00 */
[----:B------:R-:W-:-:S03]  /*3470*/  IMAD R213, R213, 0x200, R18 ;  /* 0x00000200d5d57824 */ /* 0x000fc600078e0212 */
        /* <DEDUP_REMOVED lines=14> */
[C---:B--2---:R-:W-:Y:S02]  /*3560*/  @!P4 LEA R12, P3, R16.reuse, c[0x0][0x170], 0x1 ;  /* 0x00005c00100cca11 */ /* 0x044fe400078608ff */
        /* <DEDUP_REMOVED lines=26> */
.L_x_487:
[----:B------:R-:W-:Y:S05]  /*3710*/  BSYNC B0 ;  /* 0x0000000000007941 */ /* 0x000fea0003800000 */
.L_x_486:
[----:B------:R-:W-:Y:S01]  /*3720*/  IMAD.SHL.U32 R213, R213, 0x2, RZ ;  /* 0x00000002d5d57824 */ /* 0x000fe200078e00ff */
[----:B------:R-:W-:Y:S01]  /*3730*/  LDSM.16.M88.4 R16, [R214] ;  /* 0x00000000d610783b */ /* 0x000fe20000000200 */
[----:B------:R-:W-:Y:S01]  /*3740*/  LOP3.LUT P0, RZ, R8, 0x2, RZ, 0xc0, !PT ;  /* 0x0000000208ff7812 */ /* 0x000fe2000780c0ff */
[--C-:B------:R-:W-:Y:S01]  /*3750*/  IMAD R212, R5, 0x2, R214.reuse ;  /* 0x0000000205d47824 */ /* 0x100fe200078e02d6 */
[----:B------:R-:W-:Y:S01]  /*3760*/  IADD3 R165, R84, 0x8, RZ ;  /* 0x0000000854a57810 */ /* 0x000fe20007ffe0ff */
[----:B------:R-:W5:Y:S01]  /*3770*/  LDSM.16.M88.4 R28, [R213+0x8000] ;  /* 0x00800000d51c783b */ /* 0x000f620000000200 */
[----:B------:R-:W-:Y:S01]  /*3780*/  IADD3 R8, R213, 0x8000, RZ ;  /* 0x00008000d5087810 */ /* 0x000fe20007ffe0ff */
[----:B------:R-:W-:Y:S01]  /*3790*/  IMAD R210, R3, 0x2, R214 ;  /* 0x0000000203d27824 */ /* 0x000fe200078e02d6 */
[----:B------:R-:W-:Y:S01]  /*37a0*/  IADD3 R211, R213, 0x8020, RZ ;  /* 0x00008020d5d37810 */ /* 0x000fe20007ffe0ff */
[----:B--2---:R-:W2:Y:S01]  /*37b0*/  LDSM.16.M88.4 R20, [R213+0x8800] ;  /* 0x00880000d514783b */ /* 0x004ea20000000200 */
[----:B------:R-:W-:Y:S01]  /*37c0*/  IMAD R207, R0, 0x2, R213 ;  /* 0x0000000200cf7824 */ /* 0x000fe200078e02d5 */
[----:B------:R-:W-:Y:S01]  /*37d0*/  IMNMX R232, R84, UR14, PT ;  /* 0x0000000e54e87c17 */ /* 0x000fe2000b800200 */
[----:B------:R-:W-:Y:S01]  /*37e0*/  IMAD R209, R3, 0x2, R212 ;  /* 0x0000000203d17824 */ /* 0x000fe200078e02d4 */
[----:B------:R-:W1:Y:S01]  /*37f0*/  LDSM.16.M88.4 R64, [R213+0x9000] ;  /* 0x00900000d540783b */ /* 0x000e620000000200 */
[----:B------:R-:W-:Y:S01]  /*3800*/  IMNMX R165, R165, UR14, PT ;  /* 0x0000000ea5a57c17 */ /* 0x000fe2000b800200 */
[----:B------:R-:W-:Y:S01]  /*3810*/  UISETP.GE.AND UP0, UPT, UR8, 0x2, UPT ;  /* 0x000000020800788c */ /* 0x000fe2000bf06270 */
[----:B------:R-:W-:Y:S01]  /*3820*/  @P0 IADD3 R211, R8, -0x20, RZ ;  /* 0xffffffe008d30810 */ /* 0x000fe20007ffe0ff */
[----:B------:R-:W3:Y:S03]  /*3830*/  LDSM.16.M88.4 R44, [R213+0x9800] ;  /* 0x00980000d52c783b */ /* 0x000ee60000000200 */
[C---:B------:R-:W-:Y:S01]  /*3840*/  IADD3 R203, R211.reuse, 0x800, RZ ;  /* 0x00000800d3cb7810 */ /* 0x040fe20007ffe0ff */
[----:B-1----:R-:W-:Y:S01]  /*3850*/  LDSM.16.M88.4 R8, [R212] ;  /* 0x00000000d408783b */ /* 0x002fe20000000200 */
[----:B------:R-:W-:Y:S01]  /*3860*/  IMAD R200, R0, 0x2, R211 ;  /* 0x0000000200c87824 */ /* 0x000fe200078e02d3 */
[C---:B------:R-:W-:Y:S01]  /*3870*/  IADD3 R202, R211.reuse, 0x1000, RZ ;  /* 0x00001000d3ca7810 */ /* 0x040fe20007ffe0ff */
[----:B------:R-:W-:Y:S01]  /*3880*/  IMAD.U32 R0, RZ, RZ, UR22 ;  /* 0x00000016ff007e24 */ /* 0x000fe2000f8e00ff */
[----:B------:R-:W1:Y:S01]  /*3890*/  LDSM.16.M88.4 R40, [R211] ;  /* 0x00000000d328783b */ /* 0x000e620000000200 */
[----:B------:R-:W-:-:S02]  /*38a0*/  IADD3 R201, R211, 0x1800, RZ ;  /* 0x00001800d3c97810 */ /* 0x000fc40007ffe0ff */
[----:B------:R-:W-:Y:S01]  /*38b0*/  IMAD R0, R0, 0x40, R7 ;  /* 0x0000004000007824 */ /* 0x000fe200078e0207 */
[----:B------:R-:W4:Y:S01]  /*38c0*/  LDSM.16.M88.4 R36, [R211+0x800] ;  /* 0x00080000d324783b */ /* 0x000f220000000200 */
[C---:B------:R-:W-:Y:S02]  /*38d0*/  IADD3 R199, R211.reuse, 0x2000, RZ ;  /* 0x00002000d3c77810 */ /* 0x040fe40007ffe0ff */
[C---:B------:R-:W-:Y:S01]  /*38e0*/  IADD3 R198, R211.reuse, 0x2800, RZ ;  /* 0x00002800d3c67810 */ /* 0x040fe20007ffe0ff */
[----:B------:R-:W1:Y:S01]  /*38f0*/  LDSM.16.M88.4 R12, [R211+0x1000] ;  /* 0x00100000d30c783b */ /* 0x000e620000000200 */
[----:B------:R-:W-:Y:S02]  /*3900*/  IADD3 R7, R0, 0x1, RZ ;  /* 0x0000000100077810 */ /* 0x000fe40007ffe0ff */
[----:B------:R-:W-:Y:S01]  /*3910*/  IADD3 R197, R211, 0x3000, RZ ;  /* 0x00003000d3c57810 */ /* 0x000fe20007ffe0ff */
[----:B------:R-:W1:Y:S01]  /*3920*/  LDSM.16.M88.4 R52, [R211+0x1800] ;  /* 0x00180000d334783b */ /* 0x000e620000000200 */
[----:B------:R-:W-:-:S02]  /*3930*/  ISETP.GE.AND P5, PT, R7, R232, PT ;  /* 0x000000e80700720c */ /* 0x000fc40003fa6270 */
[-C--:B------:R-:W-:Y:S01]  /*3940*/  ISETP.GE.AND P3, PT, R7, R165.reuse, PT ;  /* 0x000000a50700720c */ /* 0x080fe20003f66270 */
[----:B------:R-:W-:Y:S01]  /*3950*/  LDSM.16.M88.4 R56, [R210] ;  /* 0x00000000d238783b */ /* 0x000fe20000000200 */
[C---:B------:R-:W-:Y:S02]  /*3960*/  IADD3 R7, R0.reuse, 0x9, RZ ;  /* 0x0000000900077810 */ /* 0x040fe40007ffe0ff */
[----:B------:R-:W-:Y:S01]  /*3970*/  IADD3 R196, R211, 0x3800, RZ ;  /* 0x00003800d3c47810 */ /* 0x000fe20007ffe0ff */
[----:B-----5:R-:W-:Y:S01]  /*3980*/  HMMA.16816.F32.BF16 R32, R16, R28, RZ ;  /* 0x0000001c1020723c */ /* 0x020fe200000418ff */
[----:B------:R-:W5:Y:S01]  /*3990*/  LDSM.16.M88.4 R48, [R207+0x8000] ;  /* 0x00800000cf30783b */ /* 0x000f620000000200 */
[C---:B------:R-:W-:Y:S02]  /*39a0*/  ISETP.GE.AND P6, PT, R7.reuse, R232, PT ;  /* 0x000000e80700720c */ /* 0x040fe40003fc6270 */
[----:B------:R-:W-:Y:S01]  /*39b0*/  ISETP.GE.AND P2, PT, R7, R165, PT ;  /* 0x000000a50700720c */ /* 0x000fe20003f46270 */
[----:B------:R-:W-:Y:S01]  /*39c0*/  LDSM.16.M88.4 R80, [R209] ;  /* 0x00000000d150783b */ /* 0x000fe20000000200 */
[----:B------:R-:W-:-:S02]  /*39d0*/  IADD3 R7, R0, 0x11, RZ ;  /* 0x0000001100077810 */ /* 0x000fc40007ffe0ff */
[C---:B------:R-:W-:Y:S01]  /*39e0*/  HMMA.16816.F32.BF16 R28, R16.reuse, R30, RZ ;  /* 0x0000001e101c723c */ /* 0x040fe200000418ff */
[----:B------:R-:W-:Y:S01]  /*39f0*/  LDSM.16.M88.4 R76, [R200+0x1000] ;  /* 0x00100000c84c783b */ /* 0x000fe20000000200 */
[C---:B------:R-:W-:Y:S02]  /*3a00*/  IADD3 R195, R211.reuse, 0x4000, RZ ;  /* 0x00004000d3c37810 */ /* 0x040fe40007ffe0ff */
[C---:B------:R-:W-:Y:S01]  /*3a10*/  IADD3 R194, R211.reuse, 0x4800, RZ ;  /* 0x00004800d3c27810 */ /* 0x040fe20007ffe0ff */
[----:B------:R-:W-:Y:S01]  /*3a20*/  LDSM.16.M88.4 R72, [R200+0x1800] ;  /* 0x00180000c848783b */ /* 0x000fe20000000200 */
[C---:B------:R-:W-:Y:S02]  /*3a30*/  IADD3 R193, R211.reuse, 0x5000, RZ ;  /* 0x00005000d3c17810 */ /* 0x040fe40007ffe0ff */
[----:B--2---:R-:W-:Y:S01]  /*3a40*/  HMMA.16816.F32.BF16 R24, R16, R20, RZ ;  /* 0x000000141018723c */ /* 0x004fe200000418ff */
[----:B------:R-:W0:Y:S01]  /*3a50*/  LDGDEPBAR ;  /* 0x00000000000079af */ /* 0x000e220000000000 */
[----:B------:R-:W-:-:S02]  /*3a60*/  IADD3 R192, R211, 0x5800, RZ ;  /* 0x00005800d3c07810 */ /* 0x000fc40007ffe0ff */
[C---:B------:R-:W-:Y:S02]  /*3a70*/  IADD3 R191, R211.reuse, 0x6000, RZ ;  /* 0x00006000d3bf7810 */ /* 0x040fe40007ffe0ff */
[C---:B------:R-:W-:Y:S02]  /*3a80*/  IADD3 R190, R211.reuse, 0x6800, RZ ;  /* 0x00006800d3be7810 */ /* 0x040fe40007ffe0ff */
[----:B------:R-:W-:Y:S01]  /*3a90*/  HMMA.16816.F32.BF16 R20, R16, R22, RZ ;  /* 0x000000161014723c */ /* 0x000fe200000418ff */
[C---:B------:R-:W-:Y:S02]  /*3aa0*/  IADD3 R189, R211.reuse, 0x7000, RZ ;  /* 0x00007000d3bd7810 */ /* 0x040fe40007ffe0ff */
[----:B------:R-:W-:-:S05]  /*3ab0*/  IADD3 R188, R211, 0x7800, RZ ;  /* 0x00007800d3bc7810 */ /* 0x000fca0007ffe0ff */
[C---:B------:R-:W-:Y:S08]  /*3ac0*/  HMMA.16816.F32.BF16 R68, R16.reuse, R64, RZ ;  /* 0x000000401044723c */ /* 0x040ff000000418ff */
[C---:B------:R-:W-:Y:S08]  /*3ad0*/  HMMA.16816.F32.BF16 R64, R16.reuse, R66, RZ ;  /* 0x000000421040723c */ /* 0x040ff000000418ff */
[C---:B---3--:R-:W-:Y:S08]  /*3ae0*/  HMMA.16816.F32.BF16 R60, R16.reuse, R44, RZ ;  /* 0x0000002c103c723c */ /* 0x048ff000000418ff */
[----:B------:R-:W-:Y:S01]  /*3af0*/  HMMA.16816.F32.BF16 R16, R16, R46, RZ ;  /* 0x0000002e1010723c */ /* 0x000fe200000418ff */
[----:B------:R-:W2:Y:S07]  /*3b00*/  LDSM.16.M88.4 R44, [R207+0x8800] ;  /* 0x00880000cf2c783b */ /* 0x000eae0000000200 */
[C---:B-1----:R-:W-:Y:S08]  /*3b10*/  HMMA.16816.F32.BF16 R32, R8.reuse, R40, R32 ;  /* 0x000000280820723c */ /* 0x042ff00000041820 */
[C---:B------:R-:W-:Y:S01]  /*3b20*/  HMMA.16816.F32.BF16 R28, R8.reuse, R42, R28 ;  /* 0x0000002a081c723c */ /* 0x040fe2000004181c */
[----:B------:R-:W1:Y:S07]  /*3b30*/  LDSM.16.M88.4 R40, [R207+0x9000] ;  /* 0x00900000cf28783b */ /* 0x000e6e0000000200 */
[C---:B----4-:R-:W-:Y:S08]  /*3b40*/  HMMA.16816.F32.BF16 R24, R8.reuse, R36, R24 ;  /* 0x000000240818723c */ /* 0x050ff00000041818 */
[C---:B------:R-:W-:Y:S01]  /*3b50*/  HMMA.16816.F32.BF16 R20, R8.reuse, R38, R20 ;  /* 0x000000260814723c */ /* 0x040fe20000041814 */
[----:B------:R-:W3:Y:S07]  /*3b60*/  LDSM.16.M88.4 R36, [R207+0x9800] ;  /* 0x00980000cf24783b */ /* 0x000eee0000000200 */
[C---:B------:R-:W-:Y:S08]  /*3b70*/  HMMA.16816.F32.BF16 R68, R8.reuse, R12, R68 ;  /* 0x0000000c0844723c */ /* 0x040ff00000041844 */
[C---:B------:R-:W-:Y:S01]  /*3b80*/  HMMA.16816.F32.BF16 R64, R8.reuse, R14, R64 ;  /* 0x0000000e0840723c */ /* 0x040fe20000041840 */
[----:B------:R-:W4:Y:S07]  /*3b90*/  LDSM.16.M88.4 R12, [R200] ;  /* 0x00000000c80c783b */ /* 0x000f2e0000000200 */
[C---:B------:R-:W-:Y:S08]  /*3ba0*/  HMMA.16816.F32.BF16 R60, R8.reuse, R52, R60 ;  /* 0x00000034083c723c */ /* 0x040ff0000004183c */
[----:B------:R-:W-:Y:S01]  /*3bb0*/  HMMA.16816.F32.BF16 R16, R8, R54, R16 ;  /* 0x000000360810723c */ /* 0x000fe20000041810 */
[----:B------:R-:W3:Y:S04]  /*3bc0*/  LDSM.16.M88.4 R8, [R200+0x800] ;  /* 0x00080000c808783b */ /* 0x000ee80000000200 */
[----:B------:R-:W-:Y:S03]  /*3bd0*/  LDSM.16.M88.4 R52, [R214+0x2000] ;  /* 0x00200000d634783b */ /* 0x000fe60000000200 */
[C---:B-----5:R-:W-:Y:S08]  /*3be0*/  HMMA.16816.F32.BF16 R32, R56.reuse, R48, R32 ;  /* 0x000000303820723c */ /* 0x060ff00000041820 */
[C---:B------:R-:W-:Y:S01]  /*3bf0*/  HMMA.16816.F32.BF16 R28, R56.reuse, R50, R28 ;  /* 0x00000032381c723c */ /* 0x040fe2000004181c */
[----:B------:R-:W5:Y:S07]  /*3c00*/  LDSM.16.M88.4 R48, [R213+0xa000] ;  /* 0x00a00000d530783b */ /* 0x000f6e0000000200 */
[C---:B--2---:R-:W-:Y:S08]  /*3c10*/  HMMA.16816.F32.BF16 R24, R56.reuse, R44, R24 ;  /* 0x0000002c3818723c */ /* 0x044ff00000041818 */
[C---:B------:R-:W-:Y:S01]  /*3c20*/  HMMA.16816.F32.BF16 R20, R56.reuse, R46, R20 ;  /* 0x0000002e3814723c */ /* 0x040fe20000041814 */
[----:B------:R-:W2:Y:S07]  /*3c30*/  LDSM.16.M88.4 R44, [R213+0xa800] ;  /* 0x00a80000d52c783b */ /* 0x000eae0000000200 */
[C---:B-1----:R-:W-:Y:S08]  /*3c40*/  HMMA.16816.F32.BF16 R68, R56.reuse, R40, R68 ;  /* 0x000000283844723c */ /* 0x042ff00000041844 */
[C---:B------:R-:W-:Y:S01]  /*3c50*/  HMMA.16816.F32.BF16 R64, R56.reuse, R42, R64 ;  /* 0x0000002a3840723c */ /* 0x040fe20000041840 */
[----:B------:R-:W1:Y:S07]  /*3c60*/  LDSM.16.M88.4 R40, [R213+0xb000] ;  /* 0x00b00000d528783b */ /* 0x000e6e0000000200 */
[C---:B---3--:R-:W-:Y:S08]  /*3c70*/  HMMA.16816.F32.BF16 R60, R56.reuse, R36, R60 ;  /* 0x00000024383c723c */ /* 0x048ff0000004183c */
[----:B------:R-:W-:Y:S01]  /*3c80*/  HMMA.16816.F32.BF16 R56, R56, R38, R16 ;  /* 0x000000263838723c */ /* 0x000fe20000041810 */
[----:B------:R-:W3:Y:S04]  /*3c90*/  LDSM.16.M88.4 R36, [R213+0xb800] ;  /* 0x00b80000d524783b */ /* 0x000ee80000000200 */
[----:B------:R-:W-:Y:S03]  /*3ca0*/  LDSM.16.M88.4 R16, [R212+0x2000] ;  /* 0x00200000d410783b */ /* 0x000fe60000000200 */
[C---:B----4-:R-:W-:Y:S08]  /*3cb0*/  HMMA.16816.F32.BF16 R32, R80.reuse, R12, R32 ;  /* 0x0000000c5020723c */ /* 0x050ff00000041820 */
[C---:B------:R-:W-:Y:S01]  /*3cc0*/  HMMA.16816.F32.BF16 R28, R80.reuse, R14, R28 ;  /* 0x0000000e501c723c */ /* 0x040fe2000004181c */
[----:B------:R-:W4:Y:S07]  /*3cd0*/  LDSM.16.M88.4 R12, [R211+0x2000] ;  /* 0x00200000d30c783b */ /* 0x000f2e0000000200 */
[C---:B------:R-:W-:Y:S08]  /*3ce0*/  HMMA.16816.F32.BF16 R24, R80.reuse, R8, R24 ;  /* 0x000000085018723c */ /* 0x040ff00000041818 */
[C---:B------:R-:W-:Y:S01]  /*3cf0*/  HMMA.16816.F32.BF16 R20, R80.reuse, R10, R20 ;  /* 0x0000000a5014723c */ /* 0x040fe20000041814 */
[----:B------:R-:W1:Y:S07]  /*3d00*/  LDSM.16.M88.4 R8, [R211+0x2800] ;  /* 0x00280000d308783b */ /* 0x000e6e0000000200 */
[C---:B------:R-:W-:Y:S08]  /*3d10*/  HMMA.16816.F32.BF16 R68, R80.reuse, R76, R68 ;  /* 0x0000004c5044723c */ /* 0x040ff00000041844 */
[C---:B------:R-:W-:Y:S08]  /*3d20*/  HMMA.16816.F32.BF16 R64, R80.reuse, R78, R64 ;  /* 0x0000004e5040723c */ /* 0x040ff00000041840 */
[C---:B------:R-:W-:Y:S08]  /*3d30*/  HMMA.16816.F32.BF16 R60, R80.reuse, R72, R60 ;  /* 0x00000048503c723c */ /* 0x040ff0000004183c */
[----:B------:R-:W-:Y:S01]  /*3d40*/  HMMA.16816.F32.BF16 R56, R80, R74, R56 ;  /* 0x0000004a5038723c */ /* 0x000fe20000041838 */
[----:B------:R-:W-:Y:S07]  /*3d50*/  LDSM.16.M88.4 R72, [R207+0xb800] ;  /* 0x00b80000cf48783b */ /* 0x000fee0000000200 */
[C---:B-----5:R-:W-:Y:S08]  /*3d60*/  HMMA.16816.F32.BF16 R32, R52.reuse, R48, R32 ;  /* 0x000000303420723c */ /* 0x060ff00000041820 */
[C---:B------:R-:W-:Y:S01]  /*3d70*/  HMMA.16816.F32.BF16 R28, R52.reuse, R50, R28 ;  /* 0x00000032341c723c */ /* 0x040fe2000004181c */
[----:B------:R-:W-:Y:S07]  /*3d80*/  LDSM.16.M88.4 R48, [R211+0x3800] ;  /* 0x00380000d330783b */ /* 0x000fee0000000200 */
[C---:B--2---:R-:W-:Y:S08]  /*3d90*/  HMMA.16816.F32.BF16 R24, R52.reuse, R44, R24 ;  /* 0x0000002c3418723c */ /* 0x044ff00000041818 */
        /* <DEDUP_REMOVED lines=8> */
[----:B------:R-:W-:Y:S03]  /*3e20*/  LDSM.16.M88.4 R52, [R209+0x2000] ;  /* 0x00200000d134783b */ /* 0x000fe60000000200 */
[C---:B----4-:R-:W-:Y:S08]  /*3e30*/  HMMA.16816.F32.BF16 R32, R16.reuse, R12, R32 ;  /* 0x0000000c1020723c */ /* 0x050ff00000041820 */
        /* <DEDUP_REMOVED lines=10> */
[----:B------:R-:W4:Y:S04]  /*3ee0*/  LDSM.16.M88.4 R16, [R200+0x2800] ;  /* 0x00280000c810783b */ /* 0x000f280000000200 */
[----:B------:R-:W-:Y:S03]  /*3ef0*/  LDSM.16.M88.4 R48, [R212+0x4000] ;  /* 0x00400000d430783b */ /* 0x000fe60000000200 */
        /* <DEDUP_REMOVED lines=11> */
[----:B------:R-:W5:Y:S07]  /*3fb0*/  LDSM.16.M88.4 R36, [R213+0xc000] ;  /* 0x00c00000d524783b */ /* 0x000f6e0000000200 */
        /* <DEDUP_REMOVED lines=23> */
[----:B------:R-:W-:Y:S01]  /*4130*/  HMMA.16816.F32.BF16 R56, R40, R14, R56 ;  /* 0x0000000e2838723c */ /* 0x000fe20000041838 */
[----:B------:R-:W-:Y:S04]  /*4140*/  LDSM.16.M88.4 R40, [R210+0x4000] ;  /* 0x00400000d228783b */ /* 0x000fe80000000200 */
[----:B------:R-:W1:Y:S03]  /*4150*/  LDSM.16.M88.4 R12, [R207+0xc000] ;  /* 0x00c00000cf0c783b */ /* 0x000e660000000200 */
[C---:B---3--:R-:W-:Y:S08]  /*4160*/  HMMA.16816.F32.BF16 R32, R48.reuse, R8, R32 ;  /* 0x000000083020723c */ /* 0x048ff00000041820 */
[C---:B------:R-:W-:Y:S01]  /*4170*/  HMMA.16816.F32.BF16 R28, R48.reuse, R10, R28 ;  /* 0x0000000a301c723c */ /* 0x040fe2000004181c */
[----:B------:R-:W3:Y:S07]  /*4180*/  LDSM.16.M88.4 R8, [R207+0xc800] ;  /* 0x00c80000cf08783b */ /* 0x000eee0000000200 */
[C---:B-----5:R-:W-:Y:S08]  /*4190*/  HMMA.16816.F32.BF16 R24, R48.reuse, R36, R24 ;  /* 0x000000243018723c */ /* 0x060ff00000041818 */
[C---:B------:R-:W-:Y:S01]  /*41a0*/  HMMA.16816.F32.BF16 R20, R48.reuse, R38, R20 ;  /* 0x000000263014723c */ /* 0x040fe20000041814 */
[----:B------:R-:W5:Y:S07]  /*41b0*/  LDSM.16.M88.4 R36, [R207+0xd000] ;  /* 0x00d00000cf24783b */ /* 0x000f6e0000000200 */
[C---:B--2---:R-:W-:Y:S08]  /*41c0*/  HMMA.16816.F32.BF16 R68, R48.reuse, R44, R68 ;  /* 0x0000002c3044723c */ /* 0x044ff00000041844 */
[C---:B------:R-:W-:Y:S01]  /*41d0*/  HMMA.16816.F32.BF16 R64, R48.reuse, R46, R64 ;  /* 0x0000002e3040723c */ /* 0x040fe20000041840 */
[----:B------:R-:W2:Y:S07]  /*41e0*/  LDSM.16.M88.4 R44, [R207+0xd800] ;  /* 0x00d80000cf2c783b */ /* 0x000eae0000000200 */
[C---:B----4-:R-:W-:Y:S01]  /*41f0*/  HMMA.16816.F32.BF16 R72, R48.reuse, R16, R60 ;  /* 0x000000103048723c */ /* 0x050fe2000004183c */
[----:B------:R-:W4:Y:S07]  /*4200*/  LDSM.16.M88.4 R60, [R209+0x4000] ;  /* 0x00400000d13c783b */ /* 0x000f2e0000000200 */
[----:B------:R-:W-:Y:S01]  /*4210*/  HMMA.16816.F32.BF16 R56, R48, R18, R56 ;  /* 0x000000123038723c */ /* 0x000fe20000041838 */
[----:B------:R-:W2:Y:S04]  /*4220*/  LDSM.16.M88.4 R16, [R200+0x4800] ;  /* 0x00480000c810783b */ /* 0x000ea80000000200 */
[----:B------:R-:W-:Y:S03]  /*4230*/  LDSM.16.M88.4 R48, [R213+0xf000] ;  /* 0x00f00000d530783b */ /* 0x000fe60000000200 */
[C---:B-1----:R-:W-:Y:S08]  /*4240*/  HMMA.16816.F32.BF16 R32, R40.reuse, R12, R32 ;  /* 0x0000000c2820723c */ /* 0x042ff00000041820 */
[C---:B------:R-:W-:Y:S01]  /*4250*/  HMMA.16816.F32.BF16 R28, R40.reuse, R14, R28 ;  /* 0x0000000e281c723c */ /* 0x040fe2000004181c */
[----:B------:R-:W-:Y:S07]  /*4260*/  LDSM.16.M88.4 R12, [R200+0x5000] ;  /* 0x00500000c80c783b */ /* 0x000fee0000000200 */
[C---:B---3--:R-:W-:Y:S08]  /*4270*/  HMMA.16816.F32.BF16 R24, R40.reuse, R8, R24 ;  /* 0x000000082818723c */ /* 0x048ff00000041818 */
[C---:B------:R-:W-:Y:S01]  /*4280*/  HMMA.16816.F32.BF16 R20, R40.reuse, R10, R20 ;  /* 0x0000000a2814723c */ /* 0x040fe20000041814 */
[----:B------:R-:W-:Y:S07]  /*4290*/  LDSM.16.M88.4 R8, [R213+0xe000] ;  /* 0x00e00000d508783b */ /* 0x000fee0000000200 */
[C---:B-----5:R-:W-:Y:S08]  /*42a0*/  HMMA.16816.F32.BF16 R68, R40.reuse, R36, R68 ;  /* 0x000000242844723c */ /* 0x060ff00000041844 */
[C---:B------:R-:W-:Y:S01]  /*42b0*/  HMMA.16816.F32.BF16 R64, R40.reuse, R38, R64 ;  /* 0x000000262840723c */ /* 0x040fe20000041840 */
[----:B------:R-:W1:Y:S07]  /*42c0*/  LDSM.16.M88.4 R36, [R214+0x6000] ;  /* 0x00600000d624783b */ /* 0x000e6e0000000200 */
[C---:B--2---:R-:W-:Y:S08]  /*42d0*/  HMMA.16816.F32.BF16 R72, R40.reuse, R44, R72 ;  /* 0x0000002c2848723c */ /* 0x044ff00000041848 */
[----:B------:R-:W-:Y:S01]  /*42e0*/  HMMA.16816.F32.BF16 R56, R40, R46, R56 ;  /* 0x0000002e2838723c */ /* 0x000fe20000041838 */
[----:B------:R-:W2:Y:S04]  /*42f0*/  LDSM.16.M88.4 R40, [R200+0x5800] ;  /* 0x00580000c828783b */ /* 0x000ea80000000200 */
[----:B------:R-:W3:Y:S03]  /*4300*/  LDSM.16.M88.4 R44, [R213+0xe800] ;  /* 0x00e80000d52c783b */ /* 0x000ee60000000200 */
[C---:B----4-:R-:W-:Y:S08]  /*4310*/  HMMA.16816.F32.BF16 R32, R60.reuse, R52, R32 ;  /* 0x000000343c20723c */ /* 0x050ff00000041820 */
[C---:B------:R-:W-:Y:S01]  /*4320*/  HMMA.16816.F32.BF16 R28, R60.reuse, R54, R28 ;  /* 0x000000363c1c723c */ /* 0x040fe2000004181c */
[----:B------:R-:W-:Y:S07]  /*4330*/  LDSM.16.M88.4 R52, [R211+0x7000] ;  /* 0x00700000d334783b */ /* 0x000fee0000000200 */
[C---:B------:R-:W-:Y:S08]  /*4340*/  HMMA.16816.F32.BF16 R24, R60.reuse, R16, R24 ;  /* 0x000000103c18723c */ /* 0x040ff00000041818 */
[----:B------:R-:W-:Y:S01]  /*4350*/  HMMA.16816.F32.BF16 R20, R60, R18, R20 ;  /* 0x000000123c14723c */ /* 0x000fe20000041814 */
[----:B------:R-:W4:Y:S07]  /*4360*/  LDSM.16.M88.4 R16, [R213+0xf800] ;  /* 0x00f80000d510783b */ /* 0x000f2e0000000200 */
[----:B-1----:R-:W-:Y:S08]  /*4370*/  HMMA.16816.F32.BF16 R32, R36, R8, R32 ;  /* 0x000000082420723c */ /* 0x002ff00000041820 */
[C---:B--2---:R-:W-:Y:S08]  /*4380*/  HMMA.16816.F32.BF16 R72, R60.reuse, R40, R72 ;  /* 0x000000283c48723c */ /* 0x044ff00000041848 */
[----:B------:R-:W-:Y:S01]  /*4390*/  HMMA.16816.F32.BF16 R56, R60, R42, R56 ;  /* 0x0000002a3c38723c */ /* 0x000fe20000041838 */
[----:B------:R-:W-:Y:S07]  /*43a0*/  LDSM.16.M88.4 R40, [R212+0x6000] ;  /* 0x00600000d428783b */ /* 0x000fee0000000200 */
[----:B------:R-:W-:Y:S01]  /*43b0*/  HMMA.16816.F32.BF16 R28, R36, R10, R28 ;  /* 0x0000000a241c723c */ /* 0x000fe2000004181c */
[----:B------:R-:W1:Y:S07]  /*43c0*/  LDSM.16.M88.4 R8, [R211+0x6800] ;  /* 0x00680000d308783b */ /* 0x000e6e0000000200 */
[C---:B------:R-:W-:Y:S08]  /*43d0*/  HMMA.16816.F32.BF16 R68, R60.reuse, R12, R68 ;  /* 0x0000000c3c44723c */ /* 0x040ff00000041844 */
[----:B------:R-:W-:Y:S01]  /*43e0*/  HMMA.16816.F32.BF16 R64, R60, R14, R64 ;  /* 0x0000000e3c40723c */ /* 0x000fe20000041840 */
[----:B------:R-:W2:Y:S04]  /*43f0*/  LDSM.16.M88.4 R12, [R211+0x6000] ;  /* 0x00600000d30c783b */ /* 0x000ea80000000200 */
[----:B------:R-:W-:Y:S03]  /*4400*/  LDSM.16.M88.4 R60, [R210+0x6000] ;  /* 0x00600000d23c783b */ /* 0x000fe60000000200 */
        /* <DEDUP_REMOVED lines=17> */
[C---:B---3--:R-:W-:Y:S01]  /*4520*/  HMMA.16816.F32.BF16 R76, R40.reuse, R44, R72 ;  /* 0x0000002c284c723c */ /* 0x048fe20000041848 */
[----:B------:R-:W3:Y:S07]  /*4530*/  LDSM.16.M88.4 R72, [R200+0x6800] ;  /* 0x00680000c848783b */ /* 0x000eee0000000200 */
[C---:B------:R-:W-:Y:S01]  /*4540*/  HMMA.16816.F32.BF16 R64, R40.reuse, R54, R64 ;  /* 0x000000362840723c */ /* 0x040fe20000041840 */
[----:B------:R-:W2:Y:S07]  /*4550*/  LDSM.16.M88.4 R52, [R207+0xf800] ;  /* 0x00f80000cf34783b */ /* 0x000eae0000000200 */
[----:B------:R-:W-:Y:S01]  /*4560*/  HMMA.16816.F32.BF16 R56, R40, R46, R56 ;  /* 0x0000002e2838723c */ /* 0x000fe20000041838 */
[----:B------:R-:W2:Y:S07]  /*4570*/  LDSM.16.M88.4 R40, [R200+0x7000] ;  /* 0x00700000c828783b */ /* 0x000eae0000000200 */
[C---:B-----5:R-:W-:Y:S08]  /*4580*/  HMMA.16816.F32.BF16 R28, R60.reuse, R50, R28 ;  /* 0x000000323c1c723c */ /* 0x060ff0000004181c */
[C---:B----4-:R-:W-:Y:S07]  /*4590*/  HMMA.16816.F32.BF16 R24, R60.reuse, R16, R24 ;  /* 0x000000103c18723c */ /* 0x050fee0000041818 */
[C---:B------:R-:W-:Y:S01]  /*45a0*/  IADD3 R16, R0.reuse, 0x10, RZ ;  /* 0x0000001000107810 */ /* 0x040fe20007ffe0ff */
[----:B------:R-:W-:Y:S01]  /*45b0*/  HMMA.16816.F32.BF16 R20, R60, R18, R20 ;  /* 0x000000123c14723c */ /* 0x000fe20000041814 */
[----:B------:R-:W-:-:S02]  /*45c0*/  IADD3 R17, R0, 0x20, RZ ;  /* 0x0000002000117810 */ /* 0x000fc40007ffe0ff */
[----:B------:R-:W-:-:S05]  /*45d0*/  ISETP.GE.AND P0, PT, R16, R232, PT ;  /* 0x000000e81000720c */ /* 0x000fca0003f06270 */
[C---:B-1----:R-:W-:Y:S07]  /*45e0*/  HMMA.16816.F32.BF16 R68, R60.reuse, R8, R68 ;  /* 0x000000083c44723c */ /* 0x042fee0000041844 */
[----:B------:R-:W-:Y:S01]  /*45f0*/  IADD3 R8, R0, 0x8, RZ ;  /* 0x0000000800087810 */ /* 0x000fe20007ffe0ff */
[----:B------:R-:W-:Y:S03]  /*4600*/  HMMA.16816.F32.BF16 R64, R60, R10, R64 ;  /* 0x0000000a3c40723c */ /* 0x000fe60000041840 */
[----:B------:R-:W-:-:S02]  /*4610*/  ISETP.GE.AND P1, PT, R8, R232, PT ;  /* 0x000000e80800720c */ /* 0x000fc40003f26270 */
[----:B------:R-:W-:Y:S02]  /*4620*/  ISETP.GE.AND P4, PT, R8, R165, PT ;  /* 0x000000a50800720c */ /* 0x000fe40003f86270 */
[----:B------:R-:W1:Y:S01]  /*4630*/  LDSM.16.M88.4 R8, [R200+0x7800] ;  /* 0x00780000c808783b */ /* 0x000e620000000200 */
[----:B------:R-:W-:Y:S01]  /*4640*/  HMMA.16816.F32.BF16 R32, R60, R48, R32 ;  /* 0x000000303c20723c */ /* 0x000fe20000041820 */
[----:B------:R-:W-:-:S07]  /*4650*/  DEPBAR.LE SB0, 0x0 ;  /* 0x000080000000791a */ /* 0x000fce0000000000 */
[C---:B--2---:R-:W-:Y:S08]  /*4660*/  HMMA.16816.F32.BF16 R28, R12.reuse, R38, R28 ;  /* 0x000000260c1c723c */ /* 0x044ff0000004181c */
[----:B---3--:R-:W-:Y:S08]  /*4670*/  HMMA.16816.F32.BF16 R24, R12, R72, R24 ;  /* 0x000000480c18723c */ /* 0x008ff00000041818 */
[----:B------:R-:W-:Y:S08]  /*4680*/  HMMA.16816.F32.BF16 R56, R60, R54, R56 ;  /* 0x000000363c38723c */ /* 0x000ff00000041838 */
[----:B------:R-:W-:Y:S01]  /*4690*/  HMMA.16816.F32.BF16 R20, R12, R74, R20 ;  /* 0x0000004a0c14723c */ /* 0x000fe20000041814 */
[----:B------:R-:W-:-:S02]  /*46a0*/  FSEL R44, R28, -INF , !P1 ;  /* 0xff8000001c2c7808 */ /* 0x000fc40004800000 */
[----:B------:R-:W-:Y:S02]  /*46b0*/  ISETP.GE.AND P1, PT, R16, R165, PT ;  /* 0x000000a51000720c */ /* 0x000fe40003f26270 */
[----:B------:R-:W-:Y:S02]  /*46c0*/  IADD3 R16, R0, 0x18, RZ ;  /* 0x0000001800107810 */ /* 0x000fe40007ffe0ff */
[----:B------:R-:W-:Y:S01]  /*46d0*/  FSEL R31, R31, -INF , !P2 ;  /* 0xff8000001f1f7808 */ /* 0x000fe20005000000 */
[----:B------:R-:W-:Y:S01]  /*46e0*/  HMMA.16816.F32.BF16 R68, R12, R40, R68 ;  /* 0x000000280c44723c */ /* 0x000fe20000041844 */
[----:B------:R-:W-:Y:S02]  /*46f0*/  ISETP.GE.AND P2, PT, R16, R232, PT ;  /* 0x000000e81000720c */ /* 0x000fe40003f46270 */
[----:B------:R-:W-:Y:S02]  /*4700*/  FSEL R28, R24, -INF , !P0 ;  /* 0xff800000181c7808 */ /* 0x000fe40004000000 */
[----:B------:R-:W-:-:S02]  /*4710*/  FSEL R19, R26, -INF , !P1 ;  /* 0xff8000001a137808 */ /* 0x000fc40004800000 */
[----:B------:R-:W-:Y:S01]  /*4720*/  FSEL R41, R30, -INF , !P4 ;  /* 0xff8000001e297808 */ /* 0x000fe20006000000 */
[----:B------:R-:W-:Y:S01]  /*4730*/  HMMA.16816.F32.BF16 R76, R60, R52, R76 ;  /* 0x000000343c4c723c */ /* 0x000fe2000004184c */
[----:B------:R-:W-:Y:S01]  /*4740*/  FSEL R30, R29, -INF , !P6 ;  /* 0xff8000001d1e7808 */ /* 0x000fe20007000000 */
[----:B------:R-:W-:Y:S01]  /*4750*/  BAR.SYNC.DEFER_BLOCKING 0x0 ;  /* 0x0000000000007b1d */ /* 0x000fe20000010000 */
[C---:B------:R-:W-:Y:S02]  /*4760*/  ISETP.GE.AND P4, PT, R7.reuse, R232, PT ;  /* 0x000000e80700720c */ /* 0x040fe40003f86270 */
[----:B------:R-:W-:Y:S02]  /*4770*/  ISETP.GE.AND P6, PT, R7, R165, PT ;  /* 0x000000a50700720c */ /* 0x000fe40003fc6270 */
[----:B------:R-:W-:Y:S01]  /*4780*/  IADD3 R7, R0, 0x19, RZ ;  /* 0x0000001900077810 */ /* 0x000fe20007ffe0ff */
[----:B------:R-:W-:Y:S01]  /*4790*/  HMMA.16816.F32.BF16 R64, R12, R42, R64 ;  /* 0x0000002a0c40723c */ /* 0x000fe20000041840 */
[----:B------:R-:W-:-:S02]  /*47a0*/  FSEL R24, R25, -INF , !P4 ;  /* 0xff80000019187808 */ /* 0x000fc40006000000 */
[-C--:B------:R-:W-:Y:S02]  /*47b0*/  ISETP.GE.AND P0, PT, R16, R165.reuse, PT ;  /* 0x000000a51000720c */ /* 0x080fe40003f06270 */
[CC--:B------:R-:W-:Y:S02]  /*47c0*/  ISETP.GE.AND P1, PT, R7.reuse, R232.reuse, PT ;  /* 0x000000e80700720c */ /* 0x0c0fe40003f26270 */
[----:B------:R-:W-:Y:S01]  /*47d0*/  ISETP.GE.AND P4, PT, R7, R165, PT ;  /* 0x000000a50700720c */ /* 0x000fe20003f86270 */
[----:B------:R-:W-:Y:S01]  /*47e0*/  HMMA.16816.F32.BF16 R36, R12, R36, R32 ;  /* 0x000000240c24723c */ /* 0x000fe20000041820 */
[----:B------:R-:W-:Y:S02]  /*47f0*/  FSEL R27, R27, -INF , !P6 ;  /* 0xff8000001b1b7808 */ /* 0x000fe40007000000 */
[----:B------:R-:W-:Y:S02]  /*4800*/  IADD3 R7, R0, 0x21, RZ ;  /* 0x0000002100077810 */ /* 0x000fe40007ffe0ff */
[----:B------:R-:W-:-:S02]  /*4810*/  ISETP.GE.AND P6, PT, R17, R232, PT ;  /* 0x000000e81100720c */ /* 0x000fc40003fc6270 */
[----:B------:R-:W-:Y:S01]  /*4820*/  FSEL R16, R20, -INF , !P2 ;  /* 0xff80000014107808 */ /* 0x000fe20005000000 */
[C---:B-1----:R-:W-:Y:S01]  /*4830*/  HMMA.16816.F32.BF16 R56, R12.reuse, R10, R56 ;  /* 0x0000000a0c38723c */ /* 0x042fe20000041838 */
[----:B------:R-:W-:Y:S02]  /*4840*/  ISETP.GE.AND P2, PT, R17, R165, PT ;  /* 0x000000a51100720c */ /* 0x000fe40003f46270 */
[----:B------:R-:W-:Y:S02]  /*4850*/  IADD3 R20, R0, 0x28, RZ ;  /* 0x0000002800147810 */ /* 0x000fe40007ffe0ff */
[----:B------:R-:W-:Y:S02]  /*4860*/  FSEL R17, R22, -INF , !P0 ;  /* 0xff80000016117808 */ /* 0x000fe40004000000 */
[----:B------:R-:W-:Y:S01]  /*4870*/  FSEL R18, R21, -INF , !P1 ;  /* 0xff80000015127808 */ /* 0x000fe20004800000 */
[----:B------:R-:W-:Y:S01]  /*4880*/  HMMA.16816.F32.BF16 R76, R12, R8, R76 ;  /* 0x000000080c4c723c */ /* 0x000fe2000004184c */
[----:B------:R-:W-:-:S02]  /*4890*/  ISETP.GE.AND P0, PT, R7, R232, PT ;  /* 0x000000e80700720c */ /* 0x000fc40003f06270 */
[-C--:B------:R-:W-:Y:S02]  /*48a0*/  ISETP.GE.AND P1, PT, R7, R165.reuse, PT ;  /* 0x000000a50700720c */ /* 0x080fe40003f26270 */
[----:B------:R-:W-:Y:S02]  /*48b0*/  FSEL R7, R23, -INF , !P4 ;  /* 0xff80000017077808 */ /* 0x000fe40006000000 */
[----:B------:R-:W-:Y:S02]  /*48c0*/  FSEL R98, R68, -INF , !P6 ;  /* 0xff80000044627808 */ /* 0x000fe40007000000 */
[C---:B------:R-:W-:Y:S02]  /*48d0*/  ISETP.GE.AND P4, PT, R20.reuse, R232, PT ;  /* 0x000000e81400720c */ /* 0x040fe40003f86270 */
[----:B------:R-:W-:Y:S02]  /*48e0*/  ISETP.GE.AND P6, PT, R20, R165, PT ;  /* 0x000000a51400720c */ /* 0x000fe40003fc6270 */
[----:B------:R-:W-:-:S02]  /*48f0*/  IADD3 R20, R0, 0x29, RZ ;  /* 0x0000002900147810 */ /* 0x000fc40007ffe0ff */
[----:B------:R-:W-:Y:S02]  /*4900*/  FSEL R32, R69, -INF , !P0 ;  /* 0xff80000045207808 */ /* 0x000fe40004000000 */
[----:B------:R-:W-:Y:S02]  /*4910*/  IADD3 R8, R0, 0x30, RZ ;  /* 0x0000003000087810 */ /* 0x000fe40007ffe0ff */
[----:B------:R-:W-:Y:S02]  /*4920*/  ISETP.GE.AND P0, PT, R20, R165, PT ;  /* 0x000000a51400720c */ /* 0x000fe40003f06270 */
[----:B------:R-:W-:Y:S02]  /*4930*/  FSEL R97, R71, -INF , !P1 ;  /* 0xff80000047617808 */ /* 0x000fe40004800000 */
[----:B------:R-:W-:Y:S02]  /*4940*/  FSEL R96, R64, -INF , !P4 ;  /* 0xff80000040607808 */ /* 0x000fe40006000000 */
[----:B------:R-:W-:-:S02]  /*4950*/  ISETP.GE.AND P1, PT, R8, R232, PT ;  /* 0x000000e80800720c */ /* 0x000fc40003f26270 */
[----:B------:R-:W-:Y:S02]  /*4960*/  ISETP.GE.AND P4, PT, R8, R165, PT ;  /* 0x000000a50800720c */ /* 0x000fe40003f86270 */
[----:B------:R-:W-:Y:S02]  /*4970*/  FSEL R99, R67, -INF , !P0 ;  /* 0xff80000043637808 */ /* 0x000fe40004000000 */
[----:B------:R-:W-:Y:S02]  /*4980*/  FSEL R39, R39, -INF , !P3 ;  /* 0xff80000027277808 */ /* 0x000fe40005800000 */
[C---:B------:R-:W-:Y:S02]  /*4990*/  IADD3 R9, R0.reuse, 0x31, RZ ;  /* 0x0000003100097810 */ /* 0x040fe40007ffe0ff */
[C---:B------:R-:W-:Y:S02]  /*49a0*/  ISETP.GE.AND P0, PT, R0.reuse, R232, PT ;  /* 0x000000e80000720c */ /* 0x040fe40003f06270 */
[----:B------:R-:W-:-:S02]  /*49b0*/  IADD3 R8, R0, 0x38, RZ ;  /* 0x0000003800087810 */ /* 0x000fc40007ffe0ff */
[CC--:B------:R-:W-:Y:S02]  /*49c0*/  ISETP.GE.AND P3, PT, R0.reuse, R165.reuse, PT ;  /* 0x000000a50000720c */ /* 0x0c0fe40003f66270 */
[----:B------:R-:W-:Y:S02]  /*49d0*/  IADD3 R0, R0, 0x39, RZ ;  /* 0x0000003900007810 */ /* 0x000fe40007ffe0ff */
[----:B------:R-:W-:Y:S02]  /*49e0*/  FSEL R36, R36, -INF , !P0 ;  /* 0xff80000024247808 */ /* 0x000fe40004000000 */
[----:B------:R-:W-:Y:S02]  /*49f0*/  ISETP.GE.AND P0, PT, R0, R165, PT ;  /* 0x000000a50000720c */ /* 0x000fe40003f06270 */
[----:B------:R-:W-:Y:S02]  /*4a00*/  FSEL R101, R70, -INF , !P2 ;  /* 0xff80000046657808 */ /* 0x000fe40005000000 */
[----:B------:R-:W-:-:S02]  /*4a10*/  FSEL R117, R59, -INF , !P0 ;  /* 0xff8000003b757808 */ /* 0x000fc40004000000 */
[----:B------:R-:W-:Y:S02]  /*4a20*/  PLOP3.LUT P0, PT, PT, PT, UP0, 0x80, 0x0 ;  /* 0x000000000000781c */ /* 0x000fe40003f0f008 */
[----:B------:R-:W-:Y:S02]  /*4a30*/  ISETP.GE.AND P2, PT, R20, R232, PT ;  /* 0x000000e81400720c */ /* 0x000fe40003f46270 */
[----:B------:R-:W-:Y:S02]  /*4a40*/  FSEL R95, R66, -INF , !P6 ;  /* 0xff800000425f7808 */ /* 0x000fe40007000000 */
[----:B------:R-:W-:Y:S02]  /*4a50*/  FSEL R94, R65, -INF , !P2 ;  /* 0xff800000415e7808 */ /* 0x000fe40005000000 */
[----:B------:R-:W-:Y:S02]  /*4a60*/  FSEL R10, R37, -INF , !P5 ;  /* 0xff800000250a7808 */ /* 0x000fe40006800000 */
[----:B------:R-:W-:-:S02]  /*4a70*/  FSEL R92, R76, -INF , !P1 ;  /* 0xff8000004c5c7808 */ /* 0x000fc40004800000 */
[----:B------:R-:W-:Y:S02]  /*4a80*/  FSEL R93, R78, -INF , !P4 ;  /* 0xff8000004e5d7808 */ /* 0x000fe40006000000 */
[CC--:B------:R-:W-:Y:S02]  /*4a90*/  ISETP.GE.AND P6, PT, R9.reuse, R232.reuse, PT ;  /* 0x000000e80900720c */ /* 0x0c0fe40003fc6270 */
[-C--:B------:R-:W-:Y:S02]  /*4aa0*/  ISETP.GE.AND P2, PT, R9, R165.reuse, PT ;  /* 0x000000a50900720c */ /* 0x080fe40003f46270 */
[CC--:B------:R-:W-:Y:S02]  /*4ab0*/  ISETP.GE.AND P5, PT, R8.reuse, R232.reuse, PT ;  /* 0x000000e80800720c */ /* 0x0c0fe40003fa6270 */
[----:B------:R-:W-:Y:S02]  /*4ac0*/  ISETP.GE.AND P1, PT, R8, R165, PT ;  /* 0x000000a50800720c */ /* 0x000fe40003f26270 */
        /* <DEDUP_REMOVED lines=38> */
[C---:B------:R-:W-:Y:S02]  /*4d30*/  @!P6 LEA R14, P1, R11.reuse, c[0x0][0x168], 0x1 ;  /* 0x00005a000b0eea11 */ /* 0x040fe400078208ff */
[----:B------:R-:W-:Y:S01]  /*4d40*/  IADD3.X R2, R2, UR7, RZ, P2, !PT ;  /* 0x0000000702027c10 */ /* 0x000fe200097fe4ff */
[----:B------:R1:W-:Y:S01]  /*4d50*/  @P4 STS.128 [R248+0xc000], RZ ;  /* 0x00c000fff8004388 */ /* 0x0003e20000000c00 */
[----:B------:R-:W-:-:S02]  /*4d60*/  @!P5 LEA R12, P2, R11, c[0x0][0x168], 0x1 ;  /* 0x00005a000b0cda11 */ /* 0x000fc400078408ff */
[C-C-:B------:R-:W-:Y:S01]  /*4d70*/  @!P6 LEA.HI.X R15, R11.reuse, c[0x0][0x16c], R2.reuse, 0x1, P1 ;  /* 0x00005b000b0fea11 */ /* 0x140fe200008f0c02 */
[----:B------:R-:W-:Y:S01]  /*4d80*/  @!PT LDS RZ, [RZ] ;  /* 0x00000000fffff984 */ /* 0x000fe20000000800 */
[----:B------:R-:W-:Y:S01]  /*4d90*/  @!PT LDS RZ, [RZ] ;  /* 0x00000000fffff984 */ /* 0x000fe20000000800 */
[----:B------:R-:W-:Y:S01]  /*4da0*/  @!PT LDS RZ, [RZ] ;  /* 0x00000000fffff984 */ /* 0x000fe20000000800 */
[----:B------:R4:W-:Y:S01]  /*4db0*/  @!P4 LDGSTS.E.BYPASS.LTC128B.128 [R248+0xc000], [R8.64+0x100] ;  /* 0x0c00010008f8cfae */ /* 0x0009e2000b901d50 */
[C---:B------:R-:W-:Y:S02]  /*4dc0*/  @!P4 LEA R46, P1, R11.reuse, c[0x0][0x168], 0x1 ;  /* 0x00005a000b2eca11 */ /* 0x040fe400078208ff */
[C-C-:B------:R-:W-:Y:S01]  /*4dd0*/  @!P5 LEA.HI.X R13, R11.reuse, c[0x0][0x16c], R2.reuse, 0x1, P2 ;  /* 0x00005b000b0dda11 */ /* 0x140fe200010f0c02 */
        /* <DEDUP_REMOVED lines=17> */
[----:B------:R1:W-:Y:S01]  /*4ef0*/  @!P5 LDGSTS.E.BYPASS.LTC128B.128 [R248+0xa800], [R12.64+0x80] ;  /* 0x0a8000800cf8dfae */ /* 0x0003e2000b901d50 */
[----:B----4-:R-:W-:-:S03]  /*4f00*/  IADD3 R9, P1, R11, UR6, RZ ;  /* 0x000000060b097c10 */ /* 0x010fc6000ff3e0ff */
[----:B------:R4:W-:Y:S01]  /*4f10*/  @P4 STS.128 [R248+0xc800], RZ ;  /* 0x00c800fff8004388 */ /* 0x0009e20000000c00 */
[----:B---3--:R-:W-:-:S03]  /*4f20*/  @!P6 LEA R34, P2, R9, c[0x0][0x168], 0x1 ;  /* 0x00005a000922ea11 */ /* 0x008fc600078408ff */
[----:B------:R-:W-:Y:S01]  /*4f30*/  @!PT LDS RZ, [RZ] ;  /* 0x00000000fffff984 */ /* 0x000fe20000000800 */
[----:B------:R-:W-:Y:S01]  /*4f40*/  @!PT LDS RZ, [RZ] ;  /* 0x00000000fffff984 */ /* 0x000fe20000000800 */
[----:B------:R-:W-:Y:S01]  /*4f50*/  @!PT LDS RZ, [RZ] ;  /* 0x00000000fffff984 */ /* 0x000fe20000000800 */
[----:B------:R3:W-:Y:S01]  /*4f60*/  @!P4 LDGSTS.E.BYPASS.LTC128B.128 [R248+0xc800], [R46.64+0x100] ;  /* 0x0c8001002ef8cfae */ /* 0x0007e2000b901d50 */
[----:B------:R-:W-:Y:S02]  /*4f70*/  IADD3.X R2, R2, UR7, RZ, P1, !PT ;  /* 0x0000000702027c10 */ /* 0x000fe40008ffe4ff */
[C---:B-----5:R-:W-:Y:S01]  /*4f80*/  @!P5 LEA R20, P1, R9.reuse, c[0x0][0x168], 0x1 ;  /* 0x00005a000914da11 */ /* 0x060fe200078208ff */
[----:B------:R4:W-:Y:S01]  /*4f90*/  @P3 STS.128 [R248+0xe800], RZ ;  /* 0x00e800fff8003388 */ /* 0x0009e20000000c00 */
[C-C-:B------:R-:W-:Y:S02]  /*4fa0*/  @!P6 LEA.HI.X R35, R9.reuse, c[0x0][0x16c], R2.reuse, 0x1, P2 ;  /* 0x00005b000923ea11 */ /* 0x140fe400010f0c02 */
[C---:B------:R-:W-:Y:S01]  /*4fb0*/  @!P5 LEA.HI.X R21, R9.reuse, c[0x0][0x16c], R2, 0x1, P1 ;  /* 0x00005b000915da11 */ /* 0x040fe200008f0c02 */
        /* <DEDUP_REMOVED lines=11> */
[C---:B------:R-:W-:Y:S02]  /*5070*/  IADD3 R0, P2, R9.reuse, UR6, RZ ;  /* 0x0000000609007c10 */ /* 0x040fe4000ff5e0ff */
[C---:B-1----:R-:W-:Y:S01]  /*5080*/  @!P3 LEA R12, P1, R9.reuse, c[0x0][0x168], 0x1 ;  /* 0x00005a00090cba11 */ /* 0x042fe200078208ff */
[----:B------:R4:W-:Y:S03]  /*5090*/  @P5 STS.128 [R248+0xb000], RZ ;  /* 0x00b000fff8005388 */ /* 0x0009e60000000c00 */
[----:B------:R-:W-:Y:S01]  /*50a0*/  @!P3 LEA.HI.X R13, R9, c[0x0][0x16c], R2, 0x1, P1 ;  /* 0x00005b00090dba11 */ /* 0x000fe200008f0c02 */
[----:B------:R-:W-:Y:S01]  /*50b0*/  @!PT LDS RZ, [RZ] ;  /* 0x00000000fffff984 */ /* 0x000fe20000000800 */
[----:B------:R-:W-:Y:S01]  /*50c0*/  @!PT LDS RZ, [RZ] ;  /* 0x00000000fffff984 */ /* 0x000fe20000000800 */
[----:B------:R-:W-:Y:S01]  /*50d0*/  @!PT LDS RZ, [RZ] ;  /* 0x00000000fffff984 */ /* 0x000fe20000000800 */
[----:B------:R4:W-:Y:S01]  /*50e0*/  @!P5 LDGSTS.E.BYPASS.LTC128B.128 [R248+0xb000], [R20.64+0x80] ;  /* 0x0b00008014f8dfae */ /* 0x0009e2000b901d50 */
[----:B------:R-:W-:Y:S02]  /*50f0*/  IADD3.X R9, R2, UR7, RZ, P2, !PT ;  /* 0x0000000702097c10 */ /* 0x000fe400097fe4ff */
[C---:B---3--:R-:W-:Y:S01]  /*5100*/  @!P6 LEA R46, P1, R0.reuse, c[0x0][0x168], 0x1 ;  /* 0x00005a00002eea11 */ /* 0x048fe200078208ff */
[----:B------:R4:W-:Y:S01]  /*5110*/  @P4 STS.128 [R248+0xd000], RZ ;  /* 0x00d000fff8004388 */ /* 0x0009e20000000c00 */
[----:B------:R-:W-:-:S02]  /*5120*/  @!P5 LEA R48, P2, R0, c[0x0][0x168], 0x1 ;  /* 0x00005a000030da11 */ /* 0x000fc400078408ff */
[C-C-:B------:R-:W-:Y:S01]  /*5130*/  @!P6 LEA.HI.X R47, R0.reuse, c[0x0][0x16c], R9.reuse, 0x1, P1 ;  /* 0x00005b00002fea11 */ /* 0x140fe200008f0c09 */
[----:B------:R-:W-:Y:S01]  /*5140*/  @!PT LDS RZ, [RZ] ;  /* 0x00000000fffff984 */ /* 0x000fe20000000800 */
[----:B------:R-:W-:Y:S01]  /*5150*/  @!PT LDS RZ, [RZ] ;  /* 0x00000000fffff984 */ /* 0x000fe20000000800 */
[----:B------:R-:W-:Y:S01]  /*5160*/  @!PT LDS RZ, [RZ] ;  /* 0x00000000fffff984 */ /* 0x000fe20000000800 */
[----:B------:R4:W-:Y:S01]  /*5170*/  @!P4 LDGSTS.E.BYPASS.LTC128B.128 [R248+0xd000], [R14.64+0x100] ;  /* 0x0d0001000ef8cfae */ /* 0x0009e2000b901d50 */
[C-C-:B------:R-:W-:Y:S02]  /*5180*/  @!P5 LEA.HI.X R49, R0.reuse, c[0x0][0x16c], R9.reuse, 0x1, P2 ;  /* 0x00005b000031da11 */ /* 0x140fe400010f0c09 */
[C---:B-----5:R-:W-:Y:S01]  /*5190*/  @!P4 LEA R42, P1, R0.reuse, c[0x0][0x168], 0x1 ;  /* 0x00005a00002aca11 */ /* 0x060fe200078208ff */
[----:B------:R4:W-:Y:S03]  /*51a0*/  @P3 STS.128 [R248+0xf000], RZ ;  /* 0x00f000fff8003388 */ /* 0x0009e60000000c00 */
[----:B------:R-:W-:Y:S01]  /*51b0*/  @!P4 LEA.HI.X R43, R0, c[0x0][0x16c], R9, 0x1, P1 ;  /* 0x00005b00002bca11 */ /* 0x000fe200008f0c09 */
        /* <DEDUP_REMOVED lines=27> */
.L_x_490:
[----:B------:R-:W-:Y:S05]  /*5370*/  BSYNC B0 ;  /* 0x0000000000007941 */ /* 0x000fea0003800000 */
.L_x_489:
[----:B------:R-:W0:Y:S02]  /*5380*/  LDGDEPBAR ;  /* 0x00000000000079af */ /* 0x000e240000000000 */
.L_x_488:
[----:B------:R-:W-:Y:S01]  /*5390*/  FMNMX.FTZ R2, R38, R39, !PT ;  /* 0x0000002726027209 */ /* 0x000fe20007810000 */
[----:B------:R-:W-:Y:S01]  /*53a0*/  IMAD.WIDE.U32 R84, R224, -0x326172a9, RZ ;  /* 0xcd9e8d57e0547825 */ /* 0x000fe200078e00ff */
[----:B-1----:R-:W-:Y:S01]  /*53b0*/  FMNMX.FTZ R9, R36, R10, !PT ;  /* 0x0000000a24097209 */ /* 0x002fe20007810000 */
[----:B------:R-:W-:Y:S01]  /*53c0*/  USHF.L.U32 UR4, UR22, 0x1, URZ ;  /* 0x0000000116047899 */ /* 0x000fe2000800063f */
[----:B------:R-:W-:Y:S01]  /*53d0*/  FMNMX.FTZ R2, R41, R2, !PT ;  /* 0x0000000229027209 */ /* 0x000fe20007810000 */
[----:B------:R-:W-:Y:S01]  /*53e0*/  UIADD3 UR5, UR19, -0x4498517b, URZ ;  /* 0xbb67ae8513057890 */ /* 0x000fe2000fffe03f */
[----:B------:R-:W-:Y:S01]  /*53f0*/  FMNMX.FTZ R9, R44, R9, !PT ;  /* 0x000000092c097209 */ /* 0x000fe20007810000 */
[----:B------:R-:W-:Y:S01]  /*5400*/  ULOP3.LUT UR14, UR4, UR19, URZ, 0x3c, !UPT ;  /* 0x00000013040e7292 */ /* 0x000fe2000f8e3c3f */
[----:B------:R-:W-:Y:S01]  /*5410*/  FMNMX.FTZ R2, R31, R2, !PT ;  /* 0x000000021f027209 */ /* 0x000fe20007810000 */
[----:B------:R-:W-:Y:S01]  /*5420*/  IMAD.WIDE.U32 R86, R215, -0x2daee0ad, RZ ;  /* 0xd2511f53d7567825 */ /* 0x000fe200078e00ff */
[----:B------:R-:W-:Y:S01]  /*5430*/  FMNMX.FTZ R9, R30, R9, !PT ;  /* 0x000000091e097209 */ /* 0x000fe20007810000 */
[----:B------:R-:W-:Y:S01]  /*5440*/  UIADD3 UR35, UR18, -0x61c88647, URZ ;  /* 0x9e3779b912237890 */ /* 0x000fe2000fffe03f */
[----:B------:R-:W-:Y:S01]  /*5450*/  FMNMX.FTZ R2, R19, R2, !PT ;  /* 0x0000000213027209 */ /* 0x000fe20007810000 */
[----:B------:R-:W-:Y:S01]  /*5460*/  UIADD3 UR34, UR18, 0x3c6ef372, URZ ;  /* 0x3c6ef37212227890 */ /* 0x000fe2000fffe03f */
[----:B------:R-:W-:Y:S01]  /*5470*/  FMNMX.FTZ R9, R28, R9, !PT ;  /* 0x000000091c097209 */ /* 0x000fe20007810000 */
[----:B------:R-:W-:Y:S01]  /*5480*/  UIADD3 UR33, UR19, 0x76cf5d0a, URZ ;  /* 0x76cf5d0a13217890 */ /* 0x000fe2000fffe03f */
[----:B------:R-:W-:Y:S01]  /*5490*/  FMNMX.FTZ R2, R27, R2, !PT ;  /* 0x000000021b027209 */ /* 0x000fe20007810000 */
[----:B------:R-:W-:Y:S01]  /*54a0*/  UIADD3 UR31, UR19, 0x32370b8f, URZ ;  /* 0x32370b8f131f7890 */ /* 0x000fe2000fffe03f */
[----:B------:R-:W-:Y:S01]  /*54b0*/  FMNMX.FTZ R9, R24, R9, !PT ;  /* 0x0000000918097209 */ /* 0x000fe20007810000 */
[----:B------:R-:W-:Y:S01]  /*54c0*/  UIADD3 UR32, UR18, -0x255992d5, URZ ;  /* 0xdaa66d2b12207890 */ /* 0x000fe2000fffe03f */
[----:B------:R-:W-:Y:S01]  /*54d0*/  FMNMX.FTZ R2, R17, R2, !PT ;  /* 0x0000000211027209 */ /* 0x000fe20007810000 */
[----:B------:R-:W-:Y:S01]  /*54e0*/  UIADD3 UR29, UR18, 0x78dde6e4, URZ ;  /* 0x78dde6e4121d7890 */ /* 0x000fe2000fffe03f */
[----:B------:R-:W-:Y:S01]  /*54f0*/  FMNMX.FTZ R9, R16, R9, !PT ;  /* 0x0000000910097209 */ /* 0x000fe20007810000 */
[----:B------:R-:W-:Y:S01]  /*5500*/  UIADD3 UR27, UR19, -0x126145ec, URZ ;  /* 0xed9eba14131b7890 */ /* 0x000fe2000fffe03f */
[----:B------:R-:W-:Y:S01]  /*5510*/  FMNMX.FTZ R2, R7, R2, !PT ;  /* 0x0000000207027209 */ /* 0x000fe20007810000 */
[----:B------:R-:W-:Y:S01]  /*5520*/  IMAD.SHL.U32 R208, R4, 0x2, RZ ;  /* 0x0000000204d07824 */ /* 0x000fe200078e00ff */
[----:B------:R-:W-:Y:S01]  /*5530*/  FMNMX.FTZ R9, R18, R9, !PT ;  /* 0x0000000912097209 */ /* 0x000fe20007810000 */
[----:B------:R-:W-:Y:S01]  /*5540*/  UIADD3 UR23, UR18, 0x1715609d, URZ ;  /* 0x1715609d12177890 */ /* 0x000fe2000fffe03f */
[----:B------:R-:W-:Y:S01]  /*5550*/  FMNMX.FTZ R2, R101, R2, !PT ;  /* 0x0000000265027209 */ /* 0x000fe20007810000 */
[--C-:B------:R-:W-:Y:S01]  /*5560*/  IMAD R206, R5, 0x2, R208.reuse ;  /* 0x0000000205ce7824 */ /* 0x100fe200078e02d0 */
[----:B------:R-:W-:Y:S01]  /*5570*/  FMNMX.FTZ R9, R98, R9, !PT ;  /* 0x0000000962097209 */ /* 0x000fe20007810000 */
[----:B------:R-:W-:Y:S01]  /*5580*/  IMAD R124, R247, 0x10000, R247 ;  /* 0x00010000f77c7824 */ /* 0x000fe200078e02f7 */
[----:B------:R-:W-:Y:S01]  /*5590*/  FMNMX.FTZ R2, R97, R2, !PT ;  /* 0x0000000261027209 */ /* 0x000fe20007810000 */
[----:B------:R-:W-:Y:S01]  /*55a0*/  IMAD R205, R3, 0x2, R208 ;  /* 0x0000000203cd7824 */ /* 0x000fe200078e02d0 */
[----:B------:R-:W-:Y:S01]  /*55b0*/  FMNMX.FTZ R9, R32, R9, !PT ;  /* 0x0000000920097209 */ /* 0x000fe20007810000 */
[----:B------:R-:W-:Y:S01]  /*55c0*/  LDSM.16.MT88.4 R144, [R206+0x10000] ;  /* 0x01000000ce90783b */ /* 0x000fe20000004200 */
        /* <DEDUP_REMOVED lines=8> */
[----:B------:R-:W-:Y:S01]  /*5650*/  FMNMX.FTZ R2, R93, R2, !PT ;  /* 0x000000025d027209 */ /* 0x000fe20007810000 */
[----:B------:R-:W-:Y:S01]  /*5660*/  ULOP3.LUT UR4, UR4, UR19, URZ, 0x3c, !UPT ;  /* 0x0000001304047292 */ /* 0x000fe2000f8e3c3f */
        /* <DEDUP_REMOVED lines=11> */
[----:B------:R-:W-:-:S03]  /*5720*/  LOP3.LUT R225, R6, UR18, RZ, 0x3c, !PT ;  /* 0x0000001206e17c12 */ /* 0x000fc6000f8e3cff */
[----:B------:R-:W1:Y:S01]  /*5730*/  SHFL.BFLY PT, R11, R2, 0x2, 0x1f ;  /* 0x0c401f00020b7f89 */ /* 0x000e6200000e0000 */
[----:B------:R-:W-:-:S03]  /*5740*/  LOP3.LUT R178, R85, R225, RZ, 0x3c, !PT ;  /* 0x000000e155b27212 */ /* 0x000fc600078e3cff */
[----:B------:R-:W2:Y:S02]  /*5750*/  SHFL.BFLY PT, R9, R8, 0x2, 0x1f ;  /* 0x0c401f0008097f89 */ /* 0x000ea400000e0000 */
[----:B------:R-:W-:Y:S02]  /*5760*/  IMAD.WIDE.U32 R178, R178, -0x2daee0ad, RZ ;  /* 0xd2511f53b2b27825 */ /* 0x000fe400078e00ff */
[----:B------:R-:W-:Y:S03]  /*5770*/  LDSM.16.MT88.4 R72, [R208+0x14000] ;  /* 0x01400000d048783b */ /* 0x000fe60000004200 */
[----:B------:R-:W-:Y:S01]  /*5780*/  LOP3.LUT R176, R179, UR5, R86, 0x96, !PT ;  /* 0x00000005b3b07c12 */ /* 0x000fe2000f8e9656 */
[----:B------:R-:W-:Y:S01]  /*5790*/  UIADD3 UR5, UR19, -0x56f99767, URZ ;  /* 0xa906689913057890 */ /* 0x000fe2000fffe03f */
[----:B----4-:R-:W-:Y:S01]  /*57a0*/  LDSM.16.MT88.4 R48, [R206+0x12000] ;  /* 0x01200000ce30783b */ /* 0x010fe20000004200 */
[----:B------:R-:W-:-:S02]  /*57b0*/  LOP3.LUT R86, R87, UR4, RZ, 0x3c, !PT ;  /* 0x0000000457567c12 */ /* 0x000fc4000f8e3cff */
[----:B------:R-:W-:Y:S01]  /*57c0*/  IMAD.WIDE.U32 R176, R176, -0x326172a9, RZ ;  /* 0xcd9e8d57b0b07825 */ /* 0x000fe200078e00ff */
[----:B------:R-:W-:Y:S04]  /*57d0*/  LDSM.16.MT88.4 R80, [R206+0x14000] ;  /* 0x01400000ce50783b */ /* 0x000fe80000004200 */
[----:B------:R-:W-:Y:S01]  /*57e0*/  LDSM.16.MT88.4 R88, [R205+0x14000] ;  /* 0x01400000cd58783b */ /* 0x000fe20000004200 */
[----:B-1----:R-:W-:-:S03]  /*57f0*/  FMNMX.FTZ R11, R2, R11, !PT ;  /* 0x0000000b020b7209 */ /* 0x002fc60007810000 */
[----:B------:R-:W-:Y:S01]  /*5800*/  STL [R1+0x78], R165 ;  /* 0x000078a501007387 */ /* 0x000fe20000100800 */
[----:B------:R-:W-:Y:S01]  /*5810*/  LOP3.LUT R2, R87, UR14, RZ, 0x3c, !PT ;  /* 0x0000000e57027c12 */ /* 0x000fe2000f8e3cff */
[----:B------:R-:W-:Y:S01]  /*5820*/  UIADD3 UR14, UR18, -0x4ab325aa, URZ ;  /* 0xb54cda56120e7890 */ /* 0x000fe2000fffe03f */
[----:B--2---:R-:W-:Y:S01]  /*5830*/  FMNMX.FTZ R9, R8, R9, !PT ;  /* 0x0000000908097209 */ /* 0x004fe20007810000 */
[----:B------:R-:W1:Y:S01]  /*5840*/  SHFL.BFLY PT, R0, R11, 0x1, 0x1f ;  /* 0x0c201f000b007f89 */ /* 0x000e6200000e0000 */
[----:B------:R-:W-:-:S03]  /*5850*/  IMAD.WIDE.U32 R86, R86, -0x326172a9, RZ ;  /* 0xcd9e8d5756567825 */ /* 0x000fc600078e00ff */
[----:B------:R-:W-:Y:S01]  /*5860*/  STL.64 [R1+0x70], R188 ;  /* 0x000070bc01007387 */ /* 0x000fe20000100a00 */
[----:B------:R-:W-:-:S03]  /*5870*/  IMAD.WIDE.U32 R174, R2, -0x326172a9, RZ ;  /* 0xcd9e8d5702ae7825 */ /* 0x000fc600078e00ff */
[----:B------:R-:W2:Y:S02]  /*5880*/  SHFL.BFLY PT, R2, R9, 0x1, 0x1f ;  /* 0x0c201f0009027f89 */ /* 0x000ea400000e0000 */
[----:B------:R-:W-:Y:S02]  /*5890*/  LOP3.LUT R6, R175, UR35, R84, 0x96, !PT ;  /* 0x00000023af067c12 */ /* 0x000fe4000f8e9654 */
[----:B------:R-:W-:Y:S02]  /*58a0*/  LOP3.LUT R174, R177, UR34, R174, 0x96, !PT ;  /* 0x00000022b1ae7c12 */ /* 0x000fe4000f8e96ae */
[----:B------:R-:W-:Y:S01]  /*58b0*/  LOP3.LUT R84, R87, UR35, R84, 0x96, !PT ;  /* 0x0000002357547c12 */ /* 0x000fe2000f8e9654 */
[----:B------:R-:W-:-:S04]  /*58c0*/  IMAD.WIDE.U32 R238, R6, -0x2daee0ad, RZ ;  /* 0xd2511f5306ee7825 */ /* 0x000fc800078e00ff */
[----:B------:R-:W-:Y:S01]  /*58d0*/  IMAD.WIDE.U32 R174, R174, -0x2daee0ad, RZ ;  /* 0xd2511f53aeae7825 */ /* 0x000fe200078e00ff */
[----:B------:R-:W-:-:S04]  /*58e0*/  LOP3.LUT R6, R239, UR33, R178, 0x96, !PT ;  /* 0x00000021ef067c12 */ /* 0x000fc8000f8e96b2 */
[----:B------:R-:W-:Y:S01]  /*58f0*/  LOP3.LUT R238, R175, UR31, R238, 0x96, !PT ;  /* 0x0000001fafee7c12 */ /* 0x000fe2000f8e96ee */
[----:B------:R-:W-:Y:S01]  /*5900*/  IMAD.WIDE.U32 R170, R6, -0x326172a9, RZ ;  /* 0xcd9e8d5706aa7825 */ /* 0x000fe200078e00ff */
[----:B-1----:R-:W-:-:S03]  /*5910*/  FMNMX.FTZ R0, R11, R0, !PT ;  /* 0x000000000b007209 */ /* 0x002fc60007810000 */
[----:B------:R-:W-:Y:S01]  /*5920*/  IMAD.WIDE.U32 R238, R238, -0x326172a9, RZ ;  /* 0xcd9e8d57eeee7825 */ /* 0x000fe200078e00ff */
[----:B------:R-:W-:Y:S02]  /*5930*/  LOP3.LUT R6, R171, UR32, R176, 0x96, !PT ;  /* 0x00000020ab067c12 */ /* 0x000fe4000f8e96b0 */
[----:B--2---:R-:W-:Y:S01]  /*5940*/  FMNMX.FTZ R2, R9, R2, !PT ;  /* 0x0000000209027209 */ /* 0x004fe20007810000 */
[----:B------:R-:W-:Y:S01]  /*5950*/  FMUL.FTZ R122, R0, c[0x0][0x23c] ;  /* 0x00008f00007a7a20 */ /* 0x000fe20000410000 */
[----:B------:R-:W-:Y:S01]  /*5960*/  LOP3.LUT R170, R239, UR29, R170, 0x96, !PT ;  /* 0x0000001defaa7c12 */ /* 0x000fe2000f8e96aa */
[----:B------:R-:W-:Y:S01]  /*5970*/  IMAD.WIDE.U32 R8, R6, -0x2daee0ad, RZ ;  /* 0xd2511f5306087825 */ /* 0x000fe200078e00ff */
[----:B------:R-:W-:-:S03]  /*5980*/  FSETP.NEU.FTZ.AND P1, PT, R0, -INF , PT ;  /* 0xff8000000000780b */ /* 0x000fc60003f3d000 */
[----:B------:R-:W-:Y:S01]  /*5990*/  IMAD.WIDE.U32 R170, R170, -0x2daee0ad, RZ ;  /* 0xd2511f53aaaa7825 */ /* 0x000fe200078e00ff */
[----:B------:R-:W-:Y:S02]  /*59a0*/  FSEL R122, R122, RZ, P1 ;  /* 0x000000ff7a7a7208 */ /* 0x000fe40000800000 */
[C---:B------:R-:W-:Y:S01]  /*59b0*/  FSETP.NEU.FTZ.AND P1, PT, R2.reuse, -INF , PT ;  /* 0xff8000000200780b */ /* 0x040fe20003f3d000 */
[----:B------:R-:W-:Y:S01]  /*59c0*/  FMUL.FTZ R235, R2, c[0x0][0x23c] ;  /* 0x00008f0002eb7a20 */ /* 0x000fe20000410000 */
[----:B------:R-:W-:Y:S01]  /*59d0*/  LOP3.LUT R172, R171, UR5, R8, 0x96, !PT ;  /* 0x00000005abac7c12 */ /* 0x000fe2000f8e9608 */
[----:B------:R-:W-:Y:S01]  /*59e0*/  FFMA.FTZ R236, R38, c[0x0][0x23c], -R122 ;  /* 0x00008f0026ec7a23 */ /* 0x000fe2000001087a */
[----:B------:R-:W-:Y:S01]  /*59f0*/  LOP3.LUT R174, R9, UR27, R174, 0x96, !PT ;  /* 0x0000001b09ae7c12 */ /* 0x000fe2000f8e96ae */
[----:B------:R-:W-:Y:S01]  /*5a00*/  FFMA.FTZ R233, R39, c[0x0][0x23c], -R122 ;  /* 0x00008f0027e97a23 */ /* 0x000fe2000001087a */
[----:B------:R-:W-:Y:S01]  /*5a10*/  FSEL R235, R235, RZ, P1 ;  /* 0x000000ffebeb7208 */ /* 0x000fe20000800000 */
[----:B------:R-:W-:-:S02]  /*5a20*/  IMAD.WIDE.U32 R172, R172, -0x326172a9, RZ ;  /* 0xcd9e8d57acac7825 */ /* 0x000fc400078e00ff */
[----:B------:R-:W-:Y:S02]  /*5a30*/  MUFU.EX2 R236, R236 ;  /* 0x000000ec00ec7308 */ /* 0x000fe40000000800 */
[--C-:B------:R-:W-:Y:S01]  /*5a40*/  FFMA.FTZ R234, R36, c[0x0][0x23c], -R235.reuse ;  /* 0x00008f0024ea7a23 */ /* 0x100fe200000108eb */
[----:B------:R-:W-:Y:S01]  /*5a50*/  LOP3.LUT R6, R172, 0xffff, RZ, 0xc0, !PT ;  /* 0x0000ffffac067812 */ /* 0x000fe200078ec0ff */
[--C-:B------:R-:W-:Y:S01]  /*5a60*/  FFMA.FTZ R223, R10, c[0x0][0x23c], -R235.reuse ;  /* 0x00008f000adf7a23 */ /* 0x100fe200000108eb */
[----:B------:R-:W-:Y:S01]  /*5a70*/  LOP3.LUT R11, R172, 0xff, RZ, 0xc0, !PT ;  /* 0x000000ffac0b7812 */ /* 0x000fe200078ec0ff */
[----:B------:R-:W-:Y:S01]  /*5a80*/  FFMA.FTZ R222, R41, c[0x0][0x23c], -R122 ;  /* 0x00008f0029de7a23 */ /* 0x000fe2000001087a */
[----:B------:R-:W-:Y:S01]  /*5a90*/  SHF.R.U32.HI R6, RZ, 0x8, R6 ;  /* 0x00000008ff067819 */ /* 0x000fe20000011606 */
[----:B------:R-:W1:Y:S01]  /*5aa0*/  MUFU.EX2 R233, R233 ;  /* 0x000000e900e97308 */ /* 0x000e620000000800 */
[----:B------:R-:W-:Y:S01]  /*5ab0*/  IMAD.WIDE.U32 R174, R174, -0x326172a9, RZ ;  /* 0xcd9e8d57aeae7825 */ /* 0x000fe200078e00ff */
[----:B------:R-:W-:Y:S01]  /*5ac0*/  SHF.R.U32.HI R9, RZ, 0x10, R172 ;  /* 0x00000010ff097819 */ /* 0x000fe200000116ac */
[----:B------:R-:W-:Y:S01]  /*5ad0*/  LDSM.16.MT88.4 R40, [R208+0x12000] ;  /* 0x01200000d028783b */ /* 0x000fe20000004200 */
[----:B------:R-:W-:Y:S01]  /*5ae0*/  PRMT R11, R11, 0x5410, R6 ;  /* 0x000054100b0b7816 */ /* 0x000fe20000000006 */
[----:B------:R-:W-:Y:S01]  /*5af0*/  FFMA.FTZ R123, R31, c[0x0][0x23c], -R122 ;  /* 0x00008f001f7b7a23 */ /* 0x000fe2000001087a */
[----:B------:R-:W-:Y:S01]  /*5b00*/  LOP3.LUT R6, R173, UR14, R174, 0x96, !PT ;  /* 0x0000000ead067c12 */ /* 0x000fe2000f8e96ae */
[--C-:B------:R-:W-:Y:S01]  /*5b10*/  FFMA.FTZ R230, R44, c[0x0][0x23c], -R235.reuse ;  /* 0x00008f002ce67a23 */ /* 0x100fe200000108eb */
[----:B------:R-:W-:Y:S01]  /*5b20*/  MUFU.EX2 R234, R234 ;  /* 0x000000ea00ea7308 */ /* 0x000fe20000000800 */
[--C-:B------:R-:W-:Y:S01]  /*5b30*/  FFMA.FTZ R125, R30, c[0x0][0x23c], -R235.reuse ;  /* 0x00008f001e7d7a23 */ /* 0x100fe200000108eb */
[C---:B------:R-:W-:Y:S01]  /*5b40*/  LOP3.LUT R10, R6.reuse, 0xffff, RZ, 0xc0, !PT ;  /* 0x0000ffff060a7812 */ /* 0x040fe200078ec0ff */
[----:B------:R-:W-:Y:S01]  /*5b50*/  FFMA.FTZ R126, R19, c[0x0][0x23c], -R122 ;  /* 0x00008f00137e7a23 */ /* 0x000fe2000001087a */
[----:B------:R-:W-:Y:S01]  /*5b60*/  SHF.R.U32.HI R13, RZ, 0x10, R6 ;  /* 0x00000010ff0d7819 */ /* 0x000fe20000011606 */
[----:B------:R-:W-:Y:S01]  /*5b70*/  FFMA.FTZ R217, R27, c[0x0][0x23c], -R122 ;  /* 0x00008f001bd97a23 */ /* 0x000fe2000001087a */
[----:B------:R-:W-:Y:S01]  /*5b80*/  LOP3.LUT R15, R6, 0xff, RZ, 0xc0, !PT ;  /* 0x000000ff060f7812 */ /* 0x000fe200078ec0ff */
[--C-:B------:R-:W-:Y:S01]  /*5b90*/  FFMA.FTZ R221, R16, c[0x0][0x23c], -R235.reuse ;  /* 0x00008f0010dd7a23 */ /* 0x100fe200000108eb */
[----:B------:R-:W2:Y:S01]  /*5ba0*/  MUFU.EX2 R223, R223 ;  /* 0x000000df00df7308 */ /* 0x000ea20000000800 */
[----:B------:R-:W-:Y:S01]  /*5bb0*/  SHF.R.U32.HI R10, RZ, 0x8, R10 ;  /* 0x00000008ff0a7819 */ /* 0x000fe2000001160a */
[--C-:B------:R-:W-:Y:S01]  /*5bc0*/  FFMA.FTZ R218, R18, c[0x0][0x23c], -R235.reuse ;  /* 0x00008f0012da7a23 */ /* 0x100fe200000108eb */
[----:B------:R-:W-:Y:S01]  /*5bd0*/  SHF.R.U32.HI R6, RZ, 0x18, R6 ;  /* 0x00000018ff067819 */ /* 0x000fe20000011606 */
[----:B------:R-:W-:Y:S01]  /*5be0*/  FFMA.FTZ R216, R17, c[0x0][0x23c], -R122 ;  /* 0x00008f0011d87a23 */ /* 0x000fe2000001087a */
[----:B------:R-:W-:Y:S01]  /*5bf0*/  LOP3.LUT R13, R13, 0xff, RZ, 0xc0, !PT ;  /* 0x000000ff0d0d7812 */ /* 0x000fe200078ec0ff */
[--C-:B------:R-:W-:Y:S01]  /*5c00*/  FFMA.FTZ R127, R28, c[0x0][0x23c], -R235.reuse ;  /* 0x00008f001c7f7a23 */ /* 0x100fe200000108eb */
[----:B-1----:R-:W-:Y:S01]  /*5c10*/  F2FP.BF16.PACK_AB R185, R233, R236 ;  /* 0x000000ece9b9723e */ /* 0x002fe200000010ff */
[----:B------:R-:W-:Y:S01]  /*5c20*/  MUFU.EX2 R222, R222 ;  /* 0x000000de00de7308 */ /* 0x000fe20000000800 */
[----:B------:R-:W-:Y:S01]  /*5c30*/  PRMT R15, R15, 0x5410, R10 ;  /* 0x000054100f0f7816 */ /* 0x000fe2000000000a */
[----:B------:R-:W-:Y:S01]  /*5c40*/  FFMA.FTZ R220, R24, c[0x0][0x23c], -R235 ;  /* 0x00008f0018dc7a23 */ /* 0x000fe200000108eb */
[----:B------:R-:W-:Y:S01]  /*5c50*/  PRMT R13, R13, 0x5410, R6 ;  /* 0x000054100d0d7816 */ /* 0x000fe20000000006 */
[----:B------:R-:W-:Y:S01]  /*5c60*/  FFMA.FTZ R219, R7, c[0x0][0x23c], -R122 ;  /* 0x00008f0007db7a23 */ /* 0x000fe2000001087a */
[----:B------:R-:W-:Y:S01]  /*5c70*/  LOP3.LUT R238, R175, UR23, R238, 0x96, !PT ;  /* 0x00000017afee7c12 */ /* 0x000fe2000f8e96ee */
[--C-:B------:R-:W-:Y:S01]  /*5c80*/  HSET2.LE.AND R15, R15, R124.reuse, PT ;  /* 0x0000007c0f0f7233 */ /* 0x100fe20003803000 */
[----:B------:R-:W-:Y:S01]  /*5c90*/  PRMT R184, R185, 0x7632, R184 ;  /* 0x00007632b9b87816 */ /* 0x000fe200000000b8 */
[----:B------:R-:W1:Y:S01]  /*5ca0*/  MUFU.EX2 R123, R123 ;  /* 0x0000007b007b7308 */ /* 0x000e620000000800 */
[----:B--2---:R-:W-:Y:S01]  /*5cb0*/  F2FP.BF16.PACK_AB R186, R223, R234 ;  /* 0x000000eadfba723e */ /* 0x004fe200000010ff */
[--C-:B------:R-:W-:Y:S01]  /*5cc0*/  HSET2.LE.AND R13, R13, R124.reuse, PT ;  /* 0x0000007c0d0d7233 */ /* 0x100fe20003803000 */
[----:B------:R-:W-:Y:S01]  /*5cd0*/  SHF.R.U32.HI R8, RZ, 0x18, R172 ;  /* 0x00000018ff087819 */ /* 0x000fe200000116ac */
[----:B------:R-:W-:Y:S01]  /*5ce0*/  IMAD.WIDE.U32 R238, R238, -0x2daee0ad, RZ ;  /* 0xd2511f53eeee7825 */ /* 0x000fe200078e00ff */
[C---:B------:R-:W-:Y:S01]  /*5cf0*/  PRMT R187, R186.reuse, 0x7632, R187 ;  /* 0x00007632babb7816 */ /* 0x040fe200000000bb */
[--C-:B------:R-:W-:Y:S01]  /*5d00*/  HSET2.LE.AND R11, R11, R124.reuse, PT ;  /* 0x0000007c0b0b7233 */ /* 0x100fe20003803000 */
[----:B------:R-:W-:Y:S01]  /*5d10*/  LOP3.LUT R9, R9, 0xff, RZ, 0xc0, !PT ;  /* 0x000000ff09097812 */ /* 0x000fe200078ec0ff */
[----:B------:R-:W-:Y:S01]  /*5d20*/  MUFU.EX2 R230, R230 ;  /* 0x000000e600e67308 */ /* 0x000fe20000000800 */
[----:B------:R-:W-:Y:S01]  /*5d30*/  PRMT R128, R186, 0x5410, R187 ;  /* 0x00005410ba807816 */ /* 0x000fe200000000bb */
[----:B------:R-:W-:Y:S01]  /*5d40*/  LDSM.16.MT88.4 R16, [R208+0x10800] ;  /* 0x01080000d010783b */ /* 0x000fe20000004200 */
[----:B------:R-:W-:Y:S01]  /*5d50*/  PRMT R4, R185, 0x5410, R184 ;  /* 0x00005410b9047816 */ /* 0x000fe200000000b8 */
[--C-:B------:R-:W-:Y:S01]  /*5d60*/  FFMA.FTZ R181, R98, c[0x0][0x23c], -R235.reuse ;  /* 0x00008f0062b57a23 */ /* 0x100fe200000108eb */
[----:B------:R-:W-:Y:S01]  /*5d70*/  PRMT R9, R9, 0x5410, R8 ;  /* 0x0000541009097816 */ /* 0x000fe20000000008 */
[----:B------:R-:W-:Y:S01]  /*5d80*/  LDSM.16.MT88.4 R28, [R208+0x12800] ;  /* 0x01280000d01c783b */ /* 0x000fe20000004200 */
[----:B------:R-:W-:Y:S01]  /*5d90*/  LOP3.LUT R128, R15, R128, RZ, 0xc0, !PT ;  /* 0x000000800f807212 */ /* 0x000fe200078ec0ff */
[----:B------:R-:W2:Y:S01]  /*5da0*/  MUFU.EX2 R125, R125 ;  /* 0x0000007d007d7308 */ /* 0x000ea20000000800 */
[----:B-1----:R-:W-:Y:S01]  /*5db0*/  F2FP.BF16.PACK_AB R21, R123, R222 ;  /* 0x000000de7b15723e */ /* 0x002fe200000010ff */
[----:B------:R-:W-:Y:S01]  /*5dc0*/  HSET2.LE.AND R9, R9, R124, PT ;  /* 0x0000007c09097233 */ /* 0x000fe20003803000 */
[----:B------:R-:W-:Y:S01]  /*5dd0*/  LOP3.LUT R129, R13, R4, RZ, 0xc0, !PT ;  /* 0x000000040d817212 */ /* 0x000fe200078ec0ff */
[----:B------:R-:W-:Y:S01]  /*5de0*/  FFMA.FTZ R180, R32, c[0x0][0x23c], -R235 ;  /* 0x00008f0020b47a23 */ /* 0x000fe200000108eb */
[----:B------:R-:W-:Y:S01]  /*5df0*/  PRMT R20, R21, 0x7632, R20 ;  /* 0x0000763215147816 */ /* 0x000fe20000000014 */
[----:B------:R-:W1:Y:S01]  /*5e00*/  LDSM.16.MT88.4 R12, [R206+0x10800] ;  /* 0x01080000ce0c783b */ /* 0x000e620000004200 */
[----:B------:R-:W-:Y:S01]  /*5e10*/  LOP3.LUT R25, R239, UR13, R170, 0x96, !PT ;  /* 0x0000000def197c12 */ /* 0x000fe2000f8e96aa */
[----:B------:R-:W-:Y:S01]  /*5e20*/  MUFU.EX2 R126, R126 ;  /* 0x0000007e007e7308 */ /* 0x000fe20000000800 */
[----:B------:R-:W-:Y:S01]  /*5e30*/  PRMT R4, R21, 0x5410, R20 ;  /* 0x0000541015047816 */ /* 0x000fe20000000014 */
[--C-:B------:R-:W-:Y:S01]  /*5e40*/  FFMA.FTZ R175, R101, c[0x0][0x23c], -R122.reuse ;  /* 0x00008f0065af7a23 */ /* 0x100fe2000001087a */
[----:B------:R-:W-:Y:S01]  /*5e50*/  SHF.R.U32.HI R8, RZ, 0x10, R25 ;  /* 0x00000010ff087819 */ /* 0x000fe20000011619 */
[----:B------:R-:W-:Y:S01]  /*5e60*/  FFMA.FTZ R171, R93, c[0x0][0x23c], -R122 ;  /* 0x00008f005dab7a23 */ /* 0x000fe2000001087a */
[----:B------:R-:W-:-:S02]  /*5e70*/  LOP3.LUT R131, R9, R4, RZ, 0xc0, !PT ;  /* 0x0000000409837212 */ /* 0x000fc400078ec0ff */
[----:B------:R-:W-:Y:S01]  /*5e80*/  LOP3.LUT R4, R25, 0xffff, RZ, 0xc0, !PT ;  /* 0x0000ffff19047812 */ /* 0x000fe200078ec0ff */
[----:B------:R-:W3:Y:S01]  /*5e90*/  MUFU.EX2 R217, R217 ;  /* 0x000000d900d97308 */ /* 0x000ee20000000800 */
[----:B--2---:R-:W-:Y:S02]  /*5ea0*/  F2FP.BF16.PACK_AB R182, R125, R230 ;  /* 0x000000e67db6723e */ /* 0x004fe400000010ff */
[----:B------:R-:W-:Y:S02]  /*5eb0*/  LOP3.LUT R27, R25, 0xff, RZ, 0xc0, !PT ;  /* 0x000000ff191b7812 */ /* 0x000fe400078ec0ff */
[----:B------:R-:W-:Y:S02]  /*5ec0*/  PRMT R183, R182, 0x7632, R183 ;  /* 0x00007632b6b77816 */ /* 0x000fe400000000b7 */
[----:B------:R-:W-:Y:S01]  /*5ed0*/  LOP3.LUT R10, R238, 0xffff, RZ, 0xc0, !PT ;  /* 0x0000ffffee0a7812 */ /* 0x000fe200078ec0ff */
[----:B------:R-:W-:Y:S01]  /*5ee0*/  MUFU.EX2 R221, R221 ;  /* 0x000000dd00dd7308 */ /* 0x000fe20000000800 */
[----:B------:R-:W-:-:S02]  /*5ef0*/  PRMT R130, R182, 0x5410, R183 ;  /* 0x00005410b6827816 */ /* 0x000fc400000000b7 */
[----:B------:R-:W-:Y:S02]  /*5f00*/  SHF.R.U32.HI R25, RZ, 0x18, R25 ;  /* 0x00000018ff197819 */ /* 0x000fe40000011619 */
[----:B------:R-:W-:Y:S02]  /*5f10*/  LOP3.LUT R130, R11, R130, RZ, 0xc0, !PT ;  /* 0x000000820b827212 */ /* 0x000fe400078ec0ff */
[----:B------:R-:W-:Y:S01]  /*5f20*/  LOP3.LUT R8, R8, 0xff, RZ, 0xc0, !PT ;  /* 0x000000ff08087812 */ /* 0x000fe200078ec0ff */
[----:B------:R-:W2:Y:S01]  /*5f30*/  MUFU.EX2 R218, R218 ;  /* 0x000000da00da7308 */ /* 0x000ea20000000800 */
[----:B------:R-:W-:Y:S02]  /*5f40*/  SHF.R.U32.HI R6, RZ, 0x10, R238 ;  /* 0x00000010ff067819 */ /* 0x000fe400000116ee */
[----:B---3--:R-:W-:Y:S01]  /*5f50*/  F2FP.BF16.PACK_AB R169, R217, R126 ;  /* 0x0000007ed9a9723e */ /* 0x008fe200000010ff */
[----:B------:R-:W-:Y:S01]  /*5f60*/  HMMA.16816.F32.BF16 R140, R128, R144, RZ ;  /* 0x00000090808c723c */ /* 0x000fe200000418ff */
[----:B------:R-:W-:-:S02]  /*5f70*/  LOP3.LUT R9, R238, 0xff, RZ, 0xc0, !PT ;  /* 0x000000ffee097812 */ /* 0x000fc400078ec0ff */
[----:B------:R-:W-:Y:S01]  /*5f80*/  SHF.R.U32.HI R10, RZ, 0x8, R10 ;  /* 0x00000008ff0a7819 */ /* 0x000fe2000001160a */
[----:B------:R-:W-:Y:S01]  /*5f90*/  MUFU.EX2 R216, R216 ;  /* 0x000000d800d87308 */ /* 0x000fe20000000800 */
[----:B------:R-:W-:Y:S02]  /*5fa0*/  PRMT R25, R8, 0x5410, R25 ;  /* 0x0000541008197816 */ /* 0x000fe40000000019 */
[----:B------:R-:W-:Y:S01]  /*5fb0*/  SHF.R.U32.HI R11, RZ, 0x18, R238 ;  /* 0x00000018ff0b7819 */ /* 0x000fe200000116ee */
[----:B------:R-:W-:Y:S01]  /*5fc0*/  HMMA.16816.F32.BF16 R144, R128, R146, RZ ;  /* 0x000000928090723c */ /* 0x000fe200000418ff */
[----:B------:R-:W-:Y:S01]  /*5fd0*/  LOP3.LUT R6, R6, 0xff, RZ, 0xc0, !PT ;  /* 0x000000ff06067812 */ /* 0x000fe200078ec0ff */
[----:B------:R-:W-:Y:S01]  /*5fe0*/  HSET2.LE.AND R25, R25, R124, PT ;  /* 0x0000007c19197233 */ /* 0x000fe20003803000 */
[----:B------:R-:W-:Y:S01]  /*5ff0*/  SHF.R.U32.HI R4, RZ, 0x8, R4 ;  /* 0x00000008ff047819 */ /* 0x000fe20000011604 */
[----:B------:R-:W-:Y:S01]  /*6000*/  MUFU.EX2 R127, R127 ;  /* 0x0000007f007f7308 */ /* 0x000fe20000000800 */
[----:B------:R-:W-:-:S02]  /*6010*/  PRMT R168, R169, 0x7632, R168 ;  /* 0x00007632a9a87816 */ /* 0x000fc400000000a8 */
[----:B------:R-:W-:Y:S01]  /*6020*/  PRMT R9, R9, 0x5410, R10 ;  /* 0x0000541009097816 */ /* 0x000fe2000000000a */
[C---:B------:R-:W-:Y:S01]  /*6030*/  HMMA.16816.F32.BF16 R148, R128.reuse, R152, RZ ;  /* 0x000000988094723c */ /* 0x040fe200000418ff */
[----:B--2---:R-:W-:Y:S02]  /*6040*/  F2FP.BF16.PACK_AB R34, R218, R221 ;  /* 0x000000ddda22723e */ /* 0x004fe400000010ff */
[----:B------:R-:W-:Y:S01]  /*6050*/  PRMT R11, R6, 0x5410, R11 ;  /* 0x00005410060b7816 */ /* 0x000fe2000000000b */
[----:B------:R-:W2:Y:S01]  /*6060*/  MUFU.EX2 R220, R220 ;  /* 0x000000dc00dc7308 */ /* 0x000ea20000000800 */
[----:B------:R-:W-:Y:S01]  /*6070*/  PRMT R24, R169, 0x5410, R168 ;  /* 0x00005410a9187816 */ /* 0x000fe200000000a8 */
[----:B------:R-:W-:Y:S01]  /*6080*/  HSET2.LE.AND R10, R9, R124, PT ;  /* 0x0000007c090a7233 */ /* 0x000fe20003803000 */
[----:B------:R-:W-:Y:S01]  /*6090*/  PRMT R27, R27, 0x5410, R4 ;  /* 0x000054101b1b7816 */ /* 0x000fe20000000004 */
[----:B------:R-:W-:Y:S01]  /*60a0*/  HMMA.16816.F32.BF16 R132, R128, R136, RZ ;  /* 0x000000888084723c */ /* 0x000fe200000418ff */
[----:B------:R-:W3:Y:S01]  /*60b0*/  LDSM.16.MT88.4 R4, [R205+0x10800] ;  /* 0x01080000cd04783b */ /* 0x000ee20000004200 */
[----:B------:R-:W-:-:S02]  /*60c0*/  PRMT R33, R34, 0x7632, R33 ;  /* 0x0000763222217816 */ /* 0x000fc40000000021 */
[----:B------:R-:W4:Y:S01]  /*60d0*/  MUFU.EX2 R219, R219 ;  /* 0x000000db00db7308 */ /* 0x000f220000000800 */
[----:B------:R-:W-:Y:S01]  /*60e0*/  LOP3.LUT R9, R25, R24, RZ, 0xc0, !PT ;  /* 0x0000001819097212 */ /* 0x000fe200078ec0ff */
[--C-:B------:R-:W-:Y:S01]  /*60f0*/  HSET2.LE.AND R24, R11, R124.reuse, PT ;  /* 0x0000007c0b187233 */ /* 0x100fe20003803000 */
[----:B------:R-:W-:Y:S01]  /*6100*/  PRMT R11, R34, 0x5410, R33 ;  /* 0x00005410220b7816 */ /* 0x000fe20000000021 */
[----:B------:R-:W-:Y:S01]  /*6110*/  HSET2.LE.AND R8, R27, R124, PT ;  /* 0x0000007c1b087233 */ /* 0x000fe20003803000 */
[----:B------:R-:W-:Y:S01]  /*6120*/  HMMA.16816.F32.BF16 R152, R128, R154, RZ ;  /* 0x0000009a8098723c */ /* 0x000fe200000418ff */
[----:B------:R-:W-:Y:S01]  /*6130*/  LOP3.LUT R165, R239, UR13, R170, 0x96, !PT ;  /* 0x0000000defa57c12 */ /* 0x000fe2000f8e96aa */
[----:B------:R-:W-:Y:S01]  /*6140*/  FFMA.FTZ R170, R23, c[0x0][0x23c], -R122 ;  /* 0x00008f0017aa7a23 */ /* 0x000fe2000001087a */
[----:B--2---:R-:W-:Y:S01]  /*6150*/  F2FP.BF16.PACK_AB R166, R220, R127 ;  /* 0x0000007fdca6723e */ /* 0x004fe200000010ff */
[----:B------:R-:W-:Y:S01]  /*6160*/  MUFU.EX2 R181, R181 ;  /* 0x000000b500b57308 */ /* 0x000fe20000000800 */
[----:B------:R-:W-:-:S02]  /*6170*/  LOP3.LUT R10, R10, R11, RZ, 0xc0, !PT ;  /* 0x0000000b0a0a7212 */ /* 0x000fc400078ec0ff */
[----:B------:R-:W-:Y:S01]  /*6180*/  PRMT R167, R166, 0x7632, R167 ;  /* 0x00007632a6a77816 */ /* 0x000fe200000000a7 */
[----:B------:R-:W-:Y:S01]  /*6190*/  HMMA.16816.F32.BF16 R136, R128, R138, RZ ;  /* 0x0000008a8088723c */ /* 0x000fe200000418ff */
[----:B----4-:R-:W-:-:S03]  /*61a0*/  F2FP.BF16.PACK_AB R164, R219, R216 ;  /* 0x000000d8dba4723e */ /* 0x010fc600000010ff */
[----:B------:R-:W2:Y:S01]  /*61b0*/  MUFU.EX2 R180, R180 ;  /* 0x000000b400b47308 */ /* 0x000ea20000000800 */
[----:B------:R-:W-:Y:S02]  /*61c0*/  PRMT R27, R166, 0x5410, R167 ;  /* 0x00005410a61b7816 */ /* 0x000fe400000000a7 */
[----:B------:R-:W-:Y:S01]  /*61d0*/  PRMT R35, R164, 0x7632, R35 ;  /* 0x00007632a4237816 */ /* 0x000fe20000000023 */
[C---:B------:R-:W-:Y:S01]  /*61e0*/  HMMA.16816.F32.BF16 R156, R128.reuse, R160, RZ ;  /* 0x000000a0809c723c */ /* 0x040fe200000418ff */
[----:B------:R-:W-:Y:S02]  /*61f0*/  LOP3.LUT R8, R8, R27, RZ, 0xc0, !PT ;  /* 0x0000001b08087212 */ /* 0x000fe400078ec0ff */
[----:B------:R-:W-:Y:S01]  /*6200*/  PRMT R11, R164, 0x5410, R35 ;  /* 0x00005410a40b7816 */ /* 0x000fe20000000023 */
[----:B------:R-:W-:Y:S03]  /*6210*/  MUFU.EX2 R175, R175 ;  /* 0x000000af00af7308 */ /* 0x000fe60000000800 */
[----:B------:R-:W-:Y:S01]  /*6220*/  LOP3.LUT R11, R24, R11, RZ, 0xc0, !PT ;  /* 0x0000000b180b7212 */ /* 0x000fe200078ec0ff */
[----:B------:R-:W-:Y:S01]  /*6230*/  HMMA.16816.F32.BF16 R160, R128, R162, RZ ;  /* 0x000000a280a0723c */ /* 0x000fe200000418ff */
[----:B------:R-:W-:Y:S03]  /*6240*/  LDSM.16.MT88.4 R24, [R206+0x12800] ;  /* 0x01280000ce18783b */ /* 0x000fe60000004200 */
[----:B------:R-:W-:Y:S04]  /*6250*/  MUFU.EX2 R171, R171 ;  /* 0x000000ab00ab7308 */ /* 0x000fe80000000800 */
[C---:B-1----:R-:W-:Y:S04]  /*6260*/  HMMA.16816.F32.BF16 R140, R8.reuse, R12, R140 ;  /* 0x0000000c088c723c */ /* 0x042fe8000004188c */
[----:B------:R-:W-:Y:S04]  /*6270*/  MUFU.EX2 R170, R170 ;  /* 0x000000aa00aa7308 */ /* 0x000fe80000000800 */
[----:B------:R-:W-:Y:S01]  /*6280*/  HMMA.16816.F32.BF16 R144, R8, R14, R144 ;  /* 0x0000000e0890723c */ /* 0x000fe20000041890 */
[----:B------:R-:W1:Y:S07]  /*6290*/  LDSM.16.MT88.4 R12, [R205+0x12800] ;  /* 0x01280000cd0c783b */ /* 0x000e6e0000004200 */
[C---:B------:R-:W-:Y:S08]  /*62a0*/  HMMA.16816.F32.BF16 R52, R128.reuse, R56, RZ ;  /* 0x000000388034723c */ /* 0x040ff000000418ff */
[----:B------:R-:W-:Y:S08]  /*62b0*/  HMMA.16816.F32.BF16 R56, R128, R58, RZ ;  /* 0x0000003a8038723c */ /* 0x000ff000000418ff */
[C---:B---3--:R-:W-:Y:S08]  /*62c0*/  HMMA.16816.F32.BF16 R148, R8.reuse, R4, R148 ;  /* 0x000000040894723c */ /* 0x048ff00000041894 */
[C---:B------:R-:W-:Y:S01]  /*62d0*/  HMMA.16816.F32.BF16 R152, R8.reuse, R6, R152 ;  /* 0x000000060898723c */ /* 0x040fe20000041898 */
[----:B------:R-:W3:Y:S07]  /*62e0*/  LDSM.16.MT88.4 R4, [R204+0x12800] ;  /* 0x01280000cc04783b */ /* 0x000eee0000004200 */
[C---:B------:R-:W-:Y:S08]  /*62f0*/  HMMA.16816.F32.BF16 R132, R8.reuse, R16, R132 ;  /* 0x000000100884723c */ /* 0x040ff00000041884 */
[C---:B------:R-:W-:Y:S01]  /*6300*/  HMMA.16816.F32.BF16 R136, R8.reuse, R18, R136 ;  /* 0x000000120888723c */ /* 0x040fe20000041888 */
[----:B------:R-:W4:Y:S07]  /*6310*/  LDSM.16.MT88.4 R16, [R208+0x14800] ;  /* 0x01480000d010783b */ /* 0x000f2e0000004200 */
[----:B------:R-:W-:Y:S08]  /*6320*/  HMMA.16816.F32.BF16 R156, R8, R68, R156 ;  /* 0x00000044089c723c */ /* 0x000ff0000004189c */
[----:B------:R-:W-:Y:S08]  /*6330*/  HMMA.16816.F32.BF16 R60, R128, R64, RZ ;  /* 0x00000040803c723c */ /* 0x000ff000000418ff */
[----:B------:R-:W-:Y:S08]  /*6340*/  HMMA.16816.F32.BF16 R160, R8, R70, R160 ;  /* 0x0000004608a0723c */ /* 0x000ff000000418a0 */
[C---:B------:R-:W-:Y:S08]  /*6350*/  HMMA.16816.F32.BF16 R64, R128.reuse, R66, RZ ;  /* 0x000000428040723c */ /* 0x040ff000000418ff */
[C---:B------:R-:W-:Y:S08]  /*6360*/  HMMA.16816.F32.BF16 R68, R128.reuse, R72, RZ ;  /* 0x000000488044723c */ /* 0x040ff000000418ff */
[----:B------:R-:W-:Y:S08]  /*6370*/  HMMA.16816.F32.BF16 R72, R128, R74, RZ ;  /* 0x0000004a8048723c */ /* 0x000ff000000418ff */
[C---:B-1----:R-:W-:Y:S08]  /*6380*/  HMMA.16816.F32.BF16 R52, R8.reuse, R12, R52 ;  /* 0x0000000c0834723c */ /* 0x042ff00000041834 */
[----:B------:R-:W-:Y:S01]  /*6390*/  HMMA.16816.F32.BF16 R56, R8, R14, R56 ;  /* 0x0000000e0838723c */ /* 0x000fe20000041838 */
[----:B------:R-:W1:Y:S07]  /*63a0*/  LDSM.16.MT88.4 R12, [R206+0x14800] ;  /* 0x01480000ce0c783b */ /* 0x000e6e0000004200 */
[C---:B------:R-:W-:Y:S08]  /*63b0*/  HMMA.16816.F32.BF16 R44, R128.reuse, R48, RZ ;  /* 0x00000030802c723c */ /* 0x040ff000000418ff */
[----:B------:R-:W-:Y:S08]  /*63c0*/  HMMA.16816.F32.BF16 R76, R128, R80, RZ ;  /* 0x00000050804c723c */ /* 0x000ff000000418ff */
[C---:B---3--:R-:W-:Y:S08]  /*63d0*/  HMMA.16816.F32.BF16 R60, R8.reuse, R4, R60 ;  /* 0x00000004083c723c */ /* 0x048ff0000004183c */
[C---:B------:R-:W-:Y:S01]  /*63e0*/  HMMA.16816.F32.BF16 R64, R8.reuse, R6, R64 ;  /* 0x000000060840723c */ /* 0x040fe20000041840 */
[----:B------:R-:W3:Y:S07]  /*63f0*/  LDSM.16.MT88.4 R4, [R205+0x14800] ;  /* 0x01480000cd04783b */ /* 0x000eee0000004200 */
[C---:B----4-:R-:W-:Y:S07]  /*6400*/  HMMA.16816.F32.BF16 R72, R8.reuse, R18, R72 ;  /* 0x000000120848723c */ /* 0x050fee0000041848 */
[----:B------:R-:W-:Y:S01]  /*6410*/  LOP3.LUT R18, R177, UR34, R86, 0x96, !PT ;  /* 0x00000022b1127c12 */ /* 0x000fe2000f8e9656 */
[----:B------:R-:W-:Y:S01]  /*6420*/  HMMA.16816.F32.BF16 R68, R8, R16, R68 ;  /* 0x000000100844723c */ /* 0x000fe20000041844 */
[----:B------:R-:W-:-:S03]  /*6430*/  FFMA.FTZ R177, R92, c[0x0][0x23c], -R235 ;  /* 0x00008f005cb17a23 */ /* 0x000fc600000108eb */
[----:B------:R-:W-:-:S03]  /*6440*/  IMAD.WIDE.U32 R18, R18, -0x2daee0ad, RZ ;  /* 0xd2511f5312127825 */ /* 0x000fc600078e00ff */
[----:B------:R-:W-:Y:S01]  /*6450*/  MUFU.EX2 R177, R177 ;  /* 0x000000b100b17308 */ /* 0x000fe20000000800 */
[----:B------:R-:W-:Y:S01]  /*6460*/  HMMA.16816.F32.BF16 R80, R128, R82, RZ ;  /* 0x000000528050723c */ /* 0x000fe200000418ff */
[----:B------:R-:W-:-:S05]  /*6470*/  IMAD.WIDE.U32 R16, R84, -0x2daee0ad, RZ ;  /* 0xd2511f5354107825 */ /* 0x000fca00078e00ff */
[----:B------:R-:W-:Y:S02]  /*6480*/  LOP3.LUT R178, R17, UR33, R178, 0x96, !PT ;  /* 0x0000002111b27c12 */ /* 0x000fe4000f8e96b2 */
[----:B------:R-:W-:Y:S01]  /*6490*/  HMMA.16816.F32.BF16 R36, R128, R40, RZ ;  /* 0x000000288024723c */ /* 0x000fe200000418ff */
[----:B------:R-:W-:Y:S02]  /*64a0*/  LOP3.LUT R16, R19, UR31, R16, 0x96, !PT ;  /* 0x0000001f13107c12 */ /* 0x000fe4000f8e9610 */
[----:B------:R-:W-:Y:S01]  /*64b0*/  IMAD.WIDE.U32 R178, R178, -0x326172a9, RZ ;  /* 0xcd9e8d57b2b27825 */ /* 0x000fe200078e00ff */
[----:B------:R-:W-:-:S03]  /*64c0*/  SHF.R.U32.HI R19, RZ, 0x10, R172 ;  /* 0x00000010ff137819 */ /* 0x000fc600000116ac */
[----:B------:R-:W-:Y:S01]  /*64d0*/  IMAD.WIDE.U32 R16, R16, -0x326172a9, RZ ;  /* 0xcd9e8d5710107825 */ /* 0x000fe200078e00ff */
[----:B------:R-:W-:Y:S04]  /*64e0*/  HMMA.16816.F32.BF16 R40, R128, R42, RZ ;  /* 0x0000002a8028723c */ /* 0x000fe800000418ff */
[----:B------:R-:W-:-:S04]  /*64f0*/  LOP3.LUT R240, R17, UR29, R178, 0x96, !PT ;  /* 0x0000001d11f07c12 */ /* 0x000fc8000f8e96b2 */
[----:B------:R-:W-:Y:S01]  /*6500*/  HMMA.16816.F32.BF16 R84, R128, R88, RZ ;  /* 0x000000588054723c */ /* 0x000fe200000418ff */
[----:B------:R-:W-:-:S07]  /*6510*/  IMAD.WIDE.U32 R240, R240, -0x2daee0ad, RZ ;  /* 0xd2511f53f0f07825 */ /* 0x000fce00078e00ff */
[----:B------:R-:W-:Y:S08]  /*6520*/  HMMA.16816.F32.BF16 R88, R128, R90, RZ ;  /* 0x0000005a8058723c */ /* 0x000ff000000418ff */
[C---:B------:R-:W-:Y:S07]  /*6530*/  HMMA.16816.F32.BF16 R44, R8.reuse, R24, R44 ;  /* 0x00000018082c723c */ /* 0x040fee000004182c */
[----:B------:R-:W-:Y:S01]  /*6540*/  LOP3.LUT R24, R17, UR29, R178, 0x96, !PT ;  /* 0x0000001d11187c12 */ /* 0x000fe2000f8e96b2 */
[----:B-1----:R-:W-:Y:S01]  /*6550*/  HMMA.16816.F32.BF16 R76, R8, R12, R76 ;  /* 0x0000000c084c723c */ /* 0x002fe2000004184c */
[----:B------:R-:W-:Y:S01]  /*6560*/  LOP3.LUT R17, R173, UR14, R174, 0x96, !PT ;  /* 0x0000000ead117c12 */ /* 0x000fe2000f8e96ae */
[----:B------:R-:W-:-:S02]  /*6570*/  FFMA.FTZ R174, R97, c[0x0][0x23c], -R122 ;  /* 0x00008f0061ae7a23 */ /* 0x000fc4000001087a */
[----:B------:R-:W-:-:S03]  /*6580*/  IMAD.WIDE.U32 R24, R24, -0x2daee0ad, RZ ;  /* 0xd2511f5318187825 */ /* 0x000fc600078e00ff */
[C-C-:B------:R-:W-:Y:S01]  /*6590*/  LOP3.LUT R12, R179.reuse, UR32, R176.reuse, 0x96, !PT ;  /* 0x00000020b30c7c12 */ /* 0x140fe2000f8e96b0 */
[----:B------:R-:W-:Y:S01]  /*65a0*/  HMMA.16816.F32.BF16 R48, R128, R50, RZ ;  /* 0x000000328030723c */ /* 0x000fe200000418ff */
[----:B------:R-:W-:Y:S01]  /*65b0*/  LOP3.LUT R176, R179, UR32, R176, 0x96, !PT ;  /* 0x00000020b3b07c12 */ /* 0x000fe2000f8e96b0 */
[----:B------:R-:W1:Y:S01]  /*65c0*/  MUFU.EX2 R174, R174 ;  /* 0x000000ae00ae7308 */ /* 0x000e620000000800 */
[----:B------:R-:W-:Y:S02]  /*65d0*/  FFMA.FTZ R179, R96, c[0x0][0x23c], -R235 ;  /* 0x00008f0060b37a23 */ /* 0x000fe400000108eb */
[----:B------:R-:W-:-:S03]  /*65e0*/  IMAD.WIDE.U32 R12, R12, -0x2daee0ad, RZ ;  /* 0xd2511f530c0c7825 */ /* 0x000fc600078e00ff */
[C---:B------:R-:W-:Y:S01]  /*65f0*/  HMMA.16816.F32.BF16 R80, R8.reuse, R14, R80 ;  /* 0x0000000e0850723c */ /* 0x040fe20000041850 */
[----:B------:R-:W-:Y:S01]  /*6600*/  FFMA.FTZ R178, R94, c[0x0][0x23c], -R235 ;  /* 0x00008f005eb27a23 */ /* 0x000fe200000108eb */
[----:B------:R-:W-:Y:S01]  /*6610*/  LOP3.LUT R13, R13, UR27, R18, 0x96, !PT ;  /* 0x0000001b0d0d7c12 */ /* 0x000fe2000f8e9612 */
[----:B------:R-:W-:Y:S01]  /*6620*/  MUFU.EX2 R179, R179 ;  /* 0x000000b300b37308 */ /* 0x000fe20000000800 */
[C---:B------:R-:W-:Y:S01]  /*6630*/  LOP3.LUT R18, R172.reuse, 0xffff, RZ, 0xc0, !PT ;  /* 0x0000ffffac127812 */ /* 0x040fe200078ec0ff */
[----:B------:R-:W-:Y:S02]  /*6640*/  FFMA.FTZ R173, R95, c[0x0][0x23c], -R122 ;  /* 0x00008f005fad7a23 */ /* 0x000fe4000001087a */
[----:B------:R-:W-:Y:S01]  /*6650*/  LOP3.LUT R14, R25, UR5, R12, 0x96, !PT ;  /* 0x00000005190e7c12 */ /* 0x000fe2000f8e960c */
[----:B------:R-:W-:Y:S01]  /*6660*/  HMMA.16816.F32.BF16 R36, R8, R28, R36 ;  /* 0x0000001c0824723c */ /* 0x000fe20000041824 */
[----:B------:R-:W-:Y:S02]  /*6670*/  LOP3.LUT R12, R172, 0xff, RZ, 0xc0, !PT ;  /* 0x000000ffac0c7812 */ /* 0x000fe400078ec0ff */
[----:B------:R-:W-:Y:S01]  /*6680*/  SHF.R.U32.HI R172, RZ, 0x18, R172 ;  /* 0x00000018ffac7819 */ /* 0x000fe200000116ac */
[----:B------:R-:W4:Y:S01]  /*6690*/  MUFU.EX2 R178, R178 ;  /* 0x000000b200b27308 */ /* 0x000f220000000800 */
[----:B------:R-:W-:-:S02]  /*66a0*/  ISETP.GE.U32.AND P6, PT, R247, R12, PT ;  /* 0x0000000cf700720c */ /* 0x000fc40003fc6070 */
[----:B------:R-:W-:Y:S01]  /*66b0*/  IMAD.WIDE.U32 R28, R14, -0x326172a9, RZ ;  /* 0xcd9e8d570e1c7825 */ /* 0x000fe200078e00ff */
[C---:B------:R-:W-:Y:S01]  /*66c0*/  HMMA.16816.F32.BF16 R40, R8.reuse, R30, R40 ;  /* 0x0000001e0828723c */ /* 0x040fe20000041828 */
[----:B------:R-:W-:Y:S02]  /*66d0*/  ISETP.GE.U32.AND P1, PT, R247, R172, PT ;  /* 0x000000acf700720c */ /* 0x000fe40003f26070 */
[----:B------:R-:W-:Y:S01]  /*66e0*/  FFMA.FTZ R172, R99, c[0x0][0x23c], -R122 ;  /* 0x00008f0063ac7a23 */ /* 0x000fe2000001087a */
[----:B------:R-:W-:Y:S01]  /*66f0*/  SHF.R.U32.HI R14, RZ, 0x18, R28 ;  /* 0x00000018ff0e7819 */ /* 0x000fe2000001161c */
[----:B------:R-:W-:Y:S02]  /*6700*/  MUFU.EX2 R173, R173 ;  /* 0x000000ad00ad7308 */ /* 0x000fe40000000800 */
[----:B------:R-:W-:Y:S01]  /*6710*/  IMAD.WIDE.U32 R30, R13, -0x326172a9, RZ ;  /* 0xcd9e8d570d1e7825 */ /* 0x000fe200078e00ff */
[----:B---3--:R-:W-:Y:S01]  /*6720*/  HMMA.16816.F32.BF16 R88, R8, R6, R88 ;  /* 0x000000060858723c */ /* 0x008fe20000041858 */
[----:B------:R-:W-:-:S03]  /*6730*/  ISETP.GE.U32.AND P5, PT, R247, R14, PT ;  /* 0x0000000ef700720c */ /* 0x000fc60003fa6070 */
[----:B------:R-:W-:Y:S01]  /*6740*/  LOP3.LUT R115, R31, UR23, R16, 0x96, !PT ;  /* 0x000000171f737c12 */ /* 0x000fe2000f8e9610 */
[----:B------:R-:W3:Y:S02]  /*6750*/  MUFU.EX2 R172, R172 ;  /* 0x000000ac00ac7308 */ /* 0x000ee40000000800 */
[----:B------:R-:W-:Y:S01]  /*6760*/  LOP3.LUT R7, R29, UR14, R30, 0x96, !PT ;  /* 0x0000000e1d077c12 */ /* 0x000fe2000f8e961e */
[C---:B------:R-:W-:Y:S01]  /*6770*/  HMMA.16816.F32.BF16 R84, R8.reuse, R4, R84 ;  /* 0x000000040854723c */ /* 0x040fe20000041854 */
[----:B------:R-:W-:Y:S02]  /*6780*/  LOP3.LUT R6, R28, 0xffff, RZ, 0xc0, !PT ;  /* 0x0000ffff1c067812 */ /* 0x000fe400078ec0ff */
[C---:B------:R-:W-:Y:S02]  /*6790*/  LOP3.LUT R12, R7.reuse, 0xffff, RZ, 0xc0, !PT ;  /* 0x0000ffff070c7812 */ /* 0x040fe400078ec0ff */
[----:B------:R-:W-:Y:S02]  /*67a0*/  LOP3.LUT R14, R7, 0xff, RZ, 0xc0, !PT ;  /* 0x000000ff070e7812 */ /* 0x000fe400078ec0ff */
[----:B------:R-:W-:Y:S01]  /*67b0*/  IMAD R5, R176, -0x2daee0ad, RZ ;  /* 0xd2511f53b0057824 */ /* 0x000fe200078e02ff */
[----:B------:R-:W-:Y:S01]  /*67c0*/  SHF.R.U32.HI R12, RZ, 0x8, R12 ;  /* 0x00000008ff0c7819 */ /* 0x000fe2000001160c */
[----:B------:R-:W-:Y:S01]  /*67d0*/  HMMA.16816.F32.BF16 R48, R8, R26, R48 ;  /* 0x0000001a0830723c */ /* 0x000fe20000041830 */
[----:B------:R-:W-:Y:S01]  /*67e0*/  ISETP.GE.U32.AND P2, PT, R247, R14, PT ;  /* 0x0000000ef700720c */ /* 0x000fe20003f46070 */
[----:B------:R-:W-:Y:S01]  /*67f0*/  FFMA.FTZ R176, R22, c[0x0][0x23c], -R235 ;  /* 0x00008f0016b07a23 */ /* 0x000fe200000108eb */
[----:B------:R-:W-:-:S02]  /*6800*/  LOP3.LUT R15, R241, UR5, R5, 0x96, !PT ;  /* 0x00000005f10f7c12 */ /* 0x000fc4000f8e9605 */
[----:B------:R-:W-:Y:S02]  /*6810*/  LOP3.LUT R12, R12, 0xffff, RZ, 0xc0, !PT ;  /* 0x0000ffff0c0c7812 */ /* 0x000fe400078ec0ff */
[----:B------:R-:W-:Y:S01]  /*6820*/  LOP3.LUT R26, R28, 0xff, RZ, 0xc0, !PT ;  /* 0x000000ff1c1a7812 */ /* 0x000fe200078ec0ff */
[----:B------:R-:W1:Y:S01]  /*6830*/  MUFU.EX2 R176, R176 ;  /* 0x000000b000b07308 */ /* 0x000e620000000800 */
[----:B------:R-:W-:Y:S01]  /*6840*/  SHF.R.U32.HI R5, RZ, 0x10, R28 ;  /* 0x00000010ff057819 */ /* 0x000fe2000001161c */
[----:B------:R-:W-:Y:S01]  /*6850*/  IMAD.WIDE.U32 R28, R15, -0x326172a9, RZ ;  /* 0xcd9e8d570f1c7825 */ /* 0x000fe200078e00ff */
[----:B------:R-:W-:Y:S02]  /*6860*/  ISETP.GE.U32.AND P4, PT, R247, R12, PT ;  /* 0x0000000cf700720c */ /* 0x000fe40003f86070 */
[----:B------:R-:W-:Y:S02]  /*6870*/  LOP3.LUT R4, R31, UR23, R16, 0x96, !PT ;  /* 0x000000171f047c12 */ /* 0x000fe4000f8e9610 */
[----:B------:R-:W-:-:S02]  /*6880*/  LOP3.LUT R16, R29, UR14, R30, 0x96, !PT ;  /* 0x0000000e1d107c12 */ /* 0x000fc4000f8e961e */
[----:B--2---:R-:W-:Y:S01]  /*6890*/  F2FP.BF16.PACK_AB R30, R180, R181 ;  /* 0x000000b5b41e723e */ /* 0x004fe200000010ff */
[----:B------:R-:W-:Y:S01]  /*68a0*/  IMAD.WIDE.U32 R188, R4, -0x2daee0ad, RZ ;  /* 0xd2511f5304bc7825 */ /* 0x000fe200078e00ff */
[----:B------:R-:W-:Y:S02]  /*68b0*/  LOP3.LUT R244, R28, 0xffff, RZ, 0xc0, !PT ;  /* 0x0000ffff1cf47812 */ /* 0x000fe400078ec0ff */
[C---:B------:R-:W-:Y:S01]  /*68c0*/  PRMT R29, R30.reuse, 0x7632, R29 ;  /* 0x000076321e1d7816 */ /* 0x040fe2000000001d */
[----:B------:R-:W-:Y:S01]  /*68d0*/  @!P2 HFMA2.BF16_V2 R98, -RZ.H0_H0, RZ.H0_H0, -R30.H0_H0 ;  /* 0x200000ffff62a231 */ /* 0x000fe2000034091e */
[--C-:B------:R-:W-:Y:S02]  /*68e0*/  SHF.R.U32.HI R14, RZ, 0x18, R7.reuse ;  /* 0x00000018ff0e7819 */ /* 0x100fe40000011607 */
[----:B------:R-:W-:Y:S01]  /*68f0*/  SHF.R.U32.HI R7, RZ, 0x10, R7 ;  /* 0x00000010ff077819 */ /* 0x000fe20000011607 */
[----:B------:R-:W-:Y:S01]  /*6900*/  @!P4 HFMA2.BF16_V2 R32, -RZ.H0_H0, RZ.H0_H0, -R29.H0_H0 ;  /* 0x200000ffff20c231 */ /* 0x000fe2000034091d */
[----:B------:R-:W-:-:S02]  /*6910*/  PRMT R12, R30, 0x5410, R29 ;  /* 0x000054101e0c7816 */ /* 0x000fc4000000001d */
[----:B------:R-:W-:Y:S02]  /*6920*/  @!P2 PRMT R30, R98, 0x5410, RZ ;  /* 0x00005410621ea816 */ /* 0x000fe400000000ff */
[----:B------:R-:W-:Y:S02]  /*6930*/  ISETP.GE.U32.AND P2, PT, R247, R14, PT ;  /* 0x0000000ef700720c */ /* 0x000fe40003f46070 */
[----:B------:R-:W-:Y:S02]  /*6940*/  LOP3.LUT R14, R7, 0xff, RZ, 0xc0, !PT ;  /* 0x000000ff070e7812 */ /* 0x000fe400078ec0ff */
[----:B------:R-:W-:Y:S02]  /*6950*/  @!P4 PRMT R29, R32, 0x5410, RZ ;  /* 0x00005410201dc816 */ /* 0x000fe400000000ff */
[----:B-1----:R-:W-:Y:S02]  /*6960*/  F2FP.BF16.PACK_AB R32, R174, R175 ;  /* 0x000000afae20723e */ /* 0x002fe400000010ff */
[----:B------:R-:W-:-:S02]  /*6970*/  ISETP.GE.U32.AND P4, PT, R247, R14, PT ;  /* 0x0000000ef700720c */ /* 0x000fc40003f86070 */
[----:B------:R-:W-:Y:S02]  /*6980*/  PRMT R31, R32, 0x7632, R31 ;  /* 0x00007632201f7816 */ /* 0x000fe4000000001f */
[----:B------:R-:W-:Y:S02]  /*6990*/  SHF.R.U32.HI R6, RZ, 0x8, R6 ;  /* 0x00000008ff067819 */ /* 0x000fe40000011606 */
[----:B------:R-:W-:Y:S01]  /*69a0*/  ISETP.GE.U32.AND P3, PT, R247, R26, PT ;  /* 0x0000001af700720c */ /* 0x000fe20003f66070 */
[----:B------:R-:W-:Y:S01]  /*69b0*/  @!P2 HFMA2.BF16_V2 R97, -RZ.H0_H0, RZ.H0_H0, -R31.H0_H0 ;  /* 0x200000ffff61a231 */ /* 0x000fe2000034091f */
[----:B------:R-:W-:Y:S02]  /*69c0*/  LOP3.LUT R6, R6, 0xffff, RZ, 0xc0, !PT ;  /* 0x0000ffff06067812 */ /* 0x000fe400078ec0ff */
[----:B------:R-:W-:Y:S02]  /*69d0*/  PRMT R13, R32, 0x5410, R31 ;  /* 0x00005410200d7816 */ /* 0x000fe4000000001f */
[----:B------:R-:W-:Y:S01]  /*69e0*/  @!P2 PRMT R31, R97, 0x5410, RZ ;  /* 0x00005410611fa816 */ /* 0x000fe200000000ff */
[----:B------:R-:W-:Y:S01]  /*69f0*/  @!P4 HFMA2.BF16_V2 R96, -RZ.H0_H0, RZ.H0_H0, -R32.H0_H0 ;  /* 0x200000ffff60c231 */ /* 0x000fe20000340920 */
[----:B------:R-:W-:-:S02]  /*6a00*/  ISETP.GE.U32.AND P2, PT, R247, R6, PT ;  /* 0x00000006f700720c */ /* 0x000fc40003f46070 */
[----:B------:R-:W-:Y:S02]  /*6a10*/  LOP3.LUT R6, R5, 0xff, RZ, 0xc0, !PT ;  /* 0x000000ff05067812 */ /* 0x000fe400078ec0ff */
[----:B----4-:R-:W-:Y:S02]  /*6a20*/  F2FP.BF16.PACK_AB R26, R178, R179 ;  /* 0x000000b3b21a723e */ /* 0x010fe400000010ff */
[----:B------:R-:W-:Y:S02]  /*6a30*/  @!P4 PRMT R32, R96, 0x5410, RZ ;  /* 0x000054106020c816 */ /* 0x000fe400000000ff */
[----:B------:R-:W-:Y:S01]  /*6a40*/  ISETP.GE.U32.AND P4, PT, R247, R6, PT ;  /* 0x00000006f700720c */ /* 0x000fe20003f86070 */
[----:B------:R-:W-:Y:S01]  /*6a50*/  @!P3 HFMA2.BF16_V2 R95, -RZ.H0_H0, RZ.H0_H0, -R26.H0_H0 ;  /* 0x200000ffff5fb231 */ /* 0x000fe2000034091a */
[----:B------:R-:W-:Y:S01]  /*6a60*/  SHF.R.U32.HI R6, RZ, 0x10, R165 ;  /* 0x00000010ff067819 */ /* 0x000fe200000116a5 */
[----:B------:R-:W1:Y:S01]  /*6a70*/  LDSM.16.MT88.4 R96, [R204+0x14000] ;  /* 0x01400000cc60783b */ /* 0x000e620000004200 */
[----:B------:R-:W-:-:S02]  /*6a80*/  LOP3.LUT R246, R28, 0xff, RZ, 0xc0, !PT ;  /* 0x000000ff1cf67812 */ /* 0x000fc400078ec0ff */
[--C-:B------:R-:W-:Y:S02]  /*6a90*/  SHF.R.U32.HI R245, RZ, 0x10, R28.reuse ;  /* 0x00000010fff57819 */ /* 0x100fe4000001161c */
[----:B------:R-:W-:Y:S02]  /*6aa0*/  SHF.R.U32.HI R237, RZ, 0x18, R28 ;  /* 0x00000018ffed7819 */ /* 0x000fe4000001161c */
[----:B------:R-:W-:Y:S02]  /*6ab0*/  PRMT R25, R26, 0x7632, R25 ;  /* 0x000076321a197816 */ /* 0x000fe40000000019 */
[----:B------:R-:W-:Y:S02]  /*6ac0*/  LOP3.LUT R24, R189, UR13, R24, 0x96, !PT ;  /* 0x0000000dbd187c12 */ /* 0x000fe4000f8e9618 */
[----:B---3--:R-:W-:Y:S01]  /*6ad0*/  F2FP.BF16.PACK_AB R28, R172, R173 ;  /* 0x000000adac1c723e */ /* 0x008fe200000010ff */
[----:B------:R-:W-:Y:S01]  /*6ae0*/  @!P2 HFMA2.BF16_V2 R94, -RZ.H0_H0, RZ.H0_H0, -R25.H0_H0 ;  /* 0x200000ffff5ea231 */ /* 0x000fe20000340919 */
[----:B------:R-:W-:-:S02]  /*6af0*/  LOP3.LUT R6, R6, 0xff, RZ, 0xc0, !PT ;  /* 0x000000ff06067812 */ /* 0x000fc400078ec0ff */
[----:B------:R-:W-:Y:S01]  /*6b00*/  PRMT R14, R26, 0x5410, R25 ;  /* 0x000054101a0e7816 */ /* 0x000fe20000000019 */
[----:B------:R-:W-:Y:S01]  /*6b10*/  @!P4 HFMA2.BF16_V2 R3, -RZ.H0_H0, RZ.H0_H0, -R28.H0_H0 ;  /* 0x200000ffff03c231 */ /* 0x000fe2000034091c */
[----:B------:R-:W-:Y:S02]  /*6b20*/  LOP3.LUT R4, R24, 0xffff, RZ, 0xc0, !PT ;  /* 0x0000ffff18047812 */ /* 0x000fe400078ec0ff */
[----:B------:R-:W-:Y:S02]  /*6b30*/  @!P3 PRMT R26, R95, 0x5410, RZ ;  /* 0x000054105f1ab816 */ /* 0x000fe400000000ff */
[----:B------:R-:W-:Y:S02]  /*6b40*/  PRMT R27, R28, 0x7632, R27 ;  /* 0x000076321c1b7816 */ /* 0x000fe4000000001b */
[----:B------:R-:W-:Y:S02]  /*6b50*/  ISETP.GE.U32.AND P3, PT, R247, R6, PT ;  /* 0x00000006f700720c */ /* 0x000fe40003f66070 */
[----:B------:R-:W-:Y:S01]  /*6b60*/  LOP3.LUT R6, R24, 0xff, RZ, 0xc0, !PT ;  /* 0x000000ff18067812 */ /* 0x000fe200078ec0ff */
[----:B------:R-:W-:Y:S01]  /*6b70*/  @!P5 HFMA2.BF16_V2 R22, -RZ.H0_H0, RZ.H0_H0, -R27.H0_H0 ;  /* 0x200000ffff16d231 */ /* 0x000fe2000034091b */
[----:B------:R-:W-:-:S02]  /*6b80*/  SHF.R.U32.HI R4, RZ, 0x8, R4 ;  /* 0x00000008ff047819 */ /* 0x000fc40000011604 */
[----:B------:R-:W-:Y:S02]  /*6b90*/  @!P2 PRMT R25, R94, 0x5410, RZ ;  /* 0x000054105e19a816 */ /* 0x000fe400000000ff */
[C---:B------:R-:W-:Y:S02]  /*6ba0*/  ISETP.GE.U32.AND P2, PT, R247.reuse, R6, PT ;  /* 0x00000006f700720c */ /* 0x040fe40003f46070 */
[----:B------:R-:W-:Y:S02]  /*6bb0*/  LOP3.LUT R4, R4, 0xffff, RZ, 0xc0, !PT ;  /* 0x0000ffff04047812 */ /* 0x000fe400078ec0ff */
[----:B------:R-:W-:Y:S02]  /*6bc0*/  PRMT R15, R28, 0x5410, R27 ;  /* 0x000054101c0f7816 */ /* 0x000fe4000000001b */
[----:B------:R-:W-:Y:S02]  /*6bd0*/  @!P5 PRMT R27, R22, 0x5410, RZ ;  /* 0x00005410161bd816 */ /* 0x000fe400000000ff */
[----:B------:R-:W-:-:S02]  /*6be0*/  ISETP.GE.U32.AND P5, PT, R247, R4, PT ;  /* 0x00000004f700720c */ /* 0x000fc40003fa6070 */
[--C-:B------:R-:W-:Y:S02]  /*6bf0*/  SHF.R.U32.HI R4, RZ, 0x18, R24.reuse ;  /* 0x00000018ff047819 */ /* 0x100fe40000011618 */
[----:B------:R-:W-:Y:S02]  /*6c00*/  F2FP.BF16.PACK_AB R22, R176, R177 ;  /* 0x000000b1b016723e */ /* 0x000fe400000010ff */
[----:B------:R-:W-:Y:S02]  /*6c10*/  @!P4 PRMT R28, R3, 0x5410, RZ ;  /* 0x00005410031cc816 */ /* 0x000fe400000000ff */
[----:B------:R-:W-:Y:S01]  /*6c20*/  ISETP.GE.U32.AND P4, PT, R247, R4, PT ;  /* 0x00000004f700720c */ /* 0x000fe20003f86070 */
[----:B------:R-:W-:Y:S01]  /*6c30*/  @!P2 HFMA2.BF16_V2 R23, -RZ.H0_H0, RZ.H0_H0, -R22.H0_H0 ;  /* 0x200000ffff17a231 */ /* 0x000fe20000340916 */
[----:B------:R-:W-:Y:S02]  /*6c40*/  SHF.R.U32.HI R4, RZ, 0x10, R24 ;  /* 0x00000010ff047819 */ /* 0x000fe40000011618 */
[----:B------:R-:W-:-:S02]  /*6c50*/  PRMT R3, R22, 0x7632, R3 ;  /* 0x0000763216037816 */ /* 0x000fc40000000003 */
[----:B------:R-:W-:Y:S02]  /*6c60*/  LOP3.LUT R4, R4, 0xff, RZ, 0xc0, !PT ;  /* 0x000000ff04047812 */ /* 0x000fe400078ec0ff */
[----:B------:R-:W-:Y:S01]  /*6c70*/  F2FP.BF16.PACK_AB R24, R170, R171 ;  /* 0x000000abaa18723e */ /* 0x000fe200000010ff */
[----:B------:R-:W-:Y:S01]  /*6c80*/  @!P5 HFMA2.BF16_V2 R93, -RZ.H0_H0, RZ.H0_H0, -R3.H0_H0 ;  /* 0x200000ffff5dd231 */ /* 0x000fe20000340903 */
[----:B------:R-:W-:Y:S02]  /*6c90*/  PRMT R241, R22, 0x5410, R3 ;  /* 0x0000541016f17816 */ /* 0x000fe40000000003 */
[----:B------:R-:W-:Y:S02]  /*6ca0*/  @!P2 PRMT R22, R23, 0x5410, RZ ;  /* 0x000054101716a816 */ /* 0x000fe400000000ff */
[----:B------:R-:W-:Y:S02]  /*6cb0*/  PRMT R23, R24, 0x7632, R23 ;  /* 0x0000763218177816 */ /* 0x000fe40000000017 */
[----:B------:R-:W-:-:S02]  /*6cc0*/  ISETP.GE.U32.AND P2, PT, R247, R4, PT ;  /* 0x00000004f700720c */ /* 0x000fc40003f46070 */
[----:B------:R-:W-:Y:S01]  /*6cd0*/  LOP3.LUT R4, R165, 0xff, RZ, 0xc0, !PT ;  /* 0x000000ffa5047812 */ /* 0x000fe200078ec0ff */
[----:B------:R-:W-:Y:S01]  /*6ce0*/  @!P4 HFMA2.BF16_V2 R92, -RZ.H0_H0, RZ.H0_H0, -R23.H0_H0 ;  /* 0x200000ffff5cc231 */ /* 0x000fe20000340917 */
[----:B------:R-:W-:Y:S02]  /*6cf0*/  @!P5 PRMT R3, R93, 0x5410, RZ ;  /* 0x000054105d03d816 */ /* 0x000fe400000000ff */
[----:B------:R-:W-:Y:S02]  /*6d00*/  ISETP.GE.U32.AND P5, PT, R247, R4, PT ;  /* 0x00000004f700720c */ /* 0x000fe40003fa6070 */
[----:B------:R-:W-:Y:S02]  /*6d10*/  SHF.R.U32.HI R4, RZ, 0x18, R165 ;  /* 0x00000018ff047819 */ /* 0x000fe400000116a5 */
[----:B------:R-:W-:Y:S02]  /*6d20*/  PRMT R243, R24, 0x5410, R23 ;  /* 0x0000541018f37816 */ /* 0x000fe40000000017 */
[----:B------:R-:W-:-:S02]  /*6d30*/  @!P4 PRMT R23, R92, 0x5410, RZ ;  /* 0x000054105c17c816 */ /* 0x000fc400000000ff */
[----:B------:R-:W-:Y:S01]  /*6d40*/  ISETP.GE.U32.AND P4, PT, R247, R4, PT ;  /* 0x00000004f700720c */ /* 0x000fe20003f86070 */
[----:B-1----:R-:W-:Y:S01]  /*6d50*/  HMMA.16816.F32.BF16 R92, R128, R96, RZ ;  /* 0x00000060805c723c */ /* 0x002fe200000418ff */
[----:B------:R-:W1:Y:S01]  /*6d60*/  LDSM.16.MT88.4 R4, [R204+0x14800] ;  /* 0x01480000cc04783b */ /* 0x000e620000004200 */
[----:B------:R-:W-:-:S05]  /*6d70*/  @!P2 HFMA2.BF16_V2 R107, -RZ.H0_H0, RZ.H0_H0, -R24.H0_H0 ;  /* 0x200000ffff6ba231 */ /* 0x000fca0000340918 */
[----:B------:R-:W-:Y:S01]  /*6d80*/  @!P2 PRMT R24, R107, 0x5410, RZ ;  /* 0x000054106b18a816 */ /* 0x000fe200000000ff */
[----:B------:R-:W-:Y:S01]  /*6d90*/  @!P5 HFMA2.BF16_V2 R114, -RZ.H0_H0, RZ.H0_H0, -R166.H0_H0 ;  /* 0x200000ffff72d231 */ /* 0x000fe200003409a6 */
[----:B------:R-:W-:Y:S04]  /*6da0*/  HMMA.16816.F32.BF16 R96, R128, R98, RZ ;  /* 0x000000628060723c */ /* 0x000fe800000418ff */
[----:B------:R-:W-:-:S11]  /*6db0*/  @!P5 PRMT R166, R114, 0x5410, RZ ;  /* 0x0000541072a6d816 */ /* 0x000fd600000000ff */
[C---:B-1----:R-:W-:Y:S07]  /*6dc0*/  HMMA.16816.F32.BF16 R92, R8.reuse, R4, R92 ;  /* 0x00000004085c723c */ /* 0x042fee000004185c */
[----:B------:R-:W-:Y:S01]  /*6dd0*/  LOP3.LUT R4, R165, 0xffff, RZ, 0xc0, !PT ;  /* 0x0000ffffa5047812 */ /* 0x000fe200078ec0ff */
[----:B------:R-:W-:Y:S01]  /*6de0*/  @!P3 HFMA2.BF16_V2 R105, -RZ.H0_H0, RZ.H0_H0, -R169.H0_H0 ;  /* 0x200000ffff69b231 */ /* 0x000fe200003409a9 */
[----:B------:R-:W-:Y:S01]  /*6df0*/  HMMA.16816.F32.BF16 R96, R8, R6, R96 ;  /* 0x000000060860723c */ /* 0x000fe20000041860 */
[----:B------:R-:W-:Y:S01]  /*6e00*/  @!P4 HFMA2.BF16_V2 R113, -RZ.H0_H0, RZ.H0_H0, -R168.H0_H0 ;  /* 0x200000ffff71c231 */ /* 0x000fe200003409a8 */
[----:B------:R-:W-:Y:S01]  /*6e10*/  SHF.R.U32.HI R4, RZ, 0x8, R4 ;  /* 0x00000008ff047819 */ /* 0x000fe20000011604 */
[----:B------:R-:W-:Y:S01]  /*6e20*/  @!P6 HFMA2.BF16_V2 R100, -RZ.H0_H0, RZ.H0_H0, -R182.H0_H0 ;  /* 0x200000ffff64e231 */ /* 0x000fe200003409b6 */
[----:B------:R-:W-:Y:S01]  /*6e30*/  LOP3.LUT R114, R238, 0xffff, RZ, 0xc0, !PT ;  /* 0x0000ffffee727812 */ /* 0x000fe200078ec0ff */
[----:B------:R-:W-:Y:S01]  /*6e40*/  @!P1 HFMA2.BF16_V2 R110, -RZ.H0_H0, RZ.H0_H0, -R20.H0_H0 ;  /* 0x200000ffff6e9231 */ /* 0x000fe20000340914 */
[----:B------:R-:W-:Y:S01]  /*6e50*/  LOP3.LUT R4, R4, 0xffff, RZ, 0xc0, !PT ;  /* 0x0000ffff04047812 */ /* 0x000fe200078ec0ff */
[----:B------:R-:W-:Y:S01]  /*6e60*/  FADD.FTZ R223, R234, R223 ;  /* 0x000000dfeadf7221 */ /* 0x000fe20000010000 */
[----:B------:R1:W5:Y:S01]  /*6e70*/  LDL.LU R165, [R1+0x78] ;  /* 0x0000780001a57983 */ /* 0x0003620000300800 */
[----:B------:R-:W-:-:S02]  /*6e80*/  @!P3 PRMT R169, R105, 0x5410, RZ ;  /* 0x0000541069a9b816 */ /* 0x000fc400000000ff */
[----:B------:R-:W-:Y:S02]  /*6e90*/  ISETP.GE.U32.AND P2, PT, R247, R4, PT ;  /* 0x00000004f700720c */ /* 0x000fe40003f46070 */
[----:B------:R-:W-:Y:S02]  /*6ea0*/  SHF.R.U32.HI R4, RZ, 0x10, R17 ;  /* 0x00000010ff047819 */ /* 0x000fe40000011611 */
[----:B------:R-:W-:Y:S02]  /*6eb0*/  @!P4 PRMT R168, R113, 0x5410, RZ ;  /* 0x0000541071a8c816 */ /* 0x000fe400000000ff */
[----:B------:R-:W-:Y:S02]  /*6ec0*/  LOP3.LUT R4, R4, 0xff, RZ, 0xc0, !PT ;  /* 0x000000ff04047812 */ /* 0x000fe400078ec0ff */
[----:B------:R-:W-:Y:S02]  /*6ed0*/  LOP3.LUT R6, R238, 0xff, RZ, 0xc0, !PT ;  /* 0x000000ffee067812 */ /* 0x000fe400078ec0ff */
[----:B------:R-:W-:-:S02]  /*6ee0*/  ISETP.GE.U32.AND P5, PT, R247, R4, PT ;  /* 0x00000004f700720c */ /* 0x000fc40003fa6070 */
[----:B------:R-:W-:Y:S01]  /*6ef0*/  LOP3.LUT R4, R17, 0xffff, RZ, 0xc0, !PT ;  /* 0x0000ffff11047812 */ /* 0x000fe200078ec0ff */
[----:B------:R-:W-:Y:S01]  /*6f00*/  @!P2 HFMA2.BF16_V2 R106, -RZ.H0_H0, RZ.H0_H0, -R167.H0_H0 ;  /* 0x200000ffff6aa231 */ /* 0x000fe200003409a7 */
[----:B------:R-:W-:Y:S02]  /*6f10*/  @!P6 PRMT R182, R100, 0x5410, RZ ;  /* 0x0000541064b6e816 */ /* 0x000fe400000000ff */
[----:B------:R-:W-:Y:S02]  /*6f20*/  SHF.R.U32.HI R4, RZ, 0x8, R4 ;  /* 0x00000008ff047819 */ /* 0x000fe40000011604 */
[----:B------:R-:W-:Y:S02]  /*6f30*/  @!P2 PRMT R167, R106, 0x5410, RZ ;  /* 0x000054106aa7a816 */ /* 0x000fe400000000ff */
[----:B------:R-:W-:Y:S02]  /*6f40*/  LOP3.LUT R4, R4, 0xffff, RZ, 0xc0, !PT ;  /* 0x0000ffff04047812 */ /* 0x000fe400078ec0ff */
[----:B------:R-:W-:Y:S01]  /*6f50*/  SHF.R.U32.HI R106, RZ, 0x18, R17 ;  /* 0x00000018ff6a7819 */ /* 0x000fe20000011611 */
[----:B------:R-:W-:Y:S01]  /*6f60*/  @!P5 HFMA2.BF16_V2 R102, -RZ.H0_H0, RZ.H0_H0, -R185.H0_H0 ;  /* 0x200000ffff66d231 */ /* 0x000fe200003409b9 */
[----:B------:R-:W-:-:S02]  /*6f70*/  ISETP.GE.U32.AND P2, PT, R247, R4, PT ;  /* 0x00000004f700720c */ /* 0x000fc40003f46070 */
[----:B------:R-:W-:Y:S02]  /*6f80*/  LOP3.LUT R4, R17, 0xff, RZ, 0xc0, !PT ;  /* 0x000000ff11047812 */ /* 0x000fe400078ec0ff */
[C---:B------:R-:W-:Y:S02]  /*6f90*/  ISETP.GE.U32.AND P4, PT, R247.reuse, R106, PT ;  /* 0x0000006af700720c */ /* 0x040fe40003f86070 */
[----:B------:R-:W-:Y:S02]  /*6fa0*/  ISETP.GE.U32.AND P3, PT, R247, R4, PT ;  /* 0x00000004f700720c */ /* 0x000fe40003f66070 */
[----:B------:R-:W-:Y:S02]  /*6fb0*/  LOP3.LUT R106, R19, 0xff, RZ, 0xc0, !PT ;  /* 0x000000ff136a7812 */ /* 0x000fe400078ec0ff */
[----:B------:R-:W-:Y:S02]  /*6fc0*/  SHF.R.U32.HI R19, RZ, 0x8, R244 ;  /* 0x00000008ff137819 */ /* 0x000fe400000116f4 */
[----:B------:R-:W-:Y:S01]  /*6fd0*/  SHF.R.U32.HI R4, RZ, 0x10, R238 ;  /* 0x00000010ff047819 */ /* 0x000fe200000116ee */
[----:B------:R-:W-:Y:S01]  /*6fe0*/  @!P2 HFMA2.BF16_V2 R103, -RZ.H0_H0, RZ.H0_H0, -R187.H0_H0 ;  /* 0x200000ffff67a231 */ /* 0x000fe200003409bb */
[----:B------:R-:W-:-:S02]  /*6ff0*/  @!P5 PRMT R185, R102, 0x5410, RZ ;  /* 0x0000541066b9d816 */ /* 0x000fc400000000ff */
[----:B------:R-:W-:Y:S02]  /*7000*/  SHF.R.U32.HI R114, RZ, 0x8, R114 ;  /* 0x00000008ff727819 */ /* 0x000fe40000011672 */
[----:B------:R-:W-:Y:S01]  /*7010*/  @!P2 PRMT R187, R103, 0x5410, RZ ;  /* 0x0000541067bba816 */ /* 0x000fe200000000ff */
[----:B------:R-:W-:Y:S01]  /*7020*/  @!P3 HFMA2.BF16_V2 R104, -RZ.H0_H0, RZ.H0_H0, -R186.H0_H0 ;  /* 0x200000ffff68b231 */ /* 0x000fe200003409ba */
[----:B------:R-:W-:Y:S02]  /*7030*/  ISETP.GE.U32.AND P2, PT, R247, R6, PT ;  /* 0x00000006f700720c */ /* 0x000fe40003f46070 */
[----:B------:R-:W-:Y:S02]  /*7040*/  LOP3.LUT R6, R245, 0xff, RZ, 0xc0, !PT ;  /* 0x000000fff5067812 */ /* 0x000fe400078ec0ff */
[----:B------:R-:W-:Y:S02]  /*7050*/  @!P3 PRMT R186, R104, 0x5410, RZ ;  /* 0x0000541068bab816 */ /* 0x000fe400000000ff */
[----:B------:R-:W-:-:S02]  /*7060*/  ISETP.GE.U32.AND P3, PT, R247, R106, PT ;  /* 0x0000006af700720c */ /* 0x000fc40003f66070 */
[----:B------:R-:W2:Y:S01]  /*7070*/  LDSM.16.MT88.4 R104, [R208+0x16000] ;  /* 0x01600000d068783b */ /* 0x000ea20000004200 */
[----:B------:R-:W-:Y:S01]  /*7080*/  PRMT R17, R6, 0x5410, R237 ;  /* 0x0000541006117816 */ /* 0x000fe200000000ed */
[----:B------:R-:W-:Y:S01]  /*7090*/  IMAD.WIDE.U32 R6, R115, -0x2daee0ad, RZ ;  /* 0xd2511f5373067825 */ /* 0x000fe200078e00ff */
[----:B------:R-:W-:Y:S01]  /*70a0*/  PRMT R19, R246, 0x5410, R19 ;  /* 0x00005410f6137816 */ /* 0x000fe20000000013 */
[----:B------:R-:W-:Y:S01]  /*70b0*/  @!P4 HFMA2.BF16_V2 R101, -RZ.H0_H0, RZ.H0_H0, -R184.H0_H0 ;  /* 0x200000ffff65c231 */ /* 0x000fe200003409b8 */
[----:B------:R-:W-:Y:S02]  /*70c0*/  LOP3.LUT R113, R188, 0xff, RZ, 0xc0, !PT ;  /* 0x000000ffbc717812 */ /* 0x000fe400078ec0ff */
[C---:B------:R-:W-:Y:S02]  /*70d0*/  LOP3.LUT R237, R6.reuse, 0xffff, RZ, 0xc0, !PT ;  /* 0x0000ffff06ed7812 */ /* 0x040fe400078ec0ff */
[----:B------:R-:W-:Y:S02]  /*70e0*/  LOP3.LUT R115, R6, 0xff, RZ, 0xc0, !PT ;  /* 0x000000ff06737812 */ /* 0x000fe400078ec0ff */
[----:B------:R-:W-:-:S02]  /*70f0*/  SHF.R.U32.HI R246, RZ, 0x10, R6 ;  /* 0x00000010fff67819 */ /* 0x000fc40000011606 */
[----:B------:R-:W-:Y:S02]  /*7100*/  SHF.R.U32.HI R245, RZ, 0x18, R6 ;  /* 0x00000018fff57819 */ /* 0x000fe40000011606 */
[----:B------:R-:W-:Y:S02]  /*7110*/  SHF.R.U32.HI R6, RZ, 0x8, R18 ;  /* 0x00000008ff067819 */ /* 0x000fe40000011612 */
[----:B------:R-:W-:Y:S02]  /*7120*/  LOP3.LUT R4, R4, 0xff, RZ, 0xc0, !PT ;  /* 0x000000ff04047812 */ /* 0x000fe400078ec0ff */
[----:B------:R-:W-:Y:S02]  /*7130*/  LOP3.LUT R6, R6, 0xffff, RZ, 0xc0, !PT ;  /* 0x0000ffff06067812 */ /* 0x000fe400078ec0ff */
[----:B------:R-:W-:Y:S02]  /*7140*/  @!P4 PRMT R184, R101, 0x5410, RZ ;  /* 0x0000541065b8c816 */ /* 0x000fe400000000ff */
[----:B------:R-:W-:-:S02]  /*7150*/  LOP3.LUT R240, R7, UR13, R240, 0x96, !PT ;  /* 0x0000000d07f07c12 */ /* 0x000fc4000f8e96f0 */
[C---:B------:R-:W-:Y:S02]  /*7160*/  ISETP.GE.U32.AND P4, PT, R247.reuse, R6, PT ;  /* 0x00000006f700720c */ /* 0x040fe40003f86070 */
[----:B------:R-:W-:Y:S02]  /*7170*/  ISETP.GE.U32.AND P6, PT, R247, R4, PT ;  /* 0x00000004f700720c */ /* 0x000fe40003fc6070 */
[----:B------:R-:W3:Y:S01]  /*7180*/  LDSM.16.MT88.4 R4, [R208+0x16800] ;  /* 0x01680000d004783b */ /* 0x000ee20000004200 */
[----:B------:R-:W-:Y:S01]  /*7190*/  @!P3 HFMA2.BF16_V2 R111, -RZ.H0_H0, RZ.H0_H0, -R21.H0_H0 ;  /* 0x200000ffff6fb231 */ /* 0x000fe20000340915 */
[----:B------:R-:W-:Y:S02]  /*71a0*/  LOP3.LUT R114, R114, 0xffff, RZ, 0xc0, !PT ;  /* 0x0000ffff72727812 */ /* 0x000fe400078ec0ff */
[--C-:B------:R-:W-:Y:S02]  /*71b0*/  SHF.R.U32.HI R239, RZ, 0x10, R188.reuse ;  /* 0x00000010ffef7819 */ /* 0x100fe400000116bc */
[----:B------:R-:W-:-:S02]  /*71c0*/  SHF.R.U32.HI R244, RZ, 0x18, R188 ;  /* 0x00000018fff47819 */ /* 0x000fc400000116bc */
[----:B------:R-:W-:Y:S02]  /*71d0*/  @!P1 PRMT R20, R110, 0x5410, RZ ;  /* 0x000054106e149816 */ /* 0x000fe400000000ff */
[----:B------:R-:W-:Y:S01]  /*71e0*/  SHF.R.U32.HI R238, RZ, 0x18, R238 ;  /* 0x00000018ffee7819 */ /* 0x000fe200000116ee */
[C---:B--2---:R-:W-:Y:S01]  /*71f0*/  HMMA.16816.F32.BF16 R100, R128.reuse, R104, RZ ;  /* 0x000000688064723c */ /* 0x044fe200000418ff */
[----:B------:R-:W-:Y:S01]  /*7200*/  @!P4 HFMA2.BF16_V2 R112, -RZ.H0_H0, RZ.H0_H0, -R183.H0_H0 ;  /* 0x200000ffff70c231 */ /* 0x000fe200003409b7 */
[----:B------:R-:W-:Y:S01]  /*7210*/  @!P3 PRMT R21, R111, 0x5410, RZ ;  /* 0x000054106f15b816 */ /* 0x000fe200000000ff */
[----:B------:R-:W-:Y:S01]  /*7220*/  @!P2 HFMA2.BF16_V2 R109, -RZ.H0_H0, RZ.H0_H0, -R34.H0_H0 ;  /* 0x200000ffff6da231 */ /* 0x000fe20000340922 */
[----:B------:R-:W-:Y:S02]  /*7230*/  SHF.R.U32.HI R18, RZ, 0x18, R16 ;  /* 0x00000018ff127819 */ /* 0x000fe40000011610 */
[C---:B------:R-:W-:Y:S02]  /*7240*/  ISETP.GE.U32.AND P1, PT, R247.reuse, R244, PT ;  /* 0x000000f4f700720c */ /* 0x040fe40003f26070 */
[----:B------:R-:W-:Y:S01]  /*7250*/  HMMA.16816.F32.BF16 R104, R128, R106, RZ ;  /* 0x0000006a8068723c */ /* 0x000fe200000418ff */
[----:B------:R-:W-:Y:S01]  /*7260*/  @!P4 PRMT R183, R112, 0x5410, RZ ;  /* 0x0000541070b7c816 */ /* 0x000fe200000000ff */
[----:B------:R-:W-:Y:S01]  /*7270*/  IMAD.MOV.U32 R111, RZ, RZ, R115 ;  /* 0x000000ffff6f7224 */ /* 0x000fe200078e0073 */
[----:B------:R-:W-:-:S02]  /*7280*/  ISETP.GE.U32.AND P4, PT, R247, R113, PT ;  /* 0x00000071f700720c */ /* 0x000fc40003f86070 */
[----:B------:R-:W-:Y:S02]  /*7290*/  ISETP.GE.U32.AND P3, PT, R247, R114, PT ;  /* 0x00000072f700720c */ /* 0x000fe40003f66070 */
[----:B------:R-:W2:Y:S01]  /*72a0*/  LDSM.16.MT88.4 R112, [R206+0x16000] ;  /* 0x01600000ce70783b */ /* 0x000ea20000004200 */
[----:B------:R-:W-:Y:S02]  /*72b0*/  @!P2 PRMT R34, R109, 0x5410, RZ ;  /* 0x000054106d22a816 */ /* 0x000fe400000000ff */
[----:B------:R-:W-:Y:S02]  /*72c0*/  ISETP.GE.U32.AND P5, PT, R247, R238, PT ;  /* 0x000000eef700720c */ /* 0x000fe40003fa6070 */
[----:B------:R-:W-:Y:S02]  /*72d0*/  LOP3.LUT R238, R188, 0xffff, RZ, 0xc0, !PT ;  /* 0x0000ffffbcee7812 */ /* 0x000fe400078ec0ff */
[----:B------:R-:W-:Y:S01]  /*72e0*/  LOP3.LUT R246, R246, 0xff, RZ, 0xc0, !PT ;  /* 0x000000fff6f67812 */ /* 0x000fe200078ec0ff */
[----:B------:R-:W-:Y:S01]  /*72f0*/  @!P6 HFMA2.BF16_V2 R121, -RZ.H0_H0, RZ.H0_H0, -R164.H0_H0 ;  /* 0x200000ffff79e231 */ /* 0x000fe200003409a4 */
[----:B------:R-:W-:Y:S01]  /*7300*/  FADD.FTZ R230, R230, R223 ;  /* 0x000000dfe6e67221 */ /* 0x000fe20000010000 */
[----:B------:R-:W-:Y:S01]  /*7310*/  HSET2.LE.AND R19, R19, R124, PT ;  /* 0x0000007c13137233 */ /* 0x000fe20003803000 */
[C---:B---3--:R-:W-:Y:S08]  /*7320*/  HMMA.16816.F32.BF16 R100, R8.reuse, R4, R100 ;  /* 0x000000040864723c */ /* 0x048ff00000041864 */
[----:B------:R-:W-:Y:S01]  /*7330*/  HMMA.16816.F32.BF16 R104, R8, R6, R104 ;  /* 0x000000060868723c */ /* 0x000fe20000041868 */
[----:B------:R-:W-:Y:S01]  /*7340*/  LOP3.LUT R4, R16, 0xffff, RZ, 0xc0, !PT ;  /* 0x0000ffff10047812 */ /* 0x000fe200078ec0ff */
[----:B------:R-:W-:Y:S01]  /*7350*/  @!P3 HFMA2.BF16_V2 R108, -RZ.H0_H0, RZ.H0_H0, -R33.H0_H0 ;  /* 0x200000ffff6cb231 */ /* 0x000fe20000340921 */
[----:B------:R-:W-:Y:S01]  /*7360*/  SHF.R.U32.HI R5, RZ, 0x10, R16 ;  /* 0x00000010ff057819 */ /* 0x000fe20000011610 */
[----:B------:R-:W-:Y:S01]  /*7370*/  @!P5 HFMA2.BF16_V2 R120, -RZ.H0_H0, RZ.H0_H0, -R35.H0_H0 ;  /* 0x200000ffff78d231 */ /* 0x000fe20000340923 */
[----:B------:R1:W5:Y:S01]  /*7380*/  LDL.LU.64 R188, [R1+0x70] ;  /* 0x0000700001bc7983 */ /* 0x0003620000300a00 */
[----:B------:R-:W-:Y:S01]  /*7390*/  PRMT R245, R246, 0x5410, R245 ;  /* 0x00005410f6f57816 */ /* 0x000fe200000000f5 */
[----:B------:R-:W-:Y:S01]  /*73a0*/  FFMA.FTZ R223, R117, c[0x0][0x23c], -R122 ;  /* 0x00008f0075df7a23 */ /* 0x000fe2000001087a */
[----:B------:R-:W-:Y:S01]  /*73b0*/  SHF.R.U32.HI R7, RZ, 0x8, R4 ;  /* 0x00000008ff077819 */ /* 0x000fe20000011604 */
[----:B------:R-:W-:Y:S01]  /*73c0*/  FADD.FTZ R230, R125, R230 ;  /* 0x000000e67de67221 */ /* 0x000fe20000010000 */
[----:B------:R-:W-:-:S02]  /*73d0*/  LOP3.LUT R6, R16, 0xff, RZ, 0xc0, !PT ;  /* 0x000000ff10067812 */ /* 0x000fc400078ec0ff */
[----:B------:R-:W-:Y:S01]  /*73e0*/  LOP3.LUT R5, R5, 0xff, RZ, 0xc0, !PT ;  /* 0x000000ff05057812 */ /* 0x000fe200078ec0ff */
[----:B------:R-:W-:Y:S01]  /*73f0*/  MUFU.EX2 R223, R223 ;  /* 0x000000df00df7308 */ /* 0x000fe20000000800 */
[----:B------:R-:W-:Y:S02]  /*7400*/  LOP3.LUT R4, R239, 0xff, RZ, 0xc0, !PT ;  /* 0x000000ffef047812 */ /* 0x000fe400078ec0ff */
[----:B------:R-:W-:Y:S02]  /*7410*/  PRMT R244, R6, 0x5410, R7 ;  /* 0x0000541006f47816 */ /* 0x000fe40000000007 */
[----:B------:R-:W-:Y:S02]  /*7420*/  PRMT R18, R5, 0x5410, R18 ;  /* 0x0000541005127816 */ /* 0x000fe40000000012 */
[----:B------:R-:W-:Y:S02]  /*7430*/  ISETP.GE.U32.AND P2, PT, R247, R4, PT ;  /* 0x00000004f700720c */ /* 0x000fe40003f46070 */
[----:B------:R-:W3:Y:S01]  /*7440*/  LDSM.16.MT88.4 R4, [R206+0x16800] ;  /* 0x01680000ce04783b */ /* 0x000ee20000004200 */
[----:B------:R-:W-:Y:S01]  /*7450*/  SHF.R.U32.HI R16, RZ, 0x8, R237 ;  /* 0x00000008ff107819 */ /* 0x000fe200000116ed */
[----:B------:R-:W-:Y:S01]  /*7460*/  HSET2.LE.AND R18, R18, R124, PT ;  /* 0x0000007c12127233 */ /* 0x000fe20003803000 */
[----:B------:R-:W-:-:S02]  /*7470*/  @!P3 PRMT R33, R108, 0x5410, RZ ;  /* 0x000054106c21b816 */ /* 0x000fc400000000ff */
[----:B------:R-:W-:Y:S02]  /*7480*/  PRMT R16, R111, 0x5410, R16 ;  /* 0x000054106f107816 */ /* 0x000fe40000000010 */
[C---:B--2---:R-:W-:Y:S01]  /*7490*/  HMMA.16816.F32.BF16 R108, R128.reuse, R112, RZ ;  /* 0x00000070806c723c */ /* 0x044fe200000418ff */
[----:B------:R-:W-:Y:S02]  /*74a0*/  LOP3.LUT R246, R240, 0xff, RZ, 0xc0, !PT ;  /* 0x000000fff0f67812 */ /* 0x000fe400078ec0ff */
[----:B------:R-:W-:Y:S02]  /*74b0*/  @!P6 PRMT R164, R121, 0x5410, RZ ;  /* 0x0000541079a4e816 */ /* 0x000fe400000000ff */
[----:B------:R-:W-:Y:S02]  /*74c0*/  @!P5 PRMT R35, R120, 0x5410, RZ ;  /* 0x000054107823d816 */ /* 0x000fe400000000ff */
[----:B------:R-:W-:Y:S01]  /*74d0*/  LOP3.LUT R13, R18, R13, RZ, 0xc0, !PT ;  /* 0x0000000d120d7212 */ /* 0x000fe200078ec0ff */
[----:B------:R-:W-:Y:S01]  /*74e0*/  HMMA.16816.F32.BF16 R112, R128, R114, RZ ;  /* 0x000000728070723c */ /* 0x000fe200000418ff */
[----:B------:R-:W-:Y:S01]  /*74f0*/  HSET2.LE.AND R18, R17, R124, PT ;  /* 0x0000007c11127233 */ /* 0x000fe20003803000 */
[----:B------:R-:W-:-:S04]  /*7500*/  LOP3.LUT R14, R19, R14, RZ, 0xc0, !PT ;  /* 0x0000000e130e7212 */ /* 0x000fc800078ec0ff */
[----:B------:R-:W-:-:S10]  /*7510*/  LOP3.LUT R15, R18, R15, RZ, 0xc0, !PT ;  /* 0x0000000f120f7212 */ /* 0x000fd400078ec0ff */
[C---:B---3--:R-:W-:Y:S07]  /*7520*/  HMMA.16816.F32.BF16 R108, R8.reuse, R4, R108 ;  /* 0x00000004086c723c */ /* 0x048fee000004186c */
[----:B------:R-:W-:Y:S01]  /*7530*/  SHF.R.U32.HI R4, RZ, 0x8, R238 ;  /* 0x00000008ff047819 */ /* 0x000fe200000116ee */
[----:B------:R-:W-:Y:S01]  /*7540*/  HMMA.16816.F32.BF16 R112, R8, R6, R112 ;  /* 0x000000060870723c */ /* 0x000fe20000041870 */
[----:B------:R-:W-:Y:S02]  /*7550*/  FADD.FTZ R5, R236, R233 ;  /* 0x000000e9ec057221 */ /* 0x000fe40000010000 */
[----:B------:R-:W-:Y:S01]  /*7560*/  LOP3.LUT R4, R4, 0xffff, RZ, 0xc0, !PT ;  /* 0x0000ffff04047812 */ /* 0x000fe200078ec0ff */
[----:B------:R-:W-:-:S02]  /*7570*/  FFMA.FTZ R238, R119, c[0x0][0x23c], -R122 ;  /* 0x00008f0077ee7a23 */ /* 0x000fc4000001087a */
[--C-:B------:R-:W-:Y:S01]  /*7580*/  FFMA.FTZ R233, R118, c[0x0][0x23c], -R235.reuse ;  /* 0x00008f0076e97a23 */ /* 0x100fe200000108eb */
[----:B------:R-:W-:Y:S01]  /*7590*/  LOP3.LUT R7, R240, 0xffff, RZ, 0xc0, !PT ;  /* 0x0000fffff0077812 */ /* 0x000fe200078ec0ff */
[----:B------:R-:W-:Y:S01]  /*75a0*/  FFMA.FTZ R235, R116, c[0x0][0x23c], -R235 ;  /* 0x00008f0074eb7a23 */ /* 0x000fe200000108eb */
[----:B------:R-:W-:Y:S01]  /*75b0*/  ISETP.GE.U32.AND P3, PT, R247, R4, PT ;  /* 0x00000004f700720c */ /* 0x000fe20003f66070 */
[----:B------:R-:W2:Y:S01]  /*75c0*/  MUFU.EX2 R238, R238 ;  /* 0x000000ee00ee7308 */ /* 0x000ea20000000800 */
[----:B------:R-:W-:Y:S02]  /*75d0*/  SHF.R.U32.HI R7, RZ, 0x8, R7 ;  /* 0x00000008ff077819 */ /* 0x000fe40000011607 */
[--C-:B------:R-:W-:Y:S02]  /*75e0*/  SHF.R.U32.HI R4, RZ, 0x10, R240.reuse ;  /* 0x00000010ff047819 */ /* 0x100fe400000116f0 */
[----:B------:R-:W-:Y:S02]  /*75f0*/  PRMT R246, R246, 0x5410, R7 ;  /* 0x00005410f6f67816 */ /* 0x000fe40000000007 */
[----:B------:R-:W-:Y:S01]  /*7600*/  LOP3.LUT R7, R4, 0xff, RZ, 0xc0, !PT ;  /* 0x000000ff04077812 */ /* 0x000fe200078ec0ff */
[----:B------:R-:W-:Y:S01]  /*7610*/  FADD.FTZ R4, R222, R5 ;  /* 0x00000005de047221 */ /* 0x000fe20000010000 */
[----:B------:R-:W-:Y:S01]  /*7620*/  SHF.R.U32.HI R240, RZ, 0x18, R240 ;  /* 0x00000018fff07819 */ /* 0x000fe200000116f0 */
[----:B------:R-:W-:Y:S01]  /*7630*/  MUFU.EX2 R233, R233 ;  /* 0x000000e900e97308 */ /* 0x000fe20000000800 */
[----:B------:R-:W-:Y:S01]  /*7640*/  HSET2.LE.AND R5, R244, R124, PT ;  /* 0x0000007cf4057233 */ /* 0x000fe20003803000 */
[----:B------:R-:W-:Y:S01]  /*7650*/  FADD.FTZ R123, R123, R4 ;  /* 0x000000047b7b7221 */ /* 0x000fe20000010000 */
[----:B------:R-:W-:-:S03]  /*7660*/  PRMT R239, R7, 0x5410, R240 ;  /* 0x0000541007ef7816 */ /* 0x000fc600000000f0 */
[----:B------:R-:W-:Y:S01]  /*7670*/  FADD.FTZ R240, R126, R123 ;  /* 0x0000007b7ef07221 */ /* 0x000fe20000010000 */
[----:B------:R-:W-:Y:S01]  /*7680*/  LOP3.LUT R12, R5, R12, RZ, 0xc0, !PT ;  /* 0x0000000c050c7212 */ /* 0x000fe200078ec0ff */
[----:B------:R-:W3:Y:S01]  /*7690*/  LDSM.16.MT88.4 R120, [R205+0x16000] ;  /* 0x01600000cd78783b */ /* 0x000ee20000004200 */
[----:B------:R-:W4:Y:S01]  /*76a0*/  MUFU.EX2 R222, R235 ;  /* 0x000000eb00de7308 */ /* 0x000f220000000800 */
[----:B--2---:R-:W-:Y:S01]  /*76b0*/  F2FP.BF16.PACK_AB R237, R223, R238 ;  /* 0x000000eedfed723e */ /* 0x004fe200000010ff */
[----:B------:R-:W-:Y:S01]  /*76c0*/  IMAD.MOV.U32 R125, RZ, RZ, R239 ;  /* 0x000000ffff7d7224 */ /* 0x000fe200078e00ef */
[----:B------:R-:W2:Y:S01]  /*76d0*/  LDSM.16.MT88.4 R4, [R205+0x16800] ;  /* 0x01680000cd04783b */ /* 0x000ea20000004200 */
[----:B------:R-:W-:Y:S01]  /*76e0*/  FADD.FTZ R239, R127, R230 ;  /* 0x000000e67fef7221 */ /* 0x000fe20000010000 */
[----:B------:R-:W-:Y:S01]  /*76f0*/  PRMT R236, R237, 0x7632, R236 ;  /* 0x00007632edec7816 */ /* 0x000fe200000000ec */
[----:B------:R-:W-:Y:S01]  /*7700*/  @!P2 HFMA2.BF16_V2 R117, -RZ.H0_H0, RZ.H0_H0, -R237.H0_H0 ;  /* 0x200000ffff75a231 */ /* 0x000fe200003409ed */
[----:B------:R-:W-:-:S02]  /*7710*/  FADD.FTZ R217, R217, R240 ;  /* 0x000000f0d9d97221 */ /* 0x000fc40000010000 */
[----:B------:R-:W-:Y:S01]  /*7720*/  PRMT R244, R237, 0x5410, R236 ;  /* 0x00005410edf47816 */ /* 0x000fe200000000ec */
[----:B------:R-:W-:Y:S01]  /*7730*/  @!P1 HFMA2.BF16_V2 R116, -RZ.H0_H0, RZ.H0_H0, -R236.H0_H0 ;  /* 0x200000ffff749231 */ /* 0x000fe200003409ec */
[----:B------:R-:W-:Y:S01]  /*7740*/  @!P2 PRMT R237, R117, 0x5410, RZ ;  /* 0x0000541075eda816 */ /* 0x000fe200000000ff */
[----:B------:R-:W-:Y:S02]  /*7750*/  FADD.FTZ R220, R220, R239 ;  /* 0x000000efdcdc7221 */ /* 0x000fe40000010000 */
[----:B------:R-:W-:Y:S01]  /*7760*/  FADD.FTZ R216, R216, R217 ;  /* 0x000000d9d8d87221 */ /* 0x000fe20000010000 */
[----:B------:R-:W-:Y:S01]  /*7770*/  @!P1 PRMT R236, R116, 0x5410, RZ ;  /* 0x0000541074ec9816 */ /* 0x000fe200000000ff */
[----:B------:R-:W-:Y:S01]  /*7780*/  FADD.FTZ R221, R221, R220 ;  /* 0x000000dcdddd7221 */ /* 0x000fe20000010000 */
[----:B----4-:R-:W-:Y:S01]  /*7790*/  F2FP.BF16.PACK_AB R234, R222, R233 ;  /* 0x000000e9deea723e */ /* 0x010fe200000010ff */
[----:B------:R-:W-:Y:S02]  /*77a0*/  FADD.FTZ R216, R219, R216 ;  /* 0x000000d8dbd87221 */ /* 0x000fe40000010000 */
        /* <DEDUP_REMOVED lines=10> */
[----:B------:R-:W-:Y:S02]  /*7850*/  FADD.FTZ R180, R180, R181 ;  /* 0x000000b5b4b47221 */ /* 0x000fe40000010000 */
[----:B------:R-:W-:Y:S02]  /*7860*/  FADD.FTZ R173, R173, R174 ;  /* 0x000000aeadad7221 */ /* 0x000fe40000010000 */
[----:B------:R-:W-:-:S02]  /*7870*/  FADD.FTZ R179, R179, R180 ;  /* 0x000000b4b3b37221 */ /* 0x000fc40000010000 */
[----:B------:R-:W-:Y:S01]  /*7880*/  FADD.FTZ R172, R172, R173 ;  /* 0x000000adacac7221 */ /* 0x000fe20000010000 */
[C---:B---3--:R-:W-:Y:S01]  /*7890*/  HMMA.16816.F32.BF16 R116, R128.reuse, R120, RZ ;  /* 0x000000788074723c */ /* 0x048fe200000418ff */
[----:B------:R-:W-:Y:S02]  /*78a0*/  FADD.FTZ R178, R178, R179 ;  /* 0x000000b3b2b27221 */ /* 0x000fe40000010000 */
[----:B------:R-:W-:Y:S02]  /*78b0*/  FADD.FTZ R171, R171, R172 ;  /* 0x000000acabab7221 */ /* 0x000fe40000010000 */
[----:B------:R-:W-:Y:S02]  /*78c0*/  FADD.FTZ R177, R177, R178 ;  /* 0x000000b2b1b17221 */ /* 0x000fe40000010000 */
[----:B------:R-:W-:Y:S01]  /*78d0*/  FADD.FTZ R171, R170, R171 ;  /* 0x000000abaaab7221 */ /* 0x000fe20000010000 */
[----:B------:R-:W-:Y:S01]  /*78e0*/  HMMA.16816.F32.BF16 R120, R128, R122, RZ ;  /* 0x0000007a8078723c */ /* 0x000fe200000418ff */
[----:B------:R-:W-:Y:S11]  /*78f0*/  FADD.FTZ R176, R176, R177 ;  /* 0x000000b1b0b07221 */ /* 0x000ff60000010000 */
[----:B------:R-:W-:Y:S04]  /*7900*/  @!UPT UIADD3 URZ, URZ, URZ, URZ ;  /* 0x0000003f3f3ff290 */ /* 0x000fe8000fffe03f */
[C---:B--2---:R-:W-:Y:S07]  /*7910*/  HMMA.16816.F32.BF16 R116, R8.reuse, R4, R116 ;  /* 0x000000040874723c */ /* 0x044fee0000041874 */
[----:B------:R-:W-:Y:S01]  /*7920*/  HSET2.LE.AND R4, R246, R124, PT ;  /* 0x0000007cf6047233 */ /* 0x000fe20003803000 */
[----:B------:R-:W-:Y:S04]  /*7930*/  HMMA.16816.F32.BF16 R120, R8, R6, R120 ;  /* 0x000000060878723c */ /* 0x000fe80000041878 */
[----:B------:R-:W-:-:S03]  /*7940*/  LOP3.LUT R4, R4, R241, RZ, 0xc0, !PT ;  /* 0x000000f104047212 */ /* 0x000fc600078ec0ff */
[--C-:B------:R-:W-:Y:S02]  /*7950*/  HSET2.LE.AND R6, R16, R124.reuse, PT ;  /* 0x0000007c10067233 */ /* 0x100fe40003803000 */
[----:B------:R-:W2:Y:S01]  /*7960*/  LDSM.16.MT88.4 R16, [R204+0x16000] ;  /* 0x01600000cc10783b */ /* 0x000ea20000004200 */
[--C-:B------:R-:W-:Y:S02]  /*7970*/  HSET2.LE.AND R7, R245, R124.reuse, PT ;  /* 0x0000007cf5077233 */ /* 0x100fe40003803000 */
[----:B------:R-:W-:Y:S01]  /*7980*/  HSET2.LE.AND R124, R125, R124, PT ;  /* 0x0000007c7d7c7233 */ /* 0x000fe20003803000 */
[----:B------:R-:W-:Y:S02]  /*7990*/  LOP3.LUT R6, R6, R230, RZ, 0xc0, !PT ;  /* 0x000000e606067212 */ /* 0x000fe400078ec0ff */
[----:B------:R-:W-:Y:S02]  /*79a0*/  LOP3.LUT R7, R7, R244, RZ, 0xc0, !PT ;  /* 0x000000f407077212 */ /* 0x000fe400078ec0ff */
[----:B------:R-:W-:-:S02]  /*79b0*/  LOP3.LUT R5, R124, R243, RZ, 0xc0, !PT ;  /* 0x000000f37c057212 */ /* 0x000fc400078ec0ff */
[----:B------:R-:W-:-:S04]  /*79c0*/  LEA R230, P1, R242, c[0x0][0x1f8], 0x1 ;  /* 0x00007e00f2e67a11 */ /* 0x000fc800078208ff */
[----:B------:R-:W-:-:S05]  /*79d0*/  LEA.HI.X R231, R242, c[0x0][0x1fc], R231, 0x1, P1 ;  /* 0x00007f00f2e77a11 */ /* 0x000fca00008f0ce7 */
[----:B------:R-:W-:Y:S04]  /*79e0*/  STG.E.U16 [R230.64], R186 ;  /* 0x000000bae6007986 */ /* 0x000fe8000c101510 */
[----:B------:R-:W-:Y:S01]  /*79f0*/  STG.E.U16 [R230.64+0x2], R187 ;  /* 0x000002bbe6007986 */ /* 0x000fe2000c101510 */
[C---:B--2---:R-:W-:Y:S08]  /*7a00*/  HMMA.16816.F32.BF16 R124, R128.reuse, R16, RZ ;  /* 0x00000010807c723c */ /* 0x044ff000000418ff */
[----:B------:R-:W-:Y:S01]  /*7a10*/  HMMA.16816.F32.BF16 R128, R128, R18, RZ ;  /* 0x000000128080723c */ /* 0x000fe200000418ff */
[----:B------:R-:W2:Y:S11]  /*7a20*/  LDSM.16.MT88.4 R16, [R204+0x16800] ;  /* 0x01680000cc10783b */ /* 0x000eb60000004200 */
[----:B------:R-:W-:Y:S04]  /*7a30*/  @!UPT UIADD3 URZ, URZ, URZ, URZ ;  /* 0x0000003f3f3ff290 */ /* 0x000fe8000fffe03f */
[C---:B--2---:R-:W-:Y:S08]  /*7a40*/  HMMA.16816.F32.BF16 R124, R8.reuse, R16, R124 ;  /* 0x00000010087c723c */ /* 0x044ff0000004187c */
[----:B------:R-:W-:Y:S01]  /*7a50*/  HMMA.16816.F32.BF16 R128, R8, R18, R128 ;  /* 0x000000120880723c */ /* 0x000fe20000041880 */
[----:B------:R-:W2:Y:S04]  /*7a60*/  LDSM.16.MT88.4 R8, [R208+0x11000] ;  /* 0x01100000d008783b */ /* 0x000ea80000004200 */
[----:B------:R-:W3:Y:S03]  /*7a70*/  LDSM.16.MT88.4 R16, [R206+0x11000] ;  /* 0x01100000ce10783b */ /* 0x000ee60000004200 */
[C---:B--2---:R-:W-:Y:S08]  /*7a80*/  HMMA.16816.F32.BF16 R132, R12.reuse, R8, R132 ;  /* 0x000000080c84723c */ /* 0x044ff00000041884 */
[C---:B------:R-:W-:Y:S01]  /*7a90*/  HMMA.16816.F32.BF16 R136, R12.reuse, R10, R136 ;  /* 0x0000000a0c88723c */ /* 0x040fe20000041888 */
[----:B------:R-:W2:Y:S07]  /*7aa0*/  LDSM.16.MT88.4 R8, [R205+0x11000] ;  /* 0x01100000cd08783b */ /* 0x000eae0000004200 */
[C---:B---3--:R-:W-:Y:S08]  /*7ab0*/  HMMA.16816.F32.BF16 R140, R12.reuse, R16, R140 ;  /* 0x000000100c8c723c */ /* 0x048ff0000004188c */
[C---:B------:R-:W-:Y:S01]  /*7ac0*/  HMMA.16816.F32.BF16 R144, R12.reuse, R18, R144 ;  /* 0x000000120c90723c */ /* 0x040fe20000041890 */
[----:B------:R-:W3:Y:S07]  /*7ad0*/  LDSM.16.MT88.4 R16, [R204+0x11000] ;  /* 0x01100000cc10783b */ /* 0x000eee0000004200 */
        /* <DEDUP_REMOVED lines=40> */
[----:B------:R-:W-:Y:S01]  /*7d60*/  HMMA.16816.F32.BF16 R128, R12, R18, R128 ;  /* 0x000000120c80723c */ /* 0x000fe20000041880 */
[----:B------:R-:W3:Y:S04]  /*7d70*/  LDSM.16.MT88.4 R16, [R206+0x11800] ;  /* 0x01180000ce10783b */ /* 0x000ee80000004200 */
[----:B------:R-:W4:Y:S03]  /*7d80*/  LDSM.16.MT88.4 R12, [R205+0x11800] ;  /* 0x01180000cd0c783b */ /* 0x000f260000004200 */
        /* <DEDUP_REMOVED lines=40> */
[C---:B------:R-:W-:Y:S08]  /*8010*/  HMMA.16816.F32.BF16 R112, R4.reuse, R18, R112 ;  /* 0x000000120470723c */ /* 0x040ff00000041870 */
[C---:B----4-:R-:W-:Y:S08]  /*8020*/  HMMA.16816.F32.BF16 R116, R4.reuse, R12, R116 ;  /* 0x0000000c0474723c */ /* 0x050ff00000041874 */
[C---:B------:R-:W-:Y:S08]  /*8030*/  HMMA.16816.F32.BF16 R120, R4.reuse, R14, R120 ;  /* 0x0000000e0478723c */ /* 0x040ff00000041878 */
[C---:B--2---:R-:W-:Y:S07]  /*8040*/  HMMA.16816.F32.BF16 R124, R4.reuse, R8, R124 ;  /* 0x00000008047c723c */ /* 0x044fee000004187c */
[----:B------:R-:W-:Y:S01]  /*8050*/  IMAD.MOV.U32 R8, RZ, RZ, c[0x0][0x228] ;  /* 0x00008a00ff087624 */ /* 0x000fe200078e00ff */
[----:B------:R-:W-:Y:S03]  /*8060*/  HMMA.16816.F32.BF16 R128, R4, R10, R128 ;  /* 0x0000000a0480723c */ /* 0x000fe60000041880 */
[----:B------:R-:W-:-:S04]  /*8070*/  IMAD.SHL.U32 R9, R8, 0x8, RZ ;  /* 0x0000000808097824 */ /* 0x000fc800078e00ff */
[----:B------:R-:W-:-:S05]  /*8080*/  IMAD.WIDE R8, R9, 0x2, R230 ;  /* 0x0000000209087825 */ /* 0x000fca00078e02e6 */
[----:B------:R-:W-:Y:S04]  /*8090*/  STG.E.U16 [R8.64], R185 ;  /* 0x000000b908007986 */ /* 0x000fe8000c101510 */
[----:B------:R-:W-:Y:S04]  /*80a0*/  STG.E.U16 [R8.64+0x2], R184 ;  /* 0x000002b808007986 */ /* 0x000fe8000c101510 */
[----:B------:R-:W-:Y:S04]  /*80b0*/  STG.E.U16 [R230.64+0x10], R182 ;  /* 0x000010b6e6007986 */ /* 0x000fe8000c101510 */
[----:B------:R-:W-:Y:S04]  /*80c0*/  STG.E.U16 [R230.64+0x12], R183 ;  /* 0x000012b7e6007986 */ /* 0x000fe8000c101510 */
[----:B------:R-:W-:Y:S04]  /*80d0*/  STG.E.U16 [R8.64+0x10], R21 ;  /* 0x0000101508007986 */ /* 0x000fe8000c101510 */
[----:B------:R-:W-:Y:S04]  /*80e0*/  STG.E.U16 [R8.64+0x12], R20 ;  /* 0x0000121408007986 */ /* 0x000fe8000c101510 */
[----:B------:R2:W-:Y:S04]  /*80f0*/  STG.E.U16 [R230.64+0x20], R166 ;  /* 0x000020a6e6007986 */ /* 0x0005e8000c101510 */
[----:B------:R3:W-:Y:S04]  /*8100*/  STG.E.U16 [R230.64+0x22], R167 ;  /* 0x000022a7e6007986 */ /* 0x0007e8000c101510 */
[----:B------:R-:W-:Y:S04]  /*8110*/  STG.E.U16 [R8.64+0x20], R169 ;  /* 0x000020a908007986 */ /* 0x000fe8000c101510 */
[----:B------:R-:W-:Y:S04]  /*8120*/  STG.E.U16 [R8.64+0x22], R168 ;  /* 0x000022a808007986 */ /* 0x000fe8000c101510 */
[----:B------:R-:W-:Y:S04]  /*8130*/  STG.E.U16 [R230.64+0x30], R34 ;  /* 0x00003022e6007986 */ /* 0x000fe8000c101510 */
[----:B------:R-:W-:Y:S04]  /*8140*/  STG.E.U16 [R230.64+0x32], R33 ;  /* 0x00003221e6007986 */ /* 0x000fe8000c101510 */
[----:B------:R4:W-:Y:S01]  /*8150*/  STG.E.U16 [R8.64+0x30], R164 ;  /* 0x000030a408007986 */ /* 0x0009e2000c101510 */
[----:B--2---:R-:W-:-:S03]  /*8160*/  FADD.FTZ R166, R238, R171 ;  /* 0x000000abeea67221 */ /* 0x004fc60000010000 */
[----:B------:R-:W-:Y:S01]  /*8170*/  STG.E.U16 [R8.64+0x32], R35 ;  /* 0x0000322308007986 */ /* 0x000fe2000c101510 */
[----:B---3--:R-:W-:-:S03]  /*8180*/  FADD.FTZ R167, R233, R176 ;  /* 0x000000b0e9a77221 */ /* 0x008fc60000010000 */
[----:B------:R-:W-:Y:S01]  /*8190*/  STG.E.U16 [R230.64+0x40], R30 ;  /* 0x0000401ee6007986 */ /* 0x000fe2000c101510 */
[----:B------:R-:W-:Y:S02]  /*81a0*/  FADD.FTZ R166, R223, R166 ;  /* 0x000000a6dfa67221 */ /* 0x000fe40000010000 */
[----:B------:R-:W-:Y:S01]  /*81b0*/  FADD.FTZ R167, R222, R167 ;  /* 0x000000a7dea77221 */ /* 0x000fe20000010000 */
[----:B------:R-:W-:Y:S04]  /*81c0*/  STG.E.U16 [R230.64+0x42], R29 ;  /* 0x0000421de6007986 */ /* 0x000fe8000c101510 */
[----:B------:R-:W-:Y:S04]  /*81d0*/  STG.E.U16 [R8.64+0x40], R32 ;  /* 0x0000402008007986 */ /* 0x000fe8000c101510 */
[----:B------:R-:W-:Y:S04]  /*81e0*/  STG.E.U16 [R8.64+0x42], R31 ;  /* 0x0000421f08007986 */ /* 0x000fe8000c101510 */
[----:B------:R-:W-:Y:S01]  /*81f0*/  STG.E.U16 [R230.64+0x50], R26 ;  /* 0x0000501ae6007986 */ /* 0x000fe2000c101510 */
[----:B----4-:R-:W-:-:S03]  /*8200*/  IADD3 R164, P1, R230, -0x80, RZ ;  /* 0xffffff80e6a47810 */ /* 0x010fc60007f3e0ff */
[----:B------:R-:W-:Y:S04]  /*8210*/  STG.E.U16 [R230.64+0x52], R25 ;  /* 0x00005219e6007986 */ /* 0x000fe8000c101510 */
[----:B------:R-:W-:Y:S04]  /*8220*/  STG.E.U16 [R8.64+0x50], R28 ;  /* 0x0000501c08007986 */ /* 0x000fe8000c101510 */
[----:B------:R-:W-:Y:S04]  /*8230*/  STG.E.U16 [R8.64+0x52], R27 ;  /* 0x0000521b08007986 */ /* 0x000fe8000c101510 */
[----:B------:R2:W-:Y:S04]  /*8240*/  STG.E.U16 [R230.64+0x62], R3 ;  /* 0x00006203e6007986 */ /* 0x0005e8000c101510 */
[----:B------:R1:W-:Y:S04]  /*8250*/  STG.E.U16 [R230.64+0x60], R22 ;  /* 0x00006016e6007986 */ /* 0x0003e8000c101510 */
[----:B------:R1:W-:Y:S04]  /*8260*/  STG.E.U16 [R8.64+0x60], R24 ;  /* 0x0000601808007986 */ /* 0x0003e8000c101510 */
[----:B------:R1:W-:Y:S04]  /*8270*/  STG.E.U16 [R8.64+0x62], R23 ;  /* 0x0000621708007986 */ /* 0x0003e8000c101510 */
[----:B------:R1:W-:Y:S04]  /*8280*/  STG.E.U16 [R230.64+0x70], R234 ;  /* 0x000070eae6007986 */ /* 0x0003e8000c101510 */
[----:B------:R1:W-:Y:S04]  /*8290*/  STG.E.U16 [R230.64+0x72], R235 ;  /* 0x000072ebe6007986 */ /* 0x0003e8000c101510 */
[----:B------:R1:W-:Y:S01]  /*82a0*/  STG.E.U16 [R8.64+0x70], R237 ;  /* 0x000070ed08007986 */ /* 0x0003e2000c101510 */
[----:B--2---:R-:W-:-:S03]  /*82b0*/  IADD3.X R3, R231, -0x1, RZ, P1, !PT ;  /* 0xffffffffe7037810 */ /* 0x004fc60000ffe4ff */
[----:B------:R1:W-:Y:S04]  /*82c0*/  STG.E.U16 [R8.64+0x72], R236 ;  /* 0x000072ec08007986 */ /* 0x0003e8000c101510 */
[----:B------:R1:W-:Y:S01]  /*82d0*/  STL [R1+0x28], R3 ;  /* 0x0000280301007387 */ /* 0x0003e20000100800 */
[----:B------:R-:W-:Y:S05]  /*82e0*/  @!P0 BRA `(.L_x_491) ;  /* 0x00005d7000008947 */ /* 0x000fea0003800000 */
[----:B------:R-:W2:Y:S01]  /*82f0*/  LDL.64 R244, [R1+0x10] ;  /* 0x0000100001f47983 */ /* 0x000ea20000100a00 */
[----:B------:R-:W-:Y:S01]  /*8300*/  UIADD3 UR22, UR8, -0x2, URZ ;  /* 0xfffffffe08167890 */ /* 0x000fe2000fffe03f */
[----:B------:R-:W-:-:S04]  /*8310*/  DEPBAR.LE SB0, 0x0 ;  /* 0x000080000000791a */ /* 0x000fc80000000000 */
[----:B------:R-:W-:Y:S01]  /*8320*/  USHF.R.S32.HI UR5, URZ, 0x1f, UR22 ;  /* 0x0000001f3f057899 */ /* 0x000fe20008011416 */
[----:B------:R-:W-:Y:S01]  /*8330*/  IMAD.U32 R16, RZ, RZ, UR22 ;  /* 0x00000016ff107e24 */ /* 0x000fe2000f8e00ff */
[----:B------:R-:W-:Y:S01]  /*8340*/  UIMAD UR4, UR11, UR22, URZ ;  /* 0x000000160b0472a4 */ /* 0x000fe2000f8e023f */
[----:B------:R-:W-:Y:S01]  /*8350*/  ISETP.GE.AND P5, PT, R251, c[0x0][0x220], PT ;  /* 0x00008800fb007a0c */ /* 0x000fe20003fa6270 */
[----:B------:R-:W-:Y:S01]  /*8360*/  IMAD.MOV.U32 R4, RZ, RZ, R226 ;  /* 0x000000ffff047224 */ /* 0x000fe200078e00e2 */
[----:B------:R-:W-:Y:S01]  /*8370*/  BAR.SYNC.DEFER_BLOCKING 0x0 ;  /* 0x0000000000007b1d */ /* 0x000fe20000010000 */
        /* <DEDUP_REMOVED lines=8> */
[C---:B-1----:R-:W-:Y:S02]  /*8400*/  @!P4 LEA R8, P0, R16.reuse, c[0x0][0x170], 0x1 ;  /* 0x00005c001008ca11 */ /* 0x042fe400078008ff */
[C-C-:B------:R-:W-:Y:S02]  /*8410*/  @!P5 LEA.HI.X R11, R16.reuse, c[0x0][0x174], R5.reuse, 0x1, P1 ;  /* 0x00005d00100bda11 */ /* 0x140fe400008f0c05 */
[C---:B------:R-:W-:Y:S02]  /*8420*/  @!P4 LEA.HI.X R9, R16.reuse, c[0x0][0x174], R5, 0x1, P0 ;  /* 0x00005d001009ca11 */ /* 0x040fe400000f0c05 */
[----:B------:R-:W-:-:S04]  /*8430*/  @!P3 LEA R6, P1, R16, c[0x0][0x170], 0x1 ;  /* 0x00005c001006ba11 */ /* 0x000fc800078208ff */
[----:B------:R-:W-:Y:S02]  /*8440*/  @!P3 LEA.HI.X R7, R16, c[0x0][0x174], R5, 0x1, P1 ;  /* 0x00005d001007ba11 */ /* 0x000fe400008f0c05 */
[----:B--2---:R-:W-:-:S13]  /*8450*/  ISETP.GE.AND P6, PT, R244, c[0x0][0x220], PT ;  /* 0x00008800f4007a0c */ /* 0x004fda0003fc6270 */
[C---:B------:R-:W-:Y:S01]  /*8460*/  @!P6 LEA R14, P2, R16.reuse, c[0x0][0x170], 0x1 ;  /* 0x00005c00100eea11 */ /* 0x040fe200078408ff */
[----:B------:R-:W-:Y:S03]  /*8470*/  @P6 STS.128 [R248+0x10000], RZ ;  /* 0x010000fff8006388 */ /* 0x000fe60000000c00 */
[C---:B------:R-:W-:Y:S02]  /*8480*/  @!P6 LEA.HI.X R15, R16.reuse, c[0x0][0x174], R5, 0x1, P2 ;  /* 0x00005d00100fea11 */ /* 0x040fe400010f0c05 */
[----:B------:R-:W-:-:S03]  /*8490*/  IADD3 R3, P2, R16, UR21, RZ ;  /* 0x0000001510037c10 */ /* 0x000fc6000ff5e0ff */
[----:B------:R-:W-:Y:S01]  /*84a0*/  @!PT LDS RZ, [RZ] ;  /* 0x00000000fffff984 */ /* 0x000fe20000000800 */
[----:B------:R-:W-:Y:S01]  /*84b0*/  @!PT LDS RZ, [RZ] ;  /* 0x00000000fffff984 */ /* 0x000fe20000000800 */
[----:B------:R-:W-:Y:S01]  /*84c0*/  @!PT LDS RZ, [RZ] ;  /* 0x00000000fffff984 */ /* 0x000fe20000000800 */
[----:B------:R1:W-:Y:S01]  /*84d0*/  @!P6 LDGSTS.E.BYPASS.LTC128B.128 [R248+0x10000], [R14.64] ;  /* 0x100000000ef8efae */ /* 0x0003e2000b901d50 */
[----:B------:R-:W-:Y:S02]  /*84e0*/  IADD3.X R4, R5, UR9, RZ, P2, !PT ;  /* 0x0000000905047c10 */ /* 0x000fe400097fe4ff */
        /* <DEDUP_REMOVED lines=9> */
[C---:B------:R-:W-:Y:S01]  /*8580*/  @!P3 LEA R16, P0, R3.reuse, c[0x0][0x170], 0x1 ;  /* 0x00005c000310ba11 */ /* 0x040fe200078008ff */
[----:B------:R-:W-:Y:S01]  /*8590*/  @P4 STS.128 [R248+0x14000], RZ ;  /* 0x014000fff8004388 */ /* 0x000fe20000000c00 */
[----:B------:R-:W-:-:S02]  /*85a0*/  @!P5 LEA.HI.X R21, R3, c[0x0][0x174], R4, 0x1, P2 ;  /* 0x00005d000315da11 */ /* 0x000fc400010f0c04 */
        /* <DEDUP_REMOVED lines=15> */
[C-C-:B------:R-:W-:Y:S01]  /*86a0*/  @!P6 LEA.HI.X R29, R5.reuse, c[0x0][0x174], R4.reuse, 0x1, P0 ;  /* 0x00005d00051dea11 */ /* 0x140fe200000f0c04 */
[----:B------:R-:W-:Y:S01]  /*86b0*/  @P6 STS.128 [R248+0x10800], RZ ;  /* 0x010800fff8006388 */ /* 0x000fe20000000c00 */
[C---:B------:R-:W-:Y:S02]  /*86c0*/  @!P4 LEA R24, P1, R5.reuse, c[0x0][0x170], 0x1 ;  /* 0x00005c000518ca11 */ /* 0x040fe400078208ff */
[C---:B------:R-:W-:Y:S01]  /*86d0*/  @!P3 LEA R22, P0, R5.reuse, c[0x0][0x170], 0x1 ;  /* 0x00005c000516ba11 */ /* 0x040fe200078008ff */
[----:B------:R-:W-:Y:S01]  /*86e0*/  @!PT LDS RZ, [RZ] ;  /* 0x00000000fffff984 */ /* 0x000fe20000000800 */
[----:B------:R-:W-:Y:S01]  /*86f0*/  @!PT LDS RZ, [RZ] ;  /* 0x00000000fffff984 */ /* 0x000fe20000000800 */
[----:B------:R-:W-:Y:S01]  /*8700*/  @!PT LDS RZ, [RZ] ;  /* 0x00000000fffff984 */ /* 0x000fe20000000800 */
[----:B------:R1:W-:Y:S01]  /*8710*/  @!P6 LDGSTS.E.BYPASS.LTC128B.128 [R248+0x10800], [R12.64] ;  /* 0x108000000cf8efae */ /* 0x0003e2000b901d50 */
        /* <DEDUP_REMOVED lines=13> */
[C---:B------:R-:W-:Y:S01]  /*87f0*/  @!P4 LEA R34, P1, R3.reuse, c[0x0][0x170], 0x1 ;  /* 0x00005c000322ca11 */ /* 0x040fe200078208ff */
[----:B------:R-:W-:Y:S01]  /*8800*/  @!PT LDS RZ, [RZ] ;  /* 0x00000000fffff984 */ /* 0x000fe20000000800 */
[----:B------:R-:W-:Y:S01]  /*8810*/  @!PT LDS RZ, [RZ] ;  /* 0x00000000fffff984 */ /* 0x000fe20000000800 */
[----:B------:R-:W-:Y:S01]  /*8820*/  @!PT LDS RZ, [RZ] ;  /* 0x00000000fffff984 */ /* 0x000fe20000000800 */
[----:B------:R1:W-:Y:S01]  /*8830*/  @!P4 LDGSTS.E.BYPASS.LTC128B.128 [R248+0x14800], [R18.64+0x100] ;  /* 0x1480010012f8cfae */ /* 0x0003e2000b901d50 */
[----:B------:R-:W-:-:S02]  /*8840*/  @!P6 LEA.HI.X R175, R3, c[0x0][0x174], R4, 0x1, P0 ;  /* 0x00005d0003afea11 */ /* 0x000fc400000f0c04 */
[C---:B------:R-:W-:Y:S01]  /*8850*/  @!P3 LEA R32, P0, R3.reuse, c[0x0][0x170], 0x1 ;  /* 0x00005c000320ba11 */ /* 0x040fe200078008ff */
[----:B------:R-:W-:Y:S01]  /*8860*/  @P3 STS.128 [R248+0x16800], RZ ;  /* 0x016800fff8003388 */ /* 0x000fe20000000c00 */
[C-C-:B------:R-:W-:Y:S02]  /*8870*/  @!P5 LEA.HI.X R173, R3.reuse, c[0x0][0x174], R4.reuse, 0x1, P2 ;  /* 0x00005d0003adda11 */ /* 0x140fe400010f0c04 */
[C-C-:B------:R-:W-:Y:S01]  /*8880*/  @!P4 LEA.HI.X R35, R3.reuse, c[0x0][0x174], R4.reuse, 0x1, P1 ;  /* 0x00005d000323ca11 */ /* 0x140fe200008f0c04 */
[----:B------:R-:W-:Y:S01]  /*8890*/  @!PT LDS RZ, [RZ] ;  /* 0x00000000fffff984 */ /* 0x000fe20000000800 */
[----:B------:R-:W-:Y:S01]  /*88a0*/  @!PT LDS RZ, [RZ] ;  /* 0x00000000fffff984 */ /* 0x000fe20000000800 */
[----:B------:R-:W-:Y:S01]  /*88b0*/  @!PT LDS RZ, [RZ] ;  /* 0x00000000fffff984 */ /* 0x000fe20000000800 */
[----:B------:R1:W-:Y:S01]  /*88c0*/  @!P3 LDGSTS.E.BYPASS.LTC128B.128 [R248+0x16800], [R16.64+0x180] ;  /* 0x1680018010f8bfae */ /* 0x0003e2000b901d50 */
[----:B------:R-:W-:-:S03]  /*88d0*/  @!P3 LEA.HI.X R33, R3, c[0x0][0x174], R4, 0x1, P0 ;  /* 0x00005d000321ba11 */ /* 0x000fc600000f0c04 */
        /* <DEDUP_REMOVED lines=42> */
[----:B----4-:R-:W4:Y:S04]  /*8b80*/  LDSM.16.M88.4 R20, [R213+0x9000] ;  /* 0x00900000d514783b */ /* 0x010f280000000200 */
[----:B------:R-:W4:Y:S04]  /*8b90*/  LDSM.16.M88.4 R28, [R213+0x8800] ;  /* 0x00880000d51c783b */ /* 0x000f280000000200 */
[----:B------:R-:W4:Y:S04]  /*8ba0*/  LDSM.16.M88.4 R216, [R213+0x9800] ;  /* 0x00980000d5d8783b */ /* 0x000f280000000200 */
[----:B------:R-:W-:Y:S04]  /*8bb0*/  LDSM.16.M88.4 R176, [R212] ;  /* 0x00000000d4b0783b */ /* 0x000fe80000000200 */
[----:B---3--:R-:W3:Y:S04]  /*8bc0*/  LDSM.16.M88.4 R4, [R211] ;  /* 0x00000000d304783b */ /* 0x008ee80000000200 */
[----:B--2---:R-:W2:Y:S04]  /*8bd0*/  LDSM.16.M88.4 R8, [R202] ;  /* 0x00000000ca08783b */ /* 0x004ea80000000200 */
[----:B------:R-:W2:Y:S04]  /*8be0*/  LDSM.16.M88.4 R180, [R203] ;  /* 0x00000000cbb4783b */ /* 0x000ea80000000200 */
[----:B------:R-:W2:Y:S04]  /*8bf0*/  LDSM.16.M88.4 R184, [R201] ;  /* 0x00000000c9b8783b */ /* 0x000ea80000000200 */
[----:B------:R-:W-:Y:S01]  /*8c00*/  LDSM.16.M88.4 R220, [R207+0x9800] ;  /* 0x00980000cfdc783b */ /* 0x000fe20000000200 */
[C---:B-1----:R-:W-:Y:S03]  /*8c10*/  HMMA.16816.F32.BF16 R172, R12.reuse, R168, RZ ;  /* 0x000000a80cac723c */ /* 0x042fe600000418ff */
[----:B------:R-:W1:Y:S04]  /*8c20*/  S2R R3, SR_TID.X ;  /* 0x0000000000037919 */ /* 0x000e680000002100 */
[----:B------:R-:W0:Y:S01]  /*8c30*/  LDGDEPBAR ;  /* 0x00000000000079af */ /* 0x000e220000000000 */
[C---:B----4-:R-:W-:Y:S08]  /*8c40*/  HMMA.16816.F32.BF16 R24, R12.reuse, R20, RZ ;  /* 0x000000140c18723c */ /* 0x050ff000000418ff */
[C---:B------:R-:W-:Y:S08]  /*8c50*/  HMMA.16816.F32.BF16 R168, R12.reuse, R170, RZ ;  /* 0x000000aa0ca8723c */ /* 0x040ff000000418ff */
[C---:B------:R-:W-:Y:S08]  /*8c60*/  HMMA.16816.F32.BF16 R20, R12.reuse, R22, RZ ;  /* 0x000000160c14723c */ /* 0x040ff000000418ff */
[C---:B------:R-:W-:Y:S08]  /*8c70*/  HMMA.16816.F32.BF16 R32, R12.reuse, R28, RZ ;  /* 0x0000001c0c20723c */ /* 0x040ff000000418ff */
[C---:B------:R-:W-:Y:S08]  /*8c80*/  HMMA.16816.F32.BF16 R28, R12.reuse, R30, RZ ;  /* 0x0000001e0c1c723c */ /* 0x040ff000000418ff */
[C---:B------:R-:W-:Y:S08]  /*8c90*/  HMMA.16816.F32.BF16 R16, R12.reuse, R216, RZ ;  /* 0x000000d80c10723c */ /* 0x040ff000000418ff */
[----:B------:R-:W-:Y:S01]  /*8ca0*/  HMMA.16816.F32.BF16 R12, R12, R218, RZ ;  /* 0x000000da0c0c723c */ /* 0x000fe200000418ff */
[----:B------:R-:W-:Y:S07]  /*8cb0*/  LDSM.16.M88.4 R216, [R210] ;  /* 0x00000000d2d8783b */ /* 0x000fee0000000200 */
[C---:B---3--:R-:W-:Y:S08]  /*8cc0*/  HMMA.16816.F32.BF16 R172, R176.reuse, R4, R172 ;  /* 0x00000004b0ac723c */ /* 0x048ff000000418ac */
[C---:B------:R-:W-:Y:S01]  /*8cd0*/  HMMA.16816.F32.BF16 R168, R176.reuse, R6, R168 ;  /* 0x00000006b0a8723c */ /* 0x040fe200000418a8 */
[----:B------:R-:W3:Y:S07]  /*8ce0*/  LDSM.16.M88.4 R4, [R207+0x8000] ;  /* 0x00800000cf04783b */ /* 0x000eee0000000200 */
[C---:B--2---:R-:W-:Y:S08]  /*8cf0*/  HMMA.16816.F32.BF16 R24, R176.reuse, R8, R24 ;  /* 0x00000008b018723c */ /* 0x044ff00000041818 */
[C---:B------:R-:W-:Y:S01]  /*8d00*/  HMMA.16816.F32.BF16 R20, R176.reuse, R10, R20 ;  /* 0x0000000ab014723c */ /* 0x040fe20000041814 */
[----:B------:R-:W2:Y:S07]  /*8d10*/  LDSM.16.M88.4 R8, [R207+0x9000] ;  /* 0x00900000cf08783b */ /* 0x000eae0000000200 */
[C---:B------:R-:W-:Y:S08]  /*8d20*/  HMMA.16816.F32.BF16 R32, R176.reuse, R180, R32 ;  /* 0x000000b4b020723c */ /* 0x040ff00000041820 */
[C---:B------:R-:W-:Y:S01]  /*8d30*/  HMMA.16816.F32.BF16 R28, R176.reuse, R182, R28 ;  /* 0x000000b6b01c723c */ /* 0x040fe2000004181c */
[----:B------:R-:W4:Y:S07]  /*8d40*/  LDSM.16.M88.4 R180, [R207+0x8800] ;  /* 0x00880000cfb4783b */ /* 0x000f2e0000000200 */
[C---:B------:R-:W-:Y:S08]  /*8d50*/  HMMA.16816.F32.BF16 R16, R176.reuse, R184, R16 ;  /* 0x000000b8b010723c */ /* 0x040ff00000041810 */
[----:B------:R-:W-:Y:S01]  /*8d60*/  HMMA.16816.F32.BF16 R12, R176, R186, R12 ;  /* 0x000000bab00c723c */ /* 0x000fe2000004180c */
[----:B------:R-:W-:Y:S04]  /*8d70*/  LDSM.16.M88.4 R176, [R200] ;  /* 0x00000000c8b0783b */ /* 0x000fe80000000200 */
[----:B------:R-:W-:Y:S03]  /*8d80*/  LDSM.16.M88.4 R184, [R200+0x800] ;  /* 0x00080000c8b8783b */ /* 0x000fe60000000200 */
[C---:B---3--:R-:W-:Y:S08]  /*8d90*/  HMMA.16816.F32.BF16 R172, R216.reuse, R4, R172 ;  /* 0x00000004d8ac723c */ /* 0x048ff000000418ac */
[C---:B------:R-:W-:Y:S01]  /*8da0*/  HMMA.16816.F32.BF16 R168, R216.reuse, R6, R168 ;  /* 0x00000006d8a8723c */ /* 0x040fe200000418a8 */
[----:B------:R-:W3:Y:S07]  /*8db0*/  LDSM.16.M88.4 R4, [R209] ;  /* 0x00000000d104783b */ /* 0x000eee0000000200 */
[C---:B--2---:R-:W-:Y:S08]  /*8dc0*/  HMMA.16816.F32.BF16 R24, R216.reuse, R8, R24 ;  /* 0x00000008d818723c */ /* 0x044ff00000041818 */
[C---:B------:R-:W-:Y:S01]  /*8dd0*/  HMMA.16816.F32.BF16 R20, R216.reuse, R10, R20 ;  /* 0x0000000ad814723c */ /* 0x040fe20000041814 */
[----:B------:R-:W2:Y:S07]  /*8de0*/  LDSM.16.M88.4 R8, [R200+0x1000] ;  /* 0x00100000c808783b */ /* 0x000eae0000000200 */
[C---:B----4-:R-:W-:Y:S08]  /*8df0*/  HMMA.16816.F32.BF16 R32, R216.reuse, R180, R32 ;  /* 0x000000b4d820723c */ /* 0x050ff00000041820 */
[C---:B------:R-:W-:Y:S01]  /*8e00*/  HMMA.16816.F32.BF16 R28, R216.reuse, R182, R28 ;  /* 0x000000b6d81c723c */ /* 0x040fe2000004181c */
[----:B------:R-:W4:Y:S07]  /*8e10*/  LDSM.16.M88.4 R180, [R200+0x1800] ;  /* 0x00180000c8b4783b */ /* 0x000f2e0000000200 */
[C---:B------:R-:W-:Y:S08]  /*8e20*/  HMMA.16816.F32.BF16 R16, R216.reuse, R220, R16 ;  /* 0x000000dcd810723c */ /* 0x040ff00000041810 */
[----:B------:R-:W-:Y:S01]  /*8e30*/  HMMA.16816.F32.BF16 R12, R216, R222, R12 ;  /* 0x000000ded80c723c */ /* 0x000fe2000004180c */
[----:B------:R-:W-:Y:S04]  /*8e40*/  LDSM.16.M88.4 R220, [R213+0xa000] ;  /* 0x00a00000d5dc783b */ /* 0x000fe80000000200 */
[----:B------:R-:W-:Y:S03]  /*8e50*/  LDSM.16.M88.4 R216, [R213+0xa800] ;  /* 0x00a80000d5d8783b */ /* 0x000fe60000000200 */
        /* <DEDUP_REMOVED lines=8> */
[----:B------:R-:W1:Y:S07]  /*8ee0*/  LDSM.16.M88.4 R184, [R213+0xb800] ;  /* 0x00b80000d5b8783b */ /* 0x000e6e0000000200 */
[C---:B----4-:R-:W-:Y:S08]  /*8ef0*/  HMMA.16816.F32.BF16 R16, R4.reuse, R180, R16 ;  /* 0x000000b40410723c */ /* 0x050ff00000041810 */
[----:B------:R-:W-:Y:S01]  /*8f00*/  HMMA.16816.F32.BF16 R12, R4, R182, R12 ;  /* 0x000000b6040c723c */ /* 0x000fe2000004180c */
[----:B------:R-:W-:Y:S04]  /*8f10*/  LDSM.16.M88.4 R180, [R212+0x2000] ;  /* 0x00200000d4b4783b */ /* 0x000fe80000000200 */
[----:B------:R-:W4:Y:S03]  /*8f20*/  LDSM.16.M88.4 R4, [R199] ;  /* 0x00000000c704783b */ /* 0x000f260000000200 */
[C---:B---3--:R-:W-:Y:S08]  /*8f30*/  HMMA.16816.F32.BF16 R172, R176.reuse, R220, R172 ;  /* 0x000000dcb0ac723c */ /* 0x048ff000000418ac */
[C---:B------:R-:W-:Y:S01]  /*8f40*/  HMMA.16816.F32.BF16 R168, R176.reuse, R222, R168 ;  /* 0x000000deb0a8723c */ /* 0x040fe200000418a8 */
[----:B------:R-:W-:Y:S07]  /*8f50*/  LDSM.16.M88.4 R220, [R198] ;  /* 0x00000000c6dc783b */ /* 0x000fee0000000200 */
[C---:B--2---:R-:W-:Y:S08]  /*8f60*/  HMMA.16816.F32.BF16 R24, R176.reuse, R8, R24 ;  /* 0x00000008b018723c */ /* 0x044ff00000041818 */
[C---:B------:R-:W-:Y:S01]  /*8f70*/  HMMA.16816.F32.BF16 R20, R176.reuse, R10, R20 ;  /* 0x0000000ab014723c */ /* 0x040fe20000041814 */
[----:B------:R-:W2:Y:S07]  /*8f80*/  LDSM.16.M88.4 R8, [R197] ;  /* 0x00000000c508783b */ /* 0x000eae0000000200 */
[C---:B------:R-:W-:Y:S08]  /*8f90*/  HMMA.16816.F32.BF16 R32, R176.reuse, R216, R32 ;  /* 0x000000d8b020723c */ /* 0x040ff00000041820 */
[C---:B------:R-:W-:Y:S01]  /*8fa0*/  HMMA.16816.F32.BF16 R28, R176.reuse, R218, R28 ;  /* 0x000000dab01c723c */ /* 0x040fe2000004181c */
[----:B------:R-:W-:Y:S07]  /*8fb0*/  LDSM.16.M88.4 R216, [R207+0xa800] ;  /* 0x00a80000cfd8783b */ /* 0x000fee0000000200 */
[C---:B-1----:R-:W-:Y:S08]  /*8fc0*/  HMMA.16816.F32.BF16 R16, R176.reuse, R184, R16 ;  /* 0x000000b8b010723c */ /* 0x042ff00000041810 */
[----:B------:R-:W-:Y:S01]  /*8fd0*/  HMMA.16816.F32.BF16 R12, R176, R186, R12 ;  /* 0x000000bab00c723c */ /* 0x000fe2000004180c */
[----:B------:R-:W1:Y:S04]  /*8fe0*/  LDSM.16.M88.4 R184, [R196] ;  /* 0x00000000c4b8783b */ /* 0x000e680000000200 */
        /* <DEDUP_REMOVED lines=12> */
[----:B------:R-:W1:Y:S04]  /*90b0*/  LDSM.16.M88.4 R184, [R207+0xb800] ;  /* 0x00b80000cfb8783b */ /* 0x000e680000000200 */
        /* <DEDUP_REMOVED lines=10> */
[C---:B-1----:R-:W-:Y:S08]  /*9160*/  HMMA.16816.F32.BF16 R16, R176.reuse, R184, R16 ;  /* 0x000000b8b010723c */ /* 0x042ff00000041810 */
[----:B------:R-:W-:Y:S01]  /*9170*/  HMMA.16816.F32.BF16 R12, R176, R186, R12 ;  /* 0x000000bab00c723c */ /* 0x000fe2000004180c */
[----:B------:R-:W-:Y:S04]  /*9180*/  LDSM.16.M88.4 R176, [R214+0x4000] ;  /* 0x00400000d6b0783b */ /* 0x000fe80000000200 */
[----:B------:R-:W-:Y:S03]  /*9190*/  LDSM.16.M88.4 R184, [R213+0xc800] ;  /* 0x00c80000d5b8783b */ /* 0x000fe60000000200 */
[C---:B---3--:R-:W-:Y:S08]  /*91a0*/  HMMA.16816.F32.BF16 R172, R180.reuse, R4, R172 ;  /* 0x00000004b4ac723c */ /* 0x048ff000000418ac */
[C---:B------:R-:W-:Y:S01]  /*91b0*/  HMMA.16816.F32.BF16 R168, R180.reuse, R6, R168 ;  /* 0x00000006b4a8723c */ /* 0x040fe200000418a8 */
[----:B------:R-:W1:Y:S07]  /*91c0*/  LDSM.16.M88.4 R4, [R213+0xc000] ;  /* 0x00c00000d504783b */ /* 0x000e6e0000000200 */
[C---:B--2---:R-:W-:Y:S08]  /*91d0*/  HMMA.16816.F32.BF16 R24, R180.reuse, R8, R24 ;  /* 0x00000008b418723c */ /* 0x044ff00000041818 */
[C---:B------:R-:W-:Y:S01]  /*91e0*/  HMMA.16816.F32.BF16 R20, R180.reuse, R10, R20 ;  /* 0x0000000ab414723c */ /* 0x040fe20000041814 */
[----:B------:R-:W2:Y:S07]  /*91f0*/  LDSM.16.M88.4 R8, [R213+0xd000] ;  /* 0x00d00000d508783b */ /* 0x000eae0000000200 */
[C---:B------:R-:W-:Y:S08]  /*9200*/  HMMA.16816.F32.BF16 R32, R180.reuse, R220, R32 ;  /* 0x000000dcb420723c */ /* 0x040ff00000041820 */
[C---:B------:R-:W-:Y:S01]  /*9210*/  HMMA.16816.F32.BF16 R28, R180.reuse, R222, R28 ;  /* 0x000000deb41c723c */ /* 0x040fe2000004181c */
[----:B------:R-:W-:Y:S07]  /*9220*/  LDSM.16.M88.4 R220, [R194] ;  /* 0x00000000c2dc783b */ /* 0x000fee0000000200 */
[C---:B----4-:R-:W-:Y:S08]  /*9230*/  HMMA.16816.F32.BF16 R16, R180.reuse, R216, R16 ;  /* 0x000000d8b410723c */ /* 0x050ff00000041810 */
[----:B------:R-:W-:Y:S01]  /*9240*/  HMMA.16816.F32.BF16 R12, R180, R218, R12 ;  /* 0x000000dab40c723c */ /* 0x000fe2000004180c */
[----:B------:R-:W3:Y:S04]  /*9250*/  LDSM.16.M88.4 R216, [R213+0xd800] ;  /* 0x00d80000d5d8783b */ /* 0x000ee80000000200 */
[----:B------:R-:W-:Y:S03]  /*9260*/  LDSM.16.M88.4 R180, [R212+0x4000] ;  /* 0x00400000d4b4783b */ /* 0x000fe60000000200 */
[C---:B-1----:R-:W-:Y:S08]  /*9270*/  HMMA.16816.F32.BF16 R172, R176.reuse, R4, R172 ;  /* 0x00000004b0ac723c */ /* 0x042ff000000418ac */
[C---:B------:R-:W-:Y:S01]  /*9280*/  HMMA.16816.F32.BF16 R168, R176.reuse, R6, R168 ;  /* 0x00000006b0a8723c */ /* 0x040fe200000418a8 */
[----:B------:R-:W1:Y:S07]  /*9290*/  LDSM.16.M88.4 R4, [R195] ;  /* 0x00000000c304783b */ /* 0x000e6e0000000200 */
[C---:B--2---:R-:W-:Y:S08]  /*92a0*/  HMMA.16816.F32.BF16 R24, R176.reuse, R8, R24 ;  /* 0x00000008b018723c */ /* 0x044ff00000041818 */
[C---:B------:R-:W-:Y:S01]  /*92b0*/  HMMA.16816.F32.BF16 R20, R176.reuse, R10, R20 ;  /* 0x0000000ab014723c */ /* 0x040fe20000041814 */
[----:B------:R-:W2:Y:S07]  /*92c0*/  LDSM.16.M88.4 R8, [R193] ;  /* 0x00000000c108783b */ /* 0x000eae0000000200 */
[C---:B------:R-:W-:Y:S08]  /*92d0*/  HMMA.16816.F32.BF16 R32, R176.reuse, R184, R32 ;  /* 0x000000b8b020723c */ /* 0x040ff00000041820 */
[C---:B------:R-:W-:Y:S01]  /*92e0*/  HMMA.16816.F32.BF16 R28, R176.reuse, R186, R28 ;  /* 0x000000bab01c723c */ /* 0x040fe2000004181c */
[----:B------:R-:W4:Y:S07]  /*92f0*/  LDSM.16.M88.4 R184, [R192] ;  /* 0x00000000c0b8783b */ /* 0x000f2e0000000200 */
[C---:B---3--:R-:W-:Y:S08]  /*9300*/  HMMA.16816.F32.BF16 R16, R176.reuse, R216, R16 ;  /* 0x000000d8b010723c */ /* 0x048ff00000041810 */
        /* <DEDUP_REMOVED lines=8> */
[----:B------:R-:W-:Y:S07]  /*9390*/  LDSM.16.M88.4 R220, [R207+0xd800] ;  /* 0x00d80000cfdc783b */ /* 0x000fee0000000200 */
[C---:B--2---:R-:W-:Y:S08]  /*93a0*/  HMMA.16816.F32.BF16 R24, R180.reuse, R8, R24 ;  /* 0x00000008b418723c */ /* 0x044ff00000041818 */
[C---:B------:R-:W-:Y:S01]  /*93b0*/  HMMA.16816.F32.BF16 R20, R180.reuse, R10, R20 ;  /* 0x0000000ab414723c */ /* 0x040fe20000041814 */
[----:B------:R-:W2:Y:S07]  /*93c0*/  LDSM.16.M88.4 R8, [R207+0xd000] ;  /* 0x00d00000cf08783b */ /* 0x000eae0000000200 */
[C---:B----4-:R-:W-:Y:S08]  /*93d0*/  HMMA.16816.F32.BF16 R16, R180.reuse, R184, R16 ;  /* 0x000000b8b410723c */ /* 0x050ff00000041810 */
        /* <DEDUP_REMOVED lines=29> */
[C---:B----4-:R-:W-:Y:S08]  /*95b0*/  HMMA.16816.F32.BF16 R172, R220.reuse, R216, R172 ;  /* 0x000000d8dcac723c */ /* 0x050ff000000418ac */
        /* <DEDUP_REMOVED lines=8> */
[C---:B---3--:R-:W-:Y:S08]  /*9640*/  HMMA.16816.F32.BF16 R16, R220.reuse, R176, R16 ;  /* 0x000000b0dc10723c */ /* 0x048ff00000041810 */
[----:B------:R-:W-:Y:S01]  /*9650*/  HMMA.16816.F32.BF16 R12, R220, R178, R12 ;  /* 0x000000b2dc0c723c */ /* 0x000fe2000004180c */
[----:B-----5:R-:W3:Y:S04]  /*9660*/  LDSM.16.M88.4 R176, [R189] ;  /* 0x00000000bdb0783b */ /* 0x020ee80000000200 */
[----:B------:R-:W3:Y:S03]  /*9670*/  LDSM.16.M88.4 R220, [R188] ;  /* 0x00000000bcdc783b */ /* 0x000ee60000000200 */
[C---:B--2---:R-:W-:Y:S08]  /*9680*/  HMMA.16816.F32.BF16 R172, R8.reuse, R4, R172 ;  /* 0x0000000408ac723c */ /* 0x044ff000000418ac */
[C---:B------:R-:W-:Y:S01]  /*9690*/  HMMA.16816.F32.BF16 R168, R8.reuse, R6, R168 ;  /* 0x0000000608a8723c */ /* 0x040fe200000418a8 */
[----:B------:R-:W2:Y:S07]  /*96a0*/  LDSM.16.M88.4 R4, [R207+0xe800] ;  /* 0x00e80000cf04783b */ /* 0x000eae0000000200 */
[C---:B-1----:R-:W-:Y:S08]  /*96b0*/  HMMA.16816.F32.BF16 R32, R8.reuse, R184, R32 ;  /* 0x000000b80820723c */ /* 0x042ff00000041820 */
[----:B------:R-:W-:Y:S01]  /*96c0*/  HMMA.16816.F32.BF16 R28, R8, R186, R28 ;  /* 0x000000ba081c723c */ /* 0x000fe2000004181c */
[----:B------:R-:W1:Y:S07]  /*96d0*/  LDSM.16.M88.4 R184, [R207+0xf800] ;  /* 0x00f80000cfb8783b */ /* 0x000e6e0000000200 */
[----:B----4-:R-:W-:Y:S08]  /*96e0*/  HMMA.16816.F32.BF16 R172, R216, R180, R172 ;  /* 0x000000b4d8ac723c */ /* 0x010ff000000418ac */
[C---:B---3--:R-:W-:Y:S08]  /*96f0*/  HMMA.16816.F32.BF16 R24, R8.reuse, R176, R24 ;  /* 0x000000b00818723c */ /* 0x048ff00000041818 */
[C---:B------:R-:W-:Y:S01]  /*9700*/  HMMA.16816.F32.BF16 R20, R8.reuse, R178, R20 ;  /* 0x000000b20814723c */ /* 0x040fe20000041814 */
[----:B------:R-:W-:Y:S07]  /*9710*/  LDSM.16.M88.4 R176, [R209+0x6000] ;  /* 0x00600000d1b0783b */ /* 0x000fee0000000200 */
[C---:B------:R-:W-:Y:S08]  /*9720*/  HMMA.16816.F32.BF16 R16, R8.reuse, R220, R16 ;  /* 0x000000dc0810723c */ /* 0x040ff00000041810 */
[----:B------:R-:W-:Y:S01]  /*9730*/  HMMA.16816.F32.BF16 R12, R8, R222, R12 ;  /* 0x000000de080c723c */ /* 0x000fe2000004180c */
[----:B------:R-:W3:Y:S04]  /*9740*/  LDSM.16.M88.4 R8, [R200+0x6000] ;  /* 0x00600000c808783b */ /* 0x000ee80000000200 */
[----:B------:R-:W4:Y:S03]  /*9750*/  LDSM.16.M88.4 R220, [R207+0xf000] ;  /* 0x00f00000cfdc783b */ /* 0x000f260000000200 */
[C---:B--2---:R-:W-:Y:S08]  /*9760*/  HMMA.16816.F32.BF16 R32, R216.reuse, R4, R32 ;  /* 0x00000004d820723c */ /* 0x044ff00000041820 */
[C---:B------:R-:W-:Y:S01]  /*9770*/  HMMA.16816.F32.BF16 R28, R216.reuse, R6, R28 ;  /* 0x00000006d81c723c */ /* 0x040fe2000004181c */
[----:B------:R-:W2:Y:S07]  /*9780*/  LDSM.16.M88.4 R4, [R200+0x6800] ;  /* 0x00680000c804783b */ /* 0x000eae0000000200 */
[C---:B------:R-:W-:Y:S01]  /*9790*/  HMMA.16816.F32.BF16 R168, R216.reuse, R182, R168 ;  /* 0x000000b6d8a8723c */ /* 0x040fe200000418a8 */
[----:B------:R-:W2:Y:S07]  /*97a0*/  LDSM.16.M88.4 R180, [R200+0x7000] ;  /* 0x00700000c8b4783b */ /* 0x000eae0000000200 */
[C---:B-1----:R-:W-:Y:S08]  /*97b0*/  HMMA.16816.F32.BF16 R16, R216.reuse, R184, R16 ;  /* 0x000000b8d810723c */ /* 0x042ff00000041810 */
[----:B------:R-:W-:Y:S08]  /*97c0*/  HMMA.16816.F32.BF16 R12, R216, R186, R12 ;  /* 0x000000bad80c723c */ /* 0x000ff0000004180c */
[C---:B---3--:R-:W-:Y:S07]  /*97d0*/  HMMA.16816.F32.BF16 R172, R176.reuse, R8, R172 ;  /* 0x00000008b0ac723c */ /* 0x048fee00000418ac */
[----:B------:R-:W-:Y:S01]  /*97e0*/  IMAD.SHL.U32 R8, R3, 0x2, RZ ;  /* 0x0000000203087824 */ /* 0x000fe200078e00ff */
[----:B------:R-:W-:Y:S01]  /*97f0*/  HMMA.16816.F32.BF16 R168, R176, R10, R168 ;  /* 0x0000000ab0a8723c */ /* 0x000fe200000418a8 */
[----:B------:R-:W-:-:S03]  /*9800*/  IMAD.U32 R3, RZ, RZ, UR22 ;  /* 0x00000016ff037e24 */ /* 0x000fc6000f8e00ff */
[----:B------:R-:W-:-:S04]  /*9810*/  LOP3.LUT R8, R8, 0x6, RZ, 0xc0, !PT ;  /* 0x0000000608087812 */ /* 0x000fc800078ec0ff */
[----:B----4-:R-:W-:Y:S01]  /*9820*/  HMMA.16816.F32.BF16 R24, R216, R220, R24 ;  /* 0x000000dcd818723c */ /* 0x010fe20000041818 */
[----:B------:R-:W-:Y:S02]  /*9830*/  IMAD R3, R3, 0x40, R8 ;  /* 0x0000004003037824 */ /* 0x000fe400078e0208 */
[----:B------:R-:W1:Y:S01]  /*9840*/  LDSM.16.M88.4 R8, [R200+0x7800] ;  /* 0x00780000c808783b */ /* 0x000e620000000200 */
[----:B------:R-:W-:-:S04]  /*9850*/  DEPBAR.LE SB0, 0x0 ;  /* 0x000080000000791a */ /* 0x000fc80000000000 */
[----:B------:R-:W-:Y:S01]  /*9860*/  HMMA.16816.F32.BF16 R20, R216, R222, R20 ;  /* 0x000000ded814723c */ /* 0x000fe20000041814 */
[----:B------:R-:W-:-:S04]  /*9870*/  IADD3 R164, R3, 0x1, RZ ;  /* 0x0000000103a47810 */ /* 0x000fc80007ffe0ff */
[C---:B------:R-:W-:Y:S02]  /*9880*/  ISETP.GE.AND P2, PT, R164.reuse, R232, PT ;  /* 0x000000e8a400720c */ /* 0x040fe40003f46270 */
[----:B------:R-:W-:Y:S01]  /*9890*/  ISETP.GE.AND P1, PT, R164, R165, PT ;  /* 0x000000a5a400720c */ /* 0x000fe20003f26270 */
[----:B--2---:R-:W-:Y:S01]  /*98a0*/  HMMA.16816.F32.BF16 R32, R176, R4, R32 ;  /* 0x00000004b020723c */ /* 0x004fe20000041820 */
[----:B------:R-:W-:Y:S02]  /*98b0*/  FSEL R173, R173, -INF , !P2 ;  /* 0xff800000adad7808 */ /* 0x000fe40005000000 */
[----:B------:R-:W-:-:S04]  /*98c0*/  FSEL R175, R175, -INF , !P1 ;  /* 0xff800000afaf7808 */ /* 0x000fc80004800000 */
[C---:B------:R-:W-:Y:S01]  /*98d0*/  IADD3 R4, R3.reuse, 0x8, RZ ;  /* 0x0000000803047810 */ /* 0x040fe20007ffe0ff */
[C---:B------:R-:W-:Y:S01]  /*98e0*/  HMMA.16816.F32.BF16 R28, R176.reuse, R6, R28 ;  /* 0x00000006b01c723c */ /* 0x040fe2000004181c */
[C---:B------:R-:W-:Y:S01]  /*98f0*/  IADD3 R5, R3.reuse, 0x10, RZ ;  /* 0x0000001003057810 */ /* 0x040fe20007ffe0ff */
[----:B------:R-:W-:Y:S01]  /*9900*/  BAR.SYNC.DEFER_BLOCKING 0x0 ;  /* 0x0000000000007b1d */ /* 0x000fe20000010000 */
[C---:B------:R-:W-:Y:S02]  /*9910*/  ISETP.GE.AND P0, PT, R4.reuse, R232, PT ;  /* 0x000000e80400720c */ /* 0x040fe40003f06270 */
[----:B------:R-:W-:Y:S02]  /*9920*/  ISETP.GE.AND P2, PT, R4, R165, PT ;  /* 0x000000a50400720c */ /* 0x000fe40003f46270 */
[----:B------:R-:W-:Y:S01]  /*9930*/  IADD3 R4, R3, 0x9, RZ ;  /* 0x0000000903047810 */ /* 0x000fe20007ffe0ff */
[----:B------:R-:W-:Y:S01]  /*9940*/  HMMA.16816.F32.BF16 R24, R176, R180, R24 ;  /* 0x000000b4b018723c */ /* 0x000fe20000041818 */
[----:B------:R-:W-:-:S02]  /*9950*/  FSEL R246, R168, -INF , !P0 ;  /* 0xff800000a8f67808 */ /* 0x000fc40004000000 */
[C---:B------:R-:W-:Y:S02]  /*9960*/  ISETP.GE.AND P1, PT, R4.reuse, R232, PT ;  /* 0x000000e80400720c */ /* 0x040fe40003f26270 */
[----:B------:R-:W-:Y:S02]  /*9970*/  ISETP.GE.AND P0, PT, R4, R165, PT ;  /* 0x000000a50400720c */ /* 0x000fe40003f06270 */
[----:B------:R-:W-:Y:S01]  /*9980*/  IADD3 R4, R3, 0x11, RZ ;  /* 0x0000001103047810 */ /* 0x000fe20007ffe0ff */
[----:B------:R-:W-:Y:S01]  /*9990*/  HMMA.16816.F32.BF16 R20, R176, R182, R20 ;  /* 0x000000b6b014723c */ /* 0x000fe20000041814 */
[----:B------:R-:W-:Y:S02]  /*99a0*/  FSEL R219, R170, -INF , !P2 ;  /* 0xff800000aadb7808 */ /* 0x000fe40005000000 */
[----:B------:R-:W-:Y:S02]  /*99b0*/  FSEL R169, R169, -INF , !P1 ;  /* 0xff800000a9a97808 */ /* 0x000fe40004800000 */
[----:B------:R-:W-:-:S02]  /*99c0*/  FSEL R171, R171, -INF , !P0 ;  /* 0xff800000abab7808 */ /* 0x000fc40004000000 */
[CC--:B------:R-:W-:Y:S01]  /*99d0*/  ISETP.GE.AND P2, PT, R5.reuse, R232.reuse, PT ;  /* 0x000000e80500720c */ /* 0x0c0fe20003f46270 */
[C---:B-1----:R-:W-:Y:S01]  /*99e0*/  HMMA.16816.F32.BF16 R16, R176.reuse, R8, R16 ;  /* 0x00000008b010723c */ /* 0x042fe20000041810 */
[----:B------:R-:W-:Y:S02]  /*99f0*/  ISETP.GE.AND P1, PT, R5, R165, PT ;  /* 0x000000a50500720c */ /* 0x000fe40003f26270 */
[----:B------:R-:W-:Y:S02]  /*9a00*/  ISETP.GE.AND P0, PT, R4, R232, PT ;  /* 0x000000e80400720c */ /* 0x000fe40003f06270 */
[----:B------:R-:W-:Y:S02]  /*9a10*/  IADD3 R5, R3, 0x18, RZ ;  /* 0x0000001803057810 */ /* 0x000fe40007ffe0ff */
[----:B------:R-:W-:Y:S01]  /*9a20*/  FSEL R32, R32, -INF , !P2 ;  /* 0xff80000020207808 */ /* 0x000fe20005000000 */
[----:B------:R-:W-:Y:S01]  /*9a30*/  HMMA.16816.F32.BF16 R12, R176, R10, R12 ;  /* 0x0000000ab00c723c */ /* 0x000fe2000004180c */
        /* <DEDUP_REMOVED lines=45> */
[----:B------:R-:W-:Y:S02]  /*9d10*/  ISETP.GE.AND P0, PT, R4, R232, PT ;  /* 0x000000e80400720c */ /* 0x000fe40003f06270 */
[----:B------:R-:W-:Y:S02]  /*9d20*/  FSEL R17, R17, -INF , !P2 ;  /* 0xff80000011117808 */ /* 0x000fe40005000000 */
[----:B------:R-:W-:Y:S02]  /*9d30*/  FSEL R245, R13, -INF , !P0 ;  /* 0xff8000000df57808 */ /* 0x000fe40004000000 */
[----:B------:R-:W-:-:S02]  /*9d40*/  PLOP3.LUT P0, PT, PT, PT, UP0, 0x80, 0x0 ;  /* 0x000000000000781c */ /* 0x000fc40003f0f008 */
[----:B------:R-:W-:Y:S02]  /*9d50*/  FSEL R19, R19, -INF , !P1 ;  /* 0xff80000013137808 */ /* 0x000fe40004800000 */
[-C--:B------:R-:W-:Y:S02]  /*9d60*/  ISETP.GE.AND P2, PT, R6, R165.reuse, PT ;  /* 0x000000a50600720c */ /* 0x080fe40003f46270 */
[C---:B------:R-:W-:Y:S02]  /*9d70*/  ISETP.GE.AND P1, PT, R3.reuse, R232, PT ;  /* 0x000000e80300720c */ /* 0x040fe40003f26270 */
[----:B------:R-:W-:Y:S02]  /*9d80*/  FSEL R233, R14, -INF , !P2 ;  /* 0xff8000000ee97808 */ /* 0x000fe40005000000 */
[----:B------:R-:W-:Y:S02]  /*9d90*/  FSEL R223, R172, -INF , !P1 ;  /* 0xff800000acdf7808 */ /* 0x000fe40004800000 */
[----:B------:R-:W-:-:S02]  /*9da0*/  ISETP.GE.AND P2, PT, R3, R165, PT ;  /* 0x000000a50300720c */ /* 0x000fc40003f46270 */
[----:B------:R-:W-:Y:S02]  /*9db0*/  ISETP.GE.AND P1, PT, R4, R165, PT ;  /* 0x000000a50400720c */ /* 0x000fe40003f26270 */
[----:B------:R-:W-:Y:S02]  /*9dc0*/  FSEL R13, R174, -INF , !P2 ;  /* 0xff800000ae0d7808 */ /* 0x000fe40005000000 */
[----:B------:R-:W-:Y:S01]  /*9dd0*/  FSEL R15, R15, -INF , !P1 ;  /* 0xff8000000f0f7808 */ /* 0x000fe20004800000 */
[----:B------:R-:W-:Y:S05]  /*9de0*/  @!P0 BRA `(.L_x_492) ;  /* 0x0000089000008947 */ /* 0x000fea0003800000 */
[----:B------:R-:W2:Y:S01]  /*9df0*/  LDL.64 R238, [R1+0x8] ;  /* 0x0000080001ee7983 */ /* 0x000ea20000100a00 */
[----:B------:R-:W-:-:S03]  /*9e00*/  ULDC.64 UR4, c[0x0][0x198] ;  /* 0x0000660000047ab9 */ /* 0x000fc60000000a00 */
[----:B------:R-:W3:Y:S01]  /*9e10*/  LDL.64 R242, [R1] ;  /* 0x0000000001f27983 */ /* 0x000ee20000100a00 */
[----:B------:R-:W-:Y:S01]  /*9e20*/  UMOV UR23, 0x6 ;  /* 0x0000000600177882 */ /* 0x000fe20000000000 */
[----:B------:R-:W-:Y:S01]  /*9e30*/  BSSY B0, `(.L_x_493) ;  /* 0x0000083000007945 */ /* 0x000fe20003800000 */
[----:B------:R-:W-:Y:S01]  /*9e40*/  USHF.L.U32 UR27, UR4, 0x6, URZ ;  /* 0x00000006041b7899 */ /* 0x000fe2000800063f */
[----:B------:R1:W-:Y:S01]  /*9e50*/  @P6 STS.128 [R248+0x8000], RZ ;  /* 0x008000fff8006388 */ /* 0x0003e20000000c00 */
[----:B------:R-:W-:Y:S02]  /*9e60*/  UIADD3 UR29, UR8, -0x3, URZ ;  /* 0xfffffffd081d7890 */ /* 0x000fe4000fffe03f */
[----:B------:R-:W-:Y:S02]  /*9e70*/  USHF.L.U64.HI UR5, UR4, UR23, UR5 ;  /* 0x0000001704057299 */ /* 0x000fe40008010205 */
[----:B------:R-:W-:Y:S01]  /*9e80*/  USHF.R.S32.HI UR4, URZ, 0x1f, UR29 ;  /* 0x0000001f3f047899 */ /* 0x000fe2000801141d */
[----:B------:R-:W-:Y:S01]  /*9e90*/  IMAD.U32 R3, RZ, RZ, UR27 ;  /* 0x0000001bff037e24 */ /* 0x000fe2000f8e00ff */
[----:B------:R-:W-:-:S04]  /*9ea0*/  UIMAD UR5, UR5, UR29, URZ ;  /* 0x0000001d050572a4 */ /* 0x000fc8000f8e023f */
[----:B------:R-:W-:Y:S01]  /*9eb0*/  UIMAD UR4, UR4, UR27, UR5 ;  /* 0x0000001b040472a4 */ /* 0x000fe2000f8e0205 */
[----:B--2---:R-:W-:Y:S02]  /*9ec0*/  IMAD.MOV.U32 R29, RZ, RZ, R239 ;  /* 0x000000ffff1d7224 */ /* 0x004fe400078e00ef */
[----:B---3--:R-:W-:-:S04]  /*9ed0*/  IMAD.MOV.U32 R28, RZ, RZ, R242 ;  /* 0x000000ffff1c7224 */ /* 0x008fc800078e00f2 */
[----:B------:R-:W-:-:S05]  /*9ee0*/  IMAD.WIDE.U32 R28, R3, UR29, R28 ;  /* 0x0000001d031c7c25 */ /* 0x000fca000f8e001c */
[----:B------:R-:W-:Y:S02]  /*9ef0*/  IADD3 R4, R29, UR4, RZ ;  /* 0x000000041d047c10 */ /* 0x000fe4000fffe0ff */
[C---:B------:R-:W-:Y:S02]  /*9f00*/  @!P6 LEA R176, P2, R28.reuse, c[0x0][0x168], 0x1 ;  /* 0x00005a001cb0ea11 */ /* 0x040fe400078408ff */
        /* <DEDUP_REMOVED lines=45> */
[----:B------:R3:W-:Y:S01]  /*a1e0*/  @!P5 LDGSTS.E.BYPASS.LTC128B.128 [R248+0xa800], [R186.64+0x80] ;  /* 0x0a800080baf8dfae */ /* 0x0007e2000b901d50 */
[----:B----4-:R-:W-:-:S03]  /*a1f0*/  IADD3 R21, P2, R3, UR6, RZ ;  /* 0x0000000603157c10 */ /* 0x010fc6000ff5e0ff */
[----:B------:R4:W-:Y:S01]  /*a200*/  @P4 STS.128 [R248+0xc800], RZ ;  /* 0x00c800fff8004388 */ /* 0x0009e20000000c00 */
[----:B------:R-:W-:-:S03]  /*a210*/  IADD3.X R4, R4, UR7, RZ, P2, !PT ;  /* 0x0000000704047c10 */ /* 0x000fc600097fe4ff */
[----:B------:R-:W-:Y:S01]  /*a220*/  @!PT LDS RZ, [RZ] ;  /* 0x00000000fffff984 */ /* 0x000fe20000000800 */
[----:B------:R-:W-:Y:S01]  /*a230*/  @!PT LDS RZ, [RZ] ;  /* 0x00000000fffff984 */ /* 0x000fe20000000800 */
[----:B------:R-:W-:Y:S01]  /*a240*/  @!PT LDS RZ, [RZ] ;  /* 0x00000000fffff984 */ /* 0x000fe20000000800 */
[----:B------:R4:W-:Y:S01]  /*a250*/  @!P4 LDGSTS.E.BYPASS.LTC128B.128 [R248+0xc800], [R178.64+0x100] ;  /* 0x0c800100b2f8cfae */ /* 0x0009e2000b901d50 */
[----:B--2---:R-:W-:-:S03]  /*a260*/  @!P6 LEA R176, P2, R21, c[0x0][0x168], 0x1 ;  /* 0x00005a0015b0ea11 */ /* 0x004fc600078408ff */
[----:B------:R2:W-:Y:S01]  /*a270*/  @P3 STS.128 [R248+0xe800], RZ ;  /* 0x00e800fff8003388 */ /* 0x0005e20000000c00 */
[C---:B------:R-:W-:Y:S02]  /*a280*/  @!P6 LEA.HI.X R177, R21.reuse, c[0x0][0x16c], R4, 0x1, P2 ;  /* 0x00005b0015b1ea11 */ /* 0x040fe400010f0c04 */
[C---:B-----5:R-:W-:Y:S01]  /*a290*/  @!P4 LEA R22, P2, R21.reuse, c[0x0][0x168], 0x1 ;  /* 0x00005a001516ca11 */ /* 0x060fe200078408ff */
[----:B------:R-:W-:Y:S01]  /*a2a0*/  @!PT LDS RZ, [RZ] ;  /* 0x00000000fffff984 */ /* 0x000fe20000000800 */
[----:B------:R-:W-:Y:S01]  /*a2b0*/  @!PT LDS RZ, [RZ] ;  /* 0x00000000fffff984 */ /* 0x000fe20000000800 */
[----:B------:R-:W-:Y:S01]  /*a2c0*/  @!PT LDS RZ, [RZ] ;  /* 0x00000000fffff984 */ /* 0x000fe20000000800 */
[----:B------:R5:W-:Y:S01]  /*a2d0*/  @!P3 LDGSTS.E.BYPASS.LTC128B.128 [R248+0xe800], [R164.64+0x180] ;  /* 0x0e800180a4f8bfae */ /* 0x000be2000b901d50 */
[----:B-1----:R-:W-:-:S03]  /*a2e0*/  @!P5 LEA R28, P1, R21, c[0x0][0x168], 0x1 ;  /* 0x00005a00151cda11 */ /* 0x002fc600078208ff */
[----:B------:R2:W-:Y:S01]  /*a2f0*/  @P6 STS.128 [R248+0x9000], RZ ;  /* 0x009000fff8006388 */ /* 0x0005e20000000c00 */
[C-C-:B------:R-:W-:Y:S02]  /*a300*/  @!P4 LEA.HI.X R23, R21.reuse, c[0x0][0x16c], R4.reuse, 0x1, P2 ;  /* 0x00005b001517ca11 */ /* 0x140fe400010f0c04 */
[C-C-:B------:R-:W-:Y:S01]  /*a310*/  @!P5 LEA.HI.X R29, R21.reuse, c[0x0][0x16c], R4.reuse, 0x1, P1 ;  /* 0x00005b00151dda11 */ /* 0x140fe200008f0c04 */
[----:B------:R-:W-:Y:S01]  /*a320*/  @!PT LDS RZ, [RZ] ;  /* 0x00000000fffff984 */ /* 0x000fe20000000800 */
[----:B------:R-:W-:Y:S01]  /*a330*/  @!PT LDS RZ, [RZ] ;  /* 0x00000000fffff984 */ /* 0x000fe20000000800 */
[----:B------:R-:W-:Y:S01]  /*a340*/  @!PT LDS RZ, [RZ] ;  /* 0x00000000fffff984 */ /* 0x000fe20000000800 */
[----:B------:R2:W-:Y:S01]  /*a350*/  @!P6 LDGSTS.E.BYPASS.LTC128B.128 [R248+0x9000], [R176.64] ;  /* 0x09000000b0f8efae */ /* 0x0005e2000b901d50 */
[C---:B------:R-:W-:Y:S02]  /*a360*/  @!P3 LEA R20, P1, R21.reuse, c[0x0][0x168], 0x1 ;  /* 0x00005a001514ba11 */ /* 0x040fe400078208ff */
[C---:B------:R-:W-:Y:S01]  /*a370*/  IADD3 R3, P2, R21.reuse, UR6, RZ ;  /* 0x0000000615037c10 */ /* 0x040fe2000ff5e0ff */
[----:B------:R2:W-:Y:S01]  /*a380*/  @P5 STS.128 [R248+0xb000], RZ ;  /* 0x00b000fff8005388 */ /* 0x0005e20000000c00 */
[----:B------:R-:W-:Y:S02]  /*a390*/  @!P3 LEA.HI.X R21, R21, c[0x0][0x16c], R4, 0x1, P1 ;  /* 0x00005b001515ba11 */ /* 0x000fe400008f0c04 */
[----:B------:R-:W-:Y:S01]  /*a3a0*/  IADD3.X R4, R4, UR7, RZ, P2, !PT ;  /* 0x0000000704047c10 */ /* 0x000fe200097fe4ff */
[----:B------:R-:W-:Y:S01]  /*a3b0*/  @!PT LDS RZ, [RZ] ;  /* 0x00000000fffff984 */ /* 0x000fe20000000800 */
[----:B------:R-:W-:Y:S01]  /*a3c0*/  @!PT LDS RZ, [RZ] ;  /* 0x00000000fffff984 */ /* 0x000fe20000000800 */
[----:B------:R-:W-:Y:S01]  /*a3d0*/  @!PT LDS RZ, [RZ] ;  /* 0x00000000fffff984 */ /* 0x000fe20000000800 */
[----:B------:R2:W-:Y:S01]  /*a3e0*/  @!P5 LDGSTS.E.BYPASS.LTC128B.128 [R248+0xb000], [R28.64+0x80] ;  /* 0x0b0000801cf8dfae */ /* 0x0005e2000b901d50 */
[----:B---3--:R-:W-:-:S02]  /*a3f0*/  @!P5 LEA R186, P2, R3, c[0x0][0x168], 0x1 ;  /* 0x00005a0003bada11 */ /* 0x008fc400078408ff */
[C---:B----4-:R-:W-:Y:S01]  /*a400*/  @!P6 LEA R178, P1, R3.reuse, c[0x0][0x168], 0x1 ;  /* 0x00005a0003b2ea11 */ /* 0x050fe200078208ff */
[----:B------:R2:W-:Y:S01]  /*a410*/  @P4 STS.128 [R248+0xd000], RZ ;  /* 0x00d000fff8004388 */ /* 0x0005e20000000c00 */
[C-C-:B------:R-:W-:Y:S02]  /*a420*/  @!P5 LEA.HI.X R187, R3.reuse, c[0x0][0x16c], R4.reuse, 0x1, P2 ;  /* 0x00005b0003bbda11 */ /* 0x140fe400010f0c04 */
[C---:B------:R-:W-:Y:S01]  /*a430*/  @!P6 LEA.HI.X R179, R3.reuse, c[0x0][0x16c], R4, 0x1, P1 ;  /* 0x00005b0003b3ea11 */ /* 0x040fe200008f0c04 */
[----:B------:R-:W-:Y:S01]  /*a440*/  @!PT LDS RZ, [RZ] ;  /* 0x00000000fffff984 */ /* 0x000fe20000000800 */
[----:B------:R-:W-:Y:S01]  /*a450*/  @!PT LDS RZ, [RZ] ;  /* 0x00000000fffff984 */ /* 0x000fe20000000800 */
[----:B------:R-:W-:Y:S01]  /*a460*/  @!PT LDS RZ, [RZ] ;  /* 0x00000000fffff984 */ /* 0x000fe20000000800 */
[----:B------:R2:W-:Y:S01]  /*a470*/  @!P4 LDGSTS.E.BYPASS.LTC128B.128 [R248+0xd000], [R22.64+0x100] ;  /* 0x0d00010016f8cfae */ /* 0x0005e2000b901d50 */
        /* <DEDUP_REMOVED lines=30> */
.L_x_494:
[----:B------:R-:W-:Y:S05]  /*a660*/  BSYNC B0 ;  /* 0x0000000000007941 */ /* 0x000fea0003800000 */
.L_x_493:
[----:B------:R-:W0:Y:S02]  /*a670*/  LDGDEPBAR ;  /* 0x00000000000079af */ /* 0x000e240000000000 */
.L_x_492:
[----:B-12---:R-:W-:Y:S01]  /*a680*/  FMNMX.FTZ R20, R2, R223, !PT ;  /* 0x000000df02147209 */ /* 0x006fe20007810000 */
[----:B------:R-:W-:Y:S01]  /*a690*/  IMAD.WIDE.U32 R28, R224, -0x326172a9, RZ ;  /* 0xcd9e8d57e01c7825 */ /* 0x000fe200078e00ff */
[----:B------:R-:W-:Y:S01]  /*a6a0*/  USHF.L.U32 UR5, UR22, 0x1, URZ ;  /* 0x0000000116057899 */ /* 0x000fe2000800063f */
[----:B------:R-:W-:Y:S01]  /*a6b0*/  FMNMX.FTZ R170, R0, R13, !PT ;  /* 0x0000000d00aa7209 */ /* 0x000fe20007810000 */
[----:B------:R-:W-:Y:S01]  /*a6c0*/  UIADD3 UR4, UR19, -0x4498517b, URZ ;  /* 0xbb67ae8513047890 */ /* 0x000fe2000fffe03f */
[----:B------:R-:W-:Y:S01]  /*a6d0*/  FMNMX.FTZ R3, R173, R20, !PT ;  /* 0x00000014ad037209 */ /* 0x000fe20007810000 */
[----:B------:R-:W-:Y:S01]  /*a6e0*/  ULOP3.LUT UR23, UR5, UR19, URZ, 0x3c, !UPT ;  /* 0x0000001305177292 */ /* 0x000fe2000f8e3c3f */
[----:B------:R-:W-:Y:S01]  /*a6f0*/  LOP3.LUT R22, R29, R225, RZ, 0x3c, !PT ;  /* 0x000000e11d167212 */ /* 0x000fe200078e3cff */
[----:B------:R-:W-:Y:S01]  /*a700*/  IMAD.WIDE.U32 R178, R215, -0x2daee0ad, RZ ;  /* 0xd2511f53d7b27825 */ /* 0x000fe200078e00ff */
[----:B------:R-:W-:Y:S01]  /*a710*/  FMNMX.FTZ R168, R246, R3, !PT ;  /* 0x00000003f6a87209 */ /* 0x000fe20007810000 */
[----:B------:R-:W-:Y:S01]  /*a720*/  UIADD3 UR32, UR19, 0x76cf5d0a, URZ ;  /* 0x76cf5d0a13207890 */ /* 0x000fe2000fffe03f */
[----:B------:R-:W-:Y:S01]  /*a730*/  FMNMX.FTZ R170, R175, R170, !PT ;  /* 0x000000aaafaa7209 */ /* 0x000fe20007810000 */
[----:B------:R-:W-:Y:S01]  /*a740*/  IMAD.WIDE.U32 R22, R22, -0x2daee0ad, RZ ;  /* 0xd2511f5316167825 */ /* 0x000fe200078e00ff */
[----:B------:R-:W-:Y:S01]  /*a750*/  FMNMX.FTZ R3, R169, R168, !PT ;  /* 0x000000a8a9037209 */ /* 0x000fe20007810000 */
[----:B------:R-:W-:Y:S01]  /*a760*/  STL.64 [R1+0x98], R198 ;  /* 0x000098c601007387 */ /* 0x000fe20000100a00 */
[----:B------:R-:W-:Y:S01]  /*a770*/  FMNMX.FTZ R170, R219, R170, !PT ;  /* 0x000000aadbaa7209 */ /* 0x000fe20007810000 */
[----:B------:R-:W-:Y:S01]  /*a780*/  UIADD3 UR33, UR18, 0x3c6ef372, URZ ;  /* 0x3c6ef37212217890 */ /* 0x000fe2000fffe03f */
[----:B------:R-:W-:Y:S01]  /*a790*/  FMNMX.FTZ R168, R32, R3, !PT ;  /* 0x0000000320a87209 */ /* 0x000fe20007810000 */
[----:B------:R-:W-:Y:S01]  /*a7a0*/  STL [R1+0x94], R197 ;  /* 0x000094c501007387 */ /* 0x000fe20000100800 */
[----:B------:R-:W-:Y:S01]  /*a7b0*/  LOP3.LUT R21, R179, UR23, RZ, 0x3c, !PT ;  /* 0x00000017b3157c12 */ /* 0x000fe2000f8e3cff */
[----:B------:R-:W-:Y:S01]  /*a7c0*/  UIADD3 UR29, UR19, 0x32370b8f, URZ ;  /* 0x32370b8f131d7890 */ /* 0x000fe2000fffe03f */
[----:B------:R-:W-:Y:S01]  /*a7d0*/  FMNMX.FTZ R168, R33, R168, !PT ;  /* 0x000000a821a87209 */ /* 0x000fe20007810000 */
[----:B------:R-:W-:Y:S01]  /*a7e0*/  STL [R1+0x90], R196 ;  /* 0x000090c401007387 */ /* 0x000fe20000100800 */
[----:B------:R-:W-:Y:S01]  /*a7f0*/  FMNMX.FTZ R3, R171, R170, !PT ;  /* 0x000000aaab037209 */ /* 0x000fe20007810000 */
[----:B------:R-:W-:Y:S01]  /*a800*/  IMAD.WIDE.U32 R238, R21, -0x326172a9, RZ ;  /* 0xcd9e8d5715ee7825 */ /* 0x000fe200078e00ff */
[----:B------:R-:W-:Y:S01]  /*a810*/  FMNMX.FTZ R168, R181, R168, !PT ;  /* 0x000000a8b5a87209 */ /* 0x000fe20007810000 */
[----:B------:R1:W-:Y:S01]  /*a820*/  STL.64 [R1+0x70], R188 ;  /* 0x000070bc01007387 */ /* 0x0003e20000100a00 */
[----:B------:R-:W-:Y:S01]  /*a830*/  LOP3.LUT R20, R23, UR4, R178, 0x96, !PT ;  /* 0x0000000417147c12 */ /* 0x000fe2000f8e96b2 */
[----:B------:R-:W-:Y:S01]  /*a840*/  UIADD3 UR4, UR18, -0x61c88647, URZ ;  /* 0x9e3779b912047890 */ /* 0x000fe2000fffe03f */
[----:B------:R-:W-:Y:S01]  /*a850*/  FMNMX.FTZ R168, R183, R168, !PT ;  /* 0x000000a8b7a87209 */ /* 0x000fe20007810000 */
[----:B------:R-:W-:Y:S01]  /*a860*/  UIADD3 UR31, UR18, -0x255992d5, URZ ;  /* 0xdaa66d2b121f7890 */ /* 0x000fe2000fffe03f */
[----:B------:R-:W-:Y:S01]  /*a870*/  FMNMX.FTZ R172, R34, R3, !PT ;  /* 0x0000000322ac7209 */ /* 0x000fe20007810000 */
[----:B------:R-:W-:Y:S01]  /*a880*/  IMAD.WIDE.U32 R20, R20, -0x326172a9, RZ ;  /* 0xcd9e8d5714147825 */ /* 0x000fe200078e00ff */
[----:B------:R-:W-:Y:S01]  /*a890*/  FMNMX.FTZ R168, R185, R168, !PT ;  /* 0x000000a8b9a87209 */ /* 0x000fe20007810000 */
[----:B------:R-:W-:Y:S01]  /*a8a0*/  UIADD3 UR27, UR18, 0x78dde6e4, URZ ;  /* 0x78dde6e4121b7890 */ /* 0x000fe2000fffe03f */
[----:B------:R-:W-:Y:S01]  /*a8b0*/  LOP3.LUT R23, R239, UR4, R28, 0x96, !PT ;  /* 0x00000004ef177c12 */ /* 0x000fe2000f8e961c */
[----:B------:R-:W-:Y:S01]  /*a8c0*/  UIADD3 UR34, UR19, -0x56f99767, URZ ;  /* 0xa906689913227890 */ /* 0x000fe2000fffe03f */
[----:B------:R-:W-:Y:S01]  /*a8d0*/  FMNMX.FTZ R168, R25, R168, !PT ;  /* 0x000000a819a87209 */ /* 0x000fe20007810000 */
[----:B------:R-:W-:Y:S01]  /*a8e0*/  UIADD3 UR5, UR5, 0x1, URZ ;  /* 0x0000000105057890 */ /* 0x000fe2000fffe03f */
[----:B------:R-:W-:Y:S01]  /*a8f0*/  FMNMX.FTZ R172, R35, R172, !PT ;  /* 0x000000ac23ac7209 */ /* 0x000fe20007810000 */
[----:B------:R-:W-:Y:S01]  /*a900*/  IMAD.WIDE.U32 R176, R23, -0x2daee0ad, RZ ;  /* 0xd2511f5317b07825 */ /* 0x000fe200078e00ff */
[----:B------:R-:W-:Y:S01]  /*a910*/  FMNMX.FTZ R168, R217, R168, !PT ;  /* 0x000000a8d9a87209 */ /* 0x000fe20007810000 */
[----:B------:R-:W-:Y:S01]  /*a920*/  UIADD3 UR23, UR19, -0x126145ec, URZ ;  /* 0xed9eba1413177890 */ /* 0x000fe2000fffe03f */
[----:B------:R-:W-:Y:S01]  /*a930*/  FMNMX.FTZ R172, R5, R172, !PT ;  /* 0x000000ac05ac7209 */ /* 0x000fe20007810000 */
[----:B------:R-:W-:Y:S01]  /*a940*/  ULOP3.LUT UR5, UR5, UR19, URZ, 0x3c, !UPT ;  /* 0x0000001305057292 */ /* 0x000fe2000f8e3c3f */
[----:B------:R-:W-:-:S02]  /*a950*/  FMNMX.FTZ R168, R221, R168, !PT ;  /* 0x000000a8dda87209 */ /* 0x000fc40007810000 */
[----:B------:R-:W-:Y:S02]  /*a960*/  FMNMX.FTZ R172, R31, R172, !PT ;  /* 0x000000ac1fac7209 */ /* 0x000fe40007810000 */
[----:B------:R-:W-:Y:S02]  /*a970*/  FMNMX.FTZ R168, R237, R168, !PT ;  /* 0x000000a8eda87209 */ /* 0x000fe40007810000 */
[----:B------:R-:W-:Y:S02]  /*a980*/  LOP3.LUT R3, R177, UR32, R22, 0x96, !PT ;  /* 0x00000020b1037c12 */ /* 0x000fe4000f8e9616 */
[----:B------:R-:W-:Y:S02]  /*a990*/  FMNMX.FTZ R168, R17, R168, !PT ;  /* 0x000000a811a87209 */ /* 0x000fe40007810000 */
[----:B------:R-:W-:Y:S01]  /*a9a0*/  FMNMX.FTZ R172, R7, R172, !PT ;  /* 0x000000ac07ac7209 */ /* 0x000fe20007810000 */
[----:B-1----:R-:W-:Y:S01]  /*a9b0*/  IMAD.WIDE.U32 R188, R3, -0x326172a9, RZ ;  /* 0xcd9e8d5703bc7825 */ /* 0x002fe200078e00ff */
[----:B------:R-:W-:-:S02]  /*a9c0*/  FMNMX.FTZ R168, R241, R168, !PT ;  /* 0x000000a8f1a87209 */ /* 0x000fc40007810000 */
[----:B------:R-:W-:Y:S02]  /*a9d0*/  FMNMX.FTZ R172, R27, R172, !PT ;  /* 0x000000ac1bac7209 */ /* 0x000fe40007810000 */
[----:B------:R-:W-:Y:S02]  /*a9e0*/  FMNMX.FTZ R3, R245, R168, !PT ;  /* 0x000000a8f5037209 */ /* 0x000fe40007810000 */
[----:B------:R-:W-:Y:S02]  /*a9f0*/  LOP3.LUT R238, R21, UR33, R238, 0x96, !PT ;  /* 0x0000002115ee7c12 */ /* 0x000fe4000f8e96ee */
[----:B------:R-:W-:Y:S01]  /*aa00*/  FMNMX.FTZ R172, R9, R172, !PT ;  /* 0x000000ac09ac7209 */ /* 0x000fe20007810000 */
[----:B------:R-:W1:Y:S01]  /*aa10*/  SHFL.BFLY PT, R170, R3, 0x2, 0x1f ;  /* 0x0c401f0003aa7f89 */ /* 0x000e6200000e0000 */
[----:B------:R-:W-:Y:S01]  /*aa20*/  LOP3.LUT R186, R189, UR31, R20, 0x96, !PT ;  /* 0x0000001fbdba7c12 */ /* 0x000fe2000f8e9614 */
[----:B------:R-:W-:Y:S01]  /*aa30*/  IMAD.WIDE.U32 R238, R238, -0x2daee0ad, RZ ;  /* 0xd2511f53eeee7825 */ /* 0x000fe200078e00ff */
[----:B------:R-:W-:-:S02]  /*aa40*/  FMNMX.FTZ R172, R11, R172, !PT ;  /* 0x000000ac0bac7209 */ /* 0x000fc40007810000 */
[----:B------:R-:W-:Y:S01]  /*aa50*/  LOP3.LUT R180, R179, UR5, RZ, 0x3c, !PT ;  /* 0x00000005b3b47c12 */ /* 0x000fe2000f8e3cff */
[----:B------:R-:W-:Y:S01]  /*aa60*/  IMAD.WIDE.U32 R186, R186, -0x2daee0ad, RZ ;  /* 0xd2511f53baba7825 */ /* 0x000fe200078e00ff */
[----:B------:R-:W-:Y:S01]  /*aa70*/  FMNMX.FTZ R172, R235, R172, !PT ;  /* 0x000000acebac7209 */ /* 0x000fe20007810000 */
[----:B------:R-:W-:Y:S01]  /*aa80*/  UIADD3 UR5, UR18, 0x1715609d, URZ ;  /* 0x1715609d12057890 */ /* 0x000fe2000fffe03f */
[----:B------:R-:W-:Y:S02]  /*aa90*/  LOP3.LUT R176, R239, UR29, R176, 0x96, !PT ;  /* 0x0000001defb07c12 */ /* 0x000fe4000f8e96b0 */
[----:B------:R-:W-:Y:S02]  /*aaa0*/  FMNMX.FTZ R172, R19, R172, !PT ;  /* 0x000000ac13ac7209 */ /* 0x000fe40007810000 */
[----:B------:R-:W-:Y:S01]  /*aab0*/  LOP3.LUT R238, R187, UR23, R238, 0x96, !PT ;  /* 0x00000017bbee7c12 */ /* 0x000fe2000f8e96ee */
[----:B------:R-:W-:Y:S01]  /*aac0*/  IMAD.WIDE.U32 R176, R176, -0x326172a9, RZ ;  /* 0xcd9e8d57b0b07825 */ /* 0x000fe200078e00ff */
[----:B------:R-:W-:-:S03]  /*aad0*/  FMNMX.FTZ R172, R233, R172, !PT ;  /* 0x000000ace9ac7209 */ /* 0x000fc60007810000 */
[----:B------:R-:W-:Y:S01]  /*aae0*/  IMAD.WIDE.U32 R238, R238, -0x326172a9, RZ ;  /* 0xcd9e8d57eeee7825 */ /* 0x000fe200078e00ff */
[----:B------:R-:W-:Y:S02]  /*aaf0*/  LOP3.LUT R23, R177, UR27, R188, 0x96, !PT ;  /* 0x0000001bb1177c12 */ /* 0x000fe4000f8e96bc */
[----:B------:R-:W-:-:S03]  /*ab00*/  FMNMX.FTZ R172, R15, R172, !PT ;  /* 0x000000ac0fac7209 */ /* 0x000fc60007810000 */
[----:B------:R-:W-:Y:S01]  /*ab10*/  IMAD.WIDE.U32 R196, R23, -0x2daee0ad, RZ ;  /* 0xd2511f5317c47825 */ /* 0x000fe200078e00ff */
[----:B-1----:R-:W-:Y:S01]  /*ab20*/  FMNMX.FTZ R170, R3, R170, !PT ;  /* 0x000000aa03aa7209 */ /* 0x002fe20007810000 */
[----:B------:R-:W1:Y:S03]  /*ab30*/  SHFL.BFLY PT, R23, R172, 0x2, 0x1f ;  /* 0x0c401f00ac177f89 */ /* 0x000e6600000e0000 */
[----:B------:R-:W-:Y:S01]  /*ab40*/  LOP3.LUT R178, R197, UR34, R186, 0x96, !PT ;  /* 0x00000022c5b27c12 */ /* 0x000fe2000f8e96ba */
[----:B------:R-:W2:Y:S04]  /*ab50*/  SHFL.BFLY PT, R165, R170, 0x1, 0x1f ;  /* 0x0c201f00aaa57f89 */ /* 0x000ea800000e0000 */
[----:B------:R-:W-:-:S05]  /*ab60*/  IMAD.WIDE.U32 R178, R178, -0x326172a9, RZ ;  /* 0xcd9e8d57b2b27825 */ /* 0x000fca00078e00ff */
[----:B------:R-:W-:Y:S02]  /*ab70*/  LOP3.LUT R168, R178, 0xff, RZ, 0xc0, !PT ;  /* 0x000000ffb2a87812 */ /* 0x000fe400078ec0ff */
[----:B------:R-:W-:Y:S02]  /*ab80*/  LOP3.LUT R3, R179, UR14, R238, 0x96, !PT ;  /* 0x0000000eb3037c12 */ /* 0x000fe4000f8e96ee */
[----:B------:R-:W-:Y:S02]  /*ab90*/  ISETP.GE.U32.AND P5, PT, R247, R168, PT ;  /* 0x000000a8f700720c */ /* 0x000fe40003fa6070 */
[----:B------:R-:W-:Y:S02]  /*aba0*/  LOP3.LUT R168, R3, 0xff, RZ, 0xc0, !PT ;  /* 0x000000ff03a87812 */ /* 0x000fe400078ec0ff */
[----:B------:R-:W-:Y:S02]  /*abb0*/  SHF.R.U32.HI R174, RZ, 0x18, R3 ;  /* 0x00000018ffae7819 */ /* 0x000fe40000011603 */
[----:B------:R-:W-:-:S02]  /*abc0*/  ISETP.GE.U32.AND P4, PT, R247, R168, PT ;  /* 0x000000a8f700720c */ /* 0x000fc40003f86070 */
[----:B-1----:R-:W-:Y:S02]  /*abd0*/  FMNMX.FTZ R168, R172, R23, !PT ;  /* 0x00000017aca87209 */ /* 0x002fe40007810000 */
[----:B------:R-:W-:Y:S02]  /*abe0*/  LOP3.LUT R23, R3, 0xffff, RZ, 0xc0, !PT ;  /* 0x0000ffff03177812 */ /* 0x000fe400078ec0ff */
[----:B------:R-:W-:Y:S01]  /*abf0*/  SHF.R.U32.HI R3, RZ, 0x10, R3 ;  /* 0x00000010ff037819 */ /* 0x000fe20000011603 */
[----:B------:R-:W1:Y:S01]  /*ac00*/  SHFL.BFLY PT, R29, R168, 0x1, 0x1f ;  /* 0x0c201f00a81d7f89 */ /* 0x000e6200000e0000 */
[----:B--2---:R-:W-:Y:S02]  /*ac10*/  FMNMX.FTZ R165, R170, R165, !PT ;  /* 0x000000a5aaa57209 */ /* 0x004fe40007810000 */
[----:B------:R-:W-:Y:S02]  /*ac20*/  LOP3.LUT R170, R3, 0xff, RZ, 0xc0, !PT ;  /* 0x000000ff03aa7812 */ /* 0x000fe400078ec0ff */
[----:B------:R-:W-:-:S02]  /*ac30*/  FSETP.NEU.FTZ.AND P3, PT, R165, -INF , PT ;  /* 0xff800000a500780b */ /* 0x000fc40003f7d000 */
[----:B------:R-:W-:Y:S01]  /*ac40*/  ISETP.GE.U32.AND P6, PT, R247, R170, PT ;  /* 0x000000aaf700720c */ /* 0x000fe20003fc6070 */
[----:B------:R-:W-:Y:S01]  /*ac50*/  FMUL.FTZ R170, R165, c[0x0][0x23c] ;  /* 0x00008f00a5aa7a20 */ /* 0x000fe20000410000 */
[----:B------:R-:W-:Y:S02]  /*ac60*/  SHF.R.U32.HI R23, RZ, 0x8, R23 ;  /* 0x00000008ff177819 */ /* 0x000fe40000011617 */
[----:B------:R-:W-:Y:S02]  /*ac70*/  ISETP.GE.U32.AND P1, PT, R247, R174, PT ;  /* 0x000000aef700720c */ /* 0x000fe40003f26070 */
[----:B------:R-:W-:Y:S02]  /*ac80*/  FSEL R170, R170, RZ, P3 ;  /* 0x000000ffaaaa7208 */ /* 0x000fe40001800000 */
[----:B------:R-:W-:Y:S02]  /*ac90*/  LOP3.LUT R174, R23, 0xffff, RZ, 0xc0, !PT ;  /* 0x0000ffff17ae7812 */ /* 0x000fe400078ec0ff */
[----:B------:R-:W-:Y:S01]  /*aca0*/  FSEL R23, R165, RZ, P3 ;  /* 0x000000ffa5177208 */ /* 0x000fe20001800000 */
[----:B------:R-:W-:Y:S01]  /*acb0*/  FFMA.FTZ R223, R223, c[0x0][0x23c], -R170 ;  /* 0x00008f00dfdf7a23 */ /* 0x000fe200000108aa */
[----:B------:R-:W-:Y:S01]  /*acc0*/  SHF.R.U32.HI R172, RZ, 0x18, R178 ;  /* 0x00000018ffac7819 */ /* 0x000fe200000116b2 */
[--C-:B------:R-:W-:Y:S01]  /*acd0*/  FFMA.FTZ R218, R173, c[0x0][0x23c], -R170.reuse ;  /* 0x00008f00adda7a23 */ /* 0x100fe200000108aa */
[----:B------:R-:W-:Y:S01]  /*ace0*/  ISETP.GE.U32.AND P2, PT, R247, R174, PT ;  /* 0x000000aef700720c */ /* 0x000fe20003f46070 */
[--C-:B------:R-:W-:Y:S01]  /*acf0*/  FFMA.FTZ R246, R246, c[0x0][0x23c], -R170.reuse ;  /* 0x00008f00f6f67a23 */ /* 0x100fe200000108aa */
[----:B------:R-:W-:Y:S01]  /*ad00*/  LOP3.LUT R220, R178, 0xffff, RZ, 0xc0, !PT ;  /* 0x0000ffffb2dc7812 */ /* 0x000fe200078ec0ff */
[----:B------:R-:W-:Y:S01]  /*ad10*/  MUFU.EX2 R223, R223 ;  /* 0x000000df00df7308 */ /* 0x000fe20000000800 */
[----:B-1----:R-:W-:Y:S01]  /*ad20*/  FMNMX.FTZ R3, R168, R29, !PT ;  /* 0x0000001da8037209 */ /* 0x002fe20007810000 */
[----:B------:R-:W-:Y:S01]  /*ad30*/  FFMA.FTZ R29, R237, c[0x0][0x23c], -R170 ;  /* 0x00008f00ed1d7a23 */ /* 0x000fe200000108aa */
[----:B------:R-:W-:Y:S01]  /*ad40*/  SHF.R.U32.HI R232, RZ, 0x10, R178 ;  /* 0x00000010ffe87819 */ /* 0x000fe200000116b2 */
[--C-:B------:R-:W-:Y:S01]  /*ad50*/  FFMA.FTZ R187, R169, c[0x0][0x23c], -R170.reuse ;  /* 0x00008f00a9bb7a23 */ /* 0x100fe200000108aa */
[C---:B------:R-:W-:Y:S01]  /*ad60*/  FSETP.NEU.FTZ.AND P3, PT, R3.reuse, -INF , PT ;  /* 0xff8000000300780b */ /* 0x040fe20003f7d000 */
[C---:B------:R-:W-:Y:S01]  /*ad70*/  FMUL.FTZ R168, R3.reuse, c[0x0][0x23c] ;  /* 0x00008f0003a87a20 */ /* 0x040fe20000410000 */
[----:B------:R-:W-:Y:S01]  /*ad80*/  LOP3.LUT R232, R232, 0xff, RZ, 0xc0, !PT ;  /* 0x000000ffe8e87812 */ /* 0x000fe200078ec0ff */
[----:B------:R-:W1:Y:S01]  /*ad90*/  MUFU.EX2 R218, R218 ;  /* 0x000000da00da7308 */ /* 0x000e620000000800 */
[----:B------:R-:W-:Y:S01]  /*ada0*/  FSEL R243, R3, RZ, P3 ;  /* 0x000000ff03f37208 */ /* 0x000fe20001800000 */
[--C-:B------:R-:W-:Y:S01]  /*adb0*/  FFMA.FTZ R244, R32, c[0x0][0x23c], -R170.reuse ;  /* 0x00008f0020f47a23 */ /* 0x100fe200000108aa */
[----:B------:R-:W-:Y:S01]  /*adc0*/  FSEL R168, R168, RZ, P3 ;  /* 0x000000ffa8a87208 */ /* 0x000fe20001800000 */
[--C-:B------:R-:W-:Y:S01]  /*add0*/  FFMA.FTZ R216, R33, c[0x0][0x23c], -R170.reuse ;  /* 0x00008f0021d87a23 */ /* 0x100fe200000108aa */
[----:B------:R-:W-:Y:S01]  /*ade0*/  ISETP.GE.U32.AND P3, PT, R247, R172, PT ;  /* 0x000000acf700720c */ /* 0x000fe20003f66070 */
[----:B------:R-:W-:-:S02]  /*adf0*/  FFMA.FTZ R184, R181, c[0x0][0x23c], -R170 ;  /* 0x00008f00b5b87a23 */ /* 0x000fc400000108aa */
[--C-:B------:R-:W-:Y:S01]  /*ae00*/  FFMA.FTZ R183, R183, c[0x0][0x23c], -R170.reuse ;  /* 0x00008f00b7b77a23 */ /* 0x100fe200000108aa */
[----:B------:R-:W-:Y:S01]  /*ae10*/  MUFU.EX2 R246, R246 ;  /* 0x000000f600f67308 */ /* 0x000fe20000000800 */
[--C-:B------:R-:W-:Y:S02]  /*ae20*/  FFMA.FTZ R179, R185, c[0x0][0x23c], -R170.reuse ;  /* 0x00008f00b9b37a23 */ /* 0x100fe400000108aa */
[--C-:B------:R-:W-:Y:S02]  /*ae30*/  FFMA.FTZ R178, R25, c[0x0][0x23c], -R170.reuse ;  /* 0x00008f0019b27a23 */ /* 0x100fe400000108aa */
[--C-:B------:R-:W-:Y:S01]  /*ae40*/  FFMA.FTZ R173, R217, c[0x0][0x23c], -R170.reuse ;  /* 0x00008f00d9ad7a23 */ /* 0x100fe200000108aa */
[----:B-1----:R-:W-:Y:S01]  /*ae50*/  F2FP.BF16.PACK_AB R242, R218, R223 ;  /* 0x000000dfdaf2723e */ /* 0x002fe200000010ff */
[--C-:B------:R-:W-:Y:S01]  /*ae60*/  FFMA.FTZ R172, R221, c[0x0][0x23c], -R170.reuse ;  /* 0x00008f00ddac7a23 */ /* 0x100fe200000108aa */
[----:B------:R-:W-:Y:S01]  /*ae70*/  MUFU.EX2 R187, R187 ;  /* 0x000000bb00bb7308 */ /* 0x000fe20000000800 */
[----:B------:R-:W-:-:S02]  /*ae80*/  FFMA.FTZ R237, R17, c[0x0][0x23c], -R170 ;  /* 0x00008f0011ed7a23 */ /* 0x000fc400000108aa */
[--C-:B------:R-:W-:Y:S01]  /*ae90*/  FFMA.FTZ R236, R241, c[0x0][0x23c], -R170.reuse ;  /* 0x00008f00f1ec7a23 */ /* 0x100fe200000108aa */
[----:B------:R-:W-:Y:S01]  /*aea0*/  @!P4 HFMA2.BF16_V2 R169, -RZ.H0_H0, RZ.H0_H0, -R242.H0_H0 ;  /* 0x200000ffffa9c231 */ /* 0x000fe200003409f2 */
[----:B------:R-:W-:Y:S01]  /*aeb0*/  FFMA.FTZ R170, R245, c[0x0][0x23c], -R170 ;  /* 0x00008f00f5aa7a23 */ /* 0x000fe200000108aa */
[----:B------:R-:W-:Y:S01]  /*aec0*/  PRMT R245, R242, 0x7632, R245 ;  /* 0x00007632f2f57816 */ /* 0x000fe200000000f5 */
[----:B------:R-:W-:Y:S01]  /*aed0*/  FADD.FTZ R23, R2, -R23 ;  /* 0x8000001702177221 */ /* 0x000fe20000010000 */
[----:B------:R-:W-:Y:S01]  /*aee0*/  MUFU.EX2 R244, R244 ;  /* 0x000000f400f47308 */ /* 0x000fe20000000800 */
[--C-:B------:R-:W-:Y:S01]  /*aef0*/  FFMA.FTZ R221, R13, c[0x0][0x23c], -R168.reuse ;  /* 0x00008f000ddd7a23 */ /* 0x100fe200000108a8 */
[----:B------:R-:W-:Y:S01]  /*af00*/  PRMT R241, R242, 0x5410, R245 ;  /* 0x00005410f2f17816 */ /* 0x000fe200000000f5 */
[----:B------:R-:W-:Y:S01]  /*af10*/  FFMA.FTZ R240, R175, c[0x0][0x23c], -R168 ;  /* 0x00008f00aff07a23 */ /* 0x000fe200000108a8 */
[----:B------:R-:W-:Y:S01]  /*af20*/  @!P4 PRMT R242, R169, 0x5410, RZ ;  /* 0x00005410a9f2c816 */ /* 0x000fe200000000ff */
[----:B------:R-:W-:Y:S01]  /*af30*/  FMUL.FTZ R222, R23, c[0x0][0x23c] ;  /* 0x00008f0017de7a20 */ /* 0x000fe20000410000 */
[----:B------:R-:W-:Y:S01]  /*af40*/  SHF.R.U32.HI R169, RZ, 0x8, R220 ;  /* 0x00000008ffa97819 */ /* 0x000fe200000116dc */
[----:B------:R-:W-:Y:S01]  /*af50*/  @!P2 HFMA2.BF16_V2 R2, -RZ.H0_H0, RZ.H0_H0, -R245.H0_H0 ;  /* 0x200000ffff02a231 */ /* 0x000fe200003409f5 */
[----:B------:R-:W-:Y:S01]  /*af60*/  MUFU.EX2 R221, R221 ;  /* 0x000000dd00dd7308 */ /* 0x000fe20000000800 */
[----:B------:R-:W-:Y:S01]  /*af70*/  FADD.FTZ R243, R0, -R243 ;  /* 0x800000f300f37221 */ /* 0x000fe20000010000 */
[----:B------:R-:W-:Y:S01]  /*af80*/  ISETP.GE.U32.AND P4, PT, R247, R232, PT ;  /* 0x000000e8f700720c */ /* 0x000fe20003f86070 */
[--C-:B------:R-:W-:Y:S01]  /*af90*/  FFMA.FTZ R185, R35, c[0x0][0x23c], -R168.reuse ;  /* 0x00008f0023b97a23 */ /* 0x100fe200000108a8 */
[----:B------:R-:W-:Y:S01]  /*afa0*/  @!P2 PRMT R245, R2, 0x5410, RZ ;  /* 0x0000541002f5a816 */ /* 0x000fe200000000ff */
[----:B------:R-:W-:Y:S01]  /*afb0*/  FFMA.FTZ R219, R219, c[0x0][0x23c], -R168 ;  /* 0x00008f00dbdb7a23 */ /* 0x000fe200000108a8 */
[----:B------:R-:W-:Y:S01]  /*afc0*/  LOP3.LUT R232, R169, 0xffff, RZ, 0xc0, !PT ;  /* 0x0000ffffa9e87812 */ /* 0x000fe200078ec0ff */
[----:B------:R-:W-:Y:S01]  /*afd0*/  FMUL.FTZ R169, R243, c[0x0][0x23c] ;  /* 0x00008f00f3a97a20 */ /* 0x000fe20000410000 */
[----:B------:R-:W1:Y:S01]  /*afe0*/  MUFU.EX2 R220, R240 ;  /* 0x000000f000dc7308 */ /* 0x000e620000000800 */
[----:B------:R-:W-:Y:S01]  /*aff0*/  LOP3.LUT R2, R239, UR5, R176, 0x96, !PT ;  /* 0x00000005ef027c12 */ /* 0x000fe2000f8e96b0 */
[--C-:B------:R-:W-:Y:S01]  /*b000*/  FFMA.FTZ R217, R171, c[0x0][0x23c], -R168.reuse ;  /* 0x00008f00abd97a23 */ /* 0x100fe200000108a8 */
[----:B------:R-:W-:Y:S01]  /*b010*/  ISETP.GE.U32.AND P2, PT, R247, R232, PT ;  /* 0x000000e8f700720c */ /* 0x000fe20003f46070 */
[----:B------:R-:W-:-:S02]  /*b020*/  FFMA.FTZ R186, R34, c[0x0][0x23c], -R168 ;  /* 0x00008f0022ba7a23 */ /* 0x000fc400000108a8 */
[----:B------:R-:W-:Y:S02]  /*b030*/  IMAD.WIDE.U32 R198, R2, -0x2daee0ad, RZ ;  /* 0xd2511f5302c67825 */ /* 0x000fe400078e00ff */
[----:B------:R-:W2:Y:S02]  /*b040*/  MUFU.EX2 R222, R222 ;  /* 0x000000de00de7308 */ /* 0x000ea40000000800 */
[----:B------:R-:W-:Y:S01]  /*b050*/  FFMA.FTZ R182, R5, c[0x0][0x23c], -R168 ;  /* 0x00008f0005b67a23 */ /* 0x000fe200000108a8 */
[----:B------:R-:W-:Y:S01]  /*b060*/  LOP3.LUT R232, R199, UR13, R196, 0x96, !PT ;  /* 0x0000000dc7e87c12 */ /* 0x000fe2000f8e96c4 */
[--C-:B------:R-:W-:Y:S02]  /*b070*/  FFMA.FTZ R181, R31, c[0x0][0x23c], -R168.reuse ;  /* 0x00008f001fb57a23 */ /* 0x100fe400000108a8 */
[--C-:B------:R-:W-:Y:S02]  /*b080*/  FFMA.FTZ R174, R27, c[0x0][0x23c], -R168.reuse ;  /* 0x00008f001bae7a23 */ /* 0x100fe400000108a8 */
[----:B------:R-:W3:Y:S01]  /*b090*/  MUFU.EX2 R169, R169 ;  /* 0x000000a900a97308 */ /* 0x000ee20000000800 */
[----:B-1----:R-:W-:Y:S01]  /*b0a0*/  F2FP.BF16.PACK_AB R243, R220, R221 ;  /* 0x000000dddcf3723e */ /* 0x002fe200000010ff */
[----:B------:R-:W-:Y:S01]  /*b0b0*/  FFMA.FTZ R175, R7, c[0x0][0x23c], -R168 ;  /* 0x00008f0007af7a23 */ /* 0x000fe200000108a8 */
[----:B------:R-:W-:Y:S01]  /*b0c0*/  SHF.R.U32.HI R240, RZ, 0x10, R232 ;  /* 0x00000010fff07819 */ /* 0x000fe200000116e8 */
[----:B------:R-:W-:Y:S01]  /*b0d0*/  FFMA.FTZ R171, R9, c[0x0][0x23c], -R168 ;  /* 0x00008f0009ab7a23 */ /* 0x000fe200000108a8 */
[----:B------:R-:W-:Y:S01]  /*b0e0*/  PRMT R2, R243, 0x7632, R2 ;  /* 0x00007632f3027816 */ /* 0x000fe20000000002 */
[----:B------:R-:W-:Y:S01]  /*b0f0*/  FFMA.FTZ R23, R11, c[0x0][0x23c], -R168 ;  /* 0x00008f000b177a23 */ /* 0x000fe200000108a8 */
[----:B------:R-:W-:Y:S01]  /*b100*/  LOP3.LUT R196, R240, 0xff, RZ, 0xc0, !PT ;  /* 0x000000fff0c47812 */ /* 0x000fe200078ec0ff */
[----:B--2---:R-:W-:Y:S01]  /*b110*/  FFMA.FTZ R223, R167, R222, R223 ;  /* 0x000000dea7df7223 */ /* 0x004fe200000100df */
[----:B------:R-:W-:Y:S01]  /*b120*/  @!P6 HFMA2.BF16_V2 R167, -RZ.H0_H0, RZ.H0_H0, -R243.H0_H0 ;  /* 0x200000ffffa7e231 */ /* 0x000fe200003409f3 */
[----:B------:R-:W-:Y:S01]  /*b130*/  PRMT R240, R243, 0x5410, R2 ;  /* 0x00005410f3f07816 */ /* 0x000fe20000000002 */
[----:B------:R-:W-:Y:S01]  /*b140*/  @!P1 HFMA2.BF16_V2 R35, -RZ.H0_H0, RZ.H0_H0, -R2.H0_H0 ;  /* 0x200000ffff239231 */ /* 0x000fe20000340902 */
[----:B------:R-:W-:Y:S01]  /*b150*/  MUFU.EX2 R219, R219 ;  /* 0x000000db00db7308 */ /* 0x000fe20000000800 */
[--C-:B------:R-:W-:Y:S01]  /*b160*/  FFMA.FTZ R235, R235, c[0x0][0x23c], -R168.reuse ;  /* 0x00008f00ebeb7a23 */ /* 0x100fe200000108a8 */
[----:B------:R-:W-:Y:S01]  /*b170*/  @!P6 PRMT R243, R167, 0x5410, RZ ;  /* 0x00005410a7f3e816 */ /* 0x000fe200000000ff */
[----:B------:R-:W-:Y:S01]  /*b180*/  FADD.FTZ R167, R218, R223 ;  /* 0x000000dfdaa77221 */ /* 0x000fe20000010000 */
[----:B------:R-:W-:Y:S01]  /*b190*/  ISETP.GE.U32.AND P6, PT, R247, R196, PT ;  /* 0x000000c4f700720c */ /* 0x000fe20003fc6070 */
[----:B---3--:R-:W-:Y:S01]  /*b1a0*/  FFMA.FTZ R196, R166, R169, R221 ;  /* 0x000000a9a6c47223 */ /* 0x008fe200000100dd */
[----:B------:R-:W-:Y:S01]  /*b1b0*/  F2FP.BF16.PACK_AB R221, R187, R246 ;  /* 0x000000f6bbdd723e */ /* 0x000fe200000010ff */
[----:B------:R-:W-:Y:S01]  /*b1c0*/  FFMA.FTZ R234, R19, c[0x0][0x23c], -R168 ;  /* 0x00008f0013ea7a23 */ /* 0x000fe200000108a8 */
[----:B------:R-:W-:Y:S01]  /*b1d0*/  @!P1 PRMT R2, R35, 0x5410, RZ ;  /* 0x0000541023029816 */ /* 0x000fe200000000ff */
[----:B------:R1:W-:Y:S01]  /*b1e0*/  STL [R1+0x24], R167 ;  /* 0x000024a701007387 */ /* 0x0003e20000100800 */
[----:B------:R-:W-:Y:S01]  /*b1f0*/  LOP3.LUT R35, R232, 0xff, RZ, 0xc0, !PT ;  /* 0x000000ffe8237812 */ /* 0x000fe200078ec0ff */
[----:B------:R-:W-:Y:S01]  /*b200*/  @!P5 HFMA2.BF16_V2 R166, -RZ.H0_H0, RZ.H0_H0, -R221.H0_H0 ;  /* 0x200000ffffa6d231 */ /* 0x000fe200003409dd */
[----:B------:R-:W-:Y:S01]  /*b210*/  PRMT R218, R221, 0x7632, R218 ;  /* 0x00007632ddda7816 */ /* 0x000fe200000000da */
[----:B------:R-:W-:Y:S01]  /*b220*/  FFMA.FTZ R233, R233, c[0x0][0x23c], -R168 ;  /* 0x00008f00e9e97a23 */ /* 0x000fe200000108a8 */
[----:B------:R-:W-:-:S02]  /*b230*/  ISETP.GE.U32.AND P1, PT, R247, R35, PT ;  /* 0x00000023f700720c */ /* 0x000fc40003f26070 */
[----:B------:R-:W-:Y:S01]  /*b240*/  LOP3.LUT R197, R198, 0xffff, RZ, 0xc0, !PT ;  /* 0x0000ffffc6c57812 */ /* 0x000fe200078ec0ff */
[----:B------:R-:W-:Y:S01]  /*b250*/  @!P2 HFMA2.BF16_V2 R34, -RZ.H0_H0, RZ.H0_H0, -R218.H0_H0 ;  /* 0x200000ffff22a231 */ /* 0x000fe200003409da */
[----:B------:R-:W-:Y:S01]  /*b260*/  PRMT R35, R221, 0x5410, R218 ;  /* 0x00005410dd237816 */ /* 0x000fe200000000da */
[-C--:B------:R-:W-:Y:S01]  /*b270*/  FMUL.FTZ R132, R132, R222.reuse ;  /* 0x000000de84847220 */ /* 0x080fe20000410000 */
[----:B------:R-:W-:Y:S01]  /*b280*/  @!P5 PRMT R221, R166, 0x5410, RZ ;  /* 0x00005410a6ddd816 */ /* 0x000fe200000000ff */
[-C--:B------:R-:W-:Y:S01]  /*b290*/  FMUL.FTZ R133, R133, R222.reuse ;  /* 0x000000de85857220 */ /* 0x080fe20000410000 */
[----:B------:R-:W-:Y:S01]  /*b2a0*/  @!P2 PRMT R218, R34, 0x5410, RZ ;  /* 0x0000541022daa816 */ /* 0x000fe200000000ff */
[----:B------:R2:W-:Y:S01]  /*b2b0*/  MUFU.EX2 R166, R216 ;  /* 0x000000d800a67308 */ /* 0x0005e20000000800 */
[-C--:B------:R-:W-:Y:S02]  /*b2c0*/  FMUL.FTZ R136, R136, R222.reuse ;  /* 0x000000de88887220 */ /* 0x080fe40000410000 */
[----:B------:R-:W-:-:S02]  /*b2d0*/  FMUL.FTZ R137, R137, R222 ;  /* 0x000000de89897220 */ /* 0x000fc40000410000 */
[-C--:B------:R-:W-:Y:S02]  /*b2e0*/  FMUL.FTZ R140, R140, R222.reuse ;  /* 0x000000de8c8c7220 */ /* 0x080fe40000410000 */
[-C--:B------:R-:W-:Y:S02]  /*b2f0*/  FMUL.FTZ R141, R141, R222.reuse ;  /* 0x000000de8d8d7220 */ /* 0x080fe40000410000 */
[-C--:B------:R-:W-:Y:S01]  /*b300*/  FMUL.FTZ R144, R144, R222.reuse ;  /* 0x000000de90907220 */ /* 0x080fe20000410000 */
[----:B-1----:R-:W-:Y:S01]  /*b310*/  SHF.R.U32.HI R167, RZ, 0x18, R232 ;  /* 0x00000018ffa77819 */ /* 0x002fe200000116e8 */
[-C--:B------:R-:W-:Y:S01]  /*b320*/  FMUL.FTZ R145, R145, R222.reuse ;  /* 0x000000de91917220 */ /* 0x080fe20000410000 */
[----:B------:R-:W-:Y:S01]  /*b330*/  LOP3.LUT R232, R232, 0xffff, RZ, 0xc0, !PT ;  /* 0x0000ffffe8e87812 */ /* 0x000fe200078ec0ff */
[-C--:B------:R-:W-:Y:S01]  /*b340*/  FMUL.FTZ R148, R148, R222.reuse ;  /* 0x000000de94947220 */ /* 0x080fe20000410000 */
[----:B------:R-:W-:Y:S01]  /*b350*/  ISETP.GE.U32.AND P5, PT, R247, R167, PT ;  /* 0x000000a7f700720c */ /* 0x000fe20003fa6070 */
[-C--:B------:R-:W-:Y:S01]  /*b360*/  FMUL.FTZ R149, R149, R222.reuse ;  /* 0x000000de95957220 */ /* 0x080fe20000410000 */
[----:B------:R-:W1:Y:S01]  /*b370*/  MUFU.EX2 R167, R217 ;  /* 0x000000d900a77308 */ /* 0x000e620000000800 */
[----:B------:R-:W-:Y:S01]  /*b380*/  SHF.R.U32.HI R232, RZ, 0x8, R232 ;  /* 0x00000008ffe87819 */ /* 0x000fe200000116e8 */
[----:B------:R-:W-:-:S02]  /*b390*/  FMUL.FTZ R152, R152, R222 ;  /* 0x000000de98987220 */ /* 0x000fc40000410000 */
[-C--:B------:R-:W-:Y:S01]  /*b3a0*/  FMUL.FTZ R153, R153, R222.reuse ;  /* 0x000000de99997220 */ /* 0x080fe20000410000 */
[----:B------:R-:W-:Y:S01]  /*b3b0*/  LOP3.LUT R34, R232, 0xffff, RZ, 0xc0, !PT ;  /* 0x0000ffffe8227812 */ /* 0x000fe200078ec0ff */
[----:B------:R-:W-:Y:S01]  /*b3c0*/  FMUL.FTZ R156, R156, R222 ;  /* 0x000000de9c9c7220 */ /* 0x000fe20000410000 */
[----:B--2---:R-:W-:Y:S01]  /*b3d0*/  SHF.R.U32.HI R216, RZ, 0x18, R198 ;  /* 0x00000018ffd87819 */ /* 0x004fe200000116c6 */
[----:B------:R-:W-:Y:S01]  /*b3e0*/  MUFU.EX2 R232, R186 ;  /* 0x000000ba00e87308 */ /* 0x000fe20000000800 */
[----:B------:R-:W-:Y:S01]  /*b3f0*/  ISETP.GE.U32.AND P2, PT, R247, R34, PT ;  /* 0x00000022f700720c */ /* 0x000fe20003f46070 */
[----:B------:R-:W-:Y:S02]  /*b400*/  FADD.FTZ R34, R220, R196 ;  /* 0x000000c4dc227221 */ /* 0x000fe40000010000 */
[-C--:B------:R-:W-:Y:S02]  /*b410*/  FMUL.FTZ R157, R157, R222.reuse ;  /* 0x000000de9d9d7220 */ /* 0x080fe40000410000 */
[-C--:B------:R-:W-:Y:S01]  /*b420*/  FMUL.FTZ R160, R160, R222.reuse ;  /* 0x000000dea0a07220 */ /* 0x080fe20000410000 */
[----:B------:R2:W-:Y:S01]  /*b430*/  STL [R1+0x28], R34 ;  /* 0x0000282201007387 */ /* 0x0005e20000100800 */
[----:B-1----:R-:W-:Y:S01]  /*b440*/  F2FP.BF16.PACK_AB R223, R167, R219 ;  /* 0x000000dba7df723e */ /* 0x002fe200000010ff */
[-C--:B------:R-:W-:Y:S01]  /*b450*/  FMUL.FTZ R161, R161, R222.reuse ;  /* 0x000000dea1a17220 */ /* 0x080fe20000410000 */
[----:B------:R-:W-:Y:S01]  /*b460*/  LOP3.LUT R217, R198, 0xff, RZ, 0xc0, !PT ;  /* 0x000000ffc6d97812 */ /* 0x000fe200078ec0ff */
[-C--:B------:R-:W-:Y:S01]  /*b470*/  FMUL.FTZ R36, R36, R222.reuse ;  /* 0x000000de24247220 */ /* 0x080fe20000410000 */
[----:B------:R-:W-:Y:S01]  /*b480*/  PRMT R220, R223, 0x7632, R220 ;  /* 0x00007632dfdc7816 */ /* 0x000fe200000000dc */
[----:B------:R-:W-:Y:S01]  /*b490*/  @!P4 HFMA2.BF16_V2 R164, -RZ.H0_H0, RZ.H0_H0, -R223.H0_H0 ;  /* 0x200000ffffa4c231 */ /* 0x000fe200003409df */
[----:B------:R-:W-:-:S02]  /*b4a0*/  FMUL.FTZ R37, R37, R222 ;  /* 0x000000de25257220 */ /* 0x000fc40000410000 */
[-C--:B------:R-:W-:Y:S02]  /*b4b0*/  FMUL.FTZ R40, R40, R222.reuse ;  /* 0x000000de28287220 */ /* 0x080fe40000410000 */
[-C--:B------:R-:W-:Y:S02]  /*b4c0*/  FMUL.FTZ R41, R41, R222.reuse ;  /* 0x000000de29297220 */ /* 0x080fe40000410000 */
[-C--:B------:R-:W-:Y:S02]  /*b4d0*/  FMUL.FTZ R44, R44, R222.reuse ;  /* 0x000000de2c2c7220 */ /* 0x080fe40000410000 */
[-C--:B------:R-:W-:Y:S02]  /*b4e0*/  FMUL.FTZ R45, R45, R222.reuse ;  /* 0x000000de2d2d7220 */ /* 0x080fe40000410000 */
[-C--:B------:R-:W-:Y:S02]  /*b4f0*/  FMUL.FTZ R48, R48, R222.reuse ;  /* 0x000000de30307220 */ /* 0x080fe40000410000 */
[----:B------:R-:W-:-:S02]  /*b500*/  FMUL.FTZ R49, R49, R222 ;  /* 0x000000de31317220 */ /* 0x000fc40000410000 */
[-C--:B------:R-:W-:Y:S02]  /*b510*/  FMUL.FTZ R52, R52, R222.reuse ;  /* 0x000000de34347220 */ /* 0x080fe40000410000 */
[-C--:B------:R-:W-:Y:S01]  /*b520*/  FMUL.FTZ R53, R53, R222.reuse ;  /* 0x000000de35357220 */ /* 0x080fe20000410000 */
[----:B--2---:R-:W-:Y:S01]  /*b530*/  PRMT R34, R223, 0x5410, R220 ;  /* 0x00005410df227816 */ /* 0x004fe200000000dc */
[-C--:B------:R-:W-:Y:S01]  /*b540*/  FMUL.FTZ R56, R56, R222.reuse ;  /* 0x000000de38387220 */ /* 0x080fe20000410000 */
[----:B------:R-:W-:Y:S01]  /*b550*/  @!P4 PRMT R223, R164, 0x5410, RZ ;  /* 0x00005410a4dfc816 */ /* 0x000fe200000000ff */
[-C--:B------:R-:W-:Y:S01]  /*b560*/  FMUL.FTZ R57, R57, R222.reuse ;  /* 0x000000de39397220 */ /* 0x080fe20000410000 */
[----:B------:R-:W2:Y:S01]  /*b570*/  LDL.LU R164, [R1+0x24] ;  /* 0x0000240001a47983 */ /* 0x000ea20000300800 */
[----:B------:R-:W-:Y:S01]  /*b580*/  SHF.R.U32.HI R196, RZ, 0x10, R198 ;  /* 0x00000010ffc47819 */ /* 0x000fe200000116c6 */
[-C--:B------:R-:W-:Y:S02]  /*b590*/  FMUL.FTZ R60, R60, R222.reuse ;  /* 0x000000de3c3c7220 */ /* 0x080fe40000410000 */
[----:B------:R1:W5:Y:S01]  /*b5a0*/  LDL.LU.64 R198, [R1+0x98] ;  /* 0x0000980001c67983 */ /* 0x0003620000300a00 */
[----:B------:R-:W-:Y:S01]  /*b5b0*/  ISETP.GE.U32.AND P4, PT, R247, R217, PT ;  /* 0x000000d9f700720c */ /* 0x000fe20003f86070 */
[----:B------:R-:W-:Y:S01]  /*b5c0*/  FMUL.FTZ R61, R61, R222 ;  /* 0x000000de3d3d7220 */ /* 0x000fe20000410000 */
[----:B------:R-:W-:Y:S01]  /*b5d0*/  F2FP.BF16.PACK_AB R217, R166, R244 ;  /* 0x000000f4a6d9723e */ /* 0x000fe200000010ff */
        /* <DEDUP_REMOVED lines=33> */
[----:B------:R-:W-:Y:S01]  /*b7f0*/  FMUL.FTZ R129, R129, R222 ;  /* 0x000000de81817220 */ /* 0x000fe20000410000 */
[----:B------:R-:W-:Y:S01]  /*b800*/  MUFU.EX2 R179, R179 ;  /* 0x000000b300b37308 */ /* 0x000fe20000000800 */
[----:B------:R-:W-:Y:S02]  /*b810*/  FFMA.FTZ R168, R15, c[0x0][0x23c], -R168 ;  /* 0x00008f000fa87a23 */ /* 0x000fe400000108a8 */
[----:B--2---:R-:W-:-:S05]  /*b820*/  FADD.FTZ R246, R246, R164 ;  /* 0x000000a4f6f67221 */ /* 0x004fca0000010000 */
[----:B------:R2:W3:Y:S02]  /*b830*/  MUFU.EX2 R164, R185 ;  /* 0x000000b900a47308 */ /* 0x0004e40000000800 */
[----:B--2---:R-:W2:Y:S01]  /*b840*/  LDL.LU R185, [R1+0x28] ;  /* 0x0000280001b97983 */ /* 0x004ea20000300800 */
[----:B------:R-:W-:Y:S01]  /*b850*/  PRMT R186, R217, 0x7632, R186 ;  /* 0x00007632d9ba7816 */ /* 0x000fe200000000ba */
[----:B------:R-:W-:-:S04]  /*b860*/  @!P3 HFMA2.BF16_V2 R12, -RZ.H0_H0, RZ.H0_H0, -R220.H0_H0 ;  /* 0x200000ffff0cb231 */ /* 0x000fc800003409dc */
[----:B------:R-:W-:Y:S01]  /*b870*/  @!P2 HFMA2.BF16_V2 R18, -RZ.H0_H0, RZ.H0_H0, -R186.H0_H0 ;  /* 0x200000ffff12a231 */ /* 0x000fe200003409ba */
[----:B------:R-:W-:Y:S01]  /*b880*/  @!P3 PRMT R220, R12, 0x5410, RZ ;  /* 0x000054100cdcb816 */ /* 0x000fe200000000ff */
[----:B------:R-:W-:Y:S01]  /*b890*/  @!P1 HFMA2.BF16_V2 R33, -RZ.H0_H0, RZ.H0_H0, -R217.H0_H0 ;  /* 0x200000ffff219231 */ /* 0x000fe200003409d9 */
[----:B------:R-:W-:Y:S02]  /*b8a0*/  PRMT R12, R217, 0x5410, R186 ;  /* 0x00005410d90c7816 */ /* 0x000fe400000000ba */
[----:B------:R-:W-:Y:S02]  /*b8b0*/  @!P2 PRMT R186, R18, 0x5410, RZ ;  /* 0x0000541012baa816 */ /* 0x000fe400000000ff */
[----:B------:R-:W-:Y:S01]  /*b8c0*/  SHF.R.U32.HI R18, RZ, 0x8, R197 ;  /* 0x00000008ff127819 */ /* 0x000fe200000116c5 */
[----:B------:R-:W-:Y:S01]  /*b8d0*/  FADD.FTZ R187, R187, R246 ;  /* 0x000000f6bbbb7221 */ /* 0x000fe20000010000 */
[----:B------:R-:W-:Y:S01]  /*b8e0*/  @!P1 PRMT R217, R33, 0x5410, RZ ;  /* 0x0000541021d99816 */ /* 0x000fe200000000ff */
[----:B------:R4:W-:Y:S01]  /*b8f0*/  MUFU.EX2 R246, R184 ;  /* 0x000000b800f67308 */ /* 0x0009e20000000800 */
[----:B------:R-:W-:Y:S01]  /*b900*/  ISETP.GE.U32.AND P1, PT, R247, R216, PT ;  /* 0x000000d8f700720c */ /* 0x000fe20003f26070 */
[----:B------:R1:W5:Y:S01]  /*b910*/  LDL.LU R197, [R1+0x94] ;  /* 0x0000940001c57983 */ /* 0x0003620000300800 */
[----:B------:R-:W-:-:S05]  /*b920*/  LOP3.LUT R18, R18, 0xffff, RZ, 0xc0, !PT ;  /* 0x0000ffff12127812 */ /* 0x000fca00078ec0ff */
[----:B------:R-:W1:Y:S01]  /*b930*/  MUFU.EX2 R33, R183 ;  /* 0x000000b700217308 */ /* 0x000e620000000800 */
[----:B------:R-:W-:-:S07]  /*b940*/  ISETP.GE.U32.AND P3, PT, R247, R18, PT ;  /* 0x00000012f700720c */ /* 0x000fce0003f66070 */
[----:B------:R1:W-:Y:S01]  /*b950*/  MUFU.EX2 R183, R182 ;  /* 0x000000b600b77308 */ /* 0x0003e20000000800 */
[----:B----4-:R-:W-:Y:S02]  /*b960*/  LOP3.LUT R184, R196, 0xff, RZ, 0xc0, !PT ;  /* 0x000000ffc4b87812 */ /* 0x010fe400078ec0ff */
[----:B------:R4:W5:Y:S02]  /*b970*/  LDL.LU R196, [R1+0x90] ;  /* 0x0000900001c47983 */ /* 0x0009640000300800 */
[----:B------:R-:W-:Y:S02]  /*b980*/  ISETP.GE.U32.AND P2, PT, R247, R184, PT ;  /* 0x000000b8f700720c */ /* 0x000fe40003f46070 */
[----:B------:R-:W-:Y:S04]  /*b990*/  STL.64 [R1+0x88], R194 ;  /* 0x000088c201007387 */ /* 0x000fe80000100a00 */
[----:B------:R1:W-:Y:S04]  /*b9a0*/  STL.64 [R1+0x80], R192 ;  /* 0x000080c001007387 */ /* 0x0003e80000100a00 */
[----:B------:R1:W-:Y:S01]  /*b9b0*/  STL.64 [R1+0x78], R190 ;  /* 0x000078be01007387 */ /* 0x0003e20000100a00 */
[----:B------:R-:W-:Y:S08]  /*b9c0*/  MUFU.EX2 R175, R175 ;  /* 0x000000af00af7308 */ /* 0x000ff00000000800 */
[----:B------:R-:W-:Y:S08]  /*b9d0*/  MUFU.EX2 R171, R171 ;  /* 0x000000ab00ab7308 */ /* 0x000ff00000000800 */
[----:B------:R-:W-:Y:S08]  /*b9e0*/  MUFU.EX2 R173, R173 ;  /* 0x000000ad00ad7308 */ /* 0x000ff00000000800 */
[----:B------:R-:W-:Y:S08]  /*b9f0*/  MUFU.EX2 R237, R237 ;  /* 0x000000ed00ed7308 */ /* 0x000ff00000000800 */
[----:B------:R-:W-:Y:S08]  /*ba00*/  MUFU.EX2 R235, R235 ;  /* 0x000000eb00eb7308 */ /* 0x000ff00000000800 */
[----:B------:R-:W-:Y:S01]  /*ba10*/  MUFU.EX2 R234, R234 ;  /* 0x000000ea00ea7308 */ /* 0x000fe20000000800 */
[----:B--2---:R-:W-:Y:S01]  /*ba20*/  FADD.FTZ R185, R219, R185 ;  /* 0x000000b9dbb97221 */ /* 0x004fe20000010000 */
[----:B---3--:R-:W-:-:S04]  /*ba30*/  F2FP.BF16.PACK_AB R219, R164, R232 ;  /* 0x000000e8a4db723e */ /* 0x008fc800000010ff */
[----:B------:R-:W-:Y:S01]  /*ba40*/  PRMT R216, R219, 0x7632, R216 ;  /* 0x00007632dbd87816 */ /* 0x000fe200000000d8 */
[----:B------:R-:W-:-:S03]  /*ba50*/  @!P6 HFMA2.BF16_V2 R32, -RZ.H0_H0, RZ.H0_H0, -R219.H0_H0 ;  /* 0x200000ffff20e231 */ /* 0x000fc600003409db */
[----:B------:R-:W-:Y:S02]  /*ba60*/  PRMT R18, R219, 0x5410, R216 ;  /* 0x00005410db127816 */ /* 0x000fe400000000d8 */
[----:B------:R-:W-:Y:S02]  /*ba70*/  @!P6 PRMT R219, R32, 0x5410, RZ ;  /* 0x0000541020dbe816 */ /* 0x000fe400000000ff */
[----:B------:R-:W2:Y:S01]  /*ba80*/  MUFU.EX2 R32, R181 ;  /* 0x000000b500207308 */ /* 0x000ea20000000800 */
[----:B------:R-:W-:-:S05]  /*ba90*/  @!P5 HFMA2.BF16_V2 R17, -RZ.H0_H0, RZ.H0_H0, -R216.H0_H0 ;  /* 0x200000ffff11d231 */ /* 0x000fca00003409d8 */
[----:B------:R-:W-:Y:S01]  /*baa0*/  @!P5 PRMT R216, R17, 0x5410, RZ ;  /* 0x0000541011d8d816 */ /* 0x000fe200000000ff */
[----:B------:R-:W-:Y:S01]  /*bab0*/  FADD.FTZ R17, R167, R185 ;  /* 0x000000b9a7117221 */ /* 0x000fe20000010000 */
[----:B-1----:R-:W-:Y:S01]  /*bac0*/  F2FP.BF16.PACK_AB R185, R33, R246 ;  /* 0x000000f621b9723e */ /* 0x002fe200000010ff */
[----:B------:R-:W-:-:S03]  /*bad0*/  FADD.FTZ R167, R244, R187 ;  /* 0x000000bbf4a77221 */ /* 0x000fc60000010000 */
[----:B------:R-:W-:Y:S02]  /*bae0*/  PRMT R182, R185, 0x7632, R182 ;  /* 0x00007632b9b67816 */ /* 0x000fe400000000b6 */
[----:B--2---:R-:W-:-:S03]  /*baf0*/  F2FP.BF16.PACK_AB R187, R32, R183 ;  /* 0x000000b720bb723e */ /* 0x004fc600000010ff */
[----:B------:R-:W-:Y:S01]  /*bb00*/  @!P3 HFMA2.BF16_V2 R16, -RZ.H0_H0, RZ.H0_H0, -R182.H0_H0 ;  /* 0x200000ffff10b231 */ /* 0x000fe200003409b6 */
[----:B------:R-:W-:Y:S01]  /*bb10*/  FADD.FTZ R232, R232, R17 ;  /* 0x00000011e8e87221 */ /* 0x000fe20000010000 */
[----:B------:R-:W-:Y:S01]  /*bb20*/  @!P4 HFMA2.BF16_V2 R31, -RZ.H0_H0, RZ.H0_H0, -R185.H0_H0 ;  /* 0x200000ffff1fc231 */ /* 0x000fe200003409b9 */
[----:B------:R-:W-:Y:S01]  /*bb30*/  PRMT R184, R187, 0x7632, R184 ;  /* 0x00007632bbb87816 */ /* 0x000fe200000000b8 */
[----:B------:R-:W-:Y:S01]  /*bb40*/  @!P2 HFMA2.BF16_V2 R30, -RZ.H0_H0, RZ.H0_H0, -R187.H0_H0 ;  /* 0x200000ffff1ea231 */ /* 0x000fe200003409bb */
[----:B------:R-:W-:Y:S02]  /*bb50*/  PRMT R17, R185, 0x5410, R182 ;  /* 0x00005410b9117816 */ /* 0x000fe400000000b6 */
[----:B------:R-:W-:Y:S02]  /*bb60*/  @!P3 PRMT R182, R16, 0x5410, RZ ;  /* 0x0000541010b6b816 */ /* 0x000fe400000000ff */
[----:B------:R-:W-:Y:S02]  /*bb70*/  PRMT R16, R187, 0x5410, R184 ;  /* 0x00005410bb107816 */ /* 0x000fe400000000b8 */
[----:B------:R-:W-:-:S02]  /*bb80*/  @!P4 PRMT R185, R31, 0x5410, RZ ;  /* 0x000054101fb9c816 */ /* 0x000fc400000000ff */
[----:B------:R-:W-:Y:S01]  /*bb90*/  @!P2 PRMT R187, R30, 0x5410, RZ ;  /* 0x000054101ebba816 */ /* 0x000fe200000000ff */
[----:B------:R-:W-:-:S04]  /*bba0*/  IMAD.WIDE.U32 R30, R180, -0x326172a9, RZ ;  /* 0xcd9e8d57b41e7825 */ /* 0x000fc800078e00ff */
[----:B------:R-:W-:Y:S01]  /*bbb0*/  FADD.FTZ R167, R166, R167 ;  /* 0x000000a7a6a77221 */ /* 0x000fe20000010000 */
[----:B------:R-:W-:-:S05]  /*bbc0*/  LOP3.LUT R166, R31, UR4, R28, 0x96, !PT ;  /* 0x000000041fa67c12 */ /* 0x000fca000f8e961c */
[----:B------:R-:W-:-:S05]  /*bbd0*/  IMAD.WIDE.U32 R192, R166, -0x2daee0ad, RZ ;  /* 0xd2511f53a6c07825 */ /* 0x000fca00078e00ff */
[----:B------:R-:W-:Y:S01]  /*bbe0*/  LOP3.LUT R166, R193, UR32, R22, 0x96, !PT ;  /* 0x00000020c1a67c12 */ /* 0x000fe2000f8e9616 */
[----:B------:R-:W-:Y:S02]  /*bbf0*/  FADD.FTZ R232, R164, R232 ;  /* 0x000000e8a4e87221 */ /* 0x000fe40000010000 */
[----:B------:R-:W-:Y:S01]  /*bc00*/  FADD.FTZ R164, R246, R167 ;  /* 0x000000a7f6a47221 */ /* 0x000fe20000010000 */
[----:B------:R-:W-:Y:S01]  /*bc10*/  LOP3.LUT R167, R21, UR33, R30, 0x96, !PT ;  /* 0x0000002115a77c12 */ /* 0x000fe2000f8e961e */
[----:B------:R-:W-:-:S04]  /*bc20*/  IMAD.WIDE.U32 R194, R166, -0x326172a9, RZ ;  /* 0xcd9e8d57a6c27825 */ /* 0x000fc800078e00ff */
[----:B------:R-:W-:Y:S01]  /*bc30*/  IMAD.WIDE.U32 R180, R167, -0x2daee0ad, RZ ;  /* 0xd2511f53a7b47825 */ /* 0x000fe200078e00ff */
[----:B------:R-:W-:-:S04]  /*bc40*/  LOP3.LUT R167, R195, UR31, R20, 0x96, !PT ;  /* 0x0000001fc3a77c12 */ /* 0x000fc8000f8e9614 */
[----:B------:R-:W-:Y:S01]  /*bc50*/  LOP3.LUT R166, R181, UR29, R192, 0x96, !PT ;  /* 0x0000001db5a67c12 */ /* 0x000fe2000f8e96c0 */
[----:B------:R-:W-:-:S05]  /*bc60*/  IMAD.WIDE.U32 R192, R167, -0x2daee0ad, RZ ;  /* 0xd2511f53a7c07825 */ /* 0x000fca00078e00ff */
[----:B------:R-:W-:Y:S01]  /*bc70*/  LOP3.LUT R167, R193, UR23, R180, 0x96, !PT ;  /* 0x00000017c1a77c12 */ /* 0x000fe2000f8e96b4 */
[----:B------:R-:W-:-:S05]  /*bc80*/  IMAD.WIDE.U32 R180, R166, -0x326172a9, RZ ;  /* 0xcd9e8d57a6b47825 */ /* 0x000fca00078e00ff */
[----:B------:R-:W-:-:S05]  /*bc90*/  LOP3.LUT R166, R181, UR27, R194, 0x96, !PT ;  /* 0x0000001bb5a67c12 */ /* 0x000fca000f8e96c2 */
[----:B------:R-:W-:-:S05]  /*bca0*/  IMAD.WIDE.U32 R190, R166, -0x2daee0ad, RZ ;  /* 0xd2511f53a6be7825 */ /* 0x000fca00078e00ff */
[----:B------:R-:W-:Y:S01]  /*bcb0*/  LOP3.LUT R166, R191, UR34, R192, 0x96, !PT ;  /* 0x00000022bfa67c12 */ /* 0x000fe2000f8e96c0 */
[----:B------:R-:W-:-:S04]  /*bcc0*/  IMAD.WIDE.U32 R194, R167, -0x326172a9, RZ ;  /* 0xcd9e8d57a7c27825 */ /* 0x000fc800078e00ff */
[----:B------:R-:W-:-:S05]  /*bcd0*/  IMAD.WIDE.U32 R192, R166, -0x326172a9, RZ ;  /* 0xcd9e8d57a6c07825 */ /* 0x000fca00078e00ff */
[----:B------:R-:W-:-:S04]  /*bce0*/  LOP3.LUT R166, R193, UR14, R194, 0x96, !PT ;  /* 0x0000000ec1a67c12 */ /* 0x000fc8000f8e96c2 */
[C---:B------:R-:W-:Y:S02]  /*bcf0*/  LOP3.LUT R167, R166.reuse, 0xffff, RZ, 0xc0, !PT ;  /* 0x0000ffffa6a77812 */ /* 0x040fe400078ec0ff */
[----:B------:R-:W-:Y:S02]  /*bd00*/  LOP3.LUT R222, R166, 0xff, RZ, 0xc0, !PT ;  /* 0x000000ffa6de7812 */ /* 0x000fe400078ec0ff */
[----:B------:R-:W-:Y:S02]  /*bd10*/  SHF.R.U32.HI R167, RZ, 0x8, R167 ;  /* 0x00000008ffa77819 */ /* 0x000fe400000116a7 */
[----:B------:R-:W-:Y:S02]  /*bd20*/  ISETP.GE.U32.AND P6, PT, R247, R222, PT ;  /* 0x000000def700720c */ /* 0x000fe40003fc6070 */
[----:B------:R-:W-:Y:S02]  /*bd30*/  LOP3.LUT R222, R167, 0xffff, RZ, 0xc0, !PT ;  /* 0x0000ffffa7de7812 */ /* 0x000fe400078ec0ff */
[----:B------:R-:W-:-:S02]  /*bd40*/  SHF.R.U32.HI R167, RZ, 0x10, R166 ;  /* 0x00000010ffa77819 */ /* 0x000fc400000116a6 */
[----:B------:R-:W-:-:S04]  /*bd50*/  SHF.R.U32.HI R166, RZ, 0x18, R166 ;  /* 0x00000018ffa67819 */ /* 0x000fc800000116a6 */
[----:B------:R-:W-:Y:S02]  /*bd60*/  ISETP.GE.U32.AND P4, PT, R247, R166, PT ;  /* 0x000000a6f700720c */ /* 0x000fe40003f86070 */
[----:B------:R-:W-:Y:S01]  /*bd70*/  LOP3.LUT R166, R192, 0xff, RZ, 0xc0, !PT ;  /* 0x000000ffc0a67812 */ /* 0x000fe200078ec0ff */
[----:B------:R-:W-:-:S03]  /*bd80*/  @!P1 HFMA2.BF16_V2 R27, -RZ.H0_H0, RZ.H0_H0, -R184.H0_H0 ;  /* 0x200000ffff1b9231 */ /* 0x000fc600003409b8 */
[----:B------:R-:W-:Y:S02]  /*bd90*/  ISETP.GE.U32.AND P3, PT, R247, R166, PT ;  /* 0x000000a6f700720c */ /* 0x000fe40003f66070 */
[----:B------:R-:W-:Y:S02]  /*bda0*/  SHF.R.U32.HI R166, RZ, 0x18, R192 ;  /* 0x00000018ffa67819 */ /* 0x000fe400000116c0 */
[----:B------:R-:W-:Y:S02]  /*bdb0*/  @!P1 PRMT R184, R27, 0x5410, RZ ;  /* 0x000054101bb89816 */ /* 0x000fe400000000ff */
[C---:B------:R-:W-:Y:S02]  /*bdc0*/  ISETP.GE.U32.AND P1, PT, R247.reuse, R166, PT ;  /* 0x000000a6f700720c */ /* 0x040fe40003f26070 */
[----:B------:R-:W1:Y:S01]  /*bdd0*/  MUFU.EX2 R166, R178 ;  /* 0x000000b200a67308 */ /* 0x000e620000000800 */
[----:B------:R-:W-:Y:S01]  /*bde0*/  ISETP.GE.U32.AND P5, PT, R247, R222, PT ;  /* 0x000000def700720c */ /* 0x000fe20003fa6070 */
[----:B------:R-:W-:Y:S01]  /*bdf0*/  FADD.FTZ R27, R183, R232 ;  /* 0x000000e8b71b7221 */ /* 0x000fe20000010000 */
[----:B------:R-:W-:-:S05]  /*be00*/  LOP3.LUT R222, R167, 0xff, RZ, 0xc0, !PT ;  /* 0x000000ffa7de7812 */ /* 0x000fca00078ec0ff */
[----:B------:R-:W2:Y:S01]  /*be10*/  MUFU.EX2 R246, R174 ;  /* 0x000000ae00f67308 */ /* 0x000ea20000000800 */
[----:B------:R-:W-:Y:S01]  /*be20*/  SHF.R.U32.HI R183, RZ, 0x10, R192 ;  /* 0x00000010ffb77819 */ /* 0x000fe200000116c0 */
[----:B------:R-:W-:Y:S01]  /*be30*/  FADD.FTZ R232, R32, R27 ;  /* 0x0000001b20e87221 */ /* 0x000fe20000010000 */
[----:B------:R-:W-:Y:S02]  /*be40*/  ISETP.GE.U32.AND P2, PT, R247, R222, PT ;  /* 0x000000def700720c */ /* 0x000fe40003f46070 */
[----:B-1----:R-:W-:Y:S01]  /*be50*/  F2FP.BF16.PACK_AB R181, R166, R179 ;  /* 0x000000b3a6b5723e */ /* 0x002fe200000010ff */
[----:B------:R-:W-:Y:S01]  /*be60*/  FADD.FTZ R164, R33, R164 ;  /* 0x000000a421a47221 */ /* 0x000fe20000010000 */
[----:B------:R-:W-:Y:S02]  /*be70*/  LOP3.LUT R32, R183, 0xff, RZ, 0xc0, !PT ;  /* 0x000000ffb7207812 */ /* 0x000fe400078ec0ff */
[----:B------:R-:W-:Y:S01]  /*be80*/  PRMT R178, R181, 0x7632, R178 ;  /* 0x00007632b5b27816 */ /* 0x000fe200000000b2 */
[----:B------:R-:W-:Y:S01]  /*be90*/  @!P6 HFMA2.BF16_V2 R26, -RZ.H0_H0, RZ.H0_H0, -R181.H0_H0 ;  /* 0x200000ffff1ae231 */ /* 0x000fe200003409b5 */
[----:B------:R-:W-:-:S02]  /*bea0*/  LOP3.LUT R167, R192, 0xffff, RZ, 0xc0, !PT ;  /* 0x0000ffffc0a77812 */ /* 0x000fc400078ec0ff */
[----:B------:R-:W-:Y:S02]  /*beb0*/  PRMT R33, R181, 0x5410, R178 ;  /* 0x00005410b5217816 */ /* 0x000fe400000000b2 */
[----:B------:R-:W-:Y:S02]  /*bec0*/  @!P6 PRMT R181, R26, 0x5410, RZ ;  /* 0x000054101ab5e816 */ /* 0x000fe400000000ff */
[----:B------:R-:W-:Y:S01]  /*bed0*/  ISETP.GE.U32.AND P6, PT, R247, R32, PT ;  /* 0x00000020f700720c */ /* 0x000fe20003fc6070 */
[----:B------:R-:W-:Y:S01]  /*bee0*/  IMAD.MOV.U32 R32, RZ, RZ, R164 ;  /* 0x000000ffff207224 */ /* 0x000fe200078e00a4 */
[----:B------:R-:W-:Y:S02]  /*bef0*/  LOP3.LUT R180, R195, UR5, R180, 0x96, !PT ;  /* 0x00000005c3b47c12 */ /* 0x000fe4000f8e96b4 */
[----:B--2---:R-:W-:Y:S02]  /*bf00*/  F2FP.BF16.PACK_AB R183, R246, R175 ;  /* 0x000000aff6b7723e */ /* 0x004fe400000010ff */
[----:B------:R-:W-:Y:S01]  /*bf10*/  SHF.R.U32.HI R167, RZ, 0x8, R167 ;  /* 0x00000008ffa77819 */ /* 0x000fe200000116a7 */
[----:B------:R-:W-:Y:S01]  /*bf20*/  @!P5 HFMA2.BF16_V2 R13, -RZ.H0_H0, RZ.H0_H0, -R178.H0_H0 ;  /* 0x200000ffff0dd231 */ /* 0x000fe200003409b2 */
[----:B------:R-:W-:-:S02]  /*bf30*/  IMAD.MOV.U32 R26, RZ, RZ, R190 ;  /* 0x000000ffff1a7224 */ /* 0x000fc400078e00be */
[----:B------:R-:W-:Y:S02]  /*bf40*/  IMAD.MOV.U32 R27, RZ, RZ, R191 ;  /* 0x000000ffff1b7224 */ /* 0x000fe400078e00bf */
[----:B------:R-:W-:Y:S01]  /*bf50*/  FADD.FTZ R179, R179, R32 ;  /* 0x00000020b3b37221 */ /* 0x000fe20000010000 */
[----:B------:R-:W-:Y:S01]  /*bf60*/  LOP3.LUT R32, R167, 0xffff, RZ, 0xc0, !PT ;  /* 0x0000ffffa7207812 */ /* 0x000fe200078ec0ff */
[----:B------:R-:W-:Y:S01]  /*bf70*/  IMAD.WIDE.U32 R190, R180, -0x2daee0ad, RZ ;  /* 0xd2511f53b4be7825 */ /* 0x000fe200078e00ff */
[----:B------:R-:W-:Y:S01]  /*bf80*/  PRMT R180, R183, 0x7632, R180 ;  /* 0x00007632b7b47816 */ /* 0x000fe200000000b4 */
[----:B------:R-:W-:Y:S01]  /*bf90*/  @!P2 HFMA2.BF16_V2 R24, -RZ.H0_H0, RZ.H0_H0, -R183.H0_H0 ;  /* 0x200000ffff18a231 */ /* 0x000fe200003409b7 */
[----:B------:R-:W-:Y:S01]  /*bfa0*/  @!P5 PRMT R178, R13, 0x5410, RZ ;  /* 0x000054100db2d816 */ /* 0x000fe200000000ff */
[----:B------:R-:W-:Y:S01]  /*bfb0*/  MUFU.EX2 R236, R236 ;  /* 0x000000ec00ec7308 */ /* 0x000fe20000000800 */
[----:B------:R-:W-:Y:S01]  /*bfc0*/  ISETP.GE.U32.AND P5, PT, R247, R32, PT ;  /* 0x00000020f700720c */ /* 0x000fe20003fa6070 */
[-C--:B------:R-:W-:Y:S01]  /*bfd0*/  FMUL.FTZ R134, R134, R169.reuse ;  /* 0x000000a986867220 */ /* 0x080fe20000410000 */
[----:B------:R-:W-:Y:S01]  /*bfe0*/  PRMT R32, R183, 0x5410, R180 ;  /* 0x00005410b7207816 */ /* 0x000fe200000000b4 */
[-C--:B------:R-:W-:Y:S01]  /*bff0*/  FMUL.FTZ R135, R135, R169.reuse ;  /* 0x000000a987877220 */ /* 0x080fe20000410000 */
[----:B------:R-:W-:Y:S01]  /*c000*/  @!P2 PRMT R183, R24, 0x5410, RZ ;  /* 0x0000541018b7a816 */ /* 0x000fe200000000ff */
[-C--:B------:R-:W-:Y:S01]  /*c010*/  FMUL.FTZ R138, R138, R169.reuse ;  /* 0x000000a98a8a7220 */ /* 0x080fe20000410000 */
[----:B------:R-:W-:Y:S01]  /*c020*/  LOP3.LUT R244, R177, UR27, R188, 0x96, !PT ;  /* 0x0000001bb1f47c12 */ /* 0x000fe2000f8e96bc */
[----:B------:R-:W1:Y:S01]  /*c030*/  MUFU.EX2 R24, R23 ;  /* 0x0000001700187308 */ /* 0x000e620000000800 */
[----:B------:R-:W-:Y:S01]  /*c040*/  LOP3.LUT R13, R239, UR5, R176, 0x96, !PT ;  /* 0x00000005ef0d7c12 */ /* 0x000fe2000f8e96b0 */
[----:B------:R-:W-:Y:S01]  /*c050*/  @!P4 HFMA2.BF16_V2 R25, -RZ.H0_H0, RZ.H0_H0, -R180.H0_H0 ;  /* 0x200000ffff19c231 */ /* 0x000fe200003409b4 */
[----:B------:R-:W-:Y:S01]  /*c060*/  LOP3.LUT R174, R190, 0xff, RZ, 0xc0, !PT ;  /* 0x000000ffbeae7812 */ /* 0x000fe200078ec0ff */
[----:B------:R-:W-:-:S02]  /*c070*/  FMUL.FTZ R139, R139, R169 ;  /* 0x000000a98b8b7220 */ /* 0x000fc40000410000 */
[-C--:B------:R-:W-:Y:S02]  /*c080*/  FMUL.FTZ R142, R142, R169.reuse ;  /* 0x000000a98e8e7220 */ /* 0x080fe40000410000 */
[----:B------:R-:W-:Y:S01]  /*c090*/  MUFU.EX2 R233, R233 ;  /* 0x000000e900e97308 */ /* 0x000fe20000000800 */
[----:B------:R-:W-:Y:S01]  /*c0a0*/  LOP3.LUT R26, R191, UR13, R26, 0x96, !PT ;  /* 0x0000000dbf1a7c12 */ /* 0x000fe2000f8e961a */
[-C--:B------:R-:W-:Y:S02]  /*c0b0*/  FMUL.FTZ R143, R143, R169.reuse ;  /* 0x000000a98f8f7220 */ /* 0x080fe40000410000 */
[-C--:B------:R-:W-:Y:S02]  /*c0c0*/  FMUL.FTZ R146, R146, R169.reuse ;  /* 0x000000a992927220 */ /* 0x080fe40000410000 */
[-C--:B------:R-:W-:Y:S02]  /*c0d0*/  FMUL.FTZ R147, R147, R169.reuse ;  /* 0x000000a993937220 */ /* 0x080fe40000410000 */
[-C--:B------:R-:W-:Y:S01]  /*c0e0*/  FMUL.FTZ R150, R150, R169.reuse ;  /* 0x000000a996967220 */ /* 0x080fe20000410000 */
[----:B------:R-:W2:Y:S01]  /*c0f0*/  MUFU.EX2 R239, R172 ;  /* 0x000000ac00ef7308 */ /* 0x000ea20000000800 */
[----:B------:R-:W-:Y:S01]  /*c100*/  @!P4 PRMT R180, R25, 0x5410, RZ ;  /* 0x0000541019b4c816 */ /* 0x000fe200000000ff */
[-C--:B------:R-:W-:Y:S01]  /*c110*/  FMUL.FTZ R151, R151, R169.reuse ;  /* 0x000000a997977220 */ /* 0x080fe20000410000 */
[----:B------:R-:W-:Y:S01]  /*c120*/  ISETP.GE.U32.AND P4, PT, R247, R174, PT ;  /* 0x000000aef700720c */ /* 0x000fe20003f86070 */
[----:B------:R-:W-:Y:S01]  /*c130*/  FADD.FTZ R166, R166, R179 ;  /* 0x000000b3a6a67221 */ /* 0x000fe20000010000 */
[----:B------:R-:W-:Y:S01]  /*c140*/  LOP3.LUT R174, R26, 0xffff, RZ, 0xc0, !PT ;  /* 0x0000ffff1aae7812 */ /* 0x000fe200078ec0ff */
[----:B------:R-:W-:Y:S01]  /*c150*/  FMUL.FTZ R154, R154, R169 ;  /* 0x000000a99a9a7220 */ /* 0x000fe20000410000 */
[----:B-1----:R-:W-:Y:S01]  /*c160*/  F2FP.BF16.PACK_AB R179, R24, R171 ;  /* 0x000000ab18b3723e */ /* 0x002fe200000010ff */
[-C--:B------:R-:W-:Y:S01]  /*c170*/  FMUL.FTZ R155, R155, R169.reuse ;  /* 0x000000a99b9b7220 */ /* 0x080fe20000410000 */
[----:B------:R-:W-:Y:S01]  /*c180*/  SHF.R.U32.HI R174, RZ, 0x8, R174 ;  /* 0x00000008ffae7819 */ /* 0x000fe200000116ae */
[-C--:B------:R-:W-:Y:S01]  /*c190*/  FMUL.FTZ R158, R158, R169.reuse ;  /* 0x000000a99e9e7220 */ /* 0x080fe20000410000 */
[----:B------:R-:W-:Y:S01]  /*c1a0*/  PRMT R176, R179, 0x7632, R176 ;  /* 0x00007632b3b07816 */ /* 0x000fe200000000b0 */
[----:B------:R-:W-:Y:S01]  /*c1b0*/  FMUL.FTZ R159, R159, R169 ;  /* 0x000000a99f9f7220 */ /* 0x000fe20000410000 */
[----:B------:R-:W-:Y:S01]  /*c1c0*/  LOP3.LUT R174, R174, 0xffff, RZ, 0xc0, !PT ;  /* 0x0000ffffaeae7812 */ /* 0x000fe200078ec0ff */
[----:B------:R-:W-:-:S02]  /*c1d0*/  FADD.FTZ R175, R175, R232 ;  /* 0x000000e8afaf7221 */ /* 0x000fc40000010000 */
[----:B------:R-:W-:Y:S01]  /*c1e0*/  FMUL.FTZ R162, R162, R169 ;  /* 0x000000a9a2a27220 */ /* 0x000fe20000410000 */
[----:B--2---:R-:W-:Y:S01]  /*c1f0*/  F2FP.BF16.PACK_AB R177, R239, R173 ;  /* 0x000000adefb1723e */ /* 0x004fe200000010ff */
[----:B------:R1:W2:Y:S01]  /*c200*/  MUFU.EX2 R232, R29 ;  /* 0x0000001d00e87308 */ /* 0x0002a20000000800 */
[----:B------:R-:W-:Y:S01]  /*c210*/  @!P1 HFMA2.BF16_V2 R14, -RZ.H0_H0, RZ.H0_H0, -R176.H0_H0 ;  /* 0x200000ffff0e9231 */ /* 0x000fe200003409b0 */
[----:B------:R-:W-:Y:S01]  /*c220*/  ISETP.GE.U32.AND P2, PT, R247, R174, PT ;  /* 0x000000aef700720c */ /* 0x000fe20003f46070 */
[-C--:B------:R-:W-:Y:S01]  /*c230*/  FMUL.FTZ R163, R163, R169.reuse ;  /* 0x000000a9a3a37220 */ /* 0x080fe20000410000 */
[----:B------:R-:W-:Y:S01]  /*c240*/  @!P3 HFMA2.BF16_V2 R19, -RZ.H0_H0, RZ.H0_H0, -R177.H0_H0 ;  /* 0x200000ffff13b231 */ /* 0x000fe200003409b1 */
[----:B------:R-:W-:Y:S01]  /*c250*/  PRMT R174, R177, 0x7632, R174 ;  /* 0x00007632b1ae7816 */ /* 0x000fe200000000ae */
[-C--:B------:R-:W-:Y:S01]  /*c260*/  FMUL.FTZ R38, R38, R169.reuse ;  /* 0x000000a926267220 */ /* 0x080fe20000410000 */
[----:B------:R-:W-:Y:S01]  /*c270*/  LOP3.LUT R172, R26, 0xff, RZ, 0xc0, !PT ;  /* 0x000000ff1aac7812 */ /* 0x000fe200078ec0ff */
[-C--:B------:R-:W-:Y:S01]  /*c280*/  FMUL.FTZ R39, R39, R169.reuse ;  /* 0x000000a927277220 */ /* 0x080fe20000410000 */
[----:B------:R-:W-:Y:S01]  /*c290*/  PRMT R23, R177, 0x5410, R174 ;  /* 0x00005410b1177816 */ /* 0x000fe200000000ae */
[----:B------:R-:W-:Y:S01]  /*c2a0*/  @!P6 HFMA2.BF16_V2 R11, -RZ.H0_H0, RZ.H0_H0, -R179.H0_H0 ;  /* 0x200000ffff0be231 */ /* 0x000fe200003409b3 */
[----:B------:R-:W-:Y:S01]  /*c2b0*/  @!P3 PRMT R177, R19, 0x5410, RZ ;  /* 0x0000541013b1b816 */ /* 0x000fe200000000ff */
[----:B------:R-:W-:-:S02]  /*c2c0*/  FMUL.FTZ R42, R42, R169 ;  /* 0x000000a92a2a7220 */ /* 0x000fc40000410000 */
[-C--:B------:R-:W-:Y:S02]  /*c2d0*/  FMUL.FTZ R43, R43, R169.reuse ;  /* 0x000000a92b2b7220 */ /* 0x080fe40000410000 */
[-C--:B------:R-:W-:Y:S01]  /*c2e0*/  FMUL.FTZ R46, R46, R169.reuse ;  /* 0x000000a92e2e7220 */ /* 0x080fe20000410000 */
[----:B-1----:R-:W-:Y:S01]  /*c2f0*/  PRMT R29, R179, 0x5410, R176 ;  /* 0x00005410b31d7816 */ /* 0x002fe200000000b0 */
[-C--:B------:R-:W-:Y:S01]  /*c300*/  FMUL.FTZ R47, R47, R169.reuse ;  /* 0x000000a92f2f7220 */ /* 0x080fe20000410000 */
[----:B------:R-:W-:Y:S01]  /*c310*/  @!P1 PRMT R176, R14, 0x5410, RZ ;  /* 0x000054100eb09816 */ /* 0x000fe200000000ff */
[-C--:B------:R-:W-:Y:S01]  /*c320*/  FMUL.FTZ R50, R50, R169.reuse ;  /* 0x000000a932327220 */ /* 0x080fe20000410000 */
[--C-:B------:R-:W-:Y:S01]  /*c330*/  SHF.R.U32.HI R14, RZ, 0x10, R26.reuse ;  /* 0x00000010ff0e7819 */ /* 0x100fe2000001161a */
[-C--:B------:R-:W-:Y:S01]  /*c340*/  FMUL.FTZ R51, R51, R169.reuse ;  /* 0x000000a933337220 */ /* 0x080fe20000410000 */
[----:B------:R-:W-:Y:S01]  /*c350*/  ISETP.GE.U32.AND P3, PT, R247, R172, PT ;  /* 0x000000acf700720c */ /* 0x000fe20003f66070 */
[----:B------:R-:W-:Y:S01]  /*c360*/  @!P5 HFMA2.BF16_V2 R15, -RZ.H0_H0, RZ.H0_H0, -R174.H0_H0 ;  /* 0x200000ffff0fd231 */ /* 0x000fe200003409ae */
[----:B------:R-:W-:Y:S01]  /*c370*/  LOP3.LUT R14, R14, 0xff, RZ, 0xc0, !PT ;  /* 0x000000ff0e0e7812 */ /* 0x000fe200078ec0ff */
[-C--:B------:R-:W-:Y:S01]  /*c380*/  FMUL.FTZ R54, R54, R169.reuse ;  /* 0x000000a936367220 */ /* 0x080fe20000410000 */
[----:B------:R-:W-:Y:S01]  /*c390*/  SHF.R.U32.HI R172, RZ, 0x18, R26 ;  /* 0x00000018ffac7819 */ /* 0x000fe2000001161a */
[-C--:B------:R-:W-:Y:S01]  /*c3a0*/  FMUL.FTZ R55, R55, R169.reuse ;  /* 0x000000a937377220 */ /* 0x080fe20000410000 */
[----:B------:R-:W-:Y:S01]  /*c3b0*/  @!P6 PRMT R179, R11, 0x5410, RZ ;  /* 0x000054100bb3e816 */ /* 0x000fe200000000ff */
[-C--:B------:R-:W-:Y:S01]  /*c3c0*/  FMUL.FTZ R58, R58, R169.reuse ;  /* 0x000000a93a3a7220 */ /* 0x080fe20000410000 */
[----:B------:R-:W-:Y:S01]  /*c3d0*/  ISETP.GE.U32.AND P6, PT, R247, R14, PT ;  /* 0x0000000ef700720c */ /* 0x000fe20003fc6070 */
[----:B------:R-:W-:Y:S01]  /*c3e0*/  FADD.FTZ R14, R173, R166 ;  /* 0x000000a6ad0e7221 */ /* 0x000fe20000010000 */
[----:B------:R-:W-:Y:S01]  /*c3f0*/  SHF.R.U32.HI R164, RZ, 0x18, R190 ;  /* 0x00000018ffa47819 */ /* 0x000fe200000116be */
[----:B------:R-:W1:Y:S01]  /*c400*/  MUFU.EX2 R167, R170 ;  /* 0x000000aa00a77308 */ /* 0x000e620000000800 */
[----:B------:R-:W-:Y:S01]  /*c410*/  @!P5 PRMT R174, R15, 0x5410, RZ ;  /* 0x000054100faed816 */ /* 0x000fe200000000ff */
[-C--:B------:R-:W-:Y:S01]  /*c420*/  FMUL.FTZ R59, R59, R169.reuse ;  /* 0x000000a93b3b7220 */ /* 0x080fe20000410000 */
[----:B--2---:R-:W-:Y:S01]  /*c430*/  F2FP.BF16.PACK_AB R173, R237, R232 ;  /* 0x000000e8edad723e */ /* 0x004fe200000010ff */
[-C--:B------:R-:W-:Y:S01]  /*c440*/  FMUL.FTZ R62, R62, R169.reuse ;  /* 0x000000a93e3e7220 */ /* 0x080fe20000410000 */
[----:B------:R-:W-:Y:S01]  /*c450*/  ISETP.GE.U32.AND P5, PT, R247, R172, PT ;  /* 0x000000acf700720c */ /* 0x000fe20003fa6070 */
[----:B------:R-:W-:Y:S01]  /*c460*/  FMUL.FTZ R63, R63, R169 ;  /* 0x000000a93f3f7220 */ /* 0x000fe20000410000 */
[----:B------:R-:W-:Y:S01]  /*c470*/  LOP3.LUT R222, R190, 0xffff, RZ, 0xc0, !PT ;  /* 0x0000ffffbede7812 */ /* 0x000fe200078ec0ff */
[----:B------:R-:W-:Y:S01]  /*c480*/  FADD.FTZ R246, R246, R175 ;  /* 0x000000aff6f67221 */ /* 0x000fe20000010000 */
[----:B------:R-:W-:Y:S01]  /*c490*/  ISETP.GE.U32.AND P1, PT, R247, R164, PT ;  /* 0x000000a4f700720c */ /* 0x000fe20003f26070 */
[----:B------:R-:W2:Y:S01]  /*c4a0*/  MUFU.EX2 R166, R168 ;  /* 0x000000a800a67308 */ /* 0x000ea20000000800 */
[----:B------:R-:W-:Y:S01]  /*c4b0*/  PRMT R164, R173, 0x7632, R164 ;  /* 0x00007632ada47816 */ /* 0x000fe200000000a4 */
[----:B------:R-:W-:Y:S01]  /*c4c0*/  @!P3 HFMA2.BF16_V2 R10, -RZ.H0_H0, RZ.H0_H0, -R173.H0_H0 ;  /* 0x200000ffff0ab231 */ /* 0x000fe200003409ad */
[----:B------:R-:W-:Y:S01]  /*c4d0*/  F2FP.BF16.PACK_AB R175, R234, R235 ;  /* 0x000000ebeaaf723e */ /* 0x000fe200000010ff */
[-C--:B------:R-:W-:Y:S01]  /*c4e0*/  FMUL.FTZ R66, R66, R169.reuse ;  /* 0x000000a942427220 */ /* 0x080fe20000410000 */
[----:B------:R-:W-:Y:S01]  /*c4f0*/  SHF.R.U32.HI R222, RZ, 0x8, R222 ;  /* 0x00000008ffde7819 */ /* 0x000fe200000116de */
[-C--:B------:R-:W-:Y:S01]  /*c500*/  FMUL.FTZ R67, R67, R169.reuse ;  /* 0x000000a943437220 */ /* 0x080fe20000410000 */
[----:B------:R-:W-:Y:S01]  /*c510*/  LOP3.LUT R27, R189, UR31, R20, 0x96, !PT ;  /* 0x0000001fbd1b7c12 */ /* 0x000fe2000f8e9614 */
        /* <DEDUP_REMOVED lines=31> */
[----:B------:R-:W-:Y:S01]  /*c710*/  FMUL.FTZ R131, R131, R169 ;  /* 0x000000a983837220 */ /* 0x000fe20000410000 */
[----:B------:R-:W-:Y:S01]  /*c720*/  SHF.R.U32.HI R169, RZ, 0x10, R190 ;  /* 0x00000010ffa97819 */ /* 0x000fe200000116be */
[----:B------:R-:W-:Y:S01]  /*c730*/  @!P2 HFMA2.BF16_V2 R9, -RZ.H0_H0, RZ.H0_H0, -R164.H0_H0 ;  /* 0x200000ffff09a231 */ /* 0x000fe200003409a4 */
[----:B------:R-:W-:Y:S01]  /*c740*/  PRMT R26, R173, 0x5410, R164 ;  /* 0x00005410ad1a7816 */ /* 0x000fe200000000a4 */
[----:B------:R-:W-:Y:S01]  /*c750*/  STG.E.U16 [R230.64+-0x80], R242 ;  /* 0xffff80f2e6007986 */ /* 0x000fe2000c101510 */
[----:B------:R-:W-:Y:S01]  /*c760*/  PRMT R172, R175, 0x7632, R172 ;  /* 0x00007632afac7816 */ /* 0x000fe200000000ac */
[----:B------:R-:W-:Y:S01]  /*c770*/  FADD.FTZ R171, R171, R246 ;  /* 0x000000f6abab7221 */ /* 0x000fe20000010000 */
[----:B------:R-:W-:Y:S01]  /*c780*/  @!P3 PRMT R173, R10, 0x5410, RZ ;  /* 0x000054100aadb816 */ /* 0x000fe200000000ff */
[----:B------:R-:W-:Y:S01]  /*c790*/  FADD.FTZ R239, R239, R14 ;  /* 0x0000000eefef7221 */ /* 0x000fe20000010000 */
[----:B------:R-:W-:Y:S01]  /*c7a0*/  LOP3.LUT R222, R222, 0xffff, RZ, 0xc0, !PT ;  /* 0x0000ffffdede7812 */ /* 0x000fe200078ec0ff */
[----:B------:R-:W-:Y:S01]  /*c7b0*/  IMAD R27, R27, -0x2daee0ad, RZ ;  /* 0xd2511f531b1b7824 */ /* 0x000fe200078e02ff */
[----:B------:R-:W-:Y:S01]  /*c7c0*/  LOP3.LUT R10, R169, 0xff, RZ, 0xc0, !PT ;  /* 0x000000ffa90a7812 */ /* 0x000fe200078ec0ff */
[----:B------:R-:W-:Y:S01]  /*c7d0*/  IMAD.WIDE.U32 R14, R244, -0x2daee0ad, RZ ;  /* 0xd2511f53f40e7825 */ /* 0x000fe200078e00ff */
[----:B------:R-:W-:Y:S01]  /*c7e0*/  @!P2 PRMT R164, R9, 0x5410, RZ ;  /* 0x0000541009a4a816 */ /* 0x000fe200000000ff */
[----:B------:R-:W-:Y:S01]  /*c7f0*/  @!P5 HFMA2.BF16_V2 R0, -RZ.H0_H0, RZ.H0_H0, -R172.H0_H0 ;  /* 0x200000ffff00d231 */ /* 0x000fe200003409ac */
[C---:B------:R-:W-:Y:S01]  /*c800*/  ISETP.GE.U32.AND P3, PT, R247.reuse, R222, PT ;  /* 0x000000def700720c */ /* 0x040fe20003f66070 */
[----:B------:R-:W-:Y:S01]  /*c810*/  FADD.FTZ R222, R24, R171 ;  /* 0x000000ab18de7221 */ /* 0x000fe20000010000 */
[----:B------:R-:W-:Y:S01]  /*c820*/  ISETP.GE.U32.AND P2, PT, R247, R10, PT ;  /* 0x0000000af700720c */ /* 0x000fe20003f46070 */
[----:B------:R-:W-:Y:S01]  /*c830*/  STG.E.U16 [R230.64+-0x7e], R245 ;  /* 0xffff82f5e6007986 */ /* 0x000fe2000c101510 */
[----:B-1----:R-:W-:-:S02]  /*c840*/  F2FP.BF16.PACK_AB R171, R167, R236 ;  /* 0x000000eca7ab723e */ /* 0x002fc400000010ff */
[----:B------:R-:W-:Y:S01]  /*c850*/  LOP3.LUT R10, R15, UR34, R27, 0x96, !PT ;  /* 0x000000220f0a7c12 */ /* 0x000fe2000f8e961b */
[----:B------:R4:W5:Y:S01]  /*c860*/  LDL.LU.64 R194, [R1+0x88] ;  /* 0x0000880001c27983 */ /* 0x0009620000300a00 */
[----:B------:R-:W-:Y:S02]  /*c870*/  PRMT R25, R175, 0x5410, R172 ;  /* 0x00005410af197816 */ /* 0x000fe400000000ac */
[----:B------:R-:W-:Y:S01]  /*c880*/  @!P5 PRMT R172, R0, 0x5410, RZ ;  /* 0x0000541000acd816 */ /* 0x000fe200000000ff */
[----:B------:R-:W-:Y:S01]  /*c890*/  @!P4 HFMA2.BF16_V2 R5, -RZ.H0_H0, RZ.H0_H0, -R171.H0_H0 ;  /* 0x200000ffff05c231 */ /* 0x000fe200003409ab */
[----:B--2---:R-:W-:Y:S01]  /*c8a0*/  F2FP.BF16.PACK_AB R0, R166, R233 ;  /* 0x000000e9a600723e */ /* 0x004fe200000010ff */
[----:B------:R-:W-:Y:S01]  /*c8b0*/  IMAD.WIDE.U32 R10, R10, -0x326172a9, RZ ;  /* 0xcd9e8d570a0a7825 */ /* 0x000fe200078e00ff */
[----:B------:R-:W-:Y:S01]  /*c8c0*/  PRMT R170, R171, 0x7632, R170 ;  /* 0x00007632abaa7816 */ /* 0x000fe200000000aa */
[----:B------:R-:W-:Y:S01]  /*c8d0*/  @!P6 HFMA2.BF16_V2 R8, -RZ.H0_H0, RZ.H0_H0, -R175.H0_H0 ;  /* 0x200000ffff08e231 */ /* 0x000fe200003409af */
[----:B------:R-:W-:Y:S01]  /*c8e0*/  PRMT R27, R247, 0x7054, R247 ;  /* 0x00007054f71b7816 */ /* 0x000fe200000000f7 */
[----:B------:R-:W-:Y:S01]  /*c8f0*/  @!P1 HFMA2.BF16_V2 R6, -RZ.H0_H0, RZ.H0_H0, -R0.H1_H1 ;  /* 0x200000ffff069231 */ /* 0x000fe20000360900 */
[----:B------:R-:W-:-:S02]  /*c900*/  PRMT R24, R171, 0x5410, R170 ;  /* 0x00005410ab187816 */ /* 0x000fc400000000aa */
[----:B------:R-:W-:Y:S02]  /*c910*/  LOP3.LUT R28, R31, UR4, R28, 0x96, !PT ;  /* 0x000000041f1c7c12 */ /* 0x000fe4000f8e961c */
[----:B------:R-:W-:Y:S01]  /*c920*/  LOP3.LUT R30, R21, UR33, R30, 0x96, !PT ;  /* 0x00000021151e7c12 */ /* 0x000fe2000f8e961e */
[----:B------:R-:W-:Y:S01]  /*c930*/  FADD.FTZ R232, R232, R239 ;  /* 0x000000efe8e87221 */ /* 0x000fe20000010000 */
[----:B------:R-:W-:Y:S01]  /*c940*/  @!P4 PRMT R171, R5, 0x5410, RZ ;  /* 0x0000541005abc816 */ /* 0x000fe200000000ff */
[----:B------:R-:W-:Y:S01]  /*c950*/  @!P2 HFMA2.BF16_V2 R7, -RZ.H0_H0, RZ.H0_H0, -R0.H0_H0 ;  /* 0x200000ffff07a231 */ /* 0x000fe20000340900 */
[----:B------:R-:W-:Y:S01]  /*c960*/  LOP3.LUT R5, R11, UR14, R238, 0x96, !PT ;  /* 0x0000000e0b057c12 */ /* 0x000fe2000f8e96ee */
[----:B------:R-:W-:Y:S01]  /*c970*/  @!P3 HFMA2.BF16_V2 R4, -RZ.H0_H0, RZ.H0_H0, -R170.H0_H0 ;  /* 0x200000ffff04b231 */ /* 0x000fe200003409aa */
[----:B------:R-:W-:Y:S01]  /*c980*/  @P1 PRMT R168, R0, 0x7632, R168 ;  /* 0x0000763200a81816 */ /* 0x000fe200000000a8 */
[----:B------:R4:W5:Y:S01]  /*c990*/  LDL.LU.64 R192, [R1+0x80] ;  /* 0x0000800001c07983 */ /* 0x0009620000300a00 */
[----:B------:R-:W-:-:S02]  /*c9a0*/  @!P1 PRMT R168, R6, 0x5410, RZ ;  /* 0x0000541006a89816 */ /* 0x000fc400000000ff */
[----:B------:R-:W-:Y:S02]  /*c9b0*/  SHF.R.U32.HI R6, RZ, 0x10, R5 ;  /* 0x00000010ff067819 */ /* 0x000fe40000011605 */
[----:B------:R-:W-:Y:S02]  /*c9c0*/  @P2 PRMT R169, R0, 0x7610, R169 ;  /* 0x0000761000a92816 */ /* 0x000fe400000000a9 */
[----:B------:R-:W-:Y:S02]  /*c9d0*/  @!P6 PRMT R175, R8, 0x5410, RZ ;  /* 0x0000541008afe816 */ /* 0x000fe400000000ff */
[----:B------:R-:W-:Y:S01]  /*c9e0*/  LOP3.LUT R9, R10, 0xff, RZ, 0xc0, !PT ;  /* 0x000000ff0a097812 */ /* 0x000fe200078ec0ff */
[----:B------:R-:W-:Y:S01]  /*c9f0*/  IMAD.MOV.U32 R239, RZ, RZ, c[0x0][0x228] ;  /* 0x00008a00ffef7624 */ /* 0x000fe200078e00ff */
[----:B------:R-:W-:Y:S01]  /*ca00*/  @!P2 PRMT R169, R7, 0x5410, RZ ;  /* 0x0000541007a9a816 */ /* 0x000fe200000000ff */
[----:B------:R4:W5:Y:S01]  /*ca10*/  LDL.LU.64 R190, [R1+0x78] ;  /* 0x0000780001be7983 */ /* 0x0009620000300a00 */
[----:B------:R-:W-:-:S02]  /*ca20*/  @!P3 PRMT R170, R4, 0x5410, RZ ;  /* 0x0000541004aab816 */ /* 0x000fc400000000ff */
[----:B------:R-:W-:Y:S02]  /*ca30*/  LOP3.LUT R7, R5, 0xffff, RZ, 0xc0, !PT ;  /* 0x0000ffff05077812 */ /* 0x000fe400078ec0ff */
[----:B------:R-:W-:Y:S02]  /*ca40*/  LOP3.LUT R6, R6, 0xff, RZ, 0xc0, !PT ;  /* 0x000000ff06067812 */ /* 0x000fe400078ec0ff */
[----:B------:R-:W-:Y:S01]  /*ca50*/  SHF.R.U32.HI R8, RZ, 0x10, R10 ;  /* 0x00000010ff087819 */ /* 0x000fe2000001160a */
[----:B------:R-:W-:Y:S01]  /*ca60*/  IMAD.SHL.U32 R239, R239, 0x8, RZ ;  /* 0x00000008efef7824 */ /* 0x000fe200078e00ff */
[----:B------:R-:W-:Y:S01]  /*ca70*/  LOP3.LUT R4, R5, 0xff, RZ, 0xc0, !PT ;  /* 0x000000ff05047812 */ /* 0x000fe200078ec0ff */
[----:B------:R4:W5:Y:S01]  /*ca80*/  LDL.LU.64 R188, [R1+0x70] ;  /* 0x0000700001bc7983 */ /* 0x0009620000300a00 */
[----:B------:R-:W-:Y:S02]  /*ca90*/  SHF.R.U32.HI R5, RZ, 0x18, R5 ;  /* 0x00000018ff057819 */ /* 0x000fe40000011605 */
[----:B------:R-:W-:-:S02]  /*caa0*/  SHF.R.U32.HI R7, RZ, 0x8, R7 ;  /* 0x00000008ff077819 */ /* 0x000fc40000011607 */
[----:B------:R-:W-:Y:S02]  /*cab0*/  PRMT R6, R6, 0x5410, R5 ;  /* 0x0000541006067816 */ /* 0x000fe40000000005 */
[----:B------:R-:W-:Y:S02]  /*cac0*/  PRMT R4, R4, 0x5410, R7 ;  /* 0x0000541004047816 */ /* 0x000fe40000000007 */
[----:B------:R-:W-:Y:S01]  /*cad0*/  SHF.R.U32.HI R7, RZ, 0x18, R10 ;  /* 0x00000018ff077819 */ /* 0x000fe2000001160a */
[----:B------:R-:W-:Y:S01]  /*cae0*/  HSET2.LE.AND R5, R6, R27, PT ;  /* 0x0000001b06057233 */ /* 0x000fe20003803000 */
[----:B------:R-:W-:Y:S02]  /*caf0*/  LOP3.LUT R8, R8, 0xff, RZ, 0xc0, !PT ;  /* 0x000000ff08087812 */ /* 0x000fe400078ec0ff */
[----:B------:R-:W-:Y:S02]  /*cb00*/  LOP3.LUT R6, R10, 0xffff, RZ, 0xc0, !PT ;  /* 0x0000ffff0a067812 */ /* 0x000fe400078ec0ff */
[----:B------:R-:W-:-:S02]  /*cb10*/  PRMT R8, R8, 0x5410, R7 ;  /* 0x0000541008087816 */ /* 0x000fc40000000007 */
[----:B------:R-:W-:-:S03]  /*cb20*/  SHF.R.U32.HI R6, RZ, 0x8, R6 ;  /* 0x00000008ff067819 */ /* 0x000fc60000011606 */
[--C-:B------:R-:W-:Y:S01]  /*cb30*/  HSET2.LE.AND R7, R8, R27.reuse, PT ;  /* 0x0000001b08077233 */ /* 0x100fe20003803000 */
[----:B------:R-:W-:Y:S02]  /*cb40*/  PRMT R6, R9, 0x5410, R6 ;  /* 0x0000541009067816 */ /* 0x000fe40000000006 */
[----:B------:R-:W1:Y:S01]  /*cb50*/  LDSM.16.MT88.4 R8, [R208+0x10000] ;  /* 0x01000000d008783b */ /* 0x000e620000004200 */
[--C-:B------:R-:W-:Y:S02]  /*cb60*/  HSET2.LE.AND R4, R4, R27.reuse, PT ;  /* 0x0000001b04047233 */ /* 0x100fe40003803000 */
[----:B------:R-:W-:Y:S01]  /*cb70*/  HSET2.LE.AND R6, R6, R27, PT ;  /* 0x0000001b06067233 */ /* 0x000fe20003803000 */
[----:B------:R-:W-:Y:S02]  /*cb80*/  LOP3.LUT R5, R5, R240, RZ, 0xc0, !PT ;  /* 0x000000f005057212 */ /* 0x000fe400078ec0ff */
[----:B------:R-:W-:Y:S02]  /*cb90*/  LOP3.LUT R4, R4, R241, RZ, 0xc0, !PT ;  /* 0x000000f104047212 */ /* 0x000fe400078ec0ff */
[----:B------:R-:W-:-:S02]  /*cba0*/  LOP3.LUT R6, R6, R35, RZ, 0xc0, !PT ;  /* 0x0000002306067212 */ /* 0x000fc400078ec0ff */
[----:B------:R-:W-:-:S07]  /*cbb0*/  LOP3.LUT R7, R7, R34, RZ, 0xc0, !PT ;  /* 0x0000002207077212 */ /* 0x000fce00078ec0ff */
[C---:B-1----:R-:W-:Y:S08]  /*cbc0*/  HMMA.16816.F32.BF16 R132, R4.reuse, R8, R132 ;  /* 0x000000080484723c */ /* 0x042ff00000041884 */
[C---:B------:R-:W-:Y:S01]  /*cbd0*/  HMMA.16816.F32.BF16 R136, R4.reuse, R10, R136 ;  /* 0x0000000a0488723c */ /* 0x040fe20000041888 */
[----:B------:R-:W1:Y:S07]  /*cbe0*/  LDSM.16.MT88.4 R8, [R206+0x10000] ;  /* 0x01000000ce08783b */ /* 0x000e6e0000004200 */
        /* <DEDUP_REMOVED lines=43> */
[----:B------:R-:W-:Y:S07]  /*cea0*/  HMMA.16816.F32.BF16 R128, R4, R10, R128 ;  /* 0x0000000a0480723c */ /* 0x000fee0000041880 */
[----:B------:R-:W-:-:S05]  /*ceb0*/  IMAD.WIDE.U32 R4, R13, -0x2daee0ad, RZ ;  /* 0xd2511f530d047825 */ /* 0x000fca00078e00ff */
[----:B------:R-:W-:Y:S02]  /*cec0*/  LOP3.LUT R7, R5, UR13, R14, 0x96, !PT ;  /* 0x0000000d05077c12 */ /* 0x000fe4000f8e960e */
[C---:B------:R-:W-:Y:S02]  /*ced0*/  LOP3.LUT R5, R4.reuse, 0xffff, RZ, 0xc0, !PT ;  /* 0x0000ffff04057812 */ /* 0x040fe400078ec0ff */
[----:B------:R-:W-:Y:S02]  /*cee0*/  LOP3.LUT R6, R4, 0xff, RZ, 0xc0, !PT ;  /* 0x000000ff04067812 */ /* 0x000fe400078ec0ff */
[----:B------:R-:W-:-:S04]  /*cef0*/  SHF.R.U32.HI R5, RZ, 0x8, R5 ;  /* 0x00000008ff057819 */ /* 0x000fc80000011605 */
[----:B------:R-:W-:Y:S02]  /*cf00*/  PRMT R6, R6, 0x5410, R5 ;  /* 0x0000541006067816 */ /* 0x000fe40000000005 */
[C---:B------:R-:W-:Y:S02]  /*cf10*/  LOP3.LUT R5, R7.reuse, 0xffff, RZ, 0xc0, !PT ;  /* 0x0000ffff07057812 */ /* 0x040fe400078ec0ff */
[--C-:B------:R-:W-:Y:S02]  /*cf20*/  SHF.R.U32.HI R34, RZ, 0x10, R4.reuse ;  /* 0x00000010ff227819 */ /* 0x100fe40000011604 */
[----:B------:R-:W-:Y:S02]  /*cf30*/  SHF.R.U32.HI R9, RZ, 0x18, R4 ;  /* 0x00000018ff097819 */ /* 0x000fe40000011604 */
[----:B------:R-:W-:Y:S02]  /*cf40*/  SHF.R.U32.HI R5, RZ, 0x8, R5 ;  /* 0x00000008ff057819 */ /* 0x000fe40000011605 */
[----:B------:R-:W-:-:S02]  /*cf50*/  LOP3.LUT R4, R7, 0xff, RZ, 0xc0, !PT ;  /* 0x000000ff07047812 */ /* 0x000fc400078ec0ff */
[----:B------:R-:W-:Y:S02]  /*cf60*/  SHF.R.U32.HI R240, RZ, 0x10, R7 ;  /* 0x00000010fff07819 */ /* 0x000fe40000011607 */
[----:B------:R-:W-:Y:S02]  /*cf70*/  PRMT R4, R4, 0x5410, R5 ;  /* 0x0000541004047816 */ /* 0x000fe40000000005 */
[----:B------:R-:W-:Y:S02]  /*cf80*/  SHF.R.U32.HI R7, RZ, 0x18, R7 ;  /* 0x00000018ff077819 */ /* 0x000fe40000011607 */
[----:B------:R-:W-:Y:S02]  /*cf90*/  LOP3.LUT R34, R34, 0xff, RZ, 0xc0, !PT ;  /* 0x000000ff22227812 */ /* 0x000fe400078ec0ff */
[----:B------:R-:W-:Y:S01]  /*cfa0*/  LOP3.LUT R240, R240, 0xff, RZ, 0xc0, !PT ;  /* 0x000000fff0f07812 */ /* 0x000fe200078ec0ff */
[----:B------:R-:W-:Y:S01]  /*cfb0*/  HSET2.LE.AND R5, R4, R27, PT ;  /* 0x0000001b04057233 */ /* 0x000fe20003803000 */
[----:B------:R-:W-:-:S02]  /*cfc0*/  PRMT R34, R34, 0x5410, R9 ;  /* 0x0000541022227816 */ /* 0x000fc40000000009 */
[----:B------:R-:W-:Y:S01]  /*cfd0*/  PRMT R240, R240, 0x5410, R7 ;  /* 0x00005410f0f07816 */ /* 0x000fe20000000007 */
[--C-:B------:R-:W-:Y:S01]  /*cfe0*/  HSET2.LE.AND R6, R6, R27.reuse, PT ;  /* 0x0000001b06067233 */ /* 0x100fe20003803000 */
[----:B------:R-:W-:Y:S01]  /*cff0*/  LOP3.LUT R4, R5, R12, RZ, 0xc0, !PT ;  /* 0x0000000c05047212 */ /* 0x000fe200078ec0ff */
[--C-:B------:R-:W-:Y:S01]  /*d000*/  HSET2.LE.AND R7, R34, R27.reuse, PT ;  /* 0x0000001b22077233 */ /* 0x100fe20003803000 */
[----:B------:R-:W-:Y:S01]  /*d010*/  LDSM.16.MT88.4 R8, [R208+0x10800] ;  /* 0x01080000d008783b */ /* 0x000fe20000004200 */
[----:B------:R-:W-:Y:S01]  /*d020*/  HSET2.LE.AND R5, R240, R27, PT ;  /* 0x0000001bf0057233 */ /* 0x000fe20003803000 */
[----:B------:R-:W-:Y:S02]  /*d030*/  LOP3.LUT R6, R6, R17, RZ, 0xc0, !PT ;  /* 0x0000001106067212 */ /* 0x000fe400078ec0ff */
[----:B------:R-:W-:Y:S01]  /*d040*/  LOP3.LUT R7, R7, R16, RZ, 0xc0, !PT ;  /* 0x0000001007077212 */ /* 0x000fe200078ec0ff */
[----:B------:R-:W-:Y:S01]  /*d050*/  LDSM.16.MT88.4 R12, [R206+0x10800] ;  /* 0x01080000ce0c783b */ /* 0x000fe20000004200 */
[----:B------:R-:W-:-:S03]  /*d060*/  LOP3.LUT R5, R5, R18, RZ, 0xc0, !PT ;  /* 0x0000001205057212 */ /* 0x000fc600078ec0ff */
[----:B------:R-:W1:Y:S04]  /*d070*/  LDSM.16.MT88.4 R16, [R205+0x10800] ;  /* 0x01080000cd10783b */ /* 0x000e680000004200 */
[C---:B-1----:R-:W-:Y:S08]  /*d080*/  HMMA.16816.F32.BF16 R148, R4.reuse, R16, R148 ;  /* 0x000000100494723c */ /* 0x042ff00000041894 */
[C---:B------:R-:W-:Y:S01]  /*d090*/  HMMA.16816.F32.BF16 R152, R4.reuse, R18, R152 ;  /* 0x000000120498723c */ /* 0x040fe20000041898 */
[----:B------:R-:W1:Y:S07]  /*d0a0*/  LDSM.16.MT88.4 R16, [R208+0x12800] ;  /* 0x01280000d010783b */ /* 0x000e6e0000004200 */
[C---:B-1----:R-:W-:Y:S08]  /*d0b0*/  HMMA.16816.F32.BF16 R36, R4.reuse, R16, R36 ;  /* 0x000000100424723c */ /* 0x042ff00000041824 */
[C---:B------:R-:W-:Y:S01]  /*d0c0*/  HMMA.16816.F32.BF16 R40, R4.reuse, R18, R40 ;  /* 0x000000120428723c */ /* 0x040fe20000041828 */
[----:B------:R-:W1:Y:S07]  /*d0d0*/  LDSM.16.MT88.4 R16, [R205+0x12800] ;  /* 0x01280000cd10783b */ /* 0x000e6e0000004200 */
[C---:B------:R-:W-:Y:S08]  /*d0e0*/  HMMA.16816.F32.BF16 R132, R4.reuse, R8, R132 ;  /* 0x000000080484723c */ /* 0x040ff00000041884 */
[C---:B------:R-:W-:Y:S01]  /*d0f0*/  HMMA.16816.F32.BF16 R136, R4.reuse, R10, R136 ;  /* 0x0000000a0488723c */ /* 0x040fe20000041888 */
[----:B------:R-:W2:Y:S07]  /*d100*/  LDSM.16.MT88.4 R8, [R204+0x10800] ;  /* 0x01080000cc08783b */ /* 0x000eae0000004200 */
        /* <DEDUP_REMOVED lines=27> */
[C---:B-1----:R-:W-:Y:S08]  /*d2c0*/  HMMA.16816.F32.BF16 R100, R4.reuse, R16, R100 ;  /* 0x000000100464723c */ /* 0x042ff00000041864 */
[----:B------:R-:W-:Y:S01]  /*d2d0*/  HMMA.16816.F32.BF16 R104, R4, R18, R104 ;  /* 0x000000120468723c */ /* 0x000fe20000041868 */
[----:B------:R-:W1:Y:S01]  /*d2e0*/  LDSM.16.MT88.4 R16, [R205+0x16800] ;  /* 0x01680000cd10783b */ /* 0x000e620000004200 */
[----:B------:R-:W-:-:S04]  /*d2f0*/  IMAD.WIDE.U32 R34, R28, -0x2daee0ad, RZ ;  /* 0xd2511f531c227825 */ /* 0x000fc800078e00ff */
[----:B------:R-:W-:Y:S01]  /*d300*/  IMAD.WIDE.U32 R240, R30, -0x2daee0ad, RZ ;  /* 0xd2511f531ef07825 */ /* 0x000fe200078e00ff */
[----:B------:R-:W-:-:S04]  /*d310*/  LOP3.LUT R22, R35, UR32, R22, 0x96, !PT ;  /* 0x0000002023167c12 */ /* 0x000fc8000f8e9616 */
[----:B------:R-:W-:Y:S01]  /*d320*/  LOP3.LUT R34, R241, UR29, R34, 0x96, !PT ;  /* 0x0000001df1227c12 */ /* 0x000fe2000f8e9622 */
[----:B------:R-:W-:-:S04]  /*d330*/  IMAD.WIDE.U32 R30, R22, -0x326172a9, RZ ;  /* 0xcd9e8d57161e7825 */ /* 0x000fc800078e00ff */
[----:B------:R-:W-:Y:S01]  /*d340*/  IMAD.WIDE.U32 R34, R34, -0x326172a9, RZ ;  /* 0xcd9e8d5722227825 */ /* 0x000fe200078e00ff */
[----:B------:R-:W-:-:S04]  /*d350*/  LOP3.LUT R20, R31, UR31, R20, 0x96, !PT ;  /* 0x0000001f1f147c12 */ /* 0x000fc8000f8e9614 */
[----:B------:R-:W-:Y:S01]  /*d360*/  LOP3.LUT R30, R35, UR27, R30, 0x96, !PT ;  /* 0x0000001b231e7c12 */ /* 0x000fe2000f8e961e */
[----:B------:R-:W-:-:S04]  /*d370*/  IMAD.WIDE.U32 R20, R20, -0x2daee0ad, RZ ;  /* 0xd2511f5314147825 */ /* 0x000fc800078e00ff */
[----:B------:R-:W-:Y:S01]  /*d380*/  IMAD.WIDE.U32 R30, R30, -0x2daee0ad, RZ ;  /* 0xd2511f531e1e7825 */ /* 0x000fe200078e00ff */
[----:B---3--:R-:W-:Y:S01]  /*d390*/  HMMA.16816.F32.BF16 R108, R4, R12, R108 ;  /* 0x0000000c046c723c */ /* 0x008fe2000004186c */
[----:B------:R-:W-:-:S07]  /*d3a0*/  LOP3.LUT R240, R21, UR23, R240, 0x96, !PT ;  /* 0x0000001715f07c12 */ /* 0x000fce000f8e96f0 */
[C---:B------:R-:W-:Y:S08]  /*d3b0*/  HMMA.16816.F32.BF16 R112, R4.reuse, R14, R112 ;  /* 0x0000000e0470723c */ /* 0x040ff00000041870 */
[C---:B-1----:R-:W-:Y:S08]  /*d3c0*/  HMMA.16816.F32.BF16 R116, R4.reuse, R16, R116 ;  /* 0x000000100474723c */ /* 0x042ff00000041874 */
[C---:B------:R-:W-:Y:S08]  /*d3d0*/  HMMA.16816.F32.BF16 R120, R4.reuse, R18, R120 ;  /* 0x000000120478723c */ /* 0x040ff00000041878 */
[C---:B------:R-:W-:Y:S08]  /*d3e0*/  HMMA.16816.F32.BF16 R124, R4.reuse, R8, R124 ;  /* 0x00000008047c723c */ /* 0x040ff0000004187c */
[----:B------:R-:W-:Y:S01]  /*d3f0*/  HMMA.16816.F32.BF16 R128, R4, R10, R128 ;  /* 0x0000000a0480723c */ /* 0x000fe20000041880 */
[----:B------:R-:W-:Y:S01]  /*d400*/  IMAD.WIDE.U32 R240, R240, -0x326172a9, RZ ;  /* 0xcd9e8d57f0f07825 */ /* 0x000fe200078e00ff */
[----:B------:R-:W1:Y:S04]  /*d410*/  LDSM.16.MT88.4 R12, [R205+0x11000] ;  /* 0x01100000cd0c783b */ /* 0x000e680000004200 */
[----:B------:R-:W2:Y:S01]  /*d420*/  LDSM.16.MT88.4 R16, [R206+0x11000] ;  /* 0x01100000ce10783b */ /* 0x000ea20000004200 */
[----:B------:R-:W-:-:S05]  /*d430*/  LOP3.LUT R4, R31, UR34, R20, 0x96, !PT ;  /* 0x000000221f047c12 */ /* 0x000fca000f8e9614 */
[----:B------:R-:W-:-:S05]  /*d440*/  IMAD.WIDE.U32 R8, R4, -0x326172a9, RZ ;  /* 0xcd9e8d5704087825 */ /* 0x000fca00078e00ff */
[C---:B------:R-:W-:Y:S02]  /*d450*/  LOP3.LUT R5, R8.reuse, 0xffff, RZ, 0xc0, !PT ;  /* 0x0000ffff08057812 */ /* 0x040fe400078ec0ff */
[----:B------:R-:W-:Y:S02]  /*d460*/  LOP3.LUT R6, R9, UR14, R240, 0x96, !PT ;  /* 0x0000000e09067c12 */ /* 0x000fe4000f8e96f0 */
[----:B------:R-:W-:Y:S02]  /*d470*/  SHF.R.U32.HI R5, RZ, 0x8, R5 ;  /* 0x00000008ff057819 */ /* 0x000fe40000011605 */
[----:B------:R-:W-:Y:S02]  /*d480*/  LOP3.LUT R4, R8, 0xff, RZ, 0xc0, !PT ;  /* 0x000000ff08047812 */ /* 0x000fe400078ec0ff */
[--C-:B------:R-:W-:Y:S02]  /*d490*/  SHF.R.U32.HI R28, RZ, 0x10, R8.reuse ;  /* 0x00000010ff1c7819 */ /* 0x100fe40000011608 */
[----:B------:R-:W-:-:S02]  /*d4a0*/  SHF.R.U32.HI R9, RZ, 0x18, R8 ;  /* 0x00000018ff097819 */ /* 0x000fc40000011608 */
[----:B------:R-:W-:Y:S02]  /*d4b0*/  LOP3.LUT R8, R6, 0xffff, RZ, 0xc0, !PT ;  /* 0x0000ffff06087812 */ /* 0x000fe400078ec0ff */
[----:B------:R-:W-:Y:S02]  /*d4c0*/  PRMT R4, R4, 0x5410, R5 ;  /* 0x0000541004047816 */ /* 0x000fe40000000005 */
[----:B------:R-:W-:Y:S02]  /*d4d0*/  SHF.R.U32.HI R5, RZ, 0x10, R6 ;  /* 0x00000010ff057819 */ /* 0x000fe40000011606 */
[----:B------:R-:W-:Y:S02]  /*d4e0*/  LOP3.LUT R7, R6, 0xff, RZ, 0xc0, !PT ;  /* 0x000000ff06077812 */ /* 0x000fe400078ec0ff */
[----:B------:R-:W-:Y:S02]  /*d4f0*/  SHF.R.U32.HI R8, RZ, 0x8, R8 ;  /* 0x00000008ff087819 */ /* 0x000fe40000011608 */
[----:B------:R-:W-:-:S02]  /*d500*/  SHF.R.U32.HI R6, RZ, 0x18, R6 ;  /* 0x00000018ff067819 */ /* 0x000fc40000011606 */
[----:B------:R-:W-:Y:S02]  /*d510*/  LOP3.LUT R5, R5, 0xff, RZ, 0xc0, !PT ;  /* 0x000000ff05057812 */ /* 0x000fe400078ec0ff */
[----:B------:R-:W-:Y:S02]  /*d520*/  PRMT R8, R7, 0x5410, R8 ;  /* 0x0000541007087816 */ /* 0x000fe40000000008 */
[----:B------:R-:W-:Y:S02]  /*d530*/  PRMT R6, R5, 0x5410, R6 ;  /* 0x0000541005067816 */ /* 0x000fe40000000006 */
[----:B------:R-:W-:Y:S01]  /*d540*/  LOP3.LUT R28, R28, 0xff, RZ, 0xc0, !PT ;  /* 0x000000ff1c1c7812 */ /* 0x000fe200078ec0ff */
[--C-:B------:R-:W-:Y:S02]  /*d550*/  HSET2.LE.AND R8, R8, R27.reuse, PT ;  /* 0x0000001b08087233 */ /* 0x100fe40003803000 */
[--C-:B------:R-:W-:Y:S01]  /*d560*/  HSET2.LE.AND R5, R6, R27.reuse, PT ;  /* 0x0000001b06057233 */ /* 0x100fe20003803000 */
[----:B------:R-:W-:Y:S01]  /*d570*/  PRMT R28, R28, 0x5410, R9 ;  /* 0x000054101c1c7816 */ /* 0x000fe20000000009 */
[----:B------:R-:W-:Y:S01]  /*d580*/  HSET2.LE.AND R6, R4, R27, PT ;  /* 0x0000001b04067233 */ /* 0x000fe20003803000 */
[----:B------:R-:W-:-:S02]  /*d590*/  LOP3.LUT R4, R8, R33, RZ, 0xc0, !PT ;  /* 0x0000002108047212 */ /* 0x000fc400078ec0ff */
[----:B------:R-:W3:Y:S02]  /*d5a0*/  LDSM.16.MT88.4 R8, [R204+0x11000] ;  /* 0x01100000cc08783b */ /* 0x000ee40000004200 */
[----:B------:R-:W-:Y:S02]  /*d5b0*/  LOP3.LUT R6, R6, R23, RZ, 0xc0, !PT ;  /* 0x0000001706067212 */ /* 0x000fe400078ec0ff */
[----:B------:R-:W4:Y:S01]  /*d5c0*/  LDSM.16.MT88.4 R20, [R208+0x11000] ;  /* 0x01100000d014783b */ /* 0x000f220000004200 */
[----:B------:R-:W-:Y:S01]  /*d5d0*/  HSET2.LE.AND R28, R28, R27, PT ;  /* 0x0000001b1c1c7233 */ /* 0x000fe20003803000 */
[----:B------:R-:W-:-:S04]  /*d5e0*/  LOP3.LUT R5, R5, R32, RZ, 0xc0, !PT ;  /* 0x0000002005057212 */ /* 0x000fc800078ec0ff */
[----:B------:R-:W-:-:S07]  /*d5f0*/  LOP3.LUT R7, R28, R29, RZ, 0xc0, !PT ;  /* 0x0000001d1c077212 */ /* 0x000fce00078ec0ff */
[C---:B-1----:R-:W-:Y:S08]  /*d600*/  HMMA.16816.F32.BF16 R148, R4.reuse, R12, R148 ;  /* 0x0000000c0494723c */ /* 0x042ff00000041894 */
[C---:B------:R-:W-:Y:S01]  /*d610*/  HMMA.16816.F32.BF16 R152, R4.reuse, R14, R152 ;  /* 0x0000000e0498723c */ /* 0x040fe20000041898 */
[----:B------:R-:W1:Y:S07]  /*d620*/  LDSM.16.MT88.4 R12, [R205+0x13000] ;  /* 0x01300000cd0c783b */ /* 0x000e6e0000004200 */
[C---:B--2---:R-:W-:Y:S08]  /*d630*/  HMMA.16816.F32.BF16 R140, R4.reuse, R16, R140 ;  /* 0x00000010048c723c */ /* 0x044ff0000004188c */
        /* <DEDUP_REMOVED lines=30> */
[----:B------:R-:W-:Y:S01]  /*d820*/  HMMA.16816.F32.BF16 R80, R4, R18, R80 ;  /* 0x000000120450723c */ /* 0x000fe20000041850 */
[----:B------:R-:W4:Y:S01]  /*d830*/  LDSM.16.MT88.4 R16, [R206+0x17000] ;  /* 0x01700000ce10783b */ /* 0x000f220000004200 */
[----:B------:R-:W-:-:S05]  /*d840*/  LOP3.LUT R34, R241, UR5, R34, 0x96, !PT ;  /* 0x00000005f1227c12 */ /* 0x000fca000f8e9622 */
[----:B------:R-:W-:Y:S01]  /*d850*/  IMAD.WIDE.U32 R34, R34, -0x2daee0ad, RZ ;  /* 0xd2511f5322227825 */ /* 0x000fe200078e00ff */
[C---:B-1----:R-:W-:Y:S08]  /*d860*/  HMMA.16816.F32.BF16 R116, R4.reuse, R12, R116 ;  /* 0x0000000c0474723c */ /* 0x042ff00000041874 */
[C---:B------:R-:W-:Y:S01]  /*d870*/  HMMA.16816.F32.BF16 R120, R4.reuse, R14, R120 ;  /* 0x0000000e0478723c */ /* 0x040fe20000041878 */
[----:B------:R-:W1:Y:S07]  /*d880*/  LDSM.16.MT88.4 R12, [R208+0x11800] ;  /* 0x01180000d00c783b */ /* 0x000e6e0000004200 */
[C---:B--2---:R-:W-:Y:S08]  /*d890*/  HMMA.16816.F32.BF16 R124, R4.reuse, R8, R124 ;  /* 0x00000008047c723c */ /* 0x044ff0000004187c */
[----:B------:R-:W-:Y:S01]  /*d8a0*/  HMMA.16816.F32.BF16 R128, R4, R10, R128 ;  /* 0x0000000a0480723c */ /* 0x000fe20000041880 */
[----:B------:R-:W2:Y:S01]  /*d8b0*/  LDSM.16.MT88.4 R8, [R206+0x11800] ;  /* 0x01180000ce08783b */ /* 0x000ea20000004200 */
[----:B------:R-:W-:-:S06]  /*d8c0*/  LOP3.LUT R30, R35, UR13, R30, 0x96, !PT ;  /* 0x0000000d231e7c12 */ /* 0x000fcc000f8e961e */
[C---:B---3--:R-:W-:Y:S08]  /*d8d0*/  HMMA.16816.F32.BF16 R100, R4.reuse, R20, R100 ;  /* 0x000000140464723c */ /* 0x048ff00000041864 */
[C---:B------:R-:W-:Y:S01]  /*d8e0*/  HMMA.16816.F32.BF16 R104, R4.reuse, R22, R104 ;  /* 0x000000160468723c */ /* 0x040fe20000041868 */
[----:B------:R-:W-:Y:S07]  /*d8f0*/  LDSM.16.MT88.4 R20, [R206+0x13800] ;  /* 0x01380000ce14783b */ /* 0x000fee0000004200 */
[C---:B----4-:R-:W-:Y:S08]  /*d900*/  HMMA.16816.F32.BF16 R108, R4.reuse, R16, R108 ;  /* 0x00000010046c723c */ /* 0x050ff0000004186c */
[----:B------:R-:W-:Y:S07]  /*d910*/  HMMA.16816.F32.BF16 R112, R4, R18, R112 ;  /* 0x000000120470723c */ /* 0x000fee0000041870 */
[----:B------:R-:W-:-:S02]  /*d920*/  LOP3.LUT R5, R34, 0xffff, RZ, 0xc0, !PT ;  /* 0x0000ffff22057812 */ /* 0x000fc400078ec0ff */
[----:B------:R-:W-:Y:S02]  /*d930*/  LOP3.LUT R4, R34, 0xff, RZ, 0xc0, !PT ;  /* 0x000000ff22047812 */ /* 0x000fe400078ec0ff */
[----:B------:R-:W-:Y:S02]  /*d940*/  SHF.R.U32.HI R5, RZ, 0x8, R5 ;  /* 0x00000008ff057819 */ /* 0x000fe40000011605 */
[----:B------:R-:W-:Y:S02]  /*d950*/  SHF.R.U32.HI R7, RZ, 0x10, R34 ;  /* 0x00000010ff077819 */ /* 0x000fe40000011622 */
[----:B------:R-:W-:Y:S02]  /*d960*/  PRMT R4, R4, 0x5410, R5 ;  /* 0x0000541004047816 */ /* 0x000fe40000000005 */
[----:B------:R-:W-:Y:S02]  /*d970*/  LOP3.LUT R5, R30, 0xffff, RZ, 0xc0, !PT ;  /* 0x0000ffff1e057812 */ /* 0x000fe400078ec0ff */
[----:B------:R-:W-:-:S02]  /*d980*/  SHF.R.U32.HI R16, RZ, 0x10, R30 ;  /* 0x00000010ff107819 */ /* 0x000fc4000001161e */
[----:B------:R-:W-:Y:S02]  /*d990*/  LOP3.LUT R17, R30, 0xff, RZ, 0xc0, !PT ;  /* 0x000000ff1e117812 */ /* 0x000fe400078ec0ff */
[----:B------:R-:W-:Y:S02]  /*d9a0*/  SHF.R.U32.HI R18, RZ, 0x8, R5 ;  /* 0x00000008ff127819 */ /* 0x000fe40000011605 */
[----:B------:R-:W-:Y:S02]  /*d9b0*/  SHF.R.U32.HI R6, RZ, 0x18, R34 ;  /* 0x00000018ff067819 */ /* 0x000fe40000011622 */
[----:B------:R-:W-:Y:S01]  /*d9c0*/  SHF.R.U32.HI R30, RZ, 0x18, R30 ;  /* 0x00000018ff1e7819 */ /* 0x000fe2000001161e */
[----:B------:R-:W3:Y:S01]  /*d9d0*/  LDSM.16.MT88.4 R32, [R205+0x11800] ;  /* 0x01180000cd20783b */ /* 0x000ee20000004200 */
[----:B------:R-:W-:Y:S02]  /*d9e0*/  LOP3.LUT R7, R7, 0xff, RZ, 0xc0, !PT ;  /* 0x000000ff07077812 */ /* 0x000fe400078ec0ff */
[----:B------:R-:W-:-:S02]  /*d9f0*/  LOP3.LUT R5, R16, 0xff, RZ, 0xc0, !PT ;  /* 0x000000ff10057812 */ /* 0x000fc400078ec0ff */
[----:B------:R-:W-:Y:S02]  /*da00*/  PRMT R6, R7, 0x5410, R6 ;  /* 0x0000541007067816 */ /* 0x000fe40000000006 */
[----:B------:R-:W-:Y:S02]  /*da10*/  PRMT R18, R17, 0x5410, R18 ;  /* 0x0000541011127816 */ /* 0x000fe40000000012 */
[----:B------:R-:W-:Y:S01]  /*da20*/  PRMT R30, R5, 0x5410, R30 ;  /* 0x00005410051e7816 */ /* 0x000fe2000000001e */
[--C-:B------:R-:W-:Y:S02]  /*da30*/  HSET2.LE.AND R6, R6, R27.reuse, PT ;  /* 0x0000001b06067233 */ /* 0x100fe40003803000 */
[--C-:B------:R-:W-:Y:S02]  /*da40*/  HSET2.LE.AND R5, R18, R27.reuse, PT ;  /* 0x0000001b12057233 */ /* 0x100fe40003803000 */
[--C-:B------:R-:W-:Y:S01]  /*da50*/  HSET2.LE.AND R30, R30, R27.reuse, PT ;  /* 0x0000001b1e1e7233 */ /* 0x100fe20003803000 */
[----:B------:R-:W-:Y:S01]  /*da60*/  LOP3.LUT R7, R6, R0, RZ, 0xc0, !PT ;  /* 0x0000000006077212 */ /* 0x000fe200078ec0ff */
[----:B------:R-:W-:Y:S01]  /*da70*/  HSET2.LE.AND R27, R4, R27, PT ;  /* 0x0000001b041b7233 */ /* 0x000fe20003803000 */
[----:B------:R-:W-:Y:S01]  /*da80*/  LOP3.LUT R4, R5, R26, RZ, 0xc0, !PT ;  /* 0x0000001a05047212 */ /* 0x000fe200078ec0ff */
[----:B------:R-:W-:Y:S01]  /*da90*/  LDSM.16.MT88.4 R16, [R205+0x13800] ;  /* 0x01380000cd10783b */ /* 0x000fe20000004200 */
[----:B------:R-:W-:-:S02]  /*daa0*/  LOP3.LUT R5, R30, R25, RZ, 0xc0, !PT ;  /* 0x000000191e057212 */ /* 0x000fc400078ec0ff */
[----:B------:R-:W-:Y:S01]  /*dab0*/  LOP3.LUT R6, R27, R24, RZ, 0xc0, !PT ;  /* 0x000000181b067212 */ /* 0x000fe200078ec0ff */
[----:B------:R-:W4:Y:S04]  /*dac0*/  LDSM.16.MT88.4 R28, [R204+0x11800] ;  /* 0x01180000cc1c783b */ /* 0x000f280000004200 */
[----:B------:R-:W4:Y:S02]  /*dad0*/  LDSM.16.MT88.4 R24, [R208+0x13800] ;  /* 0x01380000d018783b */ /* 0x000f240000004200 */
[C---:B-1----:R-:W-:Y:S08]  /*dae0*/  HMMA.16816.F32.BF16 R132, R4.reuse, R12, R132 ;  /* 0x0000000c0484723c */ /* 0x042ff00000041884 */
[C---:B------:R-:W-:Y:S01]  /*daf0*/  HMMA.16816.F32.BF16 R136, R4.reuse, R14, R136 ;  /* 0x0000000e0488723c */ /* 0x040fe20000041888 */
[----:B------:R-:W1:Y:S07]  /*db00*/  LDSM.16.MT88.4 R12, [R204+0x13800] ;  /* 0x01380000cc0c783b */ /* 0x000e6e0000004200 */
[C---:B--2---:R-:W-:Y:S08]  /*db10*/  HMMA.16816.F32.BF16 R140, R4.reuse, R8, R140 ;  /* 0x00000008048c723c */ /* 0x044ff0000004188c */
[----:B------:R-:W-:Y:S01]  /*db20*/  HMMA.16816.F32.BF16 R144, R4, R10, R144 ;  /* 0x0000000a0490723c */ /* 0x000fe20000041890 */
[----:B------:R-:W2:Y:S01]  /*db30*/  LDSM.16.MT88.4 R8, [R208+0x15800] ;  /* 0x01580000d008783b */ /* 0x000ea20000004200 */
[----:B------:R-:W-:-:S06]  /*db40*/  IMAD.WIDE R238, R239, 0x2, R230 ;  /* 0x00000002efee7825 */ /* 0x000fcc00078e02e6 */
[C---:B---3--:R-:W-:Y:S01]  /*db50*/  HMMA.16816.F32.BF16 R148, R4.reuse, R32, R148 ;  /* 0x000000200494723c */ /* 0x048fe20000041894 */
[----:B------:R-:W-:Y:S04]  /*db60*/  STG.E.U16 [R238.64+-0x80], R243 ;  /* 0xffff80f3ee007986 */ /* 0x000fe8000c101510 */
[----:B------:R-:W-:Y:S03]  /*db70*/  STG.E.U16 [R238.64+-0x7e], R2 ;  /* 0xffff8202ee007986 */ /* 0x000fe6000c101510 */
[C---:B------:R-:W-:Y:S01]  /*db80*/  HMMA.16816.F32.BF16 R152, R4.reuse, R34, R152 ;  /* 0x000000220498723c */ /* 0x040fe20000041898 */
[----:B------:R-:W3:Y:S07]  /*db90*/  LDSM.16.MT88.4 R32, [R206+0x15800] ;  /* 0x01580000ce20783b */ /* 0x000eee0000004200 */
[C---:B----4-:R-:W-:Y:S01]  /*dba0*/  HMMA.16816.F32.BF16 R156, R4.reuse, R28, R156 ;  /* 0x0000001c049c723c */ /* 0x050fe2000004189c */
[----:B------:R-:W-:Y:S07]  /*dbb0*/  STG.E.U16 [R230.64+-0x70], R221 ;  /* 0xffff90dde6007986 */ /* 0x000fee000c101510 */
[C---:B------:R-:W-:Y:S01]  /*dbc0*/  HMMA.16816.F32.BF16 R160, R4.reuse, R30, R160 ;  /* 0x0000001e04a0723c */ /* 0x040fe200000418a0 */
[----:B------:R-:W4:Y:S07]  /*dbd0*/  LDSM.16.MT88.4 R28, [R205+0x15800] ;  /* 0x01580000cd1c783b */ /* 0x000f2e0000004200 */
[C---:B------:R-:W-:Y:S01]  /*dbe0*/  HMMA.16816.F32.BF16 R36, R4.reuse, R24, R36 ;  /* 0x000000180424723c */ /* 0x040fe20000041824 */
[----:B------:R-:W-:Y:S07]  /*dbf0*/  STG.E.U16 [R230.64+-0x6e], R218 ;  /* 0xffff92dae6007986 */ /* 0x000fee000c101510 */
[C---:B------:R-:W-:Y:S01]  /*dc00*/  HMMA.16816.F32.BF16 R40, R4.reuse, R26, R40 ;  /* 0x0000001a0428723c */ /* 0x040fe20000041828 */
[----:B------:R-:W2:Y:S07]  /*dc10*/  LDSM.16.MT88.4 R24, [R204+0x15800] ;  /* 0x01580000cc18783b */ /* 0x000eae0000004200 */
[C---:B------:R-:W-:Y:S01]  /*dc20*/  HMMA.16816.F32.BF16 R44, R4.reuse, R20, R44 ;  /* 0x00000014042c723c */ /* 0x040fe2000004182c */
[----:B------:R-:W-:Y:S07]  /*dc30*/  STG.E.U16 [R238.64+-0x70], R223 ;  /* 0xffff90dfee007986 */ /* 0x000fee000c101510 */
[C---:B------:R-:W-:Y:S01]  /*dc40*/  HMMA.16816.F32.BF16 R48, R4.reuse, R22, R48 ;  /* 0x000000160430723c */ /* 0x040fe20000041830 */
[----:B------:R-:W3:Y:S07]  /*dc50*/  LDSM.16.MT88.4 R20, [R208+0x17800] ;  /* 0x01780000d014783b */ /* 0x000eee0000004200 */
[C---:B------:R-:W-:Y:S01]  /*dc60*/  HMMA.16816.F32.BF16 R52, R4.reuse, R16, R52 ;  /* 0x000000100434723c */ /* 0x040fe20000041834 */
[----:B------:R-:W-:Y:S07]  /*dc70*/  STG.E.U16 [R238.64+-0x6e], R220 ;  /* 0xffff92dcee007986 */ /* 0x000fee000c101510 */
[C---:B------:R-:W-:Y:S01]  /*dc80*/  HMMA.16816.F32.BF16 R56, R4.reuse, R18, R56 ;  /* 0x000000120438723c */ /* 0x040fe20000041838 */
[----:B------:R-:W3:Y:S07]  /*dc90*/  LDSM.16.MT88.4 R16, [R206+0x17800] ;  /* 0x01780000ce10783b */ /* 0x000eee0000004200 */
[C---:B-1----:R-:W-:Y:S01]  /*dca0*/  HMMA.16816.F32.BF16 R60, R4.reuse, R12, R60 ;  /* 0x0000000c043c723c */ /* 0x042fe2000004183c */
[----:B------:R-:W-:Y:S07]  /*dcb0*/  STG.E.U16 [R230.64+-0x60], R217 ;  /* 0xffffa0d9e6007986 */ /* 0x000fee000c101510 */
[C---:B------:R-:W-:Y:S01]  /*dcc0*/  HMMA.16816.F32.BF16 R64, R4.reuse, R14, R64 ;  /* 0x0000000e0440723c */ /* 0x040fe20000041840 */
[----:B------:R-:W1:Y:S07]  /*dcd0*/  LDSM.16.MT88.4 R12, [R205+0x17800] ;  /* 0x01780000cd0c783b */ /* 0x000e6e0000004200 */
[C---:B--2---:R-:W-:Y:S01]  /*dce0*/  HMMA.16816.F32.BF16 R68, R4.reuse, R8, R68 ;  /* 0x000000080444723c */ /* 0x044fe20000041844 */
[----:B------:R-:W-:Y:S07]  /*dcf0*/  STG.E.U16 [R230.64+-0x5e], R186 ;  /* 0xffffa2bae6007986 */ /* 0x000fee000c101510 */
[----:B------:R-:W-:Y:S01]  /*dd00*/  HMMA.16816.F32.BF16 R72, R4, R10, R72 ;  /* 0x0000000a0448723c */ /* 0x000fe20000041848 */
[----:B------:R-:W2:Y:S04]  /*dd10*/  LDSM.16.MT88.4 R8, [R204+0x17800] ;  /* 0x01780000cc08783b */ /* 0x000ea80000004200 */
[----:B------:R-:W-:Y:S04]  /*dd20*/  STG.E.U16 [R238.64+-0x60], R219 ;  /* 0xffffa0dbee007986 */ /* 0x000fe8000c101510 */
        /* <DEDUP_REMOVED lines=12> */
[----:B------:R-:W-:Y:S01]  /*ddf0*/  STG.E.U16 [R238.64+-0x2e], R176 ;  /* 0xffffd2b0ee007986 */ /* 0x000fe2000c101510 */
[----:B------:R-:W-:-:S03]  /*de00*/  IMAD.MOV.U32 R0, RZ, RZ, R3 ;  /* 0x000000ffff007224 */ /* 0x000fc600078e0003 */
[----:B------:R1:W-:Y:S01]  /*de10*/  STG.E.U16 [R230.64+-0x1e], R164 ;  /* 0xffffe2a4e6007986 */ /* 0x0003e2000c101510 */
[----:B------:R-:W-:-:S03]  /*de20*/  @P0 IMAD.MOV.U32 R0, RZ, RZ, R3 ;  /* 0x000000ffff000224 */ /* 0x000fc600078e0003 */
[----:B------:R2:W-:Y:S04]  /*de30*/  STG.E.U16 [R230.64+-0x20], R173 ;  /* 0xffffe0ade6007986 */ /* 0x0005e8000c101510 */
[----:B------:R2:W-:Y:S04]  /*de40*/  STG.E.U16 [R238.64+-0x20], R175 ;  /* 0xffffe0afee007986 */ /* 0x0005e8000c101510 */
[----:B------:R2:W-:Y:S04]  /*de50*/  STG.E.U16 [R238.64+-0x1e], R172 ;  /* 0xffffe2acee007986 */ /* 0x0005e8000c101510 */
[----:B------:R2:W-:Y:S01]  /*de60*/  STG.E.U16 [R230.64+-0x10], R171 ;  /* 0xfffff0abe6007986 */ /* 0x0005e2000c101510 */
[----:B-1----:R-:W-:-:S04]  /*de70*/  IADD3 R164, P1, R230, -0x100, RZ ;  /* 0xffffff00e6a47810 */ /* 0x002fc80007f3e0ff */
[----:B------:R-:W-:Y:S01]  /*de80*/  IADD3.X R3, R231, -0x1, RZ, P1, !PT ;  /* 0xffffffffe7037810 */ /* 0x000fe20000ffe4ff */
[----:B------:R1:W-:Y:S04]  /*de90*/  STG.E.U16 [R230.64+-0xe], R170 ;  /* 0xfffff2aae6007986 */ /* 0x0003e8000c101510 */
[----:B------:R1:W-:Y:S04]  /*dea0*/  STG.E.U16 [R238.64+-0x10], R169 ;  /* 0xfffff0a9ee007986 */ /* 0x0003e8000c101510 */
[----:B------:R1:W-:Y:S04]  /*deb0*/  STG.E.U16 [R238.64+-0xe], R168 ;  /* 0xfffff2a8ee007986 */ /* 0x0003e8000c101510 */
[----:B------:R1:W-:Y:S01]  /*dec0*/  STL [R1+0x28], R3 ;  /* 0x0000280301007387 */ /* 0x0003e20000100800 */
[----:B------:R-:W-:-:S02]  /*ded0*/  FADD.FTZ R235, R235, R222 ;  /* 0x000000deebeb7221 */ /* 0x000fc40000010000 */
[----:B------:R-:W-:Y:S02]  /*dee0*/  FADD.FTZ R237, R237, R232 ;  /* 0x000000e8eded7221 */ /* 0x000fe40000010000 */
[----:B------:R-:W-:Y:S01]  /*def0*/  FADD.FTZ R234, R234, R235 ;  /* 0x000000ebeaea7221 */ /* 0x000fe20000010000 */
[----:B---3--:R-:W-:Y:S01]  /*df00*/  HMMA.16816.F32.BF16 R76, R4, R32, R76 ;  /* 0x00000020044c723c */ /* 0x008fe2000004184c */
[----:B------:R-:W-:Y:S01]  /*df10*/  FADD.FTZ R236, R236, R237 ;  /* 0x000000edecec7221 */ /* 0x000fe20000010000 */
[----:B------:R-:W-:Y:S01]  /*df20*/  @UP0 UIADD3 UR8, UR8, -0x3, URZ ;  /* 0xfffffffd08080890 */ /* 0x000fe2000fffe03f */
[----:B------:R-:W-:Y:S02]  /*df30*/  FADD.FTZ R233, R233, R234 ;  /* 0x000000eae9e97221 */ /* 0x000fe40000010000 */
[----:B------:R-:W-:-:S03]  /*df40*/  IMAD.MOV.U32 R2, RZ, RZ, R165 ;  /* 0x000000ffff027224 */ /* 0x000fc600078e00a5 */
[----:B------:R-:W-:Y:S01]  /*df50*/  HMMA.16816.F32.BF16 R80, R4, R34, R80 ;  /* 0x000000220450723c */ /* 0x000fe20000041850 */
[----:B------:R-:W-:Y:S02]  /*df60*/  @P0 IMAD.MOV.U32 R2, RZ, RZ, R165 ;  /* 0x000000ffff020224 */ /* 0x000fe400078e00a5 */
[----:B------:R-:W-:Y:S02]  /*df70*/  FADD.FTZ R167, R167, R236 ;  /* 0x000000eca7a77221 */ /* 0x000fe40000010000 */
[----:B------:R-:W-:-:S03]  /*df80*/  FADD.FTZ R166, R166, R233 ;  /* 0x000000e9a6a67221 */ /* 0x000fc60000010000 */
        /* <DEDUP_REMOVED lines=11> */
[----:B------:R-:W-:Y:S01]  /*e040*/  HMMA.16816.F32.BF16 R128, R4, R10, R128 ;  /* 0x0000000a0480723c */ /* 0x000fe20000041880 */
[----:B------:R-:W-:Y:S11]  /*e050*/  @P0 BRA `(.L_x_495) ;  /* 0x0000001000000947 */ /* 0x000ff60003800000 */
.L_x_491:
[----:B-1----:R-:W-:-:S12]  /*e060*/  UIADD3 UR8, UR22, -0x1, URZ ;  /* 0xffffffff16087890 */ /* 0x002fd8000fffe03f */
.L_x_495:
[----:B-1----:R-:W-:-:S13]  /*e070*/  ISETP.LE.AND P0, PT, RZ, UR8, PT ;  /* 0x00000008ff007c0c */ /* 0x002fda000bf03270 */
[----:B------:R-:W-:Y:S05]  /*e080*/  @!P0 BRA `(.L_x_496) ;  /* 0x0000619000008947 */ /* 0x000fea0003800000 */
[----:B------:R-:W2:Y:S01]  /*e090*/  LDL.64 R14, [R1+0x10] ;  /* 0x00001000010e7983 */ /* 0x000ea20000100a00 */
[----:B------:R-:W-:Y:S01]  /*e0a0*/  USHF.R.S32.HI UR22, URZ, 0x1f, UR24 ;  /* 0x0000001f3f167899 */ /* 0x000fe20008011418 */
[----:B------:R-:W-:Y:S01]  /*e0b0*/  IMAD.U32 R12, RZ, RZ, UR24 ;  /* 0x00000018ff0c7e24 */ /* 0x000fe2000f8e00ff */
[----:B------:R-:W-:Y:S01]  /*e0c0*/  ULDC.64 UR4, c[0x0][0x1b0] ;  /* 0x00006c0000047ab9 */ /* 0x000fe20000000a00 */
[----:B------:R-:W1:Y:S01]  /*e0d0*/  S2R R8, SR_TID.X ;  /* 0x0000000000087919 */ /* 0x000e620000002100 */
[----:B------:R-:W-:Y:S01]  /*e0e0*/  UIMAD UR4, UR22, UR4, URZ ;  /* 0x00000004160472a4 */ /* 0x000fe2000f8e023f */
[----:B------:R-:W-:Y:S02]  /*e0f0*/  IMAD.U32 R10, RZ, RZ, UR24 ;  /* 0x00000018ff0a7e24 */ /* 0x000fe4000f8e00ff */
[----:B-----5:R-:W-:Y:S01]  /*e100*/  IMAD.MOV.U32 R165, RZ, RZ, R0 ;  /* 0x000000ffffa57224 */ /* 0x020fe200078e0000 */
[----:B------:R-:W-:Y:S01]  /*e110*/  UIMAD UR23, UR24, UR5, UR4 ;  /* 0x00000005181772a4 */ /* 0x000fe2000f8e0204 */
[----:B------:R-:W-:-:S02]  /*e120*/  PRMT R0, R247, 0x7054, R247 ;  /* 0x00007054f7007816 */ /* 0x000fc400000000f7 */
[----:B------:R-:W-:Y:S02]  /*e130*/  ULDC.64 UR4, c[0x0][0x1b8] ;  /* 0x00006e0000047ab9 */ /* 0x000fe40000000a00 */
[----:B------:R-:W-:Y:S01]  /*e140*/  UIMAD UR4, UR22, UR4, URZ ;  /* 0x00000004160472a4 */ /* 0x000fe2000f8e023f */
[----:B------:R-:W-:Y:S01]  /*e150*/  IMAD.U32 R6, RZ, RZ, UR23 ;  /* 0x00000017ff067e24 */ /* 0x000fe2000f8e00ff */
[----:B------:R-:W-:Y:S02]  /*e160*/  UIADD3 UR23, UR8, -0x1, URZ ;  /* 0xffffffff08177890 */ /* 0x000fe4000fffe03f */
[----:B------:R-:W-:-:S03]  /*e170*/  UIMAD UR4, UR24, UR5, UR4 ;  /* 0x00000005180472a4 */ /* 0x000fc6000f8e0204 */
[----:B------:R-:W-:Y:S02]  /*e180*/  ULDC UR24, c[0x0][0x228] ;  /* 0x00008a0000187ab9 */ /* 0x000fe40000000800 */
[----:B------:R-:W-:Y:S01]  /*e190*/  USHF.L.U32 UR24, UR24, 0x3, URZ ;  /* 0x0000000318187899 */ /* 0x000fe2000800063f */
[----:B------:R-:W-:-:S03]  /*e1a0*/  IMAD.U32 R3, RZ, RZ, UR4 ;  /* 0x00000004ff037e24 */ /* 0x000fc6000f8e00ff */
[----:B------:R-:W-:Y:S01]  /*e1b0*/  USHF.R.S32.HI UR4, URZ, 0x1f, UR24 ;  /* 0x0000001f3f047899 */ /* 0x000fe20008011418 */
[--C-:B--2---:R-:W-:Y:S01]  /*e1c0*/  SHF.R.S32.HI R5, RZ, 0x1f, R14.reuse ;  /* 0x0000001fff057819 */ /* 0x104fe2000001140e */
[----:B------:R-:W-:Y:S01]  /*e1d0*/  IMAD.MOV.U32 R4, RZ, RZ, R14 ;  /* 0x000000ffff047224 */ /* 0x000fe200078e000e */
[----:B------:R-:W-:-:S03]  /*e1e0*/  ISETP.GE.AND P3, PT, R14, c[0x0][0x220], PT ;  /* 0x000088000e007a0c */ /* 0x000fc60003f66270 */
[----:B------:R-:W-:-:S04]  /*e1f0*/  IMAD.WIDE.U32 R12, R12, c[0x0][0x1b0], R4 ;  /* 0x00006c000c0c7a25 */ /* 0x000fc800078e0004 */
[----:B------:R-:W-:Y:S01]  /*e200*/  IMAD.WIDE.U32 R10, R10, c[0x0][0x1b8], R4 ;  /* 0x00006e000a0a7a25 */ /* 0x000fe200078e0004 */
[----:B------:R-:W-:Y:S01]  /*e210*/  IADD3 R7, P1, R12, UR26, RZ ;  /* 0x0000001a0c077c10 */ /* 0x000fe2000ff3e0ff */
[----:B------:R-:W-:Y:S01]  /*e220*/  UMOV UR26, URZ ;  /* 0x0000003f001a7c82 */ /* 0x000fe20008000000 */
[----:B-1----:R-:W-:Y:S02]  /*e230*/  SHF.R.S32.HI R5, RZ, 0x1f, R8 ;  /* 0x0000001fff057819 */ /* 0x002fe40000011408 */
[----:B------:R-:W-:Y:S01]  /*e240*/  IADD3.X R6, R6, UR25, R13, P1, !PT ;  /* 0x0000001906067c10 */ /* 0x000fe20008ffe40d */
[----:B------:R-:W-:Y:S01]  /*e250*/  USHF.L.U32 UR25, UR24, 0x1, URZ ;  /* 0x0000000118197899 */ /* 0x000fe2000800063f */
[----:B------:R-:W-:Y:S01]  /*e260*/  IADD3 R4, P0, R10, UR30, RZ ;  /* 0x0000001e0a047c10 */ /* 0x000fe2000ff1e0ff */
[----:B------:R-:W-:Y:S01]  /*e270*/  USHF.L.U64.HI UR24, UR24, 0x1, UR4 ;  /* 0x0000000118187899 */ /* 0x000fe20008010204 */
[----:B------:R-:W-:Y:S02]  /*e280*/  LEA R12, P1, R7, c[0x0][0x168], 0x1 ;  /* 0x00005a00070c7a11 */ /* 0x000fe400078208ff */
[----:B------:R-:W-:-:S02]  /*e290*/  LEA.HI R5, R5, R8, RZ, 0x3 ;  /* 0x0000000805057211 */ /* 0x000fc400078f18ff */
[----:B------:R-:W-:Y:S01]  /*e2a0*/  IADD3.X R3, R3, UR28, R11, P0, !PT ;  /* 0x0000001c03037c10 */ /* 0x000fe200087fe40b */
[----:B------:R1:W-:Y:S01]  /*e2b0*/  STL [R1+0x24], R12 ;  /* 0x0000240c01007387 */ /* 0x0003e20000100800 */
[----:B------:R-:W-:Y:S02]  /*e2c0*/  LEA.HI.X R7, R7, c[0x0][0x16c], R6, 0x1, P1 ;  /* 0x00005b0007077a11 */ /* 0x000fe400008f0c06 */
[C---:B------:R-:W-:Y:S02]  /*e2d0*/  LEA R6, P0, R4.reuse, c[0x0][0x170], 0x1 ;  /* 0x00005c0004067a11 */ /* 0x040fe400078008ff */
[----:B------:R-:W-:Y:S01]  /*e2e0*/  SHF.R.S32.HI R8, RZ, 0x3, R5 ;  /* 0x00000003ff087819 */ /* 0x000fe20000011405 */
[----:B------:R-:W-:Y:S01]  /*e2f0*/  STL [R1+0x20], R7 ;  /* 0x0000200701007387 */ /* 0x000fe20000100800 */
[----:B------:R-:W-:Y:S01]  /*e300*/  LEA.HI.X R3, R4, c[0x0][0x174], R3, 0x1, P0 ;  /* 0x00005d0004037a11 */ /* 0x000fe200000f0c03 */
[----:B------:R-:W-:Y:S01]  /*e310*/  IMAD.WIDE.U32 R4, R224, -0x326172a9, RZ ;  /* 0xcd9e8d57e0047825 */ /* 0x000fe200078e00ff */
[----:B------:R-:W-:Y:S01]  /*e320*/  SHF.R.S32.HI R9, RZ, 0x1f, R8 ;  /* 0x0000001fff097819 */ /* 0x000fe20000011408 */
[----:B------:R2:W-:Y:S01]  /*e330*/  STL [R1+0x1c], R6 ;  /* 0x00001c0601007387 */ /* 0x0005e20000100800 */
[----:B------:R-:W-:-:S02]  /*e340*/  IADD3 R10, P1, R8, 0x20, RZ ;  /* 0x00000020080a7810 */ /* 0x000fc40007f3e0ff */
[----:B------:R-:W-:Y:S01]  /*e350*/  LOP3.LUT R225, R5, R225, RZ, 0x3c, !PT ;  /* 0x000000e105e17212 */ /* 0x000fe200078e3cff */
[----:B------:R3:W-:Y:S02]  /*e360*/  STL [R1+0x18], R3 ;  /* 0x0000180301007387 */ /* 0x0007e40000100800 */
[----:B------:R-:W-:Y:S01]  /*e370*/  IMAD.X R11, RZ, RZ, R9, P1 ;  /* 0x000000ffff0b7224 */ /* 0x000fe200008e0609 */
[----:B------:R-:W-:Y:S01]  /*e380*/  ISETP.GE.AND P1, PT, R250, c[0x0][0x220], PT ;  /* 0x00008800fa007a0c */ /* 0x000fe20003f26270 */
[----:B------:R-:W-:Y:S01]  /*e390*/  STL.64 [R1+0x50], R8 ;  /* 0x0000500801007387 */ /* 0x000fe20000100a00 */
[----:B-1----:R-:W-:-:S05]  /*e3a0*/  IADD3 R12, P2, R8, 0x10, RZ ;  /* 0x00000010080c7810 */ /* 0x002fca0007f5e0ff */
[--C-:B------:R-:W-:Y:S01]  /*e3b0*/  IMAD.X R13, RZ, RZ, R9.reuse, P2 ;  /* 0x000000ffff0d7224 */ /* 0x100fe200010e0609 */
[----:B------:R-:W-:Y:S02]  /*e3c0*/  ISETP.GE.AND P2, PT, R251, c[0x0][0x220], PT ;  /* 0x00008800fb007a0c */ /* 0x000fe40003f46270 */
[----:B--2---:R-:W-:Y:S02]  /*e3d0*/  IADD3 R6, P0, R8, 0x30, RZ ;  /* 0x0000003008067810 */ /* 0x004fe40007f1e0ff */
[----:B------:R-:W-:Y:S01]  /*e3e0*/  STL.64 [R1+0x68], R12 ;  /* 0x0000680c01007387 */ /* 0x000fe20000100a00 */
[----:B---3--:R-:W-:Y:S02]  /*e3f0*/  IMAD.MOV.U32 R3, RZ, RZ, R2 ;  /* 0x000000ffff037224 */ /* 0x008fe400078e0002 */
[----:B------:R-:W-:Y:S01]  /*e400*/  IMAD.X R7, RZ, RZ, R9, P0 ;  /* 0x000000ffff077224 */ /* 0x000fe200000e0609 */
[----:B------:R-:W-:-:S04]  /*e410*/  ISETP.GE.AND P0, PT, R249, c[0x0][0x220], PT ;  /* 0x00008800f9007a0c */ /* 0x000fc80003f06270 */
[----:B------:R1:W-:Y:S04]  /*e420*/  STL.64 [R1+0x58], R6 ;  /* 0x0000580601007387 */ /* 0x0003e80000100a00 */
[----:B------:R-:W-:Y:S04]  /*e430*/  STL.64 [R1+0x60], R10 ;  /* 0x0000600a01007387 */ /* 0x000fe80000100a00 */
[----:B------:R2:W-:Y:S01]  /*e440*/  STL.64 [R1+0x38], R4 ;  /* 0x0000380401007387 */ /* 0x0005e20000100a00 */
[----:B-1----:R-:W-:-:S04]  /*e450*/  IMAD.WIDE.U32 R6, R225, -0x2daee0ad, RZ ;  /* 0xd2511f53e1067825 */ /* 0x002fc800078e00ff */
[----:B--2---:R-:W-:-:S05]  /*e460*/  IMAD.WIDE.U32 R4, R215, -0x2daee0ad, RZ ;  /* 0xd2511f53d7047825 */ /* 0x004fca00078e00ff */
[----:B------:R1:W-:Y:S02]  /*e470*/  STL.64 [R1+0x40], R4 ;  /* 0x0000400401007387 */ /* 0x0003e40000100a00 */
[----:B-1----:R-:W-:Y:S02]  /*e480*/  IMAD.MOV.U32 R4, RZ, RZ, R226 ;  /* 0x000000ffff047224 */ /* 0x002fe400078e00e2 */
[----:B------:R-:W-:-:S05]  /*e490*/  IMAD.MOV.U32 R5, RZ, RZ, R229 ;  /* 0x000000ffff057224 */ /* 0x000fca00078e00e5 */
[----:B------:R1:W-:Y:S04]  /*e4a0*/  STL.64 [R1+0x48], R4 ;  /* 0x0000480401007387 */ /* 0x0003e80000100a00 */
[----:B------:R1:W-:Y:S01]  /*e4b0*/  STL.64 [R1+0x30], R6 ;  /* 0x0000300601007387 */ /* 0x0003e20000100a00 */
[----:B------:R-:W-:Y:S05]  /*e4c0*/  BRA `(.L_x_497) ;  /* 0x000006d000007947 */ /* 0x000fea0003800000 */
.L_x_499:
[----:B------:R-:W2:Y:S01]  /*e4d0*/  LDL.64 R172, [R1] ;  /* 0x0000000001ac7983 */ /* 0x000ea20000100a00 */
        /* <DEDUP_REMOVED lines=11> */
[C---:B--2---:R-:W-:Y:S04]  /*e590*/  LEA R169, P4, R168.reuse, R172, 0x6 ;  /* 0x000000aca8a97211 */ /* 0x044fe800078830ff */
[----:B---3--:R-:W-:Y:S02]  /*e5a0*/  LEA.HI.X R2, R168, R171, R2, 0x6, P4 ;  /* 0x000000aba8027211 */ /* 0x008fe400020f3402 */
[C---:B------:R-:W-:Y:S04]  /*e5b0*/  @!P3 LEA R170, P4, R169.reuse, c[0x0][0x168], 0x1 ;  /* 0x00005a00a9aaba11 */ /* 0x040fe800078808ff */
[C---:B------:R-:W-:Y:S02]  /*e5c0*/  @!P3 LEA.HI.X R171, R169.reuse, c[0x0][0x16c], R2, 0x1, P4 ;  /* 0x00005b00a9abba11 */ /* 0x040fe400020f0c02 */
[----:B------:R-:W-:Y:S03]  /*e5d0*/  IADD3 R169, P5, R169, UR6, RZ ;  /* 0x00000006a9a97c10 */ /* 0x000fe6000ffbe0ff */
[----:B------:R-:W-:Y:S01]  /*e5e0*/  @!PT LDS RZ, [RZ] ;  /* 0x00000000fffff984 */ /* 0x000fe20000000800 */
[----:B------:R-:W-:Y:S01]  /*e5f0*/  @!PT LDS RZ, [RZ] ;  /* 0x00000000fffff984 */ /* 0x000fe20000000800 */
[----:B------:R-:W-:Y:S01]  /*e600*/  @!PT LDS RZ, [RZ] ;  /* 0x00000000fffff984 */ /* 0x000fe20000000800 */
[----:B------:R2:W-:Y:S01]  /*e610*/  @!P3 LDGSTS.E.BYPASS.LTC128B.128 [R248+0x8000], [R170.64] ;  /* 0x08000000aaf8bfae */ /* 0x0005e2000b901d50 */
[C---:B------:R-:W-:Y:S02]  /*e620*/  @!P3 LEA R172, P4, R169.reuse, c[0x0][0x168], 0x1 ;  /* 0x00005a00a9acba11 */ /* 0x040fe400078808ff */
[----:B------:R-:W-:Y:S01]  /*e630*/  IADD3.X R2, R2, UR7, RZ, P5, !PT ;  /* 0x0000000702027c10 */ /* 0x000fe2000affe4ff */
[----:B------:R1:W-:Y:S03]  /*e640*/  @P2 STS.128 [R248+0xa000], RZ ;  /* 0x00a000fff8002388 */ /* 0x0003e60000000c00 */
[C---:B------:R-:W-:Y:S01]  /*e650*/  @!P3 LEA.HI.X R173, R169.reuse, c[0x0][0x16c], R2, 0x1, P4 ;  /* 0x00005b00a9adba11 */ /* 0x040fe200020f0c02 */
[----:B------:R-:W-:Y:S01]  /*e660*/  @!PT LDS RZ, [RZ] ;  /* 0x00000000fffff984 */ /* 0x000fe20000000800 */
[----:B------:R-:W-:Y:S01]  /*e670*/  @!PT LDS RZ, [RZ] ;  /* 0x00000000fffff984 */ /* 0x000fe20000000800 */
[----:B------:R-:W-:Y:S01]  /*e680*/  @!PT LDS RZ, [RZ] ;  /* 0x00000000fffff984 */ /* 0x000fe20000000800 */
[----:B------:R1:W-:Y:S01]  /*e690*/  @!P2 LDGSTS.E.BYPASS.LTC128B.128 [R248+0xa000], [R176.64+0x80] ;  /* 0x0a000080b0f8afae */ /* 0x0003e2000b901d50 */
[----:B------:R-:W-:Y:S03]  /*e6a0*/  IADD3 R169, P4, R169, UR6, RZ ;  /* 0x00000006a9a97c10 */ /* 0x000fe6000ff9e0ff */
[----:B------:R1:W-:Y:S01]  /*e6b0*/  @P1 STS.128 [R248+0xc000], RZ ;  /* 0x00c000fff8001388 */ /* 0x0003e20000000c00 */
[----:B------:R-:W-:Y:S02]  /*e6c0*/  IADD3.X R2, R2, UR7, RZ, P4, !PT ;  /* 0x0000000702027c10 */ /* 0x000fe4000a7fe4ff */
[C---:B------:R-:W-:Y:S01]  /*e6d0*/  IADD3 R0, P5, R169.reuse, UR6, RZ ;  /* 0x00000006a9007c10 */ /* 0x040fe2000ffbe0ff */
[----:B------:R-:W-:Y:S01]  /*e6e0*/  @!PT LDS RZ, [RZ] ;  /* 0x00000000fffff984 */ /* 0x000fe20000000800 */
[----:B------:R-:W-:Y:S01]  /*e6f0*/  @!PT LDS RZ, [RZ] ;  /* 0x00000000fffff984 */ /* 0x000fe20000000800 */
[----:B------:R-:W-:Y:S01]  /*e700*/  @!PT LDS RZ, [RZ] ;  /* 0x00000000fffff984 */ /* 0x000fe20000000800 */
[----:B------:R1:W-:Y:S03]  /*e710*/  @!P1 LDGSTS.E.BYPASS.LTC128B.128 [R248+0xc000], [R176.64+0x100] ;  /* 0x0c000100b0f89fae */ /* 0x0003e6000b901d50 */
[----:B------:R-:W-:Y:S01]  /*e720*/  @!P3 LEA R168, P4, R0, c[0x0][0x168], 0x1 ;  /* 0x00005a0000a8ba11 */ /* 0x000fe200078808ff */
[----:B------:R1:W-:Y:S04]  /*e730*/  @P0 STS.128 [R248+0xe000], RZ ;  /* 0x00e000fff8000388 */ /* 0x0003e80000000c00 */
[----:B------:R-:W-:Y:S01]  /*e740*/  @!PT LDS RZ, [RZ] ;  /* 0x00000000fffff984 */ /* 0x000fe20000000800 */
[----:B------:R-:W-:Y:S01]  /*e750*/  @!PT LDS RZ, [RZ] ;  /* 0x00000000fffff984 */ /* 0x000fe20000000800 */
[----:B------:R-:W-:Y:S01]  /*e760*/  @!PT LDS RZ, [RZ] ;  /* 0x00000000fffff984 */ /* 0x000fe20000000800 */
[----:B------:R1:W-:Y:S01]  /*e770*/  @!P0 LDGSTS.E.BYPASS.LTC128B.128 [R248+0xe000], [R176.64+0x180] ;  /* 0x0e000180b0f88fae */ /* 0x0003e2000b901d50 */
[C---:B--2---:R-:W-:Y:S03]  /*e780*/  @!P3 LEA R170, P6, R169.reuse, c[0x0][0x168], 0x1 ;  /* 0x00005a00a9aaba11 */ /* 0x044fe600078c08ff */
[----:B------:R1:W-:Y:S01]  /*e790*/  @P3 STS.128 [R248+0x8800], RZ ;  /* 0x008800fff8003388 */ /* 0x0003e20000000c00 */
[----:B------:R-:W-:Y:S03]  /*e7a0*/  @!P3 LEA.HI.X R171, R169, c[0x0][0x16c], R2, 0x1, P6 ;  /* 0x00005b00a9abba11 */ /* 0x000fe600030f0c02 */
[----:B------:R-:W-:Y:S01]  /*e7b0*/  @!PT LDS RZ, [RZ] ;  /* 0x00000000fffff984 */ /* 0x000fe20000000800 */
[----:B------:R-:W-:Y:S01]  /*e7c0*/  @!PT LDS RZ, [RZ] ;  /* 0x00000000fffff984 */ /* 0x000fe20000000800 */
[----:B------:R-:W-:Y:S01]  /*e7d0*/  @!PT LDS RZ, [RZ] ;  /* 0x00000000fffff984 */ /* 0x000fe20000000800 */
[----:B------:R1:W-:Y:S01]  /*e7e0*/  @!P3 LDGSTS.E.BYPASS.LTC128B.128 [R248+0x8800], [R172.64] ;  /* 0x08800000acf8bfae */ /* 0x0003e2000b901d50 */
[----:B------:R-:W-:Y:S03]  /*e7f0*/  IADD3.X R169, R2, UR7, RZ, P5, !PT ;  /* 0x0000000702a97c10 */ /* 0x000fe6000affe4ff */
        /* <DEDUP_REMOVED lines=58> */
.L_x_497:
[----:B-1----:R-:W2:Y:S01]  /*eba0*/  LDL.64 R6, [R1+0x48] ;  /* 0x0000480001067983 */ /* 0x002ea20000100a00 */
[----:B------:R-:W-:Y:S01]  /*ebb0*/  UIADD3 UR22, -UR26, UR8, URZ ;  /* 0x000000081a167290 */ /* 0x000fe2000fffe13f */
[----:B------:R-:W-:Y:S04]  /*ebc0*/  DEPBAR.LE SB0, 0x0 ;  /* 0x000080000000791a */ /* 0x000fe80000000000 */
[----:B------:R-:W3:Y:S01]  /*ebd0*/  LDL.64 R4, [R1+0x50] ;  /* 0x0000500001047983 */ /* 0x000ee20000100a00 */
[----:B------:R-:W-:Y:S01]  /*ebe0*/  USHF.R.S32.HI UR5, URZ, 0x1f, UR22 ;  /* 0x0000001f3f057899 */ /* 0x000fe20008011416 */
[----:B------:R-:W-:Y:S01]  /*ebf0*/  IMAD.U32 R0, RZ, RZ, UR22 ;  /* 0x00000016ff007e24 */ /* 0x000fe2000f8e00ff */
[----:B------:R-:W-:Y:S01]  /*ec00*/  UIMAD UR4, UR11, UR22, URZ ;  /* 0x000000160b0472a4 */ /* 0x000fe2000f8e023f */
[----:B------:R-:W4:Y:S01]  /*ec10*/  LDL R9, [R1+0x1c] ;  /* 0x00001c0001097983 */ /* 0x000f220000100800 */
[----:B------:R-:W-:Y:S01]  /*ec20*/  IMAD.U32 R2, RZ, RZ, UR22 ;  /* 0x00000016ff027e24 */ /* 0x000fe2000f8e00ff */
[----:B------:R-:W-:Y:S02]  /*ec30*/  UIADD3 UR27, UR23, -UR26, URZ ;  /* 0x8000001a171b7290 */ /* 0x000fe4000fffe03f */
[----:B------:R-:W5:Y:S01]  /*ec40*/  LDL R8, [R1+0x18] ;  /* 0x0000180001087983 */ /* 0x000f620000100800 */
[----:B------:R-:W-:Y:S02]  /*ec50*/  UIMAD UR4, UR5, UR20, UR4 ;  /* 0x00000014050472a4 */ /* 0x000fe4000f8e0204 */
[----:B------:R-:W-:Y:S01]  /*ec60*/  UISETP.GE.AND UP0, UPT, UR22, 0x1, UPT ;  /* 0x000000011600788c */ /* 0x000fe2000bf06270 */
[----:B------:R-:W4:Y:S04]  /*ec70*/  LDL.64 R24, [R1+0x68] ;  /* 0x0000680001187983 */ /* 0x000f280000100a00 */
[----:B------:R-:W4:Y:S04]  /*ec80*/  LDL.64 R16, [R1+0x58] ;  /* 0x0000580001107983 */ /* 0x000f280000100a00 */
[----:B------:R-:W5:Y:S04]  /*ec90*/  LDL.64 R20, [R1+0x60] ;  /* 0x0000600001147983 */ /* 0x000f680000100a00 */
[----:B------:R-:W-:Y:S06]  /*eca0*/  BAR.SYNC.DEFER_BLOCKING 0x0 ;  /* 0x0000000000007b1d */ /* 0x000fec0000010000 */
[----:B------:R-:W-:Y:S01]  /*ecb0*/  @P3 STS.128 [R248+0x10000], RZ ;  /* 0x010000fff8003388 */ /* 0x000fe20000000c00 */
[----:B--2---:R-:W-:Y:S05]  /*ecc0*/  IMAD.WIDE.U32 R34, R0, UR20, R6 ;  /* 0x0000001400227c25 */ /* 0x004fea000f8e0006 */
[----:B------:R-:W-:Y:S02]  /*ecd0*/  IADD3 R29, P5, R34, UR21, RZ ;  /* 0x00000015221d7c10 */ /* 0x000fe4000ffbe0ff */
[----:B---3--:R-:W-:Y:S02]  /*ece0*/  LEA R30, P4, R2, R4, 0x6 ;  /* 0x00000004021e7211 */ /* 0x008fe400078830ff */
[----:B------:R-:W-:Y:S02]  /*ecf0*/  IADD3 R2, R35, UR4, RZ ;  /* 0x0000000423027c10 */ /* 0x000fe4000fffe0ff */
[----:B------:R-:W-:Y:S01]  /*ed00*/  LEA.HI.X.SX32 R31, R0, R5, 0x6, P4 ;  /* 0x00000005001f7211 */ /* 0x000fe200020f36ff */
[----:B------:R-:W-:Y:S01]  /*ed10*/  IMAD.WIDE.U32 R6, R30, c[0x0][0x1a0], RZ ;  /* 0x000068001e067a25 */ /* 0x000fe200078e00ff */
[----:B------:R-:W-:Y:S02]  /*ed20*/  @!P3 LEA R32, P6, R34, c[0x0][0x170], 0x1 ;  /* 0x00005c002220ba11 */ /* 0x000fe400078c08ff */
[C---:B------:R-:W-:Y:S02]  /*ed30*/  @!P3 LEA R182, P4, R29.reuse, c[0x0][0x170], 0x1 ;  /* 0x00005c001db6ba11 */ /* 0x040fe400078808ff */
[----:B------:R-:W-:Y:S02]  /*ed40*/  IADD3.X R0, R2, UR9, RZ, P5, !PT ;  /* 0x0000000902007c10 */ /* 0x000fe4000affe4ff */
[----:B------:R-:W-:Y:S02]  /*ed50*/  @!P3 LEA.HI.X R33, R34, c[0x0][0x174], R2, 0x1, P6 ;  /* 0x00005d002221ba11 */ /* 0x000fe400030f0c02 */
[C---:B------:R-:W-:Y:S02]  /*ed60*/  @!P3 LEA.HI.X R183, R29.reuse, c[0x0][0x174], R0, 0x1, P4 ;  /* 0x00005d001db7ba11 */ /* 0x040fe400020f0c00 */
[----:B------:R-:W-:Y:S01]  /*ed70*/  IADD3 R2, P5, R29, UR21, RZ ;  /* 0x000000151d027c10 */ /* 0x000fe2000ffbe0ff */
[----:B------:R-:W-:Y:S01]  /*ed80*/  IMAD R29, R31, c[0x0][0x1a0], RZ ;  /* 0x000068001f1d7a24 */ /* 0x000fe200078e02ff */
[----:B----4-:R-:W-:Y:S01]  /*ed90*/  LEA R34, P6, R6, R9, 0x1 ;  /* 0x0000000906227211 */ /* 0x010fe200078c08ff */
        /* <DEDUP_REMOVED lines=12> */
[----:B-----5:R-:W-:Y:S02]  /*ee60*/  LEA.HI.X R35, R6, R8, R29, 0x1, P6 ;  /* 0x0000000806237211 */ /* 0x020fe400030f0c1d */
        /* <DEDUP_REMOVED lines=8> */
[----:B------:R-:W-:Y:S01]  /*eef0*/  MOV R29, UR22 ;  /* 0x00000016001d7c02 */ /* 0x000fe20008000f00 */
[----:B------:R-:W-:Y:S01]  /*ef00*/  IMAD.U32 R0, RZ, RZ, UR22 ;  /* 0x00000016ff007e24 */ /* 0x000fe2000f8e00ff */
[----:B------:R-:W-:Y:S01]  /*ef10*/  @P1 STS.128 [R248+0x14000], RZ ;  /* 0x014000fff8001388 */ /* 0x000fe20000000c00 */
[----:B------:R-:W-:Y:S01]  /*ef20*/  LEA R10, P6, R31, R24, 0x6 ;  /* 0x000000181f0a7211 */ /* 0x000fe200078c30ff */
[----:B------:R-:W-:Y:S01]  /*ef30*/  IMAD.U32 R2, RZ, RZ, UR22 ;  /* 0x00000016ff027e24 */ /* 0x000fe2000f8e00ff */
[C---:B------:R-:W-:Y:S01]  /*ef40*/  LEA R6, P5, R29.reuse, R20, 0x6 ;  /* 0x000000141d067211 */ /* 0x040fe200078a30ff */
        /* <DEDUP_REMOVED lines=8> */
[----:B------:R-:W-:Y:S01]  /*efd0*/  LEA.HI.X.SX32 R7, R2, R21, 0x6, P5 ;  /* 0x0000001502077211 */ /* 0x000fe200028f36ff */
[----:B-1----:R-:W-:Y:S01]  /*efe0*/  IMAD.MOV.U32 R32, RZ, RZ, R4 ;  /* 0x000000ffff207224 */ /* 0x002fe200078e0004 */
[----:B------:R-:W-:Y:S01]  /*eff0*/  LEA.HI.X.SX32 R19, R29, R17, 0x6, P4 ;  /* 0x000000111d137211 */ /* 0x000fe200020f36ff */
[----:B------:R-:W-:Y:S01]  /*f000*/  IMAD R29, R11, c[0x0][0x1a0], RZ ;  /* 0x000068000b1d7a24 */ /* 0x000fe200078e02ff */
[----:B------:R-:W-:Y:S01]  /*f010*/  @!PT LDS RZ, [RZ] ;  /* 0x00000000fffff984 */ /* 0x000fe20000000800 */
[----:B------:R-:W-:Y:S01]  /*f020*/  @!PT LDS RZ, [RZ] ;  /* 0x00000000fffff984 */ /* 0x000fe20000000800 */
[----:B------:R-:W-:Y:S01]  /*f030*/  @!PT LDS RZ, [RZ] ;  /* 0x00000000fffff984 */ /* 0x000fe20000000800 */
[----:B------:R2:W-:Y:S01]  /*f040*/  @!P0 LDGSTS.E.BYPASS.LTC128B.128 [R248+0x16000], [R34.64+0x180] ;  /* 0x1600018022f88fae */ /* 0x0005e2000b901d50 */
[----:B------:R-:W-:Y:S01]  /*f050*/  LEA R14, P6, R30, R9, 0x1 ;  /* 0x000000091e0e7211 */ /* 0x000fe200078c08ff */
[----:B------:R-:W-:Y:S01]  /*f060*/  IMAD R2, R7, c[0x0][0x1a0], RZ ;  /* 0x0000680007027a24 */ /* 0x000fe200078e02ff */
[----:B------:R-:W-:Y:S01]  /*f070*/  MOV R33, R5 ;  /* 0x0000000500217202 */ /* 0x000fe20000000f00 */
[----:B------:R-:W-:Y:S01]  /*f080*/  IMAD R29, R10, c[0x0][0x1a4], R29 ;  /* 0x000069000a1d7a24 */ /* 0x000fe200078e021d */
[----:B------:R-:W-:Y:S01]  /*f090*/  @P3 STS.128 [R248+0x10800], RZ ;  /* 0x010800fff8003388 */ /* 0x000fe20000000c00 */
[C---:B------:R-:W-:Y:S02]  /*f0a0*/  IMAD R2, R6.reuse, c[0x0][0x1a4], R2 ;  /* 0x0000690006027a24 */ /* 0x040fe400078e0202 */
[----:B------:R-:W-:Y:S01]  /*f0b0*/  IMAD.WIDE.U32 R6, R6, c[0x0][0x1a0], RZ ;  /* 0x0000680006067a25 */ /* 0x000fe200078e00ff */
[----:B------:R-:W-:Y:S01]  /*f0c0*/  IADD3 R29, R31, R29, RZ ;  /* 0x0000001d1f1d7210 */ /* 0x000fe20007ffe0ff */
[----:B------:R-:W-:Y:S01]  /*f0d0*/  @!PT LDS RZ, [RZ] ;  /* 0x00000000fffff984 */ /* 0x000fe20000000800 */
[----:B------:R-:W-:Y:S01]  /*f0e0*/  @!PT LDS RZ, [RZ] ;  /* 0x00000000fffff984 */ /* 0x000fe20000000800 */
[----:B------:R-:W-:Y:S01]  /*f0f0*/  @!PT LDS RZ, [RZ] ;  /* 0x00000000fffff984 */ /* 0x000fe20000000800 */
[----:B------:R1:W-:Y:S02]  /*f100*/  @!P3 LDGSTS.E.BYPASS.LTC128B.128 [R248+0x10800], [R182.64] ;  /* 0x10800000b6f8bfae */ /* 0x0003e4000b901d50 */
[----:B------:R-:W-:Y:S01]  /*f110*/  IMAD.IADD R2, R7, 0x1, R2 ;  /* 0x0000000107027824 */ /* 0x000fe200078e0202 */
[-C--:B------:R-:W-:Y:S01]  /*f120*/  LEA.HI.X R15, R30, R8.reuse, R29, 0x1, P6 ;  /* 0x000000081e0f7211 */ /* 0x080fe200030f0c1d */
[----:B------:R-:W-:Y:S01]  /*f130*/  @P2 STS.128 [R248+0x12800], RZ ;  /* 0x012800fff8002388 */ /* 0x000fe20000000c00 */
[CC--:B------:R-:W-:Y:S01]  /*f140*/  LEA R10, P5, R6.reuse, R9.reuse, 0x1 ;  /* 0x00000009060a7211 */ /* 0x0c0fe200078a08ff */
[----:B------:R-:W-:Y:S02]  /*f150*/  IMAD R0, R19, c[0x0][0x1a0], RZ ;  /* 0x0000680013007a24 */ /* 0x000fe400078e02ff */
[----:B------:R-:W-:Y:S01]  /*f160*/  @!PT LDS RZ, [RZ] ;  /* 0x00000000fffff984 */ /* 0x000fe20000000800 */
[----:B------:R-:W-:Y:S01]  /*f170*/  @!PT LDS RZ, [RZ] ;  /* 0x00000000fffff984 */ /* 0x000fe20000000800 */
[----:B------:R-:W-:Y:S01]  /*f180*/  @!PT LDS RZ, [RZ] ;  /* 0x00000000fffff984 */ /* 0x000fe20000000800 */
[----:B------:R3:W-:Y:S01]  /*f190*/  @!P2 LDGSTS.E.BYPASS.LTC128B.128 [R248+0x12800], [R14.64+0x80] ;  /* 0x128000800ef8afae */ /* 0x0007e2000b901d50 */
[-C--:B------:R-:W-:Y:S01]  /*f1a0*/  LEA.HI.X R11, R6, R8.reuse, R2, 0x1, P5 ;  /* 0x00000008060b7211 */ /* 0x080fe200028f0c02 */
[C---:B------:R-:W-:Y:S02]  /*f1b0*/  IMAD R0, R18.reuse, c[0x0][0x1a4], R0 ;  /* 0x0000690012007a24 */ /* 0x040fe400078e0200 */
[----:B------:R-:W-:Y:S01]  /*f1c0*/  @P1 STS.128 [R248+0x14800], RZ ;  /* 0x014800fff8001388 */ /* 0x000fe20000000c00 */
[----:B------:R-:W-:Y:S03]  /*f1d0*/  IMAD.WIDE.U32 R18, R18, c[0x0][0x1a0], RZ ;  /* 0x0000680012127a25 */ /* 0x000fe600078e00ff */
[----:B------:R-:W-:Y:S01]  /*f1e0*/  @!PT LDS RZ, [RZ] ;  /* 0x00000000fffff984 */ /* 0x000fe20000000800 */
[----:B------:R-:W-:Y:S01]  /*f1f0*/  @!PT LDS RZ, [RZ] ;  /* 0x00000000fffff984 */ /* 0x000fe20000000800 */
[----:B------:R-:W-:Y:S01]  /*f200*/  @!PT LDS RZ, [RZ] ;  /* 0x00000000fffff984 */ /* 0x000fe20000000800 */
[----:B------:R3:W-:Y:S01]  /*f210*/  @!P1 LDGSTS.E.BYPASS.LTC128B.128 [R248+0x14800], [R14.64+0x100] ;  /* 0x148001000ef89fae */ /* 0x0007e2000b901d50 */
[----:B------:R-:W-:Y:S01]  /*f220*/  IMAD.IADD R0, R19, 0x1, R0 ;  /* 0x0000000113007824 */ /* 0x000fe200078e0200 */
[C---:B------:R-:W-:Y:S01]  /*f230*/  LEA R28, P4, R18.reuse, R9, 0x1 ;  /* 0x00000009121c7211 */ /* 0x040fe200078808ff */
[----:B------:R-:W-:Y:S01]  /*f240*/  IMAD.U32 R2, RZ, RZ, UR27 ;  /* 0x0000001bff027e24 */ /* 0x000fe2000f8e00ff */
        /* <DEDUP_REMOVED lines=49> */
[----:B----4-:R-:W3:Y:S04]  /*f560*/  LDSM.16.M88.4 R176, [R213+0x8800] ;  /* 0x00880000d5b0783b */ /* 0x010ee80000000200 */
[----:B-1----:R-:W1:Y:S04]  /*f570*/  LDSM.16.M88.4 R180, [R213+0x9000] ;  /* 0x00900000d5b4783b */ /* 0x002e680000000200 */
[----:B------:R-:W0:Y:S04]  /*f580*/  LDGDEPBAR ;  /* 0x00000000000079af */ /* 0x000e280000000000 */
[----:B------:R-:W4:Y:S01]  /*f590*/  LDSM.16.M88.4 R184, [R213+0x9800] ;  /* 0x00980000d5b8783b */ /* 0x000f220000000200 */
[C---:B--2---:R-:W-:Y:S08]  /*f5a0*/  HMMA.16816.F32.BF16 R4, R168.reuse, R172, RZ ;  /* 0x000000aca804723c */ /* 0x044ff000000418ff */
[C---:B-----5:R-:W-:Y:S01]  /*f5b0*/  HMMA.16816.F32.BF16 R8, R168.reuse, R174, RZ ;  /* 0x000000aea808723c */ /* 0x060fe200000418ff */
[----:B------:R-:W-:Y:S07]  /*f5c0*/  LDSM.16.M88.4 R172, [R212] ;  /* 0x00000000d4ac783b */ /* 0x000fee0000000200 */
[C---:B---3--:R-:W-:Y:S07]  /*f5d0*/  HMMA.16816.F32.BF16 R12, R168.reuse, R176, RZ ;  /* 0x000000b0a80c723c */ /* 0x048fee00000418ff */
[----:B------:R-:W-:Y:S02]  /*f5e0*/  IMAD.MOV.U32 R176, RZ, RZ, R16 ;  /* 0x000000ffffb07224 */ /* 0x000fe400078e0010 */
[----:B------:R-:W-:Y:S02]  /*f5f0*/  IMAD.MOV.U32 R177, RZ, RZ, R17 ;  /* 0x000000ffffb17224 */ /* 0x000fe400078e0011 */
[C---:B------:R-:W-:Y:S07]  /*f600*/  HMMA.16816.F32.BF16 R16, R168.reuse, R178, RZ ;  /* 0x000000b2a810723c */ /* 0x040fee00000418ff */
[----:B------:R-:W-:Y:S01]  /*f610*/  MOV R179, R21 ;  /* 0x0000001500b37202 */ /* 0x000fe20000000f00 */
[----:B------:R-:W-:Y:S02]  /*f620*/  IMAD.MOV.U32 R178, RZ, RZ, R20 ;  /* 0x000000ffffb27224 */ /* 0x000fe400078e0014 */
[C---:B-1----:R-:W-:Y:S07]  /*f630*/  HMMA.16816.F32.BF16 R20, R168.reuse, R180, RZ ;  /* 0x000000b4a814723c */ /* 0x042fee00000418ff */
[----:B------:R-:W-:Y:S02]  /*f640*/  IMAD.MOV.U32 R180, RZ, RZ, R24 ;  /* 0x000000ffffb47224 */ /* 0x000fe400078e0018 */
[----:B------:R-:W-:Y:S02]  /*f650*/  IMAD.MOV.U32 R181, RZ, RZ, R25 ;  /* 0x000000ffffb57224 */ /* 0x000fe400078e0019 */
[C---:B------:R-:W-:Y:S08]  /*f660*/  HMMA.16816.F32.BF16 R24, R168.reuse, R182, RZ ;  /* 0x000000b6a818723c */ /* 0x040ff000000418ff */
[C---:B----4-:R-:W-:Y:S07]  /*f670*/  HMMA.16816.F32.BF16 R28, R168.reuse, R184, RZ ;  /* 0x000000b8a81c723c */ /* 0x050fee00000418ff */
[----:B------:R-:W-:Y:S01]  /*f680*/  IMAD.MOV.U32 R184, RZ, RZ, R32 ;  /* 0x000000ffffb87224 */ /* 0x000fe200078e0020 */
[----:B------:R-:W-:Y:S02]  /*f690*/  MOV R185, R33 ;  /* 0x0000002100b97202 */ /* 0x000fe40000000f00 */
[----:B------:R-:W-:Y:S01]  /*f6a0*/  HMMA.16816.F32.BF16 R32, R168, R186, RZ ;  /* 0x000000baa820723c */ /* 0x000fe200000418ff */
[----:B------:R-:W1:Y:S01]  /*f6b0*/  LDSM.16.M88.4 R168, [R211] ;  /* 0x00000000d3a8783b */ /* 0x000e620000000200 */
[----:B------:R-:W-:Y:S04]  /*f6c0*/  LEA R182, P4, R0, R184, 0x6 ;  /* 0x000000b800b67211 */ /* 0x000fe800078830ff */
[----:B------:R-:W-:Y:S01]  /*f6d0*/  LEA.HI.X.SX32 R183, R2, R185, 0x6, P4 ;  /* 0x000000b902b77211 */ /* 0x000fe200020f36ff */
[----:B------:R-:W-:Y:S01]  /*f6e0*/  IMAD.WIDE.U32 R184, R182, c[0x0][0x198], RZ ;  /* 0x00006600b6b87a25 */ /* 0x000fe200078e00ff */
[C---:B-1----:R-:W-:Y:S08]  /*f6f0*/  HMMA.16816.F32.BF16 R4, R172.reuse, R168, R4 ;  /* 0x000000a8ac04723c */ /* 0x042ff00000041804 */
[C---:B------:R-:W-:Y:S01]  /*f700*/  HMMA.16816.F32.BF16 R8, R172.reuse, R170, R8 ;  /* 0x000000aaac08723c */ /* 0x040fe20000041808 */
[----:B------:R-:W1:Y:S07]  /*f710*/  LDSM.16.M88.4 R168, [R203] ;  /* 0x00000000cba8783b */ /* 0x000e6e0000000200 */
[C---:B-1----:R-:W-:Y:S08]  /*f720*/  HMMA.16816.F32.BF16 R12, R172.reuse, R168, R12 ;  /* 0x000000a8ac0c723c */ /* 0x042ff0000004180c */
[C---:B------:R-:W-:Y:S01]  /*f730*/  HMMA.16816.F32.BF16 R16, R172.reuse, R170, R16 ;  /* 0x000000aaac10723c */ /* 0x040fe20000041810 */
[----:B------:R-:W1:Y:S07]  /*f740*/  LDSM.16.M88.4 R168, [R202] ;  /* 0x00000000caa8783b */ /* 0x000e6e0000000200 */
[C---:B-1----:R-:W-:Y:S08]  /*f750*/  HMMA.16816.F32.BF16 R20, R172.reuse, R168, R20 ;  /* 0x000000a8ac14723c */ /* 0x042ff00000041814 */
[C---:B------:R-:W-:Y:S01]  /*f760*/  HMMA.16816.F32.BF16 R24, R172.reuse, R170, R24 ;  /* 0x000000aaac18723c */ /* 0x040fe20000041818 */
[----:B------:R-:W1:Y:S07]  /*f770*/  LDSM.16.M88.4 R168, [R201] ;  /* 0x00000000c9a8783b */ /* 0x000e6e0000000200 */
[C---:B-1----:R-:W-:Y:S08]  /*f780*/  HMMA.16816.F32.BF16 R28, R172.reuse, R168, R28 ;  /* 0x000000a8ac1c723c */ /* 0x042ff0000004181c */
[----:B------:R-:W-:Y:S01]  /*f790*/  HMMA.16816.F32.BF16 R32, R172, R170, R32 ;  /* 0x000000aaac20723c */ /* 0x000fe20000041820 */
[----:B------:R-:W-:Y:S04]  /*f7a0*/  LDSM.16.M88.4 R168, [R210] ;  /* 0x00000000d2a8783b */ /* 0x000fe80000000200 */
[----:B------:R-:W1:Y:S03]  /*f7b0*/  LDSM.16.M88.4 R172, [R207+0x8000] ;  /* 0x00800000cfac783b */ /* 0x000e660000000200 */
[C---:B-1----:R-:W-:Y:S08]  /*f7c0*/  HMMA.16816.F32.BF16 R4, R168.reuse, R172, R4 ;  /* 0x000000aca804723c */ /* 0x042ff00000041804 */
[C---:B------:R-:W-:Y:S01]  /*f7d0*/  HMMA.16816.F32.BF16 R8, R168.reuse, R174, R8 ;  /* 0x000000aea808723c */ /* 0x040fe20000041808 */
[----:B------:R-:W1:Y:S07]  /*f7e0*/  LDSM.16.M88.4 R172, [R207+0x8800] ;  /* 0x00880000cfac783b */ /* 0x000e6e0000000200 */
[C---:B-1----:R-:W-:Y:S08]  /*f7f0*/  HMMA.16816.F32.BF16 R12, R168.reuse, R172, R12 ;  /* 0x000000aca80c723c */ /* 0x042ff0000004180c */
[C---:B------:R-:W-:Y:S01]  /*f800*/  HMMA.16816.F32.BF16 R16, R168.reuse, R174, R16 ;  /* 0x000000aea810723c */ /* 0x040fe20000041810 */
[----:B------:R-:W1:Y:S07]  /*f810*/  LDSM.16.M88.4 R172, [R207+0x9000] ;  /* 0x00900000cfac783b */ /* 0x000e6e0000000200 */
[C---:B-1----:R-:W-:Y:S08]  /*f820*/  HMMA.16816.F32.BF16 R20, R168.reuse, R172, R20 ;  /* 0x000000aca814723c */ /* 0x042ff00000041814 */
[C---:B------:R-:W-:Y:S01]  /*f830*/  HMMA.16816.F32.BF16 R24, R168.reuse, R174, R24 ;  /* 0x000000aea818723c */ /* 0x040fe20000041818 */
[----:B------:R-:W1:Y:S07]  /*f840*/  LDSM.16.M88.4 R172, [R207+0x9800] ;  /* 0x00980000cfac783b */ /* 0x000e6e0000000200 */
[C---:B-1----:R-:W-:Y:S08]  /*f850*/  HMMA.16816.F32.BF16 R28, R168.reuse, R172, R28 ;  /* 0x000000aca81c723c */ /* 0x042ff0000004181c */
[----:B------:R-:W-:Y:S01]  /*f860*/  HMMA.16816.F32.BF16 R32, R168, R174, R32 ;  /* 0x000000aea820723c */ /* 0x000fe20000041820 */
[----:B------:R-:W-:Y:S04]  /*f870*/  LDSM.16.M88.4 R168, [R209] ;  /* 0x00000000d1a8783b */ /* 0x000fe80000000200 */
[----:B------:R-:W1:Y:S03]  /*f880*/  LDSM.16.M88.4 R172, [R200] ;  /* 0x00000000c8ac783b */ /* 0x000e660000000200 */
        /* <DEDUP_REMOVED lines=11> */
[----:B------:R-:W-:Y:S04]  /*f940*/  LDSM.16.M88.4 R168, [R214+0x2000] ;  /* 0x00200000d6a8783b */ /* 0x000fe80000000200 */
        /* <DEDUP_REMOVED lines=13> */
[----:B------:R-:W1:Y:S03]  /*fa20*/  LDSM.16.M88.4 R172, [R199] ;  /* 0x00000000c7ac783b */ /* 0x000e660000000200 */
        /* <DEDUP_REMOVED lines=138> */
[----:B------:R-:W1:Y:S01]  /*102d0*/  LDSM.16.M88.4 R172, [R200+0x7800] ;  /* 0x00780000c8ac783b */ /* 0x000e620000000200 */
[----:B------:R-:W-:Y:S04]  /*102e0*/  DEPBAR.LE SB0, 0x0 ;  /* 0x000080000000791a */ /* 0x000fe80000000000 */
[----:B------:R-:W-:Y:S02]  /*102f0*/  BAR.SYNC.DEFER_BLOCKING 0x0 ;  /* 0x0000000000007b1d */ /* 0x000fe40000010000 */
[C---:B-1----:R-:W-:Y:S04]  /*10300*/  HMMA.16816.F32.BF16 R28, R168.reuse, R172, R28 ;  /* 0x000000aca81c723c */ /* 0x042fe8000004181c */
[----:B------:R-:W2:Y:S04]  /*10310*/  LDL R173, [R1+0x24] ;  /* 0x0000240001ad7983 */ /* 0x000ea80000100800 */
[----:B------:R-:W3:Y:S01]  /*10320*/  LDL R172, [R1+0x20] ;  /* 0x0000200001ac7983 */ /* 0x000ee20000100800 */
[----:B------:R-:W-:Y:S07]  /*10330*/  HMMA.16816.F32.BF16 R32, R168, R174, R32 ;  /* 0x000000aea820723c */ /* 0x000fee0000041820 */
[----:B------:R-:W-:Y:S01]  /*10340*/  IMAD.MOV.U32 R168, RZ, RZ, R180 ;  /* 0x000000ffffa87224 */ /* 0x000fe200078e00b4 */
[----:B------:R-:W-:Y:S01]  /*10350*/  MOV R175, R177 ;  /* 0x000000b100af7202 */ /* 0x000fe20000000f00 */
[----:B------:R-:W-:Y:S03]  /*10360*/  IMAD.MOV.U32 R170, RZ, RZ, R178 ;  /* 0x000000ffffaa7224 */ /* 0x000fe600078e00b2 */
[----:B------:R-:W-:Y:S01]  /*10370*/  IMAD.U32 R177, RZ, RZ, UR27 ;  /* 0x0000001bffb17e24 */ /* 0x000fe2000f8e00ff */
[----:B------:R-:W-:Y:S01]  /*10380*/  LEA R180, P5, R0, R168, 0x6 ;  /* 0x000000a800b47211 */ /* 0x000fe200078a30ff */
[----:B------:R-:W-:Y:S01]  /*10390*/  IMAD.U32 R178, RZ, RZ, UR27 ;  /* 0x0000001bffb27e24 */ /* 0x000fe2000f8e00ff */
[----:B------:R-:W4:Y:S01]  /*103a0*/  LDL.LU R168, [R1+0x28] ;  /* 0x0000280001a87983 */ /* 0x000f220000300800 */
[----:B------:R-:W-:Y:S01]  /*103b0*/  IMAD.MOV.U32 R171, RZ, RZ, R179 ;  /* 0x000000ffffab7224 */ /* 0x000fe200078e00b3 */
[----:B------:R-:W-:Y:S01]  /*103c0*/  MOV R169, R181 ;  /* 0x000000b500a97202 */ /* 0x000fe20000000f00 */
[----:B------:R-:W-:Y:S01]  /*103d0*/  IMAD R179, R183, c[0x0][0x198], RZ ;  /* 0x00006600b7b37a24 */ /* 0x000fe200078e02ff */
[----:B------:R-:W-:Y:S01]  /*103e0*/  LEA R186, P4, R177, R170, 0x6 ;  /* 0x000000aab1ba7211 */ /* 0x000fe200078830ff */
[----:B------:R-:W-:Y:S01]  /*103f0*/  IMAD.MOV.U32 R174, RZ, RZ, R176 ;  /* 0x000000ffffae7224 */ /* 0x000fe200078e00b0 */
[----:B------:R-:W-:Y:S01]  /*10400*/  LEA.HI.X.SX32 R181, R178, R169, 0x6, P5 ;  /* 0x000000a9b2b57211 */ /* 0x000fe200028f36ff */
[----:B------:R-:W-:Y:S01]  /*10410*/  IMAD R179, R182, c[0x0][0x19c], R179 ;  /* 0x00006700b6b37a24 */ /* 0x000fe200078e02b3 */
[----:B------:R-:W-:Y:S01]  /*10420*/  LEA.HI.X.SX32 R187, R2, R171, 0x6, P4 ;  /* 0x000000ab02bb7211 */ /* 0x000fe200020f36ff */
[----:B------:R-:W-:Y:S04]  /*10430*/  IMAD.WIDE.U32 R182, R186, c[0x0][0x198], RZ ;  /* 0x00006600bab67a25 */ /* 0x000fe800078e00ff */
[----:B------:R-:W-:Y:S02]  /*10440*/  IMAD.IADD R0, R185, 0x1, R179 ;  /* 0x00000001b9007824 */ /* 0x000fe400078e02b3 */
[----:B------:R-:W-:Y:S02]  /*10450*/  IMAD R2, R181, c[0x0][0x198], RZ ;  /* 0x00006600b5027a24 */ /* 0x000fe400078e02ff */
[C---:B------:R-:W-:Y:S04]  /*10460*/  IMAD.WIDE.U32 R178, R180.reuse, c[0x0][0x198], RZ ;  /* 0x00006600b4b27a25 */ /* 0x040fe800078e00ff */
[----:B------:R-:W-:Y:S05]  /*10470*/  IMAD R2, R180, c[0x0][0x19c], R2 ;  /* 0x00006700b4027a24 */ /* 0x000fea00078e0202 */
[----:B------:R-:W-:Y:S02]  /*10480*/  IADD3 R2, R179, R2, RZ ;  /* 0x00000002b3027210 */ /* 0x000fe40007ffe0ff */
[CC--:B--2---:R-:W-:Y:S04]  /*10490*/  LEA R176, P4, R184.reuse, R173.reuse, 0x1 ;  /* 0x000000adb8b07211 */ /* 0x0c4fe800078808ff */
[-C--:B---3--:R-:W-:Y:S01]  /*104a0*/  LEA.HI.X R177, R184, R172.reuse, R0, 0x1, P4 ;  /* 0x000000acb8b17211 */ /* 0x088fe200020f0c00 */
[----:B------:R-:W-:Y:S04]  /*104b0*/  IMAD R0, R187, c[0x0][0x198], RZ ;  /* 0x00006600bb007a24 */ /* 0x000fe800078e02ff */
[----:B------:R-:W-:Y:S01]  /*104c0*/  IMAD R0, R186, c[0x0][0x19c], R0 ;  /* 0x00006700ba007a24 */ /* 0x000fe200078e0200 */
[CC--:B------:R-:W-:Y:S03]  /*104d0*/  LEA R186, P4, R178.reuse, R173.reuse, 0x1 ;  /* 0x000000adb2ba7211 */ /* 0x0c0fe600078808ff */
[----:B------:R-:W-:Y:S01]  /*104e0*/  IMAD.IADD R0, R183, 0x1, R0 ;  /* 0x00000001b7007824 */ /* 0x000fe200078e0200 */
[-C--:B------:R-:W-:Y:S01]  /*104f0*/  LEA.HI.X R187, R178, R172.reuse, R2, 0x1, P4 ;  /* 0x000000acb2bb7211 */ /* 0x080fe200020f0c02 */
[----:B------:R-:W-:Y:S01]  /*10500*/  IMAD.U32 R2, RZ, RZ, UR27 ;  /* 0x0000001bff027e24 */ /* 0x000fe2000f8e00ff */
[C---:B------:R-:W-:Y:S04]  /*10510*/  LEA R178, P4, R182.reuse, R173, 0x1 ;  /* 0x000000adb6b27211 */ /* 0x040fe800078808ff */
[----:B------:R-:W-:Y:S01]  /*10520*/  LEA.HI.X R179, R182, R172, R0, 0x1, P4 ;  /* 0x000000acb6b37211 */ /* 0x000fe200020f0c00 */
[----:B------:R-:W-:Y:S01]  /*10530*/  IMAD.U32 R0, RZ, RZ, UR27 ;  /* 0x0000001bff007e24 */ /* 0x000fe2000f8e00ff */
[----:B------:R-:W-:Y:S04]  /*10540*/  LEA R182, P4, R2, R174, 0x6 ;  /* 0x000000ae02b67211 */ /* 0x000fe800078830ff */
[----:B------:R-:W-:Y:S05]  /*10550*/  LEA.HI.X.SX32 R183, R0, R175, 0x6, P4 ;  /* 0x000000af00b77211 */ /* 0x000fea00020f36ff */
[----:B------:R-:W-:Y:S04]  /*10560*/  IMAD R0, R183, c[0x0][0x198], RZ ;  /* 0x00006600b7007a24 */ /* 0x000fe800078e02ff */
[C---:B------:R-:W-:Y:S02]  /*10570*/  IMAD R0, R182.reuse, c[0x0][0x19c], R0 ;  /* 0x00006700b6007a24 */ /* 0x040fe400078e0200 */
[----:B------:R-:W-:Y:S05]  /*10580*/  IMAD.WIDE.U32 R182, R182, c[0x0][0x198], RZ ;  /* 0x00006600b6b67a25 */ /* 0x000fea00078e00ff */
[C---:B------:R-:W-:Y:S02]  /*10590*/  LEA R180, P4, R182.reuse, R173, 0x1 ;  /* 0x000000adb6b47211 */ /* 0x040fe400078808ff */
[----:B------:R-:W-:Y:S01]  /*105a0*/  IADD3 R0, R183, R0, RZ ;  /* 0x00000000b7007210 */ /* 0x000fe20007ffe0ff */
[----:B----4-:R-:W-:Y:S03]  /*105b0*/  IMAD.MOV.U32 R183, RZ, RZ, R168 ;  /* 0x000000ffffb77224 */ /* 0x010fe600078e00a8 */
[----:B------:R-:W-:Y:S01]  /*105c0*/  LEA.HI.X R181, R182, R172, R0, 0x1, P4 ;  /* 0x000000acb6b57211 */ /* 0x000fe200020f0c00 */
[----:B------:R-:W-:Y:S01]  /*105d0*/  IMAD.MOV.U32 R182, RZ, RZ, R164 ;  /* 0x000000ffffb67224 */ /* 0x000fe200078e00a4 */
[----:B------:R-:W-:Y:S11]  /*105e0*/  PLOP3.LUT P4, PT, PT, PT, UP0, 0x80, 0x0 ;  /* 0x000000000000781c */ /* 0x000ff60003f8f008 */
[----:B------:R-:W-:Y:S02]  /*105f0*/  @!UPT UIADD3 URZ, URZ, URZ, URZ ;  /* 0x0000003f3f3ff290 */ /* 0x000fe4000fffe03f */
[----:B------:R-:W-:-:S05]  /*10600*/  @P4 BRA `(.L_x_499) ;  /* 0xffffdec000004947 */ /* 0x000fca000383ffff */
.L_x_498:
[----:B-1----:R-:W2:Y:S01]  /*10610*/  LDL.64 R180, [R1+0x30] ;  /* 0x0000300001b47983 */ /* 0x002ea20000100a00 */
[----:B------:R-:W-:Y:S01]  /*10620*/  FMNMX.FTZ R2, R4, R3, !PT ;  /* 0x0000000304027209 */ /* 0x000fe20007810000 */
[----:B------:R-:W-:Y:S01]  /*10630*/  USHF.L.U32 UR34, UR22, 0x1, URZ ;  /* 0x0000000116227899 */ /* 0x000fe2000800063f */
[----:B------:R-:W-:Y:S01]  /*10640*/  FMNMX.FTZ R0, R6, R165, !PT ;  /* 0x000000a506007209 */ /* 0x000fe20007810000 */
[----:B------:R-:W-:Y:S01]  /*10650*/  UIADD3 UR32, UR18, -0x61c88647, URZ ;  /* 0x9e3779b912207890 */ /* 0x000fe2000fffe03f */
[----:B------:R-:W-:Y:S01]  /*10660*/  FMNMX.FTZ R171, R5, R2, !PT ;  /* 0x0000000205ab7209 */ /* 0x000fe20007810000 */
[----:B------:R-:W3:Y:S01]  /*10670*/  LDL.64 R178, [R1+0x38] ;  /* 0x0000380001b27983 */ /* 0x000ee20000100a00 */
[----:B------:R-:W-:Y:S01]  /*10680*/  FMNMX.FTZ R169, R7, R0, !PT ;  /* 0x0000000007a97209 */ /* 0x000fe20007810000 */
[----:B------:R-:W-:Y:S01]  /*10690*/  ULOP3.LUT UR5, UR34, UR19, URZ, 0x3c, !UPT ;  /* 0x0000001322057292 */ /* 0x000fe2000f8e3c3f */
[----:B------:R-:W-:Y:S01]  /*106a0*/  FMNMX.FTZ R2, R8, R171, !PT ;  /* 0x000000ab08027209 */ /* 0x000fe20007810000 */
[----:B------:R-:W-:Y:S01]  /*106b0*/  UIADD3 UR4, UR19, -0x4498517b, URZ ;  /* 0xbb67ae8513047890 */ /* 0x000fe2000fffe03f */
[----:B------:R-:W-:Y:S01]  /*106c0*/  FMNMX.FTZ R0, R10, R169, !PT ;  /* 0x000000a90a007209 */ /* 0x000fe20007810000 */
[----:B------:R1:W-:Y:S01]  /*106d0*/  STL.64 [R1+0x78], R190 ;  /* 0x000078be01007387 */ /* 0x0003e20000100a00 */
        /* <DEDUP_REMOVED lines=15> */
[----:B------:R-:W-:Y:S01]  /*107d0*/  UIADD3 UR26, UR26, 0x1, URZ ;  /* 0x000000011a1a7890 */ /* 0x000fe2000fffe03f */
[----:B------:R-:W-:Y:S01]  /*107e0*/  FMNMX.FTZ R171, R17, R2, !PT ;  /* 0x0000000211ab7209 */ /* 0x000fe20007810000 */
[----:B------:R-:W-:Y:S01]  /*107f0*/  ULOP3.LUT UR34, UR34, UR19, URZ, 0x3c, !UPT ;  /* 0x0000001322227292 */ /* 0x000fe2000f8e3c3f */
[----:B------:R-:W-:Y:S02]  /*10800*/  FMNMX.FTZ R169, R19, R0, !PT ;  /* 0x0000000013a97209 */ /* 0x000fe40007810000 */
[----:B------:R-:W-:Y:S02]  /*10810*/  FMNMX.FTZ R2, R20, R171, !PT ;  /* 0x000000ab14027209 */ /* 0x000fe40007810000 */
[----:B------:R-:W-:Y:S02]  /*10820*/  FMNMX.FTZ R0, R22, R169, !PT ;  /* 0x000000a916007209 */ /* 0x000fe40007810000 */
[----:B------:R-:W-:Y:S01]  /*10830*/  FMNMX.FTZ R171, R21, R2, !PT ;  /* 0x0000000215ab7209 */ /* 0x000fe20007810000 */
[----:B-1----:R-:W4:Y:S01]  /*10840*/  LDL.64 R190, [R1+0x40] ;  /* 0x0000400001be7983 */ /* 0x002f220000100a00 */
[----:B------:R-:W-:Y:S02]  /*10850*/  FMNMX.FTZ R169, R23, R0, !PT ;  /* 0x0000000017a97209 */ /* 0x000fe40007810000 */
[----:B------:R-:W-:Y:S02]  /*10860*/  FMNMX.FTZ R2, R24, R171, !PT ;  /* 0x000000ab18027209 */ /* 0x000fe40007810000 */
[----:B------:R-:W-:Y:S01]  /*10870*/  FMNMX.FTZ R0, R26, R169, !PT ;  /* 0x000000a91a007209 */ /* 0x000fe20007810000 */
[----:B------:R-:W-:Y:S01]  /*10880*/  STL.64 [R1+0x70], R188 ;  /* 0x000070bc01007387 */ /* 0x000fe20000100a00 */
        /* <DEDUP_REMOVED lines=10> */
[----:B------:R-:W-:Y:S01]  /*10930*/  P2R R174, PR, RZ, 0x1 ;  /* 0x00000001ffae7803 */ /* 0x000fe20000000000 */
[----:B------:R-:W1:Y:S08]  /*10940*/  SHFL.BFLY PT, R2, R175, 0x2, 0x1f ;  /* 0x0c401f00af027f89 */ /* 0x000e7000000e0000 */
[----:B------:R-:W1:Y:S01]  /*10950*/  SHFL.BFLY PT, R0, R173, 0x2, 0x1f ;  /* 0x0c401f00ad007f89 */ /* 0x000e6200000e0000 */
[----:B----4-:R-:W-:Y:S01]  /*10960*/  LOP3.LUT R164, R191, UR5, RZ, 0x3c, !PT ;  /* 0x00000005bfa47c12 */ /* 0x010fe2000f8e3cff */
[----:B------:R-:W-:Y:S01]  /*10970*/  UIADD3 UR5, UR19, -0x56f99767, URZ ;  /* 0xa906689913057890 */ /* 0x000fe2000fffe03f */
[----:B-1----:R-:W-:Y:S02]  /*10980*/  FMNMX.FTZ R171, R175, R2, !PT ;  /* 0x00000002afab7209 */ /* 0x002fe40007810000 */
[----:B------:R-:W-:Y:S02]  /*10990*/  FMNMX.FTZ R169, R173, R0, !PT ;  /* 0x00000000ada97209 */ /* 0x000fe40007810000 */
[----:B--2---:R-:W-:Y:S01]  /*109a0*/  LOP3.LUT R186, R181, UR4, R190, 0x96, !PT ;  /* 0x00000004b5ba7c12 */ /* 0x004fe2000f8e96be */
[----:B------:R-:W1:Y:S01]  /*109b0*/  SHFL.BFLY PT, R2, R171, 0x1, 0x1f ;  /* 0x0c201f00ab027f89 */ /* 0x000e6200000e0000 */
[----:B------:R-:W-:Y:S03]  /*109c0*/  UIADD3 UR4, UR18, -0x255992d5, URZ ;  /* 0xdaa66d2b12047890 */ /* 0x000fe6000fffe03f */
[----:B------:R-:W-:Y:S04]  /*109d0*/  IMAD.WIDE.U32 R186, R186, -0x326172a9, RZ ;  /* 0xcd9e8d57baba7825 */ /* 0x000fe800078e00ff */
[----:B------:R-:W2:Y:S01]  /*109e0*/  SHFL.BFLY PT, R0, R169, 0x1, 0x1f ;  /* 0x0c201f00a9007f89 */ /* 0x000ea200000e0000 */
[----:B-1----:R-:W-:Y:S01]  /*109f0*/  FMNMX.FTZ R2, R171, R2, !PT ;  /* 0x00000002ab027209 */ /* 0x002fe20007810000 */
[----:B------:R-:W-:Y:S03]  /*10a00*/  IMAD.WIDE.U32 R170, R164, -0x326172a9, RZ ;  /* 0xcd9e8d57a4aa7825 */ /* 0x000fe600078e00ff */
[C---:B------:R-:W-:Y:S01]  /*10a10*/  FSETP.NEU.FTZ.AND P5, PT, R2.reuse, -INF , PT ;  /* 0xff8000000200780b */ /* 0x040fe20003fbd000 */
[C---:B------:R-:W-:Y:S01]  /*10a20*/  FMUL.FTZ R168, R2.reuse, c[0x0][0x23c] ;  /* 0x00008f0002a87a20 */ /* 0x040fe20000410000 */
[----:B---3--:R-:W-:Y:S01]  /*10a30*/  LOP3.LUT R173, R171, UR32, R178, 0x96, !PT ;  /* 0x00000020abad7c12 */ /* 0x008fe2000f8e96b2 */
[----:B------:R-:W-:Y:S01]  /*10a40*/  FADD.FTZ R164, -R2, R3 ;  /* 0x0000000302a47221 */ /* 0x000fe20000010100 */
[----:B--2---:R-:W-:Y:S02]  /*10a50*/  FMNMX.FTZ R0, R169, R0, !PT ;  /* 0x00000000a9007209 */ /* 0x004fe40007810000 */
[----:B------:R-:W-:Y:S01]  /*10a60*/  FSEL R168, R168, RZ, P5 ;  /* 0x000000ffa8a87208 */ /* 0x000fe20002800000 */
[----:B------:R-:W-:Y:S01]  /*10a70*/  FMUL.FTZ R164, R164, c[0x0][0x23c] ;  /* 0x00008f00a4a47a20 */ /* 0x000fe20000410000 */
[C---:B------:R-:W-:Y:S01]  /*10a80*/  FSETP.NEU.FTZ.AND P4, PT, R0.reuse, -INF , PT ;  /* 0xff8000000000780b */ /* 0x040fe20003f9d000 */
[----:B------:R-:W-:Y:S01]  /*10a90*/  FMUL.FTZ R3, R0, c[0x0][0x23c] ;  /* 0x00008f0000037a20 */ /* 0x000fe20000410000 */
[----:B------:R-:W-:Y:S01]  /*10aa0*/  LOP3.LUT R170, R187, UR29, R170, 0x96, !PT ;  /* 0x0000001dbbaa7c12 */ /* 0x000fe2000f8e96aa */
[--C-:B------:R-:W-:Y:S02]  /*10ab0*/  FFMA.FTZ R169, R32, c[0x0][0x23c], -R168.reuse ;  /* 0x00008f0020a97a23 */ /* 0x100fe400000108a8 */
[--C-:B------:R-:W-:Y:S01]  /*10ac0*/  FFMA.FTZ R177, R5, c[0x0][0x23c], -R168.reuse ;  /* 0x00008f0005b17a23 */ /* 0x100fe200000108a8 */
[----:B------:R-:W-:Y:S01]  /*10ad0*/  FSEL R172, R3, RZ, P4 ;  /* 0x000000ff03ac7208 */ /* 0x000fe20002000000 */
[--C-:B------:R-:W-:Y:S01]  /*10ae0*/  FFMA.FTZ R185, R12, c[0x0][0x23c], -R168.reuse ;  /* 0x00008f000cb97a23 */ /* 0x100fe200000108a8 */
[----:B------:R-:W1:Y:S01]  /*10af0*/  MUFU.EX2 R164, R164 ;  /* 0x000000a400a47308 */ /* 0x000e620000000800 */
[----:B------:R-:W-:Y:S02]  /*10b00*/  FFMA.FTZ R5, R20, c[0x0][0x23c], -R168 ;  /* 0x00008f0014057a23 */ /* 0x000fe400000108a8 */
[----:B------:R-:W-:Y:S02]  /*10b10*/  IMAD.MOV.U32 R32, RZ, RZ, R172 ;  /* 0x000000ffff207224 */ /* 0x000fe400078e00ac */
[----:B------:R-:W-:Y:S02]  /*10b20*/  IMAD.MOV.U32 R12, RZ, RZ, R178 ;  /* 0x000000ffff0c7224 */ /* 0x000fe400078e00b2 */
[----:B------:R-:W-:Y:S02]  /*10b30*/  FFMA.FTZ R20, R18, c[0x0][0x23c], -R32 ;  /* 0x00008f0012147a23 */ /* 0x000fe40000010820 */
[----:B------:R-:W-:Y:S01]  /*10b40*/  FFMA.FTZ R178, R17, c[0x0][0x23c], -R168 ;  /* 0x00008f0011b27a23 */ /* 0x000fe200000108a8 */
[----:B------:R-:W-:Y:S01]  /*10b50*/  MUFU.EX2 R169, R169 ;  /* 0x000000a900a97308 */ /* 0x000fe20000000800 */
[----:B------:R-:W-:Y:S02]  /*10b60*/  FFMA.FTZ R17, R19, c[0x0][0x23c], -R32 ;  /* 0x00008f0013117a23 */ /* 0x000fe40000010820 */
[----:B------:R-:W2:Y:S01]  /*10b70*/  LDL.64 R18, [R1+0x30] ;  /* 0x0000300001127983 */ /* 0x000ea20000100a00 */
[--C-:B------:R-:W-:Y:S02]  /*10b80*/  FFMA.FTZ R3, R21, c[0x0][0x23c], -R168.reuse ;  /* 0x00008f0015037a23 */ /* 0x100fe400000108a8 */
[--C-:B------:R-:W-:Y:S02]  /*10b90*/  FFMA.FTZ R176, R8, c[0x0][0x23c], -R168.reuse ;  /* 0x00008f0008b07a23 */ /* 0x100fe400000108a8 */
[----:B------:R-:W-:Y:S02]  /*10ba0*/  IMAD.MOV.U32 R8, RZ, RZ, R173 ;  /* 0x000000ffff087224 */ /* 0x000fe400078e00ad */
[--C-:B------:R-:W-:Y:S02]  /*10bb0*/  FFMA.FTZ R4, R4, c[0x0][0x23c], -R168.reuse ;  /* 0x00008f0004047a23 */ /* 0x100fe400000108a8 */
[--C-:B------:R-:W-:Y:S02]  /*10bc0*/  FFMA.FTZ R175, R28, c[0x0][0x23c], -R168.reuse ;  /* 0x00008f001caf7a23 */ /* 0x100fe400000108a8 */
[----:B------:R-:W-:Y:S02]  /*10bd0*/  IMAD.MOV.U32 R28, RZ, RZ, R3 ;  /* 0x000000ffff1c7224 */ /* 0x000fe400078e0003 */
[----:B------:R-:W-:Y:S02]  /*10be0*/  FADD.FTZ R3, -R0, R165 ;  /* 0x000000a500037221 */ /* 0x000fe40000010100 */
[----:B------:R-:W-:Y:S02]  /*10bf0*/  FFMA.FTZ R189, R9, c[0x0][0x23c], -R168 ;  /* 0x00008f0009bd7a23 */ /* 0x000fe400000108a8 */
[--C-:B------:R-:W-:Y:S02]  /*10c00*/  FFMA.FTZ R6, R6, c[0x0][0x23c], -R32.reuse ;  /* 0x00008f0006067a23 */ /* 0x100fe40000010820 */
[----:B------:R-:W-:Y:S02]  /*10c10*/  FFMA.FTZ R21, R27, c[0x0][0x23c], -R32 ;  /* 0x00008f001b157a23 */ /* 0x000fe40000010820 */
[----:B------:R-:W-:Y:S01]  /*10c20*/  IMAD.WIDE.U32 R8, R8, -0x2daee0ad, RZ ;  /* 0xd2511f5308087825 */ /* 0x000fe200078e00ff */
[----:B------:R1:W-:Y:S03]  /*10c30*/  MUFU.EX2 R27, R4 ;  /* 0x00000004001b7308 */ /* 0x0003e60000000800 */
[----:B------:R-:W-:Y:S02]  /*10c40*/  FFMA.FTZ R184, R13, c[0x0][0x23c], -R168 ;  /* 0x00008f000db87a23 */ /* 0x000fe400000108a8 */
[----:B------:R-:W-:Y:S02]  /*10c50*/  IMAD.MOV.U32 R13, RZ, RZ, R179 ;  /* 0x000000ffff0d7224 */ /* 0x000fe400078e00b3 */
[----:B------:R-:W-:Y:S02]  /*10c60*/  FFMA.FTZ R188, R15, c[0x0][0x23c], -R32 ;  /* 0x00008f000fbc7a23 */ /* 0x000fe40000010820 */
[----:B------:R-:W-:Y:S01]  /*10c70*/  FMUL.FTZ R3, R3, c[0x0][0x23c] ;  /* 0x00008f0003037a20 */ /* 0x000fe20000410000 */
[----:B------:R3:W-:Y:S01]  /*10c80*/  MUFU.EX2 R15, R6 ;  /* 0x00000006000f7308 */ /* 0x0007e20000000800 */
[----:B------:R-:W-:Y:S02]  /*10c90*/  FFMA.FTZ R173, R29, c[0x0][0x23c], -R168 ;  /* 0x00008f001dad7a23 */ /* 0x000fe400000108a8 */
[----:B------:R-:W-:Y:S02]  /*10ca0*/  IMAD.MOV.U32 R29, RZ, RZ, R177 ;  /* 0x000000ffff1d7224 */ /* 0x000fe400078e00b1 */
[--C-:B------:R-:W-:Y:S02]  /*10cb0*/  FFMA.FTZ R177, R7, c[0x0][0x23c], -R32.reuse ;  /* 0x00008f0007b17a23 */ /* 0x100fe40000010820 */
[----:B------:R-:W-:Y:S02]  /*10cc0*/  FFMA.FTZ R7, R26, c[0x0][0x23c], -R32 ;  /* 0x00008f001a077a23 */ /* 0x000fe40000010820 */
[----:B------:R-:W-:Y:S01]  /*10cd0*/  FFMA.FTZ R181, R25, c[0x0][0x23c], -R168 ;  /* 0x00008f0019b57a23 */ /* 0x000fe200000108a8 */
[----:B------:R-:W4:Y:S01]  /*10ce0*/  MUFU.EX2 R3, R3 ;  /* 0x0000000300037308 */ /* 0x000f220000000800 */
[----:B------:R-:W-:Y:S02]  /*10cf0*/  IMAD.MOV.U32 R25, RZ, RZ, R13 ;  /* 0x000000ffff197224 */ /* 0x000fe400078e000d */
[--C-:B------:R-:W-:Y:S02]  /*10d00*/  FFMA.FTZ R13, R23, c[0x0][0x23c], -R32.reuse ;  /* 0x00008f00170d7a23 */ /* 0x100fe40000010820 */
[----:B------:R-:W-:Y:S02]  /*10d10*/  IMAD.MOV.U32 R23, RZ, RZ, R5 ;  /* 0x000000ffff177224 */ /* 0x000fe400078e0005 */
[--C-:B------:R-:W-:Y:S02]  /*10d20*/  FFMA.FTZ R10, R10, c[0x0][0x23c], -R32.reuse ;  /* 0x00008f000a0a7a23 */ /* 0x100fe40000010820 */
[--C-:B------:R-:W-:Y:S01]  /*10d30*/  FFMA.FTZ R14, R14, c[0x0][0x23c], -R32.reuse ;  /* 0x00008f000e0e7a23 */ /* 0x100fe20000010820 */
[----:B------:R-:W-:Y:S01]  /*10d40*/  MUFU.EX2 R181, R181 ;  /* 0x000000b500b57308 */ /* 0x000fe20000000800 */
[----:B------:R-:W-:Y:S02]  /*10d50*/  FFMA.FTZ R165, R35, c[0x0][0x23c], -R32 ;  /* 0x00008f0023a57a23 */ /* 0x000fe40000010820 */
[----:B------:R-:W-:Y:S02]  /*10d60*/  IMAD.MOV.U32 R35, RZ, RZ, R7 ;  /* 0x000000ffff237224 */ /* 0x000fe400078e0007 */
[----:B------:R-:W-:Y:S02]  /*10d70*/  IMAD.MOV.U32 R7, RZ, RZ, R29 ;  /* 0x000000ffff077224 */ /* 0x000fe400078e001d */
[----:B------:R-:W-:Y:S02]  /*10d80*/  FFMA.FTZ R180, R24, c[0x0][0x23c], -R168 ;  /* 0x00008f0018b47a23 */ /* 0x000fe400000108a8 */
[----:B------:R-:W-:Y:S02]  /*10d90*/  IMAD.MOV.U32 R24, RZ, RZ, R12 ;  /* 0x000000ffff187224 */ /* 0x000fe400078e000c */
[--C-:B------:R-:W-:Y:S02]  /*10da0*/  FFMA.FTZ R12, R11, c[0x0][0x23c], -R32.reuse ;  /* 0x00008f000b0c7a23 */ /* 0x100fe40000010820 */
[--C-:B------:R-:W-:Y:S02]  /*10db0*/  FFMA.FTZ R172, R30, c[0x0][0x23c], -R32.reuse ;  /* 0x00008f001eac7a23 */ /* 0x100fe40000010820 */
[--C-:B------:R-:W-:Y:S02]  /*10dc0*/  FFMA.FTZ R171, R31, c[0x0][0x23c], -R32.reuse ;  /* 0x00008f001fab7a23 */ /* 0x100fe40000010820 */
[----:B------:R-:W-:Y:S02]  /*10dd0*/  IMAD.WIDE.U32 R30, R170, -0x2daee0ad, RZ ;  /* 0xd2511f53aa1e7825 */ /* 0x000fe400078e00ff */
[----:B------:R-:W-:Y:S02]  /*10de0*/  MUFU.EX2 R172, R172 ;  /* 0x000000ac00ac7308 */ /* 0x000fe40000000800 */
[----:B------:R-:W-:Y:S02]  /*10df0*/  FFMA.FTZ R170, R34, c[0x0][0x23c], -R32 ;  /* 0x00008f0022aa7a23 */ /* 0x000fe40000010820 */
[----:B------:R-:W-:Y:S02]  /*10e00*/  IMAD.MOV.U32 R34, RZ, RZ, R14 ;  /* 0x000000ffff227224 */ /* 0x000fe400078e000e */
[----:B------:R-:W-:Y:S02]  /*10e10*/  IMAD.MOV.U32 R14, RZ, RZ, R10 ;  /* 0x000000ffff0e7224 */ /* 0x000fe400078e000a */
[----:B------:R-:W-:Y:S02]  /*10e20*/  FFMA.FTZ R179, R16, c[0x0][0x23c], -R168 ;  /* 0x00008f0010b37a23 */ /* 0x000fe400000108a8 */
[----:B------:R-:W-:Y:S01]  /*10e30*/  FFMA.FTZ R16, R22, c[0x0][0x23c], -R32 ;  /* 0x00008f0016107a23 */ /* 0x000fe20000010820 */
[----:B------:R-:W-:Y:S01]  /*10e40*/  MUFU.EX2 R170, R170 ;  /* 0x000000aa00aa7308 */ /* 0x000fe20000000800 */
[C---:B-1----:R-:W-:Y:S02]  /*10e50*/  FMUL.FTZ R4, R164.reuse, R132 ;  /* 0x00000084a4047220 */ /* 0x042fe40000410000 */
[----:B------:R-:W-:Y:S02]  /*10e60*/  IMAD.MOV.U32 R132, RZ, RZ, R16 ;  /* 0x000000ffff847224 */ /* 0x000fe400078e0010 */
[----:B---3--:R-:W-:Y:S02]  /*10e70*/  IMAD.MOV.U32 R6, RZ, RZ, R21 ;  /* 0x000000ffff067224 */ /* 0x008fe400078e0015 */
[C---:B------:R-:W-:Y:S02]  /*10e80*/  FMUL.FTZ R16, R164.reuse, R144 ;  /* 0x00000090a4107220 */ /* 0x040fe40000410000 */
[----:B------:R-:W-:Y:S01]  /*10e90*/  IMAD.MOV.U32 R144, RZ, RZ, R17 ;  /* 0x000000ffff907224 */ /* 0x000fe200078e0011 */
[----:B------:R-:W-:Y:S01]  /*10ea0*/  MUFU.EX2 R171, R171 ;  /* 0x000000ab00ab7308 */ /* 0x000fe20000000800 */
[C---:B------:R-:W-:Y:S02]  /*10eb0*/  FMUL.FTZ R17, R164.reuse, R145 ;  /* 0x00000091a4117220 */ /* 0x040fe40000410000 */
[----:B------:R-:W-:Y:S02]  /*10ec0*/  IMAD.MOV.U32 R145, RZ, RZ, R20 ;  /* 0x000000ffff917224 */ /* 0x000fe400078e0014 */
[C---:B------:R-:W-:Y:S02]  /*10ed0*/  FMUL.FTZ R20, R164.reuse, R148 ;  /* 0x00000094a4147220 */ /* 0x040fe40000410000 */
[----:B------:R-:W-:Y:S02]  /*10ee0*/  IMAD.MOV.U32 R148, RZ, RZ, R132 ;  /* 0x000000ffff947224 */ /* 0x000fe400078e0084 */
[----:B------:R-:W-:Y:S02]  /*10ef0*/  IMAD.MOV.U32 R26, RZ, RZ, R28 ;  /* 0x000000ffff1a7224 */ /* 0x000fe400078e001c */
[----:B------:R-:W-:Y:S01]  /*10f00*/  IMAD.MOV.U32 R22, RZ, RZ, R188 ;  /* 0x000000ffff167224 */ /* 0x000fe200078e00bc */
[----:B------:R-:W-:Y:S01]  /*10f10*/  LOP3.LUT R188, R31, UR30, R8, 0x96, !PT ;  /* 0x0000001e1fbc7c12 */ /* 0x000fe2000f8e9608 */
[C---:B------:R-:W-:Y:S02]  /*10f20*/  FMUL.FTZ R8, R164.reuse, R136 ;  /* 0x00000088a4087220 */ /* 0x040fe40000410000 */
[----:B------:R-:W-:Y:S02]  /*10f30*/  IMAD.MOV.U32 R136, RZ, RZ, R13 ;  /* 0x000000ffff887224 */ /* 0x000fe400078e000d */
[C---:B------:R-:W-:Y:S02]  /*10f40*/  FMUL.FTZ R13, R164.reuse, R141 ;  /* 0x0000008da40d7220 */ /* 0x040fe40000410000 */
[----:B------:R-:W-:Y:S02]  /*10f50*/  IMAD.MOV.U32 R141, RZ, RZ, R25 ;  /* 0x000000ffff8d7224 */ /* 0x000fe400078e0019 */
[C---:B------:R-:W-:Y:S02]  /*10f60*/  FMUL.FTZ R25, R164.reuse, R153 ;  /* 0x00000099a4197220 */ /* 0x040fe40000410000 */
[----:B------:R-:W-:Y:S02]  /*10f70*/  IMAD.MOV.U32 R153, RZ, RZ, R14 ;  /* 0x000000ffff997224 */ /* 0x000fe400078e000e */
[----:B------:R-:W-:Y:S02]  /*10f80*/  FFMA.FTZ R168, R33, c[0x0][0x23c], -R168 ;  /* 0x00008f0021a87a23 */ /* 0x000fe400000108a8 */
[C---:B------:R-:W-:Y:S02]  /*10f90*/  FMUL.FTZ R21, R164.reuse, R149 ;  /* 0x00000095a4157220 */ /* 0x040fe40000410000 */
        /* <DEDUP_REMOVED lines=52> */
[----:B------:R-:W-:Y:S02]  /*112e0*/  IMAD.MOV.U32 R149, RZ, RZ, R26 ;  /* 0x000000ffff957224 */ /* 0x000fe400078e001a */
[C---:B----4-:R-:W-:Y:S02]  /*112f0*/  FMUL.FTZ R26, R3.reuse, R154 ;  /* 0x0000009a031a7220 */ /* 0x050fe40000410000 */
[----:B------:R-:W-:Y:S02]  /*11300*/  IMAD.MOV.U32 R154, RZ, RZ, R27 ;  /* 0x000000ffff9a7224 */ /* 0x000fe400078e001b */
[----:B------:R-:W-:Y:S01]  /*11310*/  IMAD.MOV.U32 R156, RZ, RZ, R148 ;  /* 0x000000ffff9c7224 */ /* 0x000fe200078e0094 */
[----:B------:R-:W-:Y:S01]  /*11320*/  MUFU.EX2 R149, R149 ;  /* 0x0000009500957308 */ /* 0x000fe20000000800 */
[----:B------:R-:W-:Y:S02]  /*11330*/  IMAD.MOV.U32 R161, RZ, RZ, R141 ;  /* 0x000000ffffa17224 */ /* 0x000fe400078e008d */
[----:B------:R-:W-:Y:S02]  /*11340*/  IMAD.MOV.U32 R141, RZ, RZ, R23 ;  /* 0x000000ffff8d7224 */ /* 0x000fe400078e0017 */
[C---:B------:R-:W-:Y:S02]  /*11350*/  FMUL.FTZ R23, R3.reuse, R151 ;  /* 0x0000009703177220 */ /* 0x040fe40000410000 */
[C---:B------:R-:W-:Y:S02]  /*11360*/  FMUL.FTZ R14, R3.reuse, R142 ;  /* 0x0000008e030e7220 */ /* 0x040fe40000410000 */
[----:B------:R-:W-:Y:S02]  /*11370*/  IMAD.MOV.U32 R142, RZ, RZ, R15 ;  /* 0x000000ffff8e7224 */ /* 0x000fe400078e000f */
[C---:B------:R-:W-:Y:S02]  /*11380*/  FMUL.FTZ R15, R3.reuse, R143 ;  /* 0x0000008f030f7220 */ /* 0x040fe40000410000 */
[----:B------:R-:W-:Y:S02]  /*11390*/  IMAD.MOV.U32 R143, RZ, RZ, R141 ;  /* 0x000000ffff8f7224 */ /* 0x000fe400078e008d */
        /* <DEDUP_REMOVED lines=26> */
[----:B------:R-:W-:Y:S01]  /*11540*/  FMUL.FTZ R90, R3, R90 ;  /* 0x0000005a035a7220 */ /* 0x000fe20000410000 */
[----:B--2---:R-:W-:Y:S01]  /*11550*/  LOP3.LUT R5, R9, UR27, R18, 0x96, !PT ;  /* 0x0000001b09057c12 */ /* 0x004fe2000f8e9612 */
[C---:B------:R-:W-:Y:S02]  /*11560*/  FMUL.FTZ R9, R164.reuse, R137 ;  /* 0x00000089a4097220 */ /* 0x040fe40000410000 */
[----:B------:R-:W-:Y:S02]  /*11570*/  IMAD.MOV.U32 R137, RZ, RZ, R12 ;  /* 0x000000ffff897224 */ /* 0x000fe400078e000c */
[----:B------:R-:W-:Y:S04]  /*11580*/  IMAD.WIDE.U32 R10, R5, -0x326172a9, RZ ;  /* 0xcd9e8d57050a7825 */ /* 0x000fe800078e00ff */
[C---:B------:R-:W-:Y:S01]  /*11590*/  FMUL.FTZ R5, R164.reuse, R133 ;  /* 0x00000085a4057220 */ /* 0x040fe20000410000 */
[----:B------:R-:W-:Y:S01]  /*115a0*/  LOP3.LUT R132, R11, UR4, R186, 0x96, !PT ;  /* 0x000000040b847c12 */ /* 0x000fe2000f8e96ba */
[----:B------:R1:W2:Y:S01]  /*115b0*/  MUFU.EX2 R133, R7 ;  /* 0x0000000700857308 */ /* 0x0002a20000000800 */
[C---:B------:R-:W-:Y:S02]  /*115c0*/  FMUL.FTZ R12, R164.reuse, R140 ;  /* 0x0000008ca40c7220 */ /* 0x040fe40000410000 */
[----:B------:R-:W-:Y:S02]  /*115d0*/  IMAD.MOV.U32 R140, RZ, RZ, R24 ;  /* 0x000000ffff8c7224 */ /* 0x000fe400078e0018 */
[C---:B------:R-:W-:Y:S02]  /*115e0*/  FMUL.FTZ R24, R164.reuse, R152 ;  /* 0x00000098a4187220 */ /* 0x040fe40000410000 */
[----:B------:R-:W-:Y:S02]  /*115f0*/  IMAD.MOV.U32 R152, RZ, RZ, R6 ;  /* 0x000000ffff987224 */ /* 0x000fe400078e0006 */
[C---:B------:R-:W-:Y:S02]  /*11600*/  FMUL.FTZ R6, R3.reuse, R134 ;  /* 0x0000008603067220 */ /* 0x040fe40000410000 */
[----:B------:R-:W-:Y:S02]  /*11610*/  IMAD.MOV.U32 R134, RZ, RZ, R10 ;  /* 0x000000ffff867224 */ /* 0x000fe400078e000a */
[C---:B------:R-:W-:Y:S02]  /*11620*/  FMUL.FTZ R10, R3.reuse, R138 ;  /* 0x0000008a030a7220 */ /* 0x040fe40000410000 */
[----:B------:R-:W-:Y:S02]  /*11630*/  IMAD.MOV.U32 R138, RZ, RZ, R18 ;  /* 0x000000ffff8a7224 */ /* 0x000fe400078e0012 */
[C---:B------:R-:W-:Y:S02]  /*11640*/  FMUL.FTZ R18, R3.reuse, R146 ;  /* 0x0000009203127220 */ /* 0x040fe40000410000 */
[----:B------:R-:W-:Y:S02]  /*11650*/  FFMA.FTZ R164, R164, R167, R27 ;  /* 0x000000a7a4a47223 */ /* 0x000fe4000001001b */
[C---:B------:R-:W-:Y:S02]  /*11660*/  FMUL.FTZ R27, R3.reuse, R155 ;  /* 0x0000009b031b7220 */ /* 0x040fe40000410000 */
[----:B------:R-:W-:Y:S02]  /*11670*/  IMAD.MOV.U32 R146, RZ, RZ, R30 ;  /* 0x000000ffff927224 */ /* 0x000fe400078e001e */
[----:B------:R-:W-:Y:S02]  /*11680*/  IMAD.MOV.U32 R155, RZ, RZ, R153 ;  /* 0x000000ffff9b7224 */ /* 0x000fe400078e0099 */
[----:B------:R-:W-:Y:S02]  /*11690*/  IMAD.MOV.U32 R148, RZ, RZ, R137 ;  /* 0x000000ffff947224 */ /* 0x000fe400078e0089 */
[----:B------:R-:W-:Y:S02]  /*116a0*/  IMAD.MOV.U32 R153, RZ, RZ, R136 ;  /* 0x000000ffff997224 */ /* 0x000fe400078e0088 */
[----:B------:R-:W-:Y:S02]  /*116b0*/  IMAD.WIDE.U32 R136, R132, -0x2daee0ad, RZ ;  /* 0xd2511f5384887825 */ /* 0x000fe400078e00ff */
[----:B------:R-:W-:Y:S02]  /*116c0*/  MUFU.EX2 R148, R148 ;  /* 0x0000009400947308 */ /* 0x000fe40000000800 */
[----:B-1----:R-:W-:Y:S01]  /*116d0*/  FMUL.FTZ R7, R3, R135 ;  /* 0x0000008703077220 */ /* 0x002fe20000410000 */
[----:B------:R-:W-:Y:S01]  /*116e0*/  LOP3.LUT R132, R137, UR31, R146, 0x96, !PT ;  /* 0x0000001f89847c12 */ /* 0x000fe2000f8e9692 */
[----:B------:R-:W-:Y:S02]  /*116f0*/  IMAD.MOV.U32 R135, RZ, RZ, R11 ;  /* 0x000000ffff877224 */ /* 0x000fe400078e000b */
[C---:B------:R-:W-:Y:S02]  /*11700*/  FMUL.FTZ R11, R3.reuse, R139 ;  /* 0x0000008b030b7220 */ /* 0x040fe40000410000 */
[----:B------:R-:W-:Y:S02]  /*11710*/  IMAD.MOV.U32 R139, RZ, RZ, R19 ;  /* 0x000000ffff8b7224 */ /* 0x000fe400078e0013 */
[----:B------:R-:W-:Y:S01]  /*11720*/  IMAD.MOV.U32 R160, RZ, RZ, R140 ;  /* 0x000000ffffa07224 */ /* 0x000fe200078e008c */
[----:B------:R-:W-:Y:S01]  /*11730*/  MUFU.EX2 R146, R176 ;  /* 0x000000b000927308 */ /* 0x000fe20000000800 */
[----:B------:R-:W-:Y:S02]  /*11740*/  IMAD.MOV.U32 R140, RZ, RZ, R22 ;  /* 0x000000ffff8c7224 */ /* 0x000fe400078e0016 */
[C---:B------:R-:W-:Y:S02]  /*11750*/  FMUL.FTZ R22, R3.reuse, R150 ;  /* 0x0000009603167220 */ /* 0x040fe40000410000 */
[----:B------:R-:W-:Y:S02]  /*11760*/  IMAD.MOV.U32 R150, RZ, RZ, R138 ;  /* 0x000000ffff967224 */ /* 0x000fe400078e008a */
[----:B------:R-:W-:Y:S02]  /*11770*/  IMAD.MOV.U32 R138, RZ, RZ, R34 ;  /* 0x000000ffff8a7224 */ /* 0x000fe400078e0022 */
[----:B------:R-:W-:Y:S01]  /*11780*/  IMAD.MOV.U32 R151, RZ, RZ, R139 ;  /* 0x000000ffff977224 */ /* 0x000fe200078e008b */
[----:B------:R1:W-:Y:S01]  /*11790*/  MUFU.EX2 R135, R189 ;  /* 0x000000bd00877308 */ /* 0x0003e20000000800 */
[----:B------:R-:W-:Y:S02]  /*117a0*/  IMAD.MOV.U32 R139, RZ, RZ, R138 ;  /* 0x000000ffff8b7224 */ /* 0x000fe400078e008a */
[----:B------:R-:W-:Y:S02]  /*117b0*/  IMAD.MOV.U32 R167, RZ, RZ, R145 ;  /* 0x000000ffffa77224 */ /* 0x000fe400078e0091 */
[C---:B------:R-:W-:Y:S02]  /*117c0*/  FMUL.FTZ R19, R3.reuse, R147 ;  /* 0x0000009303137220 */ /* 0x040fe40000410000 */
[----:B------:R-:W-:Y:S02]  /*117d0*/  IMAD.MOV.U32 R147, RZ, RZ, R31 ;  /* 0x000000ffff937224 */ /* 0x000fe400078e001f */
[----:B------:R-:W-:Y:S01]  /*117e0*/  IMAD.MOV.U32 R147, RZ, RZ, R167 ;  /* 0x000000ffff937224 */ /* 0x000fe200078e00a7 */
[----:B------:R3:W4:Y:S01]  /*117f0*/  MUFU.EX2 R138, R177 ;  /* 0x000000b1008a7308 */ /* 0x0007220000000800 */
[----:B------:R-:W-:Y:S02]  /*11800*/  IMAD.MOV.U32 R167, RZ, RZ, R156 ;  /* 0x000000ffffa77224 */ /* 0x000fe400078e009c */
[----:B------:R-:W-:Y:S02]  /*11810*/  IMAD.MOV.U32 R156, RZ, RZ, R140 ;  /* 0x000000ffff9c7224 */ /* 0x000fe400078e008c */
[----:B------:R-:W-:Y:S04]  /*11820*/  IMAD.WIDE.U32 R140, R188, -0x326172a9, RZ ;  /* 0xcd9e8d57bc8c7825 */ /* 0x000fe800078e00ff */
[----:B------:R-:W-:Y:S01]  /*11830*/  FMUL.FTZ R34, R3, R162 ;  /* 0x000000a203227220 */ /* 0x000fe20000410000 */
[----:B------:R-:W-:Y:S01]  /*11840*/  LOP3.LUT R134, R141, UR33, R134, 0x96, !PT ;  /* 0x000000218d867c12 */ /* 0x000fe2000f8e9686 */
[----:B------:R-:W-:Y:S01]  /*11850*/  IMAD.MOV.U32 R145, RZ, RZ, R144 ;  /* 0x000000ffff917224 */ /* 0x000fe200078e0090 */
[----:B------:R4:W4:Y:S01]  /*11860*/  MUFU.EX2 R141, R155 ;  /* 0x0000009b008d7308 */ /* 0x0009220000000800 */
[----:B------:R-:W-:Y:S02]  /*11870*/  IMAD.MOV.U32 R144, RZ, RZ, R35 ;  /* 0x000000ffff907224 */ /* 0x000fe400078e0023 */
[----:B-1----:R-:W-:Y:S04]  /*11880*/  IMAD.WIDE.U32 R188, R132, -0x326172a9, RZ ;  /* 0xcd9e8d5784bc7825 */ /* 0x002fe800078e00ff */
[----:B------:R-:W-:Y:S01]  /*11890*/  FMUL.FTZ R35, R3, R163 ;  /* 0x000000a303237220 */ /* 0x000fe20000410000 */
[----:B------:R-:W-:Y:S01]  /*118a0*/  LOP3.LUT R140, R189, UR28, R140, 0x96, !PT ;  /* 0x0000001cbd8c7c12 */ /* 0x000fe2000f8e968c */
[C---:B------:R-:W-:Y:S01]  /*118b0*/  FMUL.FTZ R30, R3.reuse, R158 ;  /* 0x0000009e031e7220 */ /* 0x040fe20000410000 */
[----:B------:R-:W-:Y:S01]  /*118c0*/  MUFU.EX2 R139, R139 ;  /* 0x0000008b008b7308 */ /* 0x000fe20000000800 */
[C---:B------:R-:W-:Y:S02]  /*118d0*/  FMUL.FTZ R31, R3.reuse, R159 ;  /* 0x0000009f031f7220 */ /* 0x040fe40000410000 */
[----:B---3--:R-:W-:Y:S04]  /*118e0*/  IMAD.WIDE.U32 R176, R134, -0x2daee0ad, RZ ;  /* 0xd2511f5386b07825 */ /* 0x008fe800078e00ff */
[----:B------:R-:W-:Y:S01]  /*118f0*/  FMUL.FTZ R91, R3, R91 ;  /* 0x0000005b035b7220 */ /* 0x000fe20000410000 */
[----:B------:R-:W-:Y:S01]  /*11900*/  LOP3.LUT R134, R177, UR5, R136, 0x96, !PT ;  /* 0x00000005b1867c12 */ /* 0x000fe2000f8e9688 */
[----:B------:R-:W-:Y:S01]  /*11910*/  FMUL.FTZ R94, R3, R94 ;  /* 0x0000005e035e7220 */ /* 0x000fe20000410000 */
[----:B--2---:R-:W-:Y:S01]  /*11920*/  F2FP.BF16.PACK_AB R136, R133, R154 ;  /* 0x0000009a8588723e */ /* 0x004fe200000010ff */
[C---:B------:R-:W-:Y:S02]  /*11930*/  FMUL.FTZ R95, R3.reuse, R95 ;  /* 0x0000005f035f7220 */ /* 0x040fe40000410000 */
[----:B------:R-:W-:Y:S01]  /*11940*/  IMAD.WIDE.U32 R162, R134, -0x326172a9, RZ ;  /* 0xcd9e8d5786a27825 */ /* 0x000fe200078e00ff */
[----:B----4-:R-:W-:Y:S03]  /*11950*/  F2FP.BF16.PACK_AB R134, R138, R142 ;  /* 0x0000008e8a86723e */ /* 0x010fe600000010ff */
[----:B------:R-:W-:Y:S01]  /*11960*/  FMUL.FTZ R98, R3, R98 ;  /* 0x0000006203627220 */ /* 0x000fe20000410000 */
[----:B------:R-:W-:Y:S01]  /*11970*/  LOP3.LUT R132, R163, UR14, R188, 0x96, !PT ;  /* 0x0000000ea3847c12 */ /* 0x000fe2000f8e96bc */
[C---:B------:R-:W-:Y:S01]  /*11980*/  FMUL.FTZ R99, R3.reuse, R99 ;  /* 0x0000006303637220 */ /* 0x040fe20000410000 */
[----:B------:R-:W-:Y:S01]  /*11990*/  PRMT R137, R134, 0x7632, R137 ;  /* 0x0000763286897816 */ /* 0x000fe20000000089 */
        /* <DEDUP_REMOVED lines=16> */
[----:B------:R-:W-:Y:S02]  /*11aa0*/  FFMA.FTZ R3, R3, R166, R142 ;  /* 0x000000a603037223 */ /* 0x000fe4000001008e */
[----:B------:R-:W-:Y:S02]  /*11ab0*/  FADD.FTZ R133, R133, R164 ;  /* 0x000000a485857221 */ /* 0x000fe40000010000 */
[--C-:B------:R-:W-:Y:S01]  /*11ac0*/  FADD.FTZ R142, R138, R3.reuse ;  /* 0x000000038a8e7221 */ /* 0x100fe20000010000 */
[----:B------:R-:W-:Y:S01]  /*11ad0*/  LOP3.LUT R138, R132, 0xff, RZ, 0xc0, !PT ;  /* 0x000000ff848a7812 */ /* 0x000fe200078ec0ff */
[----:B------:R-:W-:Y:S01]  /*11ae0*/  IMAD.MOV.U32 R154, RZ, RZ, R150 ;  /* 0x000000ffff9a7224 */ /* 0x000fe200078e0096 */
[----:B------:R-:W-:Y:S01]  /*11af0*/  PRMT R3, R136, 0x7632, R3 ;  /* 0x0000763288037816 */ /* 0x000fe20000000003 */
[----:B------:R-:W-:Y:S01]  /*11b00*/  IMAD.MOV.U32 R155, RZ, RZ, R151 ;  /* 0x000000ffff9b7224 */ /* 0x000fe200078e0097 */
[----:B------:R-:W-:Y:S01]  /*11b10*/  ISETP.GE.U32.AND P6, PT, R247, R138, PT ;  /* 0x0000008af700720c */ /* 0x000fe20003fc6070 */
[----:B------:R-:W-:Y:S01]  /*11b20*/  IMAD.MOV.U32 R151, RZ, RZ, R143 ;  /* 0x000000ffff977224 */ /* 0x000fe200078e008f */
[----:B------:R-:W-:Y:S01]  /*11b30*/  LOP3.LUT R138, R132, 0xffff, RZ, 0xc0, !PT ;  /* 0x0000ffff848a7812 */ /* 0x000fe200078ec0ff */
[----:B------:R-:W-:Y:S01]  /*11b40*/  FADD.FTZ R150, R146, R133 ;  /* 0x0000008592967221 */ /* 0x000fe20000010000 */
[----:B------:R1:W-:Y:S01]  /*11b50*/  MUFU.EX2 R143, R184 ;  /* 0x000000b8008f7308 */ /* 0x0003e20000000800 */
[----:B------:R-:W-:Y:S01]  /*11b60*/  IMAD.MOV.U32 R158, RZ, RZ, R156 ;  /* 0x000000ffff9e7224 */ /* 0x000fe200078e009c */
[----:B------:R-:W-:Y:S01]  /*11b70*/  SHF.R.U32.HI R138, RZ, 0x8, R138 ;  /* 0x00000008ff8a7819 */ /* 0x000fe2000001168a */
[----:B------:R-:W-:Y:S02]  /*11b80*/  IMAD.MOV.U32 R156, RZ, RZ, R153 ;  /* 0x000000ffff9c7224 */ /* 0x000fe400078e0099 */
[----:B------:R-:W-:Y:S01]  /*11b90*/  IMAD.MOV.U32 R153, RZ, RZ, R144 ;  /* 0x000000ffff997224 */ /* 0x000fe200078e0090 */
[----:B------:R-:W-:Y:S01]  /*11ba0*/  LOP3.LUT R138, R138, 0xffff, RZ, 0xc0, !PT ;  /* 0x0000ffff8a8a7812 */ /* 0x000fe200078ec0ff */
[----:B------:R-:W-:Y:S02]  /*11bb0*/  FADD.FTZ R133, R135, R150 ;  /* 0x0000009687857221 */ /* 0x000fe40000010000 */
[----:B------:R-:W-:Y:S01]  /*11bc0*/  @!P6 HFMA2.BF16_V2 R246, -RZ.H0_H0, RZ.H0_H0, -R136.H0_H0 ;  /* 0x200000fffff6e231 */ /* 0x000fe20000340988 */
[----:B------:R-:W-:Y:S01]  /*11bd0*/  ISETP.GE.U32.AND P4, PT, R247, R138, PT ;  /* 0x0000008af700720c */ /* 0x000fe20003f86070 */
[----:B------:R-:W2:Y:S01]  /*11be0*/  MUFU.EX2 R144, R185 ;  /* 0x000000b900907308 */ /* 0x000ea20000000800 */
[----:B------:R-:W-:Y:S01]  /*11bf0*/  F2FP.BF16.PACK_AB R138, R135, R146 ;  /* 0x00000092878a723e */ /* 0x000fe200000010ff */
[----:B------:R-:W-:Y:S01]  /*11c00*/  FADD.FTZ R135, R141, R142 ;  /* 0x0000008e8d877221 */ /* 0x000fe20000010000 */
[--C-:B------:R-:W-:Y:S01]  /*11c10*/  SHF.R.U32.HI R146, RZ, 0x18, R132.reuse ;  /* 0x00000018ff927819 */ /* 0x100fe20000011684 */
[----:B------:R-:W-:Y:S01]  /*11c20*/  IMAD.MOV.U32 R159, RZ, RZ, R147 ;  /* 0x000000ffff9f7224 */ /* 0x000fe200078e0093 */
[----:B------:R-:W-:Y:S01]  /*11c30*/  SHF.R.U32.HI R132, RZ, 0x10, R132 ;  /* 0x00000010ff847819 */ /* 0x000fe20000011684 */
[----:B------:R-:W-:Y:S01]  /*11c40*/  IMAD.MOV.U32 R166, RZ, RZ, R160 ;  /* 0x000000ffffa67224 */ /* 0x000fe200078e00a0 */
[C---:B------:R-:W-:Y:S01]  /*11c50*/  F2FP.BF16.PACK_AB R141, R148.reuse, R141 ;  /* 0x0000008d948d723e */ /* 0x040fe200000010ff */
[----:B------:R-:W-:Y:S01]  /*11c60*/  FADD.FTZ R148, R148, R135 ;  /* 0x0000008794947221 */ /* 0x000fe20000010000 */
[----:B------:R-:W-:Y:S01]  /*11c70*/  LOP3.LUT R142, R132, 0xff, RZ, 0xc0, !PT ;  /* 0x000000ff848e7812 */ /* 0x000fe200078ec0ff */
[----:B------:R-:W-:Y:S01]  /*11c80*/  MUFU.EX2 R147, R178 ;  /* 0x000000b200937308 */ /* 0x000fe20000000800 */
[----:B------:R-:W-:Y:S01]  /*11c90*/  PRMT R132, R136, 0x5410, R3 ;  /* 0x0000541088847816 */ /* 0x000fe20000000003 */
[----:B------:R-:W-:Y:S01]  /*11ca0*/  @!P4 HFMA2.BF16_V2 R245, -RZ.H0_H0, RZ.H0_H0, -R3.H0_H0 ;  /* 0x200000fffff5c231 */ /* 0x000fe20000340903 */
[----:B------:R-:W-:Y:S01]  /*11cb0*/  @!P6 PRMT R136, R246, 0x5410, RZ ;  /* 0x00005410f688e816 */ /* 0x000fe200000000ff */
[----:B------:R-:W-:Y:S01]  /*11cc0*/  IMAD.MOV.U32 R160, RZ, RZ, R152 ;  /* 0x000000ffffa07224 */ /* 0x000fe200078e0098 */
[----:B------:R-:W-:Y:S02]  /*11cd0*/  ISETP.GE.U32.AND P6, PT, R247, R142, PT ;  /* 0x0000008ef700720c */ /* 0x000fe40003fc6070 */
[----:B------:R-:W-:Y:S01]  /*11ce0*/  @!P4 PRMT R3, R245, 0x5410, RZ ;  /* 0x00005410f503c816 */ /* 0x000fe200000000ff */
[----:B------:R3:W-:Y:S01]  /*11cf0*/  STG.E.U16 [R182.64], R136 ;  /* 0x00000088b6007986 */ /* 0x0007e2000c101510 */
[----:B-1----:R-:W-:Y:S01]  /*11d00*/  IADD3 R184, P4, R182, UR25, RZ ;  /* 0x00000019b6b87c10 */ /* 0x002fe2000ff9e0ff */
[----:B------:R1:W4:Y:S01]  /*11d10*/  MUFU.EX2 R142, R158 ;  /* 0x0000009e008e7308 */ /* 0x0003220000000800 */
[----:B------:R-:W-:Y:S01]  /*11d20*/  LOP3.LUT R135, R162, 0xffff, RZ, 0xc0, !PT ;  /* 0x0000ffffa2877812 */ /* 0x000fe200078ec0ff */
[----:B------:R4:W-:Y:S01]  /*11d30*/  STG.E.U16 [R182.64+0x2], R3 ;  /* 0x00000203b6007986 */ /* 0x0009e2000c101510 */
[----:B------:R-:W-:Y:S01]  /*11d40*/  ISETP.GE.U32.AND P5, PT, R247, R146, PT ;  /* 0x00000092f700720c */ /* 0x000fe20003fa6070 */
[----:B--2---:R-:W-:Y:S01]  /*11d50*/  FADD.FTZ R150, R144, R133 ;  /* 0x0000008590967221 */ /* 0x004fe20000010000 */
[----:B------:R-:W-:Y:S02]  /*11d60*/  IADD3.X R185, R183, UR24, RZ, P4, !PT ;  /* 0x00000018b7b97c10 */ /* 0x000fe4000a7fe4ff */
[----:B------:R-:W-:Y:S01]  /*11d70*/  PRMT R133, R134, 0x5410, R137 ;  /* 0x0000541086857816 */ /* 0x000fe20000000089 */
[----:B------:R-:W-:Y:S01]  /*11d80*/  @!P6 HFMA2.BF16_V2 R244, -RZ.H0_H0, RZ.H0_H0, -R134.H0_H0 ;  /* 0x200000fffff4e231 */ /* 0x000fe20000340986 */
[----:B------:R-:W-:Y:S01]  /*11d90*/  LOP3.LUT R146, R162, 0xff, RZ, 0xc0, !PT ;  /* 0x000000ffa2927812 */ /* 0x000fe200078ec0ff */
[----:B------:R-:W-:Y:S03]  /*11da0*/  MUFU.EX2 R155, R160 ;  /* 0x000000a0009b7308 */ /* 0x000fe60000000800 */
[----:B------:R-:W-:Y:S02]  /*11db0*/  @!P6 PRMT R134, R244, 0x5410, RZ ;  /* 0x00005410f486e816 */ /* 0x000fe400000000ff */
[----:B------:R-:W-:Y:S01]  /*11dc0*/  ISETP.GE.U32.AND P4, PT, R247, R146, PT ;  /* 0x00000092f700720c */ /* 0x000fe20003f86070 */
[----:B------:R-:W-:Y:S02]  /*11dd0*/  @!P5 HFMA2.BF16_V2 R243, -RZ.H0_H0, RZ.H0_H0, -R137.H0_H0 ;  /* 0x200000fffff3d231 */ /* 0x000fe40000340989 */
[----:B------:R2:W-:Y:S02]  /*11de0*/  STG.E.U16 [R184.64], R134 ;  /* 0x00000086b8007986 */ /* 0x0005e4000c101510 */
[----:B------:R2:W2:Y:S01]  /*11df0*/  MUFU.EX2 R146, R179 ;  /* 0x000000b300927308 */ /* 0x0004a20000000800 */
[----:B------:R-:W-:Y:S01]  /*11e00*/  @!P5 PRMT R137, R243, 0x5410, RZ ;  /* 0x00005410f389d816 */ /* 0x000fe200000000ff */
[----:B-1----:R-:W-:Y:S01]  /*11e10*/  IMAD.MOV.U32 R158, RZ, RZ, R145 ;  /* 0x000000ffff9e7224 */ /* 0x002fe200078e0091 */
[----:B---3--:R-:W-:Y:S03]  /*11e20*/  SHF.R.U32.HI R136, RZ, 0x8, R135 ;  /* 0x00000008ff887819 */ /* 0x008fe60000011687 */
[----:B------:R1:W-:Y:S01]  /*11e30*/  STG.E.U16 [R184.64+0x2], R137 ;  /* 0x00000289b8007986 */ /* 0x0003e2000c101510 */
[----:B------:R-:W-:Y:S01]  /*11e40*/  SHF.R.U32.HI R135, RZ, 0x10, R162 ;  /* 0x00000010ff877819 */ /* 0x000fe200000116a2 */
[----:B------:R-:W-:Y:S01]  /*11e50*/  @!P4 HFMA2.BF16_V2 R241, -RZ.H0_H0, RZ.H0_H0, -R138.H0_H0 ;  /* 0x200000fffff1c231 */ /* 0x000fe2000034098a */
[----:B------:R-:W-:Y:S01]  /*11e60*/  LOP3.LUT R136, R136, 0xffff, RZ, 0xc0, !PT ;  /* 0x0000ffff88887812 */ /* 0x000fe200078ec0ff */
[----:B------:R-:W-:Y:S01]  /*11e70*/  FADD.FTZ R145, R139, R148 ;  /* 0x000000948b917221 */ /* 0x000fe20000010000 */
[C---:B----4-:R-:W-:Y:S01]  /*11e80*/  F2FP.BF16.PACK_AB R3, R143.reuse, R144 ;  /* 0x000000908f03723e */ /* 0x050fe200000010ff */
[----:B------:R-:W-:Y:S01]  /*11e90*/  FADD.FTZ R143, R143, R150 ;  /* 0x000000968f8f7221 */ /* 0x000fe20000010000 */
[----:B------:R-:W-:Y:S02]  /*11ea0*/  ISETP.GE.U32.AND P6, PT, R247, R136, PT ;  /* 0x00000088f700720c */ /* 0x000fe40003fc6070 */
[----:B------:R-:W-:Y:S02]  /*11eb0*/  LOP3.LUT R136, R135, 0xff, RZ, 0xc0, !PT ;  /* 0x000000ff87887812 */ /* 0x000fe400078ec0ff */
[----:B------:R-:W-:Y:S02]  /*11ec0*/  PRMT R135, R138, 0x7632, R135 ;  /* 0x000076328a877816 */ /* 0x000fe40000000087 */
[----:B------:R-:W-:Y:S02]  /*11ed0*/  ISETP.GE.U32.AND P5, PT, R247, R136, PT ;  /* 0x00000088f700720c */ /* 0x000fe40003fa6070 */
[C---:B------:R-:W-:Y:S01]  /*11ee0*/  F2FP.BF16.PACK_AB R139, R142.reuse, R139 ;  /* 0x0000008b8e8b723e */ /* 0x040fe200000010ff */
[----:B------:R-:W-:Y:S01]  /*11ef0*/  FADD.FTZ R142, R142, R145 ;  /* 0x000000918e8e7221 */ /* 0x000fe20000010000 */
[----:B------:R-:W-:Y:S01]  /*11f00*/  SHF.R.U32.HI R136, RZ, 0x18, R162 ;  /* 0x00000018ff887819 */ /* 0x000fe200000116a2 */
[----:B--2---:R-:W-:Y:S01]  /*11f10*/  IMAD.WIDE.U32 R178, R140, -0x2daee0ad, RZ ;  /* 0xd2511f538cb27825 */ /* 0x004fe200078e00ff */
[----:B------:R-:W-:Y:S01]  /*11f20*/  PRMT R134, R138, 0x5410, R135 ;  /* 0x000054108a867816 */ /* 0x000fe20000000087 */
[----:B------:R-:W-:Y:S01]  /*11f30*/  @!P6 HFMA2.BF16_V2 R240, -RZ.H0_H0, RZ.H0_H0, -R135.H0_H0 ;  /* 0x200000fffff0e231 */ /* 0x000fe20000340987 */
[----:B------:R-:W-:Y:S01]  /*11f40*/  @!P4 PRMT R138, R241, 0x5410, RZ ;  /* 0x00005410f18ac816 */ /* 0x000fe200000000ff */
[----:B------:R-:W2:Y:S01]  /*11f50*/  MUFU.EX2 R145, R159 ;  /* 0x0000009f00917308 */ /* 0x000ea20000000800 */
[----:B------:R-:W-:Y:S01]  /*11f60*/  LOP3.LUT R144, R179, UR13, R176, 0x96, !PT ;  /* 0x0000000db3907c12 */ /* 0x000fe2000f8e96b0 */
[----:B------:R-:W-:Y:S01]  /*11f70*/  FADD.FTZ R150, R146, R143 ;  /* 0x0000008f92967221 */ /* 0x000fe20000010000 */
[----:B------:R-:W-:Y:S01]  /*11f80*/  @!P6 PRMT R135, R240, 0x5410, RZ ;  /* 0x00005410f087e816 */ /* 0x000fe200000000ff */
[----:B------:R3:W-:Y:S01]  /*11f90*/  STG.E.U16 [R182.64+0x10], R138 ;  /* 0x0000108ab6007986 */ /* 0x0007e2000c101510 */
[C---:B------:R-:W-:Y:S01]  /*11fa0*/  ISETP.GE.U32.AND P4, PT, R247.reuse, R136, PT ;  /* 0x00000088f700720c */ /* 0x040fe20003f86070 */
[----:B------:R-:W-:Y:S01]  /*11fb0*/  @!P5 HFMA2.BF16_V2 R242, -RZ.H0_H0, RZ.H0_H0, -R141.H0_H0 ;  /* 0x200000fffff2d231 */ /* 0x000fe2000034098d */
[C---:B------:R-:W-:Y:S01]  /*11fc0*/  LOP3.LUT R136, R144.reuse, 0xff, RZ, 0xc0, !PT ;  /* 0x000000ff90887812 */ /* 0x040fe200078ec0ff */
[----:B------:R4:W-:Y:S01]  /*11fd0*/  STG.E.U16 [R182.64+0x12], R135 ;  /* 0x00001287b6007986 */ /* 0x0009e2000c101510 */
[----:B------:R-:W-:Y:S01]  /*11fe0*/  LOP3.LUT R148, R144, 0xffff, RZ, 0xc0, !PT ;  /* 0x0000ffff90947812 */ /* 0x000fe200078ec0ff */
[----:B------:R-:W4:Y:S01]  /*11ff0*/  MUFU.EX2 R140, R158 ;  /* 0x0000009e008c7308 */ /* 0x000f220000000800 */
[----:B------:R-:W-:Y:S02]  /*12000*/  ISETP.GE.U32.AND P6, PT, R247, R136, PT ;  /* 0x00000088f700720c */ /* 0x000fe40003fc6070 */
[----:B------:R-:W-:Y:S02]  /*12010*/  PRMT R136, R141, 0x7632, R136 ;  /* 0x000076328d887816 */ /* 0x000fe40000000088 */
[----:B------:R-:W-:Y:S02]  /*12020*/  SHF.R.U32.HI R148, RZ, 0x8, R148 ;  /* 0x00000008ff947819 */ /* 0x000fe40000011694 */
[C---:B-1----:R-:W-:Y:S01]  /*12030*/  F2FP.BF16.PACK_AB R137, R147.reuse, R146 ;  /* 0x000000929389723e */ /* 0x042fe200000010ff */
[----:B------:R-:W-:Y:S01]  /*12040*/  @!P4 HFMA2.BF16_V2 R239, -RZ.H0_H0, RZ.H0_H0, -R136.H0_H0 ;  /* 0x200000ffffefc231 */ /* 0x000fe20000340988 */
[----:B------:R-:W-:Y:S01]  /*12050*/  LOP3.LUT R148, R148, 0xffff, RZ, 0xc0, !PT ;  /* 0x0000ffff94947812 */ /* 0x000fe200078ec0ff */
[----:B------:R1:W-:Y:S01]  /*12060*/  MUFU.EX2 R158, R167 ;  /* 0x000000a7009e7308 */ /* 0x0003e20000000800 */
[----:B------:R-:W-:Y:S01]  /*12070*/  FADD.FTZ R147, R147, R150 ;  /* 0x0000009693937221 */ /* 0x000fe20000010000 */
[----:B------:R-:W-:Y:S01]  /*12080*/  SHF.R.U32.HI R150, RZ, 0x18, R178 ;  /* 0x00000018ff967819 */ /* 0x000fe200000116b2 */
[----:B--2---:R-:W-:Y:S01]  /*12090*/  FADD.FTZ R143, R145, R142 ;  /* 0x0000008e918f7221 */ /* 0x004fe20000010000 */
[----:B------:R-:W-:Y:S01]  /*120a0*/  @!P6 HFMA2.BF16_V2 R238, -RZ.H0_H0, RZ.H0_H0, -R3.H0_H0 ;  /* 0x200000ffffeee231 */ /* 0x000fe20000340903 */
[----:B------:R-:W-:Y:S02]  /*120b0*/  LOP3.LUT R176, R179, UR13, R176, 0x96, !PT ;  /* 0x0000000db3b07c12 */ /* 0x000fe4000f8e96b0 */
[--C-:B---3--:R-:W-:Y:S02]  /*120c0*/  SHF.R.U32.HI R138, RZ, 0x10, R144.reuse ;  /* 0x00000010ff8a7819 */ /* 0x108fe40000011690 */
[----:B------:R-:W-:Y:S01]  /*120d0*/  SHF.R.U32.HI R144, RZ, 0x18, R144 ;  /* 0x00000018ff907819 */ /* 0x000fe20000011690 */
[----:B----4-:R-:W-:Y:S01]  /*120e0*/  FADD.FTZ R143, R140, R143 ;  /* 0x0000008f8c8f7221 */ /* 0x010fe20000010000 */
[----:B------:R-:W-:Y:S02]  /*120f0*/  PRMT R135, R141, 0x5410, R136 ;  /* 0x000054108d877816 */ /* 0x000fe40000000088 */
[----:B------:R-:W-:Y:S02]  /*12100*/  @!P5 PRMT R141, R242, 0x5410, RZ ;  /* 0x00005410f28dd816 */ /* 0x000fe400000000ff */
[----:B------:R-:W-:Y:S02]  /*12110*/  ISETP.GE.U32.AND P5, PT, R247, R148, PT ;  /* 0x00000094f700720c */ /* 0x000fe40003fa6070 */
[----:B------:R-:W-:Y:S01]  /*12120*/  @!P4 PRMT R136, R239, 0x5410, RZ ;  /* 0x00005410ef88c816 */ /* 0x000fe200000000ff */
[----:B------:R2:W-:Y:S01]  /*12130*/  STG.E.U16 [R184.64+0x10], R141 ;  /* 0x0000108db8007986 */ /* 0x0005e2000c101510 */
[----:B------:R-:W-:Y:S01]  /*12140*/  F2FP.BF16.PACK_AB R142, R140, R145 ;  /* 0x000000918c8e723e */ /* 0x000fe200000010ff */
[----:B------:R-:W3:Y:S01]  /*12150*/  MUFU.EX2 R148, R151 ;  /* 0x0000009700947308 */ /* 0x000ee20000000800 */
[C---:B------:R-:W-:Y:S01]  /*12160*/  PRMT R140, R3.reuse, 0x7632, R140 ;  /* 0x00007632038c7816 */ /* 0x040fe2000000008c */
[----:B------:R4:W-:Y:S01]  /*12170*/  STG.E.U16 [R184.64+0x12], R136 ;  /* 0x00001288b8007986 */ /* 0x0009e2000c101510 */
[----:B------:R-:W-:Y:S01]  /*12180*/  LOP3.LUT R138, R138, 0xff, RZ, 0xc0, !PT ;  /* 0x000000ff8a8a7812 */ /* 0x000fe200078ec0ff */
[----:B-1----:R-:W-:Y:S01]  /*12190*/  IMAD.MOV.U32 R167, RZ, RZ, R161 ;  /* 0x000000ffffa77224 */ /* 0x002fe200078e00a1 */
[----:B------:R-:W-:Y:S01]  /*121a0*/  PRMT R146, R3, 0x5410, R140 ;  /* 0x0000541003927816 */ /* 0x000fe2000000008c */
[----:B------:R-:W-:Y:S01]  /*121b0*/  IMAD.MOV.U32 R161, RZ, RZ, R153 ;  /* 0x000000ffffa17224 */ /* 0x000fe200078e0099 */
[C---:B------:R-:W-:Y:S01]  /*121c0*/  ISETP.GE.U32.AND P4, PT, R247.reuse, R138, PT ;  /* 0x0000008af700720c */ /* 0x040fe20003f86070 */
[----:B------:R-:W-:Y:S01]  /*121d0*/  @!P5 HFMA2.BF16_V2 R237, -RZ.H0_H0, RZ.H0_H0, -R140.H0_H0 ;  /* 0x200000ffffedd231 */ /* 0x000fe2000034098c */
[----:B------:R-:W-:Y:S01]  /*121e0*/  LOP3.LUT R138, R178, 0xff, RZ, 0xc0, !PT ;  /* 0x000000ffb28a7812 */ /* 0x000fe200078ec0ff */
[----:B------:R-:W-:Y:S01]  /*121f0*/  MUFU.EX2 R159, R161 ;  /* 0x000000a1009f7308 */ /* 0x000fe20000000800 */
[----:B------:R-:W-:Y:S02]  /*12200*/  @!P6 PRMT R3, R238, 0x5410, RZ ;  /* 0x00005410ee03e816 */ /* 0x000fe400000000ff */
[----:B------:R-:W-:Y:S02]  /*12210*/  ISETP.GE.U32.AND P6, PT, R247, R144, PT ;  /* 0x00000090f700720c */ /* 0x000fe40003fc6070 */
[----:B------:R-:W-:Y:S01]  /*12220*/  @!P5 PRMT R140, R237, 0x5410, RZ ;  /* 0x00005410ed8cd816 */ /* 0x000fe200000000ff */
[----:B------:R1:W-:Y:S01]  /*12230*/  STG.E.U16 [R182.64+0x20], R3 ;  /* 0x00002003b6007986 */ /* 0x0003e2000c101510 */
[----:B------:R-:W-:Y:S02]  /*12240*/  ISETP.GE.U32.AND P5, PT, R247, R138, PT ;  /* 0x0000008af700720c */ /* 0x000fe40003fa6070 */
[----:B------:R-:W-:Y:S01]  /*12250*/  LOP3.LUT R138, R178, 0xffff, RZ, 0xc0, !PT ;  /* 0x0000ffffb28a7812 */ /* 0x000fe200078ec0ff */
[----:B------:R1:W-:Y:S01]  /*12260*/  STG.E.U16 [R182.64+0x22], R140 ;  /* 0x0000228cb6007986 */ /* 0x0003e2000c101510 */
[----:B------:R-:W-:Y:S01]  /*12270*/  @!P4 HFMA2.BF16_V2 R235, -RZ.H0_H0, RZ.H0_H0, -R139.H0_H0 ;  /* 0x200000ffffebc231 */ /* 0x000fe2000034098b */
[----:B---3--:R-:W-:Y:S01]  /*12280*/  FADD.FTZ R152, R148, R147 ;  /* 0x0000009394987221 */ /* 0x008fe20000010000 */
[--C-:B--2---:R-:W-:Y:S02]  /*12290*/  SHF.R.U32.HI R141, RZ, 0x8, R138.reuse ;  /* 0x00000008ff8d7819 */ /* 0x104fe4000001168a */
[----:B------:R-:W-:Y:S02]  /*122a0*/  PRMT R138, R139, 0x7632, R138 ;  /* 0x000076328b8a7816 */ /* 0x000fe4000000008a */
[----:B------:R-:W-:Y:S03]  /*122b0*/  LOP3.LUT R144, R141, 0xffff, RZ, 0xc0, !PT ;  /* 0x0000ffff8d907812 */ /* 0x000fe600078ec0ff */
[----:B------:R-:W-:Y:S01]  /*122c0*/  @!P5 HFMA2.BF16_V2 R232, -RZ.H0_H0, RZ.H0_H0, -R137.H0_H0 ;  /* 0x200000ffffe8d231 */ /* 0x000fe20000340989 */
[----:B------:R-:W2:Y:S01]  /*122d0*/  MUFU.EX2 R141, R156 ;  /* 0x0000009c008d7308 */ /* 0x000ea20000000800 */
[----:B------:R-:W-:Y:S01]  /*122e0*/  @!P6 HFMA2.BF16_V2 R233, -RZ.H0_H0, RZ.H0_H0, -R138.H0_H0 ;  /* 0x200000ffffe9e231 */ /* 0x000fe2000034098a */
[----:B------:R-:W-:Y:S02]  /*122f0*/  PRMT R145, R139, 0x5410, R138 ;  /* 0x000054108b917816 */ /* 0x000fe4000000008a */
[----:B------:R-:W-:Y:S02]  /*12300*/  @!P4 PRMT R139, R235, 0x5410, RZ ;  /* 0x00005410eb8bc816 */ /* 0x000fe400000000ff */
[----:B------:R-:W-:Y:S02]  /*12310*/  ISETP.GE.U32.AND P4, PT, R247, R144, PT ;  /* 0x00000090f700720c */ /* 0x000fe40003f86070 */
[----:B------:R-:W-:Y:S01]  /*12320*/  SHF.R.U32.HI R144, RZ, 0x10, R178 ;  /* 0x00000010ff907819 */ /* 0x000fe200000116b2 */
[----:B------:R3:W-:Y:S01]  /*12330*/  STG.E.U16 [R184.64+0x20], R139 ;  /* 0x0000208bb8007986 */ /* 0x0007e2000c101510 */
[----:B------:R-:W-:Y:S01]  /*12340*/  @!P6 PRMT R138, R233, 0x5410, RZ ;  /* 0x00005410e98ae816 */ /* 0x000fe200000000ff */
[----:B------:R-:W3:Y:S01]  /*12350*/  MUFU.EX2 R156, R180 ;  /* 0x000000b4009c7308 */ /* 0x000ee20000000800 */
[----:B------:R-:W-:Y:S02]  /*12360*/  LOP3.LUT R144, R144, 0xff, RZ, 0xc0, !PT ;  /* 0x000000ff90907812 */ /* 0x000fe400078ec0ff */
[----:B----4-:R-:W-:Y:S01]  /*12370*/  PRMT R136, R137, 0x7632, R136 ;  /* 0x0000763289887816 */ /* 0x010fe20000000088 */
[----:B------:R4:W-:Y:S01]  /*12380*/  STG.E.U16 [R184.64+0x22], R138 ;  /* 0x0000228ab8007986 */ /* 0x0009e2000c101510 */
[----:B------:R-:W-:Y:S02]  /*12390*/  ISETP.GE.U32.AND P6, PT, R247, R144, PT ;  /* 0x00000090f700720c */ /* 0x000fe40003fc6070 */
[----:B------:R-:W-:Y:S01]  /*123a0*/  PRMT R144, R137, 0x5410, R136 ;  /* 0x0000541089907816 */ /* 0x000fe20000000088 */
[----:B------:R-:W-:Y:S01]  /*123b0*/  @!P4 HFMA2.BF16_V2 R234, -RZ.H0_H0, RZ.H0_H0, -R136.H0_H0 ;  /* 0x200000ffffeac231 */ /* 0x000fe20000340988 */
[----:B------:R-:W-:Y:S02]  /*123c0*/  @!P5 PRMT R137, R232, 0x5410, RZ ;  /* 0x00005410e889d816 */ /* 0x000fe400000000ff */
[----:B------:R-:W-:Y:S02]  /*123d0*/  ISETP.GE.U32.AND P5, PT, R247, R150, PT ;  /* 0x00000096f700720c */ /* 0x000fe40003fa6070 */
[----:B------:R-:W-:Y:S01]  /*123e0*/  LOP3.LUT R150, R191, UR34, RZ, 0x3c, !PT ;  /* 0x00000022bf967c12 */ /* 0x000fe2000f8e3cff */
[----:B------:R4:W-:Y:S01]  /*123f0*/  STG.E.U16 [R182.64+0x30], R137 ;  /* 0x00003089b6007986 */ /* 0x0009e2000c101510 */
[----:B-1----:R-:W-:Y:S01]  /*12400*/  F2FP.BF16.PACK_AB R3, R149, R148 ;  /* 0x000000949503723e */ /* 0x002fe200000010ff */
[----:B------:R-:W-:Y:S01]  /*12410*/  FADD.FTZ R148, R158, R143 ;  /* 0x0000008f9e947221 */ /* 0x000fe20000010000 */
[C---:B--2---:R-:W-:Y:S01]  /*12420*/  F2FP.BF16.PACK_AB R158, R141.reuse, R158 ;  /* 0x0000009e8d9e723e */ /* 0x044fe200000010ff */
[----:B------:R-:W-:Y:S01]  /*12430*/  IMAD.WIDE.U32 R150, R150, -0x326172a9, RZ ;  /* 0xcd9e8d5796967825 */ /* 0x000fe200078e00ff */
[----:B------:R-:W-:Y:S01]  /*12440*/  @!P4 PRMT R136, R234, 0x5410, RZ ;  /* 0x00005410ea88c816 */ /* 0x000fe200000000ff */
[----:B------:R1:W5:Y:S01]  /*12450*/  LDL.LU.64 R190, [R1+0x78] ;  /* 0x0000780001be7983 */ /* 0x0003620000300a00 */
[----:B------:R-:W-:Y:S01]  /*12460*/  PRMT R157, R158, 0x7632, R157 ;  /* 0x000076329e9d7816 */ /* 0x000fe2000000009d */
[----:B------:R-:W-:Y:S01]  /*12470*/  FADD.FTZ R140, R141, R148 ;  /* 0x000000948d8c7221 */ /* 0x000fe20000010000 */
[----:B------:R-:W-:Y:S01]  /*12480*/  LOP3.LUT R143, R151, UR32, R166, 0x96, !PT ;  /* 0x00000020978f7c12 */ /* 0x000fe2000f8e96a6 */
[----:B------:R-:W-:Y:S01]  /*12490*/  FADD.FTZ R149, R149, R152 ;  /* 0x0000009895957221 */ /* 0x000fe20000010000 */
[----:B------:R-:W-:Y:S01]  /*124a0*/  LOP3.LUT R141, R187, UR29, R150, 0x96, !PT ;  /* 0x0000001dbb8d7c12 */ /* 0x000fe2000f8e9696 */
[----:B---3--:R-:W-:Y:S01]  /*124b0*/  IMAD.MOV.U32 R139, RZ, RZ, R163 ;  /* 0x000000ffff8b7224 */ /* 0x008fe200078e00a3 */
[----:B------:R2:W-:Y:S01]  /*124c0*/  STG.E.U16 [R182.64+0x32], R136 ;  /* 0x00003288b6007986 */ /* 0x0005e2000c101510 */
[----:B------:R-:W-:Y:S01]  /*124d0*/  IMAD.WIDE.U32 R152, R143, -0x2daee0ad, RZ ;  /* 0xd2511f538f987825 */ /* 0x000fe200078e00ff */
[----:B------:R-:W-:Y:S03]  /*124e0*/  SHF.R.U32.HI R147, RZ, 0x10, R178 ;  /* 0x00000010ff937819 */ /* 0x000fe600000116b2 */
[----:B------:R-:W-:Y:S01]  /*124f0*/  IMAD.WIDE.U32 R150, R141, -0x2daee0ad, RZ ;  /* 0xd2511f538d967825 */ /* 0x000fe200078e00ff */
[----:B------:R-:W-:Y:S02]  /*12500*/  LOP3.LUT R143, R153, UR27, R154, 0x96, !PT ;  /* 0x0000001b998f7c12 */ /* 0x000fe4000f8e969a */
[----:B------:R-:W-:Y:S01]  /*12510*/  LOP3.LUT R147, R147, 0xff, RZ, 0xc0, !PT ;  /* 0x000000ff93937812 */ /* 0x000fe200078ec0ff */
[----:B----4-:R-:W-:Y:S01]  /*12520*/  IMAD.MOV.U32 R138, RZ, RZ, R162 ;  /* 0x000000ffff8a7224 */ /* 0x010fe200078e00a2 */
[----:B------:R-:W-:Y:S01]  /*12530*/  LOP3.LUT R141, R151, UR30, R152, 0x96, !PT ;  /* 0x0000001e978d7c12 */ /* 0x000fe2000f8e9698 */
[----:B------:R-:W-:Y:S01]  /*12540*/  IMAD.WIDE.U32 R162, R143, -0x326172a9, RZ ;  /* 0xcd9e8d578fa27825 */ /* 0x000fe200078e00ff */
[----:B------:R-:W-:Y:S03]  /*12550*/  PRMT R137, R142, 0x7632, R137 ;  /* 0x000076328e897816 */ /* 0x000fe60000000089 */
[----:B------:R-:W-:Y:S01]  /*12560*/  IMAD.WIDE.U32 R152, R141, -0x326172a9, RZ ;  /* 0xcd9e8d578d987825 */ /* 0x000fe200078e00ff */
[----:B------:R-:W-:Y:S03]  /*12570*/  LOP3.LUT R186, R163, UR4, R186, 0x96, !PT ;  /* 0x00000004a3ba7c12 */ /* 0x000fe6000f8e96ba */
[----:B------:R-:W-:Y:S01]  /*12580*/  FADD.FTZ R140, R159, R140 ;  /* 0x0000008c9f8c7221 */ /* 0x000fe20000010000 */
[----:B------:R-:W-:Y:S01]  /*12590*/  LOP3.LUT R162, R153, UR33, R162, 0x96, !PT ;  /* 0x0000002199a27c12 */ /* 0x000fe2000f8e96a2 */
[----:B------:R-:W-:Y:S01]  /*125a0*/  IMAD.WIDE.U32 R186, R186, -0x2daee0ad, RZ ;  /* 0xd2511f53baba7825 */ /* 0x000fe200078e00ff */
[----:B------:R-:W-:Y:S01]  /*125b0*/  @!P5 HFMA2.BF16_V2 R231, -RZ.H0_H0, RZ.H0_H0, -R137.H0_H0 ;  /* 0x200000ffffe7d231 */ /* 0x000fe20000340989 */
[----:B------:R-:W-:Y:S02]  /*125c0*/  F2FP.BF16.PACK_AB R159, R155, R159 ;  /* 0x0000009f9b9f723e */ /* 0x000fe400000010ff */
[----:B------:R-:W-:Y:S01]  /*125d0*/  IMAD.WIDE.U32 R162, R162, -0x2daee0ad, RZ ;  /* 0xd2511f53a2a27825 */ /* 0x000fe200078e00ff */
[----:B------:R-:W-:Y:S02]  /*125e0*/  LOP3.LUT R150, R187, UR31, R150, 0x96, !PT ;  /* 0x0000001fbb967c12 */ /* 0x000fe4000f8e9696 */
[----:B------:R-:W-:Y:S01]  /*125f0*/  PRMT R153, R158, 0x5410, R157 ;  /* 0x000054109e997816 */ /* 0x000fe2000000009d */
[----:B------:R-:W-:Y:S01]  /*12600*/  IMAD.MOV.U32 R187, RZ, RZ, R139 ;  /* 0x000000ffffbb7224 */ /* 0x000fe200078e008b */
[----:B------:R-:W-:Y:S01]  /*12610*/  LOP3.LUT R166, R163, UR5, R186, 0x96, !PT ;  /* 0x00000005a3a67c12 */ /* 0x000fe2000f8e96ba */
[----:B------:R-:W-:Y:S01]  /*12620*/  IMAD.MOV.U32 R186, RZ, RZ, R138 ;  /* 0x000000ffffba7224 */ /* 0x000fe200078e008a */
[----:B------:R-:W-:Y:S01]  /*12630*/  PRMT R163, R247, 0x7054, R247 ;  /* 0x00007054f7a37816 */ /* 0x000fe200000000f7 */
[----:B------:R-:W-:Y:S01]  /*12640*/  FADD.FTZ R138, R156, R149 ;  /* 0x000000959c8a7221 */ /* 0x000fe20000010000 */
[----:B------:R-:W-:Y:S01]  /*12650*/  LOP3.LUT R149, R178, 0xff, RZ, 0xc0, !PT ;  /* 0x000000ffb2957812 */ /* 0x000fe200078ec0ff */
[----:B------:R-:W-:Y:S01]  /*12660*/  IMAD.WIDE.U32 R150, R150, -0x326172a9, RZ ;  /* 0xcd9e8d5796967825 */ /* 0x000fe200078e00ff */
[----:B------:R-:W-:Y:S03]  /*12670*/  F2FP.BF16.PACK_AB R156, R181, R156 ;  /* 0x0000009cb59c723e */ /* 0x000fe600000010ff */
[----:B------:R-:W-:Y:S01]  /*12680*/  IMAD.WIDE.U32 R166, R166, -0x326172a9, RZ ;  /* 0xcd9e8d57a6a67825 */ /* 0x000fe200078e00ff */
[----:B------:R-:W-:Y:S02]  /*12690*/  LOP3.LUT R161, R151, UR28, R152, 0x96, !PT ;  /* 0x0000001c97a17c12 */ /* 0x000fe4000f8e9698 */
[----:B------:R-:W-:Y:S01]  /*126a0*/  LOP3.LUT R151, R176, 0xff, RZ, 0xc0, !PT ;  /* 0x000000ffb0977812 */ /* 0x000fe200078ec0ff */
[--C-:B------:R-:W-:Y:S01]  /*126b0*/  FADD.FTZ R139, R181, R138.reuse ;  /* 0x0000008ab58b7221 */ /* 0x100fe20000010000 */
[----:B------:R-:W-:Y:S01]  /*126c0*/  PRMT R138, R142, 0x7610, R138 ;  /* 0x000076108e8a7816 */ /* 0x000fe2000000008a */
[----:B------:R-:W-:Y:S01]  /*126d0*/  FADD.FTZ R155, R155, R140 ;  /* 0x0000008c9b9b7221 */ /* 0x000fe20000010000 */
[----:B------:R-:W-:Y:S01]  /*126e0*/  LOP3.LUT R141, R167, UR14, R150, 0x96, !PT ;  /* 0x0000000ea78d7c12 */ /* 0x000fe2000f8e9696 */
[----:B------:R-:W3:Y:S02]  /*126f0*/  MUFU.EX2 R140, R175 ;  /* 0x000000af008c7308 */ /* 0x000ee40000000800 */
[----:B------:R-:W-:Y:S01]  /*12700*/  @!P6 HFMA2.BF16_V2 R236, -RZ.H0_H0, RZ.H0_H0, -R138.H0_H0 ;  /* 0x200000ffffece231 */ /* 0x000fe2000034098a */
[C---:B------:R-:W-:Y:S01]  /*12710*/  LOP3.LUT R148, R141.reuse, 0xff, RZ, 0xc0, !PT ;  /* 0x000000ff8d947812 */ /* 0x040fe200078ec0ff */
[----:B------:R-:W-:Y:S01]  /*12720*/  FADD.FTZ R164, R172, R155 ;  /* 0x0000009baca47221 */ /* 0x000fe20000010000 */
[----:B------:R-:W-:Y:S02]  /*12730*/  LOP3.LUT R143, R141, 0xffff, RZ, 0xc0, !PT ;  /* 0x0000ffff8d8f7812 */ /* 0x000fe400078ec0ff */
[----:B------:R-:W-:Y:S02]  /*12740*/  ISETP.GE.U32.AND P4, PT, R247, R148, PT ;  /* 0x00000094f700720c */ /* 0x000fe40003f86070 */
[----:B------:R-:W-:Y:S01]  /*12750*/  PRMT R148, R138, 0x5410, R137 ;  /* 0x000054108a947816 */ /* 0x000fe20000000089 */
[----:B------:R-:W4:Y:S01]  /*12760*/  MUFU.EX2 R181, R165 ;  /* 0x000000a500b57308 */ /* 0x000f220000000800 */
[----:B------:R-:W-:Y:S02]  /*12770*/  @!P6 PRMT R138, R236, 0x5410, RZ ;  /* 0x00005410ec8ae816 */ /* 0x000fe400000000ff */
[----:B------:R-:W-:Y:S02]  /*12780*/  SHF.R.U32.HI R143, RZ, 0x8, R143 ;  /* 0x00000008ff8f7819 */ /* 0x000fe4000001168f */
[----:B------:R-:W-:Y:S01]  /*12790*/  @!P5 PRMT R137, R231, 0x5410, RZ ;  /* 0x00005410e789d816 */ /* 0x000fe200000000ff */
[----:B------:R1:W-:Y:S01]  /*127a0*/  STG.E.U16 [R184.64+0x30], R138 ;  /* 0x0000308ab8007986 */ /* 0x0003e2000c101510 */
[----:B--2---:R-:W-:Y:S02]  /*127b0*/  LOP3.LUT R136, R143, 0xffff, RZ, 0xc0, !PT ;  /* 0x0000ffff8f887812 */ /* 0x004fe400078ec0ff */
[----:B------:R-:W-:Y:S01]  /*127c0*/  SHF.R.U32.HI R142, RZ, 0x10, R141 ;  /* 0x00000010ff8e7819 */ /* 0x000fe2000001168d */
[----:B------:R-:W2:Y:S01]  /*127d0*/  MUFU.EX2 R143, R173 ;  /* 0x000000ad008f7308 */ /* 0x000ea20000000800 */
[----:B------:R-:W-:Y:S01]  /*127e0*/  ISETP.GE.U32.AND P6, PT, R247, R136, PT ;  /* 0x00000088f700720c */ /* 0x000fe20003fc6070 */
[----:B------:R-:W-:Y:S01]  /*127f0*/  STG.E.U16 [R184.64+0x32], R137 ;  /* 0x00003289b8007986 */ /* 0x000fe2000c101510 */
[C---:B------:R-:W-:Y:S01]  /*12800*/  PRMT R136, R3.reuse, 0x7632, R136 ;  /* 0x0000763203887816 */ /* 0x040fe20000000088 */
[----:B------:R-:W-:Y:S01]  /*12810*/  @!P4 HFMA2.BF16_V2 R230, -RZ.H0_H0, RZ.H0_H0, -R3.H0_H0 ;  /* 0x200000ffffe6c231 */ /* 0x000fe20000340903 */
[----:B------:R-:W-:Y:S01]  /*12820*/  LOP3.LUT R142, R142, 0xff, RZ, 0xc0, !PT ;  /* 0x000000ff8e8e7812 */ /* 0x000fe200078ec0ff */
[----:B---3--:R-:W-:Y:S01]  /*12830*/  FADD.FTZ R160, R140, R139 ;  /* 0x0000008b8ca07221 */ /* 0x008fe20000010000 */
[----:B------:R-:W-:Y:S01]  /*12840*/  PRMT R154, R3, 0x5410, R136 ;  /* 0x00005410039a7816 */ /* 0x000fe20000000088 */
[----:B------:R-:W-:Y:S01]  /*12850*/  IMAD.MOV.U32 R139, RZ, RZ, R189 ;  /* 0x000000ffff8b7224 */ /* 0x000fe200078e00bd */
[C---:B------:R-:W-:Y:S02]  /*12860*/  ISETP.GE.U32.AND P5, PT, R247.reuse, R142, PT ;  /* 0x0000008ef700720c */ /* 0x040fe40003fa6070 */
[----:B------:R-:W-:Y:S01]  /*12870*/  SHF.R.U32.HI R142, RZ, 0x18, R141 ;  /* 0x00000018ff8e7819 */ /* 0x000fe2000001168d */
[----:B------:R-:W-:Y:S01]  /*12880*/  IMAD.MOV.U32 R141, RZ, RZ, R139 ;  /* 0x000000ffff8d7224 */ /* 0x000fe200078e008b */
[----:B------:R-:W-:Y:S01]  /*12890*/  @!P4 PRMT R3, R230, 0x5410, RZ ;  /* 0x00005410e603c816 */ /* 0x000fe200000000ff */
[----:B------:R-:W-:Y:S01]  /*128a0*/  @!P6 HFMA2.BF16_V2 R229, -RZ.H0_H0, RZ.H0_H0, -R136.H0_H0 ;  /* 0x200000ffffe5e231 */ /* 0x000fe20000340988 */
[----:B------:R-:W-:Y:S02]  /*128b0*/  ISETP.GE.U32.AND P4, PT, R247, R142, PT ;  /* 0x0000008ef700720c */ /* 0x000fe40003f86070 */
[----:B------:R-:W-:Y:S01]  /*128c0*/  SHF.R.U32.HI R141, RZ, 0x18, R176 ;  /* 0x00000018ff8d7819 */ /* 0x000fe200000116b0 */
[----:B------:R3:W-:Y:S01]  /*128d0*/  STG.E.U16 [R182.64+0x40], R3 ;  /* 0x00004003b6007986 */ /* 0x0007e2000c101510 */
[----:B------:R-:W-:Y:S02]  /*128e0*/  @!P6 PRMT R136, R229, 0x5410, RZ ;  /* 0x00005410e588e816 */ /* 0x000fe400000000ff */
[----:B----4-:R-:W-:Y:S01]  /*128f0*/  F2FP.BF16.PACK_AB R180, R181, R170 ;  /* 0x000000aab5b4723e */ /* 0x010fe200000010ff */
[----:B------:R-:W-:Y:S01]  /*12900*/  @!P5 HFMA2.BF16_V2 R228, -RZ.H0_H0, RZ.H0_H0, -R158.H0_H0 ;  /* 0x200000ffffe4d231 */ /* 0x000fe2000034099e */
[C---:B-1----:R-:W-:Y:S01]  /*12910*/  LOP3.LUT R138, R166.reuse, 0xff, RZ, 0xc0, !PT ;  /* 0x000000ffa68a7812 */ /* 0x042fe200078ec0ff */
[----:B------:R-:W-:Y:S01]  /*12920*/  STG.E.U16 [R182.64+0x42], R136 ;  /* 0x00004288b6007986 */ /* 0x000fe2000c101510 */
[C---:B--2---:R-:W-:Y:S01]  /*12930*/  F2FP.BF16.PACK_AB R173, R143.reuse, R140 ;  /* 0x0000008c8fad723e */ /* 0x044fe200000010ff */
[----:B------:R-:W-:Y:S01]  /*12940*/  FADD.FTZ R160, R143, R160 ;  /* 0x000000a08fa07221 */ /* 0x000fe20000010000 */
[----:B------:R-:W-:Y:S01]  /*12950*/  ISETP.GE.U32.AND P0, PT, R247, R138, PT ;  /* 0x0000008af700720c */ /* 0x000fe20003f06070 */
[----:B------:R-:W-:Y:S01]  /*12960*/  @!P4 HFMA2.BF16_V2 R227, -RZ.H0_H0, RZ.H0_H0, -R157.H0_H0 ;  /* 0x200000ffffe3c231 */ /* 0x000fe2000034099d */
[----:B------:R-:W-:Y:S02]  /*12970*/  LOP3.LUT R138, R166, 0xffff, RZ, 0xc0, !PT ;  /* 0x0000ffffa68a7812 */ /* 0x000fe400078ec0ff */
[----:B------:R-:W-:Y:S02]  /*12980*/  @!P5 PRMT R158, R228, 0x5410, RZ ;  /* 0x00005410e49ed816 */ /* 0x000fe400000000ff */
[----:B------:R-:W-:Y:S02]  /*12990*/  SHF.R.U32.HI R138, RZ, 0x8, R138 ;  /* 0x00000008ff8a7819 */ /* 0x000fe4000001168a */
[----:B------:R-:W-:Y:S01]  /*129a0*/  @!P4 PRMT R157, R227, 0x5410, RZ ;  /* 0x00005410e39dc816 */ /* 0x000fe200000000ff */
[----:B------:R1:W-:Y:S01]  /*129b0*/  STG.E.U16 [R184.64+0x40], R158 ;  /* 0x0000409eb8007986 */ /* 0x0003e2000c101510 */
[----:B------:R-:W-:Y:S02]  /*129c0*/  LOP3.LUT R138, R138, 0xffff, RZ, 0xc0, !PT ;  /* 0x0000ffff8a8a7812 */ /* 0x000fe400078ec0ff */
[----:B------:R-:W-:Y:S01]  /*129d0*/  PRMT R177, R180, 0x7632, R177 ;  /* 0x00007632b4b17816 */ /* 0x000fe200000000b1 */
[----:B------:R-:W-:Y:S01]  /*129e0*/  STG.E.U16 [R184.64+0x42], R157 ;  /* 0x0000429db8007986 */ /* 0x000fe2000c101510 */
[----:B------:R-:W-:Y:S01]  /*129f0*/  ISETP.GE.U32.AND P6, PT, R247, R138, PT ;  /* 0x0000008af700720c */ /* 0x000fe20003fc6070 */
[----:B------:R-:W-:Y:S01]  /*12a00*/  IMAD.MOV.U32 R138, RZ, RZ, R188 ;  /* 0x000000ffff8a7224 */ /* 0x000fe200078e00bc */
[----:B------:R-:W-:Y:S01]  /*12a10*/  @!P0 HFMA2.BF16_V2 R226, -RZ.H0_H0, RZ.H0_H0, -R156.H0_H0 ;  /* 0x200000ffffe28231 */ /* 0x000fe2000034099c */
[----:B------:R2:W5:Y:S01]  /*12a20*/  LDL.LU.64 R188, [R1+0x70] ;  /* 0x0000700001bc7983 */ /* 0x0005620000300a00 */
[C---:B---3--:R-:W-:Y:S01]  /*12a30*/  PRMT R3, R156.reuse, 0x7632, R3 ;  /* 0x000076329c037816 */ /* 0x048fe20000000003 */
[----:B------:R-:W-:Y:S01]  /*12a40*/  IMAD.MOV.U32 R140, RZ, RZ, R138 ;  /* 0x000000ffff8c7224 */ /* 0x000fe200078e008a */
[----:B------:R-:W-:Y:S02]  /*12a50*/  SHF.R.U32.HI R138, RZ, 0x10, R166 ;  /* 0x00000010ff8a7819 */ /* 0x000fe400000116a6 */
[----:B------:R-:W-:Y:S02]  /*12a60*/  PRMT R152, R156, 0x5410, R3 ;  /* 0x000054109c987816 */ /* 0x000fe40000000003 */
[----:B------:R-:W-:Y:S02]  /*12a70*/  LOP3.LUT R139, R187, UR14, R140, 0x96, !PT ;  /* 0x0000000ebb8b7c12 */ /* 0x000fe4000f8e968c */
[----:B------:R-:W-:Y:S01]  /*12a80*/  LOP3.LUT R138, R138, 0xff, RZ, 0xc0, !PT ;  /* 0x000000ff8a8a7812 */ /* 0x000fe200078ec0ff */
[----:B------:R-:W-:Y:S01]  /*12a90*/  @!P6 HFMA2.BF16_V2 R219, -RZ.H0_H0, RZ.H0_H0, -R3.H0_H0 ;  /* 0x200000ffffdbe231 */ /* 0x000fe20000340903 */
[----:B------:R-:W-:Y:S02]  /*12aa0*/  LOP3.LUT R137, R139, 0xffff, RZ, 0xc0, !PT ;  /* 0x0000ffff8b897812 */ /* 0x000fe400078ec0ff */
[C---:B------:R-:W-:Y:S02]  /*12ab0*/  ISETP.GE.U32.AND P5, PT, R247.reuse, R138, PT ;  /* 0x0000008af700720c */ /* 0x040fe40003fa6070 */
[----:B------:R-:W-:Y:S02]  /*12ac0*/  SHF.R.U32.HI R138, RZ, 0x18, R166 ;  /* 0x00000018ff8a7819 */ /* 0x000fe400000116a6 */
[----:B------:R-:W-:Y:S02]  /*12ad0*/  SHF.R.U32.HI R137, RZ, 0x8, R137 ;  /* 0x00000008ff897819 */ /* 0x000fe40000011689 */
[----:B------:R-:W-:Y:S01]  /*12ae0*/  ISETP.GE.U32.AND P4, PT, R247, R138, PT ;  /* 0x0000008af700720c */ /* 0x000fe20003f86070 */
[----:B-1----:R-:W-:Y:S01]  /*12af0*/  FADD.FTZ R158, R169, R160 ;  /* 0x000000a0a99e7221 */ /* 0x002fe20000010000 */
[----:B------:R-:W-:Y:S02]  /*12b00*/  LOP3.LUT R138, R139, 0xff, RZ, 0xc0, !PT ;  /* 0x000000ff8b8a7812 */ /* 0x000fe400078ec0ff */
[--C-:B------:R-:W-:Y:S02]  /*12b10*/  SHF.R.U32.HI R140, RZ, 0x18, R186.reuse ;  /* 0x00000018ff8c7819 */ /* 0x100fe400000116ba */
[----:B------:R-:W-:Y:S01]  /*12b20*/  PRMT R137, R138, 0x5410, R137 ;  /* 0x000054108a897816 */ /* 0x000fe20000000089 */
[----:B------:R-:W-:Y:S01]  /*12b30*/  @!P5 HFMA2.BF16_V2 R221, -RZ.H0_H0, RZ.H0_H0, -R159.H0_H0 ;  /* 0x200000ffffddd231 */ /* 0x000fe2000034099f */
[--C-:B------:R-:W-:Y:S02]  /*12b40*/  SHF.R.U32.HI R138, RZ, 0x10, R139.reuse ;  /* 0x00000010ff8a7819 */ /* 0x100fe4000001168b */
[----:B------:R-:W-:Y:S01]  /*12b50*/  SHF.R.U32.HI R139, RZ, 0x18, R139 ;  /* 0x00000018ff8b7819 */ /* 0x000fe2000001168b */
[--C-:B------:R-:W-:Y:S01]  /*12b60*/  HSET2.LE.AND R137, R137, R163.reuse, PT ;  /* 0x000000a389897233 */ /* 0x100fe20003803000 */
[----:B------:R-:W-:Y:S02]  /*12b70*/  LOP3.LUT R138, R138, 0xff, RZ, 0xc0, !PT ;  /* 0x000000ff8a8a7812 */ /* 0x000fe400078ec0ff */
[----:B------:R-:W-:Y:S02]  /*12b80*/  @!P6 PRMT R3, R219, 0x5410, RZ ;  /* 0x00005410db03e816 */ /* 0x000fe400000000ff */
[----:B------:R-:W-:Y:S02]  /*12b90*/  PRMT R136, R138, 0x5410, R139 ;  /* 0x000054108a887816 */ /* 0x000fe4000000008b */
[C---:B------:R-:W-:Y:S01]  /*12ba0*/  LOP3.LUT R139, R186.reuse, 0xffff, RZ, 0xc0, !PT ;  /* 0x0000ffffba8b7812 */ /* 0x040fe200078ec0ff */
[----:B------:R-:W-:Y:S01]  /*12bb0*/  STG.E.U16 [R182.64+0x52], R3 ;  /* 0x00005203b6007986 */ /* 0x000fe2000c101510 */
[----:B------:R-:W-:Y:S01]  /*12bc0*/  LOP3.LUT R138, R186, 0xff, RZ, 0xc0, !PT ;  /* 0x000000ffba8a7812 */ /* 0x000fe200078ec0ff */
[--C-:B------:R-:W-:Y:S01]  /*12bd0*/  HSET2.LE.AND R136, R136, R163.reuse, PT ;  /* 0x000000a388887233 */ /* 0x100fe20003803000 */
[----:B------:R-:W-:Y:S02]  /*12be0*/  SHF.R.U32.HI R139, RZ, 0x8, R139 ;  /* 0x00000008ff8b7819 */ /* 0x000fe4000001168b */
[----:B------:R-:W-:Y:S02]  /*12bf0*/  LOP3.LUT R132, R137, R132, RZ, 0xc0, !PT ;  /* 0x0000008489847212 */ /* 0x000fe400078ec0ff */
[----:B------:R-:W-:Y:S02]  /*12c00*/  PRMT R138, R138, 0x5410, R139 ;  /* 0x000054108a8a7816 */ /* 0x000fe4000000008b */
[----:B------:R-:W-:Y:S01]  /*12c10*/  SHF.R.U32.HI R139, RZ, 0x10, R186 ;  /* 0x00000010ff8b7819 */ /* 0x000fe200000116ba */
[----:B------:R-:W-:Y:S01]  /*12c20*/  IMAD.WIDE.U32 R186, R161, -0x2daee0ad, RZ ;  /* 0xd2511f53a1ba7825 */ /* 0x000fe200078e00ff */
[----:B------:R-:W-:Y:S01]  /*12c30*/  LOP3.LUT R133, R136, R133, RZ, 0xc0, !PT ;  /* 0x0000008588857212 */ /* 0x000fe200078ec0ff */
[--C-:B------:R-:W-:Y:S01]  /*12c40*/  HSET2.LE.AND R137, R138, R163.reuse, PT ;  /* 0x000000a38a897233 */ /* 0x100fe20003803000 */
[----:B------:R-:W-:Y:S02]  /*12c50*/  LOP3.LUT R139, R139, 0xff, RZ, 0xc0, !PT ;  /* 0x000000ff8b8b7812 */ /* 0x000fe400078ec0ff */
[----:B------:R-:W-:Y:S02]  /*12c60*/  @!P0 PRMT R156, R226, 0x5410, RZ ;  /* 0x00005410e29c8816 */ /* 0x000fe400000000ff */
[----:B------:R-:W-:Y:S02]  /*12c70*/  PRMT R140, R139, 0x5410, R140 ;  /* 0x000054108b8c7816 */ /* 0x000fe4000000008c */
[----:B------:R-:W-:Y:S01]  /*12c80*/  LOP3.LUT R134, R137, R134, RZ, 0xc0, !PT ;  /* 0x0000008689867212 */ /* 0x000fe200078ec0ff */
[----:B------:R-:W-:Y:S01]  /*12c90*/  STG.E.U16 [R182.64+0x50], R156 ;  /* 0x0000509cb6007986 */ /* 0x000fe2000c101510 */
[----:B------:R-:W-:Y:S01]  /*12ca0*/  ISETP.NE.AND P0, PT, R174, RZ, PT ;  /* 0x000000ffae00720c */ /* 0x000fe20003f05270 */
[--C-:B------:R-:W-:Y:S01]  /*12cb0*/  HSET2.LE.AND R140, R140, R163.reuse, PT ;  /* 0x000000a38c8c7233 */ /* 0x100fe20003803000 */
[----:B------:R-:W-:Y:S01]  /*12cc0*/  PRMT R174, R173, 0x7632, R174 ;  /* 0x00007632adae7816 */ /* 0x000fe200000000ae */
[----:B------:R-:W1:Y:S03]  /*12cd0*/  LDSM.16.MT88.4 R136, [R208+0x10000] ;  /* 0x01000000d088783b */ /* 0x000e660000004200 */
[----:B------:R-:W-:Y:S02]  /*12ce0*/  LOP3.LUT R135, R140, R135, RZ, 0xc0, !PT ;  /* 0x000000878c877212 */ /* 0x000fe400078ec0ff */
[----:B------:R-:W-:Y:S02]  /*12cf0*/  LOP3.LUT R140, R178, 0xffff, RZ, 0xc0, !PT ;  /* 0x0000ffffb28c7812 */ /* 0x000fe400078ec0ff */
[----:B------:R-:W3:Y:S01]  /*12d00*/  MUFU.EX2 R179, R168 ;  /* 0x000000a800b37308 */ /* 0x000ee20000000800 */
[----:B------:R-:W-:Y:S02]  /*12d10*/  SHF.R.U32.HI R178, RZ, 0x18, R178 ;  /* 0x00000018ffb27819 */ /* 0x000fe400000116b2 */
[----:B------:R-:W-:Y:S02]  /*12d20*/  SHF.R.U32.HI R140, RZ, 0x8, R140 ;  /* 0x00000008ff8c7819 */ /* 0x000fe4000001168c */
[----:B------:R-:W-:Y:S02]  /*12d30*/  PRMT R178, R147, 0x5410, R178 ;  /* 0x0000541093b27816 */ /* 0x000fe400000000b2 */
[----:B------:R-:W-:Y:S02]  /*12d40*/  PRMT R149, R149, 0x5410, R140 ;  /* 0x0000541095957816 */ /* 0x000fe4000000008c */
[----:B------:R-:W-:Y:S04]  /*12d50*/  LOP3.LUT R140, R176, 0xffff, RZ, 0xc0, !PT ;  /* 0x0000ffffb08c7812 */ /* 0x000fe800078ec0ff */
[----:B------:R-:W-:Y:S04]  /*12d60*/  SHF.R.U32.HI R142, RZ, 0x8, R140 ;  /* 0x00000008ff8e7819 */ /* 0x000fe8000001168c */
[----:B------:R-:W-:Y:S01]  /*12d70*/  PRMT R151, R151, 0x5410, R142 ;  /* 0x0000541097977816 */ /* 0x000fe2000000008e */
        /* <DEDUP_REMOVED lines=45> */
[C---:B-1----:R-:W-:Y:S07]  /*13050*/  HMMA.16816.F32.BF16 R124, R132.reuse, R136, R124 ;  /* 0x00000088847c723c */ /* 0x042fee000004187c */
[----:B------:R-:W-:Y:S01]  /*13060*/  SHF.R.U32.HI R136, RZ, 0x10, R176 ;  /* 0x00000010ff887819 */ /* 0x000fe200000116b0 */
[----:B------:R-:W-:Y:S01]  /*13070*/  HMMA.16816.F32.BF16 R128, R132, R138, R128 ;  /* 0x0000008a8480723c */ /* 0x000fe20000041880 */
[----:B------:R-:W-:Y:S03]  /*13080*/  F2FP.BF16.PACK_AB R176, R171, R172 ;  /* 0x000000acabb0723e */ /* 0x000fe600000010ff */
[----:B------:R-:W-:Y:S02]  /*13090*/  LOP3.LUT R140, R136, 0xff, RZ, 0xc0, !PT ;  /* 0x000000ff888c7812 */ /* 0x000fe400078ec0ff */
[----:B------:R-:W1:Y:S01]  /*130a0*/  LDSM.16.MT88.4 R136, [R208+0x10800] ;  /* 0x01080000d088783b */ /* 0x000e620000004200 */
[--C-:B------:R-:W-:Y:S01]  /*130b0*/  HSET2.LE.AND R133, R151, R163.reuse, PT ;  /* 0x000000a397857233 */ /* 0x100fe20003803000 */
[----:B------:R-:W-:Y:S01]  /*130c0*/  PRMT R134, R140, 0x5410, R141 ;  /* 0x000054108c867816 */ /* 0x000fe2000000008d */
[--C-:B------:R-:W-:Y:S03]  /*130d0*/  HSET2.LE.AND R135, R149, R163.reuse, PT ;  /* 0x000000a395877233 */ /* 0x100fe60003803000 */
[----:B------:R-:W-:Y:S01]  /*130e0*/  LOP3.LUT R132, R133, R146, RZ, 0xc0, !PT ;  /* 0x0000009285847212 */ /* 0x000fe200078ec0ff */
[--C-:B------:R-:W-:Y:S01]  /*130f0*/  HSET2.LE.AND R134, R134, R163.reuse, PT ;  /* 0x000000a386867233 */ /* 0x100fe20003803000 */
[----:B------:R-:W4:Y:S01]  /*13100*/  LDSM.16.MT88.4 R140, [R206+0x10800] ;  /* 0x01080000ce8c783b */ /* 0x000f220000004200 */
[----:B------:R-:W-:Y:S02]  /*13110*/  PRMT R172, R159, 0x7632, R172 ;  /* 0x000076329fac7816 */ /* 0x000fe400000000ac */
[----:B------:R-:W-:Y:S02]  /*13120*/  PRMT R3, R176, 0x7632, R3 ;  /* 0x00007632b0037816 */ /* 0x000fe40000000003 */
[----:B------:R-:W-:Y:S01]  /*13130*/  LOP3.LUT R133, R134, R145, RZ, 0xc0, !PT ;  /* 0x0000009186857212 */ /* 0x000fe200078ec0ff */
[----:B------:R-:W-:Y:S01]  /*13140*/  @!P4 HFMA2.BF16_V2 R224, -RZ.H0_H0, RZ.H0_H0, -R172.H0_H0 ;  /* 0x200000ffffe0c231 */ /* 0x000fe200003409ac */
[----:B------:R-:W-:Y:S01]  /*13150*/  LOP3.LUT R134, R135, R144, RZ, 0xc0, !PT ;  /* 0x0000009087867212 */ /* 0x000fe200078ec0ff */
[----:B------:R-:W-:Y:S01]  /*13160*/  HSET2.LE.AND R135, R178, R163, PT ;  /* 0x000000a3b2877233 */ /* 0x000fe20003803000 */
[----:B------:R-:W2:Y:S01]  /*13170*/  LDSM.16.MT88.4 R144, [R205+0x10800] ;  /* 0x01080000cd90783b */ /* 0x000ea20000004200 */
[----:B---3--:R-:W-:Y:S03]  /*13180*/  F2FP.BF16.PACK_AB R178, R179, R169 ;  /* 0x000000a9b3b2723e */ /* 0x008fe600000010ff */
[----:B------:R-:W-:Y:S02]  /*13190*/  LOP3.LUT R135, R135, R148, RZ, 0xc0, !PT ;  /* 0x0000009487877212 */ /* 0x000fe400078ec0ff */
[----:B------:R-:W-:Y:S05]  /*131a0*/  PRMT R175, R178, 0x7632, R175 ;  /* 0x00007632b2af7816 */ /* 0x000fea00000000af */
[C---:B-1----:R-:W-:Y:S08]  /*131b0*/  HMMA.16816.F32.BF16 R4, R132.reuse, R136, R4 ;  /* 0x000000888404723c */ /* 0x042ff00000041804 */
[C---:B------:R-:W-:Y:S01]  /*131c0*/  HMMA.16816.F32.BF16 R8, R132.reuse, R138, R8 ;  /* 0x0000008a8408723c */ /* 0x040fe20000041808 */
[----:B------:R-:W1:Y:S07]  /*131d0*/  LDSM.16.MT88.4 R136, [R204+0x10800] ;  /* 0x01080000cc88783b */ /* 0x000e6e0000004200 */
[C---:B----4-:R-:W-:Y:S08]  /*131e0*/  HMMA.16816.F32.BF16 R12, R132.reuse, R140, R12 ;  /* 0x0000008c840c723c */ /* 0x050ff0000004180c */
        /* <DEDUP_REMOVED lines=35> */
[C---:B---3--:R-:W-:Y:S07]  /*13420*/  HMMA.16816.F32.BF16 R108, R132.reuse, R140, R108 ;  /* 0x0000008c846c723c */ /* 0x048fee000004186c */
[----:B------:R-:W-:Y:S01]  /*13430*/  LOP3.LUT R141, R167, UR14, R150, 0x96, !PT ;  /* 0x0000000ea78d7c12 */ /* 0x000fe2000f8e9696 */
[C---:B------:R-:W-:Y:S01]  /*13440*/  HMMA.16816.F32.BF16 R112, R132.reuse, R142, R112 ;  /* 0x0000008e8470723c */ /* 0x040fe20000041870 */
[----:B------:R-:W3:Y:S03]  /*13450*/  LDSM.16.MT88.4 R148, [R208+0x11000] ;  /* 0x01100000d094783b */ /* 0x000ee60000004200 */
[C---:B------:R-:W-:Y:S02]  /*13460*/  LOP3.LUT R140, R166.reuse, 0xffff, RZ, 0xc0, !PT ;  /* 0x0000ffffa68c7812 */ /* 0x040fe400078ec0ff */
[----:B------:R-:W-:Y:S02]  /*13470*/  SHF.R.U32.HI R167, RZ, 0x18, R186 ;  /* 0x00000018ffa77819 */ /* 0x000fe400000116ba */
[C---:B--2---:R-:W-:Y:S01]  /*13480*/  HMMA.16816.F32.BF16 R116, R132.reuse, R144, R116 ;  /* 0x000000908474723c */ /* 0x044fe20000041874 */
[--C-:B------:R-:W-:Y:S03]  /*13490*/  SHF.R.U32.HI R142, RZ, 0x10, R166.reuse ;  /* 0x00000010ff8e7819 */ /* 0x100fe600000116a6 */
[----:B------:R-:W-:Y:S02]  /*134a0*/  LOP3.LUT R143, R166, 0xff, RZ, 0xc0, !PT ;  /* 0x000000ffa68f7812 */ /* 0x000fe400078ec0ff */
[----:B------:R-:W-:Y:S02]  /*134b0*/  SHF.R.U32.HI R166, RZ, 0x18, R166 ;  /* 0x00000018ffa67819 */ /* 0x000fe400000116a6 */
[C---:B------:R-:W-:Y:S01]  /*134c0*/  HMMA.16816.F32.BF16 R120, R132.reuse, R146, R120 ;  /* 0x000000928478723c */ /* 0x040fe20000041878 */
[C---:B------:R-:W-:Y:S03]  /*134d0*/  LOP3.LUT R144, R141.reuse, 0xffff, RZ, 0xc0, !PT ;  /* 0x0000ffff8d907812 */ /* 0x040fe600078ec0ff */
[----:B------:R-:W-:Y:S02]  /*134e0*/  LOP3.LUT R145, R142, 0xff, RZ, 0xc0, !PT ;  /* 0x000000ff8e917812 */ /* 0x000fe400078ec0ff */
[----:B------:R-:W-:Y:S02]  /*134f0*/  SHF.R.U32.HI R140, RZ, 0x8, R140 ;  /* 0x00000008ff8c7819 */ /* 0x000fe4000001168c */
[----:B------:R-:W-:Y:S01]  /*13500*/  SHF.R.U32.HI R163, RZ, 0x8, R144 ;  /* 0x00000008ffa37819 */ /* 0x000fe20000011690 */
[C---:B-1----:R-:W-:Y:S03]  /*13510*/  HMMA.16816.F32.BF16 R124, R132.reuse, R136, R124 ;  /* 0x00000088847c723c */ /* 0x042fe6000004187c */
[----:B------:R-:W-:Y:S02]  /*13520*/  LOP3.LUT R142, R141, 0xff, RZ, 0xc0, !PT ;  /* 0x000000ff8d8e7812 */ /* 0x000fe400078ec0ff */
[----:B------:R-:W-:Y:S02]  /*13530*/  PRMT R140, R143, 0x5410, R140 ;  /* 0x000054108f8c7816 */ /* 0x000fe4000000008c */
[----:B------:R-:W-:Y:S01]  /*13540*/  PRMT R143, R145, 0x5410, R166 ;  /* 0x00005410918f7816 */ /* 0x000fe200000000a6 */
[----:B------:R-:W-:Y:S01]  /*13550*/  HMMA.16816.F32.BF16 R128, R132, R138, R128 ;  /* 0x0000008a8480723c */ /* 0x000fe20000041880 */
[----:B------:R-:W-:Y:S01]  /*13560*/  PRMT R142, R142, 0x5410, R163 ;  /* 0x000054108e8e7816 */ /* 0x000fe200000000a3 */
[----:B------:R-:W1:Y:S02]  /*13570*/  LDSM.16.MT88.4 R144, [R206+0x11000] ;  /* 0x01100000ce90783b */ /* 0x000e640000004200 */
[--C-:B------:R-:W-:Y:S02]  /*13580*/  SHF.R.U32.HI R163, RZ, 0x10, R141.reuse ;  /* 0x00000010ffa37819 */ /* 0x100fe4000001168d */
[----:B------:R-:W-:Y:S02]  /*13590*/  SHF.R.U32.HI R141, RZ, 0x18, R141 ;  /* 0x00000018ff8d7819 */ /* 0x000fe4000001168d */
[----:B------:R-:W-:Y:S01]  /*135a0*/  LOP3.LUT R166, R163, 0xff, RZ, 0xc0, !PT ;  /* 0x000000ffa3a67812 */ /* 0x000fe200078ec0ff */
[----:B------:R-:W-:Y:S03]  /*135b0*/  FADD.FTZ R163, R171, R164 ;  /* 0x000000a4aba37221 */ /* 0x000fe60000010000 */
[----:B------:R-:W-:Y:S01]  /*135c0*/  PRMT R171, R247, 0x7054, R247 ;  /* 0x00007054f7ab7816 */ /* 0x000fe200000000f7 */
[----:B------:R-:W-:Y:S01]  /*135d0*/  FADD.FTZ R157, R170, R163 ;  /* 0x000000a3aa9d7221 */ /* 0x000fe20000010000 */
[----:B------:R-:W-:Y:S02]  /*135e0*/  PRMT R155, R166, 0x5410, R141 ;  /* 0x00005410a69b7816 */ /* 0x000fe4000000008d */
[----:B------:R-:W-:Y:S01]  /*135f0*/  PRMT R132, R159, 0x5410, R172 ;  /* 0x000054109f847816 */ /* 0x000fe200000000ac */
[--C-:B------:R-:W-:Y:S01]  /*13600*/  HSET2.LE.AND R143, R143, R171.reuse, PT ;  /* 0x000000ab8f8f7233 */ /* 0x100fe20003803000 */
[----:B------:R-:W-:Y:S01]  /*13610*/  @!P5 PRMT R159, R221, 0x5410, RZ ;  /* 0x00005410dd9fd816 */ /* 0x000fe200000000ff */
[--C-:B------:R-:W-:Y:S01]  /*13620*/  HSET2.LE.AND R141, R142, R171.reuse, PT ;  /* 0x000000ab8e8d7233 */ /* 0x100fe20003803000 */
[----:B------:R-:W-:Y:S01]  /*13630*/  @!P4 PRMT R172, R224, 0x5410, RZ ;  /* 0x00005410e0acc816 */ /* 0x000fe200000000ff */
[--C-:B------:R-:W-:Y:S01]  /*13640*/  HSET2.LE.AND R136, R155, R171.reuse, PT ;  /* 0x000000ab9b887233 */ /* 0x100fe20003803000 */
[----:B------:R-:W-:Y:S01]  /*13650*/  LOP3.LUT R143, R143, R132, RZ, 0xc0, !PT ;  /* 0x000000848f8f7212 */ /* 0x000fe200078ec0ff */
[--C-:B------:R-:W-:Y:S01]  /*13660*/  HSET2.LE.AND R137, R140, R171.reuse, PT ;  /* 0x000000ab8c897233 */ /* 0x100fe20003803000 */
[----:B------:R-:W2:Y:S01]  /*13670*/  LDSM.16.MT88.4 R132, [R205+0x11000] ;  /* 0x01100000cd84783b */ /* 0x000ea20000004200 */
[----:B------:R-:W-:Y:S02]  /*13680*/  LOP3.LUT R140, R141, R154, RZ, 0xc0, !PT ;  /* 0x0000009a8d8c7212 */ /* 0x000fe400078ec0ff */
[----:B------:R-:W-:Y:S02]  /*13690*/  LOP3.LUT R141, R136, R153, RZ, 0xc0, !PT ;  /* 0x00000099888d7212 */ /* 0x000fe400078ec0ff */
[----:B------:R-:W-:Y:S02]  /*136a0*/  LOP3.LUT R142, R137, R152, RZ, 0xc0, !PT ;  /* 0x00000098898e7212 */ /* 0x000fe400078ec0ff */
[----:B------:R-:W-:Y:S01]  /*136b0*/  PRMT R164, R173, 0x5410, R174 ;  /* 0x00005410ada47816 */ /* 0x000fe200000000ae */
[----:B------:R-:W4:Y:S01]  /*136c0*/  LDSM.16.MT88.4 R136, [R204+0x11000] ;  /* 0x01100000cc88783b */ /* 0x000f220000004200 */
[C---:B------:R-:W-:Y:S03]  /*136d0*/  LOP3.LUT R166, R186.reuse, 0xff, RZ, 0xc0, !PT ;  /* 0x000000ffbaa67812 */ /* 0x040fe600078ec0ff */
[C---:B---3--:R-:W-:Y:S04]  /*136e0*/  HMMA.16816.F32.BF16 R4, R140.reuse, R148, R4 ;  /* 0x000000948c04723c */ /* 0x048fe80000041804 */
[----:B------:R-:W-:Y:S04]  /*136f0*/  LDSM.16.MT88.4 R152, [R206+0x13000] ;  /* 0x01300000ce98783b */ /* 0x000fe80000004200 */
[C---:B------:R-:W-:Y:S04]  /*13700*/  HMMA.16816.F32.BF16 R8, R140.reuse, R150, R8 ;  /* 0x000000968c08723c */ /* 0x040fe80000041808 */
[----:B------:R-:W3:Y:S04]  /*13710*/  LDSM.16.MT88.4 R148, [R208+0x13000] ;  /* 0x01300000d094783b */ /* 0x000ee80000004200 */
[C---:B-1----:R-:W-:Y:S04]  /*13720*/  HMMA.16816.F32.BF16 R12, R140.reuse, R144, R12 ;  /* 0x000000908c0c723c */ /* 0x042fe8000004180c */
[----:B------:R-:W-:Y:S04]  /*13730*/  STG.E.U16 [R184.64+0x52], R172 ;  /* 0x000052acb8007986 */ /* 0x000fe8000c101510 */
[C---:B------:R-:W-:Y:S01]  /*13740*/  HMMA.16816.F32.BF16 R16, R140.reuse, R146, R16 ;  /* 0x000000928c10723c */ /* 0x040fe20000041810 */
[----:B------:R-:W1:Y:S07]  /*13750*/  LDSM.16.MT88.4 R144, [R205+0x13000] ;  /* 0x01300000cd90783b */ /* 0x000e6e0000004200 */
[C---:B--2---:R-:W-:Y:S01]  /*13760*/  HMMA.16816.F32.BF16 R20, R140.reuse, R132, R20 ;  /* 0x000000848c14723c */ /* 0x044fe20000041814 */
[----:B------:R-:W-:Y:S07]  /*13770*/  STG.E.U16 [R184.64+0x50], R159 ;  /* 0x0000509fb8007986 */ /* 0x000fee000c101510 */
        /* <DEDUP_REMOVED lines=20> */
[C---:B---3--:R-:W-:Y:S07]  /*138c0*/  HMMA.16816.F32.BF16 R76, R140.reuse, R148, R76 ;  /* 0x000000948c4c723c */ /* 0x048fee000004184c */
[C-C-:B------:R-:W-:Y:S01]  /*138d0*/  LOP3.LUT R148, R187.reuse, UR13, R162.reuse, 0x96, !PT ;  /* 0x0000000dbb947c12 */ /* 0x140fe2000f8e96a2 */
[C---:B------:R-:W-:Y:S01]  /*138e0*/  HMMA.16816.F32.BF16 R80, R140.reuse, R150, R80 ;  /* 0x000000968c50723c */ /* 0x040fe20000041850 */
[----:B------:R-:W-:Y:S03]  /*138f0*/  LOP3.LUT R162, R187, UR13, R162, 0x96, !PT ;  /* 0x0000000dbba27c12 */ /* 0x000fe6000f8e96a2 */
[----:B------:R-:W-:Y:S03]  /*13900*/  LOP3.LUT R149, R186, 0xffff, RZ, 0xc0, !PT ;  /* 0x0000ffffba957812 */ /* 0x000fe600078ec0ff */
[----:B------:R-:W-:Y:S01]  /*13910*/  LOP3.LUT R150, R148, 0xffff, RZ, 0xc0, !PT ;  /* 0x0000ffff94967812 */ /* 0x000fe200078ec0ff */
[C---:B------:R-:W-:Y:S01]  /*13920*/  HMMA.16816.F32.BF16 R84, R140.reuse, R152, R84 ;  /* 0x000000988c54723c */ /* 0x040fe20000041854 */
[----:B------:R-:W-:Y:S03]  /*13930*/  SHF.R.U32.HI R149, RZ, 0x8, R149 ;  /* 0x00000008ff957819 */ /* 0x000fe60000011695 */
[----:B------:R-:W-:Y:S02]  /*13940*/  SHF.R.U32.HI R150, RZ, 0x8, R150 ;  /* 0x00000008ff967819 */ /* 0x000fe40000011696 */
[----:B------:R-:W-:Y:S02]  /*13950*/  PRMT R166, R166, 0x5410, R149 ;  /* 0x00005410a6a67816 */ /* 0x000fe40000000095 */
[C---:B------:R-:W-:Y:S01]  /*13960*/  HMMA.16816.F32.BF16 R88, R140.reuse, R154, R88 ;  /* 0x0000009a8c58723c */ /* 0x040fe20000041858 */
[----:B------:R-:W-:Y:S03]  /*13970*/  SHF.R.U32.HI R149, RZ, 0x10, R186 ;  /* 0x00000010ff957819 */ /* 0x000fe600000116ba */
[--C-:B------:R-:W-:Y:S01]  /*13980*/  HSET2.LE.AND R166, R166, R171.reuse, PT ;  /* 0x000000aba6a67233 */ /* 0x100fe20003803000 */
[C---:B------:R-:W-:Y:S02]  /*13990*/  LOP3.LUT R152, R162.reuse, 0xff, RZ, 0xc0, !PT ;  /* 0x000000ffa2987812 */ /* 0x040fe400078ec0ff */
[----:B------:R-:W-:Y:S01]  /*139a0*/  LOP3.LUT R154, R149, 0xff, RZ, 0xc0, !PT ;  /* 0x000000ff959a7812 */ /* 0x000fe200078ec0ff */
[C---:B-1----:R-:W-:Y:S01]  /*139b0*/  HMMA.16816.F32.BF16 R92, R140.reuse, R144, R92 ;  /* 0x000000908c5c723c */ /* 0x042fe2000004185c */
[----:B------:R-:W-:Y:S03]  /*139c0*/  LOP3.LUT R149, R162, 0xffff, RZ, 0xc0, !PT ;  /* 0x0000ffffa2957812 */ /* 0x000fe600078ec0ff */
[----:B------:R-:W-:Y:S02]  /*139d0*/  PRMT R167, R154, 0x5410, R167 ;  /* 0x000054109aa77816 */ /* 0x000fe400000000a7 */
[----:B------:R-:W-:Y:S02]  /*139e0*/  SHF.R.U32.HI R149, RZ, 0x8, R149 ;  /* 0x00000008ff957819 */ /* 0x000fe40000011695 */
[C---:B------:R-:W-:Y:S01]  /*139f0*/  HMMA.16816.F32.BF16 R96, R140.reuse, R146, R96 ;  /* 0x000000928c60723c */ /* 0x040fe20000041860 */
[----:B------:R-:W-:Y:S03]  /*13a00*/  LOP3.LUT R144, R148, 0xff, RZ, 0xc0, !PT ;  /* 0x000000ff94907812 */ /* 0x000fe600078ec0ff */
[----:B------:R-:W-:Y:S01]  /*13a10*/  PRMT R152, R152, 0x5410, R149 ;  /* 0x0000541098987816 */ /* 0x000fe20000000095 */
[----:B------:R-:W-:Y:S01]  /*13a20*/  HSET2.LE.AND R167, R167, R171, PT ;  /* 0x000000aba7a77233 */ /* 0x000fe20003803000 */
[C---:B------:R-:W-:Y:S02]  /*13a30*/  ISETP.GE.U32.AND P6, PT, R247.reuse, R144, PT ;  /* 0x00000090f700720c */ /* 0x040fe40003fc6070 */
[C---:B--2---:R-:W-:Y:S01]  /*13a40*/  HMMA.16816.F32.BF16 R100, R140.reuse, R132, R100 ;  /* 0x000000848c64723c */ /* 0x044fe20000041864 */
[----:B------:R-:W1:Y:S03]  /*13a50*/  LDSM.16.MT88.4 R144, [R205+0x17000] ;  /* 0x01700000cd90783b */ /* 0x000e660000004200 */
[----:B------:R-:W-:Y:S04]  /*13a60*/  LOP3.LUT R150, R150, 0xffff, RZ, 0xc0, !PT ;  /* 0x0000ffff96967812 */ /* 0x000fe800078ec0ff */
[C---:B------:R-:W-:Y:S01]  /*13a70*/  HMMA.16816.F32.BF16 R104, R140.reuse, R134, R104 ;  /* 0x000000868c68723c */ /* 0x040fe20000041868 */
[----:B------:R-:W2:Y:S01]  /*13a80*/  LDSM.16.MT88.4 R132, [R204+0x17000] ;  /* 0x01700000cc84783b */ /* 0x000ea20000004200 */
[C---:B------:R-:W-:Y:S02]  /*13a90*/  ISETP.GE.U32.AND P5, PT, R247.reuse, R150, PT ;  /* 0x00000096f700720c */ /* 0x040fe40003fa6070 */
[--C-:B------:R-:W-:Y:S01]  /*13aa0*/  SHF.R.U32.HI R150, RZ, 0x18, R148.reuse ;  /* 0x00000018ff967819 */ /* 0x100fe20000011694 */
[----:B------:R-:W-:Y:S01]  /*13ab0*/  @!P6 HFMA2.BF16_V2 R225, -RZ.H0_H0, RZ.H0_H0, -R173.H0_H0 ;  /* 0x200000ffffe1e231 */ /* 0x000fe200003409ad */
[----:B------:R-:W-:Y:S02]  /*13ac0*/  SHF.R.U32.HI R148, RZ, 0x10, R148 ;  /* 0x00000010ff947819 */ /* 0x000fe40000011694 */
[C---:B----4-:R-:W-:Y:S01]  /*13ad0*/  HMMA.16816.F32.BF16 R108, R140.reuse, R136, R108 ;  /* 0x000000888c6c723c */ /* 0x050fe2000004186c */
[----:B------:R-:W-:Y:S03]  /*13ae0*/  ISETP.GE.U32.AND P4, PT, R247, R150, PT ;  /* 0x00000096f700720c */ /* 0x000fe60003f86070 */
[----:B------:R-:W-:Y:S02]  /*13af0*/  LOP3.LUT R148, R148, 0xff, RZ, 0xc0, !PT ;  /* 0x000000ff94947812 */ /* 0x000fe400078ec0ff */
[----:B------:R-:W-:Y:S01]  /*13b00*/  @!P6 PRMT R173, R225, 0x5410, RZ ;  /* 0x00005410e1ade816 */ /* 0x000fe200000000ff */
[----:B------:R-:W-:Y:S01]  /*13b10*/  @!P5 HFMA2.BF16_V2 R217, -RZ.H0_H0, RZ.H0_H0, -R174.H0_H0 ;  /* 0x200000ffffd9d231 */ /* 0x000fe200003409ae */
[C---:B------:R-:W-:Y:S01]  /*13b20*/  HMMA.16816.F32.BF16 R112, R140.reuse, R138, R112 ;  /* 0x0000008a8c70723c */ /* 0x040fe20000041870 */
[--C-:B------:R-:W-:Y:S02]  /*13b30*/  SHF.R.U32.HI R136, RZ, 0x10, R162.reuse ;  /* 0x00000010ff887819 */ /* 0x100fe400000116a2 */
[----:B------:R-:W-:Y:S01]  /*13b40*/  STG.E.U16 [R182.64+0x60], R173 ;  /* 0x000060adb6007986 */ /* 0x000fe2000c101510 */
[----:B------:R-:W-:Y:S02]  /*13b50*/  SHF.R.U32.HI R162, RZ, 0x18, R162 ;  /* 0x00000018ffa27819 */ /* 0x000fe400000116a2 */
[----:B------:R-:W-:Y:S01]  /*13b60*/  LOP3.LUT R149, R136, 0xff, RZ, 0xc0, !PT ;  /* 0x000000ff88957812 */ /* 0x000fe200078ec0ff */
[----:B------:R-:W-:Y:S01]  /*13b70*/  @!P4 HFMA2.BF16_V2 R215, -RZ.H0_H0, RZ.H0_H0, -R3.H0_H0 ;  /* 0x200000ffffd7c231 */ /* 0x000fe20000340903 */
[----:B------:R-:W3:Y:S01]  /*13b80*/  LDSM.16.MT88.4 R136, [R208+0x11800] ;  /* 0x01180000d088783b */ /* 0x000ee20000004200 */
[----:B------:R-:W-:Y:S03]  /*13b90*/  ISETP.GE.U32.AND P6, PT, R247, R148, PT ;  /* 0x00000094f700720c */ /* 0x000fe60003fc6070 */
[----:B------:R-:W-:Y:S02]  /*13ba0*/  PRMT R165, R149, 0x5410, R162 ;  /* 0x0000541095a57816 */ /* 0x000fe400000000a2 */
[----:B------:R-:W-:Y:S02]  /*13bb0*/  @!P5 PRMT R174, R217, 0x5410, RZ ;  /* 0x00005410d9aed816 */ /* 0x000fe400000000ff */
[----:B------:R-:W4:Y:S01]  /*13bc0*/  LDSM.16.MT88.4 R148, [R206+0x11800] ;  /* 0x01180000ce94783b */ /* 0x000f220000004200 */
[C---:B-1----:R-:W-:Y:S01]  /*13bd0*/  HMMA.16816.F32.BF16 R116, R140.reuse, R144, R116 ;  /* 0x000000908c74723c */ /* 0x042fe20000041874 */
[--C-:B------:R-:W-:Y:S04]  /*13be0*/  HSET2.LE.AND R165, R165, R171.reuse, PT ;  /* 0x000000aba5a57233 */ /* 0x100fe80003803000 */
[----:B------:R-:W-:Y:S02]  /*13bf0*/  @!P6 HFMA2.BF16_V2 R216, -RZ.H0_H0, RZ.H0_H0, -R176.H0_H0 ;  /* 0x200000ffffd8e231 */ /* 0x000fe400003409b0 */
[----:B------:R-:W-:Y:S01]  /*13c00*/  LDSM.16.MT88.4 R160, [R204+0x11800] ;  /* 0x01180000cca0783b */ /* 0x000fe20000004200 */
[C---:B------:R-:W-:Y:S01]  /*13c10*/  HMMA.16816.F32.BF16 R120, R140.reuse, R146, R120 ;  /* 0x000000928c78723c */ /* 0x040fe20000041878 */
[----:B------:R-:W-:Y:S05]  /*13c20*/  HSET2.LE.AND R145, R152, R171, PT ;  /* 0x000000ab98917233 */ /* 0x000fea0003803000 */
[----:B------:R-:W-:Y:S01]  /*13c30*/  LOP3.LUT R164, R145, R164, RZ, 0xc0, !PT ;  /* 0x000000a491a47212 */ /* 0x000fe200078ec0ff */
[----:B------:R-:W1:Y:S01]  /*13c40*/  LDSM.16.MT88.4 R152, [R205+0x11800] ;  /* 0x01180000cd98783b */ /* 0x000e620000004200 */
[C---:B--2---:R-:W-:Y:S07]  /*13c50*/  HMMA.16816.F32.BF16 R124, R140.reuse, R132, R124 ;  /* 0x000000848c7c723c */ /* 0x044fee000004187c */
[----:B------:R-:W-:Y:S01]  /*13c60*/  PRMT R132, R176, 0x5410, R3 ;  /* 0x00005410b0847816 */ /* 0x000fe20000000003 */
[----:B------:R-:W-:Y:S01]  /*13c70*/  HMMA.16816.F32.BF16 R128, R140, R134, R128 ;  /* 0x000000868c80723c */ /* 0x000fe20000041880 */
[----:B------:R-:W-:Y:S01]  /*13c80*/  PRMT R133, R178, 0x5410, R175 ;  /* 0x00005410b2857816 */ /* 0x000fe200000000af */
[----:B------:R-:W2:Y:S02]  /*13c90*/  LDSM.16.MT88.4 R168, [R208+0x13800] ;  /* 0x01380000d0a8783b */ /* 0x000ea40000004200 */
[----:B------:R-:W-:Y:S02]  /*13ca0*/  LOP3.LUT R165, R165, R132, RZ, 0xc0, !PT ;  /* 0x00000084a5a57212 */ /* 0x000fe400078ec0ff */
[----:B------:R-:W-:Y:S02]  /*13cb0*/  PRMT R132, R180, 0x5410, R177 ;  /* 0x00005410b4847816 */ /* 0x000fe400000000b1 */
[----:B------:R-:W-:Y:S02]  /*13cc0*/  LOP3.LUT R166, R166, R133, RZ, 0xc0, !PT ;  /* 0x00000085a6a67212 */ /* 0x000fe400078ec0ff */
[----:B------:R-:W-:Y:S02]  /*13cd0*/  STG.E.U16 [R182.64+0x62], R174 ;  /* 0x000062aeb6007986 */ /* 0x000fe4000c101510 */
[----:B------:R-:W-:Y:S02]  /*13ce0*/  LOP3.LUT R167, R167, R132, RZ, 0xc0, !PT ;  /* 0x00000084a7a77212 */ /* 0x000fe400078ec0ff */
[----:B------:R-:W-:Y:S02]  /*13cf0*/  @!P4 PRMT R3, R215, 0x5410, RZ ;  /* 0x00005410d703c816 */ /* 0x000fe400000000ff */
[----:B------:R-:W-:Y:S03]  /*13d00*/  @!P6 PRMT R176, R216, 0x5410, RZ ;  /* 0x00005410d8b0e816 */ /* 0x000fe600000000ff */
[C---:B---3--:R-:W-:Y:S01]  /*13d10*/  HMMA.16816.F32.BF16 R132, R164.reuse, R136, R4 ;  /* 0x00000088a484723c */ /* 0x048fe20000041804 */
[----:B------:R-:W3:Y:S07]  /*13d20*/  LDSM.16.MT88.4 R4, [R206+0x13800] ;  /* 0x01380000ce04783b */ /* 0x000eee0000004200 */
[C---:B------:R-:W-:Y:S01]  /*13d30*/  HMMA.16816.F32.BF16 R136, R164.reuse, R138, R8 ;  /* 0x0000008aa488723c */ /* 0x040fe20000041808 */
[----:B------:R-:W2:Y:S07]  /*13d40*/  LDSM.16.MT88.4 R8, [R205+0x13800] ;  /* 0x01380000cd08783b */ /* 0x000eae0000004200 */
[C---:B----4-:R-:W-:Y:S01]  /*13d50*/  HMMA.16816.F32.BF16 R140, R164.reuse, R148, R12 ;  /* 0x00000094a48c723c */ /* 0x050fe2000004180c */
[----:B------:R-:W4:Y:S07]  /*13d60*/  LDSM.16.MT88.4 R12, [R204+0x13800] ;  /* 0x01380000cc0c783b */ /* 0x000f2e0000004200 */
[C---:B------:R-:W-:Y:S01]  /*13d70*/  HMMA.16816.F32.BF16 R144, R164.reuse, R150, R16 ;  /* 0x00000096a490723c */ /* 0x040fe20000041810 */
[----:B------:R-:W-:Y:S04]  /*13d80*/  STG.E.U16 [R184.64+0x62], R3 ;  /* 0x00006203b8007986 */ /* 0x000fe8000c101510 */
[----:B------:R-:W-:Y:S02]  /*13d90*/  STG.E.U16 [R184.64+0x60], R176 ;  /* 0x000060b0b8007986 */ /* 0x000fe4000c101510 */
[----:B------:R-:W-:Y:S01]  /*13da0*/  IMAD.MOV.U32 R18, RZ, RZ, R157 ;  /* 0x000000ffff127224 */ /* 0x000fe200078e009d */
[C---:B-1----:R-:W-:Y:S01]  /*13db0*/  HMMA.16816.F32.BF16 R148, R164.reuse, R152, R20 ;  /* 0x00000098a494723c */ /* 0x042fe20000041814 */
[----:B------:R-:W-:Y:S03]  /*13dc0*/  LDSM.16.MT88.4 R20, [R206+0x15800] ;  /* 0x01580000ce14783b */ /* 0x000fe60000004200 */
[----:B------:R-:W-:Y:S04]  /*13dd0*/  IMAD.MOV.U32 R19, RZ, RZ, R158 ;  /* 0x000000ffff137224 */ /* 0x000fe800078e009e */
[C---:B------:R-:W-:Y:S01]  /*13de0*/  HMMA.16816.F32.BF16 R152, R164.reuse, R154, R24 ;  /* 0x0000009aa498723c */ /* 0x040fe20000041818 */
[----:B------:R-:W-:Y:S07]  /*13df0*/  LDSM.16.MT88.4 R24, [R205+0x15800] ;  /* 0x01580000cd18783b */ /* 0x000fee0000004200 */
[C---:B------:R-:W-:Y:S07]  /*13e00*/  HMMA.16816.F32.BF16 R156, R164.reuse, R160, R28 ;  /* 0x000000a0a49c723c */ /* 0x040fee000004181c */
[----:B------:R-:W-:Y:S01]  /*13e10*/  IMAD.MOV.U32 R31, RZ, RZ, R18 ;  /* 0x000000ffff1f7224 */ /* 0x000fe200078e0012 */
[C---:B------:R-:W-:Y:S01]  /*13e20*/  HMMA.16816.F32.BF16 R160, R164.reuse, R162, R32 ;  /* 0x000000a2a4a0723c */ /* 0x040fe20000041820 */
[----:B------:R-:W-:Y:S02]  /*13e30*/  IMAD.MOV.U32 R30, RZ, RZ, R19 ;  /* 0x000000ffff1e7224 */ /* 0x000fe400078e0013 */
[----:B------:R-:W1:Y:S05]  /*13e40*/  LDSM.16.MT88.4 R16, [R208+0x15800] ;  /* 0x01580000d010783b */ /* 0x000e6a0000004200 */
[C---:B--2---:R-:W-:Y:S08]  /*13e50*/  HMMA.16816.F32.BF16 R36, R164.reuse, R168, R36 ;  /* 0x000000a8a424723c */ /* 0x044ff00000041824 */
[C---:B------:R-:W-:Y:S08]  /*13e60*/  HMMA.16816.F32.BF16 R40, R164.reuse, R170, R40 ;  /* 0x000000aaa428723c */ /* 0x040ff00000041828 */
[C---:B---3--:R-:W-:Y:S08]  /*13e70*/  HMMA.16816.F32.BF16 R44, R164.reuse, R4, R44 ;  /* 0x00000004a42c723c */ /* 0x048ff0000004182c */
        /* <DEDUP_REMOVED lines=11> */
[C---:B------:R-:W-:Y:S07]  /*13f30*/  HMMA.16816.F32.BF16 R76, R164.reuse, R20, R76 ;  /* 0x00000014a44c723c */ /* 0x040fee000004184c */
[----:B------:R-:W-:Y:S01]  /*13f40*/  LOP3.LUT R20, R186, 0xff, RZ, 0xc0, !PT ;  /* 0x000000ffba147812 */ /* 0x000fe200078ec0ff */
[C---:B------:R-:W-:Y:S03]  /*13f50*/  HMMA.16816.F32.BF16 R80, R164.reuse, R22, R80 ;  /* 0x00000016a450723c */ /* 0x040fe60000041850 */
[C---:B------:R-:W-:Y:S02]  /*13f60*/  ISETP.GE.U32.AND P5, PT, R247.reuse, R20, PT ;  /* 0x00000014f700720c */ /* 0x040fe40003fa6070 */
[----:B------:R-:W1:Y:S03]  /*13f70*/  LDSM.16.MT88.4 R20, [R204+0x17800] ;  /* 0x01780000cc14783b */ /* 0x000e660000004200 */
[C---:B------:R-:W-:Y:S08]  /*13f80*/  HMMA.16816.F32.BF16 R84, R164.reuse, R24, R84 ;  /* 0x00000018a454723c */ /* 0x040ff00000041854 */
[C---:B------:R-:W-:Y:S01]  /*13f90*/  HMMA.16816.F32.BF16 R88, R164.reuse, R26, R88 ;  /* 0x0000001aa458723c */ /* 0x040fe20000041858 */
[----:B------:R-:W-:Y:S05]  /*13fa0*/  @!P5 HFMA2.BF16_V2 R218, -RZ.H0_H0, RZ.H0_H0, -R178.H0_H0 ;  /* 0x200000ffffdad231 */ /* 0x000fea00003409b2 */
[----:B------:R-:W-:Y:S02]  /*13fb0*/  @!P5 PRMT R178, R218, 0x5410, RZ ;  /* 0x00005410dab2d816 */ /* 0x000fe400000000ff */
[C---:B--2---:R-:W-:Y:S03]  /*13fc0*/  HMMA.16816.F32.BF16 R92, R164.reuse, R4, R92 ;  /* 0x00000004a45c723c */ /* 0x044fe6000004185c */
[----:B------:R-:W-:Y:S04]  /*13fd0*/  STG.E.U16 [R182.64+0x70], R178 ;  /* 0x000070b2b6007986 */ /* 0x000fe8000c101510 */
[----:B------:R-:W-:Y:S01]  /*13fe0*/  LOP3.LUT R5, R186, 0xffff, RZ, 0xc0, !PT ;  /* 0x0000ffffba057812 */ /* 0x000fe200078ec0ff */
[C---:B------:R-:W-:Y:S01]  /*13ff0*/  HMMA.16816.F32.BF16 R96, R164.reuse, R6, R96 ;  /* 0x00000006a460723c */ /* 0x040fe20000041860 */
[--C-:B------:R-:W-:Y:S03]  /*14000*/  SHF.R.U32.HI R4, RZ, 0x10, R186.reuse ;  /* 0x00000010ff047819 */ /* 0x100fe600000116ba */
[----:B------:R-:W-:Y:S02]  /*14010*/  SHF.R.U32.HI R186, RZ, 0x18, R186 ;  /* 0x00000018ffba7819 */ /* 0x000fe400000116ba */
[----:B------:R-:W-:Y:S02]  /*14020*/  LOP3.LUT R4, R4, 0xff, RZ, 0xc0, !PT ;  /* 0x000000ff04047812 */ /* 0x000fe400078ec0ff */
[C---:B---3--:R-:W-:Y:S01]  /*14030*/  HMMA.16816.F32.BF16 R100, R164.reuse, R8, R100 ;  /* 0x00000008a464723c */ /* 0x048fe20000041864 */
[C---:B------:R-:W-:Y:S02]  /*14040*/  ISETP.GE.U32.AND P5, PT, R247.reuse, R186, PT ;  /* 0x000000baf700720c */ /* 0x040fe40003fa6070 */
[----:B------:R-:W-:Y:S02]  /*14050*/  ISETP.GE.U32.AND P6, PT, R247, R4, PT ;  /* 0x00000004f700720c */ /* 0x000fe40003fc6070 */
[----:B------:R-:W-:Y:S03]  /*14060*/  SHF.R.U32.HI R5, RZ, 0x8, R5 ;  /* 0x00000008ff057819 */ /* 0x000fe60000011605 */
[C---:B------:R-:W-:Y:S01]  /*14070*/  HMMA.16816.F32.BF16 R104, R164.reuse, R10, R104 ;  /* 0x0000000aa468723c */ /* 0x040fe20000041868 */
[----:B------:R-:W-:Y:S04]  /*14080*/  LOP3.LUT R6, R5, 0xffff, RZ, 0xc0, !PT ;  /* 0x0000ffff05067812 */ /* 0x000fe800078ec0ff */
[----:B------:R-:W-:Y:S01]  /*14090*/  ISETP.GE.U32.AND P4, PT, R247, R6, PT ;  /* 0x00000006f700720c */ /* 0x000fe20003f86070 */
[----:B------:R-:W-:Y:S02]  /*140a0*/  @!P5 HFMA2.BF16_V2 R222, -RZ.H0_H0, RZ.H0_H0, -R177.H0_H0 ;  /* 0x200000ffffded231 */ /* 0x000fe400003409b1 */
[C---:B----4-:R-:W-:Y:S01]  /*140b0*/  HMMA.16816.F32.BF16 R108, R164.reuse, R12, R108 ;  /* 0x0000000ca46c723c */ /* 0x050fe2000004186c */
[----:B------:R-:W-:Y:S03]  /*140c0*/  @!P6 HFMA2.BF16_V2 R223, -RZ.H0_H0, RZ.H0_H0, -R180.H0_H0 ;  /* 0x200000ffffdfe231 */ /* 0x000fe600003409b4 */
[----:B------:R-:W-:Y:S02]  /*140d0*/  @!P5 PRMT R177, R222, 0x5410, RZ ;  /* 0x00005410deb1d816 */ /* 0x000fe400000000ff */
[----:B------:R-:W-:Y:S02]  /*140e0*/  @!P6 PRMT R180, R223, 0x5410, RZ ;  /* 0x00005410dfb4e816 */ /* 0x000fe400000000ff */
[C---:B------:R-:W-:Y:S01]  /*140f0*/  HMMA.16816.F32.BF16 R112, R164.reuse, R14, R112 ;  /* 0x0000000ea470723c */ /* 0x040fe20000041870 */
[----:B------:R-:W-:Y:S03]  /*14100*/  ISETP.LT.AND P5, PT, RZ, UR22, PT ;  /* 0x00000016ff007c0c */ /* 0x000fe6000bfa1270 */
[----:B------:R-:W-:Y:S04]  /*14110*/  @!P4 HFMA2.BF16_V2 R220, -RZ.H0_H0, RZ.H0_H0, -R175.H0_H0 ;  /* 0x200000ffffdcc231 */ /* 0x000fe800003409af */
[C---:B-1----:R-:W-:Y:S01]  /*14120*/  HMMA.16816.F32.BF16 R116, R164.reuse, R16, R116 ;  /* 0x00000010a474723c */ /* 0x042fe20000041874 */
[----:B------:R-:W-:Y:S05]  /*14130*/  @!P4 PRMT R175, R220, 0x5410, RZ ;  /* 0x00005410dcafc816 */ /* 0x000fea00000000ff */
[----:B------:R-:W-:Y:S02]  /*14140*/  STG.E.U16 [R182.64+0x72], R175 ;  /* 0x000072afb6007986 */ /* 0x000fe4000c101510 */
[C---:B------:R-:W-:Y:S02]  /*14150*/  HMMA.16816.F32.BF16 R120, R164.reuse, R18, R120 ;  /* 0x00000012a478723c */ /* 0x040fe40000041878 */
[----:B------:R-:W-:Y:S04]  /*14160*/  STG.E.U16 [R184.64+0x70], R180 ;  /* 0x000070b4b8007986 */ /* 0x000fe8000c101510 */
[----:B------:R-:W-:Y:S02]  /*14170*/  STG.E.U16 [R184.64+0x72], R177 ;  /* 0x000072b1b8007986 */ /* 0x000fe4000c101510 */
[C---:B------:R-:W-:Y:S08]  /*14180*/  HMMA.16816.F32.BF16 R124, R164.reuse, R20, R124 ;  /* 0x00000014a47c723c */ /* 0x040ff0000004187c */
[----:B------:R-:W-:Y:S07]  /*14190*/  HMMA.16816.F32.BF16 R128, R164, R22, R128 ;  /* 0x00000016a480723c */ /* 0x000fee0000041880 */
[----:B------:R-:W-:Y:S01]  /*141a0*/  FADD.FTZ R167, R179, R30 ;  /* 0x0000001eb3a77221 */ /* 0x000fe20000010000 */
[----:B------:R-:W-:Y:S01]  /*141b0*/  IADD3 R164, P4, R182, -0x80, RZ ;  /* 0xffffff80b6a47810 */ /* 0x000fe20007f9e0ff */
[----:B------:R-:W-:Y:S03]  /*141c0*/  FADD.FTZ R166, R181, R31 ;  /* 0x0000001fb5a67221 */ /* 0x000fe60000010000 */
[----:B------:R-:W-:Y:S01]  /*141d0*/  IADD3.X R3, R183, -0x1, RZ, P4, !PT ;  /* 0xffffffffb7037810 */ /* 0x000fe200027fe4ff */
[----:B------:R-:W-:Y:S04]  /*141e0*/  IMAD.MOV.U32 R165, RZ, RZ, R0 ;  /* 0x000000ffffa57224 */ /* 0x000fe800078e0000 */
[----:B------:R1:W-:Y:S02]  /*141f0*/  STL [R1+0x28], R3 ;  /* 0x0000280301007387 */ /* 0x0003e40000100800 */
[----:B-1----:R-:W-:Y:S01]  /*14200*/  IMAD.MOV.U32 R3, RZ, RZ, R2 ;  /* 0x000000ffff037224 */ /* 0x002fe200078e0002 */
[----:B-----5:R-:W-:-:S05]  /*14210*/  @P5 BRA `(.L_x_497) ;  /* 0xffffa98000005947 */ /* 0x020fca000383ffff */
.L_x_496:
        /* <DEDUP_REMOVED lines=9> */
[----:B------:R-:W-:Y:S01]  /*142b0*/  ULDC.U8 UR9, c[0x0][0x329] ;  /* 0x0000ca4000097ab9 */ /* 0x000fe20000000000 */
[----:B------:R-:W4:Y:S01]  /*142c0*/  S2UR UR11, SR_CTAID.Z ;  /* 0x00000000000b79c3 */ /* 0x000f220000002700 */
[----:B------:R-:W-:-:S02]  /*142d0*/  UISETP.NE.AND UP1, UPT, UR9, URZ, UPT ;  /* 0x0000003f0900728c */ /* 0x000fc4000bf25270 */
[----:B------:R-:W-:Y:S02]  /*142e0*/  ULDC UR8, c[0x0][0x214] ;  /* 0x0000850000087ab9 */ /* 0x000fe40000000800 */
[----:B------:R-:W-:Y:S02]  /*142f0*/  UMOV UR24, URZ ;  /* 0x0000003f00187c82 */ /* 0x000fe40008000000 */
[----:B------:R-:W-:Y:S02]  /*14300*/  @UP0 UIMAD.WIDE.U32 UR18, UR10, UR4, URZ ;  /* 0x000000040a1202a5 */ /* 0x000fe4000f8e003f */
[----:B------:R-:W-:Y:S02]  /*14310*/  UMOV UR25, URZ ;  /* 0x0000003f00197c82 */ /* 0x000fe40008000000 */
[----:B------:R-:W-:Y:S02]  /*14320*/  @UP0 UIMAD UR7, UR10, UR5, UR19 ;  /* 0x000000050a0702a4 */ /* 0x000fe4000f8e0213 */
[----:B------:R-:W-:Y:S01]  /*14330*/  @UP1 ULDC UR14, c[0x0][0x210] ;  /* 0x00008400000e1ab9 */ /* 0x000fe20000000800 */
[----:B-1----:R-:W-:Y:S01]  /*14340*/  FADD.FTZ R3, R4, R167 ;  /* 0x000000a704037221 */ /* 0x002fe20000010000 */
[----:B------:R-:W-:-:S02]  /*14350*/  ULDC.64 UR4, c[0x0][0x1e0] ;  /* 0x0000780000047ab9 */ /* 0x000fc40000000a00 */
[----:B--2---:R-:W-:Y:S01]  /*14360*/  @!UP0 USHF.R.S32.HI UR13, URZ, 0x1f, UR6 ;  /* 0x0000001f3f0d8899 */ /* 0x004fe20008011406 */
[----:B---3--:R-:W-:Y:S01]  /*14370*/  FADD.FTZ R4, R5, R166 ;  /* 0x000000a605047221 */ /* 0x008fe20000010000 */
[----:B------:R-:W1:Y:S01]  /*14380*/  SHFL.BFLY PT, R8, R3, 0x1, 0x1f ;  /* 0x0c201f0003087f89 */ /* 0x000e6200000e0000 */
[----:B------:R-:W-:Y:S01]  /*14390*/  @!UP0 UIMAD.WIDE.U32 UR22, UR6, UR4, URZ ;  /* 0x00000004061682a5 */ /* 0x000fe2000f8e003f */
[----:B----4-:R-:W-:Y:S02]  /*143a0*/  SHF.R.S32.HI R5, RZ, 0x1f, R6 ;  /* 0x0000001fff057819 */ /* 0x010fe40000011406 */
[----:B------:R-:W2:Y:S01]  /*143b0*/  SHFL.BFLY PT, R7, R4, 0x1, 0x1f ;  /* 0x0c201f0004077f89 */ /* 0x000ea200000e0000 */
[----:B------:R-:W-:Y:S01]  /*143c0*/  @!UP0 UIMAD UR13, UR13, UR4, URZ ;  /* 0x000000040d0d82a4 */ /* 0x000fe2000f8e023f */
[----:B------:R-:W-:Y:S02]  /*143d0*/  LEA.HI R15, R5, R6, RZ, 0x2 ;  /* 0x00000006050f7211 */ /* 0x000fe400078f10ff */
[----:B------:R-:W-:-:S02]  /*143e0*/  ULDC.U8 UR4, c[0x0][0x328] ;  /* 0x0000ca0000047ab9 */ /* 0x000fc40000000000 */
[----:B------:R-:W-:Y:S01]  /*143f0*/  UISETP.NE.AND UP2, UPT, UR4, URZ, UPT ;  /* 0x0000003f0400728c */ /* 0x000fe2000bf45270 */
[--C-:B------:R-:W-:Y:S01]  /*14400*/  SHF.R.S32.HI R11, RZ, 0x2, R15.reuse ;  /* 0x00000002ff0b7819 */ /* 0x100fe2000001140f */
[----:B------:R-:W-:Y:S01]  /*14410*/  @!UP0 UIMAD UR13, UR6, UR5, UR13 ;  /* 0x00000005060d82a4 */ /* 0x000fe2000f8e020d */
[----:B------:R-:W-:Y:S01]  /*14420*/  SHF.R.S32.HI R10, RZ, 0x1f, R15 ;  /* 0x0000001fff0a7819 */ /* 0x000fe2000001140f */
[----:B------:R-:W-:Y:S01]  /*14430*/  UISETP.NE.OR UP3, UPT, UR9, URZ, !UP2 ;  /* 0x0000003f0900728c */ /* 0x000fe2000d765670 */
[----:B------:R-:W-:Y:S01]  /*14440*/  LOP3.LUT R15, R15, 0x3ffffffc, RZ, 0xc0, !PT ;  /* 0x3ffffffc0f0f7812 */ /* 0x000fe200078ec0ff */
[----:B------:R-:W3:Y:S01]  /*14450*/  S2UR UR9, SR_CTAID.X ;  /* 0x00000000000979c3 */ /* 0x000ee20000002500 */
[----:B------:R-:W-:Y:S01]  /*14460*/  LEA.HI R9, R10, R11, RZ, 0x3 ;  /* 0x0000000b0a097211 */ /* 0x000fe200078f18ff */
[----:B------:R-:W-:Y:S01]  /*14470*/  ULDC UR5, c[0x0][0x234] ;  /* 0x00008d0000057ab9 */ /* 0x000fe20000000800 */
[----:B------:R-:W-:Y:S01]  /*14480*/  IADD3 R10, -R15, R6, RZ ;  /* 0x000000060f0a7210 */ /* 0x000fe20007ffe1ff */
[----:B------:R-:W-:Y:S01]  /*14490*/  @UP1 UIMAD UR14, UR14, UR8, URZ ;  /* 0x000000080e0e12a4 */ /* 0x000fe2000f8e023f */
[----:B------:R-:W-:Y:S01]  /*144a0*/  LOP3.LUT R14, R9, 0xfffffff8, RZ, 0xc0, !PT ;  /* 0xfffffff8090e7812 */ /* 0x000fe200078ec0ff */
[----:B------:R-:W-:Y:S01]  /*144b0*/  @!UP1 USEL UR14, UR8, UR5, !UP2 ;  /* 0x00000005080e9287 */ /* 0x000fe2000d000000 */
[----:B-1----:R-:W-:-:S02]  /*144c0*/  FADD.FTZ R8, R3, R8 ;  /* 0x0000000803087221 */ /* 0x002fc40000010000 */
[----:B------:R-:W-:Y:S01]  /*144d0*/  IADD3 R14, R11, -R14, RZ ;  /* 0x8000000e0b0e7210 */ /* 0x000fe20007ffe0ff */
[----:B------:R-:W-:Y:S01]  /*144e0*/  ULDC UR4, c[0x0][0x1c0] ;  /* 0x0000700000047ab9 */ /* 0x000fe20000000800 */
[----:B--2---:R-:W-:Y:S01]  /*144f0*/  FADD.FTZ R7, R4, R7 ;  /* 0x0000000704077221 */ /* 0x004fe20000010000 */
[----:B------:R-:W-:Y:S01]  /*14500*/  FSETP.NE.FTZ.AND P4, PT, R8, RZ, PT ;  /* 0x000000ff0800720b */ /* 0x000fe20003f95000 */
[----:B------:R-:W-:Y:S01]  /*14510*/  @UP1 UMOV UR19, 0x1 ;  /* 0x0000000100131882 */ /* 0x000fe20000000000 */
[----:B------:R-:W-:Y:S01]  /*14520*/  LEA.HI R4, R5, R6, RZ, 0x5 ;  /* 0x0000000605047211 */ /* 0x000fe200078f28ff */
[----:B------:R-:W-:Y:S01]  /*14530*/  @!UP1 UIMAD UR19, UR14, UR4, URZ ;  /* 0x000000040e1392a4 */ /* 0x000fe2000f8e023f */
[----:B------:R-:W-:Y:S01]  /*14540*/  FSETP.NE.FTZ.AND P3, PT, R7, RZ, PT ;  /* 0x000000ff0700720b */ /* 0x000fe20003f75000 */
[----:B------:R-:W-:Y:S01]  /*14550*/  @!UP3 UIMAD UR8, UR6, UR8, URZ ;  /* 0x000000080608b2a4 */ /* 0x000fe2000f8e023f */
[C---:B------:R-:W-:Y:S01]  /*14560*/  SHF.L.U32 R9, R14.reuse, 0x6, RZ ;  /* 0x000000060e097819 */ /* 0x040fe200000006ff */
[----:B------:R-:W-:Y:S01]  /*14570*/  @UP1 ULDC UR20, c[0x0][0x210] ;  /* 0x0000840000141ab9 */ /* 0x000fe20000000800 */
[----:B------:R-:W-:Y:S01]  /*14580*/  SHF.R.S32.HI R3, RZ, 0x5, R4 ;  /* 0x00000005ff037819 */ /* 0x000fe20000011404 */
[----:B------:R-:W-:Y:S01]  /*14590*/  UIMAD UR5, UR6, UR19, URZ ;  /* 0x00000013060572a4 */ /* 0x000fe2000f8e023f */
[C---:B------:R-:W-:Y:S01]  /*145a0*/  R2P PR, R14.reuse, 0x6 ;  /* 0x000000060e007804 */ /* 0x040fe20000000000 */
[----:B------:R-:W-:Y:S01]  /*145b0*/  @!UP1 UMOV UR20, 0x1 ;  /* 0x0000000100149882 */ /* 0x000fe20000000000 */
[----:B------:R-:W-:Y:S01]  /*145c0*/  LOP3.LUT R9, R9, 0x1c0, RZ, 0xc0, !PT ;  /* 0x000001c009097812 */ /* 0x000fe200078ec0ff */
[----:B------:R-:W1:Y:S01]  /*145d0*/  @P4 MUFU.RCP R12, R8 ;  /* 0x00000008000c4308 */ /* 0x000e620000001000 */
[----:B------:R-:W-:Y:S01]  /*145e0*/  LOP3.LUT R14, R14, 0x1, RZ, 0xc0, !PT ;  /* 0x000000010e0e7812 */ /* 0x000fe200078ec0ff */
[----:B------:R-:W-:Y:S01]  /*145f0*/  @!UP3 USEL UR8, UR8, UR10, !UP0 ;  /* 0x0000000a0808b287 */ /* 0x000fe2000c000000 */
[----:B------:R-:W-:Y:S01]  /*14600*/  LEA R3, R3, R10, 0x9 ;  /* 0x0000000a03037211 */ /* 0x000fe200078e48ff */
[----:B---3--:R-:W-:Y:S01]  /*14610*/  UIMAD UR4, UR9, UR20, URZ ;  /* 0x00000014090472a4 */ /* 0x008fe2000f8e023f */
[----:B------:R-:W-:Y:S01]  /*14620*/  LEA.HI R10, R9, R9, RZ, 0x1d ;  /* 0x00000009090a7211 */ /* 0x000fe200078fe8ff */
[----:B------:R-:W-:Y:S01]  /*14630*/  USEL UR5, UR5, URZ, UP3 ;  /* 0x0000003f05057287 */ /* 0x000fe20009800000 */
[----:B------:R-:W-:Y:S01]  /*14640*/  ISETP.NE.U32.AND P0, PT, R14, 0x1, PT ;  /* 0x000000010e00780c */ /* 0x000fe20003f05070 */
[----:B------:R-:W2:Y:S01]  /*14650*/  @P3 MUFU.RCP R13, R7 ;  /* 0x00000007000d3308 */ /* 0x000ea20000001000 */
[----:B------:R-:W-:Y:S01]  /*14660*/  LEA R3, R3, R10, 0x1 ;  /* 0x0000000a03037211 */ /* 0x000fe200078e08ff */
[----:B------:R-:W-:Y:S01]  /*14670*/  USHF.L.U32 UR4, UR4, 0x6, URZ ;  /* 0x0000000604047899 */ /* 0x000fe2000800063f */
[----:B------:R-:W-:Y:S01]  /*14680*/  MOV R9, 0x20 ;  /* 0x0000002000097802 */ /* 0x000fe20000000f00 */
[----:B------:R-:W-:Y:S01]  /*14690*/  UIMAD UR14, UR11, UR14, UR5 ;  /* 0x0000000e0b0e72a4 */ /* 0x000fe2000f8e0205 */
[----:B------:R-:W-:Y:S01]  /*146a0*/  SHF.L.U32 R3, R3, 0x1, RZ ;  /* 0x0000000103037819 */ /* 0x000fe200000006ff */
[----:B------:R-:W-:Y:S01]  /*146b0*/  @!UP3 UMOV UR24, UR8 ;  /* 0x000000080018bc82 */ /* 0x000fe20008000000 */
[----:B------:R-:W-:Y:S01]  /*146c0*/  SEL R10, R9, 0xffffffe0, !P1 ;  /* 0xffffffe0090a7807 */ /* 0x000fe20004800000 */
[----:B-1----:R-:W-:Y:S01]  /*146d0*/  FMUL.FTZ R12, R12, c[0x0][0x2dc] ;  /* 0x0000b7000c0c7a20 */ /* 0x002fe20000410000 */
[----:B------:R-:W-:Y:S01]  /*146e0*/  MOV R9, 0x40 ;  /* 0x0000004000097802 */ /* 0x000fe20000000f00 */
[----:B------:R-:W-:Y:S01]  /*146f0*/  @P4 MUFU.LG2 R8, R8 ;  /* 0x0000000800084308 */ /* 0x000fe20000000c00 */
[C---:B------:R-:W-:Y:S01]  /*14700*/  IADD3 R11, R3.reuse, -0x10, RZ ;  /* 0xfffffff0030b7810 */ /* 0x040fe20007ffe0ff */
[C---:B------:R-:W-:Y:S01]  /*14710*/  FMUL.FTZ R132, R12.reuse, R132 ;  /* 0x000000840c847220 */ /* 0x040fe20000410000 */
[C---:B------:R-:W-:Y:S01]  /*14720*/  @P0 IADD3 R11, R3.reuse, 0x10, RZ ;  /* 0x00000010030b0810 */ /* 0x040fe20007ffe0ff */
[C---:B------:R-:W-:Y:S01]  /*14730*/  FMUL.FTZ R133, R12.reuse, R133 ;  /* 0x000000850c857220 */ /* 0x040fe20000410000 */
[----:B------:R-:W-:Y:S01]  /*14740*/  IADD3 R15, R3, R10, RZ ;  /* 0x0000000a030f7210 */ /* 0x000fe20007ffe0ff */
[----:B--2---:R-:W-:Y:S01]  /*14750*/  FMUL.FTZ R13, R13, c[0x0][0x2dc] ;  /* 0x0000b7000d0d7a20 */ /* 0x004fe20000410000 */
[----:B------:R-:W-:Y:S01]  /*14760*/  USHF.R.S32.HI UR5, URZ, 0x1f, UR4 ;  /* 0x0000001f3f057899 */ /* 0x000fe20008011404 */
[C---:B------:R-:W-:Y:S01]  /*14770*/  FMUL.FTZ R136, R12.reuse, R136 ;  /* 0x000000880c887220 */ /* 0x040fe20000410000 */
[----:B------:R-:W-:Y:S01]  /*14780*/  F2FP.BF16.PACK_AB R132, R133, R132 ;  /* 0x000000848584723e */ /* 0x000fe200000010ff */
[C---:B------:R-:W-:Y:S01]  /*14790*/  FMUL.FTZ R134, R13.reuse, R134 ;  /* 0x000000860d867220 */ /* 0x040fe20000410000 */
[----:B------:R-:W1:Y:S01]  /*147a0*/  @P3 MUFU.LG2 R7, R7 ;  /* 0x0000000700073308 */ /* 0x000e620000000c00 */
[C---:B------:R-:W-:Y:S01]  /*147b0*/  FMUL.FTZ R135, R13.reuse, R135 ;  /* 0x000000870d877220 */ /* 0x040fe20000410000 */
[----:B------:R-:W-:Y:S01]  /*147c0*/  @!UP3 USHF.R.S32.HI UR25, URZ, 0x1f, UR8 ;  /* 0x0000001f3f19b899 */ /* 0x000fe20008011408 */
[C---:B------:R-:W-:Y:S01]  /*147d0*/  FMUL.FTZ R137, R12.reuse, R137 ;  /* 0x000000890c897220 */ /* 0x040fe20000410000 */
[----:B------:R-:W-:Y:S01]  /*147e0*/  STS [R3], R132 ;  /* 0x0000008403007388 */ /* 0x000fe20000000800 */
[----:B------:R-:W-:Y:S01]  /*147f0*/  FMUL.FTZ R138, R13, R138 ;  /* 0x0000008a0d8a7220 */ /* 0x000fe20000410000 */
[----:B------:R-:W-:Y:S01]  /*14800*/  F2FP.BF16.PACK_AB R134, R135, R134 ;  /* 0x000000868786723e */ /* 0x000fe200000010ff */
[----:B------:R-:W-:Y:S01]  /*14810*/  FMUL.FTZ R139, R13, R139 ;  /* 0x0000008b0d8b7220 */ /* 0x000fe20000410000 */
[----:B------:R-:W-:Y:S01]  /*14820*/  F2FP.BF16.PACK_AB R136, R137, R136 ;  /* 0x000000888988723e */ /* 0x000fe200000010ff */
[C---:B------:R-:W-:Y:S01]  /*14830*/  FMUL.FTZ R140, R12.reuse, R140 ;  /* 0x0000008c0c8c7220 */ /* 0x040fe20000410000 */
[----:B------:R-:W-:Y:S01]  /*14840*/  USHF.R.S32.HI UR6, URZ, 0x1f, UR14 ;  /* 0x0000001f3f067899 */ /* 0x000fe2000801140e */
        /* <DEDUP_REMOVED lines=23> */
[----:B------:R-:W-:Y:S01]  /*149c0*/  UIADD3 UR4, UP2, UP1, UR4, UR24, UR14 ;  /* 0x0000001804047290 */ /* 0x000fe2000f95e00e */
[C---:B------:R-:W-:Y:S01]  /*149d0*/  FMUL.FTZ R157, R12.reuse, R157 ;  /* 0x0000009d0c9d7220 */ /* 0x040fe20000410000 */
[----:B------:R-:W-:Y:S01]  /*149e0*/  F2FP.BF16.PACK_AB R152, R153, R152 ;  /* 0x000000989998723e */ /* 0x000fe200000010ff */
[C---:B------:R-:W-:Y:S01]  /*149f0*/  FMUL.FTZ R160, R12.reuse, R160 ;  /* 0x000000a00ca07220 */ /* 0x040fe20000410000 */
[----:B------:R-:W-:Y:S01]  /*14a00*/  @!UP0 UIADD3 UR7, UR23, UR13, URZ ;  /* 0x0000000d17078290 */ /* 0x000fe2000fffe03f */
        /* <DEDUP_REMOVED lines=75> */
[----:B------:R-:W-:Y:S01]  /*14ec0*/  SEL R12, R9, 0xffffffc0, !P2 ;  /* 0xffffffc0090c7807 */ /* 0x000fe20005000000 */
[C---:B------:R-:W-:Y:S01]  /*14ed0*/  FMUL.FTZ R150, R13.reuse, R150 ;  /* 0x000000960d967220 */ /* 0x040fe20000410000 */
[----:B------:R-:W-:Y:S01]  /*14ee0*/  IADD3 R9, R10, R11, RZ ;  /* 0x0000000b0a097210 */ /* 0x000fe20007ffe0ff */
[----:B------:R-:W-:Y:S01]  /*14ef0*/  FMUL.FTZ R151, R13, R151 ;  /* 0x000000970d977220 */ /* 0x000fe20000410000 */
[----:B------:R-:W-:Y:S01]  /*14f00*/  IADD3 R17, R3, R12, RZ ;  /* 0x0000000c03117210 */ /* 0x000fe20007ffe0ff */
[C---:B------:R-:W-:Y:S01]  /*14f10*/  FMUL.FTZ R154, R13.reuse, R154 ;  /* 0x0000009a0d9a7220 */ /* 0x040fe20000410000 */
[----:B------:R-:W-:Y:S01]  /*14f20*/  IADD3 R19, R12, R11, RZ ;  /* 0x0000000b0c137210 */ /* 0x000fe20007ffe0ff */
[----:B------:R-:W-:Y:S01]  /*14f30*/  FMUL.FTZ R155, R13, R155 ;  /* 0x0000009b0d9b7220 */ /* 0x000fe20000410000 */
[----:B------:R-:W-:Y:S01]  /*14f40*/  F2FP.BF16.PACK_AB R150, R151, R150 ;  /* 0x000000969796723e */ /* 0x000fe200000010ff */
[----:B------:R-:W-:Y:S01]  /*14f50*/  FMUL.FTZ R158, R13, R158 ;  /* 0x0000009e0d9e7220 */ /* 0x000fe20000410000 */
[----:B------:R-:W-:Y:S01]  /*14f60*/  IADD3 R21, R15, R12, RZ ;  /* 0x0000000c0f157210 */ /* 0x000fe20007ffe0ff */
        /* <DEDUP_REMOVED lines=106> */
[----:B------:R-:W-:Y:S01]  /*15610*/  STS [R23+0x2400], R66 ;  /* 0x0024004217007388 */ /* 0x000fe20000000800 */
[----:B------:R-:W-:-:S03]  /*15620*/  F2FP.BF16.PACK_AB R13, R13, R130 ;  /* 0x000000820d0d723e */ /* 0x000fc600000010ff */
        /* <DEDUP_REMOVED lines=23> */
[----:B------:R2:W-:Y:S01]  /*157a0*/  STS [R9+0x6400], R114 ;  /* 0x0064007209007388 */ /* 0x0005e20000000800 */
[----:B-1----:R-:W-:-:S02]  /*157b0*/  LOP3.LUT R3, R4, 0xffffffe0, RZ, 0xc0, !PT ;  /* 0xffffffe004037812 */ /* 0x002fc400078ec0ff */
[----:B------:R-:W-:Y:S01]  /*157c0*/  MOV R4, 0x7f800000 ;  /* 0x7f80000000047802 */ /* 0x000fe20000000f00 */
[----:B------:R1:W-:Y:S01]  /*157d0*/  STS [R17+0x6000], R116 ;  /* 0x0060007411007388 */ /* 0x0003e20000000800 */
[----:B------:R-:W-:Y:S01]  /*157e0*/  IADD3 R3, R6, -R3, RZ ;  /* 0x8000000306037210 */ /* 0x000fe20007ffe0ff */
[----:B------:R-:W-:Y:S02]  /*157f0*/  @P3 FFMA.FTZ R4, R0, c[0x0][0x238], R7 ;  /* 0x00008e0000043a23 */ /* 0x000fe40000010007 */
[----:B------:R1:W-:Y:S01]  /*15800*/  STS [R17+0x6400], R118 ;  /* 0x0064007611007388 */ /* 0x0003e20000000800 */
[----:B------:R-:W-:Y:S02]  /*15810*/  LOP3.LUT P0, RZ, R3, 0x3, RZ, 0xc0, !PT ;  /* 0x0000000303ff7812 */ /* 0x000fe4000780c0ff */
[----:B------:R-:W-:Y:S01]  /*15820*/  MOV R3, 0x7f800000 ;  /* 0x7f80000000037802 */ /* 0x000fe20000000f00 */
[----:B------:R1:W-:Y:S04]  /*15830*/  STS [R19+0x6000], R120 ;  /* 0x0060007813007388 */ /* 0x0003e80000000800 */
[----:B------:R1:W-:Y:S04]  /*15840*/  STS [R19+0x6400], R122 ;  /* 0x0064007a13007388 */ /* 0x0003e80000000800 */
[----:B------:R1:W-:Y:S04]  /*15850*/  STS [R21+0x6000], R124 ;  /* 0x0060007c15007388 */ /* 0x0003e80000000800 */
[----:B------:R1:W-:Y:S01]  /*15860*/  STS [R21+0x6400], R126 ;  /* 0x0064007e15007388 */ /* 0x0003e20000000800 */
[----:B--2---:R-:W-:-:S03]  /*15870*/  @P4 FMUL.FTZ R9, R8, 0.69314718246459960938 ;  /* 0x3f31721808094820 */ /* 0x004fc60000410000 */
[----:B------:R1:W-:Y:S01]  /*15880*/  STS [R23+0x6000], R128 ;  /* 0x0060008017007388 */ /* 0x0003e20000000800 */
[----:B------:R-:W-:-:S03]  /*15890*/  @P4 FFMA.FTZ R3, R2, c[0x0][0x238], R9 ;  /* 0x00008e0002034a23 */ /* 0x000fc60000010009 */
[----:B------:R1:W-:Y:S04]  /*158a0*/  STS [R23+0x6400], R13 ;  /* 0x0064000d17007388 */ /* 0x0003e80000000800 */
[----:B------:R-:W-:Y:S06]  /*158b0*/  BAR.SYNC.DEFER_BLOCKING 0x0 ;  /* 0x0000000000007b1d */ /* 0x000fec0000010000 */
[----:B------:R1:W2:Y:S04]  /*158c0*/  LDS.128 R68, [R248] ;  /* 0x00000000f8447984 */ /* 0x0002a80000000c00 */
        /* <DEDUP_REMOVED lines=32> */
.L_x_501:
[----:B--234-:R-:W-:Y:S05]  /*15ad0*/  BSYNC B0 ;  /* 0x0000000000007941 */ /* 0x01cfea0003800000 */
.L_x_500:
[----:B------:R-:W2:Y:S01]  /*15ae0*/  LDL.64 R78, [R1+0x10] ;  /* 0x00001000014e7983 */ /* 0x000ea20000100a00 */
[----:B------:R-:W-:Y:S01]  /*15af0*/  LEA.HI R5, R5, R6, RZ, 0x3 ;  /* 0x0000000605057211 */ /* 0x000fe200078f18ff */
[----:B------:R-:W-:Y:S01]  /*15b00*/  UIMAD UR9, UR9, -0x40, UR15 ;  /* 0xffffffc0090978a4 */ /* 0x000fe2000f8e020f */
[----:B------:R-:W-:Y:S01]  /*15b10*/  BSSY B0, `(.L_x_502) ;  /* 0x0000024000007945 */ /* 0x000fe20003800000 */
[----:B------:R-:W3:Y:S01]  /*15b20*/  S2R R3, SR_TID.X ;  /* 0x0000000000037919 */ /* 0x000ee20000002100 */
[----:B------:R-:W-:Y:S01]  /*15b30*/  SHF.R.S32.HI R4, RZ, 0x3, R5 ;  /* 0x00000003ff047819 */ /* 0x000fe20000011405 */
[----:B------:R-:W-:-:S02]  /*15b40*/  USHF.R.S32.HI UR6, URZ, 0x1f, UR11 ;  /* 0x0000001f3f067899 */ /* 0x000fc4000801140b */
[----:B------:R-:W4:Y:S01]  /*15b50*/  S2R R0, SR_CTAID.Z ;  /* 0x0000000000007919 */ /* 0x000f220000002700 */
[----:B------:R-:W-:Y:S02]  /*15b60*/  ULDC.64 UR4, c[0x0][0x1f0] ;  /* 0x00007c0000047ab9 */ /* 0x000fe40000000a00 */
[----:B------:R-:W-:-:S04]  /*15b70*/  UIMAD UR4, UR6, UR4, URZ ;  /* 0x00000004060472a4 */ /* 0x000fc8000f8e023f */
[----:B------:R-:W-:Y:S01]  /*15b80*/  UIMAD UR4, UR11, UR5, UR4 ;  /* 0x000000050b0472a4 */ /* 0x000fe2000f8e0204 */
[----:B---3--:R-:W-:-:S04]  /*15b90*/  SHF.R.S32.HI R2, RZ, 0x1f, R3 ;  /* 0x0000001fff027819 */ /* 0x008fc80000011403 */
[----:B------:R-:W-:-:S04]  /*15ba0*/  LEA.HI R3, R2, R3, RZ, 0x3 ;  /* 0x0000000302037211 */ /* 0x000fc800078f18ff */
[----:B------:R-:W-:-:S04]  /*15bb0*/  SHF.R.S32.HI R10, RZ, 0x3, R3 ;  /* 0x00000003ff0a7819 */ /* 0x000fc80000011403 */
[----:B------:R-:W-:Y:S02]  /*15bc0*/  SHF.R.S32.HI R11, RZ, 0x1f, R10 ;  /* 0x0000001fff0b7819 */ /* 0x000fe4000001140a */
[----:B--2---:R-:W-:Y:S02]  /*15bd0*/  SHF.R.S32.HI R2, RZ, 0x1f, R78 ;  /* 0x0000001fff027819 */ /* 0x004fe4000001144e */
[----:B------:R-:W-:-:S04]  /*15be0*/  IADD3 R6, P0, R78, UR18, RZ ;  /* 0x000000124e067c10 */ /* 0x000fc8000ff1e0ff */
[----:B------:R-:W-:Y:S02]  /*15bf0*/  IADD3.X R7, R2, UR7, RZ, P0, !PT ;  /* 0x0000000702077c10 */ /* 0x000fe400087fe4ff */
[----:B------:R-:W-:-:S03]  /*15c00*/  ISETP.GE.AND P0, PT, R4, UR9, PT ;  /* 0x0000000904007c0c */ /* 0x000fc6000bf06270 */
[----:B----4-:R-:W-:-:S04]  /*15c10*/  IMAD.WIDE.U32 R6, R0, c[0x0][0x1f0], R6 ;  /* 0x00007c0000067a25 */ /* 0x010fc800078e0006 */
[----:B------:R-:W-:Y:S01]  /*15c20*/  IMAD.U32 R0, RZ, RZ, UR12 ;  /* 0x0000000cff007e24 */ /* 0x000fe2000f8e00ff */
[----:B------:R-:W-:-:S03]  /*15c30*/  IADD3 R9, R7, UR4, RZ ;  /* 0x0000000407097c10 */ /* 0x000fc6000fffe0ff */
[----:B------:R-:W-:Y:S02]  /*15c40*/  IMAD.WIDE R10, R0, 0x40, R10 ;  /* 0x00000040000a7825 */ /* 0x000fe400078e020a */
        /* <DEDUP_REMOVED lines=16> */
.L_x_503:
[----:B------:R-:W-:Y:S05]  /*15d50*/  BSYNC B0 ;  /* 0x0000000000007941 */ /* 0x000fea0003800000 */
.L_x_502:
        /* <DEDUP_REMOVED lines=22> */
.L_x_505:
[----:B------:R-:W-:Y:S05]  /*15ec0*/  BSYNC B0 ;  /* 0x0000000000007941 */ /* 0x000fea0003800000 */
.L_x_504:
        /* <DEDUP_REMOVED lines=22> */
.L_x_507:
[----:B------:R-:W-:Y:S05]  /*16030*/  BSYNC B0 ;  /* 0x0000000000007941 */ /* 0x000fea0003800000 */
.L_x_506:
[----:B------:R-:W-:-:S04]  /*16040*/  LEA.HI.SX32 R5, R5, 0x30, 0x1d ;  /* 0x0000003005057811 */ /* 0x000fc800078feaff */
[----:B------:R-:W-:-:S13]  /*16050*/  ISETP.GE.AND P0, PT, R5, UR9, PT ;  /* 0x0000000905007c0c */ /* 0x000fda000bf06270 */
[----:B------:R-:W-:Y:S05]  /*16060*/  @P0 EXIT ;  /* 0x000000000000094d */ /* 0x000fea0003800000 */
[----:B------:R-:W-:Y:S01]  /*16070*/  IADD3 R0, P0, R10, 0x30, RZ ;  /* 0x000000300a007810 */ /* 0x000fe20007f1e0ff */
[----:B------:R-:W-:Y:S01]  /*16080*/  IMAD.MOV.U32 R4, RZ, RZ, R6 ;  /* 0x000000ffff047224 */ /* 0x000fe200078e0006 */
[----:B------:R-:W-:Y:S01]  /*16090*/  ISETP.GE.AND P2, PT, R78, c[0x0][0x220], PT ;  /* 0x000088004e007a0c */ /* 0x000fe20003f46270 */
[----:B------:R-:W-:Y:S01]  /*160a0*/  IMAD.MOV.U32 R5, RZ, RZ, R9 ;  /* 0x000000ffff057224 */ /* 0x000fe200078e0009 */
[----:B------:R-:W-:Y:S01]  /*160b0*/  ISETP.GE.AND P1, PT, R251, c[0x0][0x220], PT ;  /* 0x00008800fb007a0c */ /* 0x000fe20003f26270 */
[----:B------:R-:W-:Y:S01]  /*160c0*/  IMAD.X R10, RZ, RZ, R11, P0 ;  /* 0x000000ffff0a7224 */ /* 0x000fe200000e060b */
[----:B------:R-:W-:Y:S01]  /*160d0*/  ISETP.GE.AND P0, PT, R250, c[0x0][0x220], PT ;  /* 0x00008800fa007a0c */ /* 0x000fe20003f06270 */
[----:B------:R-:W-:-:S04]  /*160e0*/  IMAD.WIDE.U32 R4, R0, c[0x0][0x1e8], R4 ;  /* 0x00007a0000047a25 */ /* 0x000fc800078e0004 */
[----:B-1----:R-:W-:Y:S01]  /*160f0*/  IMAD R3, R10, c[0x0][0x1e8], RZ ;  /* 0x00007a000a037a24 */ /* 0x002fe200078e02ff */
        /* <DEDUP_REMOVED lines=11> */
.L_x_461:
        /* <DEDUP_REMOVED lines=81> */
.L_x_509:
[----:B------:R-:W-:Y:S05]  /*166c0*/  BSYNC B0 ;  /* 0x0000000000007941 */ /* 0x000fea0003800000 */
.L_x_508:
        /* <DEDUP_REMOVED lines=22> */
.L_x_511:
[----:B------:R-:W-:Y:S05]  /*16830*/  BSYNC B0 ;  /* 0x0000000000007941 */ /* 0x000fea0003800000 */
.L_x_510:
        /* <DEDUP_REMOVED lines=14> */
[----:B-1----:R-:W-:-:S03]  /*16920*/  LEA R20, P4, R18, c[0x0][0x1d0], 0x1 ;  /* 0x0000740012147a11 */ /* 0x002fc600078808ff */
[----:B------:R-:W-:-:S04]  /*16930*/  IMAD R0, R9, c[0x0][0x1ec], R0 ;  /* 0x00007b0009007a24 */ /* 0x000fc800078e0200 */
[----:B------:R-:W-:-:S05]  /*16940*/  IMAD.IADD R0, R19, 0x1, R0 ;  /* 0x0000000113007824 */ /* 0x000fca00078e0200 */
[----:B------:R-:W-:-:S05]  /*16950*/  LEA.HI.X R21, R18, c[0x0][0x1d4], R0, 0x1, P4 ;  /* 0x0000750012157a11 */ /* 0x000fca00020f0c00 */
[----:B------:R1:W-:Y:S04]  /*16960*/  @!P3 STG.E.128 [R20.64], RZ ;  /* 0x000000ff1400b986 */ /* 0x0003e8000c101d10 */
[----:B------:R1:W-:Y:S04]  /*16970*/  @!P2 STG.E.128 [R20.64+0x80], RZ ;  /* 0x000080ff1400a986 */ /* 0x0003e8000c101d10 */
[----:B------:R1:W-:Y:S04]  /*16980*/  @!P1 STG.E.128 [R20.64+0x100], RZ ;  /* 0x000100ff14009986 */ /* 0x0003e8000c101d10 */
[----:B------:R1:W-:Y:S02]  /*16990*/  @!P0 STG.E.128 [R20.64+0x180], RZ ;  /* 0x000180ff14008986 */ /* 0x0003e4000c101d10 */
.L_x_513:
[----:B------:R-:W-:Y:S05]  /*169a0*/  BSYNC B0 ;  /* 0x0000000000007941 */ /* 0x000fea0003800000 */
.L_x_512:
        /* <DEDUP_REMOVED lines=21> */
.L_x_515:
[----:B------:R-:W-:Y:S05]  /*16b00*/  BSYNC B0 ;  /* 0x0000000000007941 */ /* 0x000fea0003800000 */
.L_x_514:
        /* <DEDUP_REMOVED lines=27> */
[----:B------:R-:W-:Y:S02]  /*16cc0*/  IMAD R0, R0, UR26, RZ ;  /* 0x0000001a00007c24 */ /* 0x000fe4000f8e02ff */
[----:B--2---:R-:W-:-:S03]  /*16cd0*/  IMAD.MOV.U32 R5, RZ, RZ, 0x7f800000 ;  /* 0x7f800000ff057424 */ /* 0x004fc600078e00ff */
[----:B------:R-:W-:-:S04]  /*16ce0*/  IADD3 R3, P0, R0, UR8, RZ ;  /* 0x0000000800037c10 */ /* 0x000fc8000ff1e0ff */
[----:B------:R-:W-:Y:S02]  /*16cf0*/  LEA.HI.X.SX32 R0, R0, UR6, 0x1, P0 ;  /* 0x0000000600007c11 */ /* 0x000fe400080f0eff */
[----:B------:R-:W-:-:S04]  /*16d00*/  LEA R2, P0, R3, c[0x0][0x200], 0x2 ;  /* 0x0000800003027a11 */ /* 0x000fc800078010ff */
[----:B------:R-:W-:-:S05]  /*16d10*/  LEA.HI.X R3, R3, c[0x0][0x204], R0, 0x2, P0 ;  /* 0x0000810003037a11 */ /* 0x000fca00000f1400 */
[----:B------:R-:W-:Y:S01]  /*16d20*/  STG.E [R2.64], R5 ;  /* 0x0000000502007986 */ /* 0x000fe2000c101910 */
[----:B------:R-:W-:Y:S05]  /*16d30*/  EXIT ;  /* 0x000000000000794d */ /* 0x000fea0003800000 */
.L_x_516:
        /* <DEDUP_REMOVED lines=12> */
.L_x_1081:


//--------------------- .text._ZN5flash16flash_fwd_kernelI23Flash_fwd_kernel_traitsILi256ELi64ELi64ELi4ELb0ELb0EN7cutlass10bfloat16_tE19Flash_kernel_traitsILi256ELi64ELi64ELi4ES3_EELb0ELb1ELb0ELb0ELb0ELb0ELb1ELb0EEEvNS_16Flash_fwd_paramsE --------------------------
	.section	.text._ZN5flash16flash_fwd_kernelI23Flash_fwd_kernel_traitsILi256ELi64ELi64ELi4ELb0ELb0EN7cutlass10bfloat16_tE19Flash_kernel_traitsILi256ELi64ELi64ELi4ES3_EELb0ELb1ELb0ELb0ELb0ELb0ELb1ELb0EEEvNS_16Flash_fwd_paramsE,"ax",@progbits
	.sectioninfo	@"SHI_REGISTERS=255"
	.align	128
        .global         _ZN5flash16flash_fwd_kernelI23Flash_fwd_kernel_traitsILi256ELi64ELi64ELi4ELb0ELb0EN7cutlass10bfloat16_tE19Flash_kernel_traitsILi256ELi64ELi64ELi4ES3_EELb0ELb1ELb0ELb0ELb0ELb0ELb1ELb0EEEvNS_16Flash_fwd_paramsE
        .type           _ZN5flash16flash_fwd_kernelI23Flash_fwd_kernel_traitsILi256ELi64ELi64ELi4ELb0ELb0EN7cutlass10bfloat16_tE19Flash_kernel_traitsILi256ELi64ELi64ELi4ES3_EELb0ELb1ELb0ELb0ELb0ELb0ELb1ELb0EEEvNS_16Flash_fwd_paramsE,@function
        .size           _ZN5flash16flash_fwd_kernelI23Flash_fwd_kernel_traitsILi256ELi64ELi64ELi4ELb0ELb0EN7cutlass10bfloat16_tE19Flash_kernel_traitsILi256ELi64ELi64ELi4ES3_EELb0ELb1ELb0ELb0ELb0ELb0ELb1ELb0EEEvNS_16Flash_fwd_paramsE,(.L_x_1082 - _ZN5flash16flash_fwd_kernelI23Flash_fwd_kernel_traitsILi256ELi64ELi64ELi4ELb0ELb0EN7cutlass10bfloat16_tE19Flash_kernel_traitsILi256ELi64ELi64ELi4ES3_EELb0ELb1ELb0ELb0ELb0ELb0ELb1ELb0EEEvNS_16Flash_fwd_paramsE)
        .other          _ZN5flash16flash_fwd_kernelI23Flash_fwd_kernel_traitsILi256ELi64ELi64ELi4ELb0ELb0EN7cutlass10bfloat16_tE19Flash_kernel_traitsILi256ELi64ELi64ELi4ES3_EELb0ELb1ELb0ELb0ELb0ELb0ELb1ELb0EEEvNS_16Flash_fwd_paramsE,@"STO_CUDA_ENTRY STV_DEFAULT"
_ZN5flash16flash_fwd_kernelI23Flash_fwd_kernel_traitsILi256ELi64ELi64ELi4ELb0ELb0EN7cutlass10bfloat16_tE19Flash_kernel_traitsILi256ELi64ELi64ELi4ES3_EELb0ELb1ELb0ELb0ELb0ELb0ELb1ELb0EEEvNS_16Flash_fwd_paramsE:
.text._ZN5flash16flash_fwd_kernelI23Flash_fwd_kernel_traitsILi256ELi64ELi64ELi4ELb0ELb0EN7cutlass10bfloat16_tE19Flash_kernel_traitsILi256ELi64ELi64ELi4ES3_EELb0ELb1ELb0ELb0ELb0ELb0ELb1ELb0EEEvNS_16Flash_fwd_paramsE:
        /* <DEDUP_REMOVED lines=27> */
[----:B------:R-:W-:Y:S02]  /*01b0*/  IMAD.U32 R8, RZ, RZ, UR4 ;  /* 0x00000004ff087e24 */ /* 0x000fe4000f8e00ff */
[----:B------:R-:W-:Y:S01]  /*01c0*/  IMAD.U32 R9, RZ, RZ, UR5 ;  /* 0x00000005ff097e24 */ /* 0x000fe2000f8e00ff */
[----:B------:R-:W-:-:S04]  /*01d0*/  PLOP3.LUT P1, PT, PT, PT, UP1, 0x80, 0x0 ;  /* 0x000000000000781c */ /* 0x000fc80003f2f018 */
[----:B------:R-:W4:Y:S01]  /*01e0*/  @P0 LDG.E R2, [R8.64] ;  /* 0x0000001008020981 */ /* 0x000f22000c1e1900 */
[----:B------:R-:W-:-:S06]  /*01f0*/  UIMAD.WIDE UR6, UR19, UR9, UR6 ;  /* 0x00000009130672a5 */ /* 0x000fcc000f8e0206 */
[----:B------:R-:W-:Y:S02]  /*0200*/  IMAD.U32 R6, RZ, RZ, UR6 ;  /* 0x00000006ff067e24 */ /* 0x000fe4000f8e00ff */
[----:B------:R-:W-:-:S05]  /*0210*/  IMAD.U32 R7, RZ, RZ, UR7 ;  /* 0x00000007ff077e24 */ /* 0x000fca000f8e00ff */
[----:B------:R-:W5:Y:S01]  /*0220*/  @!P1 LDG.E R3, [R6.64] ;  /* 0x0000001006039981 */ /* 0x000f62000c1e1900 */
        /* <DEDUP_REMOVED lines=10> */
[----:B--2---:R-:W-:Y:S02]  /*02d0*/  @UP2 UIADD3 UR15, UR15, -UR10, URZ ;  /* 0x8000000a0f0f2290 */ /* 0x004fe4000fffe03f */
[----:B-----5:R3:W2:Y:S05]  /*02e0*/  @!P1 R2UR UR20, R3 ;  /* 0x00000000031493c2 */ /* 0x0206aa00000e0000 */
[----:B------:R-:W-:-:S05]  /*02f0*/  @!UP2 ULDC UR15, c[0x0][0x214] ;  /* 0x00008500000faab9 */ /* 0x000fca0000000800 */
        /* <DEDUP_REMOVED lines=8> */
.L_x_517:
[----:B------:R-:W-:Y:S02]  /*0380*/  ULDC UR6, c[0x0][0x218] ;  /* 0x0000860000067ab9 */ /* 0x000fe40000000800 */
.L_x_518:
        /* <DEDUP_REMOVED lines=70> */
.L_x_520:
        /* <DEDUP_REMOVED lines=49> */
.L_x_521:
        /* <DEDUP_REMOVED lines=12> */
[C---:B------:R-:W-:Y:S01]  /*0bc0*/  LEA.HI R233, R3.reuse, R0, RZ, 0x1 ;  /* 0x0000000003e97211 */ /* 0x040fe200078f08ff */
[----:B------:R-:W-:Y:S01]  /*0bd0*/  BSSY B0, `(.L_x_522) ;  /* 0x000006e000007945 */ /* 0x000fe20003800000 */
[----:B------:R-:W-:Y:S01]  /*0be0*/  LOP3.LUT R3, R3, 0xfffffff0, RZ, 0xc0, !PT ;  /* 0xfffffff003037812 */ /* 0x000fe200078ec0ff */
[----:B------:R-:W-:Y:S01]  /*0bf0*/  IMAD.IADD R2, R4, 0x1, -R5 ;  /* 0x0000000104027824 */ /* 0x000fe200078e0a05 */
[----:B------:R-:W-:-:S02]  /*0c00*/  LOP3.LUT R233, R233, 0xfffffffe, RZ, 0xc0, !PT ;  /* 0xfffffffee9e97812 */ /* 0x000fc400078ec0ff */
[----:B------:R-:W-:Y:S01]  /*0c10*/  SHF.R.S32.HI R14, RZ, 0x3, R14 ;  /* 0x00000003ff0e7819 */ /* 0x000fe2000001140e */
[----:B------:R-:W-:Y:S02]  /*0c20*/  IMAD.SHL.U32 R244, R2, 0x8, RZ ;  /* 0x0000000802f47824 */ /* 0x000fe400078e00ff */
[----:B------:R-:W-:Y:S01]  /*0c30*/  IMAD.IADD R233, R0, 0x1, -R233 ;  /* 0x0000000100e97824 */ /* 0x000fe200078e0ae9 */
[----:B------:R-:W-:Y:S01]  /*0c40*/  SHF.R.S32.HI R15, RZ, 0x1f, R14 ;  /* 0x0000001fff0f7819 */ /* 0x000fe2000001140e */
[----:B------:R-:W-:Y:S01]  /*0c50*/  IMAD.IADD R0, R4, 0x1, -R3 ;  /* 0x0000000104007824 */ /* 0x000fe200078e0a03 */
[----:B------:R-:W-:Y:S01]  /*0c60*/  SHF.R.S32.HI R245, RZ, 0x1f, R244 ;  /* 0x0000001ffff57819 */ /* 0x000fe200000114f4 */
[----:B------:R-:W-:Y:S01]  /*0c70*/  IMAD.SHL.U32 R235, R14, 0x40, RZ ;  /* 0x000000400eeb7824 */ /* 0x000fe200078e00ff */
[----:B------:R-:W-:Y:S01]  /*0c80*/  IADD3 R8, P0, R244, UR6, RZ ;  /* 0x00000006f4087c10 */ /* 0x000fe2000ff1e0ff */
[----:B------:R-:W-:Y:S01]  /*0c90*/  IMAD R7, R15, c[0x0][0x198], RZ ;  /* 0x000066000f077a24 */ /* 0x000fe200078e02ff */
[----:B------:R-:W-:Y:S01]  /*0ca0*/  SHF.R.S32.HI R3, RZ, 0x1f, R0 ;  /* 0x0000001fff037819 */ /* 0x000fe20000011400 */
[C-C-:B------:R-:W-:Y:S01]  /*0cb0*/  IMAD.WIDE.U32 R10, R14.reuse, c[0x0][0x198], R244.reuse ;  /* 0x000066000e0a7a25 */ /* 0x140fe200078e00f4 */
[----:B------:R-:W-:Y:S01]  /*0cc0*/  LOP3.LUT R235, R235, 0x1c0, RZ, 0xc0, !PT ;  /* 0x000001c0ebeb7812 */ /* 0x000fe200078ec0ff */
[----:B------:R-:W-:Y:S01]  /*0cd0*/  ULDC.64 UR6, c[0x0][0x1b0] ;  /* 0x00006c0000067ab9 */ /* 0x000fe20000000a00 */
[----:B------:R-:W-:Y:S01]  /*0ce0*/  LEA.HI R3, R3, R0, RZ, 0x3 ;  /* 0x0000000003037211 */ /* 0x000fe200078f18ff */
[----:B------:R-:W-:Y:S01]  /*0cf0*/  IMAD.WIDE.U32 R12, R14, c[0x0][0x1a0], R244 ;  /* 0x000068000e0c7a25 */ /* 0x000fe200078e00f4 */
[----:B------:R-:W-:Y:S01]  /*0d00*/  LOP3.LUT R6, R235, 0x38, R244, 0xf8, !PT ;  /* 0x00000038eb067812 */ /* 0x000fe200078ef8f4 */
[----:B------:R-:W-:Y:S01]  /*0d10*/  UIMAD UR6, UR27, UR6, URZ ;  /* 0x000000061b0672a4 */ /* 0x000fe2000f8e023f */
[----:B------:R-:W-:Y:S01]  /*0d20*/  SHF.R.U32.HI R235, RZ, 0x3, R235 ;  /* 0x00000003ffeb7819 */ /* 0x000fe200000116eb */
[----:B------:R-:W-:Y:S01]  /*0d30*/  IMAD.WIDE R18, R19, 0x40, R14 ;  /* 0x0000004013127825 */ /* 0x000fe200078e020e */
[----:B------:R-:W-:Y:S01]  /*0d40*/  LOP3.LUT R5, R3, 0xfffffff8, RZ, 0xc0, !PT ;  /* 0xfffffff803057812 */ /* 0x000fe200078ec0ff */
[----:B------:R-:W-:Y:S01]  /*0d50*/  UIMAD UR7, UR20, UR7, UR6 ;  /* 0x00000007140772a4 */ /* 0x000fe2000f8e0206 */
[----:B------:R-:W-:Y:S01]  /*0d60*/  LOP3.LUT R235, R6, R235, RZ, 0x3c, !PT ;  /* 0x000000eb06eb7212 */ /* 0x000fe200078e3cff */
[----:B------:R-:W-:Y:S01]  /*0d70*/  UIMAD UR6, UR20, UR5, UR4 ;  /* 0x00000005140672a4 */ /* 0x000fe2000f8e0204 */
[----:B------:R-:W-:Y:S01]  /*0d80*/  LEA.HI R6, R101, R4, RZ, 0x6 ;  /* 0x0000000465067211 */ /* 0x000fe200078f30ff */
[----:B------:R-:W-:Y:S01]  /*0d90*/  IMAD.IADD R5, R0, 0x1, -R5 ;  /* 0x0000000100057824 */ /* 0x000fe200078e0a05 */
[----:B------:R-:W-:Y:S01]  /*0da0*/  IADD3.X R9, R245, UR18, RZ, P0, !PT ;  /* 0x00000012f5097c10 */ /* 0x000fe200087fe4ff */
[----:B------:R-:W-:Y:S01]  /*0db0*/  IMAD R0, R14, c[0x0][0x19c], R7 ;  /* 0x000067000e007a24 */ /* 0x000fe200078e0207 */
[----:B------:R-:W-:Y:S01]  /*0dc0*/  IADD3 R10, P0, R10, UR22, RZ ;  /* 0x000000160a0a7c10 */ /* 0x000fe2000ff1e0ff */
[----:B------:R-:W-:Y:S01]  /*0dd0*/  IMAD.SHL.U32 R6, R6, 0x8, RZ ;  /* 0x0000000806067824 */ /* 0x000fe200078e00ff */
[----:B------:R-:W-:Y:S01]  /*0de0*/  LOP3.LUT P2, RZ, R5, 0x4, RZ, 0xc0, !PT ;  /* 0x0000000405ff7812 */ /* 0x000fe2000784c0ff */
[----:B------:R-:W-:Y:S01]  /*0df0*/  IMAD R7, R15, c[0x0][0x1a0], RZ ;  /* 0x000068000f077a24 */ /* 0x000fe200078e02ff */
[C---:B------:R-:W-:Y:S01]  /*0e00*/  LOP3.LUT P1, RZ, R5.reuse, 0x2, RZ, 0xc0, !PT ;  /* 0x0000000205ff7812 */ /* 0x040fe2000782c0ff */
[----:B------:R-:W-:Y:S01]  /*0e10*/  IMAD.SHL.U32 R5, R5, 0x40, RZ ;  /* 0x0000004005057824 */ /* 0x000fe200078e00ff */
[----:B------:R-:W-:Y:S01]  /*0e20*/  IADD3.X R11, R11, UR21, R0, P0, !PT ;  /* 0x000000150b0b7c10 */ /* 0x000fe200087fe400 */
[----:B-1----:R-:W-:Y:S01]  /*0e30*/  IMAD.WIDE.U32 R16, R16, c[0x0][0x1a8], R8 ;  /* 0x00006a0010107a25 */ /* 0x002fe200078e0008 */
[----:B------:R-:W-:Y:S01]  /*0e40*/  LOP3.LUT R235, R235, 0xfffffe00, R6, 0xf8, !PT ;  /* 0xfffffe00ebeb7812 */ /* 0x000fe200078ef806 */
[----:B------:R-:W-:Y:S01]  /*0e50*/  ULDC.64 UR4, c[0x0][0x1a8] ;  /* 0x00006a0000047ab9 */ /* 0x000fe20000000a00 */
[----:B------:R-:W-:Y:S01]  /*0e60*/  IADD3 R6, P0, R12, UR26, RZ ;  /* 0x0000001a0c067c10 */ /* 0x000fe2000ff1e0ff */
[----:B------:R-:W-:Y:S01]  /*0e70*/  IMAD R0, R14, c[0x0][0x1a4], R7 ;  /* 0x000069000e007a24 */ /* 0x000fe200078e0207 */
[----:B------:R-:W-:Y:S01]  /*0e80*/  LOP3.LUT R5, R5, 0x1c0, RZ, 0xc0, !PT ;  /* 0x000001c005057812 */ /* 0x000fe200078ec0ff */
[----:B------:R-:W-:Y:S01]  /*0e90*/  IMAD.SHL.U32 R8, R233, 0x8, RZ ;  /* 0x00000008e9087824 */ /* 0x000fe200078e00ff */
[----:B------:R-:W-:Y:S01]  /*0ea0*/  UIMAD UR4, UR24, UR4, URZ ;  /* 0x00000004180472a4 */ /* 0x000fe2000f8e023f */
[----:B------:R-:W-:Y:S01]  /*0eb0*/  IMAD.SHL.U32 R3, R3, 0x40, RZ ;  /* 0x0000004003037824 */ /* 0x000fe200078e00ff */
[----:B------:R-:W-:Y:S01]  /*0ec0*/  IADD3.X R7, R13, UR25, R0, P0, !PT ;  /* 0x000000190d077c10 */ /* 0x000fe200087fe400 */
[----:B------:R-:W-:Y:S01]  /*0ed0*/  IMAD.WIDE.U32 R240, R240, c[0x0][0x1b0], R10 ;  /* 0x00006c00f0f07a25 */ /* 0x000fe200078e000a */
[----:B------:R-:W-:Y:S01]  /*0ee0*/  LOP3.LUT R8, R5, 0x8, R8, 0xf8, !PT ;  /* 0x0000000805087812 */ /* 0x000fe200078ef808 */
[----:B------:R-:W-:Y:S01]  /*0ef0*/  UIMAD UR4, UR11, UR5, UR4 ;  /* 0x000000050b0472a4 */ /* 0x000fe2000f8e0204 */
[----:B------:R-:W-:Y:S01]  /*0f00*/  ISETP.GE.AND P0, PT, R14, UR19, PT ;  /* 0x000000130e007c0c */ /* 0x000fe2000bf06270 */
[----:B------:R-:W-:Y:S01]  /*0f10*/  IMAD.WIDE.U32 R200, R200, c[0x0][0x1b8], R6 ;  /* 0x00006e00c8c87a25 */ /* 0x000fe200078e0006 */
[----:B------:R-:W-:-:S02]  /*0f20*/  SHF.R.U32.HI R5, RZ, 0x3, R5 ;  /* 0x00000003ff057819 */ /* 0x000fc40000011605 */
[----:B------:R-:W-:Y:S01]  /*0f30*/  LEA.HI R101, R101, R4, RZ, 0x5 ;  /* 0x0000000465657211 */ /* 0x000fe200078f28ff */
[----:B------:R-:W-:Y:S01]  /*0f40*/  IMAD.MOV.U32 R7, RZ, RZ, 0x10 ;  /* 0x00000010ff077424 */ /* 0x000fe200078e00ff */
[----:B------:R-:W-:Y:S01]  /*0f50*/  LOP3.LUT R0, R8, R5, RZ, 0x3c, !PT ;  /* 0x0000000508007212 */ /* 0x000fe200078e3cff */
[----:B------:R-:W-:Y:S01]  /*0f60*/  IMAD.MOV.U32 R5, RZ, RZ, 0x20 ;  /* 0x00000020ff057424 */ /* 0x000fe200078e00ff */
[----:B------:R-:W-:Y:S01]  /*0f70*/  IADD3 R13, R17, UR4, RZ ;  /* 0x00000004110d7c10 */ /* 0x000fe2000fffe0ff */
[----:B------:R-:W-:Y:S01]  /*0f80*/  IMAD.SHL.U32 R235, R235, 0x2, RZ ;  /* 0x00000002ebeb7824 */ /* 0x000fe200078e00ff */
[----:B------:R-:W-:Y:S02]  /*0f90*/  LOP3.LUT R0, R0, 0xfffffe00, R3, 0xf8, !PT ;  /* 0xfffffe0000007812 */ /* 0x000fe400078ef803 */
[----:B------:R-:W-:Y:S02]  /*0fa0*/  LOP3.LUT R3, R101, 0xffffffe0, RZ, 0xc0, !PT ;  /* 0xffffffe065037812 */ /* 0x000fe400078ec0ff */
[----:B------:R-:W-:-:S02]  /*0fb0*/  SHF.R.S32.HI R101, RZ, 0x5, R101 ;  /* 0x00000005ff657819 */ /* 0x000fc40000011465 */
[----:B------:R-:W-:Y:S01]  /*0fc0*/  IADD3 R238, R244, 0x40, RZ ;  /* 0x00000040f4ee7810 */ /* 0x000fe20007ffe0ff */
[----:B------:R-:W-:Y:S01]  /*0fd0*/  IMAD.IADD R10, R4, 0x1, -R3 ;  /* 0x00000001040a7824 */ /* 0x000fe200078e0a03 */
[C---:B------:R-:W-:Y:S02]  /*0fe0*/  IADD3 R237, R244.reuse, 0x80, RZ ;  /* 0x00000080f4ed7810 */ /* 0x040fe40007ffe0ff */
[----:B------:R-:W-:Y:S02]  /*0ff0*/  IADD3 R236, R244, 0xc0, RZ ;  /* 0x000000c0f4ec7810 */ /* 0x000fe40007ffe0ff */
[----:B------:R-:W-:Y:S02]  /*1000*/  SEL R7, R7, 0xfffffff0, !P1 ;  /* 0xfffffff007077807 */ /* 0x000fe40004800000 */
[----:B------:R-:W-:Y:S02]  /*1010*/  SEL R5, R5, 0xffffffe0, !P2 ;  /* 0xffffffe005057807 */ /* 0x000fe40005000000 */
[----:B------:R-:W-:-:S02]  /*1020*/  IADD3 R243, R241, UR7, RZ ;  /* 0x00000007f1f37c10 */ /* 0x000fc4000fffe0ff */
        /* <DEDUP_REMOVED lines=40> */
.L_x_523:
[----:B------:R-:W-:Y:S05]  /*12b0*/  BSYNC B0 ;  /* 0x0000000000007941 */ /* 0x000fea0003800000 */
.L_x_522:
        /* <DEDUP_REMOVED lines=45> */
.L_x_525:
[----:B------:R-:W-:Y:S05]  /*1590*/  BSYNC B0 ;  /* 0x0000000000007941 */ /* 0x000fea0003800000 */
.L_x_524:
        /* <DEDUP_REMOVED lines=45> */
.L_x_527:
[----:B------:R-:W-:Y:S05]  /*1870*/  BSYNC B0 ;  /* 0x0000000000007941 */ /* 0x000fea0003800000 */
.L_x_526:
        /* <DEDUP_REMOVED lines=48> */
.L_x_529:
[----:B------:R-:W-:Y:S05]  /*1b80*/  BSYNC B0 ;  /* 0x0000000000007941 */ /* 0x000fea0003800000 */
.L_x_528:
        /* <DEDUP_REMOVED lines=10> */
[----:B-1----:R-:W-:-:S05]  /*1c30*/  IADD3 R21, R19, UR5, RZ ;  /* 0x0000000513157c10 */ /* 0x002fca000fffe0ff */
        /* <DEDUP_REMOVED lines=34> */
.L_x_531:
[----:B------:R-:W-:Y:S05]  /*1e60*/  BSYNC B0 ;  /* 0x0000000000007941 */ /* 0x000fea0003800000 */
.L_x_530:
        /* <DEDUP_REMOVED lines=41> */
.L_x_533:
[----:B------:R-:W-:Y:S05]  /*2100*/  BSYNC B0 ;  /* 0x0000000000007941 */ /* 0x000fea0003800000 */
.L_x_532:
[----:B------:R-:W-:Y:S01]  /*2110*/  ISETP.GE.AND P0, PT, R8, UR23, PT ;  /* 0x0000001708007c0c */ /* 0x000fe2000bf06270 */
[----:B------:R-:W-:-:S12]  /*2120*/  BSSY B0, `(.L_x_534) ;  /* 0x0000027000007945 */ /* 0x000fd80003800000 */
[----:B------:R-:W-:Y:S05]  /*2130*/  @P0 BRA `(.L_x_535) ;  /* 0x0000025000000947 */ /* 0x000fea0003800000 */
[----:B------:R-:W-:Y:S01]  /*2140*/  ISETP.GE.AND P5, PT, R244, c[0x0][0x220], PT ;  /* 0x00008800f4007a0c */ /* 0x000fe20003fa6270 */
[----:B------:R-:W-:Y:S01]  /*2150*/  IMAD.MOV.U32 R11, RZ, RZ, c[0x0][0x198] ;  /* 0x00006600ff0b7624 */ /* 0x000fe200078e00ff */
[----:B------:R-:W-:Y:S01]  /*2160*/  ISETP.GE.AND P4, PT, R238, c[0x0][0x220], PT ;  /* 0x00008800ee007a0c */ /* 0x000fe20003f86270 */
[----:B-1----:R-:W-:Y:S01]  /*2170*/  IMAD.MOV.U32 R16, RZ, RZ, c[0x0][0x19c] ;  /* 0x00006700ff107624 */ /* 0x002fe200078e00ff */
        /* <DEDUP_REMOVED lines=33> */
.L_x_535:
[----:B------:R-:W-:Y:S05]  /*2390*/  BSYNC B0 ;  /* 0x0000000000007941 */ /* 0x000fea0003800000 */
.L_x_534:
        /* <DEDUP_REMOVED lines=18> */
[C---:B-1----:R-:W-:Y:S02]  /*24c0*/  @!P4 LEA R16, P3, R20.reuse, c[0x0][0x168], 0x1 ;  /* 0x00005a001410ca11 */ /* 0x042fe400078608ff */
        /* <DEDUP_REMOVED lines=26> */
.L_x_537:
[----:B------:R-:W-:Y:S05]  /*2670*/  BSYNC B0 ;  /* 0x0000000000007941 */ /* 0x000fea0003800000 */
.L_x_536:
        /* <DEDUP_REMOVED lines=54> */
.L_x_539:
[----:B------:R-:W-:Y:S05]  /*29e0*/  BSYNC B0 ;  /* 0x0000000000007941 */ /* 0x000fea0003800000 */
.L_x_538:
        /* <DEDUP_REMOVED lines=45> */
.L_x_541:
[----:B------:R-:W-:Y:S05]  /*2cc0*/  BSYNC B0 ;  /* 0x0000000000007941 */ /* 0x000fea0003800000 */
.L_x_540:
        /* <DEDUP_REMOVED lines=44> */
.L_x_543:
[----:B------:R-:W-:Y:S05]  /*2f90*/  BSYNC B0 ;  /* 0x0000000000007941 */ /* 0x000fea0003800000 */
.L_x_542:
        /* <DEDUP_REMOVED lines=46> */
.L_x_545:
[----:B------:R-:W-:Y:S05]  /*3280*/  BSYNC B0 ;  /* 0x0000000000007941 */ /* 0x000fea0003800000 */
.L_x_544:
[C---:B------:R-:W-:Y:S01]  /*3290*/  IMAD.SHL.U32 R6, R2.reuse, 0x40, RZ ;  /* 0x0000004002067824 */ /* 0x040fe200078e00ff */
[----:B------:R-:W-:Y:S01]  /*32a0*/  R2P PR, R2, 0x6 ;  /* 0x0000000602007804 */ /* 0x000fe20000000000 */
[----:B------:R-:W-:Y:S01]  /*32b0*/  IMAD.SHL.U32 R14, R14, 0x8, RZ ;  /* 0x000000080e0e7824 */ /* 0x000fe200078e00ff */
[----:B------:R-:W0:Y:S01]  /*32c0*/  LDGDEPBAR ;  /* 0x00000000000079af */ /* 0x000e220000000000 */
[C---:B------:R-:W-:Y:S01]  /*32d0*/  IMAD R234, R101.reuse, 0x400, R0 ;  /* 0x0000040065ea7824 */ /* 0x040fe200078e0200 */
[----:B-1----:R-:W-:Y:S01]  /*32e0*/  LOP3.LUT R9, R6, 0x1c0, RZ, 0xc0, !PT ;  /* 0x000001c006097812 */ /* 0x002fe200078ec0ff */
[----:B------:R-:W-:Y:S01]  /*32f0*/  UISETP.GE.AND UP0, UPT, UR8, 0x2, UPT ;  /* 0x000000020800788c */ /* 0x000fe2000bf06270 */
[----:B------:R-:W-:Y:S01]  /*3300*/  LEA R101, R101, UR13, 0x4 ;  /* 0x0000000d65657c11 */ /* 0x000fe2000f8e20ff */
[----:B------:R-:W-:Y:S01]  /*3310*/  IMAD.SHL.U32 R234, R234, 0x2, RZ ;  /* 0x00000002eaea7824 */ /* 0x000fe200078e00ff */
[----:B------:R-:W-:Y:S02]  /*3320*/  LOP3.LUT R6, R9, 0x8, R14, 0xf8, !PT ;  /* 0x0000000809067812 */ /* 0x000fe400078ef80e */
        /* <DEDUP_REMOVED lines=9> */
[----:B------:R-:W-:Y:S03]  /*33c0*/  LDSM.16.M88.4 R80, [R230] ;  /* 0x00000000e650783b */ /* 0x000fe60000000200 */
[----:B------:R-:W-:Y:S01]  /*33d0*/  IMAD.SHL.U32 R233, R233, 0x2, RZ ;  /* 0x00000002e9e97824 */ /* 0x000fe200078e00ff */
[----:B------:R-:W-:Y:S04]  /*33e0*/  LDSM.16.M88.4 R40, [R229] ;  /* 0x00000000e528783b */ /* 0x000fe80000000200 */
[----:B------:R-:W1:Y:S01]  /*33f0*/  LDSM.16.M88.4 R24, [R233+0x8000] ;  /* 0x00800000e918783b */ /* 0x000e620000000200 */
[----:B------:R-:W-:-:S02]  /*3400*/  IADD3 R2, R233, 0x8000, RZ ;  /* 0x00008000e9027810 */ /* 0x000fc40007ffe0ff */
[----:B------:R-:W-:Y:S01]  /*3410*/  IADD3 R231, R233, 0x8020, RZ ;  /* 0x00008020e9e77810 */ /* 0x000fe20007ffe0ff */
[----:B------:R-:W5:Y:S01]  /*3420*/  LDSM.16.M88.4 R44, [R233+0x8800] ;  /* 0x00880000e92c783b */ /* 0x000f620000000200 */
[----:B------:R-:W-:Y:S01]  /*3430*/  @P1 IADD3 R231, R2, -0x20, RZ ;  /* 0xffffffe002e71810 */ /* 0x000fe20007ffe0ff */
[----:B------:R-:W-:Y:S02]  /*3440*/  IMAD.MOV.U32 R2, RZ, RZ, 0x40 ;  /* 0x00000040ff027424 */ /* 0x000fe400078e00ff */
[----:B------:R-:W-:Y:S01]  /*3450*/  LDSM.16.M88.4 R60, [R233+0x9000] ;  /* 0x00900000e93c783b */ /* 0x000fe20000000200 */
[C---:B------:R-:W-:Y:S02]  /*3460*/  IADD3 R223, R231.reuse, 0x800, RZ ;  /* 0x00000800e7df7810 */ /* 0x040fe40007ffe0ff */
[----:B------:R-:W-:Y:S01]  /*3470*/  SEL R2, R2, 0xffffffc0, !P2 ;  /* 0xffffffc002027807 */ /* 0x000fe20005000000 */
[----:B------:R-:W2:Y:S01]  /*3480*/  LDSM.16.M88.4 R72, [R231] ;  /* 0x00000000e748783b */ /* 0x000ea20000000200 */
[----:B------:R-:W-:-:S02]  /*3490*/  IADD3 R222, R231, 0x1000, RZ ;  /* 0x00001000e7de7810 */ /* 0x000fc40007ffe0ff */
[----:B------:R-:W-:Y:S01]  /*34a0*/  IADD3 R221, R231, 0x1800, RZ ;  /* 0x00001800e7dd7810 */ /* 0x000fe20007ffe0ff */
[----:B------:R-:W-:Y:S01]  /*34b0*/  IMAD.IADD R227, R233, 0x1, R2 ;  /* 0x00000001e9e37824 */ /* 0x000fe200078e0202 */
[----:B------:R-:W-:Y:S01]  /*34c0*/  LDSM.16.M88.4 R68, [R233+0x9800] ;  /* 0x00980000e944783b */ /* 0x000fe20000000200 */
[----:B------:R-:W-:Y:S01]  /*34d0*/  IMAD.IADD R220, R2, 0x1, R231 ;  /* 0x0000000102dc7824 */ /* 0x000fe200078e02e7 */
[C---:B------:R-:W-:Y:S01]  /*34e0*/  IADD3 R219, R231.reuse, 0x2000, RZ ;  /* 0x00002000e7db7810 */ /* 0x040fe20007ffe0ff */
[----:B------:R-:W-:Y:S01]  /*34f0*/  IMAD.U32 R2, RZ, RZ, UR27 ;  /* 0x0000001bff027e24 */ /* 0x000fe2000f8e00ff */
[----:B------:R-:W3:Y:S01]  /*3500*/  LDSM.16.M88.4 R84, [R227+0x8000] ;  /* 0x00800000e354783b */ /* 0x000ee20000000200 */
[C---:B------:R-:W-:Y:S02]  /*3510*/  IADD3 R218, R231.reuse, 0x2800, RZ ;  /* 0x00002800e7da7810 */ /* 0x040fe40007ffe0ff */
[C---:B------:R-:W-:Y:S01]  /*3520*/  IADD3 R217, R231.reuse, 0x3000, RZ ;  /* 0x00003000e7d97810 */ /* 0x040fe20007ffe0ff */
[----:B--2---:R-:W2:Y:S01]  /*3530*/  LDSM.16.M88.4 R20, [R231+0x800] ;  /* 0x00080000e714783b */ /* 0x004ea20000000200 */
[----:B------:R-:W-:-:S02]  /*3540*/  IADD3 R216, R231, 0x3800, RZ ;  /* 0x00003800e7d87810 */ /* 0x000fc40007ffe0ff */
[C---:B------:R-:W-:Y:S01]  /*3550*/  IADD3 R215, R231.reuse, 0x4000, RZ ;  /* 0x00004000e7d77810 */ /* 0x040fe20007ffe0ff */
[----:B------:R-:W4:Y:S01]  /*3560*/  LDSM.16.M88.4 R12, [R231+0x1000] ;  /* 0x00100000e70c783b */ /* 0x000f220000000200 */
[C---:B------:R-:W-:Y:S02]  /*3570*/  IADD3 R214, R231.reuse, 0x4800, RZ ;  /* 0x00004800e7d67810 */ /* 0x040fe40007ffe0ff */
[C---:B------:R-:W-:Y:S01]  /*3580*/  IADD3 R213, R231.reuse, 0x5000, RZ ;  /* 0x00005000e7d57810 */ /* 0x040fe20007ffe0ff */
[----:B------:R-:W2:Y:S01]  /*3590*/  LDSM.16.M88.4 R76, [R220] ;  /* 0x00000000dc4c783b */ /* 0x000ea20000000200 */
[C---:B------:R-:W-:Y:S02]  /*35a0*/  IADD3 R212, R231.reuse, 0x5800, RZ ;  /* 0x00005800e7d47810 */ /* 0x040fe40007ffe0ff */
[C---:B------:R-:W-:Y:S01]  /*35b0*/  IADD3 R211, R231.reuse, 0x6000, RZ ;  /* 0x00006000e7d37810 */ /* 0x040fe20007ffe0ff */
[----:B------:R-:W2:Y:S01]  /*35c0*/  LDSM.16.M88.4 R52, [R231+0x1800] ;  /* 0x00180000e734783b */ /* 0x000ea20000000200 */
[C---:B------:R-:W-:Y:S01]  /*35d0*/  IADD3 R210, R231.reuse, 0x6800, RZ ;  /* 0x00006800e7d27810 */ /* 0x040fe20007ffe0ff */
[----:B-1----:R-:W-:Y:S02]  /*35e0*/  HMMA.16816.F32.BF16 R16, R48, R24, RZ ;  /* 0x000000183010723c */ /* 0x002fe400000418ff */
[----:B------:R-:W1:Y:S01]  /*35f0*/  LDSM.16.M88.4 R8, [R227+0x8800] ;  /* 0x00880000e308783b */ /* 0x000e620000000200 */
[----:B------:R-:W-:-:S02]  /*3600*/  IADD3 R209, R231, 0x7000, RZ ;  /* 0x00007000e7d17810 */ /* 0x000fc40007ffe0ff */
[----:B------:R-:W-:Y:S01]  /*3610*/  IADD3 R208, R231, 0x7800, RZ ;  /* 0x00007800e7d07810 */ /* 0x000fe20007ffe0ff */
[----:B------:R-:W1:Y:S02]  /*3620*/  LDSM.16.M88.4 R28, [R227+0x9000] ;  /* 0x00900000e31c783b */ /* 0x000e640000000200 */
[C---:B------:R-:W-:Y:S02]  /*3630*/  HMMA.16816.F32.BF16 R24, R48.reuse, R26, RZ ;  /* 0x0000001a3018723c */ /* 0x040fe400000418ff */
[----:B------:R-:W-:Y:S04]  /*3640*/  LDSM.16.M88.4 R88, [R233+0xa000] ;  /* 0x00a00000e958783b */ /* 0x000fe80000000200 */
[----:B------:R-:W-:Y:S02]  /*3650*/  LDSM.16.M88.4 R96, [R233+0xe800] ;  /* 0x00e80000e960783b */ /* 0x000fe40000000200 */
[----:B-----5:R-:W-:Y:S02]  /*3660*/  HMMA.16816.F32.BF16 R32, R48, R44, RZ ;  /* 0x0000002c3020723c */ /* 0x020fe400000418ff */
[----:B------:R-:W-:Y:S06]  /*3670*/  LDSM.16.M88.4 R92, [R227+0xe000] ;  /* 0x00e00000e35c783b */ /* 0x000fec0000000200 */
[----:B------:R-:W-:Y:S08]  /*3680*/  HMMA.16816.F32.BF16 R16, R36, R72, R16 ;  /* 0x000000482410723c */ /* 0x000ff00000041810 */
[C---:B------:R-:W-:Y:S08]  /*3690*/  HMMA.16816.F32.BF16 R64, R48.reuse, R60, RZ ;  /* 0x0000003c3040723c */ /* 0x040ff000000418ff */
[C---:B------:R-:W-:Y:S08]  /*36a0*/  HMMA.16816.F32.BF16 R44, R48.reuse, R46, RZ ;  /* 0x0000002e302c723c */ /* 0x040ff000000418ff */
[----:B------:R-:W-:Y:S08]  /*36b0*/  HMMA.16816.F32.BF16 R60, R48, R62, RZ ;  /* 0x0000003e303c723c */ /* 0x000ff000000418ff */
[----:B------:R-:W-:Y:S01]  /*36c0*/  HMMA.16816.F32.BF16 R24, R36, R74, R24 ;  /* 0x0000004a2418723c */ /* 0x000fe20000041818 */
[----:B------:R-:W-:Y:S07]  /*36d0*/  LDSM.16.M88.4 R72, [R227+0x9800] ;  /* 0x00980000e348783b */ /* 0x000fee0000000200 */
[----:B---3--:R-:W-:Y:S08]  /*36e0*/  HMMA.16816.F32.BF16 R16, R80, R84, R16 ;  /* 0x000000545010723c */ /* 0x008ff00000041810 */
[C---:B------:R-:W-:Y:S08]  /*36f0*/  HMMA.16816.F32.BF16 R56, R48.reuse, R68, RZ ;  /* 0x000000443038723c */ /* 0x040ff000000418ff */
[----:B------:R-:W-:Y:S01]  /*3700*/  HMMA.16816.F32.BF16 R48, R48, R70, RZ ;  /* 0x000000463030723c */ /* 0x000fe200000418ff */
[----:B------:R-:W3:Y:S07]  /*3710*/  LDSM.16.M88.4 R68, [R234+0x2000] ;  /* 0x00200000ea44783b */ /* 0x000eee0000000200 */
[C---:B--2---:R-:W-:Y:S08]  /*3720*/  HMMA.16816.F32.BF16 R32, R36.reuse, R20, R32 ;  /* 0x000000142420723c */ /* 0x044ff00000041820 */
[C---:B------:R-:W-:Y:S01]  /*3730*/  HMMA.16816.F32.BF16 R44, R36.reuse, R22, R44 ;  /* 0x00000016242c723c */ /* 0x040fe2000004182c */
[----:B------:R-:W2:Y:S07]  /*3740*/  LDSM.16.M88.4 R20, [R220+0x800] ;  /* 0x00080000dc14783b */ /* 0x000eae0000000200 */
[C---:B----4-:R-:W-:Y:S08]  /*3750*/  HMMA.16816.F32.BF16 R64, R36.reuse, R12, R64 ;  /* 0x0000000c2440723c */ /* 0x050ff00000041840 */
[----:B------:R-:W-:Y:S01]  /*3760*/  HMMA.16816.F32.BF16 R60, R36, R14, R60 ;  /* 0x0000000e243c723c */ /* 0x000fe2000004183c */
[----:B------:R-:W4:Y:S07]  /*3770*/  LDSM.16.M88.4 R12, [R220+0x1000] ;  /* 0x00100000dc0c783b */ /* 0x000f2e0000000200 */
[----:B------:R-:W-:Y:S01]  /*3780*/  HMMA.16816.F32.BF16 R24, R80, R86, R24 ;  /* 0x000000565018723c */ /* 0x000fe20000041818 */
[----:B------:R-:W-:Y:S07]  /*3790*/  LDSM.16.M88.4 R84, [R231+0x2000] ;  /* 0x00200000e754783b */ /* 0x000fee0000000200 */
[----:B------:R-:W-:Y:S08]  /*37a0*/  HMMA.16816.F32.BF16 R16, R40, R76, R16 ;  /* 0x0000004c2810723c */ /* 0x000ff00000041810 */
[C---:B------:R-:W-:Y:S08]  /*37b0*/  HMMA.16816.F32.BF16 R56, R36.reuse, R52, R56 ;  /* 0x000000342438723c */ /* 0x040ff00000041838 */
[----:B------:R-:W-:Y:S01]  /*37c0*/  HMMA.16816.F32.BF16 R36, R36, R54, R48 ;  /* 0x000000362424723c */ /* 0x000fe20000041830 */
[----:B------:R-:W5:Y:S04]  /*37d0*/  LDSM.16.M88.4 R48, [R232+0x2000] ;  /* 0x00200000e830783b */ /* 0x000f680000000200 */
[----:B------:R-:W2:Y:S03]  /*37e0*/  LDSM.16.M88.4 R52, [R220+0x1800] ;  /* 0x00180000dc34783b */ /* 0x000ea60000000200 */
[C---:B-1----:R-:W-:Y:S08]  /*37f0*/  HMMA.16816.F32.BF16 R32, R80.reuse, R8, R32 ;  /* 0x000000085020723c */ /* 0x042ff00000041820 */
[C---:B------:R-:W-:Y:S01]  /*3800*/  HMMA.16816.F32.BF16 R44, R80.reuse, R10, R44 ;  /* 0x0000000a502c723c */ /* 0x040fe2000004182c */
[----:B------:R-:W1:Y:S07]  /*3810*/  LDSM.16.M88.4 R8, [R233+0xa800] ;  /* 0x00a80000e908783b */ /* 0x000e6e0000000200 */
[C---:B------:R-:W-:Y:S08]  /*3820*/  HMMA.16816.F32.BF16 R64, R80.reuse, R28, R64 ;  /* 0x0000001c5040723c */ /* 0x040ff00000041840 */
[----:B------:R-:W-:Y:S01]  /*3830*/  HMMA.16816.F32.BF16 R60, R80, R30, R60 ;  /* 0x0000001e503c723c */ /* 0x000fe2000004183c */
[----:B------:R-:W1:Y:S07]  /*3840*/  LDSM.16.M88.4 R28, [R233+0xb000] ;  /* 0x00b00000e91c783b */ /* 0x000e6e0000000200 */
[----:B------:R-:W-:Y:S01]  /*3850*/  HMMA.16816.F32.BF16 R24, R40, R78, R24 ;  /* 0x0000004e2818723c */ /* 0x000fe20000041818 */
[----:B------:R-:W-:Y:S07]  /*3860*/  LDSM.16.M88.4 R76, [R233+0xb800] ;  /* 0x00b80000e94c783b */ /* 0x000fee0000000200 */
[----:B---3--:R-:W-:Y:S08]  /*3870*/  HMMA.16816.F32.BF16 R16, R68, R88, R16 ;  /* 0x000000584410723c */ /* 0x008ff00000041810 */
[C---:B------:R-:W-:Y:S08]  /*3880*/  HMMA.16816.F32.BF16 R56, R80.reuse, R72, R56 ;  /* 0x000000485038723c */ /* 0x040ff00000041838 */
[----:B------:R-:W-:Y:S01]  /*3890*/  HMMA.16816.F32.BF16 R80, R80, R74, R36 ;  /* 0x0000004a5050723c */ /* 0x000fe20000041824 */
[----:B------:R-:W-:Y:S04]  /*38a0*/  LDSM.16.M88.4 R36, [R230+0x2000] ;  /* 0x00200000e624783b */ /* 0x000fe80000000200 */
[----:B------:R-:W3:Y:S03]  /*38b0*/  LDSM.16.M88.4 R72, [R227+0xa000] ;  /* 0x00a00000e348783b */ /* 0x000ee60000000200 */
        /* <DEDUP_REMOVED lines=8> */
[----:B-----5:R-:W-:Y:S08]  /*3940*/  HMMA.16816.F32.BF16 R16, R48, R84, R16 ;  /* 0x000000543010723c */ /* 0x020ff00000041810 */
        /* <DEDUP_REMOVED lines=16> */
[----:B------:R-:W-:Y:S03]  /*3a50*/  LDSM.16.M88.4 R68, [R220+0x3000] ;  /* 0x00300000dc44783b */ /* 0x000fe60000000200 */
[C---:B--2---:R-:W-:Y:S08]  /*3a60*/  HMMA.16816.F32.BF16 R32, R48.reuse, R20, R32 ;  /* 0x000000143020723c */ /* 0x044ff00000041820 */
[C---:B------:R-:W-:Y:S01]  /*3a70*/  HMMA.16816.F32.BF16 R44, R48.reuse, R22, R44 ;  /* 0x00000016302c723c */ /* 0x040fe2000004182c */
[----:B------:R-:W-:Y:S07]  /*3a80*/  LDSM.16.M88.4 R20, [R220+0x2800] ;  /* 0x00280000dc14783b */ /* 0x000fee0000000200 */
[C---:B----4-:R-:W-:Y:S08]  /*3a90*/  HMMA.16816.F32.BF16 R64, R48.reuse, R12, R64 ;  /* 0x0000000c3040723c */ /* 0x050ff00000041840 */
[----:B------:R-:W-:Y:S01]  /*3aa0*/  HMMA.16816.F32.BF16 R60, R48, R14, R60 ;  /* 0x0000000e303c723c */ /* 0x000fe2000004183c */
[----:B------:R-:W2:Y:S07]  /*3ab0*/  LDSM.16.M88.4 R12, [R234+0x4000] ;  /* 0x00400000ea0c783b */ /* 0x000eae0000000200 */
[----:B------:R-:W-:Y:S01]  /*3ac0*/  HMMA.16816.F32.BF16 R24, R36, R74, R24 ;  /* 0x0000004a2418723c */ /* 0x000fe20000041818 */
[----:B------:R-:W-:Y:S07]  /*3ad0*/  LDSM.16.M88.4 R72, [R220+0x3800] ;  /* 0x00380000dc48783b */ /* 0x000fee0000000200 */
[----:B-----5:R-:W-:Y:S08]  /*3ae0*/  HMMA.16816.F32.BF16 R16, R40, R88, R16 ;  /* 0x000000582810723c */ /* 0x020ff00000041810 */
[C---:B------:R-:W-:Y:S08]  /*3af0*/  HMMA.16816.F32.BF16 R56, R48.reuse, R52, R56 ;  /* 0x000000343038723c */ /* 0x040ff00000041838 */
[----:B------:R-:W-:Y:S01]  /*3b00*/  HMMA.16816.F32.BF16 R80, R48, R54, R80 ;  /* 0x000000363050723c */ /* 0x000fe20000041850 */
[----:B------:R-:W-:Y:S04]  /*3b10*/  LDSM.16.M88.4 R52, [R231+0x4000] ;  /* 0x00400000e734783b */ /* 0x000fe80000000200 */
[----:B------:R-:W-:Y:S03]  /*3b20*/  LDSM.16.M88.4 R48, [R233+0xd000] ;  /* 0x00d00000e930783b */ /* 0x000fe60000000200 */
[C---:B-1----:R-:W-:Y:S08]  /*3b30*/  HMMA.16816.F32.BF16 R32, R36.reuse, R8, R32 ;  /* 0x000000082420723c */ /* 0x042ff00000041820 */
[C---:B------:R-:W-:Y:S01]  /*3b40*/  HMMA.16816.F32.BF16 R44, R36.reuse, R10, R44 ;  /* 0x0000000a242c723c */ /* 0x040fe2000004182c */
[----:B------:R-:W-:Y:S07]  /*3b50*/  LDSM.16.M88.4 R8, [R233+0xc800] ;  /* 0x00c80000e908783b */ /* 0x000fee0000000200 */
[C---:B------:R-:W-:Y:S08]  /*3b60*/  HMMA.16816.F32.BF16 R64, R36.reuse, R28, R64 ;  /* 0x0000001c2440723c */ /* 0x040ff00000041840 */
[----:B------:R-:W-:Y:S01]  /*3b70*/  HMMA.16816.F32.BF16 R60, R36, R30, R60 ;  /* 0x0000001e243c723c */ /* 0x000fe2000004183c */
[----:B------:R-:W1:Y:S07]  /*3b80*/  LDSM.16.M88.4 R28, [R232+0x4000] ;  /* 0x00400000e81c783b */ /* 0x000e6e0000000200 */
[----:B------:R-:W-:Y:S01]  /*3b90*/  HMMA.16816.F32.BF16 R24, R40, R90, R24 ;  /* 0x0000005a2818723c */ /* 0x000fe20000041818 */
[----:B------:R-:W-:Y:S07]  /*3ba0*/  LDSM.16.M88.4 R88, [R227+0xd800] ;  /* 0x00d80000e358783b */ /* 0x000fee0000000200 */
[----:B--2---:R-:W-:Y:S08]  /*3bb0*/  HMMA.16816.F32.BF16 R16, R12, R76, R16 ;  /* 0x0000004c0c10723c */ /* 0x004ff00000041810 */
[C---:B------:R-:W-:Y:S08]  /*3bc0*/  HMMA.16816.F32.BF16 R56, R36.reuse, R84, R56 ;  /* 0x000000542438723c */ /* 0x040ff00000041838 */
[----:B------:R-:W-:Y:S01]  /*3bd0*/  HMMA.16816.F32.BF16 R80, R36, R86, R80 ;  /* 0x000000562450723c */ /* 0x000fe20000041850 */
[----:B------:R-:W-:Y:S04]  /*3be0*/  LDSM.16.M88.4 R84, [R230+0x4000] ;  /* 0x00400000e654783b */ /* 0x000fe80000000200 */
[----:B------:R-:W-:Y:S03]  /*3bf0*/  LDSM.16.M88.4 R36, [R233+0xd800] ;  /* 0x00d80000e924783b */ /* 0x000fe60000000200 */
[C---:B------:R-:W-:Y:S08]  /*3c00*/  HMMA.16816.F32.BF16 R32, R40.reuse, R20, R32 ;  /* 0x000000142820723c */ /* 0x040ff00000041820 */
[C---:B------:R-:W-:Y:S01]  /*3c10*/  HMMA.16816.F32.BF16 R44, R40.reuse, R22, R44 ;  /* 0x00000016282c723c */ /* 0x040fe2000004182c */
[----:B------:R-:W-:Y:S07]  /*3c20*/  LDSM.16.M88.4 R20, [R231+0x4800] ;  /* 0x00480000e714783b */ /* 0x000fee0000000200 */
[C---:B------:R-:W-:Y:S08]  /*3c30*/  HMMA.16816.F32.BF16 R64, R40.reuse, R68, R64 ;  /* 0x000000442840723c */ /* 0x040ff00000041840 */
[----:B------:R-:W-:Y:S01]  /*3c40*/  HMMA.16816.F32.BF16 R60, R40, R70, R60 ;  /* 0x00000046283c723c */ /* 0x000fe2000004183c */
[----:B------:R-:W2:Y:S07]  /*3c50*/  LDSM.16.M88.4 R68, [R227+0xc000] ;  /* 0x00c00000e344783b */ /* 0x000eae0000000200 */
[----:B------:R-:W-:Y:S01]  /*3c60*/  HMMA.16816.F32.BF16 R24, R12, R78, R24 ;  /* 0x0000004e0c18723c */ /* 0x000fe20000041818 */
[----:B------:R-:W-:Y:S07]  /*3c70*/  LDSM.16.M88.4 R76, [R229+0x4000] ;  /* 0x00400000e54c783b */ /* 0x000fee0000000200 */
[----:B-1----:R-:W-:Y:S08]  /*3c80*/  HMMA.16816.F32.BF16 R16, R28, R52, R16 ;  /* 0x000000341c10723c */ /* 0x002ff00000041810 */
        /* <DEDUP_REMOVED lines=15> */
[----:B------:R-:W2:Y:S04]  /*3d80*/  LDSM.16.M88.4 R36, [R227+0xc800] ;  /* 0x00c80000e324783b */ /* 0x000ea80000000200 */
[----:B------:R-:W-:Y:S03]  /*3d90*/  LDSM.16.M88.4 R12, [R227+0xd000] ;  /* 0x00d00000e30c783b */ /* 0x000fe60000000200 */
[C---:B------:R-:W-:Y:S08]  /*3da0*/  HMMA.16816.F32.BF16 R32, R28.reuse, R20, R32 ;  /* 0x000000141c20723c */ /* 0x040ff00000041820 */
[----:B------:R-:W-:Y:S01]  /*3db0*/  HMMA.16816.F32.BF16 R44, R28, R22, R44 ;  /* 0x000000161c2c723c */ /* 0x000fe2000004182c */
[----:B------:R-:W3:Y:S07]  /*3dc0*/  LDSM.16.M88.4 R20, [R233+0xe000] ;  /* 0x00e00000e914783b */ /* 0x000eee0000000200 */
[----:B------:R-:W-:Y:S01]  /*3dd0*/  HMMA.16816.F32.BF16 R24, R84, R70, R24 ;  /* 0x000000465418723c */ /* 0x000fe20000041818 */
[----:B------:R-:W-:Y:S07]  /*3de0*/  LDSM.16.M88.4 R68, [R220+0x5800] ;  /* 0x00580000dc44783b */ /* 0x000fee0000000200 */
[----:B-1----:R-:W-:Y:S08]  /*3df0*/  HMMA.16816.F32.BF16 R16, R76, R48, R16 ;  /* 0x000000304c10723c */ /* 0x002ff00000041810 */
[C---:B------:R-:W-:Y:S08]  /*3e00*/  HMMA.16816.F32.BF16 R64, R28.reuse, R8, R64 ;  /* 0x000000081c40723c */ /* 0x040ff00000041840 */
[C---:B------:R-:W-:Y:S01]  /*3e10*/  HMMA.16816.F32.BF16 R60, R28.reuse, R10, R60 ;  /* 0x0000000a1c3c723c */ /* 0x040fe2000004183c */
[----:B------:R-:W1:Y:S07]  /*3e20*/  LDSM.16.M88.4 R8, [R220+0x4800] ;  /* 0x00480000dc08783b */ /* 0x000e6e0000000200 */
[C---:B------:R-:W-:Y:S08]  /*3e30*/  HMMA.16816.F32.BF16 R56, R28.reuse, R40, R56 ;  /* 0x000000281c38723c */ /* 0x040ff00000041838 */
[----:B------:R-:W-:Y:S01]  /*3e40*/  HMMA.16816.F32.BF16 R80, R28, R42, R80 ;  /* 0x0000002a1c50723c */ /* 0x000fe20000041850 */
[----:B------:R-:W-:Y:S04]  /*3e50*/  LDSM.16.M88.4 R40, [R232+0x6000] ;  /* 0x00600000e828783b */ /* 0x000fe80000000200 */
[----:B------:R-:W4:Y:S03]  /*3e60*/  LDSM.16.M88.4 R28, [R231+0x6000] ;  /* 0x00600000e71c783b */ /* 0x000f260000000200 */
[----:B------:R-:W-:Y:S01]  /*3e70*/  HMMA.16816.F32.BF16 R24, R76, R50, R24 ;  /* 0x000000324c18723c */ /* 0x000fe20000041818 */
[----:B------:R-:W-:Y:S07]  /*3e80*/  LDSM.16.M88.4 R48, [R233+0xf000] ;  /* 0x00f00000e930783b */ /* 0x000fee0000000200 */
[C---:B--2---:R-:W-:Y:S08]  /*3e90*/  HMMA.16816.F32.BF16 R32, R84.reuse, R36, R32 ;  /* 0x000000245420723c */ /* 0x044ff00000041820 */
[----:B------:R-:W-:Y:S01]  /*3ea0*/  HMMA.16816.F32.BF16 R44, R84, R38, R44 ;  /* 0x00000026542c723c */ /* 0x000fe2000004182c */
[----:B------:R-:W-:Y:S07]  /*3eb0*/  LDSM.16.M88.4 R36, [R231+0x6800] ;  /* 0x00680000e724783b */ /* 0x000fee0000000200 */
[----:B---3--:R-:W-:Y:S08]  /*3ec0*/  HMMA.16816.F32.BF16 R16, R52, R20, R16 ;  /* 0x000000143410723c */ /* 0x008ff00000041810 */
[C---:B------:R-:W-:Y:S08]  /*3ed0*/  HMMA.16816.F32.BF16 R64, R84.reuse, R12, R64 ;  /* 0x0000000c5440723c */ /* 0x040ff00000041840 */
[----:B------:R-:W-:Y:S01]  /*3ee0*/  HMMA.16816.F32.BF16 R60, R84, R14, R60 ;  /* 0x0000000e543c723c */ /* 0x000fe2000004183c */
[----:B------:R-:W2:Y:S07]  /*3ef0*/  LDSM.16.M88.4 R12, [R230+0x6000] ;  /* 0x00600000e60c783b */ /* 0x000eae0000000200 */
[----:B------:R-:W-:Y:S01]  /*3f00*/  HMMA.16816.F32.BF16 R24, R52, R22, R24 ;  /* 0x000000163418723c */ /* 0x000fe20000041818 */
[----:B------:R-:W-:Y:S07]  /*3f10*/  LDSM.16.M88.4 R20, [R220+0x6000] ;  /* 0x00600000dc14783b */ /* 0x000fee0000000200 */
[C---:B-1----:R-:W-:Y:S08]  /*3f20*/  HMMA.16816.F32.BF16 R32, R76.reuse, R8, R32 ;  /* 0x000000084c20723c */ /* 0x042ff00000041820 */
[----:B------:R-:W-:Y:S01]  /*3f30*/  HMMA.16816.F32.BF16 R44, R76, R10, R44 ;  /* 0x0000000a4c2c723c */ /* 0x000fe2000004182c */
[----:B------:R-:W1:Y:S07]  /*3f40*/  LDSM.16.M88.4 R8, [R229+0x6000] ;  /* 0x00600000e508783b */ /* 0x000e6e0000000200 */
[C---:B----4-:R-:W-:Y:S08]  /*3f50*/  HMMA.16816.F32.BF16 R16, R40.reuse, R28, R16 ;  /* 0x0000001c2810723c */ /* 0x050ff00000041810 */
[----:B------:R-:W-:Y:S01]  /*3f60*/  HMMA.16816.F32.BF16 R24, R40, R30, R24 ;  /* 0x0000001e2818723c */ /* 0x000fe20000041818 */
[----:B------:R-:W3:Y:S07]  /*3f70*/  LDSM.16.M88.4 R28, [R227+0xe800] ;  /* 0x00e80000e31c783b */ /* 0x000eee0000000200 */
[----:B------:R-:W-:Y:S08]  /*3f80*/  HMMA.16816.F32.BF16 R32, R52, R96, R32 ;  /* 0x000000603420723c */ /* 0x000ff00000041820 */
[----:B------:R-:W-:Y:S08]  /*3f90*/  HMMA.16816.F32.BF16 R64, R76, R72, R64 ;  /* 0x000000484c40723c */ /* 0x000ff00000041840 */
[----:B------:R-:W-:Y:S08]  /*3fa0*/  HMMA.16816.F32.BF16 R44, R52, R98, R44 ;  /* 0x00000062342c723c */ /* 0x000ff0000004182c */
[----:B--2---:R-:W-:Y:S08]  /*3fb0*/  HMMA.16816.F32.BF16 R16, R12, R92, R16 ;  /* 0x0000005c0c10723c */ /* 0x004ff00000041810 */
[----:B------:R-:W-:Y:S01]  /*3fc0*/  HMMA.16816.F32.BF16 R60, R76, R74, R60 ;  /* 0x0000004a4c3c723c */ /* 0x000fe2000004183c */
[----:B------:R-:W2:Y:S07]  /*3fd0*/  LDSM.16.M88.4 R72, [R231+0x7000] ;  /* 0x00700000e748783b */ /* 0x000eae0000000200 */
[----:B------:R-:W-:Y:S08]  /*3fe0*/  HMMA.16816.F32.BF16 R24, R12, R94, R24 ;  /* 0x0000005e0c18723c */ /* 0x000ff00000041818 */
[----:B------:R-:W-:Y:S08]  /*3ff0*/  HMMA.16816.F32.BF16 R32, R40, R36, R32 ;  /* 0x000000242820723c */ /* 0x000ff00000041820 */
[----:B------:R-:W-:Y:S08]  /*4000*/  HMMA.16816.F32.BF16 R64, R52, R48, R64 ;  /* 0x000000303440723c */ /* 0x000ff00000041840 */
[----:B------:R-:W-:Y:S01]  /*4010*/  HMMA.16816.F32.BF16 R44, R40, R38, R44 ;  /* 0x00000026282c723c */ /* 0x000fe2000004182c */
[----:B------:R-:W4:Y:S07]  /*4020*/  LDSM.16.M88.4 R36, [R227+0xf000] ;  /* 0x00f00000e324783b */ /* 0x000f2e0000000200 */
[----:B-1----:R-:W-:Y:S08]  /*4030*/  HMMA.16816.F32.BF16 R16, R8, R20, R16 ;  /* 0x000000140810723c */ /* 0x002ff00000041810 */
[----:B------:R-:W-:Y:S08]  /*4040*/  HMMA.16816.F32.BF16 R56, R84, R88, R56 ;  /* 0x000000585438723c */ /* 0x000ff00000041838 */
[----:B------:R-:W-:Y:S01]  /*4050*/  HMMA.16816.F32.BF16 R24, R8, R22, R24 ;  /* 0x000000160818723c */ /* 0x000fe20000041818 */
[----:B------:R-:W1:Y:S07]  /*4060*/  LDSM.16.M88.4 R20, [R220+0x7000] ;  /* 0x00700000dc14783b */ /* 0x000e6e0000000200 */
[----:B---3--:R-:W-:Y:S01]  /*4070*/  HMMA.16816.F32.BF16 R32, R12, R28, R32 ;  /* 0x0000001c0c20723c */ /* 0x008fe20000041820 */
[----:B------:R-:W-:-:S06]  /*4080*/  FMUL.FTZ R6, R17, c[0x0][0x2ec] ;  /* 0x0000bb0011067a20 */ /* 0x000fcc0000410000 */
[----:B------:R-:W-:Y:S01]  /*4090*/  FMUL.FTZ R28, R16, c[0x0][0x2ec] ;  /* 0x0000bb00101c7a20 */ /* 0x000fe20000410000 */
[----:B--2---:R-:W-:Y:S01]  /*40a0*/  HMMA.16816.F32.BF16 R64, R40, R72, R64 ;  /* 0x000000482840723c */ /* 0x004fe20000041840 */
[----:B------:R-:W-:Y:S01]  /*40b0*/  FMUL.FTZ R29, R18, c[0x0][0x2ec] ;  /* 0x0000bb00121d7a20 */ /* 0x000fe20000410000 */
[----:B------:R-:W-:Y:S06]  /*40c0*/  MUFU.TANH R6, R6 ;  /* 0x0000000600067308 */ /* 0x000fec0000002400 */
[----:B------:R-:W-:Y:S01]  /*40d0*/  HMMA.16816.F32.BF16 R44, R12, R30, R44 ;  /* 0x0000001e0c2c723c */ /* 0x000fe2000004182c */
[----:B------:R-:W-:Y:S01]  /*40e0*/  FMUL.FTZ R24, R24, c[0x0][0x2ec] ;  /* 0x0000bb0018187a20 */ /* 0x000fe20000410000 */
[----:B------:R-:W-:Y:S01]  /*40f0*/  MUFU.TANH R28, R28 ;  /* 0x0000001c001c7308 */ /* 0x000fe20000002400 */
[----:B------:R-:W-:-:S04]  /*4100*/  FMUL.FTZ R48, R25, c[0x0][0x2ec] ;  /* 0x0000bb0019307a20 */ /* 0x000fc80000410000 */
[----:B------:R-:W-:Y:S01]  /*4110*/  FMUL.FTZ R30, R19, c[0x0][0x2ec] ;  /* 0x0000bb00131e7a20 */ /* 0x000fe20000410000 */
[----:B------:R-:W-:Y:S01]  /*4120*/  HMMA.16816.F32.BF16 R80, R84, R90, R80 ;  /* 0x0000005a5450723c */ /* 0x000fe20000041850 */
[----:B------:R-:W2:Y:S01]  /*4130*/  LDSM.16.M88.4 R16, [R233+0xf800] ;  /* 0x00f80000e910783b */ /* 0x000ea20000000200 */
[----:B------:R3:W-:Y:S06]  /*4140*/  MUFU.TANH R31, R24 ;  /* 0x00000018001f7308 */ /* 0x0007ec0000002400 */
[----:B------:R-:W-:Y:S01]  /*4150*/  HMMA.16816.F32.BF16 R84, R76, R68, R56 ;  /* 0x000000444c54723c */ /* 0x000fe20000041838 */
[----:B------:R-:W-:Y:S01]  /*4160*/  LDSM.16.M88.4 R56, [R220+0x6800] ;  /* 0x00680000dc38783b */ /* 0x000fe20000000200 */
[----:B------:R-:W-:Y:S06]  /*4170*/  MUFU.TANH R30, R30 ;  /* 0x0000001e001e7308 */ /* 0x000fec0000002400 */
[----:B----4-:R-:W-:Y:S02]  /*4180*/  HMMA.16816.F32.BF16 R64, R12, R36, R64 ;  /* 0x000000240c40723c */ /* 0x010fe40000041840 */
[----:B------:R-:W4:Y:S05]  /*4190*/  MUFU.TANH R48, R48 ;  /* 0x0000003000307308 */ /* 0x000f2a0000002400 */
[----:B------:R-:W-:Y:S01]  /*41a0*/  FMUL.FTZ R36, R26, c[0x0][0x2ec] ;  /* 0x0000bb001a247a20 */ /* 0x000fe20000410000 */
[----:B------:R-:W-:Y:S01]  /*41b0*/  HMMA.16816.F32.BF16 R80, R76, R70, R80 ;  /* 0x000000464c50723c */ /* 0x000fe20000041850 */
[----:B------:R-:W-:Y:S01]  /*41c0*/  FMUL.FTZ R37, R27, c[0x0][0x2ec] ;  /* 0x0000bb001b257a20 */ /* 0x000fe20000410000 */
[----:B------:R-:W-:Y:S01]  /*41d0*/  MUFU.TANH R29, R29 ;  /* 0x0000001d001d7308 */ /* 0x000fe20000002400 */
[----:B---3--:R-:W3:Y:S05]  /*41e0*/  LDSM.16.M88.4 R24, [R231+0x7800] ;  /* 0x00780000e718783b */ /* 0x008eea0000000200 */
[----:B------:R-:W-:Y:S02]  /*41f0*/  HMMA.16816.F32.BF16 R60, R52, R50, R60 ;  /* 0x00000032343c723c */ /* 0x000fe4000004183c */
[----:B------:R-:W-:Y:S06]  /*4200*/  MUFU.TANH R36, R36 ;  /* 0x0000002400247308 */ /* 0x000fec0000002400 */
[----:B-1----:R-:W-:Y:S02]  /*4210*/  HMMA.16816.F32.BF16 R64, R8, R20, R64 ;  /* 0x000000140840723c */ /* 0x002fe40000041840 */
[----:B------:R-:W1:Y:S05]  /*4220*/  MUFU.TANH R37, R37 ;  /* 0x0000002500257308 */ /* 0x000e6a0000002400 */
[----:B------:R-:W-:Y:S01]  /*4230*/  IMAD.U32 R21, RZ, RZ, UR14 ;  /* 0x0000000eff157e24 */ /* 0x000fe2000f8e00ff */
[----:B--2---:R-:W-:Y:S04]  /*4240*/  HMMA.16816.F32.BF16 R84, R52, R16, R84 ;  /* 0x000000103454723c */ /* 0x004fe80000041854 */
[----:B------:R-:W-:-:S04]  /*4250*/  IADD3 R4, R21, -UR15, R4 ;  /* 0x8000000f15047c10 */ /* 0x000fc8000fffe004 */
[----:B------:R-:W-:Y:S01]  /*4260*/  HMMA.16816.F32.BF16 R80, R52, R18, R80 ;  /* 0x000000123450723c */ /* 0x000fe20000041850 */
[----:B------:R-:W2:Y:S01]  /*4270*/  LDSM.16.M88.4 R16, [R227+0xf800] ;  /* 0x00f80000e310783b */ /* 0x000ea20000000200 */
[----:B------:R-:W-:-:S06]  /*4280*/  IADD3 R166, R4, c[0x0][0x2e8], RZ ;  /* 0x0000ba0004a67a10 */ /* 0x000fcc0007ffe0ff */
[C---:B------:R-:W-:Y:S01]  /*4290*/  HMMA.16816.F32.BF16 R60, R40.reuse, R74, R60 ;  /* 0x0000004a283c723c */ /* 0x040fe2000004183c */
[----:B------:R-:W-:Y:S02]  /*42a0*/  FMUL.FTZ R64, R64, c[0x0][0x2ec] ;  /* 0x0000bb0040407a20 */ /* 0x000fe40000410000 */
[----:B------:R-:W-:Y:S02]  /*42b0*/  FMUL.FTZ R66, R66, c[0x0][0x2ec] ;  /* 0x0000bb0042427a20 */ /* 0x000fe40000410000 */
[----:B------:R-:W-:Y:S01]  /*42c0*/  MUFU.TANH R182, R64 ;  /* 0x0000004000b67308 */ /* 0x000fe20000002400 */
[----:B------:R-:W-:Y:S02]  /*42d0*/  FMUL.FTZ R65, R65, c[0x0][0x2ec] ;  /* 0x0000bb0041417a20 */ /* 0x000fe40000410000 */
[----:B---3--:R-:W-:Y:S01]  /*42e0*/  HMMA.16816.F32.BF16 R84, R40, R24, R84 ;  /* 0x000000182854723c */ /* 0x008fe20000041854 */
[----:B------:R-:W-:-:S04]  /*42f0*/  FMUL.FTZ R67, R67, c[0x0][0x2ec] ;  /* 0x0000bb0043437a20 */ /* 0x000fc80000410000 */
[----:B------:R-:W-:Y:S03]  /*4300*/  MUFU.TANH R189, R66 ;  /* 0x0000004200bd7308 */ /* 0x000fe60000002400 */
[----:B------:R-:W-:Y:S01]  /*4310*/  HMMA.16816.F32.BF16 R80, R40, R26, R80 ;  /* 0x0000001a2850723c */ /* 0x000fe20000041850 */
[----:B------:R-:W3:Y:S01]  /*4320*/  LDSM.16.M88.4 R24, [R220+0x7800] ;  /* 0x00780000dc18783b */ /* 0x000ee20000000200 */
[----:B------:R-:W-:-:S04]  /*4330*/  DEPBAR.LE SB0, 0x0 ;  /* 0x000080000000791a */ /* 0x000fc80000000000 */
[----:B------:R-:W-:Y:S02]  /*4340*/  MUFU.TANH R192, R65 ;  /* 0x0000004100c07308 */ /* 0x000fe40000002400 */
[----:B------:R-:W-:Y:S06]  /*4350*/  HMMA.16816.F32.BF16 R60, R12, R38, R60 ;  /* 0x000000260c3c723c */ /* 0x000fec000004183c */
[----:B------:R-:W-:Y:S01]  /*4360*/  MUFU.TANH R197, R67 ;  /* 0x0000004300c57308 */ /* 0x000fe20000002400 */
[----:B------:R-:W-:Y:S01]  /*4370*/  IMAD R39, R2, 0x40, R165 ;  /* 0x0000004002277824 */ /* 0x000fe200078e02a5 */
[----:B------:R-:W-:Y:S01]  /*4380*/  HMMA.16816.F32.BF16 R32, R8, R56, R32 ;  /* 0x000000380820723c */ /* 0x000fe20000041820 */
[----:B------:R-:W-:-:S02]  /*4390*/  IADD3 R2, R166, 0x8, RZ ;  /* 0x00000008a6027810 */ /* 0x000fc40007ffe0ff */
[----:B------:R-:W-:Y:S02]  /*43a0*/  IMNMX R166, R166, UR14, PT ;  /* 0x0000000ea6a67c17 */ /* 0x000fe4000b800200 */
[----:B------:R-:W-:Y:S02]  /*43b0*/  IADD3 R21, R39, 0x1, RZ ;  /* 0x0000000127157810 */ /* 0x000fe40007ffe0ff */
[----:B------:R-:W-:Y:S01]  /*43c0*/  IMNMX R2, R2, UR14, PT ;  /* 0x0000000e02027c17 */ /* 0x000fe2000b800200 */
[----:B--2---:R-:W-:Y:S01]  /*43d0*/  HMMA.16816.F32.BF16 R84, R12, R16, R84 ;  /* 0x000000100c54723c */ /* 0x004fe20000041854 */
[C---:B------:R-:W-:Y:S02]  /*43e0*/  ISETP.GE.AND P6, PT, R21.reuse, R166, PT ;  /* 0x000000a61500720c */ /* 0x040fe40003fc6270 */
[----:B------:R-:W-:Y:S02]  /*43f0*/  ISETP.GE.AND P3, PT, R21, R2, PT ;  /* 0x000000021500720c */ /* 0x000fe40003f66270 */
[----:B------:R-:W-:-:S02]  /*4400*/  IADD3 R21, R39, 0x9, RZ ;  /* 0x0000000927157810 */ /* 0x000fc40007ffe0ff */
[----:B------:R-:W-:Y:S01]  /*4410*/  IADD3 R17, R39, 0x10, RZ ;  /* 0x0000001027117810 */ /* 0x000fe20007ffe0ff */
[----:B------:R-:W-:Y:S01]  /*4420*/  HMMA.16816.F32.BF16 R44, R8, R58, R44 ;  /* 0x0000003a082c723c */ /* 0x000fe2000004182c */
[C---:B------:R-:W-:Y:S02]  /*4430*/  ISETP.GE.AND P0, PT, R21.reuse, R166, PT ;  /* 0x000000a61500720c */ /* 0x040fe40003f06270 */
[----:B------:R-:W-:Y:S02]  /*4440*/  ISETP.GE.AND P5, PT, R21, R2, PT ;  /* 0x000000021500720c */ /* 0x000fe40003fa6270 */
[----:B----4-:R-:W-:Y:S02]  /*4450*/  FSEL R48, R48, -INF , !P0 ;  /* 0xff80000030307808 */ /* 0x010fe40004000000 */
[----:B------:R-:W-:Y:S01]  /*4460*/  ISETP.GE.AND P2, PT, R17, R166, PT ;  /* 0x000000a61100720c */ /* 0x000fe20003f46270 */
[----:B------:R-:W-:Y:S01]  /*4470*/  HMMA.16816.F32.BF16 R80, R12, R18, R80 ;  /* 0x000000120c50723c */ /* 0x000fe20000041850 */
[----:B------:R-:W-:Y:S01]  /*4480*/  FMUL.FTZ R32, R32, c[0x0][0x2ec] ;  /* 0x0000bb0020207a20 */ /* 0x000fe20000410000 */
[----:B------:R-:W-:Y:S01]  /*4490*/  FSEL R16, R6, -INF , !P6 ;  /* 0xff80000006107808 */ /* 0x000fe20007000000 */
[----:B------:R-:W-:Y:S01]  /*44a0*/  FMUL.FTZ R33, R33, c[0x0][0x2ec] ;  /* 0x0000bb0021217a20 */ /* 0x000fe20000410000 */
[----:B------:R-:W-:Y:S01]  /*44b0*/  ISETP.GE.AND P6, PT, R17, R2, PT ;  /* 0x000000021100720c */ /* 0x000fe20003fc6270 */
[----:B------:R-:W-:Y:S01]  /*44c0*/  FMUL.FTZ R34, R34, c[0x0][0x2ec] ;  /* 0x0000bb0022227a20 */ /* 0x000fe20000410000 */
[----:B------:R-:W-:Y:S01]  /*44d0*/  IADD3 R17, R39, 0x20, RZ ;  /* 0x0000002027117810 */ /* 0x000fe20007ffe0ff */
[----:B------:R-:W-:Y:S01]  /*44e0*/  FMUL.FTZ R35, R35, c[0x0][0x2ec] ;  /* 0x0000bb0023237a20 */ /* 0x000fe20000410000 */
[----:B------:R-:W-:Y:S01]  /*44f0*/  HMMA.16816.F32.BF16 R60, R8, R22, R60 ;  /* 0x00000016083c723c */ /* 0x000fe2000004183c */
[----:B------:R-:W2:Y:S01]  /*4500*/  MUFU.TANH R32, R32 ;  /* 0x0000002000207308 */ /* 0x000ea20000002400 */
[----:B------:R-:W-:-:S02]  /*4510*/  IADD3 R15, R39, 0x11, RZ ;  /* 0x00000011270f7810 */ /* 0x000fc40007ffe0ff */
[----:B------:R-:W-:Y:S02]  /*4520*/  IADD3 R13, R39, 0x18, RZ ;  /* 0x00000018270d7810 */ /* 0x000fe40007ffe0ff */
[----:B-1----:R-:W-:Y:S02]  /*4530*/  FSEL R37, R37, -INF , !P5 ;  /* 0xff80000025257808 */ /* 0x002fe40006800000 */
[C---:B---3--:R-:W-:Y:S01]  /*4540*/  HMMA.16816.F32.BF16 R84, R8.reuse, R24, R84 ;  /* 0x000000180854723c */ /* 0x048fe20000041854 */
[----:B------:R-:W-:Y:S01]  /*4550*/  FMUL.FTZ R20, R44, c[0x0][0x2ec] ;  /* 0x0000bb002c147a20 */ /* 0x000fe20000410000 */
[----:B------:R-:W-:Y:S01]  /*4560*/  IADD3 R23, R39, 0x8, RZ ;  /* 0x0000000827177810 */ /* 0x000fe20007ffe0ff */
[----:B------:R-:W-:Y:S01]  /*4570*/  FMUL.FTZ R38, R45, c[0x0][0x2ec] ;  /* 0x0000bb002d267a20 */ /* 0x000fe20000410000 */
[----:B------:R-:W-:Y:S01]  /*4580*/  MUFU.TANH R33, R33 ;  /* 0x0000002100217308 */ /* 0x000fe20000002400 */
[----:B------:R-:W-:Y:S01]  /*4590*/  FMUL.FTZ R44, R46, c[0x0][0x2ec] ;  /* 0x0000bb002e2c7a20 */ /* 0x000fe20000410000 */
[----:B------:R-:W-:Y:S01]  /*45a0*/  ISETP.GE.AND P4, PT, R23, R166, PT ;  /* 0x000000a61700720c */ /* 0x000fe20003f86270 */
[----:B------:R-:W-:Y:S01]  /*45b0*/  FMUL.FTZ R47, R47, c[0x0][0x2ec] ;  /* 0x0000bb002f2f7a20 */ /* 0x000fe20000410000 */
[----:B------:R-:W-:Y:S01]  /*45c0*/  HMMA.16816.F32.BF16 R80, R8, R26, R80 ;  /* 0x0000001a0850723c */ /* 0x000fe20000041850 */
[----:B------:R-:W-:-:S02]  /*45d0*/  ISETP.GE.AND P1, PT, R23, R2, PT ;  /* 0x000000021700720c */ /* 0x000fc40003f26270 */
[----:B------:R-:W-:Y:S01]  /*45e0*/  FSEL R23, R30, -INF , !P3 ;  /* 0xff8000001e177808 */ /* 0x000fe20005800000 */
[----:B------:R-:W1:Y:S01]  /*45f0*/  MUFU.TANH R34, R34 ;  /* 0x0000002200227308 */ /* 0x000e620000002400 */
[----:B------:R-:W-:Y:S02]  /*4600*/  FSEL R18, R31, -INF , !P4 ;  /* 0xff8000001f127808 */ /* 0x000fe40006000000 */
[C---:B------:R-:W-:Y:S01]  /*4610*/  ISETP.GE.AND P3, PT, R15.reuse, R166, PT ;  /* 0x000000a60f00720c */ /* 0x040fe20003f66270 */
[----:B------:R-:W-:Y:S01]  /*4620*/  FMUL.FTZ R60, R60, c[0x0][0x2ec] ;  /* 0x0000bb003c3c7a20 */ /* 0x000fe20000410000 */
[----:B------:R-:W-:Y:S01]  /*4630*/  ISETP.GE.AND P4, PT, R15, R2, PT ;  /* 0x000000020f00720c */ /* 0x000fe20003f86270 */
[----:B------:R-:W-:Y:S01]  /*4640*/  FMUL.FTZ R63, R63, c[0x0][0x2ec] ;  /* 0x0000bb003f3f7a20 */ /* 0x000fe20000410000 */
[----:B------:R-:W-:Y:S01]  /*4650*/  FSEL R15, R36, -INF , !P1 ;  /* 0xff800000240f7808 */ /* 0x000fe20004800000 */
[----:B------:R-:W3:Y:S01]  /*4660*/  MUFU.TANH R35, R35 ;  /* 0x0000002300237308 */ /* 0x000ee20000002400 */
[----:B------:R-:W-:Y:S01]  /*4670*/  ISETP.GE.AND P1, PT, R13, R166, PT ;  /* 0x000000a60d00720c */ /* 0x000fe20003f26270 */
[----:B------:R-:W-:Y:S01]  /*4680*/  FMUL.FTZ R61, R61, c[0x0][0x2ec] ;  /* 0x0000bb003d3d7a20 */ /* 0x000fe20000410000 */
[----:B------:R-:W-:Y:S01]  /*4690*/  ISETP.GE.AND P0, PT, R13, R2, PT ;  /* 0x000000020d00720c */ /* 0x000fe20003f06270 */
[----:B------:R-:W-:Y:S01]  /*46a0*/  FMUL.FTZ R87, R87, c[0x0][0x2ec] ;  /* 0x0000bb0057577a20 */ /* 0x000fe20000410000 */
[----:B------:R-:W-:Y:S01]  /*46b0*/  IADD3 R13, R39, 0x19, RZ ;  /* 0x00000019270d7810 */ /* 0x000fe20007ffe0ff */
[----:B------:R-:W-:Y:S01]  /*46c0*/  FMUL.FTZ R84, R84, c[0x0][0x2ec] ;  /* 0x0000bb0054547a20 */ /* 0x000fe20000410000 */
[----:B--2---:R-:W-:Y:S01]  /*46d0*/  FSEL R14, R32, -INF , !P2 ;  /* 0xff800000200e7808 */ /* 0x004fe20005000000 */
[----:B------:R-:W2:Y:S01]  /*46e0*/  MUFU.TANH R20, R20 ;  /* 0x0000001400147308 */ /* 0x000ea20000002400 */
[C---:B------:R-:W-:Y:S01]  /*46f0*/  ISETP.GE.AND P5, PT, R13.reuse, R166, PT ;  /* 0x000000a60d00720c */ /* 0x040fe20003fa6270 */
[----:B------:R-:W-:Y:S01]  /*4700*/  FMUL.FTZ R62, R62, c[0x0][0x2ec] ;  /* 0x0000bb003e3e7a20 */ /* 0x000fe20000410000 */
[----:B------:R-:W-:Y:S01]  /*4710*/  ISETP.GE.AND P2, PT, R13, R2, PT ;  /* 0x000000020d00720c */ /* 0x000fe20003f46270 */
[----:B------:R-:W-:Y:S01]  /*4720*/  FMUL.FTZ R85, R85, c[0x0][0x2ec] ;  /* 0x0000bb0055557a20 */ /* 0x000fe20000410000 */
[----:B-1----:R-:W-:Y:S01]  /*4730*/  FSEL R13, R34, -INF , !P6 ;  /* 0xff800000220d7808 */ /* 0x002fe20007000000 */
[----:B------:R-:W-:Y:S01]  /*4740*/  FMUL.FTZ R34, R80, c[0x0][0x2ec] ;  /* 0x0000bb0050227a20 */ /* 0x000fe20000410000 */
[----:B------:R-:W-:Y:S01]  /*4750*/  FSEL R6, R33, -INF , !P3 ;  /* 0xff80000021067808 */ /* 0x000fe20005800000 */
[----:B------:R-:W1:Y:S01]  /*4760*/  MUFU.TANH R38, R38 ;  /* 0x0000002600267308 */ /* 0x000e620000002400 */
[----:B------:R-:W-:Y:S01]  /*4770*/  IADD3 R19, R39, 0x21, RZ ;  /* 0x0000002127137810 */ /* 0x000fe20007ffe0ff */
[----:B------:R-:W-:Y:S01]  /*4780*/  FMUL.FTZ R33, R86, c[0x0][0x2ec] ;  /* 0x0000bb0056217a20 */ /* 0x000fe20000410000 */
[----:B------:R-:W-:Y:S01]  /*4790*/  ISETP.GE.AND P6, PT, R17, R166, PT ;  /* 0x000000a61100720c */ /* 0x000fe20003fc6270 */
[----:B------:R-:W-:Y:S01]  /*47a0*/  FMUL.FTZ R32, R81, c[0x0][0x2ec] ;  /* 0x0000bb0051207a20 */ /* 0x000fe20000410000 */
[----:B------:R-:W-:Y:S01]  /*47b0*/  ISETP.GE.AND P3, PT, R17, R2, PT ;  /* 0x000000021100720c */ /* 0x000fe20003f66270 */
[----:B------:R-:W-:Y:S01]  /*47c0*/  FMUL.FTZ R82, R82, c[0x0][0x2ec] ;  /* 0x0000bb0052527a20 */ /* 0x000fe20000410000 */
[----:B------:R-:W-:Y:S01]  /*47d0*/  IADD3 R17, R39, 0x28, RZ ;  /* 0x0000002827117810 */ /* 0x000fe20007ffe0ff */
[----:B------:R-:W4:Y:S01]  /*47e0*/  MUFU.TANH R44, R44 ;  /* 0x0000002c002c7308 */ /* 0x000f220000002400 */
[----:B---3--:R-:W-:Y:S01]  /*47f0*/  FSEL R21, R35, -INF , !P4 ;  /* 0xff80000023157808 */ /* 0x008fe20006000000 */
[----:B------:R-:W-:Y:S01]  /*4800*/  FMUL.FTZ R83, R83, c[0x0][0x2ec] ;  /* 0x0000bb0053537a20 */ /* 0x000fe20000410000 */
[----:B--2---:R-:W-:-:S02]  /*4810*/  FSEL R4, R20, -INF , !P1 ;  /* 0xff80000014047808 */ /* 0x004fc40004800000 */
[C---:B------:R-:W-:Y:S02]  /*4820*/  ISETP.GE.AND P4, PT, R19.reuse, R166, PT ;  /* 0x000000a61300720c */ /* 0x040fe40003f86270 */
[-C--:B------:R-:W-:Y:S01]  /*4830*/  ISETP.GE.AND P1, PT, R19, R2.reuse, PT ;  /* 0x000000021300720c */ /* 0x080fe20003f26270 */
[----:B------:R-:W2:Y:S01]  /*4840*/  MUFU.TANH R40, R47 ;  /* 0x0000002f00287308 */ /* 0x000ea20000002400 */
[----:B------:R-:W-:Y:S02]  /*4850*/  IADD3 R11, R39, 0x29, RZ ;  /* 0x00000029270b7810 */ /* 0x000fe40007ffe0ff */
[----:B-1----:R-:W-:Y:S02]  /*4860*/  FSEL R12, R38, -INF , !P5 ;  /* 0xff800000260c7808 */ /* 0x002fe40006800000 */
[----:B------:R-:W-:Y:S02]  /*4870*/  ISETP.GE.AND P5, PT, R17, R2, PT ;  /* 0x000000021100720c */ /* 0x000fe40003fa6270 */
[----:B------:R-:W-:Y:S01]  /*4880*/  FSEL R182, R182, -INF , !P6 ;  /* 0xff800000b6b67808 */ /* 0x000fe20007000000 */
[----:B------:R-:W1:Y:S01]  /*4890*/  MUFU.TANH R184, R60 ;  /* 0x0000003c00b87308 */ /* 0x000e620000002400 */
[----:B----4-:R-:W-:-:S02]  /*48a0*/  FSEL R19, R44, -INF , !P0 ;  /* 0xff8000002c137808 */ /* 0x010fc40004000000 */
[----:B------:R-:W-:Y:S02]  /*48b0*/  ISETP.GE.AND P0, PT, R17, R166, PT ;  /* 0x000000a61100720c */ /* 0x000fe40003f06270 */
[----:B------:R-:W-:Y:S02]  /*48c0*/  ISETP.GE.AND P6, PT, R11, R2, PT ;  /* 0x000000020b00720c */ /* 0x000fe40003fc6270 */
[----:B------:R-:W-:Y:S01]  /*48d0*/  IADD3 R9, R39, 0x30, RZ ;  /* 0x0000003027097810 */ /* 0x000fe20007ffe0ff */
[----:B------:R-:W3:Y:S01]  /*48e0*/  MUFU.TANH R191, R87 ;  /* 0x0000005700bf7308 */ /* 0x000ee20000002400 */
[----:B--2---:R-:W-:Y:S02]  /*48f0*/  FSEL R17, R40, -INF , !P2 ;  /* 0xff80000028117808 */ /* 0x004fe40005000000 */
[----:B------:R-:W-:Y:S02]  /*4900*/  ISETP.GE.AND P2, PT, R11, R166, PT ;  /* 0x000000a60b00720c */ /* 0x000fe40003f46270 */
[----:B------:R-:W-:-:S02]  /*4910*/  IADD3 R11, R39, 0x31, RZ ;  /* 0x00000031270b7810 */ /* 0x000fc40007ffe0ff */
[----:B------:R-:W-:Y:S01]  /*4920*/  FSEL R189, R189, -INF , !P3 ;  /* 0xff800000bdbd7808 */ /* 0x000fe20005800000 */
[----:B------:R-:W2:Y:S01]  /*4930*/  MUFU.TANH R193, R63 ;  /* 0x0000003f00c17308 */ /* 0x000ea20000002400 */
[----:B-1----:R-:W-:Y:S02]  /*4940*/  FSEL R184, R184, -INF , !P0 ;  /* 0xff800000b8b87808 */ /* 0x002fe40004000000 */
[----:B------:R-:W-:Y:S02]  /*4950*/  ISETP.GE.AND P0, PT, R11, R2, PT ;  /* 0x000000020b00720c */ /* 0x000fe40003f06270 */
[----:B------:R-:W-:Y:S02]  /*4960*/  ISETP.GE.AND P3, PT, R9, R166, PT ;  /* 0x000000a60900720c */ /* 0x000fe40003f66270 */
[----:B------:R-:W-:Y:S01]  /*4970*/  FSEL R192, R192, -INF , !P4 ;  /* 0xff800000c0c07808 */ /* 0x000fe20006000000 */
[----:B------:R-:W1:Y:S01]  /*4980*/  MUFU.TANH R84, R84 ;  /* 0x0000005400547308 */ /* 0x000e620000002400 */
[----:B---3--:R-:W-:-:S02]  /*4990*/  FSEL R191, R191, -INF , !P0 ;  /* 0xff800000bfbf7808 */ /* 0x008fc40004000000 */
[----:B------:R-:W-:Y:S02]  /*49a0*/  PLOP3.LUT P0, PT, PT, PT, UP0, 0x80, 0x0 ;  /* 0x000000000000781c */ /* 0x000fe40003f0f008 */
[----:B------:R-:W-:Y:S02]  /*49b0*/  ISETP.GE.AND P4, PT, R9, R2, PT ;  /* 0x000000020900720c */ /* 0x000fe40003f86270 */
[----:B------:R-:W-:Y:S01]  /*49c0*/  FSEL R197, R197, -INF , !P1 ;  /* 0xff800000c5c57808 */ /* 0x000fe20004800000 */
[----:B------:R-:W3:Y:S01]  /*49d0*/  MUFU.TANH R190, R61 ;  /* 0x0000003d00be7308 */ /* 0x000ee20000002400 */
[----:B--2---:R-:W-:Y:S02]  /*49e0*/  FSEL R193, R193, -INF , !P6 ;  /* 0xff800000c1c17808 */ /* 0x004fe40007000000 */
[----:B------:R-:W-:Y:S02]  /*49f0*/  IADD3 R9, R39, 0x38, RZ ;  /* 0x0000003827097810 */ /* 0x000fe40007ffe0ff */
[----:B------:R-:W-:-:S02]  /*4a00*/  ISETP.GE.AND P1, PT, R11, R166, PT ;  /* 0x000000a60b00720c */ /* 0x000fc40003f26270 */
[C---:B------:R-:W-:Y:S01]  /*4a10*/  ISETP.GE.AND P6, PT, R39.reuse, R166, PT ;  /* 0x000000a62700720c */ /* 0x040fe20003fc6270 */
[----:B------:R-:W2:Y:S01]  /*4a20*/  MUFU.TANH R195, R62 ;  /* 0x0000003e00c37308 */ /* 0x000ea20000002400 */
[----:B-1----:R-:W-:Y:S02]  /*4a30*/  FSEL R196, R84, -INF , !P3 ;  /* 0xff80000054c47808 */ /* 0x002fe40005800000 */
[C---:B------:R-:W-:Y:S02]  /*4a40*/  ISETP.GE.AND P3, PT, R39.reuse, R2, PT ;  /* 0x000000022700720c */ /* 0x040fe40003f66270 */
[----:B------:R-:W-:Y:S02]  /*4a50*/  IADD3 R39, R39, 0x39, RZ ;  /* 0x0000003927277810 */ /* 0x000fe40007ffe0ff */
[----:B------:R-:W-:Y:S01]  /*4a60*/  FSEL R28, R28, -INF , !P6 ;  /* 0xff8000001c1c7808 */ /* 0x000fe20007000000 */
[----:B------:R-:W1:Y:S01]  /*4a70*/  MUFU.TANH R194, R85 ;  /* 0x0000005500c27308 */ /* 0x000e620000002400 */
[----:B---3--:R-:W-:-:S02]  /*4a80*/  FSEL R190, R190, -INF , !P2 ;  /* 0xff800000bebe7808 */ /* 0x008fc40005000000 */
[----:B------:R-:W-:Y:S02]  /*4a90*/  ISETP.GE.AND P2, PT, R9, R2, PT ;  /* 0x000000020900720c */ /* 0x000fe40003f46270 */
[----:B------:R-:W-:-:S03]  /*4aa0*/  FSEL R29, R29, -INF , !P3 ;  /* 0xff8000001d1d7808 */ /* 0x000fc60005800000 */
[----:B------:R-:W3:Y:S01]  /*4ab0*/  MUFU.TANH R33, R33 ;  /* 0x0000002100217308 */ /* 0x000ee20000002400 */
[----:B--2---:R-:W-:Y:S01]  /*4ac0*/  FSEL R195, R195, -INF , !P5 ;  /* 0xff800000c3c37808 */ /* 0x004fe20006800000 */
[----:B------:R-:W-:Y:S01]  /*4ad0*/  BAR.SYNC.DEFER_BLOCKING 0x0 ;  /* 0x0000000000007b1d */ /* 0x000fe20000010000 */
[----:B------:R-:W-:-:S05]  /*4ae0*/  ISETP.GE.AND P5, PT, R9, R166, PT ;  /* 0x000000a60900720c */ /* 0x000fca0003fa6270 */
[----:B------:R-:W2:Y:S01]  /*4af0*/  MUFU.TANH R34, R34 ;  /* 0x0000002200227308 */ /* 0x000ea20000002400 */
[----:B-1----:R-:W-:Y:S02]  /*4b00*/  FSEL R194, R194, -INF , !P1 ;  /* 0xff800000c2c27808 */ /* 0x002fe40004800000 */
[----:B------:R-:W-:-:S05]  /*4b10*/  ISETP.GE.AND P1, PT, R39, R2, PT ;  /* 0x000000022700720c */ /* 0x000fca0003f26270 */
[----:B------:R-:W1:Y:S01]  /*4b20*/  MUFU.TANH R32, R32 ;  /* 0x0000002000207308 */ /* 0x000e620000002400 */
[----:B---3--:R-:W-:Y:S02]  /*4b30*/  FSEL R33, R33, -INF , !P4 ;  /* 0xff80000021217808 */ /* 0x008fe40006000000 */
[----:B------:R-:W-:-:S05]  /*4b40*/  ISETP.GE.AND P4, PT, R39, R166, PT ;  /* 0x000000a62700720c */ /* 0x000fca0003f86270 */
[----:B------:R-:W3:Y:S01]  /*4b50*/  MUFU.TANH R187, R82 ;  /* 0x0000005200bb7308 */ /* 0x000ee20000002400 */
[----:B--2---:R-:W-:-:S07]  /*4b60*/  FSEL R34, R34, -INF , !P5 ;  /* 0xff80000022227808 */ /* 0x004fce0006800000 */
[----:B------:R-:W2:Y:S01]  /*4b70*/  MUFU.TANH R186, R83 ;  /* 0x0000005300ba7308 */ /* 0x000ea20000002400 */
[----:B-1----:R-:W-:Y:S02]  /*4b80*/  FSEL R32, R32, -INF , !P4 ;  /* 0xff80000020207808 */ /* 0x002fe40006000000 */
[----:B---3--:R-:W-:Y:S02]  /*4b90*/  FSEL R187, R187, -INF , !P2 ;  /* 0xff800000bbbb7808 */ /* 0x008fe40005000000 */
[----:B--2---:R-:W-:Y:S01]  /*4ba0*/  FSEL R186, R186, -INF , !P1 ;  /* 0xff800000baba7808 */ /* 0x004fe20004800000 */
        /* <DEDUP_REMOVED lines=54> */
[C---:B---3--:R-:W-:Y:S01]  /*4f10*/  @!P3 LEA R38, P2, R3.reuse, c[0x0][0x168], 0x1 ;  /* 0x00005a000326ba11 */ /* 0x048fe200078408ff */
[----:B------:R1:W-:Y:S03]  /*4f20*/  @P5 STS.128 [R235+0xa800], RZ ;  /* 0x00a800ffeb005388 */ /* 0x0003e60000000c00 */
[----:B------:R-:W-:Y:S01]  /*4f30*/  @!P3 LEA.HI.X R39, R3, c[0x0][0x16c], R8, 0x1, P2 ;  /* 0x00005b000327ba11 */ /* 0x000fe200010f0c08 */
[----:B------:R-:W-:Y:S01]  /*4f40*/  @!PT LDS RZ, [RZ] ;  /* 0x00000000fffff984 */ /* 0x000fe20000000800 */
[----:B------:R-:W-:Y:S01]  /*4f50*/  @!PT LDS RZ, [RZ] ;  /* 0x00000000fffff984 */ /* 0x000fe20000000800 */
[----:B------:R-:W-:Y:S01]  /*4f60*/  @!PT LDS RZ, [RZ] ;  /* 0x00000000fffff984 */ /* 0x000fe20000000800 */
[----:B------:R3:W-:Y:S01]  /*4f70*/  @!P5 LDGSTS.E.BYPASS.LTC128B.128 [R235+0xa800], [R10.64+0x80] ;  /* 0x0a8000800aebdfae */ /* 0x0007e2000b901d50 */
[----:B------:R-:W-:Y:S02]  /*4f80*/  IADD3.X R8, R8, UR19, RZ, P1, !PT ;  /* 0x0000001308087c10 */ /* 0x000fe40008ffe4ff */
[C---:B----4-:R-:W-:Y:S01]  /*4f90*/  @!P6 LEA R30, P2, R9.reuse, c[0x0][0x168], 0x1 ;  /* 0x00005a00091eea11 */ /* 0x050fe200078408ff */
[----:B------:R1:W-:Y:S03]  /*4fa0*/  @P4 STS.128 [R235+0xc800], RZ ;  /* 0x00c800ffeb004388 */ /* 0x0003e60000000c00 */
        /* <DEDUP_REMOVED lines=67> */
.L_x_548:
[----:B------:R-:W-:Y:S05]  /*53e0*/  BSYNC B0 ;  /* 0x0000000000007941 */ /* 0x000fea0003800000 */
.L_x_547:
[----:B------:R-:W0:Y:S02]  /*53f0*/  LDGDEPBAR ;  /* 0x00000000000079af */ /* 0x000e240000000000 */
.L_x_546:
        /* <DEDUP_REMOVED lines=27> */
[----:B-1----:R-:W-:Y:S02]  /*55b0*/  FMNMX.FTZ R11, R187, R8, !PT ;  /* 0x00000008bb0b7209 */ /* 0x002fe40007810000 */
        /* <DEDUP_REMOVED lines=23> */
[----:B--2---:R-:W-:Y:S01]  /*5730*/  FMNMX.FTZ R3, R8, R3, !PT ;  /* 0x0000000308037209 */ /* 0x004fe20007810000 */
[C---:B------:R-:W-:Y:S01]  /*5740*/  FMUL.FTZ R35, R164.reuse, c[0x0][0x23c] ;  /* 0x00008f00a4237a20 */ /* 0x040fe20000410000 */
[----:B------:R-:W-:Y:S01]  /*5750*/  FSETP.NEU.FTZ.AND P1, PT, R164, -INF , PT ;  /* 0xff800000a400780b */ /* 0x000fe20003f3d000 */
[----:B------:R-:W-:Y:S02]  /*5760*/  LDSM.16.MT88.4 R96, [R224+0x14000] ;  /* 0x01400000e060783b */ /* 0x000fe40000004200 */
[----:B------:R-:W-:Y:S01]  /*5770*/  FMUL.FTZ R188, R3, c[0x0][0x23c] ;  /* 0x00008f0003bc7a20 */ /* 0x000fe20000410000 */
[----:B------:R-:W-:Y:S01]  /*5780*/  FSEL R35, R35, RZ, P1 ;  /* 0x000000ff23237208 */ /* 0x000fe20000800000 */
[----:B------:R-:W-:Y:S01]  /*5790*/  LDSM.16.MT88.4 R104, [R228+0x16000] ;  /* 0x01600000e468783b */ /* 0x000fe20000004200 */
[----:B------:R-:W-:-:S03]  /*57a0*/  FSETP.NEU.FTZ.AND P1, PT, R3, -INF , PT ;  /* 0xff8000000300780b */ /* 0x000fc60003f3d000 */
[--C-:B------:R-:W-:Y:S01]  /*57b0*/  FFMA.FTZ R179, R28, c[0x0][0x23c], -R35.reuse ;  /* 0x00008f001cb37a23 */ /* 0x100fe20000010823 */
[----:B------:R-:W-:Y:S01]  /*57c0*/  FSEL R188, R188, RZ, P1 ;  /* 0x000000ffbcbc7208 */ /* 0x000fe20000800000 */
[--C-:B------:R-:W-:Y:S01]  /*57d0*/  FFMA.FTZ R176, R16, c[0x0][0x23c], -R35.reuse ;  /* 0x00008f0010b07a23 */ /* 0x100fe20000010823 */
[----:B------:R-:W-:Y:S01]  /*57e0*/  LDSM.16.MT88.4 R112, [R226+0x16000] ;  /* 0x01600000e270783b */ /* 0x000fe20000004200 */
[--C-:B------:R-:W-:Y:S02]  /*57f0*/  FFMA.FTZ R177, R18, c[0x0][0x23c], -R35.reuse ;  /* 0x00008f0012b17a23 */ /* 0x100fe40000010823 */
[----:B------:R-:W-:Y:S01]  /*5800*/  FFMA.FTZ R172, R48, c[0x0][0x23c], -R35 ;  /* 0x00008f0030ac7a23 */ /* 0x000fe20000010823 */
[----:B------:R-:W-:Y:S01]  /*5810*/  LDSM.16.MT88.4 R120, [R225+0x16000] ;  /* 0x01600000e178783b */ /* 0x000fe20000004200 */
        /* <DEDUP_REMOVED lines=12> */
[----:B------:R-:W-:Y:S01]  /*58e0*/  FFMA.FTZ R167, R12, c[0x0][0x23c], -R35 ;  /* 0x00008f000ca77a23 */ /* 0x000fe20000010823 */
[----:B------:R-:W3:Y:S01]  /*58f0*/  LDSM.16.MT88.4 R4, [R224+0x16000] ;  /* 0x01600000e004783b */ /* 0x000ee20000004200 */
[--C-:B------:R-:W-:Y:S01]  /*5900*/  FFMA.FTZ R175, R13, c[0x0][0x23c], -R188.reuse ;  /* 0x00008f000daf7a23 */ /* 0x100fe200000108bc */
        /* <DEDUP_REMOVED lines=19> */
[----:B------:R-:W1:Y:S01]  /*5a40*/  MUFU.EX2 R181, R181 ;  /* 0x000000b500b57308 */ /* 0x000e620000000800 */
[----:B-----5:R-:W-:Y:S01]  /*5a50*/  F2FP.BF16.PACK_AB R130, R172, R177 ;  /* 0x000000b1ac82723e */ /* 0x020fe200000010ff */
        /* <DEDUP_REMOVED lines=9> */
[----:B------:R-:W5:Y:S01]  /*5af0*/  MUFU.EX2 R173, R173 ;  /* 0x000000ad00ad7308 */ /* 0x000f620000000800 */
[----:B-1----:R-:W-:Y:S01]  /*5b00*/  F2FP.BF16.PACK_AB R129, R181, R178 ;  /* 0x000000b2b581723e */ /* 0x002fe200000010ff */
[----:B------:R-:W-:-:S02]  /*5b10*/  FFMA.FTZ R186, R186, c[0x0][0x23c], -R188 ;  /* 0x00008f00baba7a23 */ /* 0x000fc400000108bc */
[----:B------:R-:W-:Y:S02]  /*5b20*/  FADD.FTZ R176, R179, R176 ;  /* 0x000000b0b3b07221 */ /* 0x000fe40000010000 */
[----:B------:R-:W-:Y:S02]  /*5b30*/  FADD.FTZ R181, R178, R181 ;  /* 0x000000b5b2b57221 */ /* 0x000fe40000010000 */
[----:B------:R-:W-:Y:S01]  /*5b40*/  MUFU.EX2 R174, R174 ;  /* 0x000000ae00ae7308 */ /* 0x000fe20000000800 */
[----:B------:R-:W-:-:S04]  /*5b50*/  FADD.FTZ R177, R177, R176 ;  /* 0x000000b0b1b17221 */ /* 0x000fc80000010000 */
[----:B------:R-:W-:Y:S01]  /*5b60*/  FADD.FTZ R177, R172, R177 ;  /* 0x000000b1acb17221 */ /* 0x000fe20000010000 */
[----:B-----5:R-:W-:Y:S02]  /*5b70*/  F2FP.BF16.PACK_AB R131, R173, R180 ;  /* 0x000000b4ad83723e */ /* 0x020fe400000010ff */
        /* <DEDUP_REMOVED lines=55> */
[C---:B---3--:R-:W-:Y:S07]  /*5ef0*/  HMMA.16816.F32.BF16 R124, R128.reuse, R4, RZ ;  /* 0x00000004807c723c */ /* 0x048fee00000418ff */
[----:B-1----:R-:W-:Y:S01]  /*5f00*/  F2FP.BF16.PACK_AB R4, R171, R174 ;  /* 0x000000aeab04723e */ /* 0x002fe200000010ff */
[----:B------:R-:W-:Y:S01]  /*5f10*/  HMMA.16816.F32.BF16 R128, R128, R6, RZ ;  /* 0x000000068080723c */ /* 0x000fe200000418ff */
[----:B-----5:R-:W-:Y:S01]  /*5f20*/  F2FP.BF16.PACK_AB R5, R168, R175 ;  /* 0x000000afa805723e */ /* 0x020fe200000010ff */
        /* <DEDUP_REMOVED lines=10> */
[----:B------:R-:W-:-:S07]  /*5fd0*/  FADD.FTZ R0, R0, R169 ;  /* 0x000000a900007221 */ /* 0x000fce0000010000 */
[C---:B------:R-:W-:Y:S01]  /*5fe0*/  HMMA.16816.F32.BF16 R156, R4.reuse, R14, R156 ;  /* 0x0000000e049c723c */ /* 0x040fe2000004189c */
[----:B------:R-:W1:Y:S07]  /*5ff0*/  LDSM.16.MT88.4 R12, [R226+0x12800] ;  /* 0x01280000e20c783b */ /* 0x000e6e0000004200 */
[C---:B------:R-:W-:Y:S08]  /*6000*/  HMMA.16816.F32.BF16 R152, R4.reuse, R8, R152 ;  /* 0x000000080498723c */ /* 0x040ff00000041898 */
        /* <DEDUP_REMOVED lines=9> */
[C---:B---3--:R-:W-:Y:S08]  /*60a0*/  HMMA.16816.F32.BF16 R52, R4.reuse, R8, R52 ;  /* 0x000000080434723c */ /* 0x048ff00000041834 */
        /* <DEDUP_REMOVED lines=30> */
[----:B------:R-:W4:Y:S07]  /*6290*/  LDSM.16.MT88.4 R20, [R226+0x11000] ;  /* 0x01100000e214783b */ /* 0x000f2e0000004200 */
[C---:B---3--:R-:W-:Y:S08]  /*62a0*/  HMMA.16816.F32.BF16 R108, R4.reuse, R16, R108 ;  /* 0x00000010046c723c */ /* 0x048ff0000004186c */
[----:B------:R-:W-:Y:S01]  /*62b0*/  HMMA.16816.F32.BF16 R112, R4, R18, R112 ;  /* 0x000000120470723c */ /* 0x000fe20000041870 */
[----:B------:R-:W3:Y:S06]  /*62c0*/  LDSM.16.MT88.4 R16, [R224+0x11000] ;  /* 0x01100000e010783b */ /* 0x000eec0000004200 */
[----:B------:R-:W-:Y:S01]  /*62d0*/  F2FP.BF16.PACK_AB R4, R183, R182 ;  /* 0x000000b6b704723e */ /* 0x000fe200000010ff */
        /* <DEDUP_REMOVED lines=53> */
[C---:B----4-:R-:W-:Y:S08]  /*6630*/  HMMA.16816.F32.BF16 R100, R4.reuse, R20, R100 ;  /* 0x000000140464723c */ /* 0x050ff00000041864 */
[C---:B------:R-:W-:Y:S01]  /*6640*/  HMMA.16816.F32.BF16 R104, R4.reuse, R22, R104 ;  /* 0x000000160468723c */ /* 0x040fe20000041868 */
[----:B------:R-:W4:Y:S07]  /*6650*/  LDSM.16.MT88.4 R20, [R224+0x11800] ;  /* 0x01180000e014783b */ /* 0x000f2e0000004200 */
[C---:B---3--:R-:W-:Y:S08]  /*6660*/  HMMA.16816.F32.BF16 R108, R4.reuse, R16, R108 ;  /* 0x00000010046c723c */ /* 0x048ff0000004186c */
[----:B------:R-:W-:Y:S01]  /*6670*/  HMMA.16816.F32.BF16 R112, R4, R18, R112 ;  /* 0x000000120470723c */ /* 0x000fe20000041870 */
[----:B------:R-:W3:Y:S06]  /*6680*/  LDSM.16.MT88.4 R16, [R226+0x13800] ;  /* 0x01380000e210783b */ /* 0x000eec0000004200 */
        /* <DEDUP_REMOVED lines=47> */
[C---:B---3--:R-:W-:Y:S08]  /*6980*/  HMMA.16816.F32.BF16 R108, R4.reuse, R16, R108 ;  /* 0x00000010046c723c */ /* 0x048ff0000004186c */
        /* <DEDUP_REMOVED lines=11> */
[----:B------:R-:W-:Y:S01]  /*6a40*/  ISETP.GE.AND P5, PT, R238, c[0x0][0x220], PT ;  /* 0x00008800ee007a0c */ /* 0x000fe20003fa6270 */
[----:B------:R-:W-:Y:S01]  /*6a50*/  UIMAD UR4, UR18, UR27, URZ ;  /* 0x0000001b120472a4 */ /* 0x000fe2000f8e023f */
[----:B------:R-:W-:Y:S01]  /*6a60*/  IMAD.U32 R7, RZ, RZ, UR27 ;  /* 0x0000001bff077e24 */ /* 0x000fe2000f8e00ff */
[----:B------:R-:W-:Y:S01]  /*6a70*/  ISETP.GE.AND P4, PT, R237, c[0x0][0x220], PT ;  /* 0x00008800ed007a0c */ /* 0x000fe20003f86270 */
[----:B------:R-:W-:Y:S01]  /*6a80*/  UISETP.GE.AND UP0, UPT, UR8, 0x3, UPT ;  /* 0x000000030800788c */ /* 0x000fe2000bf06270 */
[----:B------:R-:W-:Y:S01]  /*6a90*/  ISETP.GE.AND P3, PT, R236, c[0x0][0x220], PT ;  /* 0x00008800ec007a0c */ /* 0x000fe20003f66270 */
[----:B------:R-:W-:Y:S01]  /*6aa0*/  UIMAD UR4, UR5, UR30, UR4 ;  /* 0x0000001e050472a4 */ /* 0x000fe2000f8e0204 */
[----:B------:R-:W-:-:S05]  /*6ab0*/  IMAD.WIDE.U32 R6, R7, UR30, R202 ;  /* 0x0000001e07067c25 */ /* 0x000fca000f8e00ca */
        /* <DEDUP_REMOVED lines=8> */
[C---:B------:R-:W-:Y:S01]  /*6b40*/  @!P3 LEA R8, P1, R6.reuse, c[0x0][0x170], 0x1 ;  /* 0x00005c000608ba11 */ /* 0x040fe200078208ff */
[----:B------:R-:W-:Y:S01]  /*6b50*/  @!PT LDS RZ, [RZ] ;  /* 0x00000000fffff984 */ /* 0x000fe20000000800 */
[----:B------:R-:W-:Y:S01]  /*6b60*/  @!PT LDS RZ, [RZ] ;  /* 0x00000000fffff984 */ /* 0x000fe20000000800 */
[----:B------:R-:W-:Y:S01]  /*6b70*/  @!PT LDS RZ, [RZ] ;  /* 0x00000000fffff984 */ /* 0x000fe20000000800 */
[----:B------:R1:W-:Y:S01]  /*6b80*/  @!P6 LDGSTS.E.BYPASS.LTC128B.128 [R235+0x10000], [R16.64] ;  /* 0x1000000010ebefae */ /* 0x0003e2000b901d50 */
[--C-:B------:R-:W-:Y:S02]  /*6b90*/  @!P4 LEA.HI.X R11, R6, c[0x0][0x174], R0.reuse, 0x1, P0 ;  /* 0x00005d00060bca11 */ /* 0x100fe400000f0c00 */
        /* <DEDUP_REMOVED lines=65> */
[----:B------:R-:W-:-:S03]  /*6fb0*/  @!P3 LEA.HI.X R31, R0, c[0x0][0x174], R5, 0x1, P0 ;  /* 0x00005d00001fba11 */ /* 0x000fc600000f0c05 */
        /* <DEDUP_REMOVED lines=40> */
[----:B-----5:R-:W3:Y:S04]  /*7240*/  LDSM.16.M88.4 R4, [R233+0x8000] ;  /* 0x00800000e904783b */ /* 0x020ee80000000200 */
[----:B-1----:R-:W1:Y:S04]  /*7250*/  LDSM.16.M88.4 R24, [R233+0x8800] ;  /* 0x00880000e918783b */ /* 0x002e680000000200 */
[----:B------:R-:W4:Y:S04]  /*7260*/  LDSM.16.M88.4 R176, [R233+0x9000] ;  /* 0x00900000e9b0783b */ /* 0x000f280000000200 */
[----:B------:R-:W5:Y:S04]  /*7270*/  LDSM.16.M88.4 R32, [R233+0x9800] ;  /* 0x00980000e920783b */ /* 0x000f680000000200 */
[----:B--2---:R-:W-:Y:S04]  /*7280*/  LDSM.16.M88.4 R12, [R232] ;  /* 0x00000000e80c783b */ /* 0x004fe80000000200 */
[----:B------:R-:W2:Y:S04]  /*7290*/  LDSM.16.M88.4 R16, [R231] ;  /* 0x00000000e710783b */ /* 0x000ea80000000200 */
[----:B------:R-:W2:Y:S04]  /*72a0*/  LDSM.16.M88.4 R172, [R223] ;  /* 0x00000000dfac783b */ /* 0x000ea80000000200 */
[----:B------:R-:W2:Y:S04]  /*72b0*/  LDSM.16.M88.4 R192, [R222] ;  /* 0x00000000dec0783b */ /* 0x000ea80000000200 */
[----:B------:R-:W2:Y:S04]  /*72c0*/  LDSM.16.M88.4 R168, [R221] ;  /* 0x00000000dda8783b */ /* 0x000ea80000000200 */
[----:B------:R-:W-:Y:S01]  /*72d0*/  LDSM.16.M88.4 R180, [R227+0x8000] ;  /* 0x00800000e3b4783b */ /* 0x000fe20000000200 */
[C---:B---3--:R-:W-:Y:S03]  /*72e0*/  HMMA.16816.F32.BF16 R8, R184.reuse, R4, RZ ;  /* 0x00000004b808723c */ /* 0x048fe600000418ff */
[----:B------:R-:W-:Y:S04]  /*72f0*/  LDSM.16.M88.4 R196, [R233+0xc000] ;  /* 0x00c00000e9c4783b */ /* 0x000fe80000000200 */
[----:B------:R-:W0:Y:S01]  /*7300*/  LDGDEPBAR ;  /* 0x00000000000079af */ /* 0x000e220000000000 */
[C---:B------:R-:W-:Y:S08]  /*7310*/  HMMA.16816.F32.BF16 R4, R184.reuse, R6, RZ ;  /* 0x00000006b804723c */ /* 0x040ff000000418ff */
[C---:B-1----:R-:W-:Y:S08]  /*7320*/  HMMA.16816.F32.BF16 R28, R184.reuse, R24, RZ ;  /* 0x00000018b81c723c */ /* 0x042ff000000418ff */
[C---:B----4-:R-:W-:Y:S08]  /*7330*/  HMMA.16816.F32.BF16 R20, R184.reuse, R176, RZ ;  /* 0x000000b0b814723c */ /* 0x050ff000000418ff */
[C---:B------:R-:W-:Y:S08]  /*7340*/  HMMA.16816.F32.BF16 R24, R184.reuse, R26, RZ ;  /* 0x0000001ab818723c */ /* 0x040ff000000418ff */
[C---:B------:R-:W-:Y:S08]  /*7350*/  HMMA.16816.F32.BF16 R176, R184.reuse, R178, RZ ;  /* 0x000000b2b8b0723c */ /* 0x040ff000000418ff */
[C---:B-----5:R-:W-:Y:S08]  /*7360*/  HMMA.16816.F32.BF16 R188, R184.reuse, R32, RZ ;  /* 0x00000020b8bc723c */ /* 0x060ff000000418ff */
[----:B------:R-:W-:Y:S01]  /*7370*/  HMMA.16816.F32.BF16 R184, R184, R34, RZ ;  /* 0x00000022b8b8723c */ /* 0x000fe200000418ff */
[----:B------:R-:W1:Y:S07]  /*7380*/  LDSM.16.M88.4 R32, [R230] ;  /* 0x00000000e620783b */ /* 0x000e6e0000000200 */
[C---:B--2---:R-:W-:Y:S08]  /*7390*/  HMMA.16816.F32.BF16 R8, R12.reuse, R16, R8 ;  /* 0x000000100c08723c */ /* 0x044ff00000041808 */
        /* <DEDUP_REMOVED lines=41> */
[C---:B------:R-:W-:Y:S08]  /*7630*/  HMMA.16816.F32.BF16 R28, R12.reuse, R192, R28 ;  /* 0x000000c00c1c723c */ /* 0x040ff0000004181c */
        /* <DEDUP_REMOVED lines=12> */
[C---:B----4-:R-:W-:Y:S08]  /*7700*/  HMMA.16816.F32.BF16 R28, R172.reuse, R32, R28 ;  /* 0x00000020ac1c723c */ /* 0x050ff0000004181c */
[C---:B------:R-:W-:Y:S01]  /*7710*/  HMMA.16816.F32.BF16 R24, R172.reuse, R34, R24 ;  /* 0x00000022ac18723c */ /* 0x040fe20000041818 */
[----:B------:R-:W4:Y:S07]  /*7720*/  LDSM.16.M88.4 R32, [R227+0xb000] ;  /* 0x00b00000e320783b */ /* 0x000f2e0000000200 */
[C---:B-----5:R-:W-:Y:S08]  /*7730*/  HMMA.16816.F32.BF16 R20, R172.reuse, R192, R20 ;  /* 0x000000c0ac14723c */ /* 0x060ff00000041814 */
[C---:B------:R-:W-:Y:S01]  /*7740*/  HMMA.16816.F32.BF16 R176, R172.reuse, R194, R176 ;  /* 0x000000c2acb0723c */ /* 0x040fe200000418b0 */
[----:B------:R-:W5:Y:S07]  /*7750*/  LDSM.16.M88.4 R192, [R227+0xb800] ;  /* 0x00b80000e3c0783b */ /* 0x000f6e0000000200 */
[C---:B-1----:R-:W-:Y:S08]  /*7760*/  HMMA.16816.F32.BF16 R188, R172.reuse, R180, R188 ;  /* 0x000000b4acbc723c */ /* 0x042ff000000418bc */
[----:B------:R-:W-:Y:S01]  /*7770*/  HMMA.16816.F32.BF16 R184, R172, R182, R184 ;  /* 0x000000b6acb8723c */ /* 0x000fe200000418b8 */
[----:B------:R-:W-:Y:S04]  /*7780*/  LDSM.16.M88.4 R180, [R220+0x2000] ;  /* 0x00200000dcb4783b */ /* 0x000fe80000000200 */
[----:B------:R-:W-:Y:S03]  /*7790*/  LDSM.16.M88.4 R172, [R220+0x2800] ;  /* 0x00280000dcac783b */ /* 0x000fe60000000200 */
[C---:B--2---:R-:W-:Y:S08]  /*77a0*/  HMMA.16816.F32.BF16 R8, R16.reuse, R12, R8 ;  /* 0x0000000c1008723c */ /* 0x044ff00000041808 */
[C---:B------:R-:W-:Y:S01]  /*77b0*/  HMMA.16816.F32.BF16 R4, R16.reuse, R14, R4 ;  /* 0x0000000e1004723c */ /* 0x040fe20000041804 */
[----:B------:R-:W1:Y:S07]  /*77c0*/  LDSM.16.M88.4 R12, [R229+0x2000] ;  /* 0x00200000e50c783b */ /* 0x000e6e0000000200 */
[C---:B---3--:R-:W-:Y:S08]  /*77d0*/  HMMA.16816.F32.BF16 R28, R16.reuse, R168, R28 ;  /* 0x000000a8101c723c */ /* 0x048ff0000004181c */
[C---:B------:R-:W-:Y:S01]  /*77e0*/  HMMA.16816.F32.BF16 R24, R16.reuse, R170, R24 ;  /* 0x000000aa1018723c */ /* 0x040fe20000041818 */
[----:B------:R-:W2:Y:S07]  /*77f0*/  LDSM.16.M88.4 R168, [R220+0x3000] ;  /* 0x00300000dca8783b */ /* 0x000eae0000000200 */
[C---:B----4-:R-:W-:Y:S08]  /*7800*/  HMMA.16816.F32.BF16 R20, R16.reuse, R32, R20 ;  /* 0x000000201014723c */ /* 0x050ff00000041814 */
[C---:B------:R-:W-:Y:S01]  /*7810*/  HMMA.16816.F32.BF16 R176, R16.reuse, R34, R176 ;  /* 0x0000002210b0723c */ /* 0x040fe200000418b0 */
[----:B------:R-:W3:Y:S07]  /*7820*/  LDSM.16.M88.4 R32, [R220+0x3800] ;  /* 0x00380000dc20783b */ /* 0x000eee0000000200 */
[C---:B-----5:R-:W-:Y:S08]  /*7830*/  HMMA.16816.F32.BF16 R188, R16.reuse, R192, R188 ;  /* 0x000000c010bc723c */ /* 0x060ff000000418bc */
[----:B------:R-:W-:Y:S01]  /*7840*/  HMMA.16816.F32.BF16 R184, R16, R194, R184 ;  /* 0x000000c210b8723c */ /* 0x000fe200000418b8 */
[----:B------:R-:W4:Y:S04]  /*7850*/  LDSM.16.M88.4 R16, [R234+0x4000] ;  /* 0x00400000ea10783b */ /* 0x000f280000000200 */
[----:B------:R-:W-:Y:S03]  /*7860*/  LDSM.16.M88.4 R192, [R214] ;  /* 0x00000000d6c0783b */ /* 0x000fe60000000200 */
        /* <DEDUP_REMOVED lines=32> */
[C---:B-1----:R-:W-:Y:S08]  /*7a70*/  HMMA.16816.F32.BF16 R20, R32.reuse, R180, R20 ;  /* 0x000000b42014723c */ /* 0x042ff00000041814 */
[C---:B------:R-:W-:Y:S01]  /*7a80*/  HMMA.16816.F32.BF16 R176, R32.reuse, R182, R176 ;  /* 0x000000b620b0723c */ /* 0x040fe200000418b0 */
[----:B------:R-:W-:Y:S07]  /*7a90*/  LDSM.16.M88.4 R180, [R220+0x4000] ;  /* 0x00400000dcb4783b */ /* 0x000fee0000000200 */
[C---:B----4-:R-:W-:Y:S08]  /*7aa0*/  HMMA.16816.F32.BF16 R188, R32.reuse, R172, R188 ;  /* 0x000000ac20bc723c */ /* 0x050ff000000418bc */
        /* <DEDUP_REMOVED lines=12> */
[C---:B---3--:R-:W-:Y:S08]  /*7b70*/  HMMA.16816.F32.BF16 R188, R168.reuse, R192, R188 ;  /* 0x000000c0a8bc723c */ /* 0x048ff000000418bc */
[----:B------:R-:W-:Y:S01]  /*7b80*/  HMMA.16816.F32.BF16 R184, R168, R194, R184 ;  /* 0x000000c2a8b8723c */ /* 0x000fe200000418b8 */
[----:B------:R-:W-:Y:S04]  /*7b90*/  LDSM.16.M88.4 R192, [R234+0x6000] ;  /* 0x00600000eac0783b */ /* 0x000fe80000000200 */
[----:B------:R-:W3:Y:S03]  /*7ba0*/  LDSM.16.M88.4 R168, [R233+0xe000] ;  /* 0x00e00000e9a8783b */ /* 0x000ee60000000200 */
[C---:B-1----:R-:W-:Y:S08]  /*7bb0*/  HMMA.16816.F32.BF16 R8, R12.reuse, R180, R8 ;  /* 0x000000b40c08723c */ /* 0x042ff00000041808 */
[C---:B------:R-:W-:Y:S01]  /*7bc0*/  HMMA.16816.F32.BF16 R4, R12.reuse, R182, R4 ;  /* 0x000000b60c04723c */ /* 0x040fe20000041804 */
[----:B------:R-:W-:Y:S07]  /*7bd0*/  LDSM.16.M88.4 R180, [R232+0x6000] ;  /* 0x00600000e8b4783b */ /* 0x000fee0000000200 */
[C---:B------:R-:W-:Y:S08]  /*7be0*/  HMMA.16816.F32.BF16 R28, R12.reuse, R32, R28 ;  /* 0x000000200c1c723c */ /* 0x040ff0000004181c */
[C---:B------:R-:W-:Y:S01]  /*7bf0*/  HMMA.16816.F32.BF16 R24, R12.reuse, R34, R24 ;  /* 0x000000220c18723c */ /* 0x040fe20000041818 */
[----:B------:R-:W1:Y:S07]  /*7c00*/  LDSM.16.M88.4 R32, [R233+0xe800] ;  /* 0x00e80000e920783b */ /* 0x000e6e0000000200 */
[C---:B--2---:R-:W-:Y:S08]  /*7c10*/  HMMA.16816.F32.BF16 R20, R12.reuse, R16, R20 ;  /* 0x000000100c14723c */ /* 0x044ff00000041814 */
[C---:B------:R-:W-:Y:S01]  /*7c20*/  HMMA.16816.F32.BF16 R176, R12.reuse, R18, R176 ;  /* 0x000000120cb0723c */ /* 0x040fe200000418b0 */
[----:B------:R-:W2:Y:S07]  /*7c30*/  LDSM.16.M88.4 R16, [R211] ;  /* 0x00000000d310783b */ /* 0x000eae0000000200 */
[C---:B------:R-:W-:Y:S08]  /*7c40*/  HMMA.16816.F32.BF16 R188, R12.reuse, R172, R188 ;  /* 0x000000ac0cbc723c */ /* 0x040ff000000418bc */
[----:B------:R-:W-:Y:S01]  /*7c50*/  HMMA.16816.F32.BF16 R184, R12, R174, R184 ;  /* 0x000000ae0cb8723c */ /* 0x000fe200000418b8 */
[----:B------:R-:W4:Y:S04]  /*7c60*/  LDSM.16.M88.4 R12, [R233+0xf000] ;  /* 0x00f00000e90c783b */ /* 0x000f280000000200 */
[----:B------:R-:W-:Y:S03]  /*7c70*/  LDSM.16.M88.4 R172, [R230+0x6000] ;  /* 0x00600000e6ac783b */ /* 0x000fe60000000200 */
[C---:B---3--:R-:W-:Y:S08]  /*7c80*/  HMMA.16816.F32.BF16 R8, R192.reuse, R168, R8 ;  /* 0x000000a8c008723c */ /* 0x048ff00000041808 */
[C---:B------:R-:W-:Y:S01]  /*7c90*/  HMMA.16816.F32.BF16 R4, R192.reuse, R170, R4 ;  /* 0x000000aac004723c */ /* 0x040fe20000041804 */
[----:B------:R-:W3:Y:S07]  /*7ca0*/  LDSM.16.M88.4 R168, [R227+0xe000] ;  /* 0x00e00000e3a8783b */ /* 0x000eee0000000200 */
[C---:B-1----:R-:W-:Y:S08]  /*7cb0*/  HMMA.16816.F32.BF16 R28, R192.reuse, R32, R28 ;  /* 0x00000020c01c723c */ /* 0x042ff0000004181c */
[----:B------:R-:W-:Y:S01]  /*7cc0*/  HMMA.16816.F32.BF16 R24, R192, R34, R24 ;  /* 0x00000022c018723c */ /* 0x000fe20000041818 */
[----:B------:R-:W1:Y:S07]  /*7cd0*/  LDSM.16.M88.4 R32, [R210] ;  /* 0x00000000d220783b */ /* 0x000e6e0000000200 */
[C---:B--2---:R-:W-:Y:S08]  /*7ce0*/  HMMA.16816.F32.BF16 R8, R180.reuse, R16, R8 ;  /* 0x00000010b408723c */ /* 0x044ff00000041808 */
[----:B------:R-:W-:Y:S01]  /*7cf0*/  HMMA.16816.F32.BF16 R4, R180, R18, R4 ;  /* 0x00000012b404723c */ /* 0x000fe20000041804 */
[----:B------:R-:W-:Y:S07]  /*7d00*/  LDSM.16.M88.4 R16, [R229+0x6000] ;  /* 0x00600000e510783b */ /* 0x000fee0000000200 */
[C---:B----4-:R-:W-:Y:S08]  /*7d10*/  HMMA.16816.F32.BF16 R20, R192.reuse, R12, R20 ;  /* 0x0000000cc014723c */ /* 0x050ff00000041814 */
[----:B------:R-:W-:Y:S01]  /*7d20*/  HMMA.16816.F32.BF16 R176, R192, R14, R176 ;  /* 0x0000000ec0b0723c */ /* 0x000fe200000418b0 */
[----:B------:R-:W2:Y:S07]  /*7d30*/  LDSM.16.M88.4 R12, [R220+0x6000] ;  /* 0x00600000dc0c783b */ /* 0x000eae0000000200 */
[C---:B---3--:R-:W-:Y:S08]  /*7d40*/  HMMA.16816.F32.BF16 R8, R172.reuse, R168, R8 ;  /* 0x000000a8ac08723c */ /* 0x048ff00000041808 */
[----:B------:R-:W-:Y:S01]  /*7d50*/  HMMA.16816.F32.BF16 R4, R172, R170, R4 ;  /* 0x000000aaac04723c */ /* 0x000fe20000041804 */
[----:B------:R-:W3:Y:S07]  /*7d60*/  LDSM.16.M88.4 R168, [R227+0xe800] ;  /* 0x00e80000e3a8783b */ /* 0x000eee0000000200 */
[C---:B-1----:R-:W-:Y:S08]  /*7d70*/  HMMA.16816.F32.BF16 R28, R180.reuse, R32, R28 ;  /* 0x00000020b41c723c */ /* 0x042ff0000004181c */
[C---:B------:R-:W-:Y:S01]  /*7d80*/  HMMA.16816.F32.BF16 R24, R180.reuse, R34, R24 ;  /* 0x00000022b418723c */ /* 0x040fe20000041818 */
[----:B------:R-:W1:Y:S07]  /*7d90*/  LDSM.16.M88.4 R32, [R227+0xf000] ;  /* 0x00f00000e320783b */ /* 0x000e6e0000000200 */
[----:B------:R-:W-:Y:S08]  /*7da0*/  HMMA.16816.F32.BF16 R20, R180, R196, R20 ;  /* 0x000000c4b414723c */ /* 0x000ff00000041814 */
[C---:B--2---:R-:W-:Y:S08]  /*7db0*/  HMMA.16816.F32.BF16 R8, R16.reuse, R12, R8 ;  /* 0x0000000c1008723c */ /* 0x044ff00000041808 */
[----:B------:R-:W-:Y:S01]  /*7dc0*/  HMMA.16816.F32.BF16 R4, R16, R14, R4 ;  /* 0x0000000e1004723c */ /* 0x000fe20000041804 */
[----:B------:R-:W2:Y:S07]  /*7dd0*/  LDSM.16.M88.4 R12, [R220+0x6800] ;  /* 0x00680000dc0c783b */ /* 0x000eae0000000200 */
[C---:B---3--:R-:W-:Y:S08]  /*7de0*/  HMMA.16816.F32.BF16 R28, R172.reuse, R168, R28 ;  /* 0x000000a8ac1c723c */ /* 0x048ff0000004181c */
[----:B------:R-:W-:Y:S01]  /*7df0*/  HMMA.16816.F32.BF16 R24, R172, R170, R24 ;  /* 0x000000aaac18723c */ /* 0x000fe20000041818 */
[----:B------:R-:W3:Y:S01]  /*7e00*/  LDSM.16.M88.4 R168, [R233+0xf800] ;  /* 0x00f80000e9a8783b */ /* 0x000ee20000000200 */
[----:B------:R-:W-:-:S02]  /*7e10*/  FMUL.FTZ R0, R8, c[0x0][0x2ec] ;  /* 0x0000bb0008007a20 */ /* 0x000fc40000410000 */
[----:B------:R-:W-:-:S04]  /*7e20*/  FMUL.FTZ R167, R9, c[0x0][0x2ec] ;  /* 0x0000bb0009a77a20 */ /* 0x000fc80000410000 */
[----:B------:R-:W-:Y:S01]  /*7e30*/  HMMA.16816.F32.BF16 R176, R180, R198, R176 ;  /* 0x000000c6b4b0723c */ /* 0x000fe200000418b0 */
[----:B------:R-:W-:Y:S01]  /*7e40*/  FMUL.FTZ R4, R4, c[0x0][0x2ec] ;  /* 0x0000bb0004047a20 */ /* 0x000fe20000410000 */
[----:B------:R-:W4:Y:S01]  /*7e50*/  MUFU.TANH R167, R167 ;  /* 0x000000a700a77308 */ /* 0x000f220000002400 */
[----:B------:R-:W-:Y:S02]  /*7e60*/  FMUL.FTZ R5, R5, c[0x0][0x2ec] ;  /* 0x0000bb0005057a20 */ /* 0x000fe40000410000 */
[----:B------:R-:W-:Y:S02]  /*7e70*/  FMUL.FTZ R6, R6, c[0x0][0x2ec] ;  /* 0x0000bb0006067a20 */ /* 0x000fe40000410000 */
[----:B------:R-:W-:Y:S01]  /*7e80*/  FMUL.FTZ R199, R10, c[0x0][0x2ec] ;  /* 0x0000bb000ac77a20 */ /* 0x000fe20000410000 */
[----:B-1----:R-:W-:Y:S01]  /*7e90*/  HMMA.16816.F32.BF16 R20, R172, R32, R20 ;  /* 0x00000020ac14723c */ /* 0x002fe20000041814 */
[----:B------:R-:W-:Y:S01]  /*7ea0*/  FMUL.FTZ R197, R7, c[0x0][0x2ec] ;  /* 0x0000bb0007c57a20 */ /* 0x000fe20000410000 */
[----:B------:R-:W-:Y:S05]  /*7eb0*/  MUFU.TANH R33, R4 ;  /* 0x0000000400217308 */ /* 0x000fea0000002400 */
[----:B------:R-:W-:Y:S01]  /*7ec0*/  FMUL.FTZ R32, R11, c[0x0][0x2ec] ;  /* 0x0000bb000b207a20 */ /* 0x000fe20000410000 */
[C---:B--2---:R-:W-:Y:S01]  /*7ed0*/  HMMA.16816.F32.BF16 R28, R16.reuse, R12, R28 ;  /* 0x0000000c101c723c */ /* 0x044fe2000004181c */
[----:B------:R-:W1:Y:S01]  /*7ee0*/  LDSM.16.M88.4 R8, [R220+0x7000] ;  /* 0x00700000dc08783b */ /* 0x000e620000000200 */
[----:B------:R-:W-:Y:S06]  /*7ef0*/  MUFU.TANH R197, R197 ;  /* 0x000000c500c57308 */ /* 0x000fec0000002400 */
[----:B------:R-:W-:Y:S01]  /*7f00*/  HMMA.16816.F32.BF16 R24, R16, R14, R24 ;  /* 0x0000000e1018723c */ /* 0x000fe20000041818 */
[----:B------:R-:W2:Y:S01]  /*7f10*/  LDSM.16.M88.4 R12, [R208] ;  /* 0x00000000d00c783b */ /* 0x000ea20000000200 */
[----:B------:R-:W5:Y:S06]  /*7f20*/  MUFU.TANH R32, R32 ;  /* 0x0000002000207308 */ /* 0x000f6c0000002400 */
[----:B---3--:R-:W-:Y:S02]  /*7f30*/  HMMA.16816.F32.BF16 R188, R192, R168, R188 ;  /* 0x000000a8c0bc723c */ /* 0x008fe400000418bc */
[----:B------:R-:W-:Y:S06]  /*7f40*/  MUFU.TANH R199, R199 ;  /* 0x000000c700c77308 */ /* 0x000fec0000002400 */
[----:B------:R-:W-:Y:S01]  /*7f50*/  HMMA.16816.F32.BF16 R176, R172, R34, R176 ;  /* 0x00000022acb0723c */ /* 0x000fe200000418b0 */
[----:B------:R-:W-:Y:S01]  /*7f60*/  FMUL.FTZ R28, R28, c[0x0][0x2ec] ;  /* 0x0000bb001c1c7a20 */ /* 0x000fe20000410000 */
[----:B------:R-:W-:Y:S01]  /*7f70*/  MUFU.TANH R34, R5 ;  /* 0x0000000500227308 */ /* 0x000fe20000002400 */
[----:B------:R-:W-:-:S02]  /*7f80*/  FMUL.FTZ R29, R29, c[0x0][0x2ec] ;  /* 0x0000bb001d1d7a20 */ /* 0x000fc40000410000 */
[----:B------:R-:W-:Y:S02]  /*7f90*/  FMUL.FTZ R30, R30, c[0x0][0x2ec] ;  /* 0x0000bb001e1e7a20 */ /* 0x000fe40000410000 */
[----:B------:R-:W-:Y:S01]  /*7fa0*/  FMUL.FTZ R31, R31, c[0x0][0x2ec] ;  /* 0x0000bb001f1f7a20 */ /* 0x000fe20000410000 */
[----:B------:R-:W-:Y:S01]  /*7fb0*/  HMMA.16816.F32.BF16 R184, R192, R170, R184 ;  /* 0x000000aac0b8723c */ /* 0x000fe200000418b8 */
[----:B------:R-:W-:Y:S01]  /*7fc0*/  FMUL.FTZ R168, R27, c[0x0][0x2ec] ;  /* 0x0000bb001ba87a20 */ /* 0x000fe20000410000 */
[----:B------:R3:W3:Y:S06]  /*7fd0*/  MUFU.TANH R35, R6 ;  /* 0x0000000600237308 */ /* 0x0006ec0000002400 */
[----:B-1----:R-:W-:Y:S02]  /*7fe0*/  HMMA.16816.F32.BF16 R20, R16, R8, R20 ;  /* 0x000000081014723c */ /* 0x002fe40000041814 */
[----:B------:R-:W1:Y:S05]  /*7ff0*/  MUFU.TANH R28, R28 ;  /* 0x0000001c001c7308 */ /* 0x000e6a0000002400 */
[----:B------:R-:W-:Y:S01]  /*8000*/  FMUL.FTZ R9, R24, c[0x0][0x2ec] ;  /* 0x0000bb0018097a20 */ /* 0x000fe20000410000 */
[C---:B--2---:R-:W-:Y:S01]  /*8010*/  HMMA.16816.F32.BF16 R188, R180.reuse, R12, R188 ;  /* 0x0000000cb4bc723c */ /* 0x044fe200000418bc */
[----:B---3--:R-:W2:Y:S01]  /*8020*/  LDSM.16.M88.4 R4, [R227+0xf800] ;  /* 0x00f80000e304783b */ /* 0x008ea20000000200 */
[----:B------:R-:W-:Y:S01]  /*8030*/  FMUL.FTZ R8, R25, c[0x0][0x2ec] ;  /* 0x0000bb0019087a20 */ /* 0x000fe20000410000 */
[----:B------:R-:W3:Y:S04]  /*8040*/  MUFU.TANH R196, R29 ;  /* 0x0000001d00c47308 */ /* 0x000ee80000002400 */
[----:B------:R-:W-:Y:S01]  /*8050*/  FMUL.FTZ R12, R26, c[0x0][0x2ec] ;  /* 0x0000bb001a0c7a20 */ /* 0x000fe20000410000 */
[----:B------:R-:W-:Y:S01]  /*8060*/  HMMA.16816.F32.BF16 R184, R180, R14, R184 ;  /* 0x0000000eb4b8723c */ /* 0x000fe200000418b8 */
[----:B------:R-:W1:Y:S01]  /*8070*/  LDSM.16.M88.4 R24, [R220+0x7800] ;  /* 0x00780000dc18783b */ /* 0x000e620000000200 */
[----:B------:R-:W-:-:S04]  /*8080*/  DEPBAR.LE SB0, 0x0 ;  /* 0x000080000000791a */ /* 0x000fc80000000000 */
[----:B------:R-:W1:Y:S02]  /*8090*/  MUFU.TANH R30, R30 ;  /* 0x0000001e001e7308 */ /* 0x000e640000002400 */
[----:B------:R-:W-:Y:S01]  /*80a0*/  HMMA.16816.F32.BF16 R176, R16, R10, R176 ;  /* 0x0000000a10b0723c */ /* 0x000fe200000418b0 */
[----:B------:R-:W-:Y:S02]  /*80b0*/  FMUL.FTZ R13, R20, c[0x0][0x2ec] ;  /* 0x0000bb00140d7a20 */ /* 0x000fe40000410000 */
[----:B------:R-:W-:Y:S02]  /*80c0*/  FMUL.FTZ R23, R23, c[0x0][0x2ec] ;  /* 0x0000bb0017177a20 */ /* 0x000fe40000410000 */
[----:B------:R-:W-:Y:S01]  /*80d0*/  FMUL.FTZ R22, R22, c[0x0][0x2ec] ;  /* 0x0000bb0016167a20 */ /* 0x000fe20000410000 */
[----:B------:R-:W1:Y:S01]  /*80e0*/  MUFU.TANH R31, R31 ;  /* 0x0000001f001f7308 */ /* 0x000e620000002400 */
[----:B------:R-:W-:-:S07]  /*80f0*/  FMUL.FTZ R10, R21, c[0x0][0x2ec] ;  /* 0x0000bb00150a7a20 */ /* 0x000fce0000410000 */
[----:B------:R-:W1:Y:S08]  /*8100*/  MUFU.TANH R12, R12 ;  /* 0x0000000c000c7308 */ /* 0x000e700000002400 */
[----:B------:R-:W1:Y:S02]  /*8110*/  MUFU.TANH R9, R9 ;  /* 0x0000000900097308 */ /* 0x000e640000002400 */
[----:B------:R-:W-:Y:S01]  /*8120*/  FMUL.FTZ R176, R176, c[0x0][0x2ec] ;  /* 0x0000bb00b0b07a20 */ /* 0x000fe20000410000 */
[----:B--2---:R-:W-:Y:S01]  /*8130*/  HMMA.16816.F32.BF16 R188, R172, R4, R188 ;  /* 0x00000004acbc723c */ /* 0x004fe200000418bc */
[----:B------:R-:W-:-:S02]  /*8140*/  FMUL.FTZ R14, R179, c[0x0][0x2ec] ;  /* 0x0000bb00b30e7a20 */ /* 0x000fc40000410000 */
[----:B------:R-:W-:Y:S02]  /*8150*/  FMUL.FTZ R178, R178, c[0x0][0x2ec] ;  /* 0x0000bb00b2b27a20 */ /* 0x000fe40000410000 */
[----:B------:R-:W2:Y:S02]  /*8160*/  MUFU.TANH R8, R8 ;  /* 0x0000000800087308 */ /* 0x000ea40000002400 */
[----:B------:R-:W-:Y:S01]  /*8170*/  IMAD.U32 R4, RZ, RZ, UR27 ;  /* 0x0000001bff047e24 */ /* 0x000fe2000f8e00ff */
[----:B------:R-:W-:Y:S03]  /*8180*/  HMMA.16816.F32.BF16 R184, R172, R6, R184 ;  /* 0x00000006acb8723c */ /* 0x000fe600000418b8 */
[----:B------:R-:W-:Y:S02]  /*8190*/  IMAD R5, R4, 0x40, R165 ;  /* 0x0000004004057824 */ /* 0x000fe400078e02a5 */
[----:B------:R-:W2:Y:S01]  /*81a0*/  MUFU.TANH R13, R13 ;  /* 0x0000000d000d7308 */ /* 0x000ea20000002400 */
[----:B------:R-:W-:-:S02]  /*81b0*/  FMUL.FTZ R165, R177, c[0x0][0x2ec] ;  /* 0x0000bb00b1a57a20 */ /* 0x000fc40000410000 */
[C---:B------:R-:W-:Y:S02]  /*81c0*/  IADD3 R11, R5.reuse, 0x1, RZ ;  /* 0x00000001050b7810 */ /* 0x040fe40007ffe0ff */
[----:B------:R-:W-:Y:S02]  /*81d0*/  IADD3 R15, R5, 0x8, RZ ;  /* 0x00000008050f7810 */ /* 0x000fe40007ffe0ff */
[C---:B------:R-:W-:Y:S01]  /*81e0*/  ISETP.GE.AND P0, PT, R11.reuse, R166, PT ;  /* 0x000000a60b00720c */ /* 0x040fe20003f06270 */
[----:B------:R2:W-:Y:S01]  /*81f0*/  MUFU.TANH R198, R23 ;  /* 0x0000001700c67308 */ /* 0x0005e20000002400 */
[----:B------:R-:W-:Y:S02]  /*8200*/  ISETP.GE.AND P2, PT, R11, R2, PT ;  /* 0x000000020b00720c */ /* 0x000fe40003f46270 */
[----:B------:R-:W-:Y:S01]  /*8210*/  ISETP.GE.AND P1, PT, R15, R166, PT ;  /* 0x000000a60f00720c */ /* 0x000fe20003f26270 */
[----:B-1----:R-:W-:Y:S01]  /*8220*/  HMMA.16816.F32.BF16 R188, R16, R24, R188 ;  /* 0x0000001810bc723c */ /* 0x002fe200000418bc */
[----:B------:R-:W-:-:S02]  /*8230*/  IADD3 R21, R5, 0x9, RZ ;  /* 0x0000000905157810 */ /* 0x000fc40007ffe0ff */
[----:B----4-:R-:W-:Y:S01]  /*8240*/  FSEL R11, R167, -INF , !P0 ;  /* 0xff800000a70b7808 */ /* 0x010fe20004000000 */
[----:B------:R-:W1:Y:S01]  /*8250*/  MUFU.TANH R168, R168 ;  /* 0x000000a800a87308 */ /* 0x000e620000002400 */
[----:B------:R-:W-:Y:S02]  /*8260*/  ISETP.GE.AND P0, PT, R15, R2, PT ;  /* 0x000000020f00720c */ /* 0x000fe40003f06270 */
[----:B-----5:R-:W-:Y:S01]  /*8270*/  FSEL R32, R32, -INF , !P2 ;  /* 0xff80000020207808 */ /* 0x020fe20005000000 */
[----:B------:R-:W-:Y:S01]  /*8280*/  HMMA.16816.F32.BF16 R16, R16, R26, R184 ;  /* 0x0000001a1010723c */ /* 0x000fe200000418b8 */
[----:B------:R-:W-:Y:S02]  /*8290*/  FSEL R15, R33, -INF , !P1 ;  /* 0xff800000210f7808 */ /* 0x000fe40004800000 */
[C---:B------:R-:W-:Y:S01]  /*82a0*/  ISETP.GE.AND P2, PT, R21.reuse, R166, PT ;  /* 0x000000a61500720c */ /* 0x040fe20003f46270 */
[----:B------:R4:W5:Y:S01]  /*82b0*/  MUFU.TANH R204, R22 ;  /* 0x0000001600cc7308 */ /* 0x0009620000002400 */
[----:B------:R-:W-:-:S02]  /*82c0*/  ISETP.GE.AND P1, PT, R21, R2, PT ;  /* 0x000000021500720c */ /* 0x000fc40003f26270 */
[----:B------:R-:W-:Y:S02]  /*82d0*/  IADD3 R21, R5, 0x10, RZ ;  /* 0x0000001005157810 */ /* 0x000fe40007ffe0ff */
[----:B------:R-:W-:Y:S02]  /*82e0*/  FSEL R6, R35, -INF , !P0 ;  /* 0xff80000023067808 */ /* 0x000fe40004000000 */
[----:B------:R-:W-:Y:S01]  /*82f0*/  FSEL R7, R34, -INF , !P2 ;  /* 0xff80000022077808 */ /* 0x000fe20005000000 */
[----:B------:R-:W1:Y:S01]  /*8300*/  MUFU.TANH R167, R176 ;  /* 0x000000b000a77308 */ /* 0x000e620000002400 */
[C---:B------:R-:W-:Y:S02]  /*8310*/  ISETP.GE.AND P0, PT, R21.reuse, R166, PT ;  /* 0x000000a61500720c */ /* 0x040fe40003f06270 */
[----:B------:R-:W-:Y:S01]  /*8320*/  ISETP.GE.AND P2, PT, R21, R2, PT ;  /* 0x000000021500720c */ /* 0x000fe20003f46270 */
[----:B------:R-:W-:Y:S01]  /*8330*/  FMUL.FTZ R185, R189, c[0x0][0x2ec] ;  /* 0x0000bb00bdb97a20 */ /* 0x000fe20000410000 */
[----:B------:R-:W-:Y:S01]  /*8340*/  IADD3 R21, R5, 0x11, RZ ;  /* 0x0000001105157810 */ /* 0x000fe20007ffe0ff */
[----:B------:R-:W-:Y:S01]  /*8350*/  FMUL.FTZ R182, R190, c[0x0][0x2ec] ;  /* 0x0000bb00beb67a20 */ /* 0x000fe20000410000 */
[----:B------:R-:W-:Y:S01]  /*8360*/  FSEL R4, R197, -INF , !P1 ;  /* 0xff800000c5047808 */ /* 0x000fe20004800000 */
[----:B------:R-:W1:Y:S01]  /*8370*/  MUFU.TANH R14, R14 ;  /* 0x0000000e000e7308 */ /* 0x000e620000002400 */
[----:B------:R-:W-:Y:S01]  /*8380*/  ISETP.GE.AND P1, PT, R21, R166, PT ;  /* 0x000000a61500720c */ /* 0x000fe20003f26270 */
[----:B------:R-:W-:Y:S01]  /*8390*/  FMUL.FTZ R180, R191, c[0x0][0x2ec] ;  /* 0x0000bb00bfb47a20 */ /* 0x000fe20000410000 */
[----:B--2---:R-:W-:Y:S01]  /*83a0*/  IADD3 R23, R5, 0x18, RZ ;  /* 0x0000001805177810 */ /* 0x004fe20007ffe0ff */
[----:B------:R-:W-:Y:S01]  /*83b0*/  FMUL.FTZ R16, R16, c[0x0][0x2ec] ;  /* 0x0000bb0010107a20 */ /* 0x000fe20000410000 */
[----:B------:R-:W-:Y:S01]  /*83c0*/  FSEL R29, R28, -INF , !P0 ;  /* 0xff8000001c1d7808 */ /* 0x000fe20004000000 */
[----:B------:R-:W-:Y:S01]  /*83d0*/  FMUL.FTZ R17, R17, c[0x0][0x2ec] ;  /* 0x0000bb0011117a20 */ /* 0x000fe20000410000 */
[-C--:B------:R-:W-:Y:S01]  /*83e0*/  ISETP.GE.AND P0, PT, R21, R2.reuse, PT ;  /* 0x000000021500720c */ /* 0x080fe20003f06270 */
[----:B------:R-:W2:Y:S01]  /*83f0*/  MUFU.TANH R10, R10 ;  /* 0x0000000a000a7308 */ /* 0x000ea20000002400 */
[----:B---3--:R-:W-:Y:S01]  /*8400*/  FSEL R25, R196, -INF , !P1 ;  /* 0xff800000c4197808 */ /* 0x008fe20004800000 */
[----:B------:R-:W-:Y:S01]  /*8410*/  FMUL.FTZ R18, R18, c[0x0][0x2ec] ;  /* 0x0000bb0012127a20 */ /* 0x000fe20000410000 */
[----:B------:R-:W-:Y:S01]  /*8420*/  IADD3 R21, R5, 0x19, RZ ;  /* 0x0000001905157810 */ /* 0x000fe20007ffe0ff */
[----:B------:R-:W-:Y:S01]  /*8430*/  FMUL.FTZ R19, R19, c[0x0][0x2ec] ;  /* 0x0000bb0013137a20 */ /* 0x000fe20000410000 */
[----:B------:R-:W-:-:S02]  /*8440*/  ISETP.GE.AND P1, PT, R23, R2, PT ;  /* 0x000000021700720c */ /* 0x000fc40003f26270 */
[----:B------:R-:W-:Y:S01]  /*8450*/  FSEL R28, R30, -INF , !P2 ;  /* 0xff8000001e1c7808 */ /* 0x000fe20005000000 */
[----:B------:R-:W-:Y:S01]  /*8460*/  FMUL.FTZ R30, R188, c[0x0][0x2ec] ;  /* 0x0000bb00bc1e7a20 */ /* 0x000fe20000410000 */
[----:B------:R-:W-:Y:S01]  /*8470*/  IADD3 R27, R5, 0x20, RZ ;  /* 0x00000020051b7810 */ /* 0x000fe20007ffe0ff */
[----:B------:R-:W3:Y:S01]  /*8480*/  MUFU.TANH R185, R185 ;  /* 0x000000b900b97308 */ /* 0x000ee20000002400 */
[-C--:B------:R-:W-:Y:S02]  /*8490*/  ISETP.GE.AND P2, PT, R23, R166.reuse, PT ;  /* 0x000000a61700720c */ /* 0x080fe40003f46270 */
[----:B----4-:R-:W-:Y:S02]  /*84a0*/  FSEL R22, R31, -INF , !P0 ;  /* 0xff8000001f167808 */ /* 0x010fe40004000000 */
[-C--:B------:R-:W-:Y:S02]  /*84b0*/  ISETP.GE.AND P0, PT, R21, R166.reuse, PT ;  /* 0x000000a61500720c */ /* 0x080fe40003f06270 */
[----:B------:R-:W-:Y:S01]  /*84c0*/  FSEL R24, R12, -INF , !P1 ;  /* 0xff8000000c187808 */ /* 0x000fe20004800000 */
[----:B------:R-:W-:Y:S01]  /*84d0*/  MUFU.TANH R165, R165 ;  /* 0x000000a500a57308 */ /* 0x000fe20000002400 */
[----:B------:R-:W-:-:S02]  /*84e0*/  ISETP.GE.AND P1, PT, R27, R166, PT ;  /* 0x000000a61b00720c */ /* 0x000fc40003f26270 */
[----:B------:R-:W-:Y:S02]  /*84f0*/  FSEL R23, R9, -INF , !P2 ;  /* 0xff80000009177808 */ /* 0x000fe40005000000 */
[-C--:B------:R-:W-:Y:S02]  /*8500*/  ISETP.GE.AND P2, PT, R21, R2.reuse, PT ;  /* 0x000000021500720c */ /* 0x080fe40003f46270 */
[----:B------:R-:W-:Y:S01]  /*8510*/  FSEL R21, R8, -INF , !P0 ;  /* 0xff80000008157808 */ /* 0x000fe20004000000 */
[----:B------:R-:W4:Y:S01]  /*8520*/  MUFU.TANH R194, R178 ;  /* 0x000000b200c27308 */ /* 0x000f220000002400 */
[----:B------:R-:W-:Y:S02]  /*8530*/  ISETP.GE.AND P0, PT, R27, R2, PT ;  /* 0x000000021b00720c */ /* 0x000fe40003f06270 */
[----:B------:R-:W-:Y:S02]  /*8540*/  FSEL R33, R13, -INF , !P1 ;  /* 0xff8000000d217808 */ /* 0x000fe40004800000 */
[----:B------:R-:W-:-:S02]  /*8550*/  IADD3 R9, R5, 0x21, RZ ;  /* 0x0000002105097810 */ /* 0x000fc40007ffe0ff */
[----:B------:R-:W-:Y:S01]  /*8560*/  IADD3 R13, R5, 0x28, RZ ;  /* 0x00000028050d7810 */ /* 0x000fe20007ffe0ff */
[----:B------:R-:W2:Y:S01]  /*8570*/  MUFU.TANH R30, R30 ;  /* 0x0000001e001e7308 */ /* 0x000ea20000002400 */
[----:B-1----:R-:W-:Y:S02]  /*8580*/  FSEL R20, R168, -INF , !P2 ;  /* 0xff800000a8147808 */ /* 0x002fe40005000000 */
[----:B-----5:R-:W-:Y:S02]  /*8590*/  FSEL R204, R204, -INF , !P0 ;  /* 0xff800000cccc7808 */ /* 0x020fe40004000000 */
[C---:B------:R-:W-:Y:S02]  /*85a0*/  ISETP.GE.AND P2, PT, R9.reuse, R166, PT ;  /* 0x000000a60900720c */ /* 0x040fe40003f46270 */
[----:B------:R-:W-:Y:S01]  /*85b0*/  ISETP.GE.AND P1, PT, R9, R2, PT ;  /* 0x000000020900720c */ /* 0x000fe20003f26270 */
[----:B------:R-:W1:Y:S01]  /*85c0*/  MUFU.TANH R182, R182 ;  /* 0x000000b600b67308 */ /* 0x000e620000002400 */
[----:B------:R-:W-:-:S02]  /*85d0*/  ISETP.GE.AND P0, PT, R13, R166, PT ;  /* 0x000000a60d00720c */ /* 0x000fc40003f06270 */
[----:B------:R-:W-:Y:S02]  /*85e0*/  IADD3 R9, R5, 0x29, RZ ;  /* 0x0000002905097810 */ /* 0x000fe40007ffe0ff */
[----:B------:R-:W-:Y:S02]  /*85f0*/  FSEL R198, R198, -INF , !P1 ;  /* 0xff800000c6c67808 */ /* 0x000fe40004800000 */
[----:B------:R-:W-:Y:S01]  /*8600*/  FSEL R167, R167, -INF , !P0 ;  /* 0xff800000a7a77808 */ /* 0x000fe20004000000 */
[----:B------:R-:W-:Y:S01]  /*8610*/  MUFU.TANH R0, R0 ;  /* 0x0000000000007308 */ /* 0x000fe20000002400 */
[C---:B------:R-:W-:Y:S02]  /*8620*/  ISETP.GE.AND P1, PT, R9.reuse, R166, PT ;  /* 0x000000a60900720c */ /* 0x040fe40003f26270 */
[----:B------:R-:W-:Y:S02]  /*8630*/  ISETP.GE.AND P0, PT, R9, R2, PT ;  /* 0x000000020900720c */ /* 0x000fe40003f06270 */
[----:B------:R-:W-:-:S02]  /*8640*/  IADD3 R9, R5, 0x31, RZ ;  /* 0x0000003105097810 */ /* 0x000fc40007ffe0ff */
[----:B------:R-:W-:Y:S01]  /*8650*/  FSEL R196, R14, -INF , !P0 ;  /* 0xff8000000ec47808 */ /* 0x000fe20004000000 */
[----:B------:R-:W5:Y:S01]  /*8660*/  MUFU.TANH R180, R180 ;  /* 0x000000b400b47308 */ /* 0x000f620000002400 */
[----:B--2---:R-:W-:Y:S01]  /*8670*/  FSEL R197, R10, -INF , !P2 ;  /* 0xff8000000ac57808 */ /* 0x004fe20005000000 */
[----:B------:R-:W-:Y:S01]  /*8680*/  BAR.SYNC.DEFER_BLOCKING 0x0 ;  /* 0x0000000000007b1d */ /* 0x000fe20000010000 */
[----:B------:R-:W-:Y:S02]  /*8690*/  ISETP.GE.AND P0, PT, R9, R166, PT ;  /* 0x000000a60900720c */ /* 0x000fe40003f06270 */
[----:B------:R-:W-:Y:S02]  /*86a0*/  ISETP.GE.AND P2, PT, R13, R2, PT ;  /* 0x000000020d00720c */ /* 0x000fe40003f46270 */
[----:B------:R-:W-:Y:S01]  /*86b0*/  IADD3 R13, R5, 0x30, RZ ;  /* 0x00000030050d7810 */ /* 0x000fe20007ffe0ff */
[----:B------:R-:W2:Y:S01]  /*86c0*/  MUFU.TANH R183, R16 ;  /* 0x0000001000b77308 */ /* 0x000ea20000002400 */
[----:B---3--:R-:W-:-:S02]  /*86d0*/  FSEL R185, R185, -INF , !P0 ;  /* 0xff800000b9b97808 */ /* 0x008fc40004000000 */
[----:B----4-:R-:W-:Y:S02]  /*86e0*/  FSEL R194, R194, -INF , !P2 ;  /* 0xff800000c2c27808 */ /* 0x010fe40005000000 */
[----:B------:R-:W-:Y:S02]  /*86f0*/  FSEL R165, R165, -INF , !P1 ;  /* 0xff800000a5a57808 */ /* 0x000fe40004800000 */
[----:B------:R-:W-:Y:S01]  /*8700*/  ISETP.GE.AND P0, PT, R5, R2, PT ;  /* 0x000000020500720c */ /* 0x000fe20003f06270 */
[----:B------:R-:W3:Y:S01]  /*8710*/  MUFU.TANH R181, R17 ;  /* 0x0000001100b57308 */ /* 0x000ee20000002400 */
[C---:B------:R-:W-:Y:S02]  /*8720*/  ISETP.GE.AND P2, PT, R13.reuse, R166, PT ;  /* 0x000000a60d00720c */ /* 0x040fe40003f46270 */
[----:B------:R-:W-:Y:S02]  /*8730*/  ISETP.GE.AND P1, PT, R13, R2, PT ;  /* 0x000000020d00720c */ /* 0x000fe40003f26270 */
[----:B------:R-:W-:-:S02]  /*8740*/  FSEL R8, R199, -INF , !P0 ;  /* 0xff800000c7087808 */ /* 0x000fc40004000000 */
[----:B------:R-:W-:Y:S01]  /*8750*/  FSEL R187, R30, -INF , !P2 ;  /* 0xff8000001ebb7808 */ /* 0x000fe20005000000 */
[----:B------:R-:W4:Y:S01]  /*8760*/  MUFU.TANH R178, R18 ;  /* 0x0000001200b27308 */ /* 0x000f220000002400 */
[----:B-1----:R-:W-:Y:S02]  /*8770*/  FSEL R182, R182, -INF , !P1 ;  /* 0xff800000b6b67808 */ /* 0x002fe40004800000 */
[----:B------:R-:W-:Y:S02]  /*8780*/  PLOP3.LUT P0, PT, PT, PT, UP0, 0x80, 0x0 ;  /* 0x000000000000781c */ /* 0x000fe40003f0f008 */
[----:B------:R-:W-:Y:S02]  /*8790*/  ISETP.GE.AND P2, PT, R9, R2, PT ;  /* 0x000000020900720c */ /* 0x000fe40003f46270 */
[C---:B------:R-:W-:Y:S01]  /*87a0*/  ISETP.GE.AND P1, PT, R5.reuse, R166, PT ;  /* 0x000000a60500720c */ /* 0x040fe20003f26270 */
[----:B------:R-:W1:Y:S01]  /*87b0*/  MUFU.TANH R177, R19 ;  /* 0x0000001300b17308 */ /* 0x000e620000002400 */
[----:B------:R-:W-:-:S02]  /*87c0*/  IADD3 R13, R5, 0x38, RZ ;  /* 0x00000038050d7810 */ /* 0x000fc40007ffe0ff */
[----:B------:R-:W-:Y:S02]  /*87d0*/  IADD3 R9, R5, 0x39, RZ ;  /* 0x0000003905097810 */ /* 0x000fe40007ffe0ff */
[----:B-----5:R-:W-:Y:S02]  /*87e0*/  FSEL R180, R180, -INF , !P2 ;  /* 0xff800000b4b47808 */ /* 0x020fe40005000000 */
[----:B------:R-:W-:Y:S02]  /*87f0*/  FSEL R5, R0, -INF , !P1 ;  /* 0xff80000000057808 */ /* 0x000fe40004800000 */
[-C--:B------:R-:W-:Y:S02]  /*8800*/  ISETP.GE.AND P2, PT, R13, R166.reuse, PT ;  /* 0x000000a60d00720c */ /* 0x080fe40003f46270 */
[----:B------:R-:W-:Y:S02]  /*8810*/  ISETP.GE.AND P1, PT, R9, R166, PT ;  /* 0x000000a60900720c */ /* 0x000fe40003f26270 */
[----:B--2---:R-:W-:-:S02]  /*8820*/  FSEL R183, R183, -INF , !P2 ;  /* 0xff800000b7b77808 */ /* 0x004fc40005000000 */
[----:B---3--:R-:W-:Y:S02]  /*8830*/  FSEL R181, R181, -INF , !P1 ;  /* 0xff800000b5b57808 */ /* 0x008fe40004800000 */
[-C--:B------:R-:W-:Y:S02]  /*8840*/  ISETP.GE.AND P2, PT, R13, R2.reuse, PT ;  /* 0x000000020d00720c */ /* 0x080fe40003f46270 */
[----:B------:R-:W-:Y:S02]  /*8850*/  ISETP.GE.AND P1, PT, R9, R2, PT ;  /* 0x000000020900720c */ /* 0x000fe40003f26270 */
[----:B----4-:R-:W-:Y:S02]  /*8860*/  FSEL R178, R178, -INF , !P2 ;  /* 0xff800000b2b27808 */ /* 0x010fe40005000000 */
[----:B-1----:R-:W-:Y:S01]  /*8870*/  FSEL R177, R177, -INF , !P1 ;  /* 0xff800000b1b17808 */ /* 0x002fe20004800000 */
        /* <DEDUP_REMOVED lines=78> */
[C---:B------:R-:W-:Y:S02]  /*8d60*/  IADD3 R0, P2, R9.reuse, UR11, RZ ;  /* 0x0000000b09007c10 */ /* 0x040fe4000ff5e0ff */
[C---:B--2---:R-:W-:Y:S01]  /*8d70*/  @!P5 LEA R18, P1, R9.reuse, c[0x0][0x168], 0x1 ;  /* 0x00005a000912da11 */ /* 0x044fe200078208ff */
[----:B------:R1:W-:Y:S03]  /*8d80*/  @P6 STS.128 [R235+0x9000], RZ ;  /* 0x009000ffeb006388 */ /* 0x0003e60000000c00 */
[C---:B------:R-:W-:Y:S01]  /*8d90*/  @!P5 LEA.HI.X R19, R9.reuse, c[0x0][0x16c], R2, 0x1, P1 ;  /* 0x00005b000913da11 */ /* 0x040fe200008f0c02 */
[----:B------:R-:W-:Y:S01]  /*8da0*/  @!PT LDS RZ, [RZ] ;  /* 0x00000000fffff984 */ /* 0x000fe20000000800 */
[----:B------:R-:W-:Y:S01]  /*8db0*/  @!PT LDS RZ, [RZ] ;  /* 0x00000000fffff984 */ /* 0x000fe20000000800 */
[----:B------:R-:W-:Y:S01]  /*8dc0*/  @!PT LDS RZ, [RZ] ;  /* 0x00000000fffff984 */ /* 0x000fe20000000800 */
[----:B------:R1:W-:Y:S01]  /*8dd0*/  @!P6 LDGSTS.E.BYPASS.LTC128B.128 [R235+0x9000], [R26.64] ;  /* 0x090000001aebefae */ /* 0x0003e2000b901d50 */
[----:B------:R-:W-:-:S03]  /*8de0*/  @!P3 LEA R12, P1, R9, c[0x0][0x168], 0x1 ;  /* 0x00005a00090cba11 */ /* 0x000fc600078208ff */
[----:B------:R1:W-:Y:S01]  /*8df0*/  @P5 STS.128 [R235+0xb000], RZ ;  /* 0x00b000ffeb005388 */ /* 0x0003e20000000c00 */
[----:B------:R-:W-:Y:S02]  /*8e00*/  @!P3 LEA.HI.X R13, R9, c[0x0][0x16c], R2, 0x1, P1 ;  /* 0x00005b00090dba11 */ /* 0x000fe400008f0c02 */
[----:B------:R-:W-:Y:S01]  /*8e10*/  IADD3.X R9, R2, UR19, RZ, P2, !PT ;  /* 0x0000001302097c10 */ /* 0x000fe200097fe4ff */
[----:B------:R-:W-:Y:S01]  /*8e20*/  @!PT LDS RZ, [RZ] ;  /* 0x00000000fffff984 */ /* 0x000fe20000000800 */
[----:B------:R-:W-:Y:S01]  /*8e30*/  @!PT LDS RZ, [RZ] ;  /* 0x00000000fffff984 */ /* 0x000fe20000000800 */
[----:B------:R-:W-:Y:S01]  /*8e40*/  @!PT LDS RZ, [RZ] ;  /* 0x00000000fffff984 */ /* 0x000fe20000000800 */
[----:B------:R1:W-:Y:S01]  /*8e50*/  @!P5 LDGSTS.E.BYPASS.LTC128B.128 [R235+0xb000], [R18.64+0x80] ;  /* 0x0b00008012ebdfae */ /* 0x0003e2000b901d50 */
[C---:B---3--:R-:W-:Y:S02]  /*8e60*/  @!P5 LEA R168, P2, R0.reuse, c[0x0][0x168], 0x1 ;  /* 0x00005a0000a8da11 */ /* 0x048fe400078408ff */
        /* <DEDUP_REMOVED lines=38> */
.L_x_552:
[----:B------:R-:W-:Y:S05]  /*90d0*/  BSYNC B0 ;  /* 0x0000000000007941 */ /* 0x000fea0003800000 */
.L_x_551:
[----:B------:R-:W0:Y:S02]  /*90e0*/  LDGDEPBAR ;  /* 0x00000000000079af */ /* 0x000e240000000000 */
.L_x_550:
[----:B-1----:R-:W-:Y:S01]  /*90f0*/  FMNMX.FTZ R12, R164, R5, !PT ;  /* 0x00000005a40c7209 */ /* 0x002fe20007810000 */
[----:B------:R-:W-:Y:S01]  /*9100*/  LDSM.16.MT88.4 R16, [R228+0x10000] ;  /* 0x01000000e410783b */ /* 0x000fe20000004200 */
[----:B------:R-:W-:Y:S01]  /*9110*/  FMNMX.FTZ R9, R3, R8, !PT ;  /* 0x0000000803097209 */ /* 0x000fe20007810000 */
[----:B------:R-:W-:Y:S01]  /*9120*/  @UP0 UIADD3 UR8, UR8, -0x3, URZ ;  /* 0xfffffffd08080890 */ /* 0x000fe2000fffe03f */
        /* <DEDUP_REMOVED lines=39> */
[----:B------:R-:W-:Y:S02]  /*93a0*/  FSETP.NEU.FTZ.AND P2, PT, R2, -INF , PT ;  /* 0xff8000000200780b */ /* 0x000fe40003f5d000 */
[C---:B------:R-:W-:Y:S01]  /*93b0*/  FSETP.NEU.FTZ.AND P1, PT, R0.reuse, -INF , PT ;  /* 0xff8000000000780b */ /* 0x040fe20003f3d000 */
[----:B------:R-:W-:Y:S01]  /*93c0*/  FMUL.FTZ R179, R0, c[0x0][0x23c] ;  /* 0x00008f0000b37a20 */ /* 0x000fe20000410000 */
[----:B------:R-:W-:-:S04]  /*93d0*/  FSEL R184, R184, RZ, P2 ;  /* 0x000000ffb8b87208 */ /* 0x000fc80001000000 */
[----:B------:R-:W-:Y:S01]  /*93e0*/  FSEL R179, R179, RZ, P1 ;  /* 0x000000ffb3b37208 */ /* 0x000fe20000800000 */
[--C-:B------:R-:W-:Y:S01]  /*93f0*/  FFMA.FTZ R174, R5, c[0x0][0x23c], -R184.reuse ;  /* 0x00008f0005ae7a23 */ /* 0x100fe200000108b8 */
[----:B------:R-:W-:Y:S01]  /*9400*/  FSEL R5, R2, RZ, P2 ;  /* 0x000000ff02057208 */ /* 0x000fe20001000000 */
[----:B------:R-:W-:Y:S02]  /*9410*/  FFMA.FTZ R173, R11, c[0x0][0x23c], -R184 ;  /* 0x00008f000bad7a23 */ /* 0x000fe400000108b8 */
[--C-:B------:R-:W-:Y:S01]  /*9420*/  FFMA.FTZ R175, R4, c[0x0][0x23c], -R179.reuse ;  /* 0x00008f0004af7a23 */ /* 0x100fe200000108b3 */
[----:B------:R-:W-:Y:S01]  /*9430*/  FSEL R4, R0, RZ, P1 ;  /* 0x000000ff00047208 */ /* 0x000fe20000800000 */
[----:B------:R-:W-:Y:S01]  /*9440*/  FFMA.FTZ R170, R8, c[0x0][0x23c], -R179 ;  /* 0x00008f0008aa7a23 */ /* 0x000fe200000108b3 */
[----:B------:R-:W-:Y:S01]  /*9450*/  MUFU.EX2 R174, R174 ;  /* 0x000000ae00ae7308 */ /* 0x000fe20000000800 */
[----:B------:R-:W-:Y:S01]  /*9460*/  FADD.FTZ R5, R164, -R5 ;  /* 0x80000005a4057221 */ /* 0x000fe20000010000 */
[----:B------:R-:W1:Y:S01]  /*9470*/  LDSM.16.MT88.4 R8, [R225+0x10000] ;  /* 0x01000000e108783b */ /* 0x000e620000004200 */
[----:B------:R-:W-:-:S02]  /*9480*/  FADD.FTZ R4, R3, -R4 ;  /* 0x8000000403047221 */ /* 0x000fc40000010000 */
[--C-:B------:R-:W-:Y:S02]  /*9490*/  FFMA.FTZ R172, R15, c[0x0][0x23c], -R184.reuse ;  /* 0x00008f000fac7a23 */ /* 0x100fe400000108b8 */
[--C-:B------:R-:W-:Y:S01]  /*94a0*/  FFMA.FTZ R171, R7, c[0x0][0x23c], -R184.reuse ;  /* 0x00008f0007ab7a23 */ /* 0x100fe200000108b8 */
[----:B------:R-:W2:Y:S01]  /*94b0*/  MUFU.EX2 R173, R173 ;  /* 0x000000ad00ad7308 */ /* 0x000ea20000000800 */
[--C-:B------:R-:W-:Y:S01]  /*94c0*/  FFMA.FTZ R169, R32, c[0x0][0x23c], -R179.reuse ;  /* 0x00008f0020a97a23 */ /* 0x100fe200000108b3 */
[----:B------:R-:W3:Y:S01]  /*94d0*/  LDSM.16.MT88.4 R12, [R226+0x10000] ;  /* 0x01000000e20c783b */ /* 0x000ee20000004200 */
        /* <DEDUP_REMOVED lines=8> */
[----:B------:R-:W4:Y:S01]  /*9560*/  MUFU.EX2 R171, R171 ;  /* 0x000000ab00ab7308 */ /* 0x000f220000000800 */
[----:B--2---:R-:W-:Y:S01]  /*9570*/  F2FP.BF16.PACK_AB R4, R173, R174 ;  /* 0x000000aead04723e */ /* 0x004fe200000010ff */
[--C-:B------:R-:W-:Y:S02]  /*9580*/  FFMA.FTZ R193, R28, c[0x0][0x23c], -R179.reuse ;  /* 0x00008f001cc17a23 */ /* 0x100fe400000108b3 */
[--C-:B------:R-:W-:Y:S01]  /*9590*/  FFMA.FTZ R190, R22, c[0x0][0x23c], -R179.reuse ;  /* 0x00008f0016be7a23 */ /* 0x100fe200000108b3 */
[----:B------:R-:W-:Y:S01]  /*95a0*/  LDSM.16.MT88.4 R28, [R225+0x10800] ;  /* 0x01080000e11c783b */ /* 0x000fe20000004200 */
[----:B------:R-:W-:-:S02]  /*95b0*/  FFMA.FTZ R192, R24, c[0x0][0x23c], -R179 ;  /* 0x00008f0018c07a23 */ /* 0x000fc400000108b3 */
[----:B------:R-:W-:Y:S01]  /*95c0*/  MUFU.EX2 R170, R170 ;  /* 0x000000aa00aa7308 */ /* 0x000fe20000000800 */
[----:B------:R-:W-:Y:S01]  /*95d0*/  FFMA.FTZ R195, R20, c[0x0][0x23c], -R179 ;  /* 0x00008f0014c37a23 */ /* 0x000fe200000108b3 */
[----:B------:R-:W-:Y:S01]  /*95e0*/  LDSM.16.MT88.4 R24, [R224+0x10800] ;  /* 0x01080000e018783b */ /* 0x000fe20000004200 */
[--C-:B------:R-:W-:Y:S02]  /*95f0*/  FFMA.FTZ R199, R33, c[0x0][0x23c], -R184.reuse ;  /* 0x00008f0021c77a23 */ /* 0x100fe400000108b8 */
[--C-:B------:R-:W-:Y:S01]  /*9600*/  FFMA.FTZ R206, R197, c[0x0][0x23c], -R184.reuse ;  /* 0x00008f00c5ce7a23 */ /* 0x100fe200000108b8 */
[----:B------:R-:W-:Y:S01]  /*9610*/  LDSM.16.MT88.4 R20, [R228+0x12800] ;  /* 0x01280000e414783b */ /* 0x000fe20000004200 */
[--C-:B------:R-:W-:Y:S01]  /*9620*/  FFMA.FTZ R197, R167, c[0x0][0x23c], -R184.reuse ;  /* 0x00008f00a7c57a23 */ /* 0x100fe200000108b8 */
[----:B------:R-:W2:Y:S01]  /*9630*/  MUFU.EX2 R169, R169 ;  /* 0x000000a900a97308 */ /* 0x000ea20000000800 */
[----:B----4-:R-:W-:Y:S01]  /*9640*/  F2FP.BF16.PACK_AB R6, R171, R172 ;  /* 0x000000acab06723e */ /* 0x010fe200000010ff */
[----:B------:R-:W-:Y:S01]  /*9650*/  LDSM.16.MT88.4 R32, [R224+0x16800] ;  /* 0x01680000e020783b */ /* 0x000fe20000004200 */
[----:B------:R-:W-:-:S02]  /*9660*/  FFMA.FTZ R246, R165, c[0x0][0x23c], -R184 ;  /* 0x00008f00a5f67a23 */ /* 0x000fc400000108b8 */
[--C-:B------:R-:W-:Y:S01]  /*9670*/  FFMA.FTZ R204, R204, c[0x0][0x23c], -R179.reuse ;  /* 0x00008f00cccc7a23 */ /* 0x100fe200000108b3 */
[----:B------:R-:W-:Y:S01]  /*9680*/  LDSM.16.MT88.4 R164, [R228+0x11000] ;  /* 0x01100000e4a4783b */ /* 0x000fe20000004200 */
[--C-:B------:R-:W-:Y:S01]  /*9690*/  FFMA.FTZ R205, R198, c[0x0][0x23c], -R179.reuse ;  /* 0x00008f00c6cd7a23 */ /* 0x100fe200000108b3 */
[----:B------:R-:W-:Y:S01]  /*96a0*/  MUFU.EX2 R168, R168 ;  /* 0x000000a800a87308 */ /* 0x000fe20000000800 */
[--C-:B------:R-:W-:Y:S02]  /*96b0*/  FFMA.FTZ R194, R194, c[0x0][0x23c], -R179.reuse ;  /* 0x00008f00c2c27a23 */ /* 0x100fe400000108b3 */
[--C-:B------:R-:W-:Y:S02]  /*96c0*/  FFMA.FTZ R207, R196, c[0x0][0x23c], -R179.reuse ;  /* 0x00008f00c4cf7a23 */ /* 0x100fe400000108b3 */
[--C-:B------:R-:W-:Y:S02]  /*96d0*/  FFMA.FTZ R180, R180, c[0x0][0x23c], -R179.reuse ;  /* 0x00008f00b4b47a23 */ /* 0x100fe400000108b3 */
[--C-:B------:R-:W-:Y:S01]  /*96e0*/  FFMA.FTZ R178, R178, c[0x0][0x23c], -R179.reuse ;  /* 0x00008f00b2b27a23 */ /* 0x100fe200000108b3 */
[----:B------:R-:W4:Y:S01]  /*96f0*/  MUFU.EX2 R175, R175 ;  /* 0x000000af00af7308 */ /* 0x000f220000000800 */
[----:B--2---:R-:W-:Y:S01]  /*9700*/  F2FP.BF16.PACK_AB R5, R169, R170 ;  /* 0x000000aaa905723e */ /* 0x004fe200000010ff */
[----:B------:R-:W-:-:S06]  /*9710*/  FFMA.FTZ R177, R177, c[0x0][0x23c], -R179 ;  /* 0x00008f00b1b17a23 */ /* 0x000fcc00000108b3 */
[----:B------:R-:W2:Y:S08]  /*9720*/  MUFU.EX2 R176, R176 ;  /* 0x000000b000b07308 */ /* 0x000eb00000000800 */
[----:B------:R-:W5:Y:S01]  /*9730*/  MUFU.EX2 R3, R3 ;  /* 0x0000000300037308 */ /* 0x000f620000000800 */
[----:B----4-:R-:W-:Y:S01]  /*9740*/  F2FP.BF16.PACK_AB R7, R175, R168 ;  /* 0x000000a8af07723e */ /* 0x010fe200000010ff */
[----:B--2---:R-:W-:-:S06]  /*9750*/  FMUL.FTZ R160, R160, R176 ;  /* 0x000000b0a0a07220 */ /* 0x004fcc0000410000 */
[----:B------:R-:W-:Y:S01]  /*9760*/  MUFU.EX2 R186, R186 ;  /* 0x000000ba00ba7308 */ /* 0x000fe20000000800 */
[-C--:B------:R-:W-:Y:S02]  /*9770*/  FMUL.FTZ R161, R161, R176.reuse ;  /* 0x000000b0a1a17220 */ /* 0x080fe40000410000 */
[-C--:B------:R-:W-:Y:S02]  /*9780*/  FMUL.FTZ R156, R156, R176.reuse ;  /* 0x000000b09c9c7220 */ /* 0x080fe40000410000 */
[----:B------:R-:W-:Y:S02]  /*9790*/  FMUL.FTZ R157, R157, R176 ;  /* 0x000000b09d9d7220 */ /* 0x000fe40000410000 */
[-C--:B-----5:R-:W-:Y:S01]  /*97a0*/  FMUL.FTZ R162, R162, R3.reuse ;  /* 0x00000003a2a27220 */ /* 0x0a0fe20000410000 */
[----:B------:R-:W2:Y:S01]  /*97b0*/  MUFU.EX2 R189, R189 ;  /* 0x000000bd00bd7308 */ /* 0x000ea20000000800 */
        /* <DEDUP_REMOVED lines=16> */
[C---:B-1----:R-:W-:Y:S01]  /*98c0*/  HMMA.16816.F32.BF16 R144, R4.reuse, R8, R144 ;  /* 0x000000080490723c */ /* 0x042fe20000041890 */
[-C--:B------:R-:W-:Y:S02]  /*98d0*/  FMUL.FTZ R152, R152, R176.reuse ;  /* 0x000000b098987220 */ /* 0x080fe40000410000 */
[-C--:B------:R-:W-:Y:S01]  /*98e0*/  FMUL.FTZ R153, R153, R176.reuse ;  /* 0x000000b099997220 */ /* 0x080fe20000410000 */
[----:B------:R-:W-:Y:S01]  /*98f0*/  MUFU.EX2 R193, R193 ;  /* 0x000000c100c17308 */ /* 0x000fe20000000800 */
[-C--:B------:R-:W-:Y:S02]  /*9900*/  FMUL.FTZ R154, R154, R3.reuse ;  /* 0x000000039a9a7220 */ /* 0x080fe40000410000 */
[----:B------:R-:W-:Y:S01]  /*9910*/  FMUL.FTZ R155, R155, R3 ;  /* 0x000000039b9b7220 */ /* 0x000fe20000410000 */
[----:B------:R-:W-:Y:S01]  /*9920*/  HMMA.16816.F32.BF16 R140, R4, R10, R140 ;  /* 0x0000000a048c723c */ /* 0x000fe2000004188c */
[----:B------:R-:W1:Y:S01]  /*9930*/  LDSM.16.MT88.4 R8, [R226+0x12000] ;  /* 0x01200000e208783b */ /* 0x000e620000004200 */
[----:B------:R-:W-:-:S02]  /*9940*/  FMUL.FTZ R148, R148, R176 ;  /* 0x000000b094947220 */ /* 0x000fc40000410000 */
[-C--:B------:R-:W-:Y:S01]  /*9950*/  FMUL.FTZ R149, R149, R176.reuse ;  /* 0x000000b095957220 */ /* 0x080fe20000410000 */
[----:B------:R-:W5:Y:S01]  /*9960*/  MUFU.EX2 R190, R190 ;  /* 0x000000be00be7308 */ /* 0x000f620000000800 */
[-C--:B------:R-:W-:Y:S02]  /*9970*/  FMUL.FTZ R150, R150, R3.reuse ;  /* 0x0000000396967220 */ /* 0x080fe40000410000 */
[-C--:B------:R-:W-:Y:S01]  /*9980*/  FMUL.FTZ R151, R151, R3.reuse ;  /* 0x0000000397977220 */ /* 0x080fe20000410000 */
[----:B---3--:R-:W-:Y:S01]  /*9990*/  HMMA.16816.F32.BF16 R152, R4, R12, R152 ;  /* 0x0000000c0498723c */ /* 0x008fe20000041898 */
[-C--:B------:R-:W-:Y:S02]  /*99a0*/  FMUL.FTZ R136, R136, R176.reuse ;  /* 0x000000b088887220 */ /* 0x080fe40000410000 */
[----:B------:R-:W-:Y:S01]  /*99b0*/  FMUL.FTZ R137, R137, R176 ;  /* 0x000000b089897220 */ /* 0x000fe20000410000 */
[----:B------:R-:W-:Y:S01]  /*99c0*/  MUFU.EX2 R192, R192 ;  /* 0x000000c000c07308 */ /* 0x000fe20000000800 */
        /* <DEDUP_REMOVED lines=9> */
[----:B----4-:R-:W-:Y:S01]  /*9a60*/  HMMA.16816.F32.BF16 R136, R4, R16, R136 ;  /* 0x000000100488723c */ /* 0x010fe20000041888 */
[----:B------:R-:W-:-:S02]  /*9a70*/  FMUL.FTZ R44, R44, R176 ;  /* 0x000000b02c2c7220 */ /* 0x000fc40000410000 */
[-C--:B------:R-:W-:Y:S01]  /*9a80*/  FMUL.FTZ R45, R45, R176.reuse ;  /* 0x000000b02d2d7220 */ /* 0x080fe20000410000 */
[----:B------:R-:W-:Y:S01]  /*9a90*/  MUFU.EX2 R199, R199 ;  /* 0x000000c700c77308 */ /* 0x000fe20000000800 */
[-C--:B------:R-:W-:Y:S02]  /*9aa0*/  FMUL.FTZ R46, R46, R3.reuse ;  /* 0x000000032e2e7220 */ /* 0x080fe40000410000 */
[-C--:B------:R-:W-:Y:S01]  /*9ab0*/  FMUL.FTZ R47, R47, R3.reuse ;  /* 0x000000032f2f7220 */ /* 0x080fe20000410000 */
[----:B------:R-:W-:Y:S01]  /*9ac0*/  HMMA.16816.F32.BF16 R132, R4, R18, R132 ;  /* 0x000000120484723c */ /* 0x000fe20000041884 */
[----:B------:R-:W4:Y:S01]  /*9ad0*/  LDSM.16.MT88.4 R16, [R225+0x12000] ;  /* 0x01200000e110783b */ /* 0x000f220000004200 */
[-C--:B------:R-:W-:Y:S02]  /*9ae0*/  FMUL.FTZ R48, R48, R176.reuse ;  /* 0x000000b030307220 */ /* 0x080fe40000410000 */
[----:B------:R-:W-:Y:S01]  /*9af0*/  FMUL.FTZ R49, R49, R176 ;  /* 0x000000b031317220 */ /* 0x000fe20000410000 */
[----:B------:R-:W2:Y:S01]  /*9b00*/  MUFU.EX2 R206, R206 ;  /* 0x000000ce00ce7308 */ /* 0x000ea20000000800 */
[----:B------:R-:W-:-:S02]  /*9b10*/  FMUL.FTZ R50, R50, R3 ;  /* 0x0000000332327220 */ /* 0x000fc40000410000 */
[-C--:B------:R-:W-:Y:S01]  /*9b20*/  FMUL.FTZ R51, R51, R3.reuse ;  /* 0x0000000333337220 */ /* 0x080fe20000410000 */
        /* <DEDUP_REMOVED lines=10> */
[----:B------:R-:W-:Y:S01]  /*9bd0*/  MUFU.EX2 R246, R246 ;  /* 0x000000f600f67308 */ /* 0x000fe20000000800 */
        /* <DEDUP_REMOVED lines=50> */
[-C--:B------:R-:W-:Y:S02]  /*9f00*/  FMUL.FTZ R81, R81, R176.reuse ;  /* 0x000000b051517220 */ /* 0x080fe40000410000 */
[-C--:B------:R-:W-:Y:S02]  /*9f10*/  FMUL.FTZ R82, R82, R3.reuse ;  /* 0x0000000352527220 */ /* 0x080fe40000410000 */
[----:B------:R-:W-:Y:S01]  /*9f20*/  FMUL.FTZ R83, R83, R3 ;  /* 0x0000000353537220 */ /* 0x000fe20000410000 */
[----:B----4-:R-:W-:Y:S01]  /*9f30*/  HMMA.16816.F32.BF16 R76, R4, R16, R76 ;  /* 0x00000010044c723c */ /* 0x010fe2000004184c */
[----:B------:R-:W-:-:S02]  /*9f40*/  FMUL.FTZ R92, R92, R176 ;  /* 0x000000b05c5c7220 */ /* 0x000fc40000410000 */
[-C--:B------:R-:W-:Y:S02]  /*9f50*/  FMUL.FTZ R93, R93, R176.reuse ;  /* 0x000000b05d5d7220 */ /* 0x080fe40000410000 */
[-C--:B------:R-:W-:Y:S02]  /*9f60*/  FMUL.FTZ R94, R94, R3.reuse ;  /* 0x000000035e5e7220 */ /* 0x080fe40000410000 */
[-C--:B------:R-:W-:Y:S01]  /*9f70*/  FMUL.FTZ R95, R95, R3.reuse ;  /* 0x000000035f5f7220 */ /* 0x080fe20000410000 */
[----:B------:R-:W-:Y:S01]  /*9f80*/  HMMA.16816.F32.BF16 R80, R4, R18, R80 ;  /* 0x000000120450723c */ /* 0x000fe20000041850 */
[----:B------:R-:W4:Y:S01]  /*9f90*/  LDSM.16.MT88.4 R16, [R228+0x16000] ;  /* 0x01600000e410783b */ /* 0x000f220000004200 */
[-C--:B------:R-:W-:Y:S02]  /*9fa0*/  FMUL.FTZ R96, R96, R176.reuse ;  /* 0x000000b060607220 */ /* 0x080fe40000410000 */
        /* <DEDUP_REMOVED lines=13> */
[-C--:B------:R-:W-:Y:S01]  /*a080*/  FMUL.FTZ R91, R91, R3.reuse ;  /* 0x000000035b5b7220 */ /* 0x080fe20000410000 */
[----:B---3--:R-:W-:Y:S01]  /*a090*/  HMMA.16816.F32.BF16 R84, R4, R12, R84 ;  /* 0x0000000c0454723c */ /* 0x008fe20000041854 */
[-C--:B------:R-:W-:Y:S02]  /*a0a0*/  FMUL.FTZ R100, R100, R176.reuse ;  /* 0x000000b064647220 */ /* 0x080fe40000410000 */
[----:B------:R-:W-:Y:S02]  /*a0b0*/  FMUL.FTZ R101, R101, R176 ;  /* 0x000000b065657220 */ /* 0x000fe40000410000 */
        /* <DEDUP_REMOVED lines=42> */
[----:B------:R-:W-:-:S02]  /*a360*/  FFMA.FTZ R174, R251, R176, R174 ;  /* 0x000000b0fbae7223 */ /* 0x000fc400000100ae */
[----:B------:R-:W-:Y:S02]  /*a370*/  FFMA.FTZ R170, R249, R3, R170 ;  /* 0x00000003f9aa7223 */ /* 0x000fe400000100aa */
[----:B------:R-:W-:Y:S02]  /*a380*/  FADD.FTZ R173, R173, R174 ;  /* 0x000000aeadad7221 */ /* 0x000fe40000010000 */
[----:B------:R-:W-:Y:S01]  /*a390*/  FADD.FTZ R169, R169, R170 ;  /* 0x000000aaa9a97221 */ /* 0x000fe20000010000 */
[----:B------:R-:W-:Y:S01]  /*a3a0*/  HMMA.16816.F32.BF16 R128, R4, R18, R128 ;  /* 0x000000120480723c */ /* 0x000fe20000041880 */
[----:B------:R-:W4:Y:S01]  /*a3b0*/  LDSM.16.MT88.4 R16, [R226+0x12800] ;  /* 0x01280000e210783b */ /* 0x000f220000004200 */
[----:B------:R-:W-:Y:S02]  /*a3c0*/  FADD.FTZ R172, R172, R173 ;  /* 0x000000adacac7221 */ /* 0x000fe40000010000 */
[----:B------:R-:W-:Y:S02]  /*a3d0*/  FADD.FTZ R168, R168, R169 ;  /* 0x000000a9a8a87221 */ /* 0x000fe40000010000 */
[----:B------:R-:W-:Y:S01]  /*a3e0*/  FADD.FTZ R171, R171, R172 ;  /* 0x000000acabab7221 */ /* 0x000fe20000010000 */
[----:B--2---:R-:W-:Y:S01]  /*a3f0*/  F2FP.BF16.PACK_AB R4, R189, R186 ;  /* 0x000000babd04723e */ /* 0x004fe200000010ff */
[----:B------:R-:W-:Y:S01]  /*a400*/  FADD.FTZ R168, R175, R168 ;  /* 0x000000a8afa87221 */ /* 0x000fe20000010000 */
[----:B-----5:R-:W-:Y:S01]  /*a410*/  F2FP.BF16.PACK_AB R5, R190, R193 ;  /* 0x000000c1be05723e */ /* 0x020fe200000010ff */
[----:B------:R-:W-:Y:S01]  /*a420*/  FADD.FTZ R186, R186, R171 ;  /* 0x000000abbaba7221 */ /* 0x000fe20000010000 */
[----:B------:R-:W-:Y:S01]  /*a430*/  F2FP.BF16.PACK_AB R6, R191, R188 ;  /* 0x000000bcbf06723e */ /* 0x000fe200000010ff */
[----:B------:R-:W-:Y:S01]  /*a440*/  FADD.FTZ R193, R193, R168 ;  /* 0x000000a8c1c17221 */ /* 0x000fe20000010000 */
[----:B------:R-:W-:Y:S01]  /*a450*/  F2FP.BF16.PACK_AB R7, R195, R192 ;  /* 0x000000c0c307723e */ /* 0x000fe200000010ff */
[----:B------:R-:W-:-:S02]  /*a460*/  FADD.FTZ R189, R189, R186 ;  /* 0x000000babdbd7221 */ /* 0x000fc40000010000 */
[----:B------:R-:W-:-:S04]  /*a470*/  FADD.FTZ R193, R190, R193 ;  /* 0x000000c1bec17221 */ /* 0x000fc80000010000 */
[----:B-1----:R-:W-:Y:S01]  /*a480*/  HMMA.16816.F32.BF16 R152, R4, R8, R152 ;  /* 0x000000080498723c */ /* 0x002fe20000041898 */
[----:B------:R-:W-:-:S04]  /*a490*/  FADD.FTZ R192, R192, R193 ;  /* 0x000000c1c0c07221 */ /* 0x000fc80000010000 */
[----:B------:R-:W-:-:S03]  /*a4a0*/  FADD.FTZ R195, R195, R192 ;  /* 0x000000c0c3c37221 */ /* 0x000fc60000010000 */
[C---:B------:R-:W-:Y:S01]  /*a4b0*/  HMMA.16816.F32.BF16 R148, R4.reuse, R10, R148 ;  /* 0x0000000a0494723c */ /* 0x040fe20000041894 */
[----:B------:R-:W1:Y:S07]  /*a4c0*/  LDSM.16.MT88.4 R8, [R225+0x12800] ;  /* 0x01280000e108783b */ /* 0x000e6e0000004200 */
        /* <DEDUP_REMOVED lines=45> */
[----:B------:R-:W-:-:S02]  /*a7a0*/  F2FP.BF16.PACK_AB R4, R206, R199 ;  /* 0x000000c7ce04723e */ /* 0x000fc400000010ff */
[----:B------:R-:W-:Y:S01]  /*a7b0*/  F2FP.BF16.PACK_AB R5, R205, R204 ;  /* 0x000000cccd05723e */ /* 0x000fe200000010ff */
[----:B------:R-:W-:Y:S01]  /*a7c0*/  FADD.FTZ R204, R204, R195 ;  /* 0x000000c3cccc7221 */ /* 0x000fe20000010000 */
[----:B------:R-:W-:Y:S02]  /*a7d0*/  F2FP.BF16.PACK_AB R6, R246, R197 ;  /* 0x000000c5f606723e */ /* 0x000fe400000010ff */
[----:B------:R-:W-:Y:S01]  /*a7e0*/  F2FP.BF16.PACK_AB R7, R207, R194 ;  /* 0x000000c2cf07723e */ /* 0x000fe200000010ff */
[----:B------:R-:W-:-:S04]  /*a7f0*/  FADD.FTZ R205, R205, R204 ;  /* 0x000000cccdcd7221 */ /* 0x000fc80000010000 */
[----:B------:R-:W-:Y:S02]  /*a800*/  FADD.FTZ R194, R194, R205 ;  /* 0x000000cdc2c27221 */ /* 0x000fe40000010000 */
[----:B----4-:R-:W-:Y:S02]  /*a810*/  HMMA.16816.F32.BF16 R152, R4, R16, R152 ;  /* 0x000000100498723c */ /* 0x010fe40000041898 */
[----:B------:R-:W-:-:S06]  /*a820*/  FADD.FTZ R194, R207, R194 ;  /* 0x000000c2cfc27221 */ /* 0x000fcc0000010000 */
[C---:B------:R-:W-:Y:S01]  /*a830*/  HMMA.16816.F32.BF16 R148, R4.reuse, R18, R148 ;  /* 0x000000120494723c */ /* 0x040fe20000041894 */
[----:B------:R-:W3:Y:S07]  /*a840*/  LDSM.16.MT88.4 R16, [R224+0x13000] ;  /* 0x01300000e010783b */ /* 0x000eee0000004200 */
[C---:B-1----:R-:W-:Y:S08]  /*a850*/  HMMA.16816.F32.BF16 R44, R4.reuse, R8, R44 ;  /* 0x00000008042c723c */ /* 0x042ff0000004182c */
[C---:B------:R-:W-:Y:S01]  /*a860*/  HMMA.16816.F32.BF16 R48, R4.reuse, R10, R48 ;  /* 0x0000000a0430723c */ /* 0x040fe20000041830 */
[----:B------:R-:W1:Y:S07]  /*a870*/  LDSM.16.MT88.4 R8, [R224+0x15000] ;  /* 0x01500000e008783b */ /* 0x000e6e0000004200 */
[C---:B-----5:R-:W-:Y:S08]  /*a880*/  HMMA.16816.F32.BF16 R136, R4.reuse, R24, R136 ;  /* 0x000000180488723c */ /* 0x060ff00000041888 */
        /* <DEDUP_REMOVED lines=29> */
[C---:B------:R-:W-:Y:S07]  /*aa60*/  HMMA.16816.F32.BF16 R156, R4.reuse, R166, R156 ;  /* 0x000000a6049c723c */ /* 0x040fee000004189c */
[--C-:B------:R-:W-:Y:S01]  /*aa70*/  FFMA.FTZ R167, R181, c[0x0][0x23c], -R184.reuse ;  /* 0x00008f00b5a77a23 */ /* 0x100fe200000108b8 */
[----:B------:R-:W-:Y:S01]  /*aa80*/  HMMA.16816.F32.BF16 R160, R4, R164, R160 ;  /* 0x000000a404a0723c */ /* 0x000fe200000418a0 */
[----:B------:R-:W-:-:S02]  /*aa90*/  FFMA.FTZ R166, R183, c[0x0][0x23c], -R184 ;  /* 0x00008f00b7a67a23 */ /* 0x000fc400000108b8 */
[----:B------:R-:W-:Y:S02]  /*aaa0*/  FFMA.FTZ R181, R182, c[0x0][0x23c], -R179 ;  /* 0x00008f00b6b57a23 */ /* 0x000fe400000108b3 */
[----:B------:R-:W-:Y:S02]  /*aab0*/  MUFU.EX2 R167, R167 ;  /* 0x000000a700a77308 */ /* 0x000fe40000000800 */
[--C-:B------:R-:W-:Y:S01]  /*aac0*/  FFMA.FTZ R164, R187, c[0x0][0x23c], -R184.reuse ;  /* 0x00008f00bba47a23 */ /* 0x100fe200000108b8 */
[----:B-----5:R-:W-:Y:S01]  /*aad0*/  HMMA.16816.F32.BF16 R76, R4, R28, R76 ;  /* 0x0000001c044c723c */ /* 0x020fe2000004184c */
[----:B------:R-:W-:-:S04]  /*aae0*/  FFMA.FTZ R165, R185, c[0x0][0x23c], -R184 ;  /* 0x00008f00b9a57a23 */ /* 0x000fc800000108b8 */
[----:B------:R-:W-:Y:S03]  /*aaf0*/  MUFU.EX2 R164, R164 ;  /* 0x000000a400a47308 */ /* 0x000fe60000000800 */
[C---:B------:R-:W-:Y:S01]  /*ab00*/  HMMA.16816.F32.BF16 R80, R4.reuse, R30, R80 ;  /* 0x0000001e0450723c */ /* 0x040fe20000041850 */
[----:B------:R-:W5:Y:S04]  /*ab10*/  LDSM.16.MT88.4 R28, [R225+0x11800] ;  /* 0x01180000e11c783b */ /* 0x000f680000004200 */
[----:B------:R-:W1:Y:S03]  /*ab20*/  MUFU.EX2 R165, R165 ;  /* 0x000000a500a57308 */ /* 0x000e660000000800 */
[C---:B------:R-:W-:Y:S05]  /*ab30*/  HMMA.16816.F32.BF16 R100, R4.reuse, R20, R100 ;  /* 0x000000140464723c */ /* 0x040fea0000041864 */
[----:B------:R-:W-:Y:S03]  /*ab40*/  MUFU.EX2 R166, R166 ;  /* 0x000000a600a67308 */ /* 0x000fe60000000800 */
[C---:B------:R-:W-:Y:S01]  /*ab50*/  HMMA.16816.F32.BF16 R104, R4.reuse, R22, R104 ;  /* 0x000000160468723c */ /* 0x040fe20000041868 */
[----:B------:R-:W-:Y:S04]  /*ab60*/  LDSM.16.MT88.4 R20, [R228+0x13800] ;  /* 0x01380000e414783b */ /* 0x000fe80000004200 */
[----:B------:R-:W1:Y:S03]  /*ab70*/  MUFU.EX2 R181, R181 ;  /* 0x000000b500b57308 */ /* 0x000e660000000800 */
[C---:B----4-:R-:W-:Y:S08]  /*ab80*/  HMMA.16816.F32.BF16 R116, R4.reuse, R24, R116 ;  /* 0x000000180474723c */ /* 0x050ff00000041874 */
[----:B------:R-:W-:Y:S01]  /*ab90*/  HMMA.16816.F32.BF16 R120, R4, R26, R120 ;  /* 0x0000001a0478723c */ /* 0x000fe20000041878 */
[----:B------:R-:W4:Y:S06]  /*aba0*/  LDSM.16.MT88.4 R24, [R224+0x11800] ;  /* 0x01180000e018783b */ /* 0x000f2c0000004200 */
[----:B-1----:R-:W-:-:S02]  /*abb0*/  F2FP.BF16.PACK_AB R4, R165, R164 ;  /* 0x000000a4a504723e */ /* 0x002fc400000010ff */
[C---:B------:R-:W-:Y:S01]  /*abc0*/  F2FP.BF16.PACK_AB R5, R180.reuse, R181 ;  /* 0x000000b5b405723e */ /* 0x040fe200000010ff */
[----:B------:R-:W-:Y:S01]  /*abd0*/  FADD.FTZ R181, R181, R194 ;  /* 0x000000c2b5b57221 */ /* 0x000fe20000010000 */
[----:B------:R-:W-:Y:S02]  /*abe0*/  F2FP.BF16.PACK_AB R6, R167, R166 ;  /* 0x000000a6a706723e */ /* 0x000fe400000010ff */
[----:B------:R-:W-:Y:S01]  /*abf0*/  F2FP.BF16.PACK_AB R7, R177, R178 ;  /* 0x000000b2b107723e */ /* 0x000fe200000010ff */
[----:B------:R-:W-:-:S04]  /*ac00*/  FADD.FTZ R181, R180, R181 ;  /* 0x000000b5b4b57221 */ /* 0x000fc80000010000 */
[----:B------:R-:W-:Y:S02]  /*ac10*/  FADD.FTZ R178, R178, R181 ;  /* 0x000000b5b2b27221 */ /* 0x000fe40000010000 */
[----:B--2---:R-:W-:Y:S02]  /*ac20*/  HMMA.16816.F32.BF16 R152, R4, R12, R152 ;  /* 0x0000000c0498723c */ /* 0x004fe40000041898 */
[----:B------:R-:W-:-:S06]  /*ac30*/  FADD.FTZ R249, R177, R178 ;  /* 0x000000b2b1f97221 */ /* 0x000fcc0000010000 */
        /* <DEDUP_REMOVED lines=11> */
[C---:B-----5:R-:W-:Y:S08]  /*acf0*/  HMMA.16816.F32.BF16 R144, R4.reuse, R28, R144 ;  /* 0x0000001c0490723c */ /* 0x060ff00000041890 */
[C---:B------:R-:W-:Y:S01]  /*ad00*/  HMMA.16816.F32.BF16 R140, R4.reuse, R30, R140 ;  /* 0x0000001e048c723c */ /* 0x040fe2000004188c */
[----:B------:R-:W5:Y:S07]  /*ad10*/  LDSM.16.MT88.4 R28, [R226+0x15800] ;  /* 0x01580000e21c783b */ /* 0x000f6e0000004200 */
[C---:B----4-:R-:W-:Y:S08]  /*ad20*/  HMMA.16816.F32.BF16 R136, R4.reuse, R24, R136 ;  /* 0x000000180488723c */ /* 0x050ff00000041888 */
[C---:B------:R-:W-:Y:S01]  /*ad30*/  HMMA.16816.F32.BF16 R132, R4.reuse, R26, R132 ;  /* 0x0000001a0484723c */ /* 0x040fe20000041884 */
[----:B------:R-:W4:Y:S07]  /*ad40*/  LDSM.16.MT88.4 R24, [R225+0x15800] ;  /* 0x01580000e118783b */ /* 0x000f2e0000004200 */
        /* <DEDUP_REMOVED lines=10> */
[----:B------:R-:W-:Y:S01]  /*adf0*/  FADD.FTZ R8, R188, R189 ;  /* 0x000000bdbc087221 */ /* 0x000fe20000010000 */
[----:B------:R-:W-:Y:S03]  /*ae00*/  HMMA.16816.F32.BF16 R68, R4, R32, R68 ;  /* 0x000000200444723c */ /* 0x000fe60000041844 */
[----:B------:R-:W-:-:S04]  /*ae10*/  FADD.FTZ R8, R191, R8 ;  /* 0x00000008bf087221 */ /* 0x000fc80000010000 */
[----:B------:R-:W-:Y:S01]  /*ae20*/  FADD.FTZ R199, R199, R8 ;  /* 0x00000008c7c77221 */ /* 0x000fe20000010000 */
[----:B------:R-:W-:Y:S03]  /*ae30*/  HMMA.16816.F32.BF16 R72, R4, R34, R72 ;  /* 0x000000220448723c */ /* 0x000fe60000041848 */
[----:B------:R-:W-:-:S04]  /*ae40*/  FADD.FTZ R206, R206, R199 ;  /* 0x000000c7cece7221 */ /* 0x000fc80000010000 */
[----:B------:R-:W-:Y:S01]  /*ae50*/  FADD.FTZ R3, R197, R206 ;  /* 0x000000cec5037221 */ /* 0x000fe20000010000 */
[----:B-----5:R-:W-:Y:S03]  /*ae60*/  HMMA.16816.F32.BF16 R76, R4, R28, R76 ;  /* 0x0000001c044c723c */ /* 0x020fe6000004184c */
[----:B------:R-:W-:-:S04]  /*ae70*/  FADD.FTZ R3, R246, R3 ;  /* 0x00000003f6037221 */ /* 0x000fc80000010000 */
[----:B------:R-:W-:Y:S01]  /*ae80*/  FADD.FTZ R164, R164, R3 ;  /* 0x00000003a4a47221 */ /* 0x000fe20000010000 */
[C---:B------:R-:W-:Y:S01]  /*ae90*/  HMMA.16816.F32.BF16 R80, R4.reuse, R30, R80 ;  /* 0x0000001e0450723c */ /* 0x040fe20000041850 */
[----:B------:R-:W-:Y:S02]  /*aea0*/  MOV R3, R0 ;  /* 0x0000000000037202 */ /* 0x000fe40000000f00 */
[----:B------:R-:W-:Y:S01]  /*aeb0*/  FADD.FTZ R165, R165, R164 ;  /* 0x000000a4a5a57221 */ /* 0x000fe20000010000 */
[----:B------:R-:W-:Y:S02]  /*aec0*/  MOV R164, R2 ;  /* 0x0000000200a47202 */ /* 0x000fe40000000f00 */
[----:B------:R-:W-:Y:S01]  /*aed0*/  @P0 MOV R3, R0 ;  /* 0x0000000000030202 */ /* 0x000fe20000000f00 */
[----:B------:R-:W-:Y:S01]  /*aee0*/  FADD.FTZ R166, R166, R165 ;  /* 0x000000a5a6a67221 */ /* 0x000fe20000010000 */
[----:B----4-:R-:W-:Y:S01]  /*aef0*/  HMMA.16816.F32.BF16 R84, R4, R24, R84 ;  /* 0x000000180454723c */ /* 0x010fe20000041854 */
[----:B------:R-:W-:-:S02]  /*af00*/  @P0 MOV R164, R2 ;  /* 0x0000000200a40202 */ /* 0x000fc40000000f00 */
[----:B------:R-:W-:-:S05]  /*af10*/  FADD.FTZ R251, R167, R166 ;  /* 0x000000a6a7fb7221 */ /* 0x000fca0000010000 */
[C---:B------:R-:W-:Y:S08]  /*af20*/  HMMA.16816.F32.BF16 R88, R4.reuse, R26, R88 ;  /* 0x0000001a0458723c */ /* 0x040ff00000041858 */
[C---:B------:R-:W-:Y:S08]  /*af30*/  HMMA.16816.F32.BF16 R92, R4.reuse, R20, R92 ;  /* 0x00000014045c723c */ /* 0x040ff0000004185c */
[C---:B------:R-:W-:Y:S08]  /*af40*/  HMMA.16816.F32.BF16 R96, R4.reuse, R22, R96 ;  /* 0x000000160460723c */ /* 0x040ff00000041860 */
[C---:B------:R-:W-:Y:S08]  /*af50*/  HMMA.16816.F32.BF16 R112, R4.reuse, R10, R112 ;  /* 0x0000000a0470723c */ /* 0x040ff00000041870 */
[C---:B-1----:R-:W-:Y:S08]  /*af60*/  HMMA.16816.F32.BF16 R116, R4.reuse, R12, R116 ;  /* 0x0000000c0474723c */ /* 0x042ff00000041874 */
[C---:B------:R-:W-:Y:S08]  /*af70*/  HMMA.16816.F32.BF16 R120, R4.reuse, R14, R120 ;  /* 0x0000000e0478723c */ /* 0x040ff00000041878 */
[C---:B--2---:R-:W-:Y:S08]  /*af80*/  HMMA.16816.F32.BF16 R124, R4.reuse, R16, R124 ;  /* 0x00000010047c723c */ /* 0x044ff0000004187c */
[----:B------:R-:W-:Y:S01]  /*af90*/  HMMA.16816.F32.BF16 R128, R4, R18, R128 ;  /* 0x000000120480723c */ /* 0x000fe20000041880 */
[----:B------:R-:W-:Y:S11]  /*afa0*/  @P0 BRA `(.L_x_553) ;  /* 0x0000001000000947 */ /* 0x000ff60003800000 */
.L_x_549:
[----:B------:R-:W-:-:S12]  /*afb0*/  UIADD3 UR8, UR27, -0x1, URZ ;  /* 0xffffffff1b087890 */ /* 0x000fd8000fffe03f */
.L_x_553:
        /* <DEDUP_REMOVED lines=17> */
[----:B------:R-:W-:Y:S01]  /*b0d0*/  LEA R248, P1, R2, c[0x0][0x168], 0x1 ;  /* 0x00005a0002f87a11 */ /* 0x000fe200078208ff */
[----:B------:R-:W-:Y:S01]  /*b0e0*/  IMAD.MOV.U32 R167, RZ, RZ, R164 ;  /* 0x000000ffffa77224 */ /* 0x000fe200078e00a4 */
[----:B------:R-:W-:Y:S02]  /*b0f0*/  IADD3 R0, P0, R6, UR26, RZ ;  /* 0x0000001a06007c10 */ /* 0x000fe4000ff1e0ff */
[----:B-1----:R-:W-:Y:S02]  /*b100*/  SHF.R.S32.HI R4, RZ, 0x1f, R5 ;  /* 0x0000001fff047819 */ /* 0x002fe40000011405 */
[----:B------:R-:W-:Y:S01]  /*b110*/  LEA.HI.X R247, R2, c[0x0][0x16c], R247, 0x1, P1 ;  /* 0x00005b0002f77a11 */ /* 0x000fe200008f0cf7 */
[----:B------:R-:W-:Y:S01]  /*b120*/  IMAD.MOV.U32 R2, RZ, RZ, R200 ;  /* 0x000000ffff027224 */ /* 0x000fe200078e00c8 */
[----:B------:R-:W-:-:S02]  /*b130*/  LEA.HI R4, R4, R5, RZ, 0x3 ;  /* 0x0000000504047211 */ /* 0x000fc400078f18ff */
[----:B------:R-:W-:Y:S02]  /*b140*/  IADD3.X R239, R239, UR6, R7, P0, !PT ;  /* 0x00000006efef7c10 */ /* 0x000fe400087fe407 */
[----:B------:R-:W-:Y:S02]  /*b150*/  SHF.R.S32.HI R12, RZ, 0x3, R4 ;  /* 0x00000003ff0c7819 */ /* 0x000fe40000011404 */
[----:B------:R-:W-:Y:S02]  /*b160*/  LEA R246, P0, R0, c[0x0][0x170], 0x1 ;  /* 0x00005c0000f67a11 */ /* 0x000fe400078008ff */
[----:B------:R-:W-:Y:S02]  /*b170*/  SHF.R.S32.HI R13, RZ, 0x1f, R12 ;  /* 0x0000001fff0d7819 */ /* 0x000fe4000001140c */
[C---:B------:R-:W-:Y:S02]  /*b180*/  IADD3 R16, P3, R12.reuse, 0x10, RZ ;  /* 0x000000100c107810 */ /* 0x040fe40007f7e0ff */
[C---:B------:R-:W-:Y:S01]  /*b190*/  IADD3 R10, P1, R12.reuse, 0x30, RZ ;  /* 0x000000300c0a7810 */ /* 0x040fe20007f3e0ff */
[----:B------:R1:W-:Y:S01]  /*b1a0*/  STL.64 [R1+0x8], R12 ;  /* 0x0000080c01007387 */ /* 0x0003e20000100a00 */
[----:B------:R-:W-:Y:S01]  /*b1b0*/  IADD3 R14, P2, R12, 0x20, RZ ;  /* 0x000000200c0e7810 */ /* 0x000fe20007f5e0ff */
[----:B------:R-:W-:Y:S01]  /*b1c0*/  IMAD.X R17, RZ, RZ, R13, P3 ;  /* 0x000000ffff117224 */ /* 0x000fe200018e060d */
[----:B------:R-:W-:Y:S01]  /*b1d0*/  LEA.HI.X R239, R0, c[0x0][0x174], R239, 0x1, P0 ;  /* 0x00005d0000ef7a11 */ /* 0x000fe200000f0cef */
[----:B------:R-:W-:Y:S01]  /*b1e0*/  IMAD.X R11, RZ, RZ, R13, P1 ;  /* 0x000000ffff0b7224 */ /* 0x000fe200008e060d */
[----:B------:R-:W-:Y:S01]  /*b1f0*/  ISETP.GE.AND P3, PT, R236, c[0x0][0x220], PT ;  /* 0x00008800ec007a0c */ /* 0x000fe20003f66270 */
[----:B------:R-:W-:Y:S01]  /*b200*/  IMAD.MOV.U32 R0, RZ, RZ, R3 ;  /* 0x000000ffff007224 */ /* 0x000fe200078e0003 */
[----:B------:R1:W-:Y:S01]  /*b210*/  STL.64 [R1+0x20], R16 ;  /* 0x0000201001007387 */ /* 0x0003e20000100a00 */
[----:B------:R-:W-:-:S02]  /*b220*/  IMAD.X R15, RZ, RZ, R13, P2 ;  /* 0x000000ffff0f7224 */ /* 0x000fc400010e060d */
[----:B------:R-:W-:Y:S01]  /*b230*/  IMAD.MOV.U32 R3, RZ, RZ, R203 ;  /* 0x000000ffff037224 */ /* 0x000fe200078e00cb */
[----:B------:R1:W-:Y:S04]  /*b240*/  STL.64 [R1+0x10], R10 ;  /* 0x0000100a01007387 */ /* 0x0003e80000100a00 */
[----:B------:R1:W-:Y:S04]  /*b250*/  STL.64 [R1+0x18], R14 ;  /* 0x0000180e01007387 */ /* 0x0003e80000100a00 */
[----:B------:R1:W-:Y:S01]  /*b260*/  STL.64 [R1], R2 ;  /* 0x0000000201007387 */ /* 0x0003e20000100a00 */
[----:B------:R-:W-:Y:S05]  /*b270*/  BRA `(.L_x_555) ;  /* 0x000006b000007947 */ /* 0x000fea0003800000 */
.L_x_557:
        /* <DEDUP_REMOVED lines=107> */
.L_x_555:
[----:B------:R-:W2:Y:S01]  /*b930*/  LDL.64 R6, [R1] ;  /* 0x0000000001067983 */ /* 0x000ea20000100a00 */
[----:B------:R-:W-:Y:S04]  /*b940*/  DEPBAR.LE SB0, 0x0 ;  /* 0x000080000000791a */ /* 0x000fe80000000000 */
[----:B------:R-:W3:Y:S01]  /*b950*/  LDL.64 R4, [R1+0x8] ;  /* 0x0000080001047983 */ /* 0x000ee20000100a00 */
[----:B------:R-:W-:Y:S04]  /*b960*/  UIADD3 UR4, -UR13, UR8, URZ ;  /* 0x000000080d047290 */ /* 0x000fe8000fffe13f */
[----:B------:R4:W-:Y:S01]  /*b970*/  STL.64 [R1+0x28], R36 ;  /* 0x0000282401007387 */ /* 0x0009e20000100a00 */
[----:B------:R-:W-:Y:S01]  /*b980*/  USHF.R.S32.HI UR6, URZ, 0x1f, UR4 ;  /* 0x0000001f3f067899 */ /* 0x000fe20008011404 */
[----:B-1----:R-:W-:Y:S01]  /*b990*/  MOV R2, UR4 ;  /* 0x0000000400027c02 */ /* 0x002fe20008000f00 */
[----:B------:R-:W-:Y:S01]  /*b9a0*/  IMAD.U32 R164, RZ, RZ, UR4 ;  /* 0x00000004ffa47e24 */ /* 0x000fe2000f8e00ff */
[----:B------:R-:W-:Y:S01]  /*b9b0*/  UIMAD UR5, UR18, UR4, URZ ;  /* 0x00000004120572a4 */ /* 0x000fe2000f8e023f */
[----:B------:R-:W3:Y:S03]  /*b9c0*/  LDL.64 R8, [R1+0x20] ;  /* 0x0000200001087983 */ /* 0x000ee60000100a00 */
[----:B------:R-:W-:Y:S02]  /*b9d0*/  UIMAD UR5, UR6, UR30, UR5 ;  /* 0x0000001e060572a4 */ /* 0x000fe4000f8e0205 */
[----:B------:R-:W3:Y:S01]  /*b9e0*/  LDL.64 R12, [R1+0x10] ;  /* 0x00001000010c7983 */ /* 0x000ee20000100a00 */
[----:B------:R-:W-:Y:S04]  /*b9f0*/  UIADD3 UR6, UR8, -0x1, URZ ;  /* 0xffffffff08067890 */ /* 0x000fe8000fffe03f */
[----:B------:R-:W-:Y:S01]  /*ba00*/  BAR.SYNC.DEFER_BLOCKING 0x0 ;  /* 0x0000000000007b1d */ /* 0x000fe20000010000 */
[----:B------:R-:W-:Y:S05]  /*ba10*/  UIADD3 UR6, UR6, -UR13, URZ ;  /* 0x8000000d06067290 */ /* 0x000fea000fffe03f */
[----:B------:R-:W-:Y:S05]  /*ba20*/  @P6 STS.128 [R235+0x10000], RZ ;  /* 0x010000ffeb006388 */ /* 0x000fea0000000c00 */
[----:B----4-:R-:W4:Y:S01]  /*ba30*/  LDL.64 R36, [R1+0x18] ;  /* 0x0000180001247983 */ /* 0x010f220000100a00 */
[----:B--2---:R-:W-:Y:S01]  /*ba40*/  IMAD.WIDE.U32 R32, R2, UR30, R6 ;  /* 0x0000001e02207c25 */ /* 0x004fe2000f8e0006 */
[----:B---3--:R-:W-:Y:S04]  /*ba50*/  LEA R164, P0, R164, R4, 0x6 ;  /* 0x00000004a4a47211 */ /* 0x008fe800078030ff */
[----:B------:R-:W-:Y:S02]  /*ba60*/  @!P6 LEA R18, P2, R32, c[0x0][0x170], 0x1 ;  /* 0x00005c002012ea11 */ /* 0x000fe400078408ff */
[----:B------:R-:W-:Y:S01]  /*ba70*/  LEA.HI.X.SX32 R165, R2, R5, 0x6, P0 ;  /* 0x0000000502a57211 */ /* 0x000fe200000f36ff */
[----:B------:R-:W-:Y:S01]  /*ba80*/  IMAD.WIDE.U32 R22, R164, c[0x0][0x1a0], RZ ;  /* 0x00006800a4167a25 */ /* 0x000fe200078e00ff */
[----:B------:R-:W-:Y:S02]  /*ba90*/  IADD3 R3, R33, UR5, RZ ;  /* 0x0000000521037c10 */ /* 0x000fe4000fffe0ff */
[C---:B------:R-:W-:Y:S02]  /*baa0*/  IADD3 R33, P1, R32.reuse, UR24, RZ ;  /* 0x0000001820217c10 */ /* 0x040fe4000ff3e0ff */
[----:B------:R-:W-:Y:S01]  /*bab0*/  @!P6 LEA.HI.X R19, R32, c[0x0][0x174], R3, 0x1, P2 ;  /* 0x00005d002013ea11 */ /* 0x000fe200010f0c03 */
[----:B------:R-:W-:Y:S01]  /*bac0*/  IMAD R32, R165, c[0x0][0x1a0], RZ ;  /* 0x00006800a5207a24 */ /* 0x000fe200078e02ff */
[----:B------:R-:W-:Y:S02]  /*bad0*/  @!P6 LEA R14, P0, R33, c[0x0][0x170], 0x1 ;  /* 0x00005c00210eea11 */ /* 0x000fe400078008ff */
[----:B------:R-:W-:Y:S01]  /*bae0*/  IADD3.X R2, R3, UR9, RZ, P1, !PT ;  /* 0x0000000903027c10 */ /* 0x000fe20008ffe4ff */
[----:B------:R-:W-:Y:S01]  /*baf0*/  IMAD R32, R164, c[0x0][0x1a4], R32 ;  /* 0x00006900a4207a24 */ /* 0x000fe200078e0220 */
[----:B------:R-:W-:Y:S01]  /*bb00*/  @!PT LDS RZ, [RZ] ;  /* 0x00000000fffff984 */ /* 0x000fe20000000800 */
[----:B------:R-:W-:Y:S01]  /*bb10*/  @!PT LDS RZ, [RZ] ;  /* 0x00000000fffff984 */ /* 0x000fe20000000800 */
[----:B------:R-:W-:Y:S01]  /*bb20*/  @!PT LDS RZ, [RZ] ;  /* 0x00000000fffff984 */ /* 0x000fe20000000800 */
[----:B------:R1:W-:Y:S01]  /*bb30*/  @!P6 LDGSTS.E.BYPASS.LTC128B.128 [R235+0x10000], [R18.64] ;  /* 0x1000000012ebefae */ /* 0x0003e2000b901d50 */
[C---:B------:R-:W-:Y:S02]  /*bb40*/  LEA R164, P2, R22.reuse, R246, 0x1 ;  /* 0x000000f616a47211 */ /* 0x040fe400078408ff */
[----:B------:R-:W-:Y:S02]  /*bb50*/  IADD3 R3, P1, R33, UR24, RZ ;  /* 0x0000001821037c10 */ /* 0x000fe4000ff3e0ff */
[----:B------:R-:W-:Y:S01]  /*bb60*/  IADD3 R32, R23, R32, RZ ;  /* 0x0000002017207210 */ /* 0x000fe20007ffe0ff */
[----:B------:R-:W-:Y:S01]  /*bb70*/  @P5 STS.128 [R235+0x12000], RZ ;  /* 0x012000ffeb005388 */ /* 0x000fe20000000c00 */
[----:B------:R-:W-:Y:S02]  /*bb80*/  @!P6 LEA.HI.X R15, R33, c[0x0][0x174], R2, 0x1, P0 ;  /* 0x00005d00210fea11 */ /* 0x000fe400000f0c02 */
[----:B------:R-:W-:Y:S02]  /*bb90*/  LEA.HI.X R165, R22, R239, R32, 0x1, P2 ;  /* 0x000000ef16a57211 */ /* 0x000fe400010f0c20 */
[----:B------:R-:W-:Y:S02]  /*bba0*/  IADD3.X R2, R2, UR9, RZ, P1, !PT ;  /* 0x0000000902027c10 */ /* 0x000fe40008ffe4ff */
[C---:B------:R-:W-:Y:S01]  /*bbb0*/  @!P6 IADD3 R34, P0, R3.reuse, UR24, RZ ;  /* 0x000000180322ec10 */ /* 0x040fe2000ff1e0ff */
[----:B------:R-:W-:Y:S01]  /*bbc0*/  @!PT LDS RZ, [RZ] ;  /* 0x00000000fffff984 */ /* 0x000fe20000000800 */
[----:B------:R-:W-:Y:S01]  /*bbd0*/  @!PT LDS RZ, [RZ] ;  /* 0x00000000fffff984 */ /* 0x000fe20000000800 */
[----:B------:R-:W-:Y:S01]  /*bbe0*/  @!PT LDS RZ, [RZ] ;  /* 0x00000000fffff984 */ /* 0x000fe20000000800 */
[----:B------:R2:W-:Y:S01]  /*bbf0*/  @!P5 LDGSTS.E.BYPASS.LTC128B.128 [R235+0x12000], [R164.64+0x80] ;  /* 0x12000080a4ebdfae */ /* 0x0005e2000b901d50 */
[C---:B------:R-:W-:Y:S02]  /*bc00*/  @!P6 LEA R10, P1, R3.reuse, c[0x0][0x170], 0x1 ;  /* 0x00005c00030aea11 */ /* 0x040fe400078208ff */
[----:B------:R-:W-:Y:S02]  /*bc10*/  @!P6 IADD3.X R33, R2, UR9, RZ, P0, !PT ;  /* 0x000000090221ec10 */ /* 0x000fe400087fe4ff */
[C---:B------:R-:W-:Y:S01]  /*bc20*/  @!P6 LEA R6, P0, R34.reuse, c[0x0][0x170], 0x1 ;  /* 0x00005c002206ea11 */ /* 0x040fe200078008ff */
[----:B------:R-:W-:Y:S01]  /*bc30*/  @P4 STS.128 [R235+0x14000], RZ ;  /* 0x014000ffeb004388 */ /* 0x000fe20000000c00 */
[----:B------:R-:W-:Y:S01]  /*bc40*/  @!P6 LEA.HI.X R11, R3, c[0x0][0x174], R2, 0x1, P1 ;  /* 0x00005d00030bea11 */ /* 0x000fe200008f0c02 */
[----:B------:R-:W-:Y:S01]  /*bc50*/  IMAD.U32 R2, RZ, RZ, UR4 ;  /* 0x00000004ff027e24 */ /* 0x000fe2000f8e00ff */
[----:B------:R-:W-:Y:S01]  /*bc60*/  @!P6 LEA.HI.X R7, R34, c[0x0][0x174], R33, 0x1, P0 ;  /* 0x00005d002207ea11 */ /* 0x000fe200000f0c21 */
[----:B------:R-:W-:Y:S01]  /*bc70*/  IMAD.U32 R34, RZ, RZ, UR4 ;  /* 0x00000004ff227e24 */ /* 0x000fe2000f8e00ff */
[----:B------:R-:W-:Y:S01]  /*bc80*/  @!PT LDS RZ, [RZ] ;  /* 0x00000000fffff984 */ /* 0x000fe20000000800 */
[----:B------:R-:W-:Y:S01]  /*bc90*/  @!PT LDS RZ, [RZ] ;  /* 0x00000000fffff984 */ /* 0x000fe20000000800 */
[----:B------:R-:W-:Y:S01]  /*bca0*/  @!PT LDS RZ, [RZ] ;  /* 0x00000000fffff984 */ /* 0x000fe20000000800 */
[----:B------:R2:W-:Y:S01]  /*bcb0*/  @!P4 LDGSTS.E.BYPASS.LTC128B.128 [R235+0x14000], [R164.64+0x100] ;  /* 0x14000100a4ebcfae */ /* 0x0005e2000b901d50 */
[----:B------:R-:W-:Y:S01]  /*bcc0*/  MOV R33, UR4 ;  /* 0x0000000400217c02 */ /* 0x000fe20008000f00 */
[----:B------:R-:W-:Y:S01]  /*bcd0*/  IMAD.U32 R3, RZ, RZ, UR4 ;  /* 0x00000004ff037e24 */ /* 0x000fe2000f8e00ff */
[----:B------:R-:W-:Y:S02]  /*bce0*/  MOV R32, UR4 ;  /* 0x0000000400207c02 */ /* 0x000fe40008000f00 */
[----:B------:R-:W-:Y:S01]  /*bcf0*/  LEA R22, P2, R34, R8, 0x6 ;  /* 0x0000000822167211 */ /* 0x000fe200078430ff */
[----:B------:R-:W-:Y:S01]  /*bd00*/  @P3 STS.128 [R235+0x16000], RZ ;  /* 0x016000ffeb003388 */ /* 0x000fe20000000c00 */
[----:B------:R-:W-:Y:S02]  /*bd10*/  LEA R34, P0, R2, R12, 0x6 ;  /* 0x0000000c02227211 */ /* 0x000fe400078030ff */
[----:B------:R-:W-:Y:S02]  /*bd20*/  LEA.HI.X.SX32 R23, R33, R9, 0x6, P2 ;  /* 0x0000000921177211 */ /* 0x000fe400010f36ff */
[----:B------:R-:W-:Y:S01]  /*bd30*/  @!PT LDS RZ, [RZ] ;  /* 0x00000000fffff984 */ /* 0x000fe20000000800 */
[----:B------:R-:W-:Y:S01]  /*bd40*/  @!PT LDS RZ, [RZ] ;  /* 0x00000000fffff984 */ /* 0x000fe20000000800 */
[----:B------:R-:W-:Y:S01]  /*bd50*/  @!PT LDS RZ, [RZ] ;  /* 0x00000000fffff984 */ /* 0x000fe20000000800 */
[----:B------:R2:W-:Y:S01]  /*bd60*/  @!P3 LDGSTS.E.BYPASS.LTC128B.128 [R235+0x16000], [R164.64+0x180] ;  /* 0x16000180a4ebbfae */ /* 0x0005e2000b901d50 */
[----:B----4-:R-:W-:Y:S01]  /*bd70*/  LEA R26, P1, R32, R36, 0x6 ;  /* 0x00000024201a7211 */ /* 0x010fe200078230ff */
[----:B------:R-:W-:Y:S01]  /*bd80*/  IMAD.WIDE.U32 R194, R34, c[0x0][0x1a0], RZ ;  /* 0x0000680022c27a25 */ /* 0x000fe200078e00ff */
[----:B------:R-:W-:Y:S02]  /*bd90*/  LEA.HI.X.SX32 R35, R32, R13, 0x6, P0 ;  /* 0x0000000d20237211 */ /* 0x000fe400000f36ff */
[----:B------:R-:W-:Y:S01]  /*bda0*/  @P6 STS.128 [R235+0x10800], RZ ;  /* 0x010800ffeb006388 */ /* 0x000fe20000000c00 */
[----:B------:R-:W-:Y:S01]  /*bdb0*/  IMAD R32, R23, c[0x0][0x1a0], RZ ;  /* 0x0000680017207a24 */ /* 0x000fe200078e02ff */
[----:B------:R-:W-:Y:S01]  /*bdc0*/  LEA.HI.X.SX32 R27, R3, R37, 0x6, P1 ;  /* 0x00000025031b7211 */ /* 0x000fe200008f36ff */
[----:B------:R-:W-:Y:S01]  /*bdd0*/  IMAD R2, R35, c[0x0][0x1a0], RZ ;  /* 0x0000680023027a24 */ /* 0x000fe200078e02ff */
[-C--:B------:R-:W-:Y:S01]  /*bde0*/  LEA R30, P0, R194, R246.reuse, 0x1 ;  /* 0x000000f6c21e7211 */ /* 0x080fe200078008ff */
[C---:B------:R-:W-:Y:S01]  /*bdf0*/  IMAD R32, R22.reuse, c[0x0][0x1a4], R32 ;  /* 0x0000690016207a24 */ /* 0x040fe200078e0220 */
[----:B------:R-:W-:Y:S01]  /*be00*/  @!PT LDS RZ, [RZ] ;  /* 0x00000000fffff984 */ /* 0x000fe20000000800 */
[----:B------:R-:W-:Y:S01]  /*be10*/  @!PT LDS RZ, [RZ] ;  /* 0x00000000fffff984 */ /* 0x000fe20000000800 */
[----:B------:R-:W-:Y:S01]  /*be20*/  @!PT LDS RZ, [RZ] ;  /* 0x00000000fffff984 */ /* 0x000fe20000000800 */
[----:B------:R3:W-:Y:S01]  /*be30*/  @!P6 LDGSTS.E.BYPASS.LTC128B.128 [R235+0x10800], [R14.64] ;  /* 0x108000000eebefae */ /* 0x0007e2000b901d50 */
[----:B------:R-:W-:Y:S01]  /*be40*/  IMAD.WIDE.U32 R22, R22, c[0x0][0x1a0], RZ ;  /* 0x0000680016167a25 */ /* 0x000fe200078e00ff */
[----:B------:R-:W-:Y:S03]  /*be50*/  MOV R33, R5 ;  /* 0x0000000500217202 */ /* 0x000fe60000000f00 */
[----:B------:R-:W-:Y:S01]  /*be60*/  @P5 STS.128 [R235+0x12800], RZ ;  /* 0x012800ffeb005388 */ /* 0x000fe20000000c00 */
[----:B------:R-:W-:Y:S01]  /*be70*/  LEA R190, P2, R22, R246, 0x1 ;  /* 0x000000f616be7211 */ /* 0x000fe200078408ff */
[----:B------:R-:W-:Y:S01]  /*be80*/  IMAD R3, R27, c[0x0][0x1a0], RZ ;  /* 0x000068001b037a24 */ /* 0x000fe200078e02ff */
[----:B------:R-:W-:Y:S01]  /*be90*/  IADD3 R32, R23, R32, RZ ;  /* 0x0000002017207210 */ /* 0x000fe20007ffe0ff */
[----:B------:R-:W-:Y:S02]  /*bea0*/  IMAD R2, R34, c[0x0][0x1a4], R2 ;  /* 0x0000690022027a24 */ /* 0x000fe400078e0202 */
[----:B------:R-:W-:Y:S01]  /*beb0*/  IMAD R3, R26, c[0x0][0x1a4], R3 ;  /* 0x000069001a037a24 */ /* 0x000fe200078e0203 */
[----:B------:R-:W-:Y:S01]  /*bec0*/  LEA.HI.X R191, R22, R239, R32, 0x1, P2 ;  /* 0x000000ef16bf7211 */ /* 0x000fe200010f0c20 */
[----:B------:R-:W-:Y:S01]  /*bed0*/  IMAD.WIDE.U32 R26, R26, c[0x0][0x1a0], RZ ;  /* 0x000068001a1a7a25 */ /* 0x000fe200078e00ff */
[----:B------:R-:W-:Y:S02]  /*bee0*/  IADD3 R2, R195, R2, RZ ;  /* 0x00000002c3027210 */ /* 0x000fe40007ffe0ff */
[----:B--2---:R-:W-:Y:S01]  /*bef0*/  MOV R165, R9 ;  /* 0x0000000900a57202 */ /* 0x004fe20000000f00 */
[----:B------:R-:W-:Y:S01]  /*bf00*/  @!PT LDS RZ, [RZ] ;  /* 0x00000000fffff984 */ /* 0x000fe20000000800 */
[----:B------:R-:W-:Y:S01]  /*bf10*/  @!PT LDS RZ, [RZ] ;  /* 0x00000000fffff984 */ /* 0x000fe20000000800 */
[----:B------:R-:W-:Y:S01]  /*bf20*/  @!PT LDS RZ, [RZ] ;  /* 0x00000000fffff984 */ /* 0x000fe20000000800 */
[----:B------:R2:W-:Y:S01]  /*bf30*/  @!P5 LDGSTS.E.BYPASS.LTC128B.128 [R235+0x12800], [R190.64+0x80] ;  /* 0x12800080beebdfae */ /* 0x0005e2000b901d50 */
[----:B------:R-:W-:Y:S01]  /*bf40*/  IMAD.IADD R34, R27, 0x1, R3 ;  /* 0x000000011b227824 */ /* 0x000fe200078e0203 */
[----:B------:R-:W-:Y:S01]  /*bf50*/  LEA R186, P1, R26, R246, 0x1 ;  /* 0x000000f61aba7211 */ /* 0x000fe200078208ff */
[----:B------:R-:W-:Y:S01]  /*bf60*/  IMAD.MOV.U32 R32, RZ, RZ, R4 ;  /* 0x000000ffff207224 */ /* 0x000fe200078e0004 */
[-C--:B------:R-:W-:Y:S01]  /*bf70*/  LEA.HI.X R31, R194, R239.reuse, R2, 0x1, P0 ;  /* 0x000000efc21f7211 */ /* 0x080fe200000f0c02 */
[----:B------:R-:W-:Y:S01]  /*bf80*/  @P4 STS.128 [R235+0x14800], RZ ;  /* 0x014800ffeb004388 */ /* 0x000fe20000000c00 */
[----:B------:R-:W-:Y:S01]  /*bf90*/  LEA.HI.X R187, R26, R239, R34, 0x1, P1 ;  /* 0x000000ef1abb7211 */ /* 0x000fe200008f0c22 */
[----:B------:R-:W-:Y:S01]  /*bfa0*/  IMAD.MOV.U32 R164, RZ, RZ, R8 ;  /* 0x000000ffffa47224 */ /* 0x000fe200078e0008 */
[----:B------:R-:W-:Y:S01]  /*bfb0*/  MOV R3, R13 ;  /* 0x0000000d00037202 */ /* 0x000fe20000000f00 */
[----:B------:R-:W-:Y:S01]  /*bfc0*/  IMAD.MOV.U32 R2, RZ, RZ, R12 ;  /* 0x000000ffff027224 */ /* 0x000fe200078e000c */
[----:B------:R-:W-:Y:S01]  /*bfd0*/  @!PT LDS RZ, [RZ] ;  /* 0x00000000fffff984 */ /* 0x000fe20000000800 */
[----:B------:R-:W-:Y:S01]  /*bfe0*/  @!PT LDS RZ, [RZ] ;  /* 0x00000000fffff984 */ /* 0x000fe20000000800 */
[----:B------:R-:W-:Y:S01]  /*bff0*/  @!PT LDS RZ, [RZ] ;  /* 0x00000000fffff984 */ /* 0x000fe20000000800 */
[----:B------:R2:W-:Y:S05]  /*c000*/  @!P4 LDGSTS.E.BYPASS.LTC128B.128 [R235+0x14800], [R190.64+0x100] ;  /* 0x14800100beebcfae */ /* 0x0005ea000b901d50 */
[----:B------:R-:W-:Y:S05]  /*c010*/  @P3 STS.128 [R235+0x16800], RZ ;  /* 0x016800ffeb003388 */ /* 0x000fea0000000c00 */
        /* <DEDUP_REMOVED lines=8> */
[----:B------:R4:W-:Y:S05]  /*c0a0*/  @!P6 LDGSTS.E.BYPASS.LTC128B.128 [R235+0x11000], [R10.64] ;  /* 0x110000000aebefae */ /* 0x0009ea000b901d50 */
        /* <DEDUP_REMOVED lines=35> */
[----:B------:R-:W-:Y:S05]  /*c2e0*/  LDSM.16.M88.4 R168, [R234] ;  /* 0x00000000eaa8783b */ /* 0x000fea0000000200 */
[----:B------:R-:W3:Y:S05]  /*c2f0*/  LDSM.16.M88.4 R172, [R233+0x8000] ;  /* 0x00800000e9ac783b */ /* 0x000eea0000000200 */
[----:B------:R-:W4:Y:S05]  /*c300*/  LDSM.16.M88.4 R176, [R233+0x8800] ;  /* 0x00880000e9b0783b */ /* 0x000f2a0000000200 */
[----:B------:R-:W4:Y:S05]  /*c310*/  LDSM.16.M88.4 R180, [R233+0x9000] ;  /* 0x00900000e9b4783b */ /* 0x000f2a0000000200 */
[----:B------:R-:W0:Y:S05]  /*c320*/  LDGDEPBAR ;  /* 0x00000000000079af */ /* 0x000e2a0000000000 */
[----:B-1----:R-:W1:Y:S05]  /*c330*/  LDSM.16.M88.4 R184, [R233+0x9800] ;  /* 0x00980000e9b8783b */ /* 0x002e6a0000000200 */
[----:B--2---:R-:W-:Y:S05]  /*c340*/  LDSM.16.M88.4 R188, [R232] ;  /* 0x00000000e8bc783b */ /* 0x004fea0000000200 */
[----:B------:R-:W2:Y:S05]  /*c350*/  LDSM.16.M88.4 R192, [R231] ;  /* 0x00000000e7c0783b */ /* 0x000eaa0000000200 */
[----:B------:R-:W1:Y:S01]  /*c360*/  LDSM.16.M88.4 R196, [R223] ;  /* 0x00000000dfc4783b */ /* 0x000e620000000200 */
[C---:B---3--:R-:W-:Y:S04]  /*c370*/  HMMA.16816.F32.BF16 R4, R168.reuse, R172, RZ ;  /* 0x000000aca804723c */ /* 0x048fe800000418ff */
[----:B------:R-:W3:Y:S05]  /*c380*/  LDSM.16.M88.4 R200, [R222] ;  /* 0x00000000dec8783b */ /* 0x000eea0000000200 */
[----:B------:R-:W1:Y:S01]  /*c390*/  LDSM.16.M88.4 R204, [R221] ;  /* 0x00000000ddcc783b */ /* 0x000e620000000200 */
[C---:B----4-:R-:W-:Y:S04]  /*c3a0*/  HMMA.16816.F32.BF16 R8, R168.reuse, R174, RZ ;  /* 0x000000aea808723c */ /* 0x050fe800000418ff */
[----:B------:R-:W-:Y:S04]  /*c3b0*/  LDSM.16.M88.4 R172, [R230] ;  /* 0x00000000e6ac783b */ /* 0x000fe80000000200 */
[C---:B------:R-:W-:Y:S08]  /*c3c0*/  HMMA.16816.F32.BF16 R12, R168.reuse, R176, RZ ;  /* 0x000000b0a80c723c */ /* 0x040ff000000418ff */
[C---:B------:R-:W-:Y:S01]  /*c3d0*/  HMMA.16816.F32.BF16 R16, R168.reuse, R178, RZ ;  /* 0x000000b2a810723c */ /* 0x040fe200000418ff */
[----:B------:R-:W4:Y:S07]  /*c3e0*/  LDSM.16.M88.4 R176, [R227+0x8000] ;  /* 0x00800000e3b0783b */ /* 0x000f2e0000000200 */
[C---:B------:R-:W-:Y:S08]  /*c3f0*/  HMMA.16816.F32.BF16 R20, R168.reuse, R180, RZ ;  /* 0x000000b4a814723c */ /* 0x040ff000000418ff */
[C---:B------:R-:W-:Y:S01]  /*c400*/  HMMA.16816.F32.BF16 R24, R168.reuse, R182, RZ ;  /* 0x000000b6a818723c */ /* 0x040fe200000418ff */
[----:B------:R-:W-:Y:S07]  /*c410*/  LDSM.16.M88.4 R180, [R227+0x9000] ;  /* 0x00900000e3b4783b */ /* 0x000fee0000000200 */
[C---:B-1----:R-:W-:Y:S07]  /*c420*/  HMMA.16816.F32.BF16 R28, R168.reuse, R184, RZ ;  /* 0x000000b8a81c723c */ /* 0x042fee00000418ff */
[----:B------:R-:W-:Y:S01]  /*c430*/  IMAD.MOV.U32 R184, RZ, RZ, R32 ;  /* 0x000000ffffb87224 */ /* 0x000fe200078e0020 */
[----:B------:R-:W-:Y:S02]  /*c440*/  MOV R185, R33 ;  /* 0x0000002100b97202 */ /* 0x000fe40000000f00 */
[----:B------:R-:W-:Y:S01]  /*c450*/  HMMA.16816.F32.BF16 R32, R168, R186, RZ ;  /* 0x000000baa820723c */ /* 0x000fe200000418ff */
[----:B------:R-:W1:Y:S07]  /*c460*/  LDSM.16.M88.4 R168, [R227+0x8800] ;  /* 0x00880000e3a8783b */ /* 0x000e6e0000000200 */
        /* <DEDUP_REMOVED lines=8> */
[----:B------:R-:W-:Y:S07]  /*c4f0*/  LDSM.16.M88.4 R200, [R220+0x1000] ;  /* 0x00100000dcc8783b */ /* 0x000fee0000000200 */
[C---:B------:R-:W-:Y:S07]  /*c500*/  HMMA.16816.F32.BF16 R28, R188.reuse, R204, R28 ;  /* 0x000000ccbc1c723c */ /* 0x040fee000004181c */
[----:B------:R-:W-:Y:S01]  /*c510*/  IMAD.MOV.U32 R204, RZ, RZ, R184 ;  /* 0x000000ffffcc7224 */ /* 0x000fe200078e00b8 */
[----:B------:R-:W-:Y:S01]  /*c520*/  HMMA.16816.F32.BF16 R32, R188, R206, R32 ;  /* 0x000000cebc20723c */ /* 0x000fe20000041820 */
[----:B------:R-:W-:Y:S03]  /*c530*/  LDSM.16.M88.4 R188, [R220+0x800] ;  /* 0x00080000dcbc783b */ /* 0x000fe60000000200 */
[----:B------:R-:W-:Y:S02]  /*c540*/  MOV R205, R185 ;  /* 0x000000b900cd7202 */ /* 0x000fe40000000f00 */
[----:B------:R-:W2:Y:S01]  /*c550*/  LDSM.16.M88.4 R184, [R227+0x9800] ;  /* 0x00980000e3b8783b */ /* 0x000ea20000000200 */
[----:B------:R-:W-:Y:S01]  /*c560*/  IMAD.MOV.U32 R207, RZ, RZ, R165 ;  /* 0x000000ffffcf7224 */ /* 0x000fe200078e00a5 */
[C---:B----4-:R-:W-:Y:S05]  /*c570*/  HMMA.16816.F32.BF16 R4, R172.reuse, R176, R4 ;  /* 0x000000b0ac04723c */ /* 0x050fea0000041804 */
[----:B------:R-:W-:Y:S03]  /*c580*/  MOV R206, R164 ;  /* 0x000000a400ce7202 */ /* 0x000fe60000000f00 */
[C---:B------:R-:W-:Y:S01]  /*c590*/  HMMA.16816.F32.BF16 R8, R172.reuse, R178, R8 ;  /* 0x000000b2ac08723c */ /* 0x040fe20000041808 */
[----:B------:R-:W-:Y:S07]  /*c5a0*/  LDSM.16.M88.4 R176, [R234+0x2000] ;  /* 0x00200000eab0783b */ /* 0x000fee0000000200 */
[C---:B-1----:R-:W-:Y:S08]  /*c5b0*/  HMMA.16816.F32.BF16 R12, R172.reuse, R168, R12 ;  /* 0x000000a8ac0c723c */ /* 0x042ff0000004180c */
[C---:B------:R-:W-:Y:S01]  /*c5c0*/  HMMA.16816.F32.BF16 R16, R172.reuse, R170, R16 ;  /* 0x000000aaac10723c */ /* 0x040fe20000041810 */
[----:B------:R-:W1:Y:S07]  /*c5d0*/  LDSM.16.M88.4 R168, [R220+0x1800] ;  /* 0x00180000dca8783b */ /* 0x000e6e0000000200 */
[C---:B------:R-:W-:Y:S08]  /*c5e0*/  HMMA.16816.F32.BF16 R20, R172.reuse, R180, R20 ;  /* 0x000000b4ac14723c */ /* 0x040ff00000041814 */
[C---:B------:R-:W-:Y:S01]  /*c5f0*/  HMMA.16816.F32.BF16 R24, R172.reuse, R182, R24 ;  /* 0x000000b6ac18723c */ /* 0x040fe20000041818 */
[----:B------:R-:W3:Y:S07]  /*c600*/  LDSM.16.M88.4 R180, [R233+0xa000] ;  /* 0x00a00000e9b4783b */ /* 0x000eee0000000200 */
[C---:B--2---:R-:W-:Y:S08]  /*c610*/  HMMA.16816.F32.BF16 R28, R172.reuse, R184, R28 ;  /* 0x000000b8ac1c723c */ /* 0x044ff0000004181c */
[----:B------:R-:W-:Y:S01]  /*c620*/  HMMA.16816.F32.BF16 R32, R172, R186, R32 ;  /* 0x000000baac20723c */ /* 0x000fe20000041820 */
[----:B------:R-:W2:Y:S05]  /*c630*/  LDSM.16.M88.4 R172, [R233+0xa800] ;  /* 0x00a80000e9ac783b */ /* 0x000eaa0000000200 */
[----:B------:R-:W4:Y:S02]  /*c640*/  LDSM.16.M88.4 R184, [R233+0xb000] ;  /* 0x00b00000e9b8783b */ /* 0x000f240000000200 */
[C---:B------:R-:W-:Y:S08]  /*c650*/  HMMA.16816.F32.BF16 R4, R192.reuse, R196, R4 ;  /* 0x000000c4c004723c */ /* 0x040ff00000041804 */
[C---:B------:R-:W-:Y:S01]  /*c660*/  HMMA.16816.F32.BF16 R8, R192.reuse, R198, R8 ;  /* 0x000000c6c008723c */ /* 0x040fe20000041808 */
[----:B------:R-:W-:Y:S07]  /*c670*/  LDSM.16.M88.4 R196, [R232+0x2000] ;  /* 0x00200000e8c4783b */ /* 0x000fee0000000200 */
[C---:B------:R-:W-:Y:S08]  /*c680*/  HMMA.16816.F32.BF16 R12, R192.reuse, R188, R12 ;  /* 0x000000bcc00c723c */ /* 0x040ff0000004180c */
[C---:B------:R-:W-:Y:S01]  /*c690*/  HMMA.16816.F32.BF16 R16, R192.reuse, R190, R16 ;  /* 0x000000bec010723c */ /* 0x040fe20000041810 */
[----:B------:R-:W2:Y:S07]  /*c6a0*/  LDSM.16.M88.4 R188, [R233+0xb800] ;  /* 0x00b80000e9bc783b */ /* 0x000eae0000000200 */
[C---:B------:R-:W-:Y:S08]  /*c6b0*/  HMMA.16816.F32.BF16 R20, R192.reuse, R200, R20 ;  /* 0x000000c8c014723c */ /* 0x040ff00000041814 */
[C---:B------:R-:W-:Y:S01]  /*c6c0*/  HMMA.16816.F32.BF16 R24, R192.reuse, R202, R24 ;  /* 0x000000cac018723c */ /* 0x040fe20000041818 */
[----:B------:R-:W4:Y:S07]  /*c6d0*/  LDSM.16.M88.4 R200, [R219] ;  /* 0x00000000dbc8783b */ /* 0x000f2e0000000200 */
[C---:B-1----:R-:W-:Y:S08]  /*c6e0*/  HMMA.16816.F32.BF16 R28, R192.reuse, R168, R28 ;  /* 0x000000a8c01c723c */ /* 0x042ff0000004181c */
[----:B------:R-:W-:Y:S01]  /*c6f0*/  HMMA.16816.F32.BF16 R32, R192, R170, R32 ;  /* 0x000000aac020723c */ /* 0x000fe20000041820 */
[----:B------:R-:W1:Y:S05]  /*c700*/  LDSM.16.M88.4 R168, [R218] ;  /* 0x00000000daa8783b */ /* 0x000e6a0000000200 */
[----:B------:R-:W1:Y:S02]  /*c710*/  LDSM.16.M88.4 R192, [R217] ;  /* 0x00000000d9c0783b */ /* 0x000e640000000200 */
[C---:B---3--:R-:W-:Y:S08]  /*c720*/  HMMA.16816.F32.BF16 R4, R176.reuse, R180, R4 ;  /* 0x000000b4b004723c */ /* 0x048ff00000041804 */
[C---:B------:R-:W-:Y:S01]  /*c730*/  HMMA.16816.F32.BF16 R8, R176.reuse, R182, R8 ;  /* 0x000000b6b008723c */ /* 0x040fe20000041808 */
[----:B------:R-:W3:Y:S07]  /*c740*/  LDSM.16.M88.4 R180, [R216] ;  /* 0x00000000d8b4783b */ /* 0x000eee0000000200 */
[C---:B--2---:R-:W-:Y:S08]  /*c750*/  HMMA.16816.F32.BF16 R12, R176.reuse, R172, R12 ;  /* 0x000000acb00c723c */ /* 0x044ff0000004180c */
[C---:B------:R-:W-:Y:S01]  /*c760*/  HMMA.16816.F32.BF16 R16, R176.reuse, R174, R16 ;  /* 0x000000aeb010723c */ /* 0x040fe20000041810 */
[----:B------:R-:W-:Y:S07]  /*c770*/  LDSM.16.M88.4 R172, [R230+0x2000] ;  /* 0x00200000e6ac783b */ /* 0x000fee0000000200 */
[C---:B----4-:R-:W-:Y:S08]  /*c780*/  HMMA.16816.F32.BF16 R20, R176.reuse, R184, R20 ;  /* 0x000000b8b014723c */ /* 0x050ff00000041814 */
[C---:B------:R-:W-:Y:S01]  /*c790*/  HMMA.16816.F32.BF16 R24, R176.reuse, R186, R24 ;  /* 0x000000bab018723c */ /* 0x040fe20000041818 */
[----:B------:R-:W-:Y:S07]  /*c7a0*/  LDSM.16.M88.4 R184, [R227+0xa800] ;  /* 0x00a80000e3b8783b */ /* 0x000fee0000000200 */
[C---:B------:R-:W-:Y:S08]  /*c7b0*/  HMMA.16816.F32.BF16 R28, R176.reuse, R188, R28 ;  /* 0x000000bcb01c723c */ /* 0x040ff0000004181c */
[----:B------:R-:W-:Y:S01]  /*c7c0*/  HMMA.16816.F32.BF16 R32, R176, R190, R32 ;  /* 0x000000beb020723c */ /* 0x000fe20000041820 */
[----:B------:R-:W2:Y:S05]  /*c7d0*/  LDSM.16.M88.4 R176, [R227+0xa000] ;  /* 0x00a00000e3b0783b */ /* 0x000eaa0000000200 */
[----:B------:R-:W4:Y:S02]  /*c7e0*/  LDSM.16.M88.4 R188, [R227+0xb000] ;  /* 0x00b00000e3bc783b */ /* 0x000f240000000200 */
[C---:B------:R-:W-:Y:S08]  /*c7f0*/  HMMA.16816.F32.BF16 R4, R196.reuse, R200, R4 ;  /* 0x000000c8c404723c */ /* 0x040ff00000041804 */
        /* <DEDUP_REMOVED lines=8> */
[C---:B---3--:R-:W-:Y:S08]  /*c880*/  HMMA.16816.F32.BF16 R28, R196.reuse, R180, R28 ;  /* 0x000000b4c41c723c */ /* 0x048ff0000004181c */
[----:B------:R-:W-:Y:S01]  /*c890*/  HMMA.16816.F32.BF16 R32, R196, R182, R32 ;  /* 0x000000b6c420723c */ /* 0x000fe20000041820 */
[----:B------:R-:W3:Y:S05]  /*c8a0*/  LDSM.16.M88.4 R180, [R220+0x2800] ;  /* 0x00280000dcb4783b */ /* 0x000eea0000000200 */
[----:B------:R-:W1:Y:S02]  /*c8b0*/  LDSM.16.M88.4 R196, [R220+0x3000] ;  /* 0x00300000dcc4783b */ /* 0x000e640000000200 */
[C---:B--2---:R-:W-:Y:S08]  /*c8c0*/  HMMA.16816.F32.BF16 R4, R172.reuse, R176, R4 ;  /* 0x000000b0ac04723c */ /* 0x044ff00000041804 */
[C---:B------:R-:W-:Y:S01]  /*c8d0*/  HMMA.16816.F32.BF16 R8, R172.reuse, R178, R8 ;  /* 0x000000b2ac08723c */ /* 0x040fe20000041808 */
[----:B------:R-:W2:Y:S07]  /*c8e0*/  LDSM.16.M88.4 R176, [R220+0x3800] ;  /* 0x00380000dcb0783b */ /* 0x000eae0000000200 */
[C---:B------:R-:W-:Y:S08]  /*c8f0*/  HMMA.16816.F32.BF16 R12, R172.reuse, R184, R12 ;  /* 0x000000b8ac0c723c */ /* 0x040ff0000004180c */
[C---:B------:R-:W-:Y:S01]  /*c900*/  HMMA.16816.F32.BF16 R16, R172.reuse, R186, R16 ;  /* 0x000000baac10723c */ /* 0x040fe20000041810 */
[----:B------:R-:W-:Y:S07]  /*c910*/  LDSM.16.M88.4 R184, [R234+0x4000] ;  /* 0x00400000eab8783b */ /* 0x000fee0000000200 */
[C---:B----4-:R-:W-:Y:S08]  /*c920*/  HMMA.16816.F32.BF16 R20, R172.reuse, R188, R20 ;  /* 0x000000bcac14723c */ /* 0x050ff00000041814 */
[C---:B------:R-:W-:Y:S01]  /*c930*/  HMMA.16816.F32.BF16 R24, R172.reuse, R190, R24 ;  /* 0x000000beac18723c */ /* 0x040fe20000041818 */
[----:B------:R-:W4:Y:S07]  /*c940*/  LDSM.16.M88.4 R188, [R233+0xc000] ;  /* 0x00c00000e9bc783b */ /* 0x000f2e0000000200 */
[C---:B------:R-:W-:Y:S08]  /*c950*/  HMMA.16816.F32.BF16 R28, R172.reuse, R200, R28 ;  /* 0x000000c8ac1c723c */ /* 0x040ff0000004181c */
[----:B------:R-:W-:Y:S01]  /*c960*/  HMMA.16816.F32.BF16 R32, R172, R202, R32 ;  /* 0x000000caac20723c */ /* 0x000fe20000041820 */
[----:B------:R-:W2:Y:S05]  /*c970*/  LDSM.16.M88.4 R172, [R233+0xc800] ;  /* 0x00c80000e9ac783b */ /* 0x000eaa0000000200 */
[----:B------:R-:W2:Y:S02]  /*c980*/  LDSM.16.M88.4 R200, [R233+0xd000] ;  /* 0x00d00000e9c8783b */ /* 0x000ea40000000200 */
[C---:B-1----:R-:W-:Y:S08]  /*c990*/  HMMA.16816.F32.BF16 R4, R168.reuse, R192, R4 ;  /* 0x000000c0a804723c */ /* 0x042ff00000041804 */
[C---:B------:R-:W-:Y:S01]  /*c9a0*/  HMMA.16816.F32.BF16 R8, R168.reuse, R194, R8 ;  /* 0x000000c2a808723c */ /* 0x040fe20000041808 */
[----:B------:R-:W-:Y:S07]  /*c9b0*/  LDSM.16.M88.4 R192, [R232+0x4000] ;  /* 0x00400000e8c0783b */ /* 0x000fee0000000200 */
[C---:B---3--:R-:W-:Y:S08]  /*c9c0*/  HMMA.16816.F32.BF16 R12, R168.reuse, R180, R12 ;  /* 0x000000b4a80c723c */ /* 0x048ff0000004180c */
[C---:B------:R-:W-:Y:S01]  /*c9d0*/  HMMA.16816.F32.BF16 R16, R168.reuse, R182, R16 ;  /* 0x000000b6a810723c */ /* 0x040fe20000041810 */
[----:B------:R-:W1:Y:S07]  /*c9e0*/  LDSM.16.M88.4 R180, [R233+0xd800] ;  /* 0x00d80000e9b4783b */ /* 0x000e6e0000000200 */
[C---:B------:R-:W-:Y:S08]  /*c9f0*/  HMMA.16816.F32.BF16 R20, R168.reuse, R196, R20 ;  /* 0x000000c4a814723c */ /* 0x040ff00000041814 */
[C---:B------:R-:W-:Y:S01]  /*ca00*/  HMMA.16816.F32.BF16 R24, R168.reuse, R198, R24 ;  /* 0x000000c6a818723c */ /* 0x040fe20000041818 */
[----:B------:R-:W3:Y:S07]  /*ca10*/  LDSM.16.M88.4 R196, [R215] ;  /* 0x00000000d7c4783b */ /* 0x000eee0000000200 */
[C---:B--2---:R-:W-:Y:S08]  /*ca20*/  HMMA.16816.F32.BF16 R28, R168.reuse, R176, R28 ;  /* 0x000000b0a81c723c */ /* 0x044ff0000004181c */
[----:B------:R-:W-:Y:S01]  /*ca30*/  HMMA.16816.F32.BF16 R32, R168, R178, R32 ;  /* 0x000000b2a820723c */ /* 0x000fe20000041820 */
[----:B------:R-:W2:Y:S05]  /*ca40*/  LDSM.16.M88.4 R168, [R214] ;  /* 0x00000000d6a8783b */ /* 0x000eaa0000000200 */
[----:B------:R-:W-:Y:S02]  /*ca50*/  LDSM.16.M88.4 R176, [R212] ;  /* 0x00000000d4b0783b */ /* 0x000fe40000000200 */
[C---:B----4-:R-:W-:Y:S08]  /*ca60*/  HMMA.16816.F32.BF16 R4, R184.reuse, R188, R4 ;  /* 0x000000bcb804723c */ /* 0x050ff00000041804 */
[C---:B------:R-:W-:Y:S01]  /*ca70*/  HMMA.16816.F32.BF16 R8, R184.reuse, R190, R8 ;  /* 0x000000beb808723c */ /* 0x040fe20000041808 */
[----:B------:R-:W-:Y:S07]  /*ca80*/  LDSM.16.M88.4 R188, [R230+0x4000] ;  /* 0x00400000e6bc783b */ /* 0x000fee0000000200 */
[C---:B------:R-:W-:Y:S08]  /*ca90*/  HMMA.16816.F32.BF16 R12, R184.reuse, R172, R12 ;  /* 0x000000acb80c723c */ /* 0x040ff0000004180c */
[C---:B------:R-:W-:Y:S01]  /*caa0*/  HMMA.16816.F32.BF16 R16, R184.reuse, R174, R16 ;  /* 0x000000aeb810723c */ /* 0x040fe20000041810 */
[----:B------:R-:W4:Y:S07]  /*cab0*/  LDSM.16.M88.4 R172, [R213] ;  /* 0x00000000d5ac783b */ /* 0x000f2e0000000200 */
[C---:B------:R-:W-:Y:S08]  /*cac0*/  HMMA.16816.F32.BF16 R20, R184.reuse, R200, R20 ;  /* 0x000000c8b814723c */ /* 0x040ff00000041814 */
[C---:B------:R-:W-:Y:S01]  /*cad0*/  HMMA.16816.F32.BF16 R24, R184.reuse, R202, R24 ;  /* 0x000000cab818723c */ /* 0x040fe20000041818 */
[----:B------:R-:W4:Y:S07]  /*cae0*/  LDSM.16.M88.4 R200, [R227+0xc000] ;  /* 0x00c00000e3c8783b */ /* 0x000f2e0000000200 */
[C---:B-1----:R-:W-:Y:S08]  /*caf0*/  HMMA.16816.F32.BF16 R28, R184.reuse, R180, R28 ;  /* 0x000000b4b81c723c */ /* 0x042ff0000004181c */
[----:B------:R-:W-:Y:S01]  /*cb00*/  HMMA.16816.F32.BF16 R32, R184, R182, R32 ;  /* 0x000000b6b820723c */ /* 0x000fe20000041820 */
[----:B------:R-:W1:Y:S05]  /*cb10*/  LDSM.16.M88.4 R180, [R227+0xc800] ;  /* 0x00c80000e3b4783b */ /* 0x000e6a0000000200 */
[----:B------:R-:W1:Y:S02]  /*cb20*/  LDSM.16.M88.4 R184, [R227+0xd000] ;  /* 0x00d00000e3b8783b */ /* 0x000e640000000200 */
[C---:B---3--:R-:W-:Y:S08]  /*cb30*/  HMMA.16816.F32.BF16 R4, R192.reuse, R196, R4 ;  /* 0x000000c4c004723c */ /* 0x048ff00000041804 */
[C---:B------:R-:W-:Y:S01]  /*cb40*/  HMMA.16816.F32.BF16 R8, R192.reuse, R198, R8 ;  /* 0x000000c6c008723c */ /* 0x040fe20000041808 */
[----:B------:R-:W3:Y:S07]  /*cb50*/  LDSM.16.M88.4 R196, [R227+0xd800] ;  /* 0x00d80000e3c4783b */ /* 0x000eee0000000200 */
[C---:B--2---:R-:W-:Y:S08]  /*cb60*/  HMMA.16816.F32.BF16 R12, R192.reuse, R168, R12 ;  /* 0x000000a8c00c723c */ /* 0x044ff0000004180c */
[C---:B------:R-:W-:Y:S01]  /*cb70*/  HMMA.16816.F32.BF16 R16, R192.reuse, R170, R16 ;  /* 0x000000aac010723c */ /* 0x040fe20000041810 */
[----:B------:R-:W-:Y:S07]  /*cb80*/  LDSM.16.M88.4 R168, [R229+0x4000] ;  /* 0x00400000e5a8783b */ /* 0x000fee0000000200 */
[C---:B----4-:R-:W-:Y:S08]  /*cb90*/  HMMA.16816.F32.BF16 R20, R192.reuse, R172, R20 ;  /* 0x000000acc014723c */ /* 0x050ff00000041814 */
[C---:B------:R-:W-:Y:S01]  /*cba0*/  HMMA.16816.F32.BF16 R24, R192.reuse, R174, R24 ;  /* 0x000000aec018723c */ /* 0x040fe20000041818 */
[----:B------:R-:W2:Y:S07]  /*cbb0*/  LDSM.16.M88.4 R172, [R220+0x4000] ;  /* 0x00400000dcac783b */ /* 0x000eae0000000200 */
[C---:B------:R-:W-:Y:S08]  /*cbc0*/  HMMA.16816.F32.BF16 R28, R192.reuse, R176, R28 ;  /* 0x000000b0c01c723c */ /* 0x040ff0000004181c */
[----:B------:R-:W-:Y:S01]  /*cbd0*/  HMMA.16816.F32.BF16 R32, R192, R178, R32 ;  /* 0x000000b2c020723c */ /* 0x000fe20000041820 */
[----:B------:R-:W4:Y:S05]  /*cbe0*/  LDSM.16.M88.4 R176, [R220+0x4800] ;  /* 0x00480000dcb0783b */ /* 0x000f2a0000000200 */
[----:B------:R-:W2:Y:S02]  /*cbf0*/  LDSM.16.M88.4 R192, [R220+0x5000] ;  /* 0x00500000dcc0783b */ /* 0x000ea40000000200 */
        /* <DEDUP_REMOVED lines=16> */
[C---:B----4-:R-:W-:Y:S08]  /*cd00*/  HMMA.16816.F32.BF16 R12, R168.reuse, R176, R12 ;  /* 0x000000b0a80c723c */ /* 0x050ff0000004180c */
[C---:B------:R-:W-:Y:S01]  /*cd10*/  HMMA.16816.F32.BF16 R16, R168.reuse, R178, R16 ;  /* 0x000000b2a810723c */ /* 0x040fe20000041810 */
[----:B------:R-:W-:Y:S07]  /*cd20*/  LDSM.16.M88.4 R176, [R232+0x6000] ;  /* 0x00600000e8b0783b */ /* 0x000fee0000000200 */
[C---:B------:R-:W-:Y:S08]  /*cd30*/  HMMA.16816.F32.BF16 R20, R168.reuse, R192, R20 ;  /* 0x000000c0a814723c */ /* 0x040ff00000041814 */
[C---:B------:R-:W-:Y:S01]  /*cd40*/  HMMA.16816.F32.BF16 R24, R168.reuse, R194, R24 ;  /* 0x000000c2a818723c */ /* 0x040fe20000041818 */
[----:B------:R-:W4:Y:S07]  /*cd50*/  LDSM.16.M88.4 R192, [R211] ;  /* 0x00000000d3c0783b */ /* 0x000f2e0000000200 */
[C---:B------:R-:W-:Y:S08]  /*cd60*/  HMMA.16816.F32.BF16 R28, R168.reuse, R200, R28 ;  /* 0x000000c8a81c723c */ /* 0x040ff0000004181c */
[----:B------:R-:W-:Y:S01]  /*cd70*/  HMMA.16816.F32.BF16 R32, R168, R202, R32 ;  /* 0x000000caa820723c */ /* 0x000fe20000041820 */
[----:B------:R-:W2:Y:S05]  /*cd80*/  LDSM.16.M88.4 R168, [R210] ;  /* 0x00000000d2a8783b */ /* 0x000eaa0000000200 */
[----:B------:R-:W2:Y:S02]  /*cd90*/  LDSM.16.M88.4 R200, [R209] ;  /* 0x00000000d1c8783b */ /* 0x000ea40000000200 */
[C---:B-1----:R-:W-:Y:S08]  /*cda0*/  HMMA.16816.F32.BF16 R4, R180.reuse, R184, R4 ;  /* 0x000000b8b404723c */ /* 0x042ff00000041804 */
[C---:B------:R-:W-:Y:S01]  /*cdb0*/  HMMA.16816.F32.BF16 R8, R180.reuse, R186, R8 ;  /* 0x000000bab408723c */ /* 0x040fe20000041808 */
[----:B------:R-:W1:Y:S07]  /*cdc0*/  LDSM.16.M88.4 R184, [R208] ;  /* 0x00000000d0b8783b */ /* 0x000e6e0000000200 */
        /* <DEDUP_REMOVED lines=8> */
[----:B------:R-:W-:Y:S05]  /*ce50*/  LDSM.16.M88.4 R172, [R227+0xf000] ;  /* 0x00f00000e3ac783b */ /* 0x000fea0000000200 */
[----:B------:R-:W-:Y:S02]  /*ce60*/  LDSM.16.M88.4 R180, [R227+0xf800] ;  /* 0x00f80000e3b4783b */ /* 0x000fe40000000200 */
[C---:B----4-:R-:W-:Y:S08]  /*ce70*/  HMMA.16816.F32.BF16 R4, R176.reuse, R192, R4 ;  /* 0x000000c0b004723c */ /* 0x050ff00000041804 */
[C---:B------:R-:W-:Y:S01]  /*ce80*/  HMMA.16816.F32.BF16 R8, R176.reuse, R194, R8 ;  /* 0x000000c2b008723c */ /* 0x040fe20000041808 */
[----:B------:R-:W-:Y:S07]  /*ce90*/  LDSM.16.M88.4 R192, [R229+0x6000] ;  /* 0x00600000e5c0783b */ /* 0x000fee0000000200 */
[C---:B------:R-:W-:Y:S08]  /*cea0*/  HMMA.16816.F32.BF16 R12, R176.reuse, R168, R12 ;  /* 0x000000a8b00c723c */ /* 0x040ff0000004180c */
[C---:B------:R-:W-:Y:S01]  /*ceb0*/  HMMA.16816.F32.BF16 R16, R176.reuse, R170, R16 ;  /* 0x000000aab010723c */ /* 0x040fe20000041810 */
[----:B------:R-:W2:Y:S07]  /*cec0*/  LDSM.16.M88.4 R168, [R227+0xe800] ;  /* 0x00e80000e3a8783b */ /* 0x000eae0000000200 */
[C---:B------:R-:W-:Y:S08]  /*ced0*/  HMMA.16816.F32.BF16 R20, R176.reuse, R200, R20 ;  /* 0x000000c8b014723c */ /* 0x040ff00000041814 */
[C---:B------:R-:W-:Y:S01]  /*cee0*/  HMMA.16816.F32.BF16 R24, R176.reuse, R202, R24 ;  /* 0x000000cab018723c */ /* 0x040fe20000041818 */
[----:B------:R-:W4:Y:S07]  /*cef0*/  LDSM.16.M88.4 R200, [R220+0x6000] ;  /* 0x00600000dcc8783b */ /* 0x000f2e0000000200 */
[C---:B-1----:R-:W-:Y:S08]  /*cf00*/  HMMA.16816.F32.BF16 R28, R176.reuse, R184, R28 ;  /* 0x000000b8b01c723c */ /* 0x042ff0000004181c */
[----:B------:R-:W-:Y:S07]  /*cf10*/  HMMA.16816.F32.BF16 R32, R176, R186, R32 ;  /* 0x000000bab020723c */ /* 0x000fee0000041820 */
[----:B------:R-:W-:Y:S01]  /*cf20*/  MOV R177, R3 ;  /* 0x0000000300b17202 */ /* 0x000fe20000000f00 */
[C---:B---3--:R-:W-:Y:S05]  /*cf30*/  HMMA.16816.F32.BF16 R4, R188.reuse, R196, R4 ;  /* 0x000000c4bc04723c */ /* 0x048fea0000041804 */
[----:B------:R-:W-:Y:S03]  /*cf40*/  MOV R176, R2 ;  /* 0x0000000200b07202 */ /* 0x000fe60000000f00 */
[C---:B------:R-:W-:Y:S08]  /*cf50*/  HMMA.16816.F32.BF16 R8, R188.reuse, R198, R8 ;  /* 0x000000c6bc08723c */ /* 0x040ff00000041808 */
[C---:B--2---:R-:W-:Y:S08]  /*cf60*/  HMMA.16816.F32.BF16 R12, R188.reuse, R168, R12 ;  /* 0x000000a8bc0c723c */ /* 0x044ff0000004180c */
[C---:B------:R-:W-:Y:S01]  /*cf70*/  HMMA.16816.F32.BF16 R16, R188.reuse, R170, R16 ;  /* 0x000000aabc10723c */ /* 0x040fe20000041810 */
[----:B------:R-:W1:Y:S07]  /*cf80*/  LDSM.16.M88.4 R168, [R220+0x6800] ;  /* 0x00680000dca8783b */ /* 0x000e6e0000000200 */
[C---:B------:R-:W-:Y:S08]  /*cf90*/  HMMA.16816.F32.BF16 R20, R188.reuse, R172, R20 ;  /* 0x000000acbc14723c */ /* 0x040ff00000041814 */
[C---:B------:R-:W-:Y:S01]  /*cfa0*/  HMMA.16816.F32.BF16 R24, R188.reuse, R174, R24 ;  /* 0x000000aebc18723c */ /* 0x040fe20000041818 */
[----:B------:R-:W2:Y:S07]  /*cfb0*/  LDSM.16.M88.4 R172, [R220+0x7000] ;  /* 0x00700000dcac783b */ /* 0x000eae0000000200 */
[C---:B------:R-:W-:Y:S08]  /*cfc0*/  HMMA.16816.F32.BF16 R28, R188.reuse, R180, R28 ;  /* 0x000000b4bc1c723c */ /* 0x040ff0000004181c */
[----:B------:R-:W-:Y:S08]  /*cfd0*/  HMMA.16816.F32.BF16 R32, R188, R182, R32 ;  /* 0x000000b6bc20723c */ /* 0x000ff00000041820 */
[C---:B----4-:R-:W-:Y:S08]  /*cfe0*/  HMMA.16816.F32.BF16 R4, R192.reuse, R200, R4 ;  /* 0x000000c8c004723c */ /* 0x050ff00000041804 */
[C---:B------:R-:W-:Y:S08]  /*cff0*/  HMMA.16816.F32.BF16 R8, R192.reuse, R202, R8 ;  /* 0x000000cac008723c */ /* 0x040ff00000041808 */
[C---:B-1----:R-:W-:Y:S08]  /*d000*/  HMMA.16816.F32.BF16 R12, R192.reuse, R168, R12 ;  /* 0x000000a8c00c723c */ /* 0x042ff0000004180c */
[----:B------:R-:W-:Y:S01]  /*d010*/  FMUL.FTZ R3, R5, c[0x0][0x2ec] ;  /* 0x0000bb0005037a20 */ /* 0x000fe20000410000 */
[C---:B------:R-:W-:Y:S01]  /*d020*/  HMMA.16816.F32.BF16 R16, R192.reuse, R170, R16 ;  /* 0x000000aac010723c */ /* 0x040fe20000041810 */
[----:B------:R-:W1:Y:S01]  /*d030*/  LDSM.16.M88.4 R168, [R220+0x7800] ;  /* 0x00780000dca8783b */ /* 0x000e620000000200 */
[----:B------:R-:W-:Y:S04]  /*d040*/  DEPBAR.LE SB0, 0x0 ;  /* 0x000080000000791a */ /* 0x000fe80000000000 */
[----:B------:R3:W4:Y:S01]  /*d050*/  MUFU.TANH R190, R3 ;  /* 0x0000000300be7308 */ /* 0x0007220000002400 */
[----:B------:R-:W-:Y:S01]  /*d060*/  FMUL.FTZ R250, R9, c[0x0][0x2ec] ;  /* 0x0000bb0009fa7a20 */ /* 0x000fe20000410000 */
[----:B------:R-:W-:Y:S01]  /*d070*/  BAR.SYNC.DEFER_BLOCKING 0x0 ;  /* 0x0000000000007b1d */ /* 0x000fe20000010000 */
[----:B------:R-:W-:Y:S01]  /*d080*/  FMUL.FTZ R164, R8, c[0x0][0x2ec] ;  /* 0x0000bb0008a47a20 */ /* 0x000fe20000410000 */
[C---:B--2---:R-:W-:Y:S05]  /*d090*/  HMMA.16816.F32.BF16 R20, R192.reuse, R172, R20 ;  /* 0x000000acc014723c */ /* 0x044fea0000041814 */
[----:B------:R-:W-:Y:S01]  /*d0a0*/  FMUL.FTZ R2, R6, c[0x0][0x2ec] ;  /* 0x0000bb0006027a20 */ /* 0x000fe20000410000 */
[----:B------:R2:W1:Y:S01]  /*d0b0*/  MUFU.TANH R185, R250 ;  /* 0x000000fa00b97308 */ /* 0x0004620000002400 */
[----:B------:R-:W-:Y:S01]  /*d0c0*/  FMUL.FTZ R165, R7, c[0x0][0x2ec] ;  /* 0x0000bb0007a57a20 */ /* 0x000fe20000410000 */
[C---:B------:R-:W-:Y:S04]  /*d0d0*/  HMMA.16816.F32.BF16 R24, R192.reuse, R174, R24 ;  /* 0x000000aec018723c */ /* 0x040fe80000041818 */
[----:B------:R-:W-:Y:S02]  /*d0e0*/  FMUL.FTZ R166, R4, c[0x0][0x2ec] ;  /* 0x0000bb0004a67a20 */ /* 0x000fe40000410000 */
[----:B------:R-:W-:Y:S02]  /*d0f0*/  FMUL.FTZ R252, R12, c[0x0][0x2ec] ;  /* 0x0000bb000cfc7a20 */ /* 0x000fe40000410000 */
[----:B------:R4:W4:Y:S01]  /*d100*/  MUFU.TANH R189, R164 ;  /* 0x000000a400bd7308 */ /* 0x0009220000002400 */
[----:B------:R-:W-:Y:S03]  /*d110*/  FMUL.FTZ R17, R17, c[0x0][0x2ec] ;  /* 0x0000bb0011117a20 */ /* 0x000fe60000410000 */
[----:B---3--:R-:W-:Y:S02]  /*d120*/  FMUL.FTZ R3, R10, c[0x0][0x2ec] ;  /* 0x0000bb000a037a20 */ /* 0x008fe40000410000 */
[----:B------:R-:W-:Y:S04]  /*d130*/  IMAD.MOV.U32 R12, RZ, RZ, R176 ;  /* 0x000000ffff0c7224 */ /* 0x000fe800078e00b0 */
[----:B------:R3:W3:Y:S01]  /*d140*/  MUFU.TANH R10, R3 ;  /* 0x00000003000a7308 */ /* 0x0006e20000002400 */
[----:B--2---:R-:W-:Y:S01]  /*d150*/  FMUL.FTZ R250, R14, c[0x0][0x2ec] ;  /* 0x0000bb000efa7a20 */ /* 0x004fe20000410000 */
[C---:B-1----:R-:W-:Y:S01]  /*d160*/  HMMA.16816.F32.BF16 R28, R192.reuse, R168, R28 ;  /* 0x000000a8c01c723c */ /* 0x042fe2000004181c */
[----:B------:R-:W-:Y:S03]  /*d170*/  MOV R14, UR6 ;  /* 0x00000006000e7c02 */ /* 0x000fe60008000f00 */
[----:B------:R-:W-:Y:S04]  /*d180*/  FMUL.FTZ R5, R24, c[0x0][0x2ec] ;  /* 0x0000bb0018057a20 */ /* 0x000fe80000410000 */
[----:B------:R1:W2:Y:S01]  /*d190*/  MUFU.TANH R187, R2 ;  /* 0x0000000200bb7308 */ /* 0x0002a20000002400 */
[----:B------:R-:W-:Y:S01]  /*d1a0*/  FMUL.FTZ R25, R25, c[0x0][0x2ec] ;  /* 0x0000bb0019197a20 */ /* 0x000fe20000410000 */
[----:B------:R-:W-:Y:S03]  /*d1b0*/  HMMA.16816.F32.BF16 R32, R192, R170, R32 ;  /* 0x000000aac020723c */ /* 0x000fe60000041820 */
[----:B----4-:R-:W-:Y:S01]  /*d1c0*/  FMUL.FTZ R164, R13, c[0x0][0x2ec] ;  /* 0x0000bb000da47a20 */ /* 0x010fe20000410000 */
[----:B------:R-:W-:Y:S04]  /*d1d0*/  MOV R13, R177 ;  /* 0x000000b1000d7202 */ /* 0x000fe80000000f00 */
[----:B------:R4:W2:Y:S01]  /*d1e0*/  MUFU.TANH R177, R250 ;  /* 0x000000fa00b17308 */ /* 0x0008a20000002400 */
[----:B---3--:R-:W-:Y:S05]  /*d1f0*/  FMUL.FTZ R3, R19, c[0x0][0x2ec] ;  /* 0x0000bb0013037a20 */ /* 0x008fea0000410000 */
[----:B------:R-:W-:Y:S04]  /*d200*/  FMUL.FTZ R30, R30, c[0x0][0x2ec] ;  /* 0x0000bb001e1e7a20 */ /* 0x000fe80000410000 */
[----:B------:R3:W2:Y:S01]  /*d210*/  MUFU.TANH R203, R3 ;  /* 0x0000000300cb7308 */ /* 0x0006a20000002400 */
[----:B-1----:R-:W-:Y:S05]  /*d220*/  FMUL.FTZ R2, R11, c[0x0][0x2ec] ;  /* 0x0000bb000b027a20 */ /* 0x002fea0000410000 */
[----:B------:R-:W-:Y:S02]  /*d230*/  FMUL.FTZ R32, R32, c[0x0][0x2ec] ;  /* 0x0000bb0020207a20 */ /* 0x000fe40000410000 */
[----:B------:R-:W-:Y:S02]  /*d240*/  FMUL.FTZ R34, R34, c[0x0][0x2ec] ;  /* 0x0000bb0022227a20 */ /* 0x000fe40000410000 */
[----:B------:R1:W1:Y:S01]  /*d250*/  MUFU.TANH R191, R166 ;  /* 0x000000a600bf7308 */ /* 0x0002620000002400 */
[----:B------:R-:W-:Y:S02]  /*d260*/  FMUL.FTZ R35, R35, c[0x0][0x2ec] ;  /* 0x0000bb0023237a20 */ /* 0x000fe40000410000 */
[----:B----4-:R-:W-:Y:S01]  /*d270*/  FMUL.FTZ R250, R21, c[0x0][0x2ec] ;  /* 0x0000bb0015fa7a20 */ /* 0x010fe20000410000 */
[----:B------:R-:W-:Y:S06]  /*d280*/  MOV R21, R205 ;  /* 0x000000cd00157202 */ /* 0x000fec0000000f00 */
[----:B------:R4:W2:Y:S01]  /*d290*/  MUFU.TANH R174, R250 ;  /* 0x000000fa00ae7308 */ /* 0x0008a20000002400 */
[----:B---3--:R-:W-:Y:S09]  /*d2a0*/  FMUL.FTZ R3, R28, c[0x0][0x2ec] ;  /* 0x0000bb001c037a20 */ /* 0x008ff20000410000 */
[----:B------:R3:W2:Y:S01]  /*d2b0*/  MUFU.TANH R198, R3 ;  /* 0x0000000300c67308 */ /* 0x0006a20000002400 */
[----:B-1----:R-:W-:Y:S09]  /*d2c0*/  FMUL.FTZ R166, R15, c[0x0][0x2ec] ;  /* 0x0000bb000fa67a20 */ /* 0x002ff20000410000 */
[----:B------:R1:W1:Y:S01]  /*d2d0*/  MUFU.TANH R197, R164 ;  /* 0x000000a400c57308 */ /* 0x0002620000002400 */
[----:B----4-:R-:W-:Y:S04]  /*d2e0*/  MOV R250, UR6 ;  /* 0x0000000600fa7c02 */ /* 0x010fe80008000f00 */
[----:B------:R-:W-:Y:S01]  /*d2f0*/  LEA R6, P1, R250, R36, 0x6 ;  /* 0x00000024fa067211 */ /* 0x000fe200078230ff */
[----:B------:R-:W-:Y:S04]  /*d300*/  FMUL.FTZ R250, R33, c[0x0][0x2ec] ;  /* 0x0000bb0021fa7a20 */ /* 0x000fe80000410000 */
[----:B------:R4:W2:Y:S01]  /*d310*/  MUFU.TANH R186, R165 ;  /* 0x000000a500ba7308 */ /* 0x0008a20000002400 */
[----:B---3--:R-:W-:Y:S05]  /*d320*/  IMAD.U32 R3, RZ, RZ, UR6 ;  /* 0x00000006ff037e24 */ /* 0x008fea000f8e00ff */
[----:B------:R-:W-:Y:S04]  /*d330*/  LEA.HI.X.SX32 R7, R3, R37, 0x6, P1 ;  /* 0x0000002503077211 */ /* 0x000fe800008f36ff */
[----:B------:R3:W2:Y:S01]  /*d340*/  MUFU.TANH R9, R2 ;  /* 0x0000000200097308 */ /* 0x0006a20000002400 */
[----:B------:R2:W5:Y:S01]  /*d350*/  LDL.LU.64 R36, [R1+0x28] ;  /* 0x0000280001247983 */ /* 0x0005620000300a00 */
[----:B-1----:R-:W-:Y:S02]  /*d360*/  FMUL.FTZ R164, R18, c[0x0][0x2ec] ;  /* 0x0000bb0012a47a20 */ /* 0x002fe40000410000 */
[----:B------:R-:W-:Y:S02]  /*d370*/  IMAD.U32 R18, RZ, RZ, UR6 ;  /* 0x00000006ff127e24 */ /* 0x000fe4000f8e00ff */
[----:B------:R-:W-:Y:S04]  /*d380*/  IMAD R33, R7, c[0x0][0x198], RZ ;  /* 0x0000660007217a24 */ /* 0x000fe800078e02ff */
[----:B------:R1:W1:Y:S01]  /*d390*/  MUFU.TANH R199, R166 ;  /* 0x000000a600c77308 */ /* 0x0002620000002400 */
[----:B------:R-:W-:Y:S02]  /*d3a0*/  IMAD R33, R6, c[0x0][0x19c], R33 ;  /* 0x0000670006217a24 */ /* 0x000fe400078e0221 */
[----:B----4-:R-:W-:Y:S01]  /*d3b0*/  FMUL.FTZ R165, R16, c[0x0][0x2ec] ;  /* 0x0000bb0010a57a20 */ /* 0x010fe20000410000 */
[----:B------:R-:W-:Y:S01]  /*d3c0*/  MOV R16, R206 ;  /* 0x000000ce00107202 */ /* 0x000fe20000000f00 */
[----:B------:R-:W-:Y:S03]  /*d3d0*/  IMAD.WIDE.U32 R6, R6, c[0x0][0x198], RZ ;  /* 0x0000660006067a25 */ /* 0x000fe600078e00ff */
[----:B------:R-:W-:Y:S02]  /*d3e0*/  LEA R14, P2, R14, R16, 0x6 ;  /* 0x000000100e0e7211 */ /* 0x000fe400078430ff */
[----:B------:R4:W2:Y:S01]  /*d3f0*/  MUFU.TANH R202, R164 ;  /* 0x000000a400ca7308 */ /* 0x0008a20000002400 */
[----:B---3--:R-:W-:Y:S01]  /*d400*/  FMUL.FTZ R2, R20, c[0x0][0x2ec] ;  /* 0x0000bb0014027a20 */ /* 0x008fe20000410000 */
[----:B------:R-:W-:Y:S04]  /*d410*/  MOV R20, R204 ;  /* 0x000000cc00147202 */ /* 0x000fe80000000f00 */
[----:B------:R-:W-:Y:S04]  /*d420*/  LEA R18, P0, R18, R20, 0x6 ;  /* 0x0000001412127211 */ /* 0x000fe800078030ff */
[----:B------:R3:W2:Y:S01]  /*d430*/  MUFU.TANH R201, R165 ;  /* 0x000000a500c97308 */ /* 0x0006a20000002400 */
[----:B-1----:R-:W-:Y:S09]  /*d440*/  FMUL.FTZ R166, R22, c[0x0][0x2ec] ;  /* 0x0000bb0016a67a20 */ /* 0x002ff20000410000 */
[----:B------:R1:W1:Y:S01]  /*d450*/  MUFU.TANH R178, R2 ;  /* 0x0000000200b27308 */ /* 0x0002620000002400 */
[----:B----4-:R-:W-:Y:S09]  /*d460*/  FMUL.FTZ R164, R27, c[0x0][0x2ec] ;  /* 0x0000bb001ba47a20 */ /* 0x010ff20000410000 */
[----:B------:R4:W2:Y:S01]  /*d470*/  MUFU.TANH R179, R252 ;  /* 0x000000fc00b37308 */ /* 0x0008a20000002400 */
[----:B---3--:R-:W-:Y:S02]  /*d480*/  FMUL.FTZ R165, R23, c[0x0][0x2ec] ;  /* 0x0000bb0017a57a20 */ /* 0x008fe40000410000 */
[----:B------:R-:W-:Y:S07]  /*d490*/  IMAD.WIDE.U32 R22, R18, c[0x0][0x198], RZ ;  /* 0x0000660012167a25 */ /* 0x000fee00078e00ff */
[----:B------:R3:W2:Y:S01]  /*d4a0*/  MUFU.TANH R173, R17 ;  /* 0x0000001100ad7308 */ /* 0x0006a20000002400 */
[----:B-1----:R-:W-:Y:S09]  /*d4b0*/  FMUL.FTZ R2, R29, c[0x0][0x2ec] ;  /* 0x0000bb001d027a20 */ /* 0x002ff20000410000 */
[----:B------:R1:W1:Y:S01]  /*d4c0*/  MUFU.TANH R183, R166 ;  /* 0x000000a600b77308 */ /* 0x0002620000002400 */
[----:B----4-:R-:W-:Y:S02]  /*d4d0*/  FMUL.FTZ R252, R26, c[0x0][0x2ec] ;  /* 0x0000bb001afc7a20 */ /* 0x010fe40000410000 */
[----:B------:R-:W-:Y:S07]  /*d4e0*/  IMAD.WIDE.U32 R26, R14, c[0x0][0x198], RZ ;  /* 0x000066000e1a7a25 */ /* 0x000fee00078e00ff */
[----:B------:R4:W2:Y:S01]  /*d4f0*/  MUFU.TANH R205, R164 ;  /* 0x000000a400cd7308 */ /* 0x0008a20000002400 */
[----:B---3--:R-:W-:Y:S09]  /*d500*/  IMAD.MOV.U32 R17, RZ, RZ, R207 ;  /* 0x000000ffff117224 */ /* 0x008ff200078e00cf */
[----:B------:R3:W2:Y:S01]  /*d510*/  MUFU.TANH R181, R165 ;  /* 0x000000a500b57308 */ /* 0x0006a20000002400 */
[----:B-1----:R-:W-:Y:S05]  /*d520*/  IMAD.U32 R166, RZ, RZ, UR6 ;  /* 0x00000006ffa67e24 */ /* 0x002fea000f8e00ff */
[----:B------:R-:W-:Y:S04]  /*d530*/  LEA.HI.X.SX32 R19, R166, R21, 0x6, P0 ;  /* 0x00000015a6137211 */ /* 0x000fe800000f36ff */
[----:B------:R1:W1:Y:S01]  /*d540*/  MUFU.TANH R194, R2 ;  /* 0x0000000200c27308 */ /* 0x0002620000002400 */
[----:B----4-:R-:W-:Y:S01]  /*d550*/  MOV R164, UR6 ;  /* 0x0000000600a47c02 */ /* 0x010fe20008000f00 */
[----:B------:R-:W-:Y:S03]  /*d560*/  IMAD R3, R19, c[0x0][0x198], RZ ;  /* 0x0000660013037a24 */ /* 0x000fe600078e02ff */
[----:B------:R-:W-:Y:S01]  /*d570*/  LEA R164, P0, R164, R12, 0x6 ;  /* 0x0000000ca4a47211 */ /* 0x000fe200078030ff */
[----:B------:R-:W-:Y:S04]  /*d580*/  IMAD R3, R18, c[0x0][0x19c], R3 ;  /* 0x0000670012037a24 */ /* 0x000fe800078e0203 */
[----:B------:R4:W2:Y:S01]  /*d590*/  MUFU.TANH R207, R252 ;  /* 0x000000fc00cf7308 */ /* 0x0008a20000002400 */
[CC--:B------:R-:W-:Y:S02]  /*d5a0*/  LEA R18, P1, R22.reuse, R248.reuse, 0x1 ;  /* 0x000000f816127211 */ /* 0x0c0fe400078208ff */
[----:B---3--:R-:W-:Y:S02]  /*d5b0*/  MOV R165, UR6 ;  /* 0x0000000600a57c02 */ /* 0x008fe40008000f00 */
[----:B------:R-:W-:Y:S02]  /*d5c0*/  IADD3 R3, R23, R3, RZ ;  /* 0x0000000317037210 */ /* 0x000fe40007ffe0ff */
[----:B------:R-:W-:Y:S03]  /*d5d0*/  LEA.HI.X.SX32 R15, R165, R17, 0x6, P2 ;  /* 0x00000011a50f7211 */ /* 0x000fe600010f36ff */
[----:B------:R3:W2:Y:S01]  /*d5e0*/  MUFU.TANH R193, R32 ;  /* 0x0000002000c17308 */ /* 0x0006a20000002400 */
[----:B------:R-:W-:Y:S02]  /*d5f0*/  LEA.HI.X R19, R22, R247, R3, 0x1, P1 ;  /* 0x000000f716137211 */ /* 0x000fe400008f0c03 */
[-C--:B------:R-:W-:Y:S02]  /*d600*/  LEA R22, P2, R6, R248.reuse, 0x1 ;  /* 0x000000f806167211 */ /* 0x080fe400078408ff */
[----:B-1----:R-:W-:Y:S04]  /*d610*/  MOV R2, UR6 ;  /* 0x0000000600027c02 */ /* 0x002fe80008000f00 */
[----:B------:R-:W-:Y:S01]  /*d620*/  LEA.HI.X.SX32 R165, R2, R13, 0x6, P0 ;  /* 0x0000000d02a57211 */ /* 0x000fe200000f36ff */
[----:B------:R1:W1:Y:S01]  /*d630*/  MUFU.TANH R195, R30 ;  /* 0x0000001e00c37308 */ /* 0x0002620000002400 */
[----:B------:R-:W-:Y:S02]  /*d640*/  IMAD R2, R15, c[0x0][0x198], RZ ;  /* 0x000066000f027a24 */ /* 0x000fe400078e02ff */
[----:B----4-:R-:W-:Y:S02]  /*d650*/  FMUL.FTZ R252, R31, c[0x0][0x2ec] ;  /* 0x0000bb001ffc7a20 */ /* 0x010fe40000410000 */
[----:B------:R-:W-:Y:S01]  /*d660*/  IMAD R2, R14, c[0x0][0x19c], R2 ;  /* 0x000067000e027a24 */ /* 0x000fe200078e0202 */
[C---:B------:R-:W-:Y:S04]  /*d670*/  LEA R14, P0, R26.reuse, R248, 0x1 ;  /* 0x000000f81a0e7211 */ /* 0x040fe800078008ff */
[----:B------:R4:W2:Y:S01]  /*d680*/  MUFU.TANH R166, R34 ;  /* 0x0000002200a67308 */ /* 0x0008a20000002400 */
[----:B------:R-:W-:Y:S02]  /*d690*/  IMAD.IADD R2, R27, 0x1, R2 ;  /* 0x000000011b027824 */ /* 0x000fe400078e0202 */
[----:B---3--:R-:W-:Y:S03]  /*d6a0*/  IMAD R32, R165, c[0x0][0x198], RZ ;  /* 0x00006600a5207a24 */ /* 0x008fe600078e02ff */
[----:B------:R-:W-:Y:S02]  /*d6b0*/  LEA.HI.X R15, R26, R247, R2, 0x1, P0 ;  /* 0x000000f71a0f7211 */ /* 0x000fe400000f0c02 */
[----:B------:R-:W-:Y:S01]  /*d6c0*/  ISETP.LT.AND P0, PT, RZ, UR4, PT ;  /* 0x00000004ff007c0c */ /* 0x000fe2000bf01270 */
[C---:B------:R-:W-:Y:S01]  /*d6d0*/  IMAD R32, R164.reuse, c[0x0][0x19c], R32 ;  /* 0x00006700a4207a24 */ /* 0x040fe200078e0220 */
[----:B------:R3:W2:Y:S01]  /*d6e0*/  MUFU.TANH R165, R35 ;  /* 0x0000002300a57308 */ /* 0x0006a20000002400 */
[----:B------:R-:W-:Y:S01]  /*d6f0*/  IADD3 R2, R7, R33, RZ ;  /* 0x0000002107027210 */ /* 0x000fe20007ffe0ff */
[----:B-1----:R-:W-:Y:S03]  /*d700*/  IMAD.WIDE.U32 R30, R164, c[0x0][0x198], RZ ;  /* 0x00006600a41e7a25 */ /* 0x002fe600078e00ff */
[-C--:B------:R-:W-:Y:S02]  /*d710*/  LEA.HI.X R23, R6, R247.reuse, R2, 0x1, P2 ;  /* 0x000000f706177211 */ /* 0x080fe400010f0c02 */
[----:B------:R-:W-:Y:S03]  /*d720*/  IADD3 R32, R31, R32, RZ ;  /* 0x000000201f207210 */ /* 0x000fe60007ffe0ff */
[----:B------:R1:W1:Y:S01]  /*d730*/  MUFU.TANH R182, R5 ;  /* 0x0000000500b67308 */ /* 0x0002620000002400 */
[C---:B----4-:R-:W-:Y:S09]  /*d740*/  LEA R34, P1, R30.reuse, R248, 0x1 ;  /* 0x000000f81e227211 */ /* 0x050ff200078208ff */
[----:B------:R4:W1:Y:S01]  /*d750*/  MUFU.TANH R206, R25 ;  /* 0x0000001900ce7308 */ /* 0x0008620000002400 */
[----:B---3--:R-:W-:Y:S09]  /*d760*/  LEA.HI.X R35, R30, R247, R32, 0x1, P1 ;  /* 0x000000f71e237211 */ /* 0x008ff200008f0c20 */
[----:B------:R-:W3:Y:S10]  /*d770*/  MUFU.TANH R252, R252 ;  /* 0x000000fc00fc7308 */ /* 0x000ef40000002400 */
[----:B------:R-:W1:Y:S02]  /*d780*/  MUFU.TANH R250, R250 ;  /* 0x000000fa00fa7308 */ /* 0x000e640000002400 */
[----:B-12345:R-:W-:-:S05]  /*d790*/  @P0 BRA `(.L_x_557) ;  /* 0xffffdae000000947 */ /* 0x03efca000383ffff */
.L_x_556:
[----:B------:R-:W-:Y:S01]  /*d7a0*/  FMNMX.FTZ R3, R191, R167, !PT ;  /* 0x000000a7bf037209 */ /* 0x000fe20007810000 */
[----:B-1----:R-:W-:Y:S01]  /*d7b0*/  LDSM.16.MT88.4 R20, [R226+0x10000] ;  /* 0x01000000e214783b */ /* 0x002fe20000004200 */
[----:B------:R-:W-:Y:S02]  /*d7c0*/  UIADD3 UR13, UR13, 0x1, URZ ;  /* 0x000000010d0d7890 */ /* 0x000fe4000fffe03f */
        /* <DEDUP_REMOVED lines=30> */
[----:B------:R-:W-:Y:S01]  /*d9b0*/  FMNMX.FTZ R2, R166, R3, !PT ;  /* 0x00000003a6027209 */ /* 0x000fe20007810000 */
[----:B------:R-:W-:Y:S03]  /*d9c0*/  LDSM.16.MT88.4 R12, [R228+0x10000] ;  /* 0x01000000e40c783b */ /* 0x000fe60000004200 */
[----:B------:R-:W-:Y:S05]  /*d9d0*/  FMNMX.FTZ R7, R165, R2, !PT ;  /* 0x00000002a5077209 */ /* 0x000fea0007810000 */
        /* <DEDUP_REMOVED lines=38> */
[----:B------:R-:W-:Y:S02]  /*dc40*/  FMUL.FTZ R5, R2, R161 ;  /* 0x000000a102057220 */ /* 0x000fe40000410000 */
[----:B------:R-:W-:Y:S01]  /*dc50*/  FMUL.FTZ R6, R0, R162 ;  /* 0x000000a200067220 */ /* 0x000fe20000410000 */
[----:B------:R-:W-:Y:S01]  /*dc60*/  MUFU.EX2 R187, R187 ;  /* 0x000000bb00bb7308 */ /* 0x000fe20000000800 */
[C---:B------:R-:W-:Y:S02]  /*dc70*/  FMUL.FTZ R8, R2.reuse, R156 ;  /* 0x0000009c02087220 */ /* 0x040fe40000410000 */
[C---:B------:R-:W-:Y:S02]  /*dc80*/  FMUL.FTZ R9, R2.reuse, R157 ;  /* 0x0000009d02097220 */ /* 0x040fe40000410000 */
[C---:B------:R-:W-:Y:S01]  /*dc90*/  FMUL.FTZ R16, R2.reuse, R148 ;  /* 0x0000009402107220 */ /* 0x040fe20000410000 */
[----:B------:R-:W-:Y:S01]  /*dca0*/  LDSM.16.MT88.4 R156, [R225+0x12800] ;  /* 0x01280000e19c783b */ /* 0x000fe20000004200 */
[C---:B------:R-:W-:Y:S02]  /*dcb0*/  FMUL.FTZ R17, R2.reuse, R149 ;  /* 0x0000009502117220 */ /* 0x040fe40000410000 */
[C---:B------:R-:W-:Y:S01]  /*dcc0*/  FMUL.FTZ R24, R2.reuse, R140 ;  /* 0x0000008c02187220 */ /* 0x040fe20000410000 */
[----:B------:R-:W2:Y:S01]  /*dcd0*/  MUFU.EX2 R186, R186 ;  /* 0x000000ba00ba7308 */ /* 0x000ea20000000800 */
[----:B------:R-:W-:Y:S02]  /*dce0*/  FMUL.FTZ R25, R2, R141 ;  /* 0x0000008d02197220 */ /* 0x000fe40000410000 */
[----:B------:R-:W-:Y:S01]  /*dcf0*/  FMUL.FTZ R27, R0, R143 ;  /* 0x0000008f001b7220 */ /* 0x000fe20000410000 */
[----:B-1----:R-:W-:Y:S01]  /*dd00*/  F2FP.BF16.PACK_AB R160, R190, R191 ;  /* 0x000000bfbea0723e */ /* 0x002fe200000010ff */
[----:B------:R-:W-:Y:S01]  /*dd10*/  LDSM.16.MT88.4 R140, [R224+0x12000] ;  /* 0x01200000e08c783b */ /* 0x000fe20000004200 */
[C---:B------:R-:W-:Y:S02]  /*dd20*/  FMUL.FTZ R32, R2.reuse, R132 ;  /* 0x0000008402207220 */ /* 0x040fe40000410000 */
[----:B------:R-:W-:Y:S02]  /*dd30*/  FMUL.FTZ R33, R2, R133 ;  /* 0x0000008502217220 */ /* 0x000fe40000410000 */
[----:B------:R-:W-:Y:S01]  /*dd40*/  MUFU.EX2 R189, R189 ;  /* 0x000000bd00bd7308 */ /* 0x000fe20000000800 */
[C---:B------:R-:W-:Y:S02]  /*dd50*/  FMUL.FTZ R34, R0.reuse, R134 ;  /* 0x0000008600227220 */ /* 0x040fe40000410000 */
[----:B------:R-:W-:Y:S01]  /*dd60*/  LDSM.16.MT88.4 R148, [R224+0x10800] ;  /* 0x01080000e094783b */ /* 0x000fe20000004200 */
[----:B------:R-:W-:Y:S02]  /*dd70*/  FMUL.FTZ R35, R0, R135 ;  /* 0x0000008700237220 */ /* 0x000fe40000410000 */
[--C-:B------:R-:W-:Y:S02]  /*dd80*/  FFMA.FTZ R196, R177, c[0x0][0x23c], -R168.reuse ;  /* 0x00008f00b1c47a23 */ /* 0x100fe400000108a8 */
[--C-:B------:R-:W-:Y:S02]  /*dd90*/  FFMA.FTZ R200, R173, c[0x0][0x23c], -R169.reuse ;  /* 0x00008f00adc87a23 */ /* 0x100fe400000108a9 */
[----:B------:R-:W1:Y:S01]  /*dda0*/  MUFU.EX2 R188, R188 ;  /* 0x000000bc00bc7308 */ /* 0x000e620000000800 */
[----:B------:R-:W-:Y:S01]  /*ddb0*/  LDSM.16.MT88.4 R132, [R225+0x12000] ;  /* 0x01200000e184783b */ /* 0x000fe20000004200 */
[--C-:B------:R-:W-:Y:S01]  /*ddc0*/  FFMA.FTZ R204, R178, c[0x0][0x23c], -R169.reuse ;  /* 0x00008f00b2cc7a23 */ /* 0x100fe200000108a9 */
[----:B--2---:R-:W-:Y:S01]  /*ddd0*/  F2FP.BF16.PACK_AB R161, R186, R187 ;  /* 0x000000bbbaa1723e */ /* 0x004fe200000010ff */
[--C-:B------:R-:W-:Y:S02]  /*dde0*/  FFMA.FTZ R174, R174, c[0x0][0x23c], -R169.reuse ;  /* 0x00008f00aeae7a23 */ /* 0x100fe400000108a9 */
[--C-:B------:R-:W-:Y:S03]  /*ddf0*/  FFMA.FTZ R183, R183, c[0x0][0x23c], -R168.reuse ;  /* 0x00008f00b7b77a23 */ /* 0x100fe600000108a8 */
[----:B------:R-:W-:Y:S01]  /*de00*/  LDSM.16.MT88.4 R176, [R228+0x13800] ;  /* 0x01380000e4b0783b */ /* 0x000fe20000004200 */
[----:B------:R-:W-:Y:S01]  /*de10*/  MUFU.EX2 R185, R185 ;  /* 0x000000b900b97308 */ /* 0x000fe20000000800 */
[--C-:B------:R-:W-:Y:S02]  /*de20*/  FFMA.FTZ R181, R181, c[0x0][0x23c], -R168.reuse ;  /* 0x00008f00b5b57a23 */ /* 0x100fe400000108a8 */
[--C-:B------:R-:W-:Y:S02]  /*de30*/  FFMA.FTZ R182, R182, c[0x0][0x23c], -R169.reuse ;  /* 0x00008f00b6b67a23 */ /* 0x100fe400000108a9 */
[C---:B------:R-:W-:Y:S02]  /*de40*/  FMUL.FTZ R36, R2.reuse, R36 ;  /* 0x0000002402247220 */ /* 0x040fe40000410000 */
[----:B------:R-:W-:Y:S02]  /*de50*/  FMUL.FTZ R37, R2, R37 ;  /* 0x0000002502257220 */ /* 0x000fe40000410000 */
[C---:B------:R-:W-:Y:S01]  /*de60*/  FMUL.FTZ R38, R0.reuse, R38 ;  /* 0x0000002600267220 */ /* 0x040fe20000410000 */
[----:B------:R-:W2:Y:S01]  /*de70*/  MUFU.EX2 R184, R184 ;  /* 0x000000b800b87308 */ /* 0x000ea20000000800 */
[----:B------:R-:W-:Y:S02]  /*de80*/  FMUL.FTZ R39, R0, R39 ;  /* 0x0000002700277220 */ /* 0x000fe40000410000 */
[----:B------:R-:W-:Y:S01]  /*de90*/  FMUL.FTZ R40, R2, R40 ;  /* 0x0000002802287220 */ /* 0x000fe20000410000 */
        /* <DEDUP_REMOVED lines=12> */
[----:B------:R-:W-:Y:S01]  /*df60*/  FMUL.FTZ R50, R0, R50 ;  /* 0x0000003200327220 */ /* 0x000fe20000410000 */
[----:B--2---:R-:W-:Y:S01]  /*df70*/  F2FP.BF16.PACK_AB R163, R184, R185 ;  /* 0x000000b9b8a3723e */ /* 0x004fe200000010ff */
        /* <DEDUP_REMOVED lines=8> */
[----:B------:R1:W-:Y:S03]  /*e000*/  MUFU.EX2 R171, R182 ;  /* 0x000000b600ab7308 */ /* 0x0003e60000000800 */
[----:B------:R-:W-:Y:S02]  /*e010*/  FMUL.FTZ R13, R2, R153 ;  /* 0x00000099020d7220 */ /* 0x000fe40000410000 */
[C---:B------:R-:W-:Y:S02]  /*e020*/  FMUL.FTZ R55, R0.reuse, R55 ;  /* 0x0000003700377220 */ /* 0x040fe40000410000 */
[C---:B------:R-:W-:Y:S03]  /*e030*/  FMUL.FTZ R14, R0.reuse, R154 ;  /* 0x0000009a000e7220 */ /* 0x040fe60000410000 */
[----:B------:R-:W-:Y:S01]  /*e040*/  MUFU.EX2 R192, R192 ;  /* 0x000000c000c07308 */ /* 0x000fe20000000800 */
[----:B------:R-:W-:Y:S02]  /*e050*/  FMUL.FTZ R15, R0, R155 ;  /* 0x0000009b000f7220 */ /* 0x000fe40000410000 */
[----:B------:R-:W2:Y:S01]  /*e060*/  LDSM.16.MT88.4 R152, [R224+0x10000] ;  /* 0x01000000e098783b */ /* 0x000ea20000004200 */
[C---:B------:R-:W-:Y:S02]  /*e070*/  FMUL.FTZ R56, R2.reuse, R56 ;  /* 0x0000003802387220 */ /* 0x040fe40000410000 */
[----:B------:R-:W-:Y:S02]  /*e080*/  FMUL.FTZ R57, R2, R57 ;  /* 0x0000003902397220 */ /* 0x000fe40000410000 */
[C---:B------:R-:W-:Y:S02]  /*e090*/  HMMA.16816.F32.BF16 R12, R160.reuse, R20, R12 ;  /* 0x00000014a00c723c */ /* 0x040fe4000004180c */
[----:B------:R-:W-:Y:S01]  /*e0a0*/  MUFU.EX2 R196, R196 ;  /* 0x000000c400c47308 */ /* 0x000fe20000000800 */
[C---:B------:R-:W-:Y:S02]  /*e0b0*/  FMUL.FTZ R58, R0.reuse, R58 ;  /* 0x0000003a003a7220 */ /* 0x040fe40000410000 */
[----:B------:R-:W-:Y:S01]  /*e0c0*/  FMUL.FTZ R59, R0, R59 ;  /* 0x0000003b003b7220 */ /* 0x000fe20000410000 */
[----:B-1----:R-:W-:Y:S01]  /*e0d0*/  LDSM.16.MT88.4 R180, [R226+0x13800] ;  /* 0x01380000e2b4783b */ /* 0x002fe20000004200 */
        /* <DEDUP_REMOVED lines=9> */
[----:B------:R-:W-:Y:S01]  /*e170*/  MUFU.EX2 R204, R204 ;  /* 0x000000cc00cc7308 */ /* 0x000fe20000000800 */
[C---:B------:R-:W-:Y:S02]  /*e180*/  FMUL.FTZ R62, R0.reuse, R62 ;  /* 0x0000003e003e7220 */ /* 0x040fe40000410000 */
[C---:B------:R-:W-:Y:S03]  /*e190*/  HMMA.16816.F32.BF16 R20, R160.reuse, R28, R20 ;  /* 0x0000001ca014723c */ /* 0x040fe60000041814 */
[----:B------:R-:W-:Y:S02]  /*e1a0*/  FMUL.FTZ R63, R0, R63 ;  /* 0x0000003f003f7220 */ /* 0x000fe40000410000 */
[C---:B------:R-:W-:Y:S02]  /*e1b0*/  FMUL.FTZ R64, R2.reuse, R64 ;  /* 0x0000004002407220 */ /* 0x040fe40000410000 */
[C---:B------:R-:W-:Y:S01]  /*e1c0*/  FMUL.FTZ R28, R2.reuse, R136 ;  /* 0x00000088021c7220 */ /* 0x040fe20000410000 */
[C---:B------:R-:W-:Y:S04]  /*e1d0*/  HMMA.16816.F32.BF16 R24, R160.reuse, R30, R24 ;  /* 0x0000001ea018723c */ /* 0x040fe80000041818 */
[C---:B------:R-:W-:Y:S02]  /*e1e0*/  FMUL.FTZ R29, R2.reuse, R137 ;  /* 0x00000089021d7220 */ /* 0x040fe40000410000 */
[----:B------:R-:W-:Y:S02]  /*e1f0*/  FMUL.FTZ R65, R2, R65 ;  /* 0x0000004102417220 */ /* 0x000fe40000410000 */
[C---:B------:R-:W-:Y:S04]  /*e200*/  FMUL.FTZ R30, R0.reuse, R138 ;  /* 0x0000008a001e7220 */ /* 0x040fe80000410000 */
[C---:B------:R-:W-:Y:S02]  /*e210*/  FMUL.FTZ R31, R0.reuse, R139 ;  /* 0x0000008b001f7220 */ /* 0x040fe40000410000 */
[----:B------:R-:W3:Y:S01]  /*e220*/  LDSM.16.MT88.4 R136, [R226+0x12000] ;  /* 0x01200000e288783b */ /* 0x000ee20000004200 */
[C---:B------:R-:W-:Y:S02]  /*e230*/  FMUL.FTZ R66, R0.reuse, R66 ;  /* 0x0000004200427220 */ /* 0x040fe40000410000 */
[----:B------:R-:W-:Y:S02]  /*e240*/  FMUL.FTZ R67, R0, R67 ;  /* 0x0000004300437220 */ /* 0x000fe40000410000 */
[C---:B--2---:R-:W-:Y:S03]  /*e250*/  HMMA.16816.F32.BF16 R28, R160.reuse, R152, R28 ;  /* 0x00000098a01c723c */ /* 0x044fe6000004181c */
        /* <DEDUP_REMOVED lines=15> */
[C---:B---3--:R-:W-:Y:S03]  /*e350*/  HMMA.16816.F32.BF16 R44, R160.reuse, R136, R44 ;  /* 0x00000088a02c723c */ /* 0x048fe6000004182c */
        /* <DEDUP_REMOVED lines=74> */
[--C-:B------:R-:W-:Y:S03]  /*e800*/  FFMA.FTZ R199, R199, c[0x0][0x23c], -R168.reuse ;  /* 0x00008f00c7c77a23 */ /* 0x100fe600000108a8 */
[C---:B------:R-:W-:Y:S01]  /*e810*/  HMMA.16816.F32.BF16 R120, R160.reuse, R138, R120 ;  /* 0x0000008aa078723c */ /* 0x040fe20000041878 */
[----:B------:R-:W1:Y:S01]  /*e820*/  MUFU.EX2 R197, R197 ;  /* 0x000000c500c57308 */ /* 0x000e620000000800 */
[----:B------:R-:W4:Y:S01]  /*e830*/  LDSM.16.MT88.4 R136, [R226+0x10800] ;  /* 0x01080000e288783b */ /* 0x000f220000004200 */
[--C-:B------:R-:W-:Y:S02]  /*e840*/  FFMA.FTZ R201, R201, c[0x0][0x23c], -R169.reuse ;  /* 0x00008f00c9c97a23 */ /* 0x100fe400000108a9 */
[--C-:B------:R-:W-:Y:S02]  /*e850*/  FFMA.FTZ R202, R202, c[0x0][0x23c], -R168.reuse ;  /* 0x00008f00caca7a23 */ /* 0x100fe400000108a8 */
[--C-:B------:R-:W-:Y:S02]  /*e860*/  FFMA.FTZ R203, R203, c[0x0][0x23c], -R168.reuse ;  /* 0x00008f00cbcb7a23 */ /* 0x100fe400000108a8 */
[C---:B------:R-:W-:Y:S02]  /*e870*/  FMUL.FTZ R124, R2.reuse, R124 ;  /* 0x0000007c027c7220 */ /* 0x040fe40000410000 */
[----:B------:R-:W5:Y:S01]  /*e880*/  MUFU.EX2 R199, R199 ;  /* 0x000000c700c77308 */ /* 0x000f620000000800 */
[----:B------:R-:W-:Y:S02]  /*e890*/  FMUL.FTZ R125, R2, R125 ;  /* 0x0000007d027d7220 */ /* 0x000fe40000410000 */
[C---:B------:R-:W-:Y:S02]  /*e8a0*/  FMUL.FTZ R126, R0.reuse, R126 ;  /* 0x0000007e007e7220 */ /* 0x040fe40000410000 */
[----:B------:R-:W-:Y:S02]  /*e8b0*/  FMUL.FTZ R127, R0, R127 ;  /* 0x0000007f007f7220 */ /* 0x000fe40000410000 */
[C---:B------:R-:W-:Y:S02]  /*e8c0*/  FMUL.FTZ R128, R2.reuse, R128 ;  /* 0x0000008002807220 */ /* 0x040fe40000410000 */
[----:B------:R-:W-:Y:S01]  /*e8d0*/  FMUL.FTZ R129, R2, R129 ;  /* 0x0000008102817220 */ /* 0x000fe20000410000 */
[----:B------:R-:W3:Y:S01]  /*e8e0*/  MUFU.EX2 R201, R201 ;  /* 0x000000c900c97308 */ /* 0x000ee20000000800 */
[C---:B------:R-:W-:Y:S01]  /*e8f0*/  FMUL.FTZ R130, R0.reuse, R130 ;  /* 0x0000008200827220 */ /* 0x040fe20000410000 */
[C---:B--2---:R-:W-:Y:S03]  /*e900*/  HMMA.16816.F32.BF16 R124, R160.reuse, R132, R124 ;  /* 0x00000084a07c723c */ /* 0x044fe6000004187c */
[----:B------:R-:W-:Y:S02]  /*e910*/  FMUL.FTZ R131, R0, R131 ;  /* 0x0000008300837220 */ /* 0x000fe40000410000 */
[--C-:B------:R-:W-:Y:S02]  /*e920*/  FFMA.FTZ R206, R206, c[0x0][0x23c], -R169.reuse ;  /* 0x00008f00cece7a23 */ /* 0x100fe400000108a9 */
[----:B-1----:R-:W-:Y:S01]  /*e930*/  F2FP.BF16.PACK_AB R132, R197, R192 ;  /* 0x000000c0c584723e */ /* 0x002fe200000010ff */
[----:B------:R-:W-:Y:S01]  /*e940*/  MUFU.EX2 R202, R202 ;  /* 0x000000ca00ca7308 */ /* 0x000fe20000000800 */
[--C-:B------:R-:W-:Y:S01]  /*e950*/  FFMA.FTZ R207, R207, c[0x0][0x23c], -R168.reuse ;  /* 0x00008f00cfcf7a23 */ /* 0x100fe200000108a8 */
[----:B------:R-:W-:Y:S01]  /*e960*/  HMMA.16816.F32.BF16 R128, R160, R134, R128 ;  /* 0x00000086a080723c */ /* 0x000fe20000041880 */
[----:B------:R-:W-:Y:S02]  /*e970*/  LDSM.16.MT88.4 R160, [R224+0x12800] ;  /* 0x01280000e0a0783b */ /* 0x000fe40000004200 */
[----:B-----5:R-:W-:Y:S01]  /*e980*/  F2FP.BF16.PACK_AB R133, R199, R196 ;  /* 0x000000c4c785723e */ /* 0x020fe200000010ff */
[--C-:B------:R-:W-:Y:S02]  /*e990*/  FFMA.FTZ R205, R205, c[0x0][0x23c], -R168.reuse ;  /* 0x00008f00cdcd7a23 */ /* 0x100fe400000108a8 */
[--C-:B------:R-:W-:Y:S02]  /*e9a0*/  FFMA.FTZ R198, R198, c[0x0][0x23c], -R169.reuse ;  /* 0x00008f00c6c67a23 */ /* 0x100fe400000108a9 */
[----:B------:R-:W1:Y:S01]  /*e9b0*/  MUFU.EX2 R203, R203 ;  /* 0x000000cb00cb7308 */ /* 0x000e620000000800 */
[--C-:B------:R-:W-:Y:S03]  /*e9c0*/  FFMA.FTZ R194, R194, c[0x0][0x23c], -R169.reuse ;  /* 0x00008f00c2c27a23 */ /* 0x100fe600000108a9 */
[----:B---3--:R-:W-:Y:S01]  /*e9d0*/  F2FP.BF16.PACK_AB R134, R200, R201 ;  /* 0x000000c9c886723e */ /* 0x008fe200000010ff */
[--C-:B------:R-:W-:Y:S02]  /*e9e0*/  FFMA.FTZ R195, R195, c[0x0][0x23c], -R168.reuse ;  /* 0x00008f00c3c37a23 */ /* 0x100fe400000108a8 */
[--C-:B------:R-:W-:Y:S02]  /*e9f0*/  FFMA.FTZ R252, R252, c[0x0][0x23c], -R168.reuse ;  /* 0x00008f00fcfc7a23 */ /* 0x100fe400000108a8 */
[--C-:B------:R-:W-:Y:S01]  /*ea00*/  FFMA.FTZ R193, R193, c[0x0][0x23c], -R169.reuse ;  /* 0x00008f00c1c17a23 */ /* 0x100fe200000108a9 */
[----:B------:R-:W-:Y:S01]  /*ea10*/  MUFU.EX2 R206, R206 ;  /* 0x000000ce00ce7308 */ /* 0x000fe20000000800 */
[----:B------:R-:W-:Y:S02]  /*ea20*/  FFMA.FTZ R169, R250, c[0x0][0x23c], -R169 ;  /* 0x00008f00faa97a23 */ /* 0x000fe400000108a9 */
[--C-:B------:R-:W-:Y:S02]  /*ea30*/  FFMA.FTZ R166, R166, c[0x0][0x23c], -R168.reuse ;  /* 0x00008f00a6a67a23 */ /* 0x100fe400000108a8 */
[----:B------:R-:W-:Y:S02]  /*ea40*/  FFMA.FTZ R168, R165, c[0x0][0x23c], -R168 ;  /* 0x00008f00a5a87a23 */ /* 0x000fe400000108a8 */
[----:B------:R-:W-:Y:S02]  /*ea50*/  FFMA.FTZ R191, R2, R251, R191 ;  /* 0x000000fb02bf7223 */ /* 0x000fe400000100bf */
[----:B------:R-:W-:Y:S01]  /*ea60*/  FFMA.FTZ R187, R0, R249, R187 ;  /* 0x000000f900bb7223 */ /* 0x000fe200000100bb */
[----:B------:R-:W-:Y:S01]  /*ea70*/  MUFU.EX2 R207, R207 ;  /* 0x000000cf00cf7308 */ /* 0x000fe20000000800 */
[----:B------:R-:W-:Y:S02]  /*ea80*/  FADD.FTZ R190, R190, R191 ;  /* 0x000000bfbebe7221 */ /* 0x000fe40000010000 */
[----:B------:R-:W-:Y:S01]  /*ea90*/  FADD.FTZ R186, R186, R187 ;  /* 0x000000bbbaba7221 */ /* 0x000fe20000010000 */
[----:B-1----:R-:W-:Y:S06]  /*eaa0*/  F2FP.BF16.PACK_AB R135, R203, R202 ;  /* 0x000000cacb87723e */ /* 0x002fec00000010ff */
[----:B------:R-:W-:Y:S01]  /*eab0*/  MUFU.EX2 R205, R205 ;  /* 0x000000cd00cd7308 */ /* 0x000fe20000000800 */
[C---:B------:R-:W-:Y:S08]  /*eac0*/  HMMA.16816.F32.BF16 R4, R132.reuse, R140, R4 ;  /* 0x0000008c8404723c */ /* 0x040ff00000041804 */
[C---:B------:R-:W-:Y:S01]  /*ead0*/  HMMA.16816.F32.BF16 R8, R132.reuse, R142, R8 ;  /* 0x0000008e8408723c */ /* 0x040fe20000041808 */
[----:B------:R-:W1:Y:S01]  /*eae0*/  LDSM.16.MT88.4 R140, [R226+0x12800] ;  /* 0x01280000e28c783b */ /* 0x000e620000004200 */
[----:B------:R-:W-:Y:S06]  /*eaf0*/  MUFU.EX2 R198, R198 ;  /* 0x000000c600c67308 */ /* 0x000fec0000000800 */
[C---:B----4-:R-:W-:Y:S04]  /*eb00*/  HMMA.16816.F32.BF16 R12, R132.reuse, R136, R12 ;  /* 0x00000088840c723c */ /* 0x050fe8000004180c */
[----:B------:R-:W-:Y:S04]  /*eb10*/  MUFU.EX2 R194, R194 ;  /* 0x000000c200c27308 */ /* 0x000fe80000000800 */
[C---:B------:R-:W-:Y:S01]  /*eb20*/  HMMA.16816.F32.BF16 R16, R132.reuse, R138, R16 ;  /* 0x0000008a8410723c */ /* 0x040fe20000041810 */
[----:B------:R-:W2:Y:S05]  /*eb30*/  LDSM.16.MT88.4 R136, [R228+0x14800] ;  /* 0x01480000e488783b */ /* 0x000eaa0000004200 */
[----:B------:R-:W-:Y:S02]  /*eb40*/  MUFU.EX2 R195, R195 ;  /* 0x000000c300c37308 */ /* 0x000fe40000000800 */
[C---:B------:R-:W-:Y:S08]  /*eb50*/  HMMA.16816.F32.BF16 R20, R132.reuse, R144, R20 ;  /* 0x000000908414723c */ /* 0x040ff00000041814 */
[C---:B------:R-:W-:Y:S01]  /*eb60*/  HMMA.16816.F32.BF16 R24, R132.reuse, R146, R24 ;  /* 0x000000928418723c */ /* 0x040fe20000041818 */
[----:B------:R-:W3:Y:S01]  /*eb70*/  LDSM.16.MT88.4 R144, [R226+0x14800] ;  /* 0x01480000e290783b */ /* 0x000ee20000004200 */
[----:B------:R-:W4:Y:S06]  /*eb80*/  MUFU.EX2 R252, R252 ;  /* 0x000000fc00fc7308 */ /* 0x000f2c0000000800 */
[C---:B------:R-:W-:Y:S04]  /*eb90*/  HMMA.16816.F32.BF16 R28, R132.reuse, R148, R28 ;  /* 0x00000094841c723c */ /* 0x040fe8000004181c */
[----:B------:R-:W-:Y:S04]  /*eba0*/  MUFU.EX2 R193, R193 ;  /* 0x000000c100c17308 */ /* 0x000fe80000000800 */
[C---:B------:R-:W-:Y:S01]  /*ebb0*/  HMMA.16816.F32.BF16 R32, R132.reuse, R150, R32 ;  /* 0x000000968420723c */ /* 0x040fe20000041820 */
[----:B------:R-:W5:Y:S05]  /*ebc0*/  LDSM.16.MT88.4 R148, [R225+0x14800] ;  /* 0x01480000e194783b */ /* 0x000f6a0000004200 */
[----:B------:R4:W2:Y:S02]  /*ebd0*/  MUFU.EX2 R250, R169 ;  /* 0x000000a900fa7308 */ /* 0x0008a40000000800 */
[C---:B------:R-:W-:Y:S08]  /*ebe0*/  HMMA.16816.F32.BF16 R36, R132.reuse, R152, R36 ;  /* 0x000000988424723c */ /* 0x040ff00000041824 */
[C---:B------:R-:W-:Y:S01]  /*ebf0*/  HMMA.16816.F32.BF16 R40, R132.reuse, R154, R40 ;  /* 0x0000009a8428723c */ /* 0x040fe20000041828 */
[----:B------:R-:W-:Y:S01]  /*ec00*/  LDSM.16.MT88.4 R152, [R225+0x16800] ;  /* 0x01680000e198783b */ /* 0x000fe20000004200 */
[----:B------:R-:W-:Y:S06]  /*ec10*/  MUFU.EX2 R166, R166 ;  /* 0x000000a600a67308 */ /* 0x000fec0000000800 */
[C---:B-1----:R-:W-:Y:S04]  /*ec20*/  HMMA.16816.F32.BF16 R44, R132.reuse, R140, R44 ;  /* 0x0000008c842c723c */ /* 0x042fe8000004182c */
[----:B------:R1:W1:Y:S01]  /*ec30*/  MUFU.EX2 R165, R168 ;  /* 0x000000a800a57308 */ /* 0x0002620000000800 */
[----:B----4-:R-:W-:Y:S03]  /*ec40*/  F2FP.BF16.PACK_AB R169, R252, R195 ;  /* 0x000000c3fca9723e */ /* 0x010fe600000010ff */
[C---:B------:R-:W-:Y:S01]  /*ec50*/  HMMA.16816.F32.BF16 R48, R132.reuse, R142, R48 ;  /* 0x0000008e8430723c */ /* 0x040fe20000041830 */
[----:B------:R-:W4:Y:S07]  /*ec60*/  LDSM.16.MT88.4 R140, [R224+0x14800] ;  /* 0x01480000e08c783b */ /* 0x000f2e0000004200 */
[C---:B------:R-:W-:Y:S08]  /*ec70*/  HMMA.16816.F32.BF16 R52, R132.reuse, R156, R52 ;  /* 0x0000009c8434723c */ /* 0x040ff00000041834 */
[C---:B------:R-:W-:Y:S01]  /*ec80*/  HMMA.16816.F32.BF16 R56, R132.reuse, R158, R56 ;  /* 0x0000009e8438723c */ /* 0x040fe20000041838 */
[----:B------:R-:W-:Y:S03]  /*ec90*/  LDSM.16.MT88.4 R156, [R226+0x11000] ;  /* 0x01100000e29c783b */ /* 0x000fe60000004200 */
[----:B-1----:R-:W-:Y:S04]  /*eca0*/  F2FP.BF16.PACK_AB R168, R194, R198 ;  /* 0x000000c6c2a8723e */ /* 0x002fe800000010ff */
[C---:B------:R-:W-:Y:S08]  /*ecb0*/  HMMA.16816.F32.BF16 R60, R132.reuse, R160, R60 ;  /* 0x000000a0843c723c */ /* 0x040ff0000004183c */
[C---:B------:R-:W-:Y:S01]  /*ecc0*/  HMMA.16816.F32.BF16 R64, R132.reuse, R162, R64 ;  /* 0x000000a28440723c */ /* 0x040fe20000041840 */
[----:B------:R-:W-:Y:S07]  /*ecd0*/  LDSM.16.MT88.4 R160, [R228+0x15000] ;  /* 0x01500000e4a0783b */ /* 0x000fee0000004200 */
[C---:B--2---:R-:W-:Y:S08]  /*ece0*/  HMMA.16816.F32.BF16 R68, R132.reuse, R136, R68 ;  /* 0x000000888444723c */ /* 0x044ff00000041844 */
[C---:B------:R-:W-:Y:S01]  /*ecf0*/  HMMA.16816.F32.BF16 R72, R132.reuse, R138, R72 ;  /* 0x0000008a8448723c */ /* 0x040fe20000041848 */
[----:B------:R-:W1:Y:S07]  /*ed00*/  LDSM.16.MT88.4 R136, [R228+0x16800] ;  /* 0x01680000e488783b */ /* 0x000e6e0000004200 */
[C---:B---3--:R-:W-:Y:S08]  /*ed10*/  HMMA.16816.F32.BF16 R76, R132.reuse, R144, R76 ;  /* 0x00000090844c723c */ /* 0x048ff0000004184c */
        /* <DEDUP_REMOVED lines=16> */
[----:B------:R-:W-:Y:S07]  /*ee20*/  LDSM.16.MT88.4 R152, [R225+0x13000] ;  /* 0x01300000e198783b */ /* 0x000fee0000004200 */
[C---:B---3--:R-:W-:Y:S08]  /*ee30*/  HMMA.16816.F32.BF16 R124, R132.reuse, R148, R124 ;  /* 0x00000094847c723c */ /* 0x048ff0000004187c */
[----:B------:R-:W-:Y:S01]  /*ee40*/  HMMA.16816.F32.BF16 R128, R132, R150, R128 ;  /* 0x000000968480723c */ /* 0x000fe20000041880 */
[----:B------:R-:W-:Y:S06]  /*ee50*/  LDSM.16.MT88.4 R148, [R226+0x13000] ;  /* 0x01300000e294783b */ /* 0x000fec0000004200 */
[----:B------:R-:W-:Y:S02]  /*ee60*/  F2FP.BF16.PACK_AB R133, R170, R172 ;  /* 0x000000acaa85723e */ /* 0x000fe400000010ff */
[----:B------:R-:W-:Y:S03]  /*ee70*/  F2FP.BF16.PACK_AB R132, R167, R204 ;  /* 0x000000cca784723e */ /* 0x000fe600000010ff */
[----:B------:R-:W-:Y:S02]  /*ee80*/  F2FP.BF16.PACK_AB R134, R206, R171 ;  /* 0x000000abce86723e */ /* 0x000fe400000010ff */
[----:B------:R-:W-:Y:S07]  /*ee90*/  F2FP.BF16.PACK_AB R135, R205, R207 ;  /* 0x000000cfcd87723e */ /* 0x000fee00000010ff */
[C---:B----4-:R-:W-:Y:S08]  /*eea0*/  HMMA.16816.F32.BF16 R4, R132.reuse, R140, R4 ;  /* 0x0000008c8404723c */ /* 0x050ff00000041804 */
[C---:B------:R-:W-:Y:S01]  /*eeb0*/  HMMA.16816.F32.BF16 R8, R132.reuse, R142, R8 ;  /* 0x0000008e8408723c */ /* 0x040fe20000041808 */
[----:B------:R-:W3:Y:S07]  /*eec0*/  LDSM.16.MT88.4 R140, [R228+0x13000] ;  /* 0x01300000e48c783b */ /* 0x000eee0000004200 */
        /* <DEDUP_REMOVED lines=18> */
[C---:B----4-:R-:W-:Y:S08]  /*eff0*/  HMMA.16816.F32.BF16 R60, R132.reuse, R156, R60 ;  /* 0x0000009c843c723c */ /* 0x050ff0000004183c */
[C---:B------:R-:W-:Y:S01]  /*f000*/  HMMA.16816.F32.BF16 R64, R132.reuse, R158, R64 ;  /* 0x0000009e8440723c */ /* 0x040fe20000041840 */
[----:B------:R-:W-:Y:S07]  /*f010*/  LDSM.16.MT88.4 R156, [R228+0x11800] ;  /* 0x01180000e49c783b */ /* 0x000fee0000004200 */
        /* <DEDUP_REMOVED lines=11> */
[C---:B-----5:R-:W-:Y:S08]  /*f0d0*/  HMMA.16816.F32.BF16 R100, R132.reuse, R148, R100 ;  /* 0x000000948464723c */ /* 0x060ff00000041864 */
[C---:B------:R-:W-:Y:S01]  /*f0e0*/  HMMA.16816.F32.BF16 R104, R132.reuse, R150, R104 ;  /* 0x000000968468723c */ /* 0x040fe20000041868 */
[----:B------:R-:W3:Y:S07]  /*f0f0*/  LDSM.16.MT88.4 R148, [R226+0x11800] ;  /* 0x01180000e294783b */ /* 0x000eee0000004200 */
[C---:B-1----:R-:W-:Y:S07]  /*f100*/  HMMA.16816.F32.BF16 R108, R132.reuse, R136, R108 ;  /* 0x00000088846c723c */ /* 0x042fee000004186c */
[----:B------:R-:W-:Y:S01]  /*f110*/  MOV R137, R172 ;  /* 0x000000ac00897202 */ /* 0x000fe20000000f00 */
[C---:B------:R-:W-:Y:S01]  /*f120*/  HMMA.16816.F32.BF16 R112, R132.reuse, R138, R112 ;  /* 0x0000008a8470723c */ /* 0x040fe20000041870 */
[----:B------:R-:W1:Y:S07]  /*f130*/  LDSM.16.MT88.4 R172, [R224+0x11800] ;  /* 0x01180000e0ac783b */ /* 0x000e6e0000004200 */
[C---:B--2---:R-:W-:Y:S08]  /*f140*/  HMMA.16816.F32.BF16 R116, R132.reuse, R144, R116 ;  /* 0x000000908474723c */ /* 0x044ff00000041874 */
[C---:B------:R-:W-:Y:S08]  /*f150*/  HMMA.16816.F32.BF16 R120, R132.reuse, R146, R120 ;  /* 0x000000928478723c */ /* 0x040ff00000041878 */
[C---:B------:R-:W-:Y:S08]  /*f160*/  HMMA.16816.F32.BF16 R124, R132.reuse, R152, R124 ;  /* 0x00000098847c723c */ /* 0x040ff0000004187c */
[----:B------:R-:W-:Y:S07]  /*f170*/  HMMA.16816.F32.BF16 R128, R132, R154, R128 ;  /* 0x0000009a8480723c */ /* 0x000fee0000041880 */
[----:B------:R-:W-:Y:S02]  /*f180*/  MOV R134, R171 ;  /* 0x000000ab00867202 */ /* 0x000fe40000000f00 */
[----:B------:R-:W-:Y:S03]  /*f190*/  MOV R135, R170 ;  /* 0x000000aa00877202 */ /* 0x000fe60000000f00 */
[----:B------:R-:W-:Y:S02]  /*f1a0*/  F2FP.BF16.PACK_AB R170, R250, R193 ;  /* 0x000000c1faaa723e */ /* 0x000fe400000010ff */
[----:B------:R-:W-:Y:S07]  /*f1b0*/  F2FP.BF16.PACK_AB R171, R165, R166 ;  /* 0x000000a6a5ab723e */ /* 0x000fee00000010ff */
[C---:B------:R-:W-:Y:S01]  /*f1c0*/  HMMA.16816.F32.BF16 R160, R168.reuse, R156, R4 ;  /* 0x0000009ca8a0723c */ /* 0x040fe20000041804 */
[----:B------:R-:W2:Y:S07]  /*f1d0*/  LDSM.16.MT88.4 R4, [R225+0x13800] ;  /* 0x01380000e104783b */ /* 0x000eae0000004200 */
[C---:B------:R-:W-:Y:S01]  /*f1e0*/  HMMA.16816.F32.BF16 R156, R168.reuse, R158, R8 ;  /* 0x0000009ea89c723c */ /* 0x040fe20000041808 */
[----:B------:R-:W4:Y:S07]  /*f1f0*/  LDSM.16.MT88.4 R8, [R224+0x13800] ;  /* 0x01380000e008783b */ /* 0x000f2e0000004200 */
[C---:B---3--:R-:W-:Y:S07]  /*f200*/  HMMA.16816.F32.BF16 R152, R168.reuse, R148, R12 ;  /* 0x00000094a898723c */ /* 0x048fee000004180c */
[----:B------:R-:W-:Y:S01]  /*f210*/  MOV R15, R137 ;  /* 0x00000089000f7202 */ /* 0x000fe20000000f00 */
[C---:B------:R-:W-:Y:S01]  /*f220*/  HMMA.16816.F32.BF16 R148, R168.reuse, R150, R16 ;  /* 0x00000096a894723c */ /* 0x040fe20000041810 */
[----:B------:R-:W-:Y:S07]  /*f230*/  LDSM.16.MT88.4 R16, [R226+0x15800] ;  /* 0x01580000e210783b */ /* 0x000fee0000004200 */
[C---:B------:R-:W-:Y:S01]  /*f240*/  HMMA.16816.F32.BF16 R144, R168.reuse, R140, R20 ;  /* 0x0000008ca890723c */ /* 0x040fe20000041814 */
[----:B------:R-:W-:Y:S07]  /*f250*/  LDSM.16.MT88.4 R20, [R225+0x15800] ;  /* 0x01580000e114783b */ /* 0x000fee0000004200 */
[C---:B------:R-:W-:Y:S01]  /*f260*/  HMMA.16816.F32.BF16 R140, R168.reuse, R142, R24 ;  /* 0x0000008ea88c723c */ /* 0x040fe20000041818 */
[----:B------:R-:W-:Y:S07]  /*f270*/  LDSM.16.MT88.4 R24, [R224+0x15800] ;  /* 0x01580000e018783b */ /* 0x000fee0000004200 */
[C---:B-1----:R-:W-:Y:S01]  /*f280*/  HMMA.16816.F32.BF16 R136, R168.reuse, R172, R28 ;  /* 0x000000aca888723c */ /* 0x042fe2000004181c */
[----:B------:R-:W-:Y:S06]  /*f290*/  LDSM.16.MT88.4 R28, [R228+0x17800] ;  /* 0x01780000e41c783b */ /* 0x000fec0000004200 */
[----:B------:R-:W-:Y:S02]  /*f2a0*/  MOV R173, R134 ;  /* 0x0000008600ad7202 */ /* 0x000fe40000000f00 */
[----:B------:R-:W-:Y:S02]  /*f2b0*/  MOV R172, R135 ;  /* 0x0000008700ac7202 */ /* 0x000fe40000000f00 */
[C---:B------:R-:W-:Y:S01]  /*f2c0*/  HMMA.16816.F32.BF16 R132, R168.reuse, R174, R32 ;  /* 0x000000aea884723c */ /* 0x040fe20000041820 */
[----:B------:R-:W-:Y:S06]  /*f2d0*/  LDSM.16.MT88.4 R32, [R226+0x17800] ;  /* 0x01780000e220783b */ /* 0x000fec0000004200 */
[----:B------:R-:W-:Y:S01]  /*f2e0*/  MOV R175, R15 ;  /* 0x0000000f00af7202 */ /* 0x000fe20000000f00 */
[C---:B------:R-:W-:Y:S01]  /*f2f0*/  HMMA.16816.F32.BF16 R36, R168.reuse, R176, R36 ;  /* 0x000000b0a824723c */ /* 0x040fe20000041824 */
[----:B------:R-:W1:Y:S07]  /*f300*/  LDSM.16.MT88.4 R12, [R228+0x15800] ;  /* 0x01580000e40c783b */ /* 0x000e6e0000004200 */
[C---:B------:R-:W-:Y:S08]  /*f310*/  HMMA.16816.F32.BF16 R40, R168.reuse, R178, R40 ;  /* 0x000000b2a828723c */ /* 0x040ff00000041828 */
[C---:B------:R-:W-:Y:S08]  /*f320*/  HMMA.16816.F32.BF16 R44, R168.reuse, R180, R44 ;  /* 0x000000b4a82c723c */ /* 0x040ff0000004182c */
[C---:B------:R-:W-:Y:S08]  /*f330*/  HMMA.16816.F32.BF16 R48, R168.reuse, R182, R48 ;  /* 0x000000b6a830723c */ /* 0x040ff00000041830 */
[C---:B--2---:R-:W-:Y:S08]  /*f340*/  HMMA.16816.F32.BF16 R52, R168.reuse, R4, R52 ;  /* 0x00000004a834723c */ /* 0x044ff00000041834 */
[C---:B------:R-:W-:Y:S01]  /*f350*/  HMMA.16816.F32.BF16 R56, R168.reuse, R6, R56 ;  /* 0x00000006a838723c */ /* 0x040fe20000041838 */
[----:B------:R-:W2:Y:S07]  /*f360*/  LDSM.16.MT88.4 R4, [R225+0x17800] ;  /* 0x01780000e104783b */ /* 0x000eae0000004200 */
[C---:B----4-:R-:W-:Y:S08]  /*f370*/  HMMA.16816.F32.BF16 R60, R168.reuse, R8, R60 ;  /* 0x00000008a83c723c */ /* 0x050ff0000004183c */
[C---:B------:R-:W-:Y:S01]  /*f380*/  HMMA.16816.F32.BF16 R64, R168.reuse, R10, R64 ;  /* 0x0000000aa840723c */ /* 0x040fe20000041840 */
[----:B------:R-:W3:Y:S07]  /*f390*/  LDSM.16.MT88.4 R8, [R224+0x17800] ;  /* 0x01780000e008783b */ /* 0x000eee0000004200 */
[C---:B-1----:R-:W-:Y:S07]  /*f3a0*/  HMMA.16816.F32.BF16 R68, R168.reuse, R12, R68 ;  /* 0x0000000ca844723c */ /* 0x042fee0000041844 */
[----:B------:R-:W-:Y:S01]  /*f3b0*/  FADD.FTZ R13, R189, R190 ;  /* 0x000000bebd0d7221 */ /* 0x000fe20000010000 */
[C---:B------:R-:W-:Y:S04]  /*f3c0*/  HMMA.16816.F32.BF16 R72, R168.reuse, R14, R72 ;  /* 0x0000000ea848723c */ /* 0x040fe80000041848 */
[----:B------:R-:W-:Y:S03]  /*f3d0*/  FADD.FTZ R13, R188, R13 ;  /* 0x0000000dbc0d7221 */ /* 0x000fe60000010000 */
        /* <DEDUP_REMOVED lines=17> */
[C---:B------:R-:W-:Y:S08]  /*f4f0*/  HMMA.16816.F32.BF16 R104, R168.reuse, R30, R104 ;  /* 0x0000001ea868723c */ /* 0x040ff00000041868 */
[C---:B------:R-:W-:Y:S08]  /*f500*/  HMMA.16816.F32.BF16 R108, R168.reuse, R32, R108 ;  /* 0x00000020a86c723c */ /* 0x040ff0000004186c */
[C---:B------:R-:W-:Y:S08]  /*f510*/  HMMA.16816.F32.BF16 R112, R168.reuse, R34, R112 ;  /* 0x00000022a870723c */ /* 0x040ff00000041870 */
[C---:B--2---:R-:W-:Y:S07]  /*f520*/  HMMA.16816.F32.BF16 R116, R168.reuse, R4, R116 ;  /* 0x00000004a874723c */ /* 0x044fee0000041874 */
[----:B------:R-:W-:Y:S01]  /*f530*/  FADD.FTZ R5, R201, R0 ;  /* 0x00000000c9057221 */ /* 0x000fe20000010000 */
[C---:B------:R-:W-:Y:S04]  /*f540*/  HMMA.16816.F32.BF16 R120, R168.reuse, R6, R120 ;  /* 0x00000006a878723c */ /* 0x040fe80000041878 */
[----:B------:R-:W-:Y:S04]  /*f550*/  FADD.FTZ R5, R200, R5 ;  /* 0x00000005c8057221 */ /* 0x000fe80000010000 */
[----:B------:R-:W-:Y:S01]  /*f560*/  FADD.FTZ R0, R204, R5 ;  /* 0x00000005cc007221 */ /* 0x000fe20000010000 */
[C---:B---3--:R-:W-:Y:S03]  /*f570*/  HMMA.16816.F32.BF16 R124, R168.reuse, R8, R124 ;  /* 0x00000008a87c723c */ /* 0x048fe6000004187c */
[----:B------:R-:W-:Y:S01]  /*f580*/  FADD.FTZ R0, R167, R0 ;  /* 0x00000000a7007221 */ /* 0x000fe20000010000 */
[----:B------:R-:W-:Y:S03]  /*f590*/  MOV R167, R164 ;  /* 0x000000a400a77202 */ /* 0x000fe60000000f00 */
[----:B------:R-:W-:Y:S01]  /*f5a0*/  FADD.FTZ R5, R173, R0 ;  /* 0x00000000ad057221 */ /* 0x000fe20000010000 */
[----:B------:R-:W-:Y:S04]  /*f5b0*/  HMMA.16816.F32.BF16 R128, R168, R10, R128 ;  /* 0x0000000aa880723c */ /* 0x000fe80000041880 */
[----:B------:R-:W-:Y:S02]  /*f5c0*/  FADD.FTZ R0, R207, R2 ;  /* 0x00000002cf007221 */ /* 0x000fe40000010000 */
[----:B------:R-:W-:Y:S02]  /*f5d0*/  FADD.FTZ R5, R206, R5 ;  /* 0x00000005ce057221 */ /* 0x000fe40000010000 */
[----:B------:R-:W-:Y:S04]  /*f5e0*/  FADD.FTZ R0, R205, R0 ;  /* 0x00000000cd007221 */ /* 0x000fe80000010000 */
[----:B------:R-:W-:Y:S02]  /*f5f0*/  FADD.FTZ R5, R198, R5 ;  /* 0x00000005c6057221 */ /* 0x000fe40000010000 */
[----:B------:R-:W-:Y:S01]  /*f600*/  FADD.FTZ R195, R195, R0 ;  /* 0x00000000c3c37221 */ /* 0x000fe20000010000 */
[----:B------:R-:W-:Y:S01]  /*f610*/  MOV R0, R3 ;  /* 0x0000000300007202 */ /* 0x000fe20000000f00 */
[----:B------:R-:W-:Y:S02]  /*f620*/  FADD.FTZ R194, R194, R5 ;  /* 0x00000005c2c27221 */ /* 0x000fe40000010000 */
[----:B------:R-:W-:Y:S02]  /*f630*/  FADD.FTZ R195, R252, R195 ;  /* 0x000000c3fcc37221 */ /* 0x000fe40000010000 */
[----:B------:R-:W-:Y:S02]  /*f640*/  FADD.FTZ R193, R193, R194 ;  /* 0x000000c2c1c17221 */ /* 0x000fe40000010000 */
[----:B------:R-:W-:Y:S02]  /*f650*/  FADD.FTZ R166, R166, R195 ;  /* 0x000000c3a6a67221 */ /* 0x000fe40000010000 */
[----:B------:R-:W-:Y:S02]  /*f660*/  FADD.FTZ R251, R250, R193 ;  /* 0x000000c1fafb7221 */ /* 0x000fe40000010000 */
[----:B------:R-:W-:Y:S01]  /*f670*/  FADD.FTZ R249, R165, R166 ;  /* 0x000000a6a5f97221 */ /* 0x000fe20000010000 */
[----:B------:R-:W-:-:S05]  /*f680*/  @P0 BRA `(.L_x_555) ;  /* 0xffffc2a000000947 */ /* 0x000fca000383ffff */
.L_x_554:
        /* <DEDUP_REMOVED lines=56> */
[----:B------:R-:W1:Y:S01]  /*fa10*/  @P4 MUFU.LG2 R2, R2 ;  /* 0x0000000200024308 */ /* 0x000e620000000c00 */
[C---:B------:R-:W-:Y:S01]  /*fa20*/  FMUL.FTZ R161, R4.reuse, R161 ;  /* 0x000000a104a17220 */ /* 0x040fe20000410000 */
[----:B------:R-:W-:Y:S01]  /*fa30*/  USHF.R.S32.HI UR6, URZ, 0x1f, UR13 ;  /* 0x0000001f3f067899 */ /* 0x000fe2000801140d */
[C---:B------:R-:W-:Y:S01]  /*fa40*/  FMUL.FTZ R156, R4.reuse, R156 ;  /* 0x0000009c049c7220 */ /* 0x040fe20000410000 */
[----:B------:R-:W-:Y:S01]  /*fa50*/  UIADD3 UR5, UP2, UP1, UR5, UR24, UR13 ;  /* 0x0000001805057290 */ /* 0x000fe2000f95e00d */
[C---:B------:R-:W-:Y:S01]  /*fa60*/  FMUL.FTZ R157, R4.reuse, R157 ;  /* 0x0000009d049d7220 */ /* 0x040fe20000410000 */
[----:B------:R-:W-:Y:S01]  /*fa70*/  F2FP.BF16.PACK_AB R160, R161, R160 ;  /* 0x000000a0a1a0723e */ /* 0x000fe200000010ff */
[C---:B------:R-:W-:Y:S01]  /*fa80*/  FMUL.FTZ R152, R4.reuse, R152 ;  /* 0x0000009804987220 */ /* 0x040fe20000410000 */
[----:B------:R-:W3:Y:S01]  /*fa90*/  @P3 MUFU.LG2 R0, R0 ;  /* 0x0000000000003308 */ /* 0x000ee20000000c00 */
        /* <DEDUP_REMOVED lines=91> */
[----:B------:R-:W4:Y:S01]  /*10050*/  S2R R4, SR_TID.X ;  /* 0x0000000000047919 */ /* 0x000f220000002100 */
        /* <DEDUP_REMOVED lines=17> */
[----:B----4-:R-:W-:Y:S01]  /*10170*/  SHF.R.S32.HI R7, RZ, 0x1f, R4 ;  /* 0x0000001fff077819 */ /* 0x010fe20000011404 */
[----:B------:R-:W-:Y:S01]  /*10180*/  FMUL.FTZ R139, R5, R139 ;  /* 0x0000008b058b7220 */ /* 0x000fe20000410000 */
[----:B------:R-:W-:Y:S01]  /*10190*/  F2FP.BF16.PACK_AB R146, R147, R146 ;  /* 0x000000929392723e */ /* 0x000fe200000010ff */
[----:B------:R-:W-:Y:S01]  /*101a0*/  FMUL.FTZ R138, R5, R138 ;  /* 0x0000008a058a7220 */ /* 0x000fe20000410000 */
[----:B------:R-:W-:Y:S01]  /*101b0*/  LEA.HI R6, R7, R4, RZ, 0x2 ;  /* 0x0000000407067211 */ /* 0x000fe200078f10ff */
[----:B------:R-:W-:Y:S01]  /*101c0*/  FMUL.FTZ R135, R5, R135 ;  /* 0x0000008705877220 */ /* 0x000fe20000410000 */
[----:B------:R-:W-:Y:S01]  /*101d0*/  F2FP.BF16.PACK_AB R142, R143, R142 ;  /* 0x0000008e8f8e723e */ /* 0x000fe200000010ff */
        /* <DEDUP_REMOVED lines=16> */
[C---:B------:R-:W-:Y:S01]  /*102e0*/  FMUL.FTZ R50, R5.reuse, R50 ;  /* 0x0000003205327220 */ /* 0x040fe20000410000 */
[----:B------:R-:W-:Y:S01]  /*102f0*/  LOP3.LUT R9, R6, 0x3ffffffc, RZ, 0xc0, !PT ;  /* 0x3ffffffc06097812 */ /* 0x000fe200078ec0ff */
[C---:B------:R-:W-:Y:S01]  /*10300*/  FMUL.FTZ R55, R5.reuse, R55 ;  /* 0x0000003705377220 */ /* 0x040fe20000410000 */
[----:B------:R-:W-:Y:S01]  /*10310*/  SHF.L.U32 R10, R8, 0x6, RZ ;  /* 0x00000006080a7819 */ /* 0x000fe200000006ff */
[----:B------:R-:W-:Y:S01]  /*10320*/  FMUL.FTZ R54, R5, R54 ;  /* 0x0000003605367220 */ /* 0x000fe20000410000 */
[----:B------:R-:W-:Y:S01]  /*10330*/  IADD3 R9, -R9, R4, RZ ;  /* 0x0000000409097210 */ /* 0x000fe20007ffe1ff */
[C---:B------:R-:W-:Y:S01]  /*10340*/  FMUL.FTZ R59, R5.reuse, R59 ;  /* 0x0000003b053b7220 */ /* 0x040fe20000410000 */
[----:B------:R-:W-:Y:S01]  /*10350*/  LOP3.LUT R10, R10, 0x1c0, RZ, 0xc0, !PT ;  /* 0x000001c00a0a7812 */ /* 0x000fe200078ec0ff */
[C---:B------:R-:W-:Y:S01]  /*10360*/  FMUL.FTZ R58, R5.reuse, R58 ;  /* 0x0000003a053a7220 */ /* 0x040fe20000410000 */
[----:B------:R-:W-:Y:S01]  /*10370*/  LOP3.LUT R11, R8, 0x1, RZ, 0xc0, !PT ;  /* 0x00000001080b7812 */ /* 0x000fe200078ec0ff */
[C---:B------:R-:W-:Y:S01]  /*10380*/  FMUL.FTZ R63, R5.reuse, R63 ;  /* 0x0000003f053f7220 */ /* 0x040fe20000410000 */
[----:B------:R-:W-:Y:S01]  /*10390*/  LEA.HI R10, R10, R10, RZ, 0x1d ;  /* 0x0000000a0a0a7211 */ /* 0x000fe200078fe8ff */
[----:B------:R-:W-:Y:S01]  /*103a0*/  FMUL.FTZ R62, R5, R62 ;  /* 0x0000003e053e7220 */ /* 0x000fe20000410000 */
[----:B------:R-:W-:Y:S01]  /*103b0*/  ISETP.NE.U32.AND P0, PT, R11, 0x1, PT ;  /* 0x000000010b00780c */ /* 0x000fe20003f05070 */
[----:B------:R-:W-:Y:S01]  /*103c0*/  FMUL.FTZ R67, R5, R67 ;  /* 0x0000004305437220 */ /* 0x000fe20000410000 */
[----:B------:R-:W-:Y:S01]  /*103d0*/  F2FP.BF16.PACK_AB R42, R43, R42 ;  /* 0x0000002a2b2a723e */ /* 0x000fe200000010ff */
[C---:B------:R-:W-:Y:S01]  /*103e0*/  FMUL.FTZ R66, R5.reuse, R66 ;  /* 0x0000004205427220 */ /* 0x040fe20000410000 */
[----:B------:R-:W-:Y:S01]  /*103f0*/  R2P PR, R8, 0x6 ;  /* 0x0000000608007804 */ /* 0x000fe20000000000 */
        /* <DEDUP_REMOVED lines=54> */
[----:B------:R-:W-:Y:S01]  /*10760*/  LEA.HI R5, R7, R4, RZ, 0x5 ;  /* 0x0000000407057211 */ /* 0x000fe200078f28ff */
[----:B-1----:R-:W-:Y:S01]  /*10770*/  @P4 FMUL.FTZ R77, R2, 0.69314718246459960938 ;  /* 0x3f317218024d4820 */ /* 0x002fe20000410000 */
[----:B------:R-:W-:Y:S01]  /*10780*/  F2FP.BF16.PACK_AB R126, R127, R126 ;  /* 0x0000007e7f7e723e */ /* 0x000fe200000010ff */
[----:B---3--:R-:W-:Y:S01]  /*10790*/  @P3 FMUL.FTZ R0, R0, 0.69314718246459960938 ;  /* 0x3f31721800003820 */ /* 0x008fe20000410000 */
[----:B------:R-:W-:-:S02]  /*107a0*/  SHF.R.S32.HI R6, RZ, 0x5, R5 ;  /* 0x00000005ff067819 */ /* 0x000fc40000011405 */
[----:B------:R-:W-:Y:S02]  /*107b0*/  F2FP.BF16.PACK_AB R130, R131, R130 ;  /* 0x000000828382723e */ /* 0x000fe400000010ff */
[----:B------:R-:W-:Y:S02]  /*107c0*/  LEA R9, R6, R9, 0x9 ;  /* 0x0000000906097211 */ /* 0x000fe400078e48ff */
[----:B------:R-:W-:Y:S02]  /*107d0*/  SHF.R.S32.HI R75, RZ, 0x1f, R6 ;  /* 0x0000001fff4b7819 */ /* 0x000fe40000011406 */
[----:B------:R-:W-:Y:S02]  /*107e0*/  LEA R9, R9, R10, 0x1 ;  /* 0x0000000a09097211 */ /* 0x000fe400078e08ff */
[----:B------:R-:W-:Y:S02]  /*107f0*/  MOV R10, 0x40 ;  /* 0x00000040000a7802 */ /* 0x000fe40000000f00 */
[----:B------:R-:W-:-:S02]  /*10800*/  SHF.L.U32 R9, R9, 0x1, RZ ;  /* 0x0000000109097819 */ /* 0x000fc400000006ff */
[----:B------:R-:W-:Y:S02]  /*10810*/  SEL R10, R10, 0xffffffc0, !P2 ;  /* 0xffffffc00a0a7807 */ /* 0x000fe40005000000 */
        /* <DEDUP_REMOVED lines=12> */
[----:B------:R-:W-:Y:S01]  /*108e0*/  LEA.HI R75, R75, R6, RZ, 0x2 ;  /* 0x000000064b4b7211 */ /* 0x000fe200078f10ff */
[----:B------:R-:W-:Y:S03]  /*108f0*/  STS [R13], R152 ;  /* 0x000000980d007388 */ /* 0x000fe60000000800 */
[----:B------:R-:W-:Y:S01]  /*10900*/  LOP3.LUT R75, R75, 0xffffffc, RZ, 0xc0, !PT ;  /* 0x0ffffffc4b4b7812 */ /* 0x000fe200078ec0ff */
[----:B------:R-:W-:Y:S03]  /*10910*/  STS [R13+0x400], R154 ;  /* 0x0004009a0d007388 */ /* 0x000fe60000000800 */
[----:B------:R-:W-:Y:S01]  /*10920*/  IADD3 R6, R6, -R75, RZ ;  /* 0x8000004b06067210 */ /* 0x000fe20007ffe0ff */
[----:B------:R-:W-:Y:S01]  /*10930*/  STS [R15], R148 ;  /* 0x000000940f007388 */ /* 0x000fe20000000800 */
[----:B------:R-:W-:Y:S01]  /*10940*/  MOV R75, 0x7f800000 ;  /* 0x7f800000004b7802 */ /* 0x000fe20000000f00 */
[----:B------:R-:W-:-:S02]  /*10950*/  @P3 FFMA.FTZ R75, R3, c[0x0][0x238], R0 ;  /* 0x00008e00034b3a23 */ /* 0x000fc40000010000 */
        /* <DEDUP_REMOVED lines=49> */
[----:B-1----:R-:W-:-:S03]  /*10c70*/  LOP3.LUT R9, R5, 0xffffffe0, RZ, 0xc0, !PT ;  /* 0xffffffe005097812 */ /* 0x002fc600078ec0ff */
[----:B------:R2:W-:Y:S01]  /*10c80*/  STS [R17+0x6000], R116 ;  /* 0x0060007411007388 */ /* 0x0005e20000000800 */
[----:B------:R-:W-:-:S03]  /*10c90*/  IADD3 R74, -R9, R4, RZ ;  /* 0x00000004094a7210 */ /* 0x000fc60007ffe1ff */
[----:B------:R2:W-:Y:S01]  /*10ca0*/  STS [R17+0x6400], R118 ;  /* 0x0064007611007388 */ /* 0x0005e20000000800 */
[----:B------:R-:W-:-:S03]  /*10cb0*/  LOP3.LUT P0, RZ, R74, 0x3, RZ, 0xc0, !PT ;  /* 0x000000034aff7812 */ /* 0x000fc6000780c0ff */
[----:B------:R2:W-:Y:S04]  /*10cc0*/  STS [R19+0x6000], R120 ;  /* 0x0060007813007388 */ /* 0x0005e80000000800 */
[----:B------:R2:W-:Y:S04]  /*10cd0*/  STS [R19+0x6400], R122 ;  /* 0x0064007a13007388 */ /* 0x0005e80000000800 */
[----:B------:R2:W-:Y:S04]  /*10ce0*/  STS [R21+0x6000], R124 ;  /* 0x0060007c15007388 */ /* 0x0005e80000000800 */
[----:B------:R2:W-:Y:S04]  /*10cf0*/  STS [R21+0x6400], R126 ;  /* 0x0064007e15007388 */ /* 0x0005e80000000800 */
[----:B------:R2:W-:Y:S04]  /*10d00*/  STS [R23+0x6000], R128 ;  /* 0x0060008017007388 */ /* 0x0005e80000000800 */
[----:B------:R2:W-:Y:S04]  /*10d10*/  STS [R23+0x6400], R130 ;  /* 0x0064008217007388 */ /* 0x0005e80000000800 */
[----:B------:R-:W-:Y:S06]  /*10d20*/  BAR.SYNC.DEFER_BLOCKING 0x0 ;  /* 0x0000000000007b1d */ /* 0x000fec0000010000 */
[----:B------:R-:W1:Y:S04]  /*10d30*/  S2R R72, SR_TID.X ;  /* 0x0000000000487919 */ /* 0x000e680000002100 */
        /* <DEDUP_REMOVED lines=10> */
[----:B------:R-:W-:-:S03]  /*10de0*/  SHF.R.S32.HI R74, RZ, 0x1f, R5 ;  /* 0x0000001fff4a7819 */ /* 0x000fc60000011405 */
[----:B------:R2:W1:Y:S01]  /*10df0*/  LDS.128 R40, [R235+0x3000] ;  /* 0x00300000eb287984 */ /* 0x0004620000000c00 */
[----:B------:R-:W-:-:S03]  /*10e00*/  LEA.HI R5, R74, R5, RZ, 0x2 ;  /* 0x000000054a057211 */ /* 0x000fc600078f10ff */
[----:B------:R2:W1:Y:S01]  /*10e10*/  LDS.128 R36, [R235+0x3800] ;  /* 0x00380000eb247984 */ /* 0x0004620000000c00 */
[----:B------:R-:W-:Y:S01]  /*10e20*/  MOV R74, 0x7f800000 ;  /* 0x7f800000004a7802 */ /* 0x000fe20000000f00 */
[----:B------:R-:W-:Y:S01]  /*10e30*/  @P4 FFMA.FTZ R74, R164, c[0x0][0x238], R77 ;  /* 0x00008e00a44a4a23 */ /* 0x000fe2000001004d */
[----:B------:R-:W-:Y:S01]  /*10e40*/  SHF.R.S32.HI R5, RZ, 0x2, R5 ;  /* 0x00000002ff057819 */ /* 0x000fe20000011405 */
[----:B------:R2:W1:Y:S03]  /*10e50*/  LDS.128 R32, [R235+0x4000] ;  /* 0x00400000eb207984 */ /* 0x0004660000000c00 */
[----:B------:R-:W-:Y:S01]  /*10e60*/  LEA R5, R6, R5, 0x4 ;  /* 0x0000000506057211 */ /* 0x000fe200078e20ff */
        /* <DEDUP_REMOVED lines=24> */
.L_x_559:
[----:B---34-:R-:W-:Y:S05]  /*10ff0*/  BSYNC B0 ;  /* 0x0000000000007941 */ /* 0x018fea0003800000 */
.L_x_558:
        /* <DEDUP_REMOVED lines=36> */
.L_x_561:
[----:B------:R-:W-:Y:S05]  /*11240*/  BSYNC B0 ;  /* 0x0000000000007941 */ /* 0x000fea0003800000 */
.L_x_560:
[----:B------:R-:W-:Y:S01]  /*11250*/  LEA.HI.SX32 R0, R4, 0x10, 0x1d ;  /* 0x0000001004007811 */ /* 0x000fe200078feaff */
[----:B------:R-:W-:Y:S03]  /*11260*/  BSSY B0, `(.L_x_562) ;  /* 0x0000015000007945 */ /* 0x000fe60003800000 */
[----:B------:R-:W-:-:S13]  /*11270*/  ISETP.GE.AND P0, PT, R0, UR9, PT ;  /* 0x0000000900007c0c */ /* 0x000fda000bf06270 */
[----:B------:R-:W-:Y:S05]  /*11280*/  @P0 BRA `(.L_x_563) ;  /* 0x0000012000000947 */ /* 0x000fea0003800000 */
[----:B------:R-:W-:Y:S01]  /*11290*/  IADD3 R2, P0, R72, 0x10, RZ ;  /* 0x0000001048027810 */ /* 0x000fe20007f1e0ff */
[----:B-1-3--:R-:W-:Y:S01]  /*112a0*/  IMAD.MOV.U32 R16, RZ, RZ, R6 ;  /* 0x000000ffff107224 */ /* 0x00afe200078e0006 */
[----:B------:R-:W-:Y:S01]  /*112b0*/  ISETP.GE.AND P3, PT, R244, c[0x0][0x220], PT ;  /* 0x00008800f4007a0c */ /* 0x000fe20003f66270 */
[----:B--2---:R-:W-:Y:S01]  /*112c0*/  IMAD.MOV.U32 R17, RZ, RZ, R75 ;  /* 0x000000ffff117224 */ /* 0x004fe200078e004b */
        /* <DEDUP_REMOVED lines=14> */
.L_x_563:
[----:B------:R-:W-:Y:S05]  /*113b0*/  BSYNC B0 ;  /* 0x0000000000007941 */ /* 0x000fea0003800000 */
.L_x_562:
[----:B------:R-:W-:Y:S01]  /*113c0*/  LEA.HI.SX32 R0, R4, 0x20, 0x1d ;  /* 0x0000002004007811 */ /* 0x000fe200078feaff */
[----:B------:R-:W-:Y:S03]  /*113d0*/  BSSY B0, `(.L_x_564) ;  /* 0x0000015000007945 */ /* 0x000fe60003800000 */
[----:B------:R-:W-:-:S13]  /*113e0*/  ISETP.GE.AND P0, PT, R0, UR9, PT ;  /* 0x0000000900007c0c */ /* 0x000fda000bf06270 */
[----:B------:R-:W-:Y:S05]  /*113f0*/  @P0 BRA `(.L_x_565) ;  /* 0x0000012000000947 */ /* 0x000fea0003800000 */
[----:B-1----:R-:W-:Y:S01]  /*11400*/  IADD3 R2, P0, R72, 0x20, RZ ;  /* 0x0000002048027810 */ /* 0x002fe20007f1e0ff */
[----:B------:R-:W-:Y:S01]  /*11410*/  IMAD.MOV.U32 R12, RZ, RZ, R6 ;  /* 0x000000ffff0c7224 */ /* 0x000fe200078e0006 */
        /* <DEDUP_REMOVED lines=16> */
.L_x_565:
[----:B------:R-:W-:Y:S05]  /*11520*/  BSYNC B0 ;  /* 0x0000000000007941 */ /* 0x000fea0003800000 */
.L_x_564:
        /* <DEDUP_REMOVED lines=23> */
.L_x_519:
        /* <DEDUP_REMOVED lines=80> */
.L_x_567:
[----:B------:R-:W-:Y:S05]  /*11ba0*/  BSYNC B0 ;  /* 0x0000000000007941 */ /* 0x000fea0003800000 */
.L_x_566:
        /* <DEDUP_REMOVED lines=22> */
.L_x_569:
[----:B------:R-:W-:Y:S05]  /*11d10*/  BSYNC B0 ;  /* 0x0000000000007941 */ /* 0x000fea0003800000 */
.L_x_568:
        /* <DEDUP_REMOVED lines=22> */
.L_x_571:
[----:B------:R-:W-:Y:S05]  /*11e80*/  BSYNC B0 ;  /* 0x0000000000007941 */ /* 0x000fea0003800000 */
.L_x_570:
        /* <DEDUP_REMOVED lines=21> */
.L_x_573:
[----:B------:R-:W-:Y:S05]  /*11fe0*/  BSYNC B0 ;  /* 0x0000000000007941 */ /* 0x000fea0003800000 */
.L_x_572:
        /* <DEDUP_REMOVED lines=35> */
.L_x_574:
        /* <DEDUP_REMOVED lines=14> */
.L_x_1082:


//--------------------- .text._ZN5flash16flash_fwd_kernelI23Flash_fwd_kernel_traitsILi256ELi64ELi64ELi4ELb0ELb0EN7cutlass10bfloat16_tE19Flash_kernel_traitsILi256ELi64ELi64ELi4ES3_EELb1ELb1ELb0ELb1ELb0ELb0ELb0ELb1EEEvNS_16Flash_fwd_paramsE --------------------------
	.section	.text._ZN5flash16flash_fwd_kernelI23Flash_fwd_kernel_traitsILi256ELi64ELi64ELi4ELb0ELb0EN7cutlass10bfloat16_tE19Flash_kernel_traitsILi256ELi64ELi64ELi4ES3_EELb1ELb1ELb0ELb1ELb0ELb0ELb0ELb1EEEvNS_16Flash_fwd_paramsE,"ax",@progbits
	.sectioninfo	@"SHI_REGISTERS=255"
	.align	128
        .global         _ZN5flash16flash_fwd_kernelI23Flash_fwd_kernel_traitsILi256ELi64ELi64ELi4ELb0ELb0EN7cutlass10bfloat16_tE19Flash_kernel_traitsILi256ELi64ELi64ELi4ES3_EELb1ELb1ELb0ELb1ELb0ELb0ELb0ELb1EEEvNS_16Flash_fwd_paramsE
        .type           _ZN5flash16flash_fwd_kernelI23Flash_fwd_kernel_traitsILi256ELi64ELi64ELi4ELb0ELb0EN7cutlass10bfloat16_tE19Flash_kernel_traitsILi256ELi64ELi64ELi4ES3_EELb1ELb1ELb0ELb1ELb0ELb0ELb0ELb1EEEvNS_16Flash_fwd_paramsE,@function
        .size           _ZN5flash16flash_fwd_kernelI23Flash_fwd_kernel_traitsILi256ELi64ELi64ELi4ELb0ELb0EN7cutlass10bfloat16_tE19Flash_kernel_traitsILi256ELi64ELi64ELi4ES3_EELb1ELb1ELb0ELb1ELb0ELb0ELb0ELb1EEEvNS_16Flash_fwd_paramsE,(.L_x_1083 - _ZN5flash16flash_fwd_kernelI23Flash_fwd_kernel_traitsILi256ELi64ELi64ELi4ELb0ELb0EN7cutlass10bfloat16_tE19Flash_kernel_traitsILi256ELi64ELi64ELi4ES3_EELb1ELb1ELb0ELb1ELb0ELb0ELb0ELb1EEEvNS_16Flash_fwd_paramsE)
        .other          _ZN5flash16flash_fwd_kernelI23Flash_fwd_kernel_traitsILi256ELi64ELi64ELi4ELb0ELb0EN7cutlass10bfloat16_tE19Flash_kernel_traitsILi256ELi64ELi64ELi4ES3_EELb1ELb1ELb0ELb1ELb0ELb0ELb0ELb1EEEvNS_16Flash_fwd_paramsE,@"STO_CUDA_ENTRY STV_DEFAULT"
_ZN5flash16flash_fwd_kernelI23Flash_fwd_kernel_traitsILi256ELi64ELi64ELi4ELb0ELb0EN7cutlass10bfloat16_tE19Flash_kernel_traitsILi256ELi64ELi64ELi4ES3_EELb1ELb1ELb0ELb1ELb0ELb0ELb0ELb1EEEvNS_16Flash_fwd_paramsE:
.text._ZN5flash16flash_fwd_kernelI23Flash_fwd_kernel_traitsILi256ELi64ELi64ELi4ELb0ELb0EN7cutlass10bfloat16_tE19Flash_kernel_traitsILi256ELi64ELi64ELi4ES3_EELb1ELb1ELb0ELb1ELb0ELb0ELb0ELb1EEEvNS_16Flash_fwd_paramsE:
[----:B------:R-:W-:-:S03]  /*0000*/  MOV R1, c[0x0][0x28] ;  /* 0x00000a0000017a02 */ /* 0x000fc60000000f00 */
[----:B------:R-:W-:Y:S01]  /*0010*/  ULDC.U8 UR4, c[0x0][0x304] ;  /* 0x0000c10000047ab9 */ /* 0x000fe20000000000 */
[----:B------:R-:W-:Y:S01]  /*0020*/  IADD3 R1, R1, -0x180, RZ ;  /* 0xfffffe8001017810 */ /* 0x000fe20007ffe0ff */
[----:B------:R-:W-:Y:S01]  /*0030*/  ULDC.64 UR24, c[0x0][0x2f0] ;  /* 0x0000bc0000187ab9 */ /* 0x000fe20000000a00 */
[----:B------:R-:W-:Y:S01]  /*0040*/  ISETP.NE.AND P2, PT, RZ, UR4, PT ;  /* 0x00000004ff007c0c */ /* 0x000fe2000bf45270 */
[----:B------:R-:W-:Y:S01]  /*0050*/  IMAD.U32 R2, RZ, RZ, UR24 ;  /* 0x00000018ff027e24 */ /* 0x000fe2000f8e00ff */
[----:B------:R-:W-:Y:S01]  /*0060*/  ULDC.64 UR22, c[0x0][0x118] ;  /* 0x0000460000167ab9 */ /* 0x000fe20000000a00 */
[----:B------:R-:W-:Y:S01]  /*0070*/  IMAD.U32 R3, RZ, RZ, UR25 ;  /* 0x00000019ff037e24 */ /* 0x000fe2000f8e00ff */
[----:B------:R-:W-:Y:S01]  /*0080*/  MOV R8, c[0x0][0x2fc] ;  /* 0x0000bf0000087a02 */ /* 0x000fe20000000f00 */
[----:B------:R-:W-:Y:S01]  /*0090*/  IMAD.MOV.U32 R7, RZ, RZ, c[0x0][0x2f8] ;  /* 0x0000be00ff077624 */ /* 0x000fe200078e00ff */
[----:B------:R-:W1:Y:S01]  /*00a0*/  S2UR UR17, SR_CTAID.X ;  /* 0x00000000001179c3 */ /* 0x000e620000002500 */
[----:B------:R-:W2:Y:S01]  /*00b0*/  S2R R29, SR_TID.X ;  /* 0x00000000001d7919 */ /* 0x000ea20000002100 */
[----:B------:R-:W-:-:S05]  /*00c0*/  ULDC.64 UR4, c[0x0][0x240] ;  /* 0x0000900000047ab9 */ /* 0x000fca0000000a00 */
[----:B------:R3:W4:Y:S02]  /*00d0*/  @P2 LDG.E.64 R4, [R2.64] ;  /* 0x0000001602042981 */ /* 0x000724000c1e1b00 */
[----:B---3--:R-:W-:Y:S02]  /*00e0*/  @P2 IMAD.MOV.U32 R2, RZ, RZ, R7 ;  /* 0x000000ffff022224 */ /* 0x008fe400078e0007 */
[----:B------:R-:W-:-:S06]  /*00f0*/  @P2 IMAD.MOV.U32 R3, RZ, RZ, R8 ;  /* 0x000000ffff032224 */ /* 0x000fcc00078e0008 */
[----:B------:R-:W3:Y:S01]  /*0100*/  @P2 LDG.E.64 R2, [R2.64] ;  /* 0x0000001602022981 */ /* 0x000ee2000c1e1b00 */
[----:B------:R-:W5:Y:S01]  /*0110*/  S2UR UR15, SR_CTAID.Y ;  /* 0x00000000000f79c3 */ /* 0x000f620000002600 */
[----:B------:R-:W-:Y:S02]  /*0120*/  UISETP.NE.U32.AND UP2, UPT, URZ, UR4, UPT ;  /* 0x000000043f00728c */ /* 0x000fe4000bf45070 */
[----:B------:R-:W-:Y:S02]  /*0130*/  UMOV UR10, 0x4 ;  /* 0x00000004000a7882 */ /* 0x000fe40000000000 */
[----:B------:R-:W-:Y:S02]  /*0140*/  UISETP.NE.AND.EX UP2, UPT, URZ, UR5, UPT, UP2 ;  /* 0x000000053f00728c */ /* 0x000fe4000bf45320 */
[----:B------:R-:W-:Y:S01]  /*0150*/  ULDC.64 UR12, c[0x0][0x240] ;  /* 0x00009000000c7ab9 */ /* 0x000fe20000000a00 */
[----:B------:R-:W1:Y:S01]  /*0160*/  S2UR UR16, SR_CTAID.Z ;  /* 0x00000000001079c3 */ /* 0x000e620000002700 */
[----:B------:R-:W-:-:S02]  /*0170*/  ULDC.64 UR4, c[0x0][0x250] ;  /* 0x0000940000047ab9 */ /* 0x000fc40000000a00 */
[----:B------:R-:W-:Y:S01]  /*0180*/  PLOP3.LUT P0, PT, PT, PT, UP2, 0x80, 0x0 ;  /* 0x000000000000781c */ /* 0x000fe20003f0f028 */
[----:B------:R-:W-:Y:S02]  /*0190*/  UISETP.NE.U32.AND UP0, UPT, URZ, UR4, UPT ;  /* 0x000000043f00728c */ /* 0x000fe4000bf05070 */
[----:B------:R-:W-:Y:S02]  /*01a0*/  ULDC.U8 UR8, c[0x0][0x312] ;  /* 0x0000c48000087ab9 */ /* 0x000fe40000000000 */
[----:B------:R-:W-:Y:S02]  /*01b0*/  UISETP.NE.AND UP3, UPT, UR8, URZ, UPT ;  /* 0x0000003f0800728c */ /* 0x000fe4000bf65270 */
[----:B------:R-:W-:-:S03]  /*01c0*/  UISETP.NE.AND.EX UP0, UPT, URZ, UR5, UPT, UP0 ;  /* 0x000000053f00728c */ /* 0x000fc6000bf05300 */
[----:B------:R-:W-:Y:S02]  /*01d0*/  ULDC.64 UR4, c[0x0][0x250] ;  /* 0x0000940000047ab9 */ /* 0x000fe40000000a00 */
[----:B-----5:R-:W-:Y:S02]  /*01e0*/  UIMAD.WIDE UR12, UR15, UR10, UR12 ;  /* 0x0000000a0f0c72a5 */ /* 0x020fe4000f8e020c */
[----:B-1----:R-:W-:-:S06]  /*01f0*/  ULOP3.LUT UR6, UR16, UR17, UR15, 0xfe, !UPT ;  /* 0x0000001110067292 */ /* 0x002fcc000f8efe0f */
[----:B--2---:R-:W-:Y:S01]  /*0200*/  LOP3.LUT P3, RZ, R29, UR6, RZ, 0xfc, !PT ;  /* 0x000000061dff7c12 */ /* 0x004fe2000f86fcff */
[----:B------:R-:W-:Y:S02]  /*0210*/  ULDC.64 UR6, c[0x0][0x248] ;  /* 0x0000920000067ab9 */ /* 0x000fe40000000a00 */
[----:B------:R-:W-:-:S04]  /*0220*/  UISETP.EQ.U32.AND UP1, UPT, URZ, UR6, UPT ;  /* 0x000000063f00728c */ /* 0x000fc8000bf22070 */
[----:B------:R-:W-:Y:S02]  /*0230*/  UISETP.EQ.OR.EX UP1, UPT, URZ, UR7, !UP3, UP1 ;  /* 0x000000073f00728c */ /* 0x000fe4000df22710 */
[----:B------:R-:W-:Y:S02]  /*0240*/  @UP0 UIMAD.WIDE UR4, UR15, UR10, UR4 ;  /* 0x0000000a0f0402a5 */ /* 0x000fe4000f8e0204 */
[----:B------:R-:W-:Y:S02]  /*0250*/  ULDC.64 UR6, c[0x0][0x248] ;  /* 0x0000920000067ab9 */ /* 0x000fe40000000a00 */
[----:B------:R-:W-:Y:S01]  /*0260*/  @!P3 IMAD.MOV.U32 R10, RZ, RZ, c[0x0][0x308] ;  /* 0x0000c200ff0ab624 */ /* 0x000fe200078e00ff */
[----:B------:R-:W-:Y:S01]  /*0270*/  @!P3 MOV R11, c[0x0][0x30c] ;  /* 0x0000c300000bba02 */ /* 0x000fe20000000f00 */
[----:B------:R-:W-:Y:S01]  /*0280*/  UIMAD.WIDE UR6, UR15, UR10, UR6 ;  /* 0x0000000a0f0672a5 */ /* 0x000fe2000f8e0206 */
[----:B----4-:R-:W1:Y:S08]  /*0290*/  @P2 R2UR UR24, R4 ;  /* 0x00000000041823c2 */ /* 0x010e7000000e0000 */
[----:B------:R-:W2:Y:S01]  /*02a0*/  @P2 R2UR UR25, R5 ;  /* 0x00000000051923c2 */ /* 0x000ea200000e0000 */
[----:B-1----:R-:W-:-:S02]  /*02b0*/  IMAD.U32 R4, RZ, RZ, UR24 ;  /* 0x00000018ff047e24 */ /* 0x002fc4000f8e00ff */
[----:B--2---:R-:W-:Y:S01]  /*02c0*/  IMAD.U32 R5, RZ, RZ, UR25 ;  /* 0x00000019ff057e24 */ /* 0x004fe2000f8e00ff */
[----:B---3--:R-:W-:Y:S02]  /*02d0*/  @P2 IADD3 R7, P1, R2, c[0x0][0x300], RZ ;  /* 0x0000c00002072a10 */ /* 0x008fe40007f3e0ff */
[----:B------:R-:W-:Y:S02]  /*02e0*/  MOV R2, UR12 ;  /* 0x0000000c00027c02 */ /* 0x000fe40008000f00 */
[----:B------:R1:W-:Y:S01]  /*02f0*/  @!P3 STG.E.64 [R10.64], R4 ;  /* 0x000000040a00b986 */ /* 0x0003e2000c101b16 */
[----:B------:R-:W-:Y:S02]  /*0300*/  @P2 IMAD.X R8, RZ, RZ, R3, P1 ;  /* 0x000000ffff082224 */ /* 0x000fe400008e0603 */
[----:B------:R-:W-:Y:S01]  /*0310*/  IMAD.U32 R3, RZ, RZ, UR13 ;  /* 0x0000000dff037e24 */ /* 0x000fe2000f8e00ff */
[----:B------:R-:W-:Y:S01]  /*0320*/  PLOP3.LUT P1, PT, PT, PT, UP0, 0x80, 0x0 ;  /* 0x000000000000781c */ /* 0x000fe20003f2f008 */
[----:B-1----:R-:W-:Y:S01]  /*0330*/  @!P3 IMAD.MOV.U32 R4, RZ, RZ, R7 ;  /* 0x000000ffff04b224 */ /* 0x002fe200078e0007 */
[----:B------:R-:W-:-:S05]  /*0340*/  @!P3 MOV R5, R8 ;  /* 0x000000080005b202 */ /* 0x000fca0000000f00 */
[----:B------:R1:W-:Y:S04]  /*0350*/  @!P3 STG.E.64 [R10.64+0x8], R4 ;  /* 0x000008040a00b986 */ /* 0x0003e8000c101b16 */
[----:B------:R2:W3:Y:S04]  /*0360*/  @P0 LDG.E R9, [R2.64] ;  /* 0x0000001602090981 */ /* 0x0004e8000c1e1900 */
[----:B------:R2:W4:Y:S01]  /*0370*/  @P0 LDG.E R6, [R2.64+0x4] ;  /* 0x0000041602060981 */ /* 0x000522000c1e1900 */
[----:B------:R-:W-:Y:S01]  /*0380*/  PLOP3.LUT P2, PT, PT, PT, UP1, 0x80, 0x0 ;  /* 0x000000000000781c */ /* 0x000fe20003f4f018 */
[----:B-1----:R-:W-:-:S02]  /*0390*/  IMAD.U32 R4, RZ, RZ, UR4 ;  /* 0x00000004ff047e24 */ /* 0x002fc4000f8e00ff */
[----:B------:R-:W-:Y:S01]  /*03a0*/  IMAD.U32 R5, RZ, RZ, UR5 ;  /* 0x00000005ff057e24 */ /* 0x000fe2000f8e00ff */
[----:B--2---:R-:W-:Y:S01]  /*03b0*/  MOV R2, UR6 ;  /* 0x0000000600027c02 */ /* 0x004fe20008000f00 */
[----:B------:R-:W-:-:S03]  /*03c0*/  IMAD.U32 R3, RZ, RZ, UR7 ;  /* 0x00000007ff037e24 */ /* 0x000fc6000f8e00ff */
[----:B------:R-:W2:Y:S05]  /*03d0*/  @P1 LDG.E R4, [R4.64] ;  /* 0x0000001604041981 */ /* 0x000eaa000c1e1900 */
[----:B------:R-:W5:Y:S01]  /*03e0*/  @!P2 LDG.E R0, [R2.64] ;  /* 0x000000160200a981 */ /* 0x000f62000c1e1900 */
[----:B------:R-:W-:Y:S01]  /*03f0*/  UMOV UR14, 0xffffffff ;  /* 0xffffffff000e7882 */ /* 0x000fe20000000000 */
[----:B------:R-:W1:Y:S01]  /*0400*/  LDC.U8 R226, c[0x0][0x2d8] ;  /* 0x0000b600ffe27b82 */ /* 0x000e620000000000 */
[----:B------:R-:W-:Y:S02]  /*0410*/  UMOV UR29, URZ ;  /* 0x0000003f001d7c82 */ /* 0x000fe40008000000 */
[----:B------:R-:W-:-:S05]  /*0420*/  UMOV UR8, 0xffffffff ;  /* 0xffffffff00087882 */ /* 0x000fca0000000000 */
[----:B---3--:R3:W1:Y:S08]  /*0430*/  @P0 R2UR UR14, R9 ;  /* 0x00000000090e03c2 */ /* 0x00867000000e0000 */
[----:B----4-:R-:W1:Y:S01]  /*0440*/  @P0 R2UR UR20, R6 ;  /* 0x00000000061403c2 */ /* 0x010e6200000e0000 */
[----:B------:R-:W-:-:S04]  /*0450*/  ISETP.NE.U32.AND P0, PT, RZ, c[0x0][0x248], PT ;  /* 0x00009200ff007a0c */ /* 0x000fc80003f05070 */
[----:B------:R-:W-:Y:S02]  /*0460*/  ISETP.NE.AND.EX P0, PT, RZ, c[0x0][0x24c], PT, P0 ;  /* 0x00009300ff007a0c */ /* 0x000fe40003f05300 */
[----:B---3--:R-:W-:-:S04]  /*0470*/  SHF.R.S32.HI R9, RZ, 0x1f, R29 ;  /* 0x0000001fff097819 */ /* 0x008fc8000001141d */
[----:B------:R-:W-:Y:S01]  /*0480*/  LEA.HI R10, R9, R29, RZ, 0x5 ;  /* 0x0000001d090a7211 */ /* 0x000fe200078f28ff */
[----:B-1----:R-:W-:Y:S01]  /*0490*/  @UP2 UIADD3 UR20, UR20, -UR14, URZ ;  /* 0x8000000e14142290 */ /* 0x002fe2000fffe03f */
[----:B--2---:R1:W2:Y:S06]  /*04a0*/  @P1 R2UR UR29, R4 ;  /* 0x00000000041d13c2 */ /* 0x0042ac00000e0000 */
[----:B------:R-:W-:Y:S02]  /*04b0*/  @!UP2 ULDC UR20, c[0x0][0x214] ;  /* 0x000085000014aab9 */ /* 0x000fe40000000800 */
[----:B-----5:R1:W3:Y:S02]  /*04c0*/  @!P2 R2UR UR8, R0 ;  /* 0x000000000008a3c2 */ /* 0x0202e400000e0000 */
        /* <DEDUP_REMOVED lines=8> */
.L_x_575:
[----:B------:R-:W-:Y:S02]  /*0550*/  ULDC UR6, c[0x0][0x218] ;  /* 0x0000860000067ab9 */ /* 0x000fe40000000800 */
.L_x_576:
        /* <DEDUP_REMOVED lines=40> */
[----:B------:R-:W-:Y:S01]  /*07e0*/  IMAD.IADD R23, R29, 0x1, -R0 ;  /* 0x000000011d177824 */ /* 0x000fe200078e0a00 */
[----:B------:R-:W-:Y:S01]  /*07f0*/  ULDC.64 UR6, c[0x0][0x178] ;  /* 0x00005e0000067ab9 */ /* 0x000fe20000000a00 */
[----:B------:R-:W-:Y:S01]  /*0800*/  PLOP3.LUT P0, PT, PT, PT, UP0, 0x80, 0x0 ;  /* 0x000000000000781c */ /* 0x000fe20003f0f008 */
[----:B------:R-:W-:Y:S02]  /*0810*/  ULDC UR21, c[0x0][0x228] ;  /* 0x00008a0000157ab9 */ /* 0x000fe40000000800 */
[----:B------:R-:W-:Y:S01]  /*0820*/  @UP1 UIMAD.WIDE.U32 UR12, UR14, UR4, URZ ;  /* 0x000000040e0c12a5 */ /* 0x000fe2000f8e003f */
[----:B------:R-:W-:Y:S01]  /*0830*/  SHF.R.S32.HI R0, RZ, 0x1f, R23 ;  /* 0x0000001fff007819 */ /* 0x000fe20000011417 */
[----:B------:R-:W-:-:S02]  /*0840*/  @UP0 UIADD3 UR11, UR29, UR8, URZ ;  /* 0x000000081d0b0290 */ /* 0x000fc4000fffe03f */
[----:B------:R-:W-:Y:S02]  /*0850*/  @UP1 UIMAD UR26, UR14, UR5, UR13 ;  /* 0x000000050e1a12a4 */ /* 0x000fe4000f8e020d */
[----:B------:R-:W-:Y:S02]  /*0860*/  @!UP1 USHF.R.S32.HI UR13, URZ, 0x1f, UR15 ;  /* 0x0000001f3f0d9899 */ /* 0x000fe4000801140f */
[----:B------:R-:W-:Y:S02]  /*0870*/  ULDC.64 UR4, c[0x0][0x198] ;  /* 0x0000660000047ab9 */ /* 0x000fe40000000a00 */
[----:B------:R-:W-:Y:S02]  /*0880*/  @UP0 UIMAD.WIDE.U32 UR30, UR11, UR4, URZ ;  /* 0x000000040b1e02a5 */ /* 0x000fe4000f8e003f */
[----:B------:R-:W-:Y:S02]  /*0890*/  @!UP1 UIMAD UR13, UR13, UR6, URZ ;  /* 0x000000060d0d92a4 */ /* 0x000fe4000f8e023f */
[----:B------:R-:W-:-:S02]  /*08a0*/  @UP0 UIMAD UR11, UR11, UR5, UR31 ;  /* 0x000000050b0b02a4 */ /* 0x000fc4000f8e021f */
[----:B------:R-:W-:Y:S02]  /*08b0*/  ULDC UR4, c[0x0][0x224] ;  /* 0x0000890000047ab9 */ /* 0x000fe40000000800 */
[----:B------:R-:W-:Y:S02]  /*08c0*/  ULDC UR5, c[0x0][0x1c0] ;  /* 0x0000700000057ab9 */ /* 0x000fe40000000800 */
[----:B------:R-:W-:Y:S02]  /*08d0*/  UIMAD UR5, UR15, UR5, UR16 ;  /* 0x000000050f0572a4 */ /* 0x000fe4000f8e0210 */
[----:B------:R-:W-:Y:S02]  /*08e0*/  @!UP1 UIMAD.WIDE.U32 UR32, UR15, UR6, URZ ;  /* 0x000000060f2092a5 */ /* 0x000fe4000f8e003f */
[----:B------:R-:W-:Y:S02]  /*08f0*/  UIMAD UR4, UR5, UR4, UR18 ;  /* 0x00000004050472a4 */ /* 0x000fe4000f8e0212 */
[----:B------:R-:W-:-:S02]  /*0900*/  USHF.L.U32 UR5, UR5, 0x5, URZ ;  /* 0x0000000505057899 */ /* 0x000fc4000800063f */
[----:B------:R-:W-:Y:S02]  /*0910*/  UIMAD UR21, UR4, UR21, URZ ;  /* 0x00000015041572a4 */ /* 0x000fe4000f8e023f */
[----:B------:R-:W-:Y:S02]  /*0920*/  USHF.R.S32.HI UR4, URZ, 0x1f, UR5 ;  /* 0x0000001f3f047899 */ /* 0x000fe40008011405 */
[----:B------:R-:W-:Y:S01]  /*0930*/  IADD3 R112, P2, P1, R7, UR5, R23 ;  /* 0x0000000507707c10 */ /* 0x000fe2000f95e017 */
[----:B------:R-:W-:Y:S02]  /*0940*/  @!UP1 UIMAD UR7, UR15, UR7, UR13 ;  /* 0x000000070f0792a4 */ /* 0x000fe4000f8e020d */
[----:B------:R-:W-:Y:S01]  /*0950*/  @UP1 UMOV UR6, UR12 ;  /* 0x0000000c00061c82 */ /* 0x000fe20008000000 */
[----:B------:R-:W-:Y:S01]  /*0960*/  IADD3.X R105, R8, UR4, R0, P2, P1 ;  /* 0x0000000408697c10 */ /* 0x000fe200097e2400 */
[----:B------:R1:W-:Y:S01]  /*0970*/  STL [R1+0x108], R112 ;  /* 0x0001087001007387 */ /* 0x0003e20000100800 */
[----:B------:R-:W-:-:S02]  /*0980*/  USHF.R.S32.HI UR13, URZ, 0x1f, UR16 ;  /* 0x0000001f3f0d7899 */ /* 0x000fc40008011410 */
[----:B------:R-:W-:Y:S02]  /*0990*/  @!UP1 UIADD3 UR26, UR33, UR7, URZ ;  /* 0x00000007211a9290 */ /* 0x000fe4000fffe03f */
[----:B------:R-:W-:Y:S02]  /*09a0*/  @!UP1 UMOV UR6, UR32 ;  /* 0x0000002000069c82 */ /* 0x000fe40008000000 */
[----:B------:R-:W-:Y:S01]  /*09b0*/  @UP0 UMOV UR12, UR30 ;  /* 0x0000001e000c0c82 */ /* 0x000fe20008000000 */
[----:B------:R-:W-:Y:S05]  /*09c0*/  @P0 BRA `(.L_x_578) ;  /* 0x000000d000000947 */ /* 0x000fea0003800000 */
[----:B------:R-:W-:Y:S02]  /*09d0*/  USHF.R.S32.HI UR11, URZ, 0x1f, UR29 ;  /* 0x0000001f3f0b7899 */ /* 0x000fe4000801141d */
[----:B------:R-:W-:Y:S02]  /*09e0*/  ULDC.64 UR4, c[0x0][0x198] ;  /* 0x0000660000047ab9 */ /* 0x000fe40000000a00 */
[----:B------:R-:W-:Y:S02]  /*09f0*/  UIMAD UR11, UR11, UR4, URZ ;  /* 0x000000040b0b72a4 */ /* 0x000fe4000f8e023f */
[----:B------:R-:W-:-:S02]  /*0a00*/  UIMAD.WIDE.U32 UR30, UR29, UR4, URZ ;  /* 0x000000041d1e72a5 */ /* 0x000fc4000f8e003f */
[----:B------:R-:W-:Y:S02]  /*0a10*/  UIMAD UR11, UR29, UR5, UR11 ;  /* 0x000000051d0b72a4 */ /* 0x000fe4000f8e020b */
[----:B------:R-:W-:Y:S02]  /*0a20*/  USHF.R.S32.HI UR7, URZ, 0x1f, UR15 ;  /* 0x0000001f3f077899 */ /* 0x000fe4000801140f */
[----:B------:R-:W-:Y:S02]  /*0a30*/  UIADD3 UR31, UR31, UR11, URZ ;  /* 0x0000000b1f1f7290 */ /* 0x000fe4000fffe03f */
[----:B------:R-:W-:Y:S02]  /*0a40*/  ULDC.64 UR4, c[0x0][0x180] ;  /* 0x0000600000047ab9 */ /* 0x000fe40000000a00 */
[----:B------:R-:W-:Y:S02]  /*0a50*/  UIMAD UR7, UR7, UR4, URZ ;  /* 0x00000004070772a4 */ /* 0x000fe4000f8e023f */
[----:B------:R-:W-:-:S02]  /*0a60*/  UIMAD.WIDE.U32 UR30, UR15, UR4, UR30 ;  /* 0x000000040f1e72a5 */ /* 0x000fc4000f8e001e */
[----:B------:R-:W-:-:S04]  /*0a70*/  UIMAD UR5, UR15, UR5, UR7 ;  /* 0x000000050f0572a4 */ /* 0x000fc8000f8e0207 */
[----:B------:R-:W-:Y:S02]  /*0a80*/  UIADD3 UR11, UR31, UR5, URZ ;  /* 0x000000051f0b7290 */ /* 0x000fe4000fffe03f */
[----:B------:R-:W-:Y:S02]  /*0a90*/  UMOV UR12, UR30 ;  /* 0x0000001e000c7c82 */ /* 0x000fe40008000000 */
.L_x_578:
[----:B------:R-:W-:Y:S01]  /*0aa0*/  IABS R0, c[0x0][0x1c8] ;  /* 0x0000720000007a13 */ /* 0x000fe20000000000 */
[----:B------:R-:W2:Y:S01]  /*0ab0*/  S2R R2, SR_CTAID.Z ;  /* 0x0000000000027919 */ /* 0x000ea20000002700 */
[----:B------:R-:W-:Y:S02]  /*0ac0*/  UMOV UR30, URZ ;  /* 0x0000003f001e7c82 */ /* 0x000fe40008000000 */
[----:B------:R-:W3:Y:S02]  /*0ad0*/  R2UR UR7, R0 ;  /* 0x00000000000773c2 */ /* 0x000ee400000e0000 */
[----:B---3--:R-:W3:Y:S08]  /*0ae0*/  I2F.RP R0, UR7 ;  /* 0x0000000700007d06 */ /* 0x008ef00008209400 */
[----:B---3--:R-:W3:Y:S02]  /*0af0*/  MUFU.RCP R0, R0 ;  /* 0x0000000000007308 */ /* 0x008ee40000001000 */
[----:B---3--:R-:W-:-:S06]  /*0b00*/  IADD3 R0, R0, 0xffffffe, RZ ;  /* 0x0ffffffe00007810 */ /* 0x008fcc0007ffe0ff */
[----:B------:R-:W3:Y:S02]  /*0b10*/  F2I.FTZ.U32.TRUNC.NTZ R0, R0 ;  /* 0x0000000000007305 */ /* 0x000ee4000021f000 */
[----:B---3--:R2:W3:Y:S02]  /*0b20*/  R2UR UR31, R0 ;  /* 0x00000000001f73c2 */ /* 0x0084e400000e0000 */
[----:B--2---:R-:W-:Y:S01]  /*0b30*/  IABS R0, R2 ;  /* 0x0000000200007213 */ /* 0x004fe20000000000 */
[----:B---3--:R-:W-:-:S05]  /*0b40*/  UIADD3 UR5, URZ, -UR31, URZ ;  /* 0x8000001f3f057290 */ /* 0x008fca000fffe03f */
[----:B------:R-:W2:Y:S01]  /*0b50*/  R2UR UR4, R0 ;  /* 0x00000000000473c2 */ /* 0x000ea200000e0000 */
[----:B------:R-:W-:-:S04]  /*0b60*/  UIMAD UR5, UR5, UR7, URZ ;  /* 0x00000007050572a4 */ /* 0x000fc8000f8e023f */
[----:B------:R-:W-:-:S07]  /*0b70*/  UIMAD.WIDE.U32 UR30, UR31, UR5, UR30 ;  /* 0x000000051f1e72a5 */ /* 0x000fce000f8e001e */
[----:B------:R-:W-:Y:S02]  /*0b80*/  UMOV UR5, UR31 ;  /* 0x0000001f00057c82 */ /* 0x000fe40008000000 */
[----:B--2---:R-:W-:-:S07]  /*0b90*/  UIMAD.WIDE.U32 UR30, UR5, UR4, URZ ;  /* 0x00000004051e72a5 */ /* 0x004fce000f8e003f */
        /* <DEDUP_REMOVED lines=34> */
.L_x_579:
[CC--:B------:R-:W-:Y:S01]  /*0dc0*/  LEA.HI R0, R9.reuse, R29.reuse, RZ, 0x3 ;  /* 0x0000001d09007211 */ /* 0x0c0fe200078f18ff */
[----:B------:R-:W2:Y:S01]  /*0dd0*/  S2R R20, SR_CTAID.Z ;  /* 0x0000000000147919 */ /* 0x000ea20000002700 */
[----:B------:R-:W-:Y:S01]  /*0de0*/  LEA.HI R3, R9, R29, RZ, 0x4 ;  /* 0x0000001d09037211 */ /* 0x000fe200078f20ff */
[----:B------:R-:W-:Y:S01]  /*0df0*/  ULDC.64 UR4, c[0x0][0x1b8] ;  /* 0x00006e0000047ab9 */ /* 0x000fe20000000a00 */
[----:B------:R-:W-:Y:S01]  /*0e00*/  SHF.R.S32.HI R18, RZ, 0x3, R0 ;  /* 0x00000003ff127819 */ /* 0x000fe20000011400 */
[----:B------:R-:W-:Y:S01]  /*0e10*/  UIMAD UR4, UR30, UR4, URZ ;  /* 0x000000041e0472a4 */ /* 0x000fe2000f8e023f */
[----:B------:R-:W-:Y:S01]  /*0e20*/  LOP3.LUT R0, R0, 0xfffffff8, RZ, 0xc0, !PT ;  /* 0xfffffff800007812 */ /* 0x000fe200078ec0ff */
[----:B------:R-:W-:Y:S01]  /*0e30*/  IMAD.MOV.U32 R30, RZ, RZ, 0x10 ;  /* 0x00000010ff1e7424 */ /* 0x000fe200078e00ff */
[----:B------:R-:W-:Y:S01]  /*0e40*/  SHF.R.S32.HI R5, RZ, 0x4, R3 ;  /* 0x00000004ff057819 */ /* 0x000fe20000011403 */
[----:B------:R-:W-:Y:S01]  /*0e50*/  IMAD.SHL.U32 R2, R18, 0x40, RZ ;  /* 0x0000004012027824 */ /* 0x000fe200078e00ff */
[----:B------:R-:W-:Y:S01]  /*0e60*/  SHF.R.S32.HI R19, RZ, 0x1f, R18 ;  /* 0x0000001fff137819 */ /* 0x000fe20000011412 */
[----:B------:R-:W-:Y:S01]  /*0e70*/  IMAD.IADD R27, R29, 0x1, -R0 ;  /* 0x000000011d1b7824 */ /* 0x000fe200078e0a00 */
[C---:B------:R-:W-:Y:S01]  /*0e80*/  LEA.HI R0, R3.reuse, R5, RZ, 0x1 ;  /* 0x0000000503007211 */ /* 0x040fe200078f08ff */
[----:B------:R-:W-:Y:S01]  /*0e90*/  IMAD.MOV.U32 R31, RZ, RZ, 0x20 ;  /* 0x00000020ff1f7424 */ /* 0x000fe200078e00ff */
[----:B------:R-:W-:Y:S01]  /*0ea0*/  LOP3.LUT R3, R3, 0xfffffff0, RZ, 0xc0, !PT ;  /* 0xfffffff003037812 */ /* 0x000fe200078ec0ff */
[----:B------:R-:W-:Y:S01]  /*0eb0*/  IMAD.SHL.U32 R120, R27, 0x8, RZ ;  /* 0x000000081b787824 */ /* 0x000fe200078e00ff */
[----:B------:R-:W-:Y:S01]  /*0ec0*/  LOP3.LUT R6, R2, 0x1c0, RZ, 0xc0, !PT ;  /* 0x000001c002067812 */ /* 0x000fe200078ec0ff */
[----:B------:R-:W-:Y:S01]  /*0ed0*/  IMAD.U32 R16, RZ, RZ, UR17 ;  /* 0x00000011ff107e24 */ /* 0x000fe2000f8e00ff */
[----:B------:R-:W-:Y:S01]  /*0ee0*/  LOP3.LUT R2, R0, 0xfffffffe, RZ, 0xc0, !PT ;  /* 0xfffffffe00027812 */ /* 0x000fe200078ec0ff */
[----:B------:R-:W-:Y:S01]  /*0ef0*/  IMAD.IADD R0, R29, 0x1, -R3 ;  /* 0x000000011d007824 */ /* 0x000fe200078e0a03 */
[----:B------:R-:W-:Y:S01]  /*0f00*/  LOP3.LUT R4, R6, 0x38, R120, 0xf8, !PT ;  /* 0x0000003806047812 */ /* 0x000fe200078ef878 */
[----:B------:R-:W-:Y:S01]  /*0f10*/  BSSY B0, `(.L_x_580) ;  /* 0x0000073000007945 */ /* 0x000fe20003800000 */
[----:B------:R-:W-:Y:S01]  /*0f20*/  SHF.R.U32.HI R6, RZ, 0x3, R6 ;  /* 0x00000003ff067819 */ /* 0x000fe20000011606 */
[----:B------:R-:W-:Y:S01]  /*0f30*/  IMAD.IADD R28, R5, 0x1, -R2 ;  /* 0x00000001051c7824 */ /* 0x000fe200078e0a02 */
[----:B------:R-:W-:Y:S01]  /*0f40*/  SHF.R.S32.HI R2, RZ, 0x1f, R0 ;  /* 0x0000001fff027819 */ /* 0x000fe20000011400 */
[----:B------:R-:W-:Y:S01]  /*0f50*/  IMAD.WIDE R16, R16, 0x40, R18 ;  /* 0x0000004010107825 */ /* 0x000fe200078e0212 */
[----:B------:R-:W-:-:S02]  /*0f60*/  LEA.HI R5, R9, R29, RZ, 0x6 ;  /* 0x0000001d09057211 */ /* 0x000fc400078f30ff */
[----:B------:R-:W-:Y:S01]  /*0f70*/  LEA.HI R9, R2, R0, RZ, 0x3 ;  /* 0x0000000002097211 */ /* 0x000fe200078f18ff */
[----:B------:R-:W-:Y:S01]  /*0f80*/  IMAD.SHL.U32 R7, R28, 0x8, RZ ;  /* 0x000000081c077824 */ /* 0x000fe200078e00ff */
[----:B------:R-:W-:Y:S01]  /*0f90*/  LOP3.LUT R6, R4, R6, RZ, 0x3c, !PT ;  /* 0x0000000604067212 */ /* 0x000fe200078e3cff */
[----:B------:R-:W-:Y:S01]  /*0fa0*/  IMAD.SHL.U32 R5, R5, 0x8, RZ ;  /* 0x0000000805057824 */ /* 0x000fe200078e00ff */
[----:B------:R-:W-:Y:S02]  /*0fb0*/  LOP3.LUT R4, R9, 0xfffffff8, RZ, 0xc0, !PT ;  /* 0xfffffff809047812 */ /* 0x000fe400078ec0ff */
[----:B------:R-:W-:Y:S02]  /*0fc0*/  SHF.R.S32.HI R121, RZ, 0x1f, R120 ;  /* 0x0000001fff797819 */ /* 0x000fe40000011478 */
[----:B------:R-:W-:Y:S01]  /*0fd0*/  IADD3 R2, P0, R120, UR6, RZ ;  /* 0x0000000678027c10 */ /* 0x000fe2000ff1e0ff */
[----:B------:R-:W-:Y:S01]  /*0fe0*/  IMAD.IADD R0, R0, 0x1, -R4 ;  /* 0x0000000100007824 */ /* 0x000fe200078e0a04 */
[----:B------:R-:W-:Y:S01]  /*0ff0*/  LOP3.LUT R205, R6, 0xfffffe00, R5, 0xf8, !PT ;  /* 0xfffffe0006cd7812 */ /* 0x000fe200078ef805 */
[----:B------:R-:W-:Y:S01]  /*1000*/  IMAD R6, R19, c[0x0][0x1a0], RZ ;  /* 0x0000680013067a24 */ /* 0x000fe200078e02ff */
[----:B------:R-:W-:Y:S01]  /*1010*/  IADD3.X R3, R121, UR26, RZ, P0, !PT ;  /* 0x0000001a79037c10 */ /* 0x000fe200087fe4ff */
[----:B------:R-:W-:Y:S01]  /*1020*/  IMAD R4, R19, c[0x0][0x198], RZ ;  /* 0x0000660013047a24 */ /* 0x000fe200078e02ff */
[----:B------:R-:W-:Y:S01]  /*1030*/  LOP3.LUT P3, RZ, R0, 0x4, RZ, 0xc0, !PT ;  /* 0x0000000400ff7812 */ /* 0x000fe2000786c0ff */
[----:B------:R-:W-:Y:S01]  /*1040*/  IMAD R6, R18, c[0x0][0x1a4], R6 ;  /* 0x0000690012067a24 */ /* 0x000fe200078e0206 */
[C---:B------:R-:W-:Y:S01]  /*1050*/  LOP3.LUT P2, RZ, R0.reuse, 0x2, RZ, 0xc0, !PT ;  /* 0x0000000200ff7812 */ /* 0x040fe2000784c0ff */
[----:B------:R-:W-:Y:S01]  /*1060*/  IMAD.SHL.U32 R0, R0, 0x40, RZ ;  /* 0x0000004000007824 */ /* 0x000fe200078e00ff */
[----:B------:R-:W-:Y:S01]  /*1070*/  SHF.R.S32.HI R25, RZ, 0x5, R10 ;  /* 0x00000005ff197819 */ /* 0x000fe2000001140a */
[----:B--2---:R-:W-:Y:S01]  /*1080*/  IMAD.WIDE.U32 R20, R20, c[0x0][0x1a8], R2 ;  /* 0x00006a0014147a25 */ /* 0x004fe200078e0002 */
[----:B------:R-:W-:Y:S01]  /*1090*/  SHF.R.S32.HI R22, RZ, 0x1f, R23 ;  /* 0x0000001fff167819 */ /* 0x000fe20000011417 */
[----:B------:R-:W-:Y:S01]  /*10a0*/  ULDC.64 UR6, c[0x0][0x1b0] ;  /* 0x00006c0000067ab9 */ /* 0x000fe20000000a00 */
[----:B------:R-:W-:Y:S01]  /*10b0*/  LOP3.LUT R0, R0, 0x1c0, RZ, 0xc0, !PT ;  /* 0x000001c000007812 */ /* 0x000fe200078ec0ff */
[----:B------:R-:W-:Y:S01]  /*10c0*/  IMAD.WIDE.U32 R2, R18, c[0x0][0x1a0], R120 ;  /* 0x0000680012027a25 */ /* 0x000fe200078e0078 */
[----:B------:R-:W-:Y:S01]  /*10d0*/  LEA.HI R22, R22, R23, RZ, 0x2 ;  /* 0x0000001716167211 */ /* 0x000fe200078f10ff */
[----:B------:R-:W-:Y:S01]  /*10e0*/  UIMAD UR6, UR30, UR6, URZ ;  /* 0x000000061e0672a4 */ /* 0x000fe2000f8e023f */
[----:B------:R-:W-:Y:S01]  /*10f0*/  LOP3.LUT R7, R0, 0x8, R7, 0xf8, !PT ;  /* 0x0000000800077812 */ /* 0x000fe200078ef807 */
[----:B------:R-:W-:Y:S01]  /*1100*/  IMAD R8, R18, c[0x0][0x19c], R4 ;  /* 0x0000670012087a24 */ /* 0x000fe200078e0204 */
[----:B------:R-:W-:Y:S01]  /*1110*/  IADD3 R2, P0, R2, UR28, RZ ;  /* 0x0000001c02027c10 */ /* 0x000fe2000ff1e0ff */
[----:B------:R-:W-:Y:S01]  /*1120*/  IMAD.WIDE.U32 R4, R18, c[0x0][0x198], R120 ;  /* 0x0000660012047a25 */ /* 0x000fe200078e0078 */
[----:B------:R-:W-:Y:S01]  /*1130*/  SHF.R.U32.HI R0, RZ, 0x3, R0 ;  /* 0x00000003ff007819 */ /* 0x000fe20000011600 */
[----:B------:R-:W-:Y:S01]  /*1140*/  UIMAD UR26, UR8, UR5, UR4 ;  /* 0x00000005081a72a4 */ /* 0x000fe2000f8e0204 */
[----:B------:R-:W-:Y:S01]  /*1150*/  IADD3.X R3, R3, UR27, R6, P0, !PT ;  /* 0x0000001b03037c10 */ /* 0x000fe200087fe406 */
[----:B------:R-:W-:Y:S01]  /*1160*/  IMAD.U32 R6, RZ, RZ, UR8 ;  /* 0x00000008ff067e24 */ /* 0x000fe2000f8e00ff */
[----:B------:R-:W-:Y:S01]  /*1170*/  LOP3.LUT R7, R7, R0, RZ, 0x3c, !PT ;  /* 0x0000000007077212 */ /* 0x000fe200078e3cff */
[----:B------:R-:W-:Y:S01]  /*1180*/  IMAD.U32 R0, RZ, RZ, UR8 ;  /* 0x00000008ff007e24 */ /* 0x000fe2000f8e00ff */
[----:B------:R-:W-:Y:S01]  /*1190*/  IADD3 R4, P1, R4, UR12, RZ ;  /* 0x0000000c04047c10 */ /* 0x000fe2000ff3e0ff */
[----:B------:R-:W-:Y:S01]  /*11a0*/  UIMAD UR6, UR8, UR7, UR6 ;  /* 0x00000007080672a4 */ /* 0x000fe2000f8e0206 */
[----:B------:R-:W-:Y:S01]  /*11b0*/  SHF.R.S32.HI R26, RZ, 0x2, R22 ;  /* 0x00000002ff1a7819 */ /* 0x000fe20000011416 */
[----:B------:R-:W-:Y:S01]  /*11c0*/  IMAD.WIDE.U32 R32, R0, c[0x0][0x1b8], R2 ;  /* 0x00006e0000207a25 */ /* 0x000fe200078e0002 */
[----:B------:R-:W-:Y:S01]  /*11d0*/  SHF.R.S32.HI R0, RZ, 0x1f, R10 ;  /* 0x0000001fff007819 */ /* 0x000fe2000001140a */
[----:B------:R2:W-:Y:S01]  /*11e0*/  STL.64 [R1+0x88], R120 ;  /* 0x0000887801007387 */ /* 0x0005e20000100a00 */
[----:B------:R-:W-:Y:S01]  /*11f0*/  IADD3.X R5, R5, UR11, R8, P1, !PT ;  /* 0x0000000b05057c10 */ /* 0x000fe20008ffe408 */
[----:B------:R-:W-:Y:S01]  /*1200*/  UIADD3 UR7, -UR18, UR20, URZ ;  /* 0x0000001412077290 */ /* 0x000fe2000fffe13f */
[----:B------:R-:W-:Y:S01]  /*1210*/  LEA.HI R0, R0, R25, RZ, 0x2 ;  /* 0x0000001900007211 */ /* 0x000fe200078f10ff */
[----:B------:R-:W-:Y:S01]  /*1220*/  ULDC.64 UR4, c[0x0][0x1a8] ;  /* 0x00006a0000047ab9 */ /* 0x000fe20000000a00 */
[----:B------:R-:W-:Y:S01]  /*1230*/  IADD3 R118, R120, 0x40, RZ ;  /* 0x0000004078767810 */ /* 0x000fe20007ffe0ff */
[----:B------:R-:W-:Y:S01]  /*1240*/  IMAD.WIDE.U32 R36, R6, c[0x0][0x1b0], R4 ;  /* 0x00006c0006247a25 */ /* 0x000fe200078e0004 */
[----:B------:R-:W-:Y:S01]  /*1250*/  LOP3.LUT R0, R0, 0xffffffc, RZ, 0xc0, !PT ;  /* 0x0ffffffc00007812 */ /* 0x000fe200078ec0ff */
[----:B------:R-:W-:Y:S01]  /*1260*/  UIMAD UR4, UR13, UR4, URZ ;  /* 0x000000040d0472a4 */ /* 0x000fe2000f8e023f */
[C---:B------:R-:W-:Y:S01]  /*1270*/  IADD3 R115, R120.reuse, 0x80, RZ ;  /* 0x0000008078737810 */ /* 0x040fe20007ffe0ff */
[----:B------:R-:W-:Y:S01]  /*1280*/  IMAD.SHL.U32 R6, R9, 0x40, RZ ;  /* 0x0000004009067824 */ /* 0x000fe200078e00ff */
[----:B------:R2:W-:Y:S01]  /*1290*/  STL.64 [R1+0xc8], R36 ;  /* 0x0000c82401007387 */ /* 0x0005e20000100a00 */
[----:B------:R-:W-:Y:S01]  /*12a0*/  IMAD.IADD R0, R25, 0x1, -R0 ;  /* 0x0000000119007824 */ /* 0x000fe200078e0a00 */
[----:B------:R-:W-:Y:S01]  /*12b0*/  IADD3 R111, R120, 0xc0, RZ ;  /* 0x000000c0786f7810 */ /* 0x000fe20007ffe0ff */
[----:B------:R-:W-:Y:S01]  /*12c0*/  UIMAD UR4, UR16, UR5, UR4 ;  /* 0x00000005100472a4 */ /* 0x000fe2000f8e0204 */
[----:B------:R2:W-:Y:S01]  /*12d0*/  STL.64 [R1+0xf0], R32 ;  /* 0x0000f02001007387 */ /* 0x0005e20000100a00 */
[----:B------:R-:W-:Y:S01]  /*12e0*/  IMAD R40, R0, 0x10, R26 ;  /* 0x0000001000287824 */ /* 0x000fe200078e021a */
[----:B------:R-:W-:Y:S01]  /*12f0*/  IADD3 R35, R33, UR26, RZ ;  /* 0x0000001a21237c10 */ /* 0x000fe2000fffe0ff */
[----:B------:R-:W-:Y:S01]  /*1300*/  IMAD.SHL.U32 R205, R205, 0x2, RZ ;  /* 0x00000002cdcd7824 */ /* 0x000fe200078e00ff */
[----:B------:R-:W-:-:S02]  /*1310*/  IADD3 R39, R37, UR6, RZ ;  /* 0x0000000625277c10 */ /* 0x000fc4000fffe0ff */
[----:B------:R2:W-:Y:S01]  /*1320*/  STL [R1+0x10c], R40 ;  /* 0x00010c2801007387 */ /* 0x0005e20000100800 */
[----:B------:R-:W-:Y:S02]  /*1330*/  ISETP.GE.AND P0, PT, R18, UR7, PT ;  /* 0x0000000712007c0c */ /* 0x000fe4000bf06270 */
[----:B------:R-:W-:Y:S01]  /*1340*/  IADD3 R15, R21, UR4, RZ ;  /* 0x00000004150f7c10 */ /* 0x000fe2000fffe0ff */
[----:B------:R2:W-:Y:S01]  /*1350*/  STL [R1+0xc0], R118 ;  /* 0x0000c07601007387 */ /* 0x0005e20000100800 */
[----:B------:R-:W-:Y:S02]  /*1360*/  LOP3.LUT R6, R7, 0xfffffe00, R6, 0xf8, !PT ;  /* 0xfffffe0007067812 */ /* 0x000fe400078ef806 */
        /* <DEDUP_REMOVED lines=45> */
.L_x_581:
[----:B------:R-:W-:Y:S05]  /*1640*/  BSYNC B0 ;  /* 0x0000000000007941 */ /* 0x000fea0003800000 */
.L_x_580:
        /* <DEDUP_REMOVED lines=9> */
[----:B---3--:R-:W-:-:S03]  /*16e0*/  IMAD.U32 R2, RZ, RZ, UR4 ;  /* 0x00000004ff027e24 */ /* 0x008fc6000f8e00ff */
        /* <DEDUP_REMOVED lines=45> */
.L_x_583:
[----:B------:R-:W-:Y:S05]  /*19c0*/  BSYNC B0 ;  /* 0x0000000000007941 */ /* 0x000fea0003800000 */
.L_x_582:
        /* <DEDUP_REMOVED lines=15> */
[C---:B---3--:R-:W-:Y:S01]  /*1ac0*/  @!P5 LEA R12, P6, R2.reuse, c[0x0][0x160], 0x1 ;  /* 0x00005800020cda11 */ /* 0x048fe200078c08ff */
        /* <DEDUP_REMOVED lines=29> */
.L_x_585:
[----:B------:R-:W-:Y:S05]  /*1ca0*/  BSYNC B0 ;  /* 0x0000000000007941 */ /* 0x000fea0003800000 */
.L_x_584:
        /* <DEDUP_REMOVED lines=13> */
[----:B------:R-:W-:Y:S02]  /*1d80*/  ISETP.GE.AND P2, PT, R115, c[0x0][0x220], PT ;  /* 0x0000880073007a0c */ /* 0x000fe40003f46270 */
[----:B------:R-:W-:Y:S01]  /*1d90*/  ISETP.GE.AND P0, PT, R111, c[0x0][0x220], PT ;  /* 0x000088006f007a0c */ /* 0x000fe20003f06270 */
[----:B------:R-:W-:Y:S02]  /*1da0*/  IMAD R7, R2, c[0x0][0x190], RZ ;  /* 0x0000640002077a24 */ /* 0x000fe400078e02ff */
[----:B------:R-:W-:-:S04]  /*1db0*/  IMAD.MOV.U32 R2, RZ, RZ, R20 ;  /* 0x000000ffff027224 */ /* 0x000fc800078e0014 */
[C---:B---3--:R-:W-:Y:S01]  /*1dc0*/  IMAD.WIDE.U32 R12, R0.reuse, c[0x0][0x190], R2 ;  /* 0x00006400000c7a25 */ /* 0x048fe200078e0002 */
[----:B------:R3:W-:Y:S03]  /*1dd0*/  @P5 STS.128 [R205+0x1800], RZ ;  /* 0x001800ffcd005388 */ /* 0x0007e60000000c00 */
[----:B------:R-:W-:Y:S01]  /*1de0*/  IMAD R0, R0, c[0x0][0x194], R7 ;  /* 0x0000650000007a24 */ /* 0x000fe200078e0207 */
[C---:B------:R-:W-:Y:S02]  /*1df0*/  @!P5 LEA R10, P6, R12.reuse, c[0x0][0x160], 0x1 ;  /* 0x000058000c0ada11 */ /* 0x040fe400078c08ff */
        /* <DEDUP_REMOVED lines=28> */
.L_x_587:
[----:B------:R-:W-:Y:S05]  /*1fc0*/  BSYNC B0 ;  /* 0x0000000000007941 */ /* 0x000fea0003800000 */
.L_x_586:
        /* <DEDUP_REMOVED lines=11> */
[----:B---3--:R-:W-:Y:S01]  /*2080*/  IMAD.WIDE.U32 R2, R106, UR26, R116 ;  /* 0x0000001a6a027c25 */ /* 0x008fe2000f8e0074 */
        /* <DEDUP_REMOVED lines=36> */
.L_x_589:
[----:B------:R-:W-:Y:S05]  /*22d0*/  BSYNC B0 ;  /* 0x0000000000007941 */ /* 0x000fea0003800000 */
.L_x_588:
        /* <DEDUP_REMOVED lines=41> */
.L_x_591:
[----:B------:R-:W-:Y:S05]  /*2570*/  BSYNC B0 ;  /* 0x0000000000007941 */ /* 0x000fea0003800000 */
.L_x_590:
[----:B------:R-:W-:Y:S01]  /*2580*/  ISETP.GE.AND P0, PT, R23, UR7, PT ;  /* 0x0000000717007c0c */ /* 0x000fe2000bf06270 */
[----:B------:R-:W-:-:S12]  /*2590*/  BSSY B0, `(.L_x_592) ;  /* 0x0000027000007945 */ /* 0x000fd80003800000 */
[----:B------:R-:W-:Y:S05]  /*25a0*/  @P0 BRA `(.L_x_593) ;  /* 0x0000025000000947 */ /* 0x000fea0003800000 */
[----:B------:R-:W-:Y:S01]  /*25b0*/  ISETP.GE.AND P5, PT, R120, c[0x0][0x220], PT ;  /* 0x0000880078007a0c */ /* 0x000fe20003fa6270 */
[----:B------:R-:W-:Y:S01]  /*25c0*/  IMAD.MOV.U32 R7, RZ, RZ, c[0x0][0x198] ;  /* 0x00006600ff077624 */ /* 0x000fe200078e00ff */
[----:B------:R-:W-:Y:S01]  /*25d0*/  ISETP.GE.AND P4, PT, R118, c[0x0][0x220], PT ;  /* 0x0000880076007a0c */ /* 0x000fe20003f86270 */
[----:B-1-3--:R-:W-:Y:S01]  /*25e0*/  IMAD.MOV.U32 R10, RZ, RZ, c[0x0][0x19c] ;  /* 0x00006700ff0a7624 */ /* 0x00afe200078e00ff */
        /* <DEDUP_REMOVED lines=33> */
.L_x_593:
[----:B------:R-:W-:Y:S05]  /*2800*/  BSYNC B0 ;  /* 0x0000000000007941 */ /* 0x000fea0003800000 */
.L_x_592:
[----:B------:R-:W-:Y:S01]  /*2810*/  ISETP.GE.AND P0, PT, R22, UR7, PT ;  /* 0x0000000716007c0c */ /* 0x000fe2000bf06270 */
[----:B------:R-:W-:-:S12]  /*2820*/  BSSY B0, `(.L_x_594) ;  /* 0x0000029000007945 */ /* 0x000fd80003800000 */
[----:B------:R-:W-:Y:S05]  /*2830*/  @P0 BRA `(.L_x_595) ;  /* 0x0000027000000947 */ /* 0x000fea0003800000 */
[----:B------:R-:W-:Y:S01]  /*2840*/  ISETP.GE.AND P5, PT, R120, c[0x0][0x220], PT ;  /* 0x0000880078007a0c */ /* 0x000fe20003fa6270 */
[----:B-1-3--:R-:W-:Y:S01]  /*2850*/  IMAD.MOV.U32 R12, RZ, RZ, c[0x0][0x198] ;  /* 0x00006600ff0c7624 */ /* 0x00afe200078e00ff */
        /* <DEDUP_REMOVED lines=37> */
.L_x_595:
[----:B------:R-:W-:Y:S05]  /*2ab0*/  BSYNC B0 ;  /* 0x0000000000007941 */ /* 0x000fea0003800000 */
.L_x_594:
[----:B------:R-:W-:Y:S01]  /*2ac0*/  ULDC.64 UR4, c[0x0][0x318] ;  /* 0x0000c60000047ab9 */ /* 0x000fe20000000a00 */
[----:B------:R-:W0:Y:S01]  /*2ad0*/  LDGDEPBAR ;  /* 0x00000000000079af */ /* 0x000e220000000000 */
[----:B------:R-:W-:Y:S01]  /*2ae0*/  UISETP.NE.U32.AND UP1, UPT, URZ, UR4, UPT ;  /* 0x000000043f00728c */ /* 0x000fe2000bf25070 */
[----:B-1-3--:R-:W-:Y:S02]  /*2af0*/  IMAD.MOV.U32 R12, RZ, RZ, R34 ;  /* 0x000000ffff0c7224 */ /* 0x00afe400078e0022 */
        /* <DEDUP_REMOVED lines=16> */
[----:B------:R-:W-:Y:S01]  /*2c00*/  IMAD.U32 R2, RZ, RZ, UR36 ;  /* 0x00000024ff027e24 */ /* 0x000fe2000f8e00ff */
[----:B------:R-:W1:Y:S01]  /*2c10*/  @P0 MUFU.RCP R7, c[0x0][0x238] ;  /* 0x00008e0000070b08 */ /* 0x000e620000001000 */
[----:B------:R-:W-:Y:S01]  /*2c20*/  ISETP.GE.AND P1, PT, R18, UR7, PT ;  /* 0x0000000712007c0c */ /* 0x000fe2000bf26270 */
[----:B------:R-:W-:Y:S01]  /*2c30*/  IMAD.MOV.U32 R12, RZ, RZ, R32 ;  /* 0x000000ffff0c7224 */ /* 0x000fe200078e0020 */
[----:B------:R-:W-:Y:S01]  /*2c40*/  ULDC.64 UR4, c[0x0][0x1a0] ;  /* 0x0000680000047ab9 */ /* 0x000fe20000000a00 */
[----:B------:R-:W-:-:S05]  /*2c50*/  MOV R3, UR37 ;  /* 0x0000002500037c02 */ /* 0x000fca0008000f00 */
[----:B------:R3:W1:Y:S01]  /*2c60*/  @P0 LDG.E R0, [R2.64] ;  /* 0x0000001602000981 */ /* 0x000662000c1e1900 */
[----:B------:R-:W-:Y:S01]  /*2c70*/  USHF.L.U64.HI UR6, UR4, UR6, UR5 ;  /* 0x0000000604067299 */ /* 0x000fe20008010205 */
[----:B------:R-:W-:Y:S01]  /*2c80*/  IMAD.U32 R8, RZ, RZ, UR26 ;  /* 0x0000001aff087e24 */ /* 0x000fe2000f8e00ff */
[----:B------:R-:W-:Y:S01]  /*2c90*/  USHF.L.U32 UR15, UR4, 0x6, URZ ;  /* 0x00000006040f7899 */ /* 0x000fe2000800063f */
[----:B------:R-:W-:Y:S01]  /*2ca0*/  BAR.SYNC.DEFER_BLOCKING 0x0 ;  /* 0x0000000000007b1d */ /* 0x000fe20000010000 */
[----:B------:R-:W-:Y:S01]  /*2cb0*/  UIMAD UR5, UR6, UR26, URZ ;  /* 0x0000001a060572a4 */ /* 0x000fe2000f8e023f */
[----:B------:R-:W-:Y:S01]  /*2cc0*/  IMAD.SHL.U32 R29, R29, 0x2, RZ ;  /* 0x000000021d1d7824 */ /* 0x000fe200078e00ff */
[----:B------:R-:W-:Y:S02]  /*2cd0*/  UIADD3 UR13, UR25, 0x646e171e, URZ ;  /* 0x646e171e190d7890 */ /* 0x000fe4000fffe03f */
[----:B------:R-:W-:Y:S01]  /*2ce0*/  UIMAD UR21, UR21, UR15, UR5 ;  /* 0x0000000f151572a4 */ /* 0x000fe2000f8e0205 */
[----:B------:R-:W-:Y:S01]  /*2cf0*/  IMAD.WIDE.U32 R8, R8, UR15, R12 ;  /* 0x0000000f08087c25 */ /* 0x000fe2000f8e000c */
[----:B------:R-:W-:Y:S01]  /*2d00*/  BSSY B0, `(.L_x_596) ;  /* 0x0000038000007945 */ /* 0x000fe20003800000 */
[----:B------:R-:W-:-:S03]  /*2d10*/  LOP3.LUT R107, R29, 0x6, RZ, 0xc0, !PT ;  /* 0x000000061d6b7812 */ /* 0x000fc600078ec0ff */
[----:B------:R-:W-:Y:S02]  /*2d20*/  IADD3 R11, R9, UR21, RZ ;  /* 0x00000015090b7c10 */ /* 0x000fe4000fffe0ff */
[----:B---3--:R-:W-:Y:S01]  /*2d30*/  LEA R3, R25, UR18, 0x4 ;  /* 0x0000001219037c11 */ /* 0x008fe2000f8e20ff */
[----:B------:R-:W-:Y:S01]  /*2d40*/  IMAD.U32 R2, RZ, RZ, UR19 ;  /* 0x00000013ff027e24 */ /* 0x000fe2000f8e00ff */
[----:B------:R-:W-:Y:S01]  /*2d50*/  UMOV UR18, URZ ;  /* 0x0000003f00127c82 */ /* 0x000fe20008000000 */
[----:B------:R3:W-:Y:S01]  /*2d60*/  @P1 STS.128 [R205+0x10000], RZ ;  /* 0x010000ffcd001388 */ /* 0x0007e20000000c00 */
[----:B------:R-:W-:-:S03]  /*2d70*/  IADD3 R3, R3, 0x1, R26 ;  /* 0x0000000103037810 */ /* 0x000fc60007ffe01a */
[----:B------:R3:W-:Y:S01]  /*2d80*/  @P1 STS.128 [R205+0x12000], RZ ;  /* 0x012000ffcd001388 */ /* 0x0007e20000000c00 */
[----:B------:R-:W-:-:S03]  /*2d90*/  IADD3 R2, R2, -UR20, R3 ;  /* 0x8000001402027c10 */ /* 0x000fc6000fffe003 */
[----:B------:R3:W-:Y:S01]  /*2da0*/  @P1 STS.128 [R205+0x14000], RZ ;  /* 0x014000ffcd001388 */ /* 0x0007e20000000c00 */
[----:B------:R-:W-:-:S03]  /*2db0*/  IADD3 R104, R2, c[0x0][0x2e8], RZ ;  /* 0x0000ba0002687a10 */ /* 0x000fc60007ffe0ff */
[----:B------:R3:W-:Y:S01]  /*2dc0*/  @P1 STS.128 [R205+0x16000], RZ ;  /* 0x016000ffcd001388 */ /* 0x0007e20000000c00 */
[----:B-1----:R-:W-:-:S04]  /*2dd0*/  @P0 FMUL.FTZ R0, R0, R7 ;  /* 0x0000000700000220 */ /* 0x002fc80000410000 */
[----:B------:R1:W5:Y:S02]  /*2de0*/  @P0 R2UR UR16, R0 ;  /* 0x00000000001003c2 */ /* 0x00036400000e0000 */
[----:B-1----:R-:W-:Y:S01]  /*2df0*/  MOV R0, UR17 ;  /* 0x0000001100007c02 */ /* 0x002fe20008000f00 */
[----:B-----5:R-:W-:-:S04]  /*2e00*/  @UP1 UMOV UR18, UR16 ;  /* 0x0000001000121c82 */ /* 0x020fc80008000000 */
[----:B------:R-:W-:Y:S01]  /*2e10*/  IMAD R114, R0, 0x4, R25 ;  /* 0x0000000400727824 */ /* 0x000fe200078e0219 */
[----:B------:R-:W-:-:S04]  /*2e20*/  LEA R0, R25, R6, 0xa ;  /* 0x0000000619007211 */ /* 0x000fc800078e50ff */
[----:B------:R3:W-:Y:S01]  /*2e30*/  STL [R1+0xe0], R114 ;  /* 0x0000e07201007387 */ /* 0x0007e20000100800 */
[----:B------:R-:W-:-:S03]  /*2e40*/  SHF.L.U32 R201, R0, 0x1, RZ ;  /* 0x0000000100c97819 */ /* 0x000fc600000006ff */
[----:B------:R3:W-:Y:S01]  /*2e50*/  STL.64 [R1+0xe8], R12 ;  /* 0x0000e80c01007387 */ /* 0x0007e20000100a00 */
[----:B------:R-:W-:Y:S05]  /*2e60*/  @P1 BRA `(.L_x_597) ;  /* 0x0000021000001947 */ /* 0x000fea0003800000 */
[----:B------:R-:W-:Y:S02]  /*2e70*/  ISETP.GE.AND P5, PT, R120, c[0x0][0x220], PT ;  /* 0x0000880078007a0c */ /* 0x000fe40003fa6270 */
[----:B------:R-:W-:Y:S02]  /*2e80*/  ISETP.GE.AND P4, PT, R118, c[0x0][0x220], PT ;  /* 0x0000880076007a0c */ /* 0x000fe40003f86270 */
[----:B------:R-:W-:Y:S02]  /*2e90*/  ISETP.GE.AND P2, PT, R115, c[0x0][0x220], PT ;  /* 0x0000880073007a0c */ /* 0x000fe40003f46270 */
[----:B------:R-:W-:-:S07]  /*2ea0*/  ISETP.GE.AND P0, PT, R111, c[0x0][0x220], PT ;  /* 0x000088006f007a0c */ /* 0x000fce0003f06270 */
[C---:B------:R-:W-:Y:S01]  /*2eb0*/  @!P5 LEA R14, P6, R8.reuse, c[0x0][0x170], 0x1 ;  /* 0x00005c00080eda11 */ /* 0x040fe200078c08ff */
[----:B------:R1:W-:Y:S01]  /*2ec0*/  @P5 STS.128 [R205+0x10000], RZ ;  /* 0x010000ffcd005388 */ /* 0x0003e20000000c00 */
[C---:B---3--:R-:W-:Y:S02]  /*2ed0*/  @!P4 LEA R12, P3, R8.reuse, c[0x0][0x170], 0x1 ;  /* 0x00005c00080cca11 */ /* 0x048fe400078608ff */
        /* <DEDUP_REMOVED lines=26> */
.L_x_597:
[----:B------:R-:W-:Y:S05]  /*3080*/  BSYNC B0 ;  /* 0x0000000000007941 */ /* 0x000fea0003800000 */
.L_x_596:
        /* <DEDUP_REMOVED lines=16> */
[----:B------:R1:W-:Y:S02]  /*3190*/  @P5 STS.128 [R205+0x10800], RZ ;  /* 0x010800ffcd005388 */ /* 0x0003e40000000c00 */
[C---:B-1----:R-:W-:Y:S02]  /*31a0*/  @!P5 LEA R14, P6, R0.reuse, c[0x0][0x170], 0x1 ;  /* 0x00005c00000eda11 */ /* 0x042fe400078c08ff */
[C---:B---3--:R-:W-:Y:S02]  /*31b0*/  @!P4 LEA R12, P3, R0.reuse, c[0x0][0x170], 0x1 ;  /* 0x00005c00000cca11 */ /* 0x048fe400078608ff */
        /* <DEDUP_REMOVED lines=26> */
.L_x_599:
[----:B------:R-:W-:Y:S05]  /*3360*/  BSYNC B0 ;  /* 0x0000000000007941 */ /* 0x000fea0003800000 */
.L_x_598:
        /* <DEDUP_REMOVED lines=10> */
[----:B-1----:R-:W-:Y:S01]  /*3410*/  IMAD.MOV.U32 R2, RZ, RZ, c[0x0][0x1a4] ;  /* 0x00006900ff027624 */ /* 0x002fe200078e00ff */
[----:B------:R-:W-:-:S02]  /*3420*/  ISETP.GE.AND P2, PT, R115, c[0x0][0x220], PT ;  /* 0x0000880073007a0c */ /* 0x000fc40003f46270 */
[----:B------:R-:W-:-:S04]  /*3430*/  LEA R0, P0, R7, R8, 0x5 ;  /* 0x0000000807007211 */ /* 0x000fc800078028ff */
[----:B------:R-:W-:Y:S02]  /*3440*/  LEA.HI.X R7, R7, R11, R2, 0x5, P0 ;  /* 0x0000000b07077211 */ /* 0x000fe400000f2c02 */
[----:B------:R-:W-:Y:S01]  /*3450*/  ISETP.GE.AND P0, PT, R111, c[0x0][0x220], PT ;  /* 0x000088006f007a0c */ /* 0x000fe20003f06270 */
[----:B------:R1:W-:Y:S01]  /*3460*/  @P5 STS.128 [R205+0x11000], RZ ;  /* 0x011000ffcd005388 */ /* 0x0003e20000000c00 */
[C---:B------:R-:W-:Y:S02]  /*3470*/  @!P5 LEA R14, P6, R0.reuse, c[0x0][0x170], 0x1 ;  /* 0x00005c00000eda11 */ /* 0x040fe400078c08ff */
        /* <DEDUP_REMOVED lines=27> */
.L_x_601:
[----:B------:R-:W-:Y:S05]  /*3630*/  BSYNC B0 ;  /* 0x0000000000007941 */ /* 0x000fea0003800000 */
.L_x_600:
[----:B------:R-:W-:Y:S01]  /*3640*/  ISETP.GE.AND P0, PT, R22, UR7, PT ;  /* 0x0000000716007c0c */ /* 0x000fe2000bf06270 */
[C---:B------:R-:W-:Y:S01]  /*3650*/  IMAD.SHL.U32 R0, R27.reuse, 0x40, RZ ;  /* 0x000000401b007824 */ /* 0x040fe200078e00ff */
[----:B------:R-:W-:Y:S01]  /*3660*/  BSSY B0, `(.L_x_602) ;  /* 0x0000036000007945 */ /* 0x000fe20003800000 */
[----:B-1----:R-:W-:Y:S01]  /*3670*/  IMAD.SHL.U32 R2, R18, 0x8, RZ ;  /* 0x0000000812027824 */ /* 0x002fe200078e00ff */
[----:B------:R-:W-:Y:S02]  /*3680*/  R2P PR, R27, 0x6 ;  /* 0x000000061b007804 */ /* 0x000fe40000000000 */
[----:B------:R-:W-:-:S04]  /*3690*/  LOP3.LUT R0, R0, 0x1c0, RZ, 0xc0, !PT ;  /* 0x000001c000007812 */ /* 0x000fc800078ec0ff */
[----:B------:R-:W-:Y:S02]  /*36a0*/  LOP3.LUT R2, R0, 0x8, R2, 0xf8, !PT ;  /* 0x0000000800027812 */ /* 0x000fe400078ef802 */
[----:B------:R-:W-:Y:S01]  /*36b0*/  SHF.R.U32.HI R3, RZ, 0x3, R0 ;  /* 0x00000003ff037819 */ /* 0x000fe20000011600 */
[----:B------:R1:W-:Y:S01]  /*36c0*/  @P0 STS.128 [R205+0x11800], RZ ;  /* 0x011800ffcd000388 */ /* 0x0003e20000000c00 */
[----:B------:R-:W-:Y:S02]  /*36d0*/  SEL R0, R31, 0xffffffe0, !P2 ;  /* 0xffffffe01f007807 */ /* 0x000fe40005000000 */
[----:B------:R-:W-:Y:S01]  /*36e0*/  LOP3.LUT R3, R2, R3, RZ, 0x3c, !PT ;  /* 0x0000000302037212 */ /* 0x000fe200078e3cff */
[----:B------:R1:W-:Y:S01]  /*36f0*/  @P0 STS.128 [R205+0x13800], RZ ;  /* 0x013800ffcd000388 */ /* 0x0003e20000000c00 */
[----:B------:R-:W-:-:S03]  /*3700*/  SEL R2, R30, 0xfffffff0, !P1 ;  /* 0xfffffff01e027807 */ /* 0x000fc60004800000 */
        /* <DEDUP_REMOVED lines=15> */
[C---:B---3--:R-:W-:Y:S02]  /*3800*/  @!P5 LEA R12, P6, R14.reuse, c[0x0][0x170], 0x1 ;  /* 0x00005c000e0cda11 */ /* 0x048fe400078c08ff */
        /* <DEDUP_REMOVED lines=27> */
.L_x_603:
[----:B------:R-:W-:Y:S05]  /*39c0*/  BSYNC B0 ;  /* 0x0000000000007941 */ /* 0x000fea0003800000 */
.L_x_602:
[----:B------:R-:W-:Y:S01]  /*39d0*/  IMAD.SHL.U32 R192, R3, 0x2, RZ ;  /* 0x0000000203c07824 */ /* 0x000fe200078e00ff */
[----:B-1----:R-:W-:Y:S01]  /*39e0*/  LDSM.16.M88.4 R8, [R201] ;  /* 0x00000000c908783b */ /* 0x002fe20000000200 */
[--C-:B------:R-:W-:Y:S01]  /*39f0*/  IMAD R202, R5, 0x2, R201.reuse ;  /* 0x0000000205ca7824 */ /* 0x100fe200078e02c9 */
[----:B------:R-:W-:Y:S01]  /*3a00*/  UISETP.GE.AND UP0, UPT, UR9, 0x2, UPT ;  /* 0x000000020900788c */ /* 0x000fe2000bf06270 */
[--C-:B------:R-:W-:Y:S01]  /*3a10*/  IMAD R7, R2, 0x2, R192.reuse ;  /* 0x0000000202077824 */ /* 0x100fe200078e02c0 */
[----:B------:R-:W1:Y:S01]  /*3a20*/  LDSM.16.M88.4 R20, [R192+0x9000] ;  /* 0x00900000c014783b */ /* 0x000e620000000200 */
[----:B------:R-:W-:Y:S01]  /*3a30*/  IMAD R204, R4, 0x2, R201 ;  /* 0x0000000204cc7824 */ /* 0x000fe200078e02c9 */
[----:B------:R-:W-:Y:S01]  /*3a40*/  IADD3 R3, R192, 0x8000, RZ ;  /* 0x00008000c0037810 */ /* 0x000fe20007ffe0ff */
[----:B------:R-:W-:Y:S01]  /*3a50*/  IMAD R198, R0, 0x2, R192 ;  /* 0x0000000200c67824 */ /* 0x000fe200078e02c0 */
[----:B------:R-:W5:Y:S01]  /*3a60*/  LDSM.16.M88.4 R28, [R192+0x8000] ;  /* 0x00800000c01c783b */ /* 0x000f620000000200 */
[----:B------:R-:W-:-:S02]  /*3a70*/  IMAD R203, R4, 0x2, R202 ;  /* 0x0000000204cb7824 */ /* 0x000fc400078e02ca */
[----:B------:R-:W-:Y:S01]  /*3a80*/  IMAD R199, R2, 0x2, R3 ;  /* 0x0000000202c77824 */ /* 0x000fe200078e0203 */
[----:B------:R-:W2:Y:S01]  /*3a90*/  LDSM.16.M88.4 R24, [R192+0x8800] ;  /* 0x00880000c018783b */ /* 0x000ea20000000200 */
[----:B------:R-:W-:Y:S02]  /*3aa0*/  IADD3 R2, R104, 0x8, RZ ;  /* 0x0000000868027810 */ /* 0x000fe40007ffe0ff */
[----:B------:R-:W-:Y:S01]  /*3ab0*/  IMAD R197, R0, 0x2, R199 ;  /* 0x0000000200c57824 */ /* 0x000fe200078e02c7 */
[----:B------:R-:W3:Y:S01]  /*3ac0*/  LDSM.16.M88.4 R16, [R192+0x9800] ;  /* 0x00980000c010783b */ /* 0x000ee20000000200 */
[----:B------:R-:W-:-:S03]  /*3ad0*/  IMAD.U32 R0, RZ, RZ, UR26 ;  /* 0x0000001aff007e24 */ /* 0x000fc6000f8e00ff */
[----:B---3--:R-:W-:Y:S01]  /*3ae0*/  LDSM.16.M88.4 R12, [R202] ;  /* 0x00000000ca0c783b */ /* 0x008fe20000000200 */
[----:B------:R-:W-:-:S03]  /*3af0*/  IMAD R0, R0, 0x40, R107 ;  /* 0x0000004000007824 */ /* 0x000fc600078e026b */
[----:B--2---:R-:W2:Y:S02]  /*3b00*/  LDSM.16.M88.4 R40, [R7+0x8000] ;  /* 0x008000000728783b */ /* 0x004ea40000000200 */
[C---:B------:R-:W-:Y:S02]  /*3b10*/  IADD3 R3, R0.reuse, 0x8, RZ ;  /* 0x0000000800037810 */ /* 0x040fe40007ffe0ff */
[----:B------:R-:W3:Y:S04]  /*3b20*/  LDSM.16.M88.4 R48, [R7+0x8800] ;  /* 0x008800000730783b */ /* 0x000ee80000000200 */
[----:B------:R-:W-:Y:S04]  /*3b30*/  LDSM.16.M88.4 R60, [R7+0x9800] ;  /* 0x00980000073c783b */ /* 0x000fe80000000200 */
[----:B------:R-:W-:Y:S04]  /*3b40*/  LDSM.16.M88.4 R76, [R198+0x8000] ;  /* 0x00800000c64c783b */ /* 0x000fe80000000200 */
[----:B------:R-:W-:Y:S01]  /*3b50*/  LDSM.16.M88.4 R84, [R198+0x8800] ;  /* 0x00880000c654783b */ /* 0x000fe20000000200 */
[C---:B-1----:R-:W-:Y:S03]  /*3b60*/  HMMA.16816.F32.BF16 R52, R8.reuse, R20, RZ ;  /* 0x000000140834723c */ /* 0x042fe600000418ff */
[----:B------:R-:W-:Y:S04]  /*3b70*/  LDSM.16.M88.4 R80, [R198+0x9000] ;  /* 0x00900000c650783b */ /* 0x000fe80000000200 */
[----:B------:R-:W-:Y:S01]  /*3b80*/  LDSM.16.M88.4 R88, [R198+0x9800] ;  /* 0x00980000c658783b */ /* 0x000fe20000000200 */
[C---:B------:R-:W-:Y:S03]  /*3b90*/  HMMA.16816.F32.BF16 R68, R8.reuse, R22, RZ ;  /* 0x000000160844723c */ /* 0x040fe600000418ff */
[----:B------:R-:W1:Y:S04]  /*3ba0*/  LDSM.16.M88.4 R20, [R7+0x9000] ;  /* 0x009000000714783b */ /* 0x000e680000000200 */
[----:B------:R-:W-:Y:S01]  /*3bb0*/  LDSM.16.M88.4 R92, [R197] ;  /* 0x00000000c55c783b */ /* 0x000fe20000000200 */
[C---:B-----5:R-:W-:Y:S03]  /*3bc0*/  HMMA.16816.F32.BF16 R36, R8.reuse, R28, RZ ;  /* 0x0000001c0824723c */ /* 0x060fe600000418ff */
        /* <DEDUP_REMOVED lines=8> */
[----:B------:R-:W5:Y:S04]  /*3c50*/  LDSM.16.M88.4 R8, [R204] ;  /* 0x00000000cc08783b */ /* 0x000f680000000200 */
[----:B------:R-:W4:Y:S03]  /*3c60*/  LDSM.16.M88.4 R16, [R203] ;  /* 0x00000000cb10783b */ /* 0x000f260000000200 */
[C---:B--2---:R-:W-:Y:S08]  /*3c70*/  HMMA.16816.F32.BF16 R56, R12.reuse, R40, R36 ;  /* 0x000000280c38723c */ /* 0x044ff00000041824 */
[C---:B------:R-:W-:Y:S08]  /*3c80*/  HMMA.16816.F32.BF16 R44, R12.reuse, R42, R32 ;  /* 0x0000002a0c2c723c */ /* 0x040ff00000041820 */
[C---:B---3--:R-:W-:Y:S08]  /*3c90*/  HMMA.16816.F32.BF16 R32, R12.reuse, R48, R28 ;  /* 0x000000300c20723c */ /* 0x048ff0000004181c */
[C---:B------:R-:W-:Y:S08]  /*3ca0*/  HMMA.16816.F32.BF16 R40, R12.reuse, R50, R24 ;  /* 0x000000320c28723c */ /* 0x040ff00000041818 */
[C---:B-1----:R-:W-:Y:S08]  /*3cb0*/  HMMA.16816.F32.BF16 R36, R12.reuse, R20, R52 ;  /* 0x000000140c24723c */ /* 0x042ff00000041834 */
[C---:B------:R-:W-:Y:S01]  /*3cc0*/  HMMA.16816.F32.BF16 R28, R12.reuse, R22, R68 ;  /* 0x000000160c1c723c */ /* 0x040fe20000041844 */
[----:B------:R-:W-:Y:S07]  /*3cd0*/  LDSM.16.M88.4 R68, [R192+0xb000] ;  /* 0x00b00000c044783b */ /* 0x000fee0000000200 */
[C---:B------:R-:W-:Y:S01]  /*3ce0*/  HMMA.16816.F32.BF16 R24, R12.reuse, R60, R72 ;  /* 0x0000003c0c18723c */ /* 0x040fe20000041848 */
[----:B------:R-:W-:Y:S07]  /*3cf0*/  LDSM.16.M88.4 R72, [R197+0x1800] ;  /* 0x00180000c548783b */ /* 0x000fee0000000200 */
[----:B------:R-:W-:Y:S01]  /*3d00*/  HMMA.16816.F32.BF16 R20, R12, R62, R64 ;  /* 0x0000003e0c14723c */ /* 0x000fe20000041840 */
[----:B------:R-:W1:Y:S04]  /*3d10*/  LDSM.16.M88.4 R64, [R197+0x1000] ;  /* 0x00100000c540783b */ /* 0x000e680000000200 */
[----:B------:R-:W-:Y:S03]  /*3d20*/  LDSM.16.M88.4 R12, [R201+0x2000] ;  /* 0x00200000c90c783b */ /* 0x000fe60000000200 */
[C---:B-----5:R-:W-:Y:S08]  /*3d30*/  HMMA.16816.F32.BF16 R56, R8.reuse, R76, R56 ;  /* 0x0000004c0838723c */ /* 0x060ff00000041838 */
[C---:B------:R-:W-:Y:S01]  /*3d40*/  HMMA.16816.F32.BF16 R52, R8.reuse, R78, R44 ;  /* 0x0000004e0834723c */ /* 0x040fe2000004182c */
[----:B------:R-:W2:Y:S07]  /*3d50*/  LDSM.16.M88.4 R76, [R192+0xa000] ;  /* 0x00a00000c04c783b */ /* 0x000eae0000000200 */
[C---:B------:R-:W-:Y:S08]  /*3d60*/  HMMA.16816.F32.BF16 R48, R8.reuse, R84, R32 ;  /* 0x000000540830723c */ /* 0x040ff00000041820 */
[C---:B------:R-:W-:Y:S01]  /*3d70*/  HMMA.16816.F32.BF16 R60, R8.reuse, R86, R40 ;  /* 0x00000056083c723c */ /* 0x040fe20000041828 */
[----:B------:R-:W-:Y:S07]  /*3d80*/  LDSM.16.M88.4 R84, [R7+0xa000] ;  /* 0x00a000000754783b */ /* 0x000fee0000000200 */
[C---:B------:R-:W-:Y:S08]  /*3d90*/  HMMA.16816.F32.BF16 R44, R8.reuse, R80, R36 ;  /* 0x00000050082c723c */ /* 0x040ff00000041824 */
[C---:B------:R-:W-:Y:S01]  /*3da0*/  HMMA.16816.F32.BF16 R36, R8.reuse, R82, R28 ;  /* 0x000000520824723c */ /* 0x040fe2000004181c */
[----:B------:R-:W3:Y:S07]  /*3db0*/  LDSM.16.M88.4 R80, [R192+0xb800] ;  /* 0x00b80000c050783b */ /* 0x000eee0000000200 */
[C---:B------:R-:W-:Y:S08]  /*3dc0*/  HMMA.16816.F32.BF16 R28, R8.reuse, R88, R24 ;  /* 0x00000058081c723c */ /* 0x040ff00000041818 */
[----:B------:R-:W-:Y:S01]  /*3dd0*/  HMMA.16816.F32.BF16 R24, R8, R90, R20 ;  /* 0x0000005a0818723c */ /* 0x000fe20000041814 */
[----:B------:R-:W5:Y:S04]  /*3de0*/  LDSM.16.M88.4 R8, [R202+0x2000] ;  /* 0x00200000ca08783b */ /* 0x000f680000000200 */
[----:B------:R-:W-:Y:S03]  /*3df0*/  LDSM.16.M88.4 R88, [R198+0xa800] ;  /* 0x00a80000c658783b */ /* 0x000fe60000000200 */
[C---:B----4-:R-:W-:Y:S08]  /*3e00*/  HMMA.16816.F32.BF16 R20, R16.reuse, R92, R56 ;  /* 0x0000005c1014723c */ /* 0x050ff00000041838 */
[C---:B------:R-:W-:Y:S01]  /*3e10*/  HMMA.16816.F32.BF16 R32, R16.reuse, R94, R52 ;  /* 0x0000005e1020723c */ /* 0x040fe20000041834 */
[----:B------:R-:W-:Y:S07]  /*3e20*/  LDSM.16.M88.4 R92, [R7+0xa800] ;  /* 0x00a80000075c783b */ /* 0x000fee0000000200 */
[C---:B------:R-:W-:Y:S08]  /*3e30*/  HMMA.16816.F32.BF16 R40, R16.reuse, R100, R48 ;  /* 0x000000641028723c */ /* 0x040ff00000041830 */
[C---:B------:R-:W-:Y:S01]  /*3e40*/  HMMA.16816.F32.BF16 R52, R16.reuse, R102, R60 ;  /* 0x000000661034723c */ /* 0x040fe2000004183c */
[----:B------:R-:W4:Y:S07]  /*3e50*/  LDSM.16.M88.4 R60, [R7+0xb000] ;  /* 0x00b00000073c783b */ /* 0x000f2e0000000200 */
        /* <DEDUP_REMOVED lines=8> */
[C---:B------:R-:W-:Y:S08]  /*3ee0*/  HMMA.16816.F32.BF16 R20, R12.reuse, R96, R40 ;  /* 0x000000600c14723c */ /* 0x040ff00000041828 */
[C---:B------:R-:W-:Y:S01]  /*3ef0*/  HMMA.16816.F32.BF16 R24, R12.reuse, R78, R32 ;  /* 0x0000004e0c18723c */ /* 0x040fe20000041820 */
[----:B------:R-:W2:Y:S07]  /*3f00*/  LDSM.16.M88.4 R76, [R198+0xa000] ;  /* 0x00a00000c64c783b */ /* 0x000eae0000000200 */
[C---:B------:R-:W-:Y:S08]  /*3f10*/  HMMA.16816.F32.BF16 R40, R12.reuse, R98, R52 ;  /* 0x000000620c28723c */ /* 0x040ff00000041834 */
[C---:B------:R-:W-:Y:S08]  /*3f20*/  HMMA.16816.F32.BF16 R56, R12.reuse, R68, R56 ;  /* 0x000000440c38723c */ /* 0x040ff00000041838 */
[C---:B------:R-:W-:Y:S08]  /*3f30*/  HMMA.16816.F32.BF16 R52, R12.reuse, R70, R48 ;  /* 0x000000460c34723c */ /* 0x040ff00000041830 */
[C---:B---3--:R-:W-:Y:S08]  /*3f40*/  HMMA.16816.F32.BF16 R48, R12.reuse, R80, R44 ;  /* 0x000000500c30723c */ /* 0x048ff0000004182c */
[----:B------:R-:W-:Y:S01]  /*3f50*/  HMMA.16816.F32.BF16 R44, R12, R82, R36 ;  /* 0x000000520c2c723c */ /* 0x000fe20000041824 */
[----:B------:R-:W3:Y:S07]  /*3f60*/  LDSM.16.M88.4 R80, [R198+0xb800] ;  /* 0x00b80000c650783b */ /* 0x000eee0000000200 */
[C---:B-----5:R-:W-:Y:S08]  /*3f70*/  HMMA.16816.F32.BF16 R36, R8.reuse, R84, R28 ;  /* 0x000000540824723c */ /* 0x060ff0000004181c */
[C---:B------:R-:W-:Y:S01]  /*3f80*/  HMMA.16816.F32.BF16 R32, R8.reuse, R86, R24 ;  /* 0x000000560820723c */ /* 0x040fe20000041818 */
[----:B------:R-:W-:Y:S07]  /*3f90*/  LDSM.16.M88.4 R84, [R192+0xe800] ;  /* 0x00e80000c054783b */ /* 0x000fee0000000200 */
[C---:B----4-:R-:W-:Y:S08]  /*3fa0*/  HMMA.16816.F32.BF16 R24, R8.reuse, R60, R56 ;  /* 0x0000003c0818723c */ /* 0x050ff00000041838 */
[C---:B-1----:R-:W-:Y:S01]  /*3fb0*/  HMMA.16816.F32.BF16 R68, R8.reuse, R64, R48 ;  /* 0x000000400844723c */ /* 0x042fe20000041830 */
[----:B------:R-:W-:Y:S07]  /*3fc0*/  LDSM.16.M88.4 R48, [R197+0x2000] ;  /* 0x00200000c530783b */ /* 0x000fee0000000200 */
[C---:B------:R-:W-:Y:S08]  /*3fd0*/  HMMA.16816.F32.BF16 R12, R8.reuse, R92, R20 ;  /* 0x0000005c080c723c */ /* 0x040ff00000041814 */
[C---:B------:R-:W-:Y:S01]  /*3fe0*/  HMMA.16816.F32.BF16 R28, R8.reuse, R94, R40 ;  /* 0x0000005e081c723c */ /* 0x040fe20000041828 */
[----:B------:R-:W-:Y:S07]  /*3ff0*/  LDSM.16.M88.4 R92, [R198+0xe000] ;  /* 0x00e00000c65c783b */ /* 0x000fee0000000200 */
[C---:B------:R-:W-:Y:S08]  /*4000*/  HMMA.16816.F32.BF16 R20, R8.reuse, R62, R52 ;  /* 0x0000003e0814723c */ /* 0x040ff00000041834 */
[----:B------:R-:W-:Y:S01]  /*4010*/  HMMA.16816.F32.BF16 R64, R8, R66, R44 ;  /* 0x000000420840723c */ /* 0x000fe2000004182c */
[----:B------:R-:W1:Y:S04]  /*4020*/  LDSM.16.M88.4 R8, [R203+0x2000] ;  /* 0x00200000cb08783b */ /* 0x000e680000000200 */
[----:B------:R-:W4:Y:S03]  /*4030*/  LDSM.16.M88.4 R44, [R197+0x2800] ;  /* 0x00280000c52c783b */ /* 0x000f260000000200 */
[C---:B--2---:R-:W-:Y:S08]  /*4040*/  HMMA.16816.F32.BF16 R60, R16.reuse, R76, R36 ;  /* 0x0000004c103c723c */ /* 0x044ff00000041824 */
[C---:B------:R-:W-:Y:S01]  /*4050*/  HMMA.16816.F32.BF16 R56, R16.reuse, R78, R32 ;  /* 0x0000004e1038723c */ /* 0x040fe20000041820 */
[----:B------:R-:W2:Y:S04]  /*4060*/  LDSM.16.M88.4 R32, [R197+0x3000] ;  /* 0x00300000c520783b */ /* 0x000ea80000000200 */
[----:B------:R-:W-:Y:S03]  /*4070*/  LDSM.16.M88.4 R76, [R192+0xd000] ;  /* 0x00d00000c04c783b */ /* 0x000fe60000000200 */
[C---:B------:R-:W-:Y:S08]  /*4080*/  HMMA.16816.F32.BF16 R36, R16.reuse, R72, R24 ;  /* 0x000000481024723c */ /* 0x040ff00000041818 */
[C---:B---3--:R-:W-:Y:S01]  /*4090*/  HMMA.16816.F32.BF16 R24, R16.reuse, R80, R68 ;  /* 0x000000501018723c */ /* 0x048fe20000041844 */
[----:B------:R-:W3:Y:S07]  /*40a0*/  LDSM.16.M88.4 R68, [R197+0x3800] ;  /* 0x00380000c544783b */ /* 0x000eee0000000200 */
[C---:B------:R-:W-:Y:S01]  /*40b0*/  HMMA.16816.F32.BF16 R52, R16.reuse, R88, R12 ;  /* 0x000000581034723c */ /* 0x040fe2000004180c */
[----:B------:R-:W-:Y:S07]  /*40c0*/  LDSM.16.M88.4 R12, [R201+0x4000] ;  /* 0x00400000c90c783b */ /* 0x000fee0000000200 */
[C---:B------:R-:W-:Y:S01]  /*40d0*/  HMMA.16816.F32.BF16 R40, R16.reuse, R90, R28 ;  /* 0x0000005a1028723c */ /* 0x040fe2000004181c */
[----:B------:R-:W-:Y:S07]  /*40e0*/  LDSM.16.M88.4 R88, [R7+0xe000] ;  /* 0x00e000000758783b */ /* 0x000fee0000000200 */
[C---:B------:R-:W-:Y:S01]  /*40f0*/  HMMA.16816.F32.BF16 R28, R16.reuse, R74, R20 ;  /* 0x0000004a101c723c */ /* 0x040fe20000041814 */
[----:B------:R-:W-:Y:S07]  /*4100*/  LDSM.16.M88.4 R72, [R192+0xc000] ;  /* 0x00c00000c048783b */ /* 0x000fee0000000200 */
[----:B------:R-:W-:Y:S01]  /*4110*/  HMMA.16816.F32.BF16 R20, R16, R82, R64 ;  /* 0x000000521014723c */ /* 0x000fe20000041840 */
[----:B------:R-:W5:Y:S04]  /*4120*/  LDSM.16.M88.4 R64, [R192+0xc800] ;  /* 0x00c80000c040783b */ /* 0x000f680000000200 */
[----:B------:R-:W3:Y:S03]  /*4130*/  LDSM.16.M88.4 R80, [R192+0xd800] ;  /* 0x00d80000c050783b */ /* 0x000ee60000000200 */
[C---:B-1----:R-:W-:Y:S01]  /*4140*/  HMMA.16816.F32.BF16 R16, R8.reuse, R48, R60 ;  /* 0x000000300810723c */ /* 0x042fe2000004183c */
[----:B------:R-:W-:Y:S07]  /*4150*/  LDSM.16.M88.4 R60, [R7+0xc800] ;  /* 0x00c80000073c783b */ /* 0x000fee0000000200 */
[C---:B------:R-:W-:Y:S08]  /*4160*/  HMMA.16816.F32.BF16 R48, R8.reuse, R50, R56 ;  /* 0x000000320830723c */ /* 0x040ff00000041838 */
[C---:B----4-:R-:W-:Y:S08]  /*4170*/  HMMA.16816.F32.BF16 R52, R8.reuse, R44, R52 ;  /* 0x0000002c0834723c */ /* 0x050ff00000041834 */
[C---:B------:R-:W-:Y:S08]  /*4180*/  HMMA.16816.F32.BF16 R56, R8.reuse, R46, R40 ;  /* 0x0000002e0838723c */ /* 0x040ff00000041828 */
[C---:B--2---:R-:W-:Y:S08]  /*4190*/  HMMA.16816.F32.BF16 R44, R8.reuse, R32, R36 ;  /* 0x00000020082c723c */ /* 0x044ff00000041824 */
[C---:B---3--:R-:W-:Y:S08]  /*41a0*/  HMMA.16816.F32.BF16 R36, R8.reuse, R68, R24 ;  /* 0x000000440824723c */ /* 0x048ff00000041818 */
[C---:B------:R-:W-:Y:S01]  /*41b0*/  HMMA.16816.F32.BF16 R40, R8.reuse, R34, R28 ;  /* 0x000000220828723c */ /* 0x040fe2000004181c */
[----:B------:R-:W-:Y:S07]  /*41c0*/  LDSM.16.M88.4 R28, [R7+0xc000] ;  /* 0x00c00000071c783b */ /* 0x000fee0000000200 */
[----:B------:R-:W-:Y:S01]  /*41d0*/  HMMA.16816.F32.BF16 R24, R8, R70, R20 ;  /* 0x000000460818723c */ /* 0x000fe20000041814 */
[----:B------:R-:W1:Y:S04]  /*41e0*/  LDSM.16.M88.4 R8, [R202+0x4000] ;  /* 0x00400000ca08783b */ /* 0x000e680000000200 */
[----:B------:R-:W2:Y:S03]  /*41f0*/  LDSM.16.M88.4 R68, [R7+0xd000] ;  /* 0x00d000000744783b */ /* 0x000ea60000000200 */
[C---:B-----5:R-:W-:Y:S01]  /*4200*/  HMMA.16816.F32.BF16 R52, R12.reuse, R64, R52 ;  /* 0x000000400c34723c */ /* 0x060fe20000041834 */
[----:B------:R-:W-:Y:S07]  /*4210*/  LDSM.16.M88.4 R20, [R204+0x4000] ;  /* 0x00400000cc14783b */ /* 0x000fee0000000200 */
[C---:B------:R-:W-:Y:S01]  /*4220*/  HMMA.16816.F32.BF16 R56, R12.reuse, R66, R56 ;  /* 0x000000420c38723c */ /* 0x040fe20000041838 */
[----:B------:R-:W3:Y:S07]  /*4230*/  LDSM.16.M88.4 R64, [R7+0xd800] ;  /* 0x00d800000740783b */ /* 0x000eee0000000200 */
[C---:B------:R-:W-:Y:S08]  /*4240*/  HMMA.16816.F32.BF16 R16, R12.reuse, R72, R16 ;  /* 0x000000480c10723c */ /* 0x040ff00000041810 */
[C---:B------:R-:W-:Y:S01]  /*4250*/  HMMA.16816.F32.BF16 R32, R12.reuse, R74, R48 ;  /* 0x0000004a0c20723c */ /* 0x040fe20000041830 */
[----:B------:R-:W4:Y:S07]  /*4260*/  LDSM.16.M88.4 R72, [R198+0xc000] ;  /* 0x00c00000c648783b */ /* 0x000f2e0000000200 */
[C---:B------:R-:W-:Y:S08]  /*4270*/  HMMA.16816.F32.BF16 R48, R12.reuse, R76, R44 ;  /* 0x0000004c0c30723c */ /* 0x040ff0000004182c */
[C---:B------:R-:W-:Y:S01]  /*4280*/  HMMA.16816.F32.BF16 R44, R12.reuse, R78, R40 ;  /* 0x0000004e0c2c723c */ /* 0x040fe20000041828 */
[----:B------:R-:W5:Y:S07]  /*4290*/  LDSM.16.M88.4 R76, [R198+0xc800] ;  /* 0x00c80000c64c783b */ /* 0x000f6e0000000200 */
[C---:B------:R-:W-:Y:S08]  /*42a0*/  HMMA.16816.F32.BF16 R40, R12.reuse, R80, R36 ;  /* 0x000000500c28723c */ /* 0x040ff00000041824 */
[----:B------:R-:W-:Y:S01]  /*42b0*/  HMMA.16816.F32.BF16 R12, R12, R82, R24 ;  /* 0x000000520c0c723c */ /* 0x000fe20000041818 */
[----:B------:R-:W-:Y:S07]  /*42c0*/  LDSM.16.M88.4 R80, [R198+0xd800] ;  /* 0x00d80000c650783b */ /* 0x000fee0000000200 */
        /* <DEDUP_REMOVED lines=8> */
[C---:B---3--:R-:W-:Y:S01]  /*4350*/  HMMA.16816.F32.BF16 R24, R8.reuse, R64, R40 ;  /* 0x000000400818723c */ /* 0x048fe20000041828 */
[----:B------:R-:W-:Y:S07]  /*4360*/  LDSM.16.M88.4 R40, [R197+0x4800] ;  /* 0x00480000c528783b */ /* 0x000fee0000000200 */
[----:B------:R-:W-:Y:S01]  /*4370*/  HMMA.16816.F32.BF16 R12, R8, R66, R12 ;  /* 0x00000042080c723c */ /* 0x000fe2000004180c */
[----:B------:R-:W2:Y:S04]  /*4380*/  LDSM.16.M88.4 R8, [R203+0x4000] ;  /* 0x00400000cb08783b */ /* 0x000ea80000000200 */
[----:B------:R-:W3:Y:S03]  /*4390*/  LDSM.16.M88.4 R64, [R197+0x5800] ;  /* 0x00580000c540783b */ /* 0x000ee60000000200 */
[C---:B----4-:R-:W-:Y:S01]  /*43a0*/  HMMA.16816.F32.BF16 R28, R20.reuse, R72, R16 ;  /* 0x00000048141c723c */ /* 0x050fe20000041810 */
[----:B------:R-:W-:Y:S07]  /*43b0*/  LDSM.16.M88.4 R16, [R201+0x6000] ;  /* 0x00600000c910783b */ /* 0x000fee0000000200 */
[C---:B------:R-:W-:Y:S01]  /*43c0*/  HMMA.16816.F32.BF16 R32, R20.reuse, R74, R32 ;  /* 0x0000004a1420723c */ /* 0x040fe20000041820 */
[----:B------:R-:W4:Y:S07]  /*43d0*/  LDSM.16.M88.4 R72, [R197+0x5000] ;  /* 0x00500000c548783b */ /* 0x000f2e0000000200 */
[C---:B-----5:R-:W-:Y:S08]  /*43e0*/  HMMA.16816.F32.BF16 R36, R20.reuse, R76, R36 ;  /* 0x0000004c1424723c */ /* 0x060ff00000041824 */
[C---:B------:R-:W-:Y:S01]  /*43f0*/  HMMA.16816.F32.BF16 R44, R20.reuse, R78, R56 ;  /* 0x0000004e142c723c */ /* 0x040fe20000041838 */
[----:B------:R-:W5:Y:S07]  /*4400*/  LDSM.16.M88.4 R76, [R192+0xe000] ;  /* 0x00e00000c04c783b */ /* 0x000f6e0000000200 */
[C---:B-1----:R-:W-:Y:S08]  /*4410*/  HMMA.16816.F32.BF16 R56, R20.reuse, R62, R52 ;  /* 0x0000003e1438723c */ /* 0x042ff00000041834 */
[C---:B------:R-:W-:Y:S08]  /*4420*/  HMMA.16816.F32.BF16 R52, R20.reuse, R80, R24 ;  /* 0x000000501434723c */ /* 0x040ff00000041818 */
[C---:B------:R-:W-:Y:S01]  /*4430*/  HMMA.16816.F32.BF16 R24, R20.reuse, R82, R12 ;  /* 0x000000521418723c */ /* 0x040fe2000004180c */
[----:B------:R-:W-:Y:S07]  /*4440*/  LDSM.16.M88.4 R80, [R192+0xf800] ;  /* 0x00f80000c050783b */ /* 0x000fee0000000200 */
[----:B------:R-:W-:Y:S01]  /*4450*/  HMMA.16816.F32.BF16 R48, R20, R60, R48 ;  /* 0x0000003c1430723c */ /* 0x000fe20000041830 */
[----:B------:R-:W1:Y:S04]  /*4460*/  LDSM.16.M88.4 R60, [R192+0xf000] ;  /* 0x00f00000c03c783b */ /* 0x000e680000000200 */
[----:B------:R-:W1:Y:S03]  /*4470*/  LDSM.16.M88.4 R20, [R202+0x6000] ;  /* 0x00600000ca14783b */ /* 0x000e660000000200 */
[C---:B--2---:R-:W-:Y:S08]  /*4480*/  HMMA.16816.F32.BF16 R12, R8.reuse, R68, R28 ;  /* 0x00000044080c723c */ /* 0x044ff0000004181c */
[C---:B------:R-:W-:Y:S01]  /*4490*/  HMMA.16816.F32.BF16 R32, R8.reuse, R70, R32 ;  /* 0x000000460820723c */ /* 0x040fe20000041820 */
[----:B------:R-:W-:Y:S07]  /*44a0*/  LDSM.16.M88.4 R68, [R7+0xf000] ;  /* 0x00f000000744783b */ /* 0x000fee0000000200 */
[C---:B------:R-:W-:Y:S08]  /*44b0*/  HMMA.16816.F32.BF16 R36, R8.reuse, R40, R36 ;  /* 0x000000280824723c */ /* 0x040ff00000041824 */
[C---:B------:R-:W-:Y:S08]  /*44c0*/  HMMA.16816.F32.BF16 R40, R8.reuse, R42, R44 ;  /* 0x0000002a0828723c */ /* 0x040ff0000004182c */
[C---:B---3--:R-:W-:Y:S08]  /*44d0*/  HMMA.16816.F32.BF16 R52, R8.reuse, R64, R52 ;  /* 0x000000400834723c */ /* 0x048ff00000041834 */
[C---:B------:R-:W-:Y:S01]  /*44e0*/  HMMA.16816.F32.BF16 R28, R8.reuse, R66, R24 ;  /* 0x00000042081c723c */ /* 0x040fe20000041818 */
[----:B------:R-:W2:Y:S07]  /*44f0*/  LDSM.16.M88.4 R64, [R7+0xe800] ;  /* 0x00e800000740783b */ /* 0x000eae0000000200 */
[C---:B----4-:R-:W-:Y:S08]  /*4500*/  HMMA.16816.F32.BF16 R44, R8.reuse, R72, R48 ;  /* 0x00000048082c723c */ /* 0x050ff00000041830 */
[----:B------:R-:W-:Y:S01]  /*4510*/  HMMA.16816.F32.BF16 R48, R8, R74, R56 ;  /* 0x0000004a0830723c */ /* 0x000fe20000041838 */
[----:B------:R-:W-:Y:S04]  /*4520*/  LDSM.16.M88.4 R56, [R198+0xe800] ;  /* 0x00e80000c638783b */ /* 0x000fe80000000200 */
[----:B------:R-:W-:Y:S03]  /*4530*/  LDSM.16.M88.4 R72, [R197+0x6000] ;  /* 0x00600000c548783b */ /* 0x000fe60000000200 */
[C---:B-----5:R-:W-:Y:S01]  /*4540*/  HMMA.16816.F32.BF16 R8, R16.reuse, R76, R12 ;  /* 0x0000004c1008723c */ /* 0x060fe2000004180c */
[----:B------:R-:W-:Y:S07]  /*4550*/  LDSM.16.M88.4 R12, [R204+0x6000] ;  /* 0x00600000cc0c783b */ /* 0x000fee0000000200 */
[C---:B------:R-:W-:Y:S01]  /*4560*/  HMMA.16816.F32.BF16 R24, R16.reuse, R78, R32 ;  /* 0x0000004e1018723c */ /* 0x040fe20000041820 */
[----:B------:R3:W4:Y:S07]  /*4570*/  LDSM.16.M88.4 R76, [R7+0xf800] ;  /* 0x00f80000074c783b */ /* 0x00072e0000000200 */
[C---:B------:R-:W-:Y:S08]  /*4580*/  HMMA.16816.F32.BF16 R32, R16.reuse, R84, R36 ;  /* 0x000000541020723c */ /* 0x040ff00000041824 */
[C---:B------:R-:W-:Y:S08]  /*4590*/  HMMA.16816.F32.BF16 R40, R16.reuse, R86, R40 ;  /* 0x000000561028723c */ /* 0x040ff00000041828 */
[----:B-1----:R-:W-:Y:S01]  /*45a0*/  HMMA.16816.F32.BF16 R48, R16, R62, R48 ;  /* 0x0000003e1030723c */ /* 0x002fe20000041830 */
[----:B---3--:R-:W-:-:S07]  /*45b0*/  IADD3 R7, R0, 0x1, RZ ;  /* 0x0000000100077810 */ /* 0x008fce0007ffe0ff */
[C---:B------:R-:W-:Y:S01]  /*45c0*/  HMMA.16816.F32.BF16 R36, R16.reuse, R60, R44 ;  /* 0x0000003c1024723c */ /* 0x040fe2000004182c */
[----:B------:R-:W1:Y:S07]  /*45d0*/  LDSM.16.M88.4 R60, [R198+0xf000] ;  /* 0x00f00000c63c783b */ /* 0x000e6e0000000200 */
[C---:B------:R-:W-:Y:S08]  /*45e0*/  HMMA.16816.F32.BF16 R52, R16.reuse, R80, R52 ;  /* 0x000000501034723c */ /* 0x040ff00000041834 */
[----:B------:R-:W-:Y:S08]  /*45f0*/  HMMA.16816.F32.BF16 R44, R16, R82, R28 ;  /* 0x00000052102c723c */ /* 0x000ff0000004181c */
[C---:B------:R-:W-:Y:S01]  /*4600*/  HMMA.16816.F32.BF16 R16, R20.reuse, R88, R8 ;  /* 0x000000581410723c */ /* 0x040fe20000041808 */
[----:B------:R-:W3:Y:S07]  /*4610*/  LDSM.16.M88.4 R8, [R203+0x6000] ;  /* 0x00600000cb08783b */ /* 0x000eee0000000200 */
[C---:B------:R-:W-:Y:S08]  /*4620*/  HMMA.16816.F32.BF16 R24, R20.reuse, R90, R24 ;  /* 0x0000005a1418723c */ /* 0x040ff00000041818 */
[C---:B--2---:R-:W-:Y:S08]  /*4630*/  HMMA.16816.F32.BF16 R28, R20.reuse, R64, R32 ;  /* 0x00000040141c723c */ /* 0x044ff00000041820 */
[C---:B------:R-:W-:Y:S01]  /*4640*/  HMMA.16816.F32.BF16 R40, R20.reuse, R66, R40 ;  /* 0x000000421428723c */ /* 0x040fe20000041828 */
[----:B------:R-:W2:Y:S07]  /*4650*/  LDSM.16.M88.4 R64, [R198+0xf800] ;  /* 0x00f80000c640783b */ /* 0x000eae0000000200 */
[C---:B------:R-:W-:Y:S08]  /*4660*/  HMMA.16816.F32.BF16 R32, R20.reuse, R70, R48 ;  /* 0x000000461420723c */ /* 0x040ff00000041830 */
[C---:B----4-:R-:W-:Y:S08]  /*4670*/  HMMA.16816.F32.BF16 R48, R20.reuse, R76, R52 ;  /* 0x0000004c1430723c */ /* 0x050ff00000041834 */
[C---:B------:R-:W-:Y:S01]  /*4680*/  HMMA.16816.F32.BF16 R76, R20.reuse, R78, R44 ;  /* 0x0000004e144c723c */ /* 0x040fe2000004182c */
[----:B------:R-:W4:Y:S07]  /*4690*/  LDSM.16.M88.4 R44, [R197+0x6800] ;  /* 0x00680000c52c783b */ /* 0x000f2e0000000200 */
[----:B------:R-:W-:Y:S08]  /*46a0*/  HMMA.16816.F32.BF16 R36, R20, R68, R36 ;  /* 0x000000441424723c */ /* 0x000ff00000041824 */
[C---:B------:R-:W-:Y:S08]  /*46b0*/  HMMA.16816.F32.BF16 R16, R12.reuse, R92, R16 ;  /* 0x0000005c0c10723c */ /* 0x040ff00000041810 */
[C---:B------:R-:W-:Y:S08]  /*46c0*/  HMMA.16816.F32.BF16 R20, R12.reuse, R94, R24 ;  /* 0x0000005e0c14723c */ /* 0x040ff00000041818 */
[C---:B------:R-:W-:Y:S08]  /*46d0*/  HMMA.16816.F32.BF16 R24, R12.reuse, R56, R28 ;  /* 0x000000380c18723c */ /* 0x040ff0000004181c */
[C---:B-1----:R-:W-:Y:S08]  /*46e0*/  HMMA.16816.F32.BF16 R52, R12.reuse, R60, R36 ;  /* 0x0000003c0c34723c */ /* 0x042ff00000041824 */
[----:B------:R-:W-:Y:S07]  /*46f0*/  HMMA.16816.F32.BF16 R68, R12, R62, R32 ;  /* 0x0000003e0c44723c */ /* 0x000fee0000041820 */
[----:B------:R-:W-:Y:S01]  /*4700*/  IMNMX R32, R104, UR19, PT ;  /* 0x0000001368207c17 */ /* 0x000fe2000b800200 */
[----:B---3--:R-:W-:Y:S01]  /*4710*/  HMMA.16816.F32.BF16 R60, R8, R72, R16 ;  /* 0x00000048083c723c */ /* 0x008fe20000041810 */
[----:B------:R-:W1:Y:S01]  /*4720*/  I2F R16, R7 ;  /* 0x0000000700107306 */ /* 0x000e620000201400 */
[----:B------:R-:W-:-:S02]  /*4730*/  IMNMX R33, R2, UR19, PT ;  /* 0x0000001302217c17 */ /* 0x000fc4000b800200 */
[CC--:B------:R-:W-:Y:S02]  /*4740*/  ISETP.GE.AND P4, PT, R3.reuse, R32.reuse, PT ;  /* 0x000000200300720c */ /* 0x0c0fe40003f86270 */
[-C--:B------:R-:W-:Y:S02]  /*4750*/  ISETP.GE.AND P1, PT, R3, R33.reuse, PT ;  /* 0x000000210300720c */ /* 0x080fe40003f26270 */
[C---:B------:R-:W-:Y:S01]  /*4760*/  HMMA.16816.F32.BF16 R40, R12.reuse, R58, R40 ;  /* 0x0000003a0c28723c */ /* 0x040fe20000041828 */
[----:B------:R-:W-:Y:S02]  /*4770*/  IADD3 R2, R0, 0x9, RZ ;  /* 0x0000000900027810 */ /* 0x000fe40007ffe0ff */
[CC--:B------:R-:W-:Y:S02]  /*4780*/  ISETP.GE.AND P5, PT, R7.reuse, R32.reuse, PT ;  /* 0x000000200700720c */ /* 0x0c0fe40003fa6270 */
[C---:B------:R-:W-:Y:S02]  /*4790*/  ISETP.GE.AND P0, PT, R2.reuse, R32, PT ;  /* 0x000000200200720c */ /* 0x040fe40003f06270 */
[-C--:B------:R-:W-:Y:S01]  /*47a0*/  ISETP.GE.AND P6, PT, R2, R33.reuse, PT ;  /* 0x000000210200720c */ /* 0x080fe20003fc6270 */
[----:B--2---:R-:W-:Y:S01]  /*47b0*/  HMMA.16816.F32.BF16 R56, R12, R64, R48 ;  /* 0x000000400c38723c */ /* 0x004fe20000041830 */
[----:B------:R-:W2:Y:S01]  /*47c0*/  LDSM.16.M88.4 R48, [R197+0x7000] ;  /* 0x00700000c530783b */ /* 0x000ea20000000200 */
[----:B------:R-:W-:-:S06]  /*47d0*/  ISETP.GE.AND P2, PT, R7, R33, PT ;  /* 0x000000210700720c */ /* 0x000fcc0003f46270 */
[----:B------:R-:W-:Y:S01]  /*47e0*/  HMMA.16816.F32.BF16 R28, R8, R74, R20 ;  /* 0x0000004a081c723c */ /* 0x000fe20000041814 */
[----:B------:R3:W5:Y:S01]  /*47f0*/  I2F R20, R3 ;  /* 0x0000000300147306 */ /* 0x0007620000201400 */
[C---:B-1----:R-:W-:Y:S02]  /*4800*/  FFMA.FTZ R17, R16.reuse, UR18, R61 ;  /* 0x0000001210117c23 */ /* 0x042fe4000801003d */
[----:B------:R-:W-:-:S03]  /*4810*/  FFMA.FTZ R7, R16, UR18, R63 ;  /* 0x0000001210077c23 */ /* 0x000fc6000801003f */
[----:B------:R-:W-:Y:S01]  /*4820*/  FSEL R65, R17, -INF , !P5 ;  /* 0xff80000011417808 */ /* 0x000fe20006800000 */
[----:B----4-:R-:W-:Y:S01]  /*4830*/  HMMA.16816.F32.BF16 R24, R8, R44, R24 ;  /* 0x0000002c0818723c */ /* 0x010fe20000041818 */
[----:B------:R1:W4:Y:S01]  /*4840*/  I2F R21, R2 ;  /* 0x0000000200157306 */ /* 0x0003220000201400 */
[----:B------:R-:W-:-:S06]  /*4850*/  FSEL R64, R7, -INF , !P2 ;  /* 0xff80000007407808 */ /* 0x000fcc0005000000 */
[----:B------:R-:W-:Y:S01]  /*4860*/  HMMA.16816.F32.BF16 R36, R8, R46, R40 ;  /* 0x0000002e0824723c */ /* 0x000fe20000041828 */
[----:B---3--:R-:W-:Y:S01]  /*4870*/  IADD3 R3, R0, 0x10, RZ ;  /* 0x0000001000037810 */ /* 0x008fe20007ffe0ff */
[----:B------:R-:W3:Y:S01]  /*4880*/  LDSM.16.M88.4 R44, [R197+0x7800] ;  /* 0x00780000c52c783b */ /* 0x000ee20000000200 */
[----:B------:R-:W-:-:S04]  /*4890*/  DEPBAR.LE SB0, 0x0 ;  /* 0x000080000000791a */ /* 0x000fc80000000000 */
[----:B------:R-:W2:Y:S01]  /*48a0*/  I2F R19, R3 ;  /* 0x0000000300137306 */ /* 0x000ea20000201400 */
[----:B------:R-:W-:Y:S01]  /*48b0*/  BAR.SYNC.DEFER_BLOCKING 0x0 ;  /* 0x0000000000007b1d */ /* 0x000fe20000010000 */
[----:B-1----:R-:W-:Y:S01]  /*48c0*/  IADD3 R2, R0, 0x11, RZ ;  /* 0x0000001100027810 */ /* 0x002fe20007ffe0ff */
[C---:B-----5:R-:W-:Y:S01]  /*48d0*/  FFMA.FTZ R16, R20.reuse, UR18, R28 ;  /* 0x0000001214107c23 */ /* 0x060fe2000801001c */
[CC--:B------:R-:W-:Y:S01]  /*48e0*/  ISETP.GE.AND P3, PT, R3.reuse, R32.reuse, PT ;  /* 0x000000200300720c */ /* 0x0c0fe20003f66270 */
[----:B------:R-:W-:Y:S01]  /*48f0*/  FFMA.FTZ R7, R20, UR18, R30 ;  /* 0x0000001214077c23 */ /* 0x000fe2000801001e */
[----:B------:R-:W-:Y:S01]  /*4900*/  ISETP.GE.AND P5, PT, R3, R33, PT ;  /* 0x000000210300720c */ /* 0x000fe20003fa6270 */
[C---:B----4-:R-:W-:Y:S01]  /*4910*/  FFMA.FTZ R17, R21.reuse, UR18, R29 ;  /* 0x0000001215117c23 */ /* 0x050fe2000801001d */
[----:B------:R1:W4:Y:S01]  /*4920*/  I2F R18, R2 ;  /* 0x0000000200127306 */ /* 0x0003220000201400 */
[----:B------:R-:W-:Y:S01]  /*4930*/  FSEL R73, R16, -INF , !P4 ;  /* 0xff80000010497808 */ /* 0x000fe20006000000 */
[----:B------:R-:W-:Y:S01]  /*4940*/  FFMA.FTZ R16, R21, UR18, R31 ;  /* 0x0000001215107c23 */ /* 0x000fe2000801001f */
[----:B------:R-:W-:Y:S01]  /*4950*/  FSEL R63, R7, -INF , !P1 ;  /* 0xff800000073f7808 */ /* 0x000fe20004800000 */
[----:B--2---:R-:W-:Y:S01]  /*4960*/  HMMA.16816.F32.BF16 R40, R8, R48, R52 ;  /* 0x000000300828723c */ /* 0x004fe20000041834 */
[----:B------:R-:W-:-:S02]  /*4970*/  ISETP.GE.AND P2, PT, R2, R32, PT ;  /* 0x000000200200720c */ /* 0x000fc40003f46270 */
[-C--:B------:R-:W-:Y:S01]  /*4980*/  ISETP.GE.AND P4, PT, R2, R33.reuse, PT ;  /* 0x000000210200720c */ /* 0x080fe20003f86270 */
[----:B------:R-:W-:Y:S01]  /*4990*/  FFMA.FTZ R7, R19, UR18, R24 ;  /* 0x0000001213077c23 */ /* 0x000fe20008010018 */
[----:B------:R-:W-:Y:S02]  /*49a0*/  IADD3 R3, R0, 0x18, RZ ;  /* 0x0000001800037810 */ /* 0x000fe40007ffe0ff */
[----:B------:R-:W-:Y:S01]  /*49b0*/  FSEL R61, R16, -INF , !P6 ;  /* 0xff800000103d7808 */ /* 0x000fe20007000000 */
[----:B------:R-:W-:Y:S01]  /*49c0*/  HMMA.16816.F32.BF16 R20, R12, R66, R76 ;  /* 0x000000420c14723c */ /* 0x000fe2000004184c */
[----:B------:R2:W-:Y:S01]  /*49d0*/  I2F R28, R3 ;  /* 0x00000003001c7306 */ /* 0x0005e20000201400 */
[----:B------:R-:W-:Y:S01]  /*49e0*/  FSEL R74, R7, -INF , !P3 ;  /* 0xff800000074a7808 */ /* 0x000fe20005800000 */
[----:B------:R-:W-:Y:S01]  /*49f0*/  FFMA.FTZ R7, R19, UR18, R26 ;  /* 0x0000001213077c23 */ /* 0x000fe2000801001a */
[----:B-1----:R-:W-:Y:S01]  /*4a00*/  IADD3 R2, R0, 0x19, RZ ;  /* 0x0000001900027810 */ /* 0x002fe20007ffe0ff */
[C---:B----4-:R-:W-:Y:S01]  /*4a10*/  FFMA.FTZ R16, R18.reuse, UR18, R25 ;  /* 0x0000001212107c23 */ /* 0x050fe20008010019 */
[----:B------:R-:W-:Y:S01]  /*4a20*/  FSEL R72, R17, -INF , !P0 ;  /* 0xff80000011487808 */ /* 0x000fe20004000000 */
[----:B------:R-:W-:Y:S01]  /*4a30*/  FFMA.FTZ R17, R18, UR18, R27 ;  /* 0x0000001212117c23 */ /* 0x000fe2000801001b */
[CC--:B------:R-:W-:Y:S01]  /*4a40*/  ISETP.GE.AND P1, PT, R3.reuse, R32.reuse, PT ;  /* 0x000000200300720c */ /* 0x0c0fe20003f26270 */
[----:B------:R1:W4:Y:S01]  /*4a50*/  I2F R34, R2 ;  /* 0x0000000200227306 */ /* 0x0003220000201400 */
[----:B------:R-:W-:Y:S01]  /*4a60*/  ISETP.GE.AND P0, PT, R3, R33, PT ;  /* 0x000000210300720c */ /* 0x000fe20003f06270 */
[----:B------:R-:W-:Y:S01]  /*4a70*/  HMMA.16816.F32.BF16 R24, R8, R50, R68 ;  /* 0x000000320818723c */ /* 0x000fe20000041844 */
[----:B------:R-:W-:-:S02]  /*4a80*/  ISETP.GE.AND P6, PT, R2, R32, PT ;  /* 0x000000200200720c */ /* 0x000fc40003fc6270 */
[-C--:B------:R-:W-:Y:S02]  /*4a90*/  ISETP.GE.AND P3, PT, R2, R33.reuse, PT ;  /* 0x000000210200720c */ /* 0x080fe40003f66270 */
[----:B------:R-:W-:Y:S02]  /*4aa0*/  FSEL R48, R7, -INF , !P5 ;  /* 0xff80000007307808 */ /* 0x000fe40006800000 */
[----:B--2---:R-:W-:Y:S02]  /*4ab0*/  IADD3 R3, R0, 0x20, RZ ;  /* 0x0000002000037810 */ /* 0x004fe40007ffe0ff */
[----:B------:R-:W-:Y:S02]  /*4ac0*/  FSEL R52, R16, -INF , !P2 ;  /* 0xff80000010347808 */ /* 0x000fe40005000000 */
[----:B------:R2:W5:Y:S01]  /*4ad0*/  I2F R18, R3 ;  /* 0x0000000300127306 */ /* 0x0005620000201400 */
[C---:B------:R-:W-:Y:S01]  /*4ae0*/  ISETP.GE.AND P5, PT, R3.reuse, R32, PT ;  /* 0x000000200300720c */ /* 0x040fe20003fa6270 */
[----:B---3--:R-:W-:Y:S01]  /*4af0*/  HMMA.16816.F32.BF16 R20, R8, R46, R20 ;  /* 0x0000002e0814723c */ /* 0x008fe20000041814 */
[----:B-1----:R-:W-:Y:S01]  /*4b00*/  IADD3 R2, R0, 0x21, RZ ;  /* 0x0000002100027810 */ /* 0x002fe20007ffe0ff */
[----:B----4-:R-:W-:Y:S01]  /*4b10*/  FFMA.FTZ R7, R34, UR18, R37 ;  /* 0x0000001222077c23 */ /* 0x010fe20008010025 */
[----:B------:R-:W-:-:S02]  /*4b20*/  ISETP.GE.AND P2, PT, R3, R33, PT ;  /* 0x000000210300720c */ /* 0x000fc40003f46270 */
[----:B------:R-:W-:Y:S01]  /*4b30*/  IADD3 R13, R0, 0x29, RZ ;  /* 0x00000029000d7810 */ /* 0x000fe20007ffe0ff */
[----:B------:R1:W3:Y:S01]  /*4b40*/  I2F R14, R2 ;  /* 0x00000002000e7306 */ /* 0x0002e20000201400 */
[----:B--2---:R-:W-:Y:S01]  /*4b50*/  FFMA.FTZ R3, R28, UR18, R36 ;  /* 0x000000121c037c23 */ /* 0x004fe20008010024 */
[----:B------:R-:W-:Y:S01]  /*4b60*/  FSEL R36, R17, -INF , !P4 ;  /* 0xff80000011247808 */ /* 0x000fe20006000000 */
[----:B-----5:R-:W-:Y:S01]  /*4b70*/  FFMA.FTZ R12, R18, UR18, R40 ;  /* 0x00000012120c7c23 */ /* 0x020fe20008010028 */
[----:B------:R-:W-:-:S04]  /*4b80*/  ISETP.GE.AND P4, PT, R2, R32, PT ;  /* 0x000000200200720c */ /* 0x000fc80003f86270 */
[----:B------:R-:W2:Y:S01]  /*4b90*/  I2F R15, R13 ;  /* 0x0000000d000f7306 */ /* 0x000ea20000201400 */
[----:B------:R-:W-:Y:S01]  /*4ba0*/  FSEL R49, R3, -INF , !P1 ;  /* 0xff80000003317808 */ /* 0x000fe20004800000 */
[----:B------:R-:W-:Y:S01]  /*4bb0*/  FFMA.FTZ R3, R28, UR18, R38 ;  /* 0x000000121c037c23 */ /* 0x000fe20008010026 */
[----:B------:R-:W-:Y:S01]  /*4bc0*/  ISETP.GE.AND P1, PT, R2, R33, PT ;  /* 0x000000210200720c */ /* 0x000fe20003f26270 */
[----:B------:R-:W-:Y:S01]  /*4bd0*/  HMMA.16816.F32.BF16 R28, R8, R44, R56 ;  /* 0x0000002c081c723c */ /* 0x000fe20000041838 */
[----:B-1----:R-:W-:Y:S02]  /*4be0*/  IADD3 R2, R0, 0x28, RZ ;  /* 0x0000002800027810 */ /* 0x002fe40007ffe0ff */
[----:B------:R-:W-:Y:S01]  /*4bf0*/  FSEL R37, R3, -INF , !P0 ;  /* 0xff80000003257808 */ /* 0x000fe20004000000 */
[----:B------:R-:W-:Y:S01]  /*4c00*/  FFMA.FTZ R3, R34, UR18, R39 ;  /* 0x0000001222037c23 */ /* 0x000fe20008010027 */
[----:B------:R-:W1:Y:S01]  /*4c10*/  I2F R16, R2 ;  /* 0x0000000200107306 */ /* 0x000e620000201400 */
[----:B------:R-:W-:Y:S01]  /*4c20*/  FSEL R38, R7, -INF , !P6 ;  /* 0xff80000007267808 */ /* 0x000fe20007000000 */
[----:B------:R-:W-:Y:S01]  /*4c30*/  FFMA.FTZ R7, R18, UR18, R42 ;  /* 0x0000001212077c23 */ /* 0x000fe2000801002a */
[----:B------:R-:W-:-:S02]  /*4c40*/  ISETP.GE.AND P0, PT, R2, R32, PT ;  /* 0x000000200200720c */ /* 0x000fc40003f06270 */
[----:B------:R-:W-:Y:S01]  /*4c50*/  FSEL R40, R3, -INF , !P3 ;  /* 0xff80000003287808 */ /* 0x000fe20005800000 */
[----:B---3--:R-:W-:Y:S01]  /*4c60*/  FFMA.FTZ R3, R14, UR18, R41 ;  /* 0x000000120e037c23 */ /* 0x008fe20008010029 */
[-C--:B------:R-:W-:Y:S01]  /*4c70*/  ISETP.GE.AND P6, PT, R2, R33.reuse, PT ;  /* 0x000000210200720c */ /* 0x080fe20003fc6270 */
[----:B--2---:R-:W-:Y:S01]  /*4c80*/  FFMA.FTZ R8, R15, UR18, R27 ;  /* 0x000000120f087c23 */ /* 0x004fe2000801001b */
[----:B------:R-:W-:Y:S02]  /*4c90*/  FSEL R86, R12, -INF , !P5 ;  /* 0xff8000000c567808 */ /* 0x000fe40006800000 */
[CC--:B------:R-:W-:Y:S02]  /*4ca0*/  ISETP.GE.AND P3, PT, R13.reuse, R32.reuse, PT ;  /* 0x000000200d00720c */ /* 0x0c0fe40003f66270 */
[----:B------:R-:W-:Y:S02]  /*4cb0*/  ISETP.GE.AND P5, PT, R13, R33, PT ;  /* 0x000000210d00720c */ /* 0x000fe40003fa6270 */
[----:B------:R-:W-:Y:S01]  /*4cc0*/  FSEL R88, R7, -INF , !P2 ;  /* 0xff80000007587808 */ /* 0x000fe20005000000 */
[----:B-1----:R-:W-:Y:S01]  /*4cd0*/  FFMA.FTZ R7, R16, UR18, R24 ;  /* 0x0000001210077c23 */ /* 0x002fe20008010018 */
[----:B------:R-:W-:Y:S01]  /*4ce0*/  IADD3 R2, R0, 0x30, RZ ;  /* 0x0000003000027810 */ /* 0x000fe20007ffe0ff */
[----:B------:R-:W-:Y:S01]  /*4cf0*/  FFMA.FTZ R10, R16, UR18, R26 ;  /* 0x00000012100a7c23 */ /* 0x000fe2000801001a */
[----:B------:R-:W-:Y:S01]  /*4d00*/  FSEL R85, R3, -INF , !P4 ;  /* 0xff80000003557808 */ /* 0x000fe20006000000 */
[----:B------:R-:W-:Y:S01]  /*4d10*/  FFMA.FTZ R3, R14, UR18, R43 ;  /* 0x000000120e037c23 */ /* 0x000fe2000801002b */
[----:B------:R-:W1:Y:S01]  /*4d20*/  I2F R13, R2 ;  /* 0x00000002000d7306 */ /* 0x000e620000201400 */
[----:B------:R-:W-:-:S02]  /*4d30*/  ISETP.GE.AND P2, PT, R2, R32, PT ;  /* 0x000000200200720c */ /* 0x000fc40003f46270 */
[----:B------:R-:W-:Y:S02]  /*4d40*/  ISETP.GE.AND P4, PT, R2, R33, PT ;  /* 0x000000210200720c */ /* 0x000fe40003f86270 */
[----:B------:R-:W-:Y:S01]  /*4d50*/  FSEL R84, R3, -INF , !P1 ;  /* 0xff80000003547808 */ /* 0x000fe20004800000 */
[----:B------:R-:W-:Y:S01]  /*4d60*/  FFMA.FTZ R3, R15, UR18, R25 ;  /* 0x000000120f037c23 */ /* 0x000fe20008010019 */
[----:B------:R-:W-:Y:S01]  /*4d70*/  FSEL R89, R7, -INF , !P0 ;  /* 0xff80000007597808 */ /* 0x000fe20004000000 */
[----:B------:R-:W2:Y:S01]  /*4d80*/  I2F R14, R0 ;  /* 0x00000000000e7306 */ /* 0x000ea20000201400 */
[----:B------:R-:W-:Y:S02]  /*4d90*/  FSEL R90, R10, -INF , !P6 ;  /* 0xff8000000a5a7808 */ /* 0x000fe40007000000 */
[----:B------:R-:W-:Y:S02]  /*4da0*/  FSEL R87, R3, -INF , !P3 ;  /* 0xff80000003577808 */ /* 0x000fe40005800000 */
[----:B------:R-:W-:-:S02]  /*4db0*/  ISETP.GE.AND P6, PT, R0, R32, PT ;  /* 0x000000200000720c */ /* 0x000fc40003fc6270 */
[CC--:B------:R-:W-:Y:S01]  /*4dc0*/  ISETP.GE.AND P3, PT, R0.reuse, R33.reuse, PT ;  /* 0x000000210000720c */ /* 0x0c0fe20003f66270 */
[C---:B-1----:R-:W-:Y:S01]  /*4dd0*/  FFMA.FTZ R9, R13.reuse, UR18, R28 ;  /* 0x000000120d097c23 */ /* 0x042fe2000801001c */
[----:B------:R-:W-:Y:S01]  /*4de0*/  IADD3 R2, R0, 0x31, RZ ;  /* 0x0000003100027810 */ /* 0x000fe20007ffe0ff */
[----:B------:R-:W-:Y:S01]  /*4df0*/  FFMA.FTZ R7, R13, UR18, R30 ;  /* 0x000000120d077c23 */ /* 0x000fe2000801001e */
[----:B------:R-:W-:Y:S02]  /*4e00*/  FSEL R91, R8, -INF , !P5 ;  /* 0xff800000085b7808 */ /* 0x000fe40006800000 */
[----:B------:R1:W3:Y:S01]  /*4e10*/  I2F R12, R2 ;  /* 0x00000002000c7306 */ /* 0x0002e20000201400 */
[C---:B------:R-:W-:Y:S02]  /*4e20*/  ISETP.GE.AND P1, PT, R2.reuse, R32, PT ;  /* 0x000000200200720c */ /* 0x040fe40003f26270 */
[----:B------:R-:W-:Y:S02]  /*4e30*/  ISETP.GE.AND P0, PT, R2, R33, PT ;  /* 0x000000210200720c */ /* 0x000fe40003f06270 */
[----:B------:R-:W-:-:S02]  /*4e40*/  FSEL R93, R9, -INF , !P2 ;  /* 0xff800000095d7808 */ /* 0x000fc40005000000 */
[----:B------:R-:W-:Y:S01]  /*4e50*/  FSEL R95, R7, -INF , !P4 ;  /* 0xff800000075f7808 */ /* 0x000fe20006000000 */
[----:B--2---:R-:W-:-:S05]  /*4e60*/  FFMA.FTZ R7, R14, UR18, R62 ;  /* 0x000000120e077c23 */ /* 0x004fca000801003e */
[----:B------:R-:W-:Y:S02]  /*4e70*/  FSEL R18, R7, -INF , !P3 ;  /* 0xff80000007127808 */ /* 0x000fe40005800000 */
[----:B-1----:R-:W-:Y:S01]  /*4e80*/  IADD3 R2, R0, 0x38, RZ ;  /* 0x0000003800027810 */ /* 0x002fe20007ffe0ff */
[----:B---3--:R-:W-:Y:S01]  /*4e90*/  FFMA.FTZ R3, R12, UR18, R31 ;  /* 0x000000120c037c23 */ /* 0x008fe2000801001f */
[----:B------:R-:W-:Y:S02]  /*4ea0*/  IADD3 R0, R0, 0x39, RZ ;  /* 0x0000003900007810 */ /* 0x000fe40007ffe0ff */
[----:B------:R1:W2:Y:S01]  /*4eb0*/  I2F R10, R2 ;  /* 0x00000002000a7306 */ /* 0x0002a20000201400 */
[----:B------:R-:W-:Y:S02]  /*4ec0*/  ISETP.GE.AND P5, PT, R2, R32, PT ;  /* 0x000000200200720c */ /* 0x000fe40003fa6270 */
[----:B------:R-:W-:Y:S02]  /*4ed0*/  FSEL R92, R3, -INF , !P0 ;  /* 0xff800000035c7808 */ /* 0x000fe40004000000 */
[----:B------:R-:W-:-:S02]  /*4ee0*/  PLOP3.LUT P0, PT, PT, PT, UP0, 0x80, 0x0 ;  /* 0x000000000000781c */ /* 0x000fc40003f0f008 */
[----:B------:R-:W-:Y:S01]  /*4ef0*/  ISETP.GE.AND P2, PT, R2, R33, PT ;  /* 0x000000210200720c */ /* 0x000fe20003f46270 */
[----:B------:R-:W3:Y:S01]  /*4f00*/  I2F R11, R0 ;  /* 0x00000000000b7306 */ /* 0x000ee20000201400 */
[----:B------:R-:W-:Y:S01]  /*4f10*/  ISETP.GE.AND P4, PT, R0, R32, PT ;  /* 0x000000200000720c */ /* 0x000fe20003f86270 */
[----:B-1----:R-:W-:Y:S02]  /*4f20*/  FFMA.FTZ R2, R12, UR18, R29 ;  /* 0x000000120c027c23 */ /* 0x002fe4000801001d */
[----:B--2---:R-:W-:-:S03]  /*4f30*/  FFMA.FTZ R9, R10, UR18, R20 ;  /* 0x000000120a097c23 */ /* 0x004fc60008010014 */
[----:B------:R-:W-:Y:S01]  /*4f40*/  FSEL R94, R2, -INF , !P1 ;  /* 0xff800000025e7808 */ /* 0x000fe20004800000 */
[----:B------:R-:W-:Y:S01]  /*4f50*/  FFMA.FTZ R2, R10, UR18, R22 ;  /* 0x000000120a027c23 */ /* 0x000fe20008010016 */
[----:B------:R-:W-:Y:S01]  /*4f60*/  ISETP.GE.AND P1, PT, R0, R33, PT ;  /* 0x000000210000720c */ /* 0x000fe20003f26270 */
[----:B------:R-:W-:Y:S01]  /*4f70*/  FFMA.FTZ R10, R14, UR18, R60 ;  /* 0x000000120e0a7c23 */ /* 0x000fe2000801003c */
[----:B------:R-:W-:Y:S01]  /*4f80*/  FSEL R110, R9, -INF , !P5 ;  /* 0xff800000096e7808 */ /* 0x000fe20006800000 */
[C---:B---3--:R-:W-:Y:S01]  /*4f90*/  FFMA.FTZ R8, R11.reuse, UR18, R21 ;  /* 0x000000120b087c23 */ /* 0x048fe20008010015 */
[----:B------:R-:W-:Y:S01]  /*4fa0*/  FSEL R108, R2, -INF , !P2 ;  /* 0xff800000026c7808 */ /* 0x000fe20005000000 */
[----:B------:R-:W-:Y:S01]  /*4fb0*/  FFMA.FTZ R0, R11, UR18, R23 ;  /* 0x000000120b007c23 */ /* 0x000fe20008010017 */
        /* <DEDUP_REMOVED lines=134> */
.L_x_606:
[----:B------:R-:W-:Y:S05]  /*5820*/  BSYNC B0 ;  /* 0x0000000000007941 */ /* 0x000fea0003800000 */
.L_x_605:
[----:B------:R-:W0:Y:S02]  /*5830*/  LDGDEPBAR ;  /* 0x00000000000079af */ /* 0x000e240000000000 */
.L_x_604:
[----:B------:R-:W-:Y:S01]  /*5840*/  FMNMX.FTZ R3, R18, R64, !PT ;  /* 0x0000004012037209 */ /* 0x000fe20007810000 */
[----:B------:R-:W-:Y:S01]  /*5850*/  IMAD.WIDE.U32 R120, R114, -0x326172a9, RZ ;  /* 0xcd9e8d5772787825 */ /* 0x000fe200078e00ff */
[----:B------:R-:W-:Y:S01]  /*5860*/  FMNMX.FTZ R0, R19, R65, !PT ;  /* 0x0000004113007209 */ /* 0x000fe20007810000 */
[----:B------:R-:W-:Y:S01]  /*5870*/  STL [R1+0x118], R192 ;  /* 0x000118c001007387 */ /* 0x000fe20000100800 */
[----:B------:R-:W-:Y:S01]  /*5880*/  FMNMX.FTZ R3, R63, R3, !PT ;  /* 0x000000033f037209 */ /* 0x000fe20007810000 */
[----:B------:R-:W-:Y:S01]  /*5890*/  USHF.L.U32 UR4, UR26, 0x1, URZ ;  /* 0x000000011a047899 */ /* 0x000fe2000800063f */
[----:B------:R-:W-:Y:S01]  /*58a0*/  FMNMX.FTZ R0, R73, R0, !PT ;  /* 0x0000000049007209 */ /* 0x000fe20007810000 */
[----:B------:R-:W-:Y:S01]  /*58b0*/  STL [R1+0x114], R33 ;  /* 0x0001142101007387 */ /* 0x000fe20000100800 */
[----:B------:R-:W-:Y:S01]  /*58c0*/  FMNMX.FTZ R3, R61, R3, !PT ;  /* 0x000000033d037209 */ /* 0x000fe20007810000 */
[----:B------:R-:W-:Y:S01]  /*58d0*/  UIADD3 UR5, UR25, -0x4498517b, URZ ;  /* 0xbb67ae8519057890 */ /* 0x000fe2000fffe03f */
[----:B------:R-:W-:Y:S01]  /*58e0*/  FMNMX.FTZ R0, R72, R0, !PT ;  /* 0x0000000048007209 */ /* 0x000fe20007810000 */
[----:B------:R-:W-:Y:S01]  /*58f0*/  STL [R1+0x110], R32 ;  /* 0x0001102001007387 */ /* 0x000fe20000100800 */
        /* <DEDUP_REMOVED lines=27> */
[----:B------:R-:W-:Y:S01]  /*5ab0*/  LDSM.16.MT88.4 R24, [R193+0x10000] ;  /* 0x01000000c118783b */ /* 0x000fe20000004200 */
[----:B------:R-:W-:Y:S01]  /*5ac0*/  FMNMX.FTZ R3, R91, R3, !PT ;  /* 0x000000035b037209 */ /* 0x000fe20007810000 */
[C---:B------:R-:W-:Y:S01]  /*5ad0*/  IMAD R196, R4.reuse, 0x2, R193 ;  /* 0x0000000204c47824 */ /* 0x040fe200078e02c1 */
[----:B------:R-:W-:Y:S01]  /*5ae0*/  FMNMX.FTZ R0, R87, R0, !PT ;  /* 0x0000000057007209 */ /* 0x000fe20007810000 */
[----:B------:R-:W-:Y:S01]  /*5af0*/  IMAD R195, R4, 0x2, R194 ;  /* 0x0000000204c37824 */ /* 0x000fe200078e02c2 */
[----:B------:R-:W-:Y:S01]  /*5b00*/  FMNMX.FTZ R3, R95, R3, !PT ;  /* 0x000000035f037209 */ /* 0x000fe20007810000 */
[----:B------:R-:W-:Y:S01]  /*5b10*/  LDSM.16.MT88.4 R68, [R194+0x12800] ;  /* 0x01280000c244783b */ /* 0x000fe20000004200 */
[----:B-1----:R-:W-:Y:S01]  /*5b20*/  LOP3.LUT R8, R83, UR7, RZ, 0x3c, !PT ;  /* 0x0000000753087c12 */ /* 0x002fe2000f8e3cff */
[----:B------:R-:W-:Y:S01]  /*5b30*/  UIADD3 UR7, UR24, -0x4ab325aa, URZ ;  /* 0xb54cda5618077890 */ /* 0x000fe2000fffe03f */
[----:B------:R-:W-:Y:S01]  /*5b40*/  FMNMX.FTZ R3, R92, R3, !PT ;  /* 0x000000035c037209 */ /* 0x000fe20007810000 */
[----:B------:R-:W-:Y:S01]  /*5b50*/  LDSM.16.MT88.4 R44, [R196+0x10000] ;  /* 0x01000000c42c783b */ /* 0x000fe20000004200 */
[----:B------:R-:W-:Y:S01]  /*5b60*/  ULOP3.LUT UR4, UR4, UR25, URZ, 0x3c, !UPT ;  /* 0x0000001904047292 */ /* 0x000fe2000f8e3c3f */
[----:B------:R-:W-:Y:S01]  /*5b70*/  IMAD.WIDE.U32 R8, R8, -0x326172a9, RZ ;  /* 0xcd9e8d5708087825 */ /* 0x000fe200078e00ff */
[----:B------:R-:W-:-:S04]  /*5b80*/  FMNMX.FTZ R3, R108, R3, !PT ;  /* 0x000000036c037209 */ /* 0x000fc80007810000 */
[----:B------:R-:W-:Y:S02]  /*5b90*/  FMNMX.FTZ R3, R107, R3, !PT ;  /* 0x000000036b037209 */ /* 0x000fe40007810000 */
[----:B------:R-:W-:-:S03]  /*5ba0*/  LOP3.LUT R9, R9, UR36, R120, 0x96, !PT ;  /* 0x0000002409097c12 */ /* 0x000fc6000f8e9678 */
[----:B------:R-:W1:Y:S02]  /*5bb0*/  SHFL.BFLY PT, R2, R3, 0x2, 0x1f ;  /* 0x0c401f0003027f89 */ /* 0x000e6400000e0000 */
[----:B-1----:R-:W-:Y:S02]  /*5bc0*/  FMNMX.FTZ R3, R3, R2, !PT ;  /* 0x0000000203037209 */ /* 0x002fe40007810000 */
[----:B------:R-:W-:Y:S02]  /*5bd0*/  FMNMX.FTZ R2, R93, R0, !PT ;  /* 0x000000005d027209 */ /* 0x000fe40007810000 */
[----:B------:R-:W-:Y:S01]  /*5be0*/  LOP3.LUT R0, R105, UR24, RZ, 0x3c, !PT ;  /* 0x0000001869007c12 */ /* 0x000fe2000f8e3cff */
[----:B------:R-:W1:Y:S01]  /*5bf0*/  SHFL.BFLY PT, R7, R3, 0x1, 0x1f ;  /* 0x0c201f0003077f89 */ /* 0x000e6200000e0000 */
[----:B------:R-:W-:-:S03]  /*5c00*/  FMNMX.FTZ R2, R94, R2, !PT ;  /* 0x000000025e027209 */ /* 0x000fc60007810000 */
[----:B------:R2:W-:Y:S01]  /*5c10*/  STL [R1+0xe4], R0 ;  /* 0x0000e40001007387 */ /* 0x0005e20000100800 */
[----:B------:R-:W-:-:S04]  /*5c20*/  FMNMX.FTZ R2, R110, R2, !PT ;  /* 0x000000026e027209 */ /* 0x000fc80007810000 */
[----:B------:R-:W-:-:S05]  /*5c30*/  FMNMX.FTZ R2, R109, R2, !PT ;  /* 0x000000026d027209 */ /* 0x000fca0007810000 */
[----:B------:R-:W3:Y:S01]  /*5c40*/  SHFL.BFLY PT, R132, R2, 0x2, 0x1f ;  /* 0x0c401f0002847f89 */ /* 0x000ee200000e0000 */
[----:B-1----:R-:W-:-:S04]  /*5c50*/  FMNMX.FTZ R3, R3, R7, !PT ;  /* 0x0000000703037209 */ /* 0x002fc80007810000 */
[C---:B------:R-:W-:Y:S01]  /*5c60*/  FSETP.NEU.FTZ.AND P1, PT, R3.reuse, -INF , PT ;  /* 0xff8000000300780b */ /* 0x040fe20003f3d000 */
[----:B------:R-:W-:Y:S01]  /*5c70*/  FMUL.FTZ R7, R3, c[0x0][0x23c] ;  /* 0x00008f0003077a20 */ /* 0x000fe20000410000 */
[----:B--2---:R-:W-:-:S05]  /*5c80*/  LOP3.LUT R0, R121, R0, RZ, 0x3c, !PT ;  /* 0x0000000079007212 */ /* 0x004fca00078e3cff */
[----:B------:R-:W-:Y:S01]  /*5c90*/  IMAD.WIDE.U32 R78, R0, -0x2daee0ad, RZ ;  /* 0xd2511f53004e7825 */ /* 0x000fe200078e00ff */
[----:B---3--:R-:W-:-:S04]  /*5ca0*/  FMNMX.FTZ R132, R2, R132, !PT ;  /* 0x0000008402847209 */ /* 0x008fc80007810000 */
[----:B------:R-:W-:Y:S01]  /*5cb0*/  LOP3.LUT R0, R79, UR5, R82, 0x96, !PT ;  /* 0x000000054f007c12 */ /* 0x000fe2000f8e9652 */
[----:B------:R-:W-:Y:S01]  /*5cc0*/  UIADD3 UR5, UR24, 0x1715609d, URZ ;  /* 0x1715609d18057890 */ /* 0x000fe2000fffe03f */
[----:B------:R-:W1:Y:S03]  /*5cd0*/  SHFL.BFLY PT, R14, R132, 0x1, 0x1f ;  /* 0x0c201f00840e7f89 */ /* 0x000e6600000e0000 */
[----:B------:R-:W-:Y:S01]  /*5ce0*/  IMAD.WIDE.U32 R34, R0, -0x326172a9, RZ ;  /* 0xcd9e8d5700227825 */ /* 0x000fe200078e00ff */
[----:B------:R-:W-:-:S04]  /*5cf0*/  FSEL R0, R7, RZ, P1 ;  /* 0x000000ff07007208 */ /* 0x000fc80000800000 */
[----:B------:R-:W-:Y:S01]  /*5d00*/  LOP3.LUT R10, R35, UR35, R8, 0x96, !PT ;  /* 0x00000023230a7c12 */ /* 0x000fe2000f8e9608 */
[----:B------:R-:W-:-:S04]  /*5d10*/  IMAD.WIDE.U32 R8, R9, -0x2daee0ad, RZ ;  /* 0xd2511f5309087825 */ /* 0x000fc800078e00ff */
[----:B------:R-:W-:Y:S01]  /*5d20*/  IMAD.WIDE.U32 R10, R10, -0x2daee0ad, RZ ;  /* 0xd2511f530a0a7825 */ /* 0x000fe200078e00ff */
[----:B------:R-:W-:-:S03]  /*5d30*/  LOP3.LUT R9, R9, UR34, R78, 0x96, !PT ;  /* 0x0000002209097c12 */ /* 0x000fc6000f8e964e */
[----:B------:R-:W-:Y:S01]  /*5d40*/  FFMA.FTZ R2, R64, c[0x0][0x23c], -R0 ;  /* 0x00008f0040027a23 */ /* 0x000fe20000010800 */
[----:B------:R-:W-:Y:S01]  /*5d50*/  LOP3.LUT R12, R11, UR30, R8, 0x96, !PT ;  /* 0x0000001e0b0c7c12 */ /* 0x000fe2000f8e9608 */
[----:B------:R-:W-:Y:S02]  /*5d60*/  IMAD.WIDE.U32 R8, R9, -0x326172a9, RZ ;  /* 0xcd9e8d5709087825 */ /* 0x000fe400078e00ff */
[----:B------:R2:W-:Y:S02]  /*5d70*/  MUFU.EX2 R123, R2 ;  /* 0x00000002007b7308 */ /* 0x0005e40000000800 */
[----:B------:R-:W-:Y:S01]  /*5d80*/  IMAD.WIDE.U32 R12, R12, -0x326172a9, RZ ;  /* 0xcd9e8d570c0c7825 */ /* 0x000fe200078e00ff */
[----:B------:R-:W-:Y:S02]  /*5d90*/  LOP3.LUT R9, R9, UR33, R34, 0x96, !PT ;  /* 0x0000002109097c12 */ /* 0x000fe4000f8e9622 */
[----:B-1----:R-:W-:Y:S01]  /*5da0*/  FMNMX.FTZ R132, R132, R14, !PT ;  /* 0x0000000e84847209 */ /* 0x002fe20007810000 */
[----:B------:R-:W-:-:S03]  /*5db0*/  FFMA.FTZ R7, R18, c[0x0][0x23c], -R0 ;  /* 0x00008f0012077a23 */ /* 0x000fc60000010800 */
[----:B------:R-:W-:Y:S01]  /*5dc0*/  FSETP.NEU.FTZ.AND P1, PT, R132, -INF , PT ;  /* 0xff8000008400780b */ /* 0x000fe20003f3d000 */
[----:B------:R1:W3:Y:S01]  /*5dd0*/  MUFU.EX2 R119, R7 ;  /* 0x0000000700777308 */ /* 0x0002e20000000800 */
[----:B--2---:R-:W-:-:S07]  /*5de0*/  FFMA.FTZ R2, R63, c[0x0][0x23c], -R0 ;  /* 0x00008f003f027a23 */ /* 0x004fce0000010800 */
[----:B------:R2:W-:Y:S01]  /*5df0*/  MUFU.EX2 R117, R2 ;  /* 0x0000000200757308 */ /* 0x0005e20000000800 */
[----:B-1----:R-:W-:Y:S01]  /*5e00*/  FFMA.FTZ R7, R61, c[0x0][0x23c], -R0 ;  /* 0x00008f003d077a23 */ /* 0x002fe20000010800 */
[----:B---3--:R-:W-:Y:S01]  /*5e10*/  F2FP.BF16.PACK_AB R6, R123, R119 ;  /* 0x000000777b06723e */ /* 0x008fe200000010ff */
[----:B------:R-:W-:Y:S05]  /*5e20*/  LDSM.16.MT88.4 R60, [R194+0x12000] ;  /* 0x01200000c23c783b */ /* 0x000fea0000004200 */
[----:B------:R1:W3:Y:S01]  /*5e30*/  MUFU.EX2 R211, R7 ;  /* 0x0000000700d37308 */ /* 0x0002e20000000800 */
[C---:B------:R-:W-:Y:S02]  /*5e40*/  PRMT R225, R6.reuse, 0x7610, R225 ;  /* 0x0000761006e17816 */ /* 0x040fe400000000e1 */
[----:B------:R-:W-:-:S02]  /*5e50*/  PRMT R223, R6, 0x7632, R223 ;  /* 0x0000763206df7816 */ /* 0x000fc400000000df */
[----:B--2---:R-:W-:Y:S01]  /*5e60*/  LOP3.LUT R2, R13, UR29, R8, 0x96, !PT ;  /* 0x0000001d0d027c12 */ /* 0x004fe2000f8e9608 */
        /* <DEDUP_REMOVED lines=8> */
[----:B------:R-:W-:-:S03]  /*5ef0*/  LOP3.LUT R18, R77, UR5, R12, 0x96, !PT ;  /* 0x000000054d127c12 */ /* 0x000fc6000f8e960c */
[----:B-1----:R-:W-:Y:S01]  /*5f00*/  FFMA.FTZ R7, R36, c[0x0][0x23c], -R0 ;  /* 0x00008f0024077a23 */ /* 0x002fe20000010800 */
[----:B------:R-:W-:Y:S01]  /*5f10*/  LOP3.LUT R8, R16, 0xffff, RZ, 0xc0, !PT ;  /* 0x0000ffff10087812 */ /* 0x000fe200078ec0ff */
[----:B------:R-:W-:Y:S01]  /*5f20*/  IMAD R77, R226, 0x10000, R226 ;  /* 0x00010000e24d7824 */ /* 0x000fe200078e02e2 */
[----:B------:R-:W-:Y:S01]  /*5f30*/  SHF.R.U32.HI R13, RZ, 0x10, R16 ;  /* 0x00000010ff0d7819 */ /* 0x000fe20000011610 */
[----:B------:R1:W-:Y:S01]  /*5f40*/  MUFU.EX2 R118, R7 ;  /* 0x0000000700767308 */ /* 0x0003e20000000800 */
[----:B------:R-:W-:Y:S01]  /*5f50*/  SHF.R.U32.HI R10, RZ, 0x8, R8 ;  /* 0x00000008ff0a7819 */ /* 0x000fe20000011608 */
[----:B---3--:R-:W-:Y:S01]  /*5f60*/  IMAD.MOV.U32 R81, RZ, RZ, R211 ;  /* 0x000000ffff517224 */ /* 0x008fe200078e00d3 */
[----:B------:R-:W-:Y:S02]  /*5f70*/  SHF.R.U32.HI R12, RZ, 0x18, R16 ;  /* 0x00000018ff0c7819 */ /* 0x000fe40000011610 */
[----:B------:R-:W-:Y:S01]  /*5f80*/  LOP3.LUT R14, R16, 0xff, RZ, 0xc0, !PT ;  /* 0x000000ff100e7812 */ /* 0x000fe200078ec0ff */
[----:B--2---:R-:W-:-:S03]  /*5f90*/  FMUL.FTZ R2, R132, c[0x0][0x23c] ;  /* 0x00008f0084027a20 */ /* 0x004fc60000410000 */
[----:B------:R-:W-:Y:S02]  /*5fa0*/  PRMT R22, R14, 0x5410, R10 ;  /* 0x000054100e167816 */ /* 0x000fe4000000000a */
[----:B------:R-:W-:Y:S02]  /*5fb0*/  FSEL R2, R2, RZ, P1 ;  /* 0x000000ff02027208 */ /* 0x000fe40000800000 */
[----:B-1----:R-:W-:-:S03]  /*5fc0*/  LOP3.LUT R7, R17, UR7, R76, 0x96, !PT ;  /* 0x0000000711077c12 */ /* 0x002fc6000f8e964c */
[--C-:B------:R-:W-:Y:S02]  /*5fd0*/  FFMA.FTZ R9, R19, c[0x0][0x23c], -R2.reuse ;  /* 0x00008f0013097a23 */ /* 0x100fe40000010802 */
[----:B------:R-:W-:Y:S01]  /*5fe0*/  FFMA.FTZ R11, R65, c[0x0][0x23c], -R2 ;  /* 0x00008f00410b7a23 */ /* 0x000fe20000010802 */
[C---:B------:R-:W-:Y:S01]  /*5ff0*/  LOP3.LUT R8, R7.reuse, 0xffff, RZ, 0xc0, !PT ;  /* 0x0000ffff07087812 */ /* 0x040fe200078ec0ff */
[----:B------:R1:W2:Y:S01]  /*6000*/  MUFU.EX2 R122, R9 ;  /* 0x00000009007a7308 */ /* 0x0002a20000000800 */
[----:B------:R-:W-:Y:S01]  /*6010*/  IMAD.WIDE.U32 R18, R18, -0x2daee0ad, RZ ;  /* 0xd2511f5312127825 */ /* 0x000fe200078e00ff */
[----:B------:R-:W-:Y:S01]  /*6020*/  LOP3.LUT R15, R7, 0xff, RZ, 0xc0, !PT ;  /* 0x000000ff070f7812 */ /* 0x000fe200078ec0ff */
[----:B------:R-:W-:Y:S01]  /*6030*/  LDSM.16.MT88.4 R64, [R194+0x10800] ;  /* 0x01080000c240783b */ /* 0x000fe20000004200 */
[----:B------:R-:W-:Y:S02]  /*6040*/  SHF.R.U32.HI R20, RZ, 0x18, R7 ;  /* 0x00000018ff147819 */ /* 0x000fe40000011607 */
[----:B------:R-:W-:-:S02]  /*6050*/  SHF.R.U32.HI R10, RZ, 0x10, R18 ;  /* 0x00000010ff0a7819 */ /* 0x000fc40000011612 */
[----:B------:R3:W4:Y:S01]  /*6060*/  MUFU.EX2 R125, R11 ;  /* 0x0000000b007d7308 */ /* 0x0007220000000800 */
[----:B------:R-:W-:Y:S02]  /*6070*/  SHF.R.U32.HI R14, RZ, 0x18, R18 ;  /* 0x00000018ff0e7819 */ /* 0x000fe40000011612 */
[----:B-1----:R-:W-:Y:S01]  /*6080*/  LOP3.LUT R9, R13, 0xff, RZ, 0xc0, !PT ;  /* 0x000000ff0d097812 */ /* 0x002fe200078ec0ff */
[----:B--2---:R-:W-:Y:S01]  /*6090*/  IMAD.MOV.U32 R82, RZ, RZ, R122 ;  /* 0x000000ffff527224 */ /* 0x004fe200078e007a */
[----:B------:R-:W-:Y:S01]  /*60a0*/  SHF.R.U32.HI R13, RZ, 0x8, R8 ;  /* 0x00000008ff0d7819 */ /* 0x000fe20000011608 */
[----:B------:R-:W-:Y:S01]  /*60b0*/  FFMA.FTZ R8, R73, c[0x0][0x23c], -R2 ;  /* 0x00008f0049087a23 */ /* 0x000fe20000010802 */
[----:B------:R-:W-:Y:S01]  /*60c0*/  PRMT R23, R9, 0x5410, R12 ;  /* 0x0000541009177816 */ /* 0x000fe2000000000c */
[----:B------:R-:W-:Y:S01]  /*60d0*/  FFMA.FTZ R9, R72, c[0x0][0x23c], -R2 ;  /* 0x00008f0048097a23 */ /* 0x000fe20000010802 */
[----:B------:R-:W-:Y:S01]  /*60e0*/  PRMT R21, R15, 0x5410, R13 ;  /* 0x000054100f157816 */ /* 0x000fe2000000000d */
[----:B------:R1:W-:Y:S01]  /*60f0*/  MUFU.EX2 R191, R8 ;  /* 0x0000000800bf7308 */ /* 0x0003e20000000800 */
[----:B---3--:R-:W-:-:S02]  /*6100*/  SHF.R.U32.HI R11, RZ, 0x10, R7 ;  /* 0x00000010ff0b7819 */ /* 0x008fc40000011607 */
[----:B------:R-:W-:Y:S02]  /*6110*/  LOP3.LUT R7, R19, UR13, R80, 0x96, !PT ;  /* 0x0000000d13077c12 */ /* 0x000fe4000f8e9650 */
[C---:B------:R-:W-:Y:S02]  /*6120*/  LOP3.LUT R15, R18.reuse, 0xff, RZ, 0xc0, !PT ;  /* 0x000000ff120f7812 */ /* 0x040fe400078ec0ff */
[----:B------:R-:W-:Y:S01]  /*6130*/  LOP3.LUT R13, R11, 0xff, RZ, 0xc0, !PT ;  /* 0x000000ff0b0d7812 */ /* 0x000fe200078ec0ff */
[----:B------:R2:W3:Y:S01]  /*6140*/  MUFU.EX2 R115, R9 ;  /* 0x0000000900737308 */ /* 0x0004e20000000800 */
[----:B------:R-:W-:Y:S02]  /*6150*/  FFMA.FTZ R11, R37, c[0x0][0x23c], -R0 ;  /* 0x00008f00250b7a23 */ /* 0x000fe40000010800 */
[----:B------:R-:W-:Y:S02]  /*6160*/  PRMT R13, R13, 0x5410, R20 ;  /* 0x000054100d0d7816 */ /* 0x000fe40000000014 */
[----:B-1----:R-:W-:-:S03]  /*6170*/  LOP3.LUT R8, R18, 0xffff, RZ, 0xc0, !PT ;  /* 0x0000ffff12087812 */ /* 0x002fc600078ec0ff */
[----:B------:R1:W-:Y:S01]  /*6180*/  MUFU.EX2 R192, R11 ;  /* 0x0000000b00c07308 */ /* 0x0003e20000000800 */
[----:B------:R-:W-:Y:S02]  /*6190*/  SHF.R.U32.HI R12, RZ, 0x8, R8 ;  /* 0x00000008ff0c7819 */ /* 0x000fe40000011608 */
[C---:B------:R-:W-:Y:S02]  /*61a0*/  LOP3.LUT R8, R7.reuse, 0xffff, RZ, 0xc0, !PT ;  /* 0x0000ffff07087812 */ /* 0x040fe400078ec0ff */
[----:B--2---:R-:W-:Y:S02]  /*61b0*/  LOP3.LUT R9, R10, 0xff, RZ, 0xc0, !PT ;  /* 0x000000ff0a097812 */ /* 0x004fe400078ec0ff */
[----:B------:R-:W-:Y:S02]  /*61c0*/  LOP3.LUT R10, R7, 0xff, RZ, 0xc0, !PT ;  /* 0x000000ff070a7812 */ /* 0x000fe400078ec0ff */
[----:B------:R-:W-:Y:S02]  /*61d0*/  SHF.R.U32.HI R8, RZ, 0x8, R8 ;  /* 0x00000008ff087819 */ /* 0x000fe40000011608 */
[----:B------:R-:W-:-:S02]  /*61e0*/  PRMT R48, R15, 0x5410, R12 ;  /* 0x000054100f307816 */ /* 0x000fc4000000000c */
[----:B------:R-:W-:Y:S01]  /*61f0*/  PRMT R15, R9, 0x5410, R14 ;  /* 0x00005410090f7816 */ /* 0x000fe2000000000e */
[----:B------:R-:W-:Y:S01]  /*6200*/  FFMA.FTZ R9, R74, c[0x0][0x23c], -R2 ;  /* 0x00008f004a097a23 */ /* 0x000fe20000010802 */
[----:B------:R-:W-:Y:S01]  /*6210*/  PRMT R14, R10, 0x5410, R8 ;  /* 0x000054100a0e7816 */ /* 0x000fe20000000008 */
[----:B------:R-:W-:Y:S01]  /*6220*/  FFMA.FTZ R10, R38, c[0x0][0x23c], -R2 ;  /* 0x00008f00260a7a23 */ /* 0x000fe20000010802 */
[----:B----4-:R-:W-:Y:S01]  /*6230*/  F2FP.BF16.PACK_AB R8, R125, R122 ;  /* 0x0000007a7d08723e */ /* 0x010fe200000010ff */
[----:B------:R2:W-:Y:S01]  /*6240*/  MUFU.EX2 R126, R9 ;  /* 0x00000009007e7308 */ /* 0x0005e20000000800 */
[----:B---3--:R-:W-:Y:S01]  /*6250*/  F2FP.BF16.PACK_AB R6, R115, R191 ;  /* 0x000000bf7306723e */ /* 0x008fe200000010ff */
[----:B------:R-:W-:Y:S01]  /*6260*/  LDSM.16.MT88.4 R36, [R193+0x10800] ;  /* 0x01080000c124783b */ /* 0x000fe20000004200 */
[----:B------:R-:W-:Y:S01]  /*6270*/  PRMT R214, R8, 0x7610, R214 ;  /* 0x0000761008d67816 */ /* 0x000fe200000000d6 */
[----:B-1----:R-:W-:Y:S01]  /*6280*/  FFMA.FTZ R11, R40, c[0x0][0x23c], -R0 ;  /* 0x00008f00280b7a23 */ /* 0x002fe20000010800 */
[----:B------:R-:W-:Y:S01]  /*6290*/  PRMT R215, R8, 0x7632, R215 ;  /* 0x0000763208d77816 */ /* 0x000fe200000000d7 */
[----:B------:R-:W-:Y:S01]  /*62a0*/  FFMA.FTZ R8, R52, c[0x0][0x23c], -R2 ;  /* 0x00008f0034087a23 */ /* 0x000fe20000010802 */
[C---:B------:R-:W-:Y:S01]  /*62b0*/  PRMT R221, R6.reuse, 0x7610, R221 ;  /* 0x0000761006dd7816 */ /* 0x040fe200000000dd */
[----:B------:R-:W-:Y:S01]  /*62c0*/  MUFU.EX2 R33, R10 ;  /* 0x0000000a00217308 */ /* 0x000fe20000000800 */
[----:B------:R-:W-:Y:S01]  /*62d0*/  PRMT R220, R6, 0x7632, R220 ;  /* 0x0000763206dc7816 */ /* 0x000fe200000000dc */
[----:B------:R-:W-:Y:S01]  /*62e0*/  HSET2.LE.AND R6, R21, R77, PT ;  /* 0x0000004d15067233 */ /* 0x000fe20003803000 */
[----:B------:R-:W-:Y:S01]  /*62f0*/  PRMT R5, R214, 0x5410, R215 ;  /* 0x00005410d6057816 */ /* 0x000fe200000000d7 */
[----:B------:R-:W1:Y:S04]  /*6300*/  LDSM.16.MT88.4 R52, [R194+0x10000] ;  /* 0x01000000c234783b */ /* 0x000e680000004200 */
[----:B------:R3:W4:Y:S01]  /*6310*/  MUFU.EX2 R114, R8 ;  /* 0x0000000800727308 */ /* 0x0007220000000800 */
[----:B--2---:R-:W-:Y:S01]  /*6320*/  F2FP.BF16.PACK_AB R9, R211, R117 ;  /* 0x00000075d309723e */ /* 0x004fe200000010ff */
[----:B------:R-:W2:Y:S03]  /*6330*/  LDSM.16.MT88.4 R40, [R195+0x10000] ;  /* 0x01000000c328783b */ /* 0x000ea60000004200 */
[C---:B------:R-:W-:Y:S01]  /*6340*/  PRMT R224, R9.reuse, 0x7610, R224 ;  /* 0x0000761009e07816 */ /* 0x040fe200000000e0 */
[----:B------:R-:W-:Y:S01]  /*6350*/  LDSM.16.MT88.4 R72, [R195+0x12000] ;  /* 0x01200000c348783b */ /* 0x000fe20000004200 */
[----:B------:R-:W-:Y:S01]  /*6360*/  PRMT R222, R9, 0x7632, R222 ;  /* 0x0000763209de7816 */ /* 0x000fe200000000de */
[----:B------:R-:W-:Y:S01]  /*6370*/  MUFU.EX2 R32, R11 ;  /* 0x0000000b00207308 */ /* 0x000fe20000000800 */
[----:B------:R-:W-:Y:S01]  /*6380*/  PRMT R9, R225, 0x5410, R223 ;  /* 0x00005410e1097816 */ /* 0x000fe200000000df */
[----:B---3--:R-:W-:-:S06]  /*6390*/  FFMA.FTZ R8, R49, c[0x0][0x23c], -R2 ;  /* 0x00008f0031087a23 */ /* 0x008fcc0000010802 */
[----:B------:R3:W1:Y:S02]  /*63a0*/  MUFU.EX2 R112, R8 ;  /* 0x0000000800707308 */ /* 0x0006640000000800 */
[----:B---3--:R-:W-:Y:S01]  /*63b0*/  LOP3.LUT R8, R6, R5, RZ, 0xc0, !PT ;  /* 0x0000000506087212 */ /* 0x008fe200078ec0ff */
[--C-:B------:R-:W-:Y:S01]  /*63c0*/  HSET2.LE.AND R5, R13, R77.reuse, PT ;  /* 0x0000004d0d057233 */ /* 0x100fe20003803000 */
[----:B------:R-:W-:Y:S01]  /*63d0*/  SHF.R.U32.HI R13, RZ, 0x18, R7 ;  /* 0x00000018ff0d7819 */ /* 0x000fe20000011607 */
[----:B------:R-:W-:-:S03]  /*63e0*/  HSET2.LE.AND R6, R22, R77, PT ;  /* 0x0000004d16067233 */ /* 0x000fc60003803000 */
[----:B------:R-:W-:Y:S02]  /*63f0*/  LOP3.LUT R9, R5, R9, RZ, 0xc0, !PT ;  /* 0x0000000905097212 */ /* 0x000fe400078ec0ff */
[----:B------:R-:W-:-:S04]  /*6400*/  PRMT R5, R221, 0x5410, R220 ;  /* 0x00005410dd057816 */ /* 0x000fc800000000dc */
[----:B------:R-:W-:Y:S01]  /*6410*/  LOP3.LUT R10, R6, R5, RZ, 0xc0, !PT ;  /* 0x00000005060a7212 */ /* 0x000fe200078ec0ff */
[----:B------:R-:W-:Y:S01]  /*6420*/  HSET2.LE.AND R5, R23, R77, PT ;  /* 0x0000004d17057233 */ /* 0x000fe20003803000 */
[----:B------:R-:W-:Y:S02]  /*6430*/  SHF.R.U32.HI R6, RZ, 0x10, R7 ;  /* 0x00000010ff067819 */ /* 0x000fe40000011607 */
[----:B----4-:R-:W-:Y:S02]  /*6440*/  F2FP.BF16.PACK_AB R7, R114, R126 ;  /* 0x0000007e7207723e */ /* 0x010fe400000010ff */
[----:B------:R-:W-:Y:S02]  /*6450*/  LOP3.LUT R12, R6, 0xff, RZ, 0xc0, !PT ;  /* 0x000000ff060c7812 */ /* 0x000fe400078ec0ff */
[----:B------:R-:W-:Y:S02]  /*6460*/  PRMT R6, R224, 0x5410, R222 ;  /* 0x00005410e0067816 */ /* 0x000fe400000000de */
[----:B------:R-:W-:-:S02]  /*6470*/  PRMT R213, R7, 0x7610, R213 ;  /* 0x0000761007d57816 */ /* 0x000fc400000000d5 */
[----:B------:R-:W-:Y:S02]  /*6480*/  LOP3.LUT R11, R5, R6, RZ, 0xc0, !PT ;  /* 0x00000006050b7212 */ /* 0x000fe400078ec0ff */
[----:B-1----:R-:W-:Y:S02]  /*6490*/  F2FP.BF16.PACK_AB R5, R33, R112 ;  /* 0x000000702105723e */ /* 0x002fe400000010ff */
[----:B------:R-:W-:Y:S02]  /*64a0*/  PRMT R212, R7, 0x7632, R212 ;  /* 0x0000763207d47816 */ /* 0x000fe400000000d4 */
[----:B------:R-:W-:Y:S01]  /*64b0*/  F2FP.BF16.PACK_AB R6, R118, R116 ;  /* 0x000000747606723e */ /* 0x000fe200000010ff */
[----:B------:R-:W-:Y:S01]  /*64c0*/  HMMA.16816.F32.BF16 R28, R8, R24, RZ ;  /* 0x00000018081c723c */ /* 0x000fe200000418ff */
[C---:B------:R-:W-:Y:S02]  /*64d0*/  PRMT R206, R5.reuse, 0x7610, R206 ;  /* 0x0000761005ce7816 */ /* 0x040fe400000000ce */
[----:B------:R-:W-:Y:S01]  /*64e0*/  PRMT R179, R5, 0x7632, R179 ;  /* 0x0000763205b37816 */ /* 0x000fe200000000b3 */
[----:B------:R-:W-:Y:S01]  /*64f0*/  HSET2.LE.AND R5, R14, R77, PT ;  /* 0x0000004d0e057233 */ /* 0x000fe20003803000 */
[----:B------:R-:W-:-:S02]  /*6500*/  PRMT R13, R12, 0x5410, R13 ;  /* 0x000054100c0d7816 */ /* 0x000fc4000000000d */
[----:B------:R-:W-:Y:S01]  /*6510*/  PRMT R4, R213, 0x5410, R212 ;  /* 0x00005410d5047816 */ /* 0x000fe200000000d4 */
[C---:B------:R-:W-:Y:S01]  /*6520*/  HMMA.16816.F32.BF16 R24, R8.reuse, R26, RZ ;  /* 0x0000001a0818723c */ /* 0x040fe200000418ff */
[C---:B------:R-:W-:Y:S02]  /*6530*/  PRMT R207, R6.reuse, 0x7610, R207 ;  /* 0x0000761006cf7816 */ /* 0x040fe400000000cf */
[----:B------:R-:W-:Y:S02]  /*6540*/  PRMT R200, R6, 0x7632, R200 ;  /* 0x0000763206c87816 */ /* 0x000fe400000000c8 */
[----:B------:R-:W-:Y:S01]  /*6550*/  LOP3.LUT R12, R5, R4, RZ, 0xc0, !PT ;  /* 0x00000004050c7212 */ /* 0x000fe200078ec0ff */
[--C-:B------:R-:W-:Y:S01]  /*6560*/  HSET2.LE.AND R4, R13, R77.reuse, PT ;  /* 0x0000004d0d047233 */ /* 0x100fe20003803000 */
[----:B------:R-:W-:Y:S01]  /*6570*/  PRMT R7, R207, 0x5410, R200 ;  /* 0x00005410cf077816 */ /* 0x000fe200000000c8 */
[----:B------:R-:W-:Y:S01]  /*6580*/  HSET2.LE.AND R5, R48, R77, PT ;  /* 0x0000004d30057233 */ /* 0x000fe20003803000 */
[----:B------:R-:W-:Y:S01]  /*6590*/  F2FP.BF16.PACK_AB R6, R32, R192 ;  /* 0x000000c02006723e */ /* 0x000fe200000010ff */
[----:B------:R-:W-:Y:S01]  /*65a0*/  HMMA.16816.F32.BF16 R20, R8, R52, RZ ;  /* 0x000000340814723c */ /* 0x000fe200000418ff */
[----:B------:R-:W-:Y:S01]  /*65b0*/  LOP3.LUT R13, R4, R7, RZ, 0xc0, !PT ;  /* 0x00000007040d7212 */ /* 0x000fe200078ec0ff */
[----:B------:R-:W-:Y:S01]  /*65c0*/  LDSM.16.MT88.4 R48, [R195+0x10800] ;  /* 0x01080000c330783b */ /* 0x000fe20000004200 */
[----:B------:R-:W-:-:S02]  /*65d0*/  PRMT R4, R206, 0x5410, R179 ;  /* 0x00005410ce047816 */ /* 0x000fc400000000b3 */
[C---:B------:R-:W-:Y:S02]  /*65e0*/  PRMT R178, R6.reuse, 0x7610, R178 ;  /* 0x0000761006b27816 */ /* 0x040fe400000000b2 */
[----:B------:R-:W-:Y:S01]  /*65f0*/  PRMT R177, R6, 0x7632, R177 ;  /* 0x0000763206b17816 */ /* 0x000fe200000000b1 */
[----:B------:R-:W-:Y:S01]  /*6600*/  HSET2.LE.AND R6, R15, R77, PT ;  /* 0x0000004d0f067233 */ /* 0x000fe20003803000 */
[----:B------:R-:W-:Y:S02]  /*6610*/  LOP3.LUT R14, R5, R4, RZ, 0xc0, !PT ;  /* 0x00000004050e7212 */ /* 0x000fe400078ec0ff */
[----:B------:R-:W-:-:S04]  /*6620*/  PRMT R4, R178, 0x5410, R177 ;  /* 0x00005410b2047816 */ /* 0x000fc800000000b1 */
[----:B------:R-:W-:Y:S02]  /*6630*/  LOP3.LUT R15, R6, R4, RZ, 0xc0, !PT ;  /* 0x00000004060f7212 */ /* 0x000fe400078ec0ff */
[----:B------:R-:W-:Y:S08]  /*6640*/  HMMA.16816.F32.BF16 R4, R8, R46, RZ ;  /* 0x0000002e0804723c */ /* 0x000ff000000418ff */
[C---:B------:R-:W-:Y:S01]  /*6650*/  HMMA.16816.F32.BF16 R164, R12.reuse, R36, R28 ;  /* 0x000000240ca4723c */ /* 0x040fe2000004181c */
[----:B------:R-:W-:Y:S07]  /*6660*/  LDSM.16.MT88.4 R28, [R196+0x10800] ;  /* 0x01080000c41c783b */ /* 0x000fee0000004200 */
[----:B------:R-:W-:Y:S01]  /*6670*/  HMMA.16816.F32.BF16 R56, R12, R38, R24 ;  /* 0x000000260c38723c */ /* 0x000fe20000041818 */
[----:B------:R-:W1:Y:S07]  /*6680*/  LDSM.16.MT88.4 R36, [R193+0x12000] ;  /* 0x01200000c124783b */ /* 0x000e6e0000004200 */
[----:B------:R-:W-:Y:S01]  /*6690*/  HMMA.16816.F32.BF16 R24, R8, R54, RZ ;  /* 0x000000360818723c */ /* 0x000fe200000418ff */
[----:B------:R-:W3:Y:S07]  /*66a0*/  LDSM.16.MT88.4 R52, [R193+0x12800] ;  /* 0x01280000c134783b */ /* 0x000eee0000004200 */
[----:B------:R-:W-:Y:S08]  /*66b0*/  HMMA.16816.F32.BF16 R156, R12, R64, R20 ;  /* 0x000000400c9c723c */ /* 0x000ff00000041814 */
[----:B------:R-:W-:Y:S01]  /*66c0*/  HMMA.16816.F32.BF16 R20, R8, R44, RZ ;  /* 0x0000002c0814723c */ /* 0x000fe200000418ff */
[----:B------:R-:W-:-:S02]  /*66d0*/  IMAD.MOV.U32 R138, RZ, RZ, R58 ;  /* 0x000000ffff8a7224 */ /* 0x000fc400078e003a */
[----:B------:R-:W-:Y:S02]  /*66e0*/  IMAD.MOV.U32 R137, RZ, RZ, R56 ;  /* 0x000000ffff897224 */ /* 0x000fe400078e0038 */
[----:B------:R-:W-:Y:S02]  /*66f0*/  IMAD.MOV.U32 R136, RZ, RZ, R59 ;  /* 0x000000ffff887224 */ /* 0x000fe400078e003b */
[----:B------:R-:W-:Y:S01]  /*6700*/  IMAD.MOV.U32 R227, RZ, RZ, R57 ;  /* 0x000000ffffe37224 */ /* 0x000fe200078e0039 */
[----:B------:R-:W-:Y:S01]  /*6710*/  HMMA.16816.F32.BF16 R148, R12, R66, R24 ;  /* 0x000000420c94723c */ /* 0x000fe20000041818 */
[----:B------:R-:W4:Y:S04]  /*6720*/  LDSM.16.MT88.4 R56, [R196+0x12000] ;  /* 0x01200000c438783b */ /* 0x000f280000004200 */
[----:B------:R-:W-:Y:S03]  /*6730*/  LDSM.16.MT88.4 R64, [R193+0x14000] ;  /* 0x01400000c140783b */ /* 0x000fe60000004200 */
[C---:B--2---:R-:W-:Y:S08]  /*6740*/  HMMA.16816.F32.BF16 R44, R8.reuse, R40, RZ ;  /* 0x00000028082c723c */ /* 0x044ff000000418ff */
[----:B-1----:R-:W-:Y:S08]  /*6750*/  HMMA.16816.F32.BF16 R24, R8, R36, RZ ;  /* 0x000000240818723c */ /* 0x002ff000000418ff */
[C---:B------:R-:W-:Y:S08]  /*6760*/  HMMA.16816.F32.BF16 R140, R12.reuse, R28, R20 ;  /* 0x0000001c0c8c723c */ /* 0x040ff00000041814 */
[----:B------:R-:W-:Y:S08]  /*6770*/  HMMA.16816.F32.BF16 R4, R12, R30, R4 ;  /* 0x0000001e0c04723c */ /* 0x000ff00000041804 */
[----:B------:R-:W-:Y:S08]  /*6780*/  HMMA.16816.F32.BF16 R40, R8, R42, RZ ;  /* 0x0000002a0828723c */ /* 0x000ff000000418ff */
[----:B---3--:R-:W-:Y:S01]  /*6790*/  HMMA.16816.F32.BF16 R28, R12, R52, R24 ;  /* 0x000000340c1c723c */ /* 0x008fe20000041818 */
[----:B------:R-:W-:-:S02]  /*67a0*/  IMAD.MOV.U32 R131, RZ, RZ, R140 ;  /* 0x000000ffff837224 */ /* 0x000fc400078e008c */
[----:B------:R-:W-:Y:S02]  /*67b0*/  IMAD.MOV.U32 R130, RZ, RZ, R141 ;  /* 0x000000ffff827224 */ /* 0x000fe400078e008d */
[----:B------:R-:W-:Y:S02]  /*67c0*/  IMAD.MOV.U32 R129, RZ, RZ, R142 ;  /* 0x000000ffff817224 */ /* 0x000fe400078e008e */
[----:B------:R-:W-:Y:S01]  /*67d0*/  IMAD.MOV.U32 R128, RZ, RZ, R143 ;  /* 0x000000ffff807224 */ /* 0x000fe200078e008f */
[----:B------:R-:W-:Y:S01]  /*67e0*/  HMMA.16816.F32.BF16 R20, R8, R38, RZ ;  /* 0x000000260814723c */ /* 0x000fe200000418ff */
[----:B------:R-:W-:Y:S02]  /*67f0*/  IMAD.MOV.U32 R210, RZ, RZ, R5 ;  /* 0x000000ffffd27224 */ /* 0x000fe400078e0005 */
[----:B------:R-:W-:Y:S02]  /*6800*/  IMAD.MOV.U32 R209, RZ, RZ, R7 ;  /* 0x000000ffffd17224 */ /* 0x000fe400078e0007 */
[----:B------:R-:W-:-:S02]  /*6810*/  IMAD.MOV.U32 R208, RZ, RZ, R4 ;  /* 0x000000ffffd07224 */ /* 0x000fc400078e0004 */
[----:B------:R-:W-:Y:S01]  /*6820*/  IMAD.MOV.U32 R139, RZ, RZ, R6 ;  /* 0x000000ffff8b7224 */ /* 0x000fe200078e0006 */
[----:B------:R-:W-:Y:S01]  /*6830*/  HMMA.16816.F32.BF16 R140, R12, R48, R44 ;  /* 0x000000300c8c723c */ /* 0x000fe2000004182c */
[----:B------:R-:W1:Y:S07]  /*6840*/  LDSM.16.MT88.4 R44, [R196+0x12800] ;  /* 0x01280000c42c783b */ /* 0x000e6e0000004200 */
[----:B------:R-:W-:Y:S01]  /*6850*/  HMMA.16816.F32.BF16 R4, R8, R60, RZ ;  /* 0x0000003c0804723c */ /* 0x000fe200000418ff */
[----:B------:R-:W-:-:S02]  /*6860*/  IMAD.MOV.U32 R190, RZ, RZ, R31 ;  /* 0x000000ffffbe7224 */ /* 0x000fc400078e001f */
[----:B------:R-:W-:Y:S02]  /*6870*/  IMAD.MOV.U32 R189, RZ, RZ, R28 ;  /* 0x000000ffffbd7224 */ /* 0x000fe400078e001c */
[----:B------:R-:W-:Y:S02]  /*6880*/  IMAD.MOV.U32 R188, RZ, RZ, R29 ;  /* 0x000000ffffbc7224 */ /* 0x000fe400078e001d */
[----:B------:R-:W-:Y:S01]  /*6890*/  IMAD.MOV.U32 R127, RZ, RZ, R30 ;  /* 0x000000ffff7f7224 */ /* 0x000fe200078e001e */
[C---:B------:R-:W-:Y:S01]  /*68a0*/  HMMA.16816.F32.BF16 R244, R12.reuse, R50, R40 ;  /* 0x000000320cf4723c */ /* 0x040fe20000041828 */
[----:B------:R-:W2:Y:S04]  /*68b0*/  LDSM.16.MT88.4 R40, [R195+0x12800] ;  /* 0x01280000c328783b */ /* 0x000ea80000004200 */
[----:B------:R-:W-:Y:S03]  /*68c0*/  LDSM.16.MT88.4 R48, [R195+0x14000] ;  /* 0x01400000c330783b */ /* 0x000fe60000004200 */
[----:B------:R-:W-:Y:S01]  /*68d0*/  HMMA.16816.F32.BF16 R248, R12, R54, R20 ;  /* 0x000000360cf8723c */ /* 0x000fe20000041814 */
[----:B------:R-:W3:Y:S07]  /*68e0*/  LDSM.16.MT88.4 R52, [R194+0x14000] ;  /* 0x01400000c234783b */ /* 0x000eee0000004200 */
[C---:B----4-:R-:W-:Y:S08]  /*68f0*/  HMMA.16816.F32.BF16 R28, R8.reuse, R56, RZ ;  /* 0x00000038081c723c */ /* 0x050ff000000418ff */
[C---:B------:R-:W-:Y:S01]  /*6900*/  HMMA.16816.F32.BF16 R24, R8.reuse, R58, RZ ;  /* 0x0000003a0818723c */ /* 0x040fe200000418ff */
[----:B------:R-:W4:Y:S07]  /*6910*/  LDSM.16.MT88.4 R56, [R196+0x14000] ;  /* 0x01400000c438783b */ /* 0x000f2e0000004200 */
[----:B------:R-:W-:Y:S01]  /*6920*/  HMMA.16816.F32.BF16 R36, R8, R62, RZ ;  /* 0x0000003e0824723c */ /* 0x000fe200000418ff */
[----:B------:R-:W2:Y:S07]  /*6930*/  LDSM.16.MT88.4 R60, [R193+0x14800] ;  /* 0x01480000c13c783b */ /* 0x000eae0000004200 */
[----:B------:R-:W-:Y:S08]  /*6940*/  HMMA.16816.F32.BF16 R240, R12, R68, R4 ;  /* 0x000000440cf0723c */ /* 0x000ff00000041804 */
[C---:B------:R-:W-:Y:S08]  /*6950*/  HMMA.16816.F32.BF16 R4, R8.reuse, R74, RZ ;  /* 0x0000004a0804723c */ /* 0x040ff000000418ff */
[----:B------:R-:W-:Y:S07]  /*6960*/  HMMA.16816.F32.BF16 R20, R8, R72, RZ ;  /* 0x000000480814723c */ /* 0x000fee00000418ff */
[----:B------:R-:W-:Y:S01]  /*6970*/  IMAD.MOV.U32 R73, RZ, RZ, R119 ;  /* 0x000000ffff497224 */ /* 0x000fe200078e0077 */
[----:B-1----:R-:W-:Y:S01]  /*6980*/  HMMA.16816.F32.BF16 R236, R12, R44, R28 ;  /* 0x0000002c0cec723c */ /* 0x002fe2000004181c */
[----:B------:R-:W-:-:S07]  /*6990*/  IMAD.MOV.U32 R72, RZ, RZ, R118 ;  /* 0x000000ffff487224 */ /* 0x000fce00078e0076 */
[C---:B------:R-:W-:Y:S01]  /*69a0*/  HMMA.16816.F32.BF16 R232, R12.reuse, R46, R24 ;  /* 0x0000002e0ce8723c */ /* 0x040fe20000041818 */
[----:B------:R-:W1:Y:S07]  /*69b0*/  LDSM.16.MT88.4 R44, [R194+0x14800] ;  /* 0x01480000c22c783b */ /* 0x000e6e0000004200 */
[----:B------:R-:W-:Y:S08]  /*69c0*/  HMMA.16816.F32.BF16 R68, R12, R70, R36 ;  /* 0x000000460c44723c */ /* 0x000ff00000041824 */
[----:B------:R-:W-:Y:S07]  /*69d0*/  HMMA.16816.F32.BF16 R36, R8, R64, RZ ;  /* 0x000000400824723c */ /* 0x000fee00000418ff */
[----:B------:R-:W-:Y:S01]  /*69e0*/  IMAD.MOV.U32 R64, RZ, RZ, R126 ;  /* 0x000000ffff407224 */ /* 0x000fe200078e007e */
[----:B--2---:R-:W-:Y:S01]  /*69f0*/  HMMA.16816.F32.BF16 R184, R12, R42, R4 ;  /* 0x0000002a0cb8723c */ /* 0x004fe20000041804 */
[----:B------:R-:W-:-:S07]  /*6a00*/  IMAD.MOV.U32 R65, RZ, RZ, R124 ;  /* 0x000000ffff417224 */ /* 0x000fce00078e007c */
[----:B---3--:R-:W-:Y:S08]  /*6a10*/  HMMA.16816.F32.BF16 R4, R8, R52, RZ ;  /* 0x000000340804723c */ /* 0x008ff000000418ff */
[----:B------:R-:W-:Y:S01]  /*6a20*/  HMMA.16816.F32.BF16 R216, R12, R40, R20 ;  /* 0x000000280cd8723c */ /* 0x000fe20000041814 */
[----:B------:R-:W2:Y:S07]  /*6a30*/  LDSM.16.MT88.4 R40, [R196+0x14800] ;  /* 0x01480000c428783b */ /* 0x000eae0000004200 */
[C---:B----4-:R-:W-:Y:S08]  /*6a40*/  HMMA.16816.F32.BF16 R28, R8.reuse, R56, RZ ;  /* 0x00000038081c723c */ /* 0x050ff000000418ff */
[----:B------:R-:W-:Y:S01]  /*6a50*/  HMMA.16816.F32.BF16 R24, R8, R58, RZ ;  /* 0x0000003a0818723c */ /* 0x000fe200000418ff */
[----:B------:R-:W3:Y:S07]  /*6a60*/  LDSM.16.MT88.4 R56, [R195+0x14800] ;  /* 0x01480000c338783b */ /* 0x000eee0000004200 */
[----:B------:R-:W-:Y:S07]  /*6a70*/  HMMA.16816.F32.BF16 R228, R12, R60, R36 ;  /* 0x0000003c0ce4723c */ /* 0x000fee0000041824 */
[----:B------:R-:W-:Y:S01]  /*6a80*/  IMAD.MOV.U32 R60, RZ, RZ, R114 ;  /* 0x000000ffff3c7224 */ /* 0x000fe200078e0072 */
[----:B------:R-:W-:Y:S01]  /*6a90*/  HMMA.16816.F32.BF16 R36, R8, R54, RZ ;  /* 0x000000360824723c */ /* 0x000fe200000418ff */
[----:B------:R-:W4:Y:S01]  /*6aa0*/  LDSM.16.MT88.4 R52, [R193+0x16000] ;  /* 0x01600000c134783b */ /* 0x000f220000004200 */
[----:B------:R-:W-:-:S06]  /*6ab0*/  IMAD.MOV.U32 R61, RZ, RZ, R113 ;  /* 0x000000ffff3d7224 */ /* 0x000fcc00078e0071 */
[----:B------:R-:W-:Y:S07]  /*6ac0*/  HMMA.16816.F32.BF16 R20, R8, R66, RZ ;  /* 0x000000420814723c */ /* 0x000fee00000418ff */
[----:B------:R-:W-:Y:S01]  /*6ad0*/  IMAD.MOV.U32 R67, RZ, RZ, R116 ;  /* 0x000000ffff437224 */ /* 0x000fe200078e0074 */
[----:B-1----:R-:W-:Y:S01]  /*6ae0*/  HMMA.16816.F32.BF16 R152, R12, R44, R4 ;  /* 0x0000002c0c98723c */ /* 0x002fe20000041804 */
[----:B------:R-:W-:-:S07]  /*6af0*/  IMAD.MOV.U32 R66, RZ, RZ, R112 ;  /* 0x000000ffff427224 */ /* 0x000fce00078e0070 */
[----:B------:R-:W-:Y:S08]  /*6b00*/  HMMA.16816.F32.BF16 R4, R8, R48, RZ ;  /* 0x000000300804723c */ /* 0x000ff000000418ff */
[C---:B--2---:R-:W-:Y:S01]  /*6b10*/  HMMA.16816.F32.BF16 R160, R12.reuse, R40, R28 ;  /* 0x000000280ca0723c */ /* 0x044fe2000004181c */
[----:B------:R-:W1:Y:S06]  /*6b20*/  LDSM.16.MT88.4 R28, [R193+0x16800] ;  /* 0x01680000c11c783b */ /* 0x000e6c0000004200 */
[----:B------:R-:W-:Y:S01]  /*6b30*/  SHF.R.U32.HI R41, RZ, 0x10, R16 ;  /* 0x00000010ff297819 */ /* 0x000fe20000011610 */
[----:B------:R-:W-:Y:S07]  /*6b40*/  HMMA.16816.F32.BF16 R180, R12, R62, R20 ;  /* 0x0000003e0cb4723c */ /* 0x000fee0000041814 */
[----:B------:R-:W-:Y:S01]  /*6b50*/  IMAD.MOV.U32 R62, RZ, RZ, R117 ;  /* 0x000000ffff3e7224 */ /* 0x000fe200078e0075 */
[----:B------:R-:W-:Y:S01]  /*6b60*/  HMMA.16816.F32.BF16 R20, R8, R50, RZ ;  /* 0x000000320814723c */ /* 0x000fe200000418ff */
[----:B------:R-:W-:-:S06]  /*6b70*/  IMAD.MOV.U32 R63, RZ, RZ, R115 ;  /* 0x000000ffff3f7224 */ /* 0x000fcc00078e0073 */
[----:B------:R-:W-:Y:S01]  /*6b80*/  IMAD.MOV.U32 R51, RZ, RZ, R123 ;  /* 0x000000ffff337224 */ /* 0x000fe200078e007b */
[C---:B---3--:R-:W-:Y:S07]  /*6b90*/  HMMA.16816.F32.BF16 R116, R12.reuse, R56, R4 ;  /* 0x000000380c74723c */ /* 0x048fee0000041804 */
[----:B------:R-:W-:Y:S01]  /*6ba0*/  LOP3.LUT R4, R83, UR4, RZ, 0x3c, !PT ;  /* 0x0000000453047c12 */ /* 0x000fe2000f8e3cff */
[----:B------:R-:W-:Y:S01]  /*6bb0*/  HMMA.16816.F32.BF16 R144, R12, R42, R24 ;  /* 0x0000002a0c90723c */ /* 0x000fe20000041818 */
[----:B------:R-:W-:-:S02]  /*6bc0*/  IMAD.MOV.U32 R57, RZ, RZ, R72 ;  /* 0x000000ffff397224 */ /* 0x000fc400078e0048 */
[----:B------:R-:W-:Y:S02]  /*6bd0*/  IMAD.MOV.U32 R56, RZ, RZ, R73 ;  /* 0x000000ffff387224 */ /* 0x000fe400078e0049 */
[----:B------:R-:W-:Y:S02]  /*6be0*/  IMAD.WIDE.U32 R4, R4, -0x326172a9, RZ ;  /* 0xcd9e8d5704047825 */ /* 0x000fe400078e00ff */
[----:B------:R-:W-:Y:S01]  /*6bf0*/  LOP3.LUT R43, R16, 0xffff, RZ, 0xc0, !PT ;  /* 0x0000ffff102b7812 */ /* 0x000fe200078ec0ff */
[----:B----4-:R-:W-:Y:S01]  /*6c00*/  HMMA.16816.F32.BF16 R24, R8, R52, RZ ;  /* 0x000000340818723c */ /* 0x010fe200000418ff */
[----:B------:R-:W-:Y:S01]  /*6c10*/  IMAD.MOV.U32 R73, RZ, RZ, R138 ;  /* 0x000000ffff497224 */ /* 0x000fe200078e008a */
[----:B------:R-:W-:Y:S01]  /*6c20*/  LOP3.LUT R5, R5, UR36, R120, 0x96, !PT ;  /* 0x0000002405057c12 */ /* 0x000fe2000f8e9678 */
[----:B------:R-:W-:Y:S01]  /*6c30*/  IMAD.MOV.U32 R72, RZ, RZ, R136 ;  /* 0x000000ffff487224 */ /* 0x000fe200078e0088 */
[----:B------:R-:W-:-:S03]  /*6c40*/  LOP3.LUT R6, R35, UR35, R4, 0x96, !PT ;  /* 0x0000002323067c12 */ /* 0x000fc6000f8e9604 */
[----:B------:R-:W-:Y:S01]  /*6c50*/  IMAD.WIDE.U32 R4, R5, -0x2daee0ad, RZ ;  /* 0xd2511f5305047825 */ /* 0x000fe200078e00ff */
[----:B------:R-:W-:Y:S03]  /*6c60*/  HMMA.16816.F32.BF16 R120, R12, R58, R20 ;  /* 0x0000003a0c78723c */ /* 0x000fe60000041814 */
[----:B------:R-:W-:Y:S01]  /*6c70*/  IMAD.WIDE.U32 R6, R6, -0x2daee0ad, RZ ;  /* 0xd2511f5306067825 */ /* 0x000fe200078e00ff */
[----:B------:R-:W-:-:S03]  /*6c80*/  LOP3.LUT R5, R5, UR34, R78, 0x96, !PT ;  /* 0x0000002205057c12 */ /* 0x000fc6000f8e964e */
[----:B------:R-:W-:Y:S01]  /*6c90*/  IMAD.MOV.U32 R59, RZ, RZ, R191 ;  /* 0x000000ffff3b7224 */ /* 0x000fe200078e00bf */
[----:B------:R-:W-:Y:S01]  /*6ca0*/  LOP3.LUT R7, R7, UR30, R4, 0x96, !PT ;  /* 0x0000001e07077c12 */ /* 0x000fe2000f8e9604 */
[----:B------:R-:W-:Y:S01]  /*6cb0*/  IMAD.WIDE.U32 R4, R5, -0x326172a9, RZ ;  /* 0xcd9e8d5705047825 */ /* 0x000fe200078e00ff */
[----:B------:R-:W-:Y:S03]  /*6cc0*/  HMMA.16816.F32.BF16 R112, R12, R46, R36 ;  /* 0x0000002e0c70723c */ /* 0x000fe60000041824 */
[----:B------:R-:W-:Y:S01]  /*6cd0*/  IMAD.WIDE.U32 R20, R7, -0x326172a9, RZ ;  /* 0xcd9e8d5707147825 */ /* 0x000fe200078e00ff */
[C-C-:B------:R-:W-:Y:S02]  /*6ce0*/  LOP3.LUT R7, R5.reuse, UR33, R34.reuse, 0x96, !PT ;  /* 0x0000002105077c12 */ /* 0x140fe4000f8e9622 */
[----:B------:R-:W-:Y:S01]  /*6cf0*/  LOP3.LUT R23, R5, UR33, R34, 0x96, !PT ;  /* 0x0000002105177c12 */ /* 0x000fe2000f8e9622 */
[----:B------:R-:W-:Y:S01]  /*6d00*/  IMAD.MOV.U32 R58, RZ, RZ, R190 ;  /* 0x000000ffff3a7224 */ /* 0x000fe200078e00be */
[C-C-:B------:R-:W-:Y:S01]  /*6d10*/  LOP3.LUT R22, R21.reuse, UR29, R4.reuse, 0x96, !PT ;  /* 0x0000001d15167c12 */ /* 0x140fe2000f8e9604 */
[----:B------:R-:W-:Y:S01]  /*6d20*/  HMMA.16816.F32.BF16 R36, R8, R54, RZ ;  /* 0x000000360824723c */ /* 0x000fe200000418ff */
[----:B------:R-:W-:Y:S01]  /*6d30*/  LOP3.LUT R21, R21, UR29, R4, 0x96, !PT ;  /* 0x0000001d15157c12 */ /* 0x000fe2000f8e9604 */
[----:B------:R-:W-:Y:S01]  /*6d40*/  IMAD.WIDE.U32 R4, R7, -0x2daee0ad, RZ ;  /* 0xd2511f5307047825 */ /* 0x000fe200078e00ff */
[----:B------:R-:W-:-:S03]  /*6d50*/  LOP3.LUT R46, R18, 0xffff, RZ, 0xc0, !PT ;  /* 0x0000ffff122e7812 */ /* 0x000fc600078ec0ff */
[----:B------:R-:W-:Y:S01]  /*6d60*/  IMAD.WIDE.U32 R34, R21, -0x2daee0ad, RZ ;  /* 0xd2511f5315227825 */ /* 0x000fe200078e00ff */
[----:B------:R-:W-:-:S03]  /*6d70*/  LOP3.LUT R7, R5, UR21, R6, 0x96, !PT ;  /* 0x0000001505077c12 */ /* 0x000fc6000f8e9606 */
[----:B------:R-:W-:Y:S02]  /*6d80*/  IMAD.MOV.U32 R55, RZ, RZ, R127 ;  /* 0x000000ffff377224 */ /* 0x000fe400078e007f */
[----:B------:R-:W-:Y:S02]  /*6d90*/  IMAD.MOV.U32 R54, RZ, RZ, R125 ;  /* 0x000000ffff367224 */ /* 0x000fe400078e007d */
[----:B-1----:R-:W-:Y:S01]  /*6da0*/  HMMA.16816.F32.BF16 R124, R12, R28, R24 ;  /* 0x0000001c0c7c723c */ /* 0x002fe20000041818 */
[----:B------:R-:W-:Y:S01]  /*6db0*/  IMAD R6, R23, -0x2daee0ad, RZ ;  /* 0xd2511f5317067824 */ /* 0x000fe200078e02ff */
[----:B------:R-:W-:Y:S01]  /*6dc0*/  SHF.R.U32.HI R23, RZ, 0x18, R16 ;  /* 0x00000018ff177819 */ /* 0x000fe20000011610 */
[----:B------:R-:W-:Y:S02]  /*6dd0*/  IMAD.MOV.U32 R52, RZ, RZ, R189 ;  /* 0x000000ffff347224 */ /* 0x000fe400078e00bd */
[----:B------:R-:W-:Y:S01]  /*6de0*/  IMAD.MOV.U32 R53, RZ, RZ, R188 ;  /* 0x000000ffff357224 */ /* 0x000fe200078e00bc */
[----:B------:R-:W-:Y:S01]  /*6df0*/  ISETP.GE.U32.AND P3, PT, R226, R23, PT ;  /* 0x00000017e200720c */ /* 0x000fe20003f66070 */
[----:B------:R-:W-:Y:S01]  /*6e00*/  IMAD.WIDE.U32 R24, R22, -0x2daee0ad, RZ ;  /* 0xd2511f5316187825 */ /* 0x000fe200078e00ff */
[----:B------:R-:W-:-:S02]  /*6e10*/  LOP3.LUT R28, R17, UR7, R76, 0x96, !PT ;  /* 0x00000007111c7c12 */ /* 0x000fc4000f8e964c */
[----:B------:R-:W-:Y:S01]  /*6e20*/  LOP3.LUT R17, R35, UR19, R6, 0x96, !PT ;  /* 0x0000001323117c12 */ /* 0x000fe2000f8e9606 */
[----:B------:R-:W-:Y:S01]  /*6e30*/  IMAD.WIDE.U32 R6, R7, -0x326172a9, RZ ;  /* 0xcd9e8d5707067825 */ /* 0x000fe200078e00ff */
[----:B------:R-:W-:Y:S01]  /*6e40*/  LOP3.LUT R4, R25, UR19, R4, 0x96, !PT ;  /* 0x0000001319047c12 */ /* 0x000fe2000f8e9604 */
[----:B------:R-:W-:Y:S01]  /*6e50*/  HMMA.16816.F32.BF16 R188, R12, R30, R36 ;  /* 0x0000001e0cbc723c */ /* 0x000fe20000041824 */
[----:B------:R-:W-:Y:S02]  /*6e60*/  LOP3.LUT R25, R16, 0xff, RZ, 0xc0, !PT ;  /* 0x000000ff10197812 */ /* 0x000fe400078ec0ff */
[C-C-:B------:R-:W-:Y:S01]  /*6e70*/  LOP3.LUT R42, R7.reuse, UR5, R20.reuse, 0x96, !PT ;  /* 0x00000005072a7c12 */ /* 0x140fe2000f8e9614 */
[----:B------:R-:W-:Y:S01]  /*6e80*/  IMAD.WIDE.U32 R4, R4, -0x326172a9, RZ ;  /* 0xcd9e8d5704047825 */ /* 0x000fe200078e00ff */
[----:B------:R-:W-:Y:S01]  /*6e90*/  ISETP.GE.U32.AND P1, PT, R226, R25, PT ;  /* 0x00000019e200720c */ /* 0x000fe20003f26070 */
[----:B------:R-:W-:Y:S01]  /*6ea0*/  @!P3 HFMA2.BF16_V2 R111, -RZ.H0_H0, RZ.H0_H0, -R222.H0_H0 ;  /* 0x200000ffff6fb231 */ /* 0x000fe200003409de */
[----:B------:R-:W-:-:S02]  /*6eb0*/  LOP3.LUT R30, R7, UR5, R20, 0x96, !PT ;  /* 0x00000005071e7c12 */ /* 0x000fc4000f8e9614 */
[C---:B------:R-:W-:Y:S02]  /*6ec0*/  LOP3.LUT R22, R4.reuse, 0xff, RZ, 0xc0, !PT ;  /* 0x000000ff04167812 */ /* 0x040fe400078ec0ff */
[----:B------:R-:W-:Y:S02]  /*6ed0*/  LOP3.LUT R27, R4, 0xffff, RZ, 0xc0, !PT ;  /* 0x0000ffff041b7812 */ /* 0x000fe400078ec0ff */
[--C-:B------:R-:W-:Y:S02]  /*6ee0*/  SHF.R.U32.HI R26, RZ, 0x10, R4.reuse ;  /* 0x00000010ff1a7819 */ /* 0x100fe40000011604 */
[----:B------:R-:W-:Y:S02]  /*6ef0*/  SHF.R.U32.HI R21, RZ, 0x18, R4 ;  /* 0x00000018ff157819 */ /* 0x000fe40000011604 */
[----:B------:R-:W-:Y:S01]  /*6f00*/  LOP3.LUT R16, R5, UR7, R6, 0x96, !PT ;  /* 0x0000000705107c12 */ /* 0x000fe2000f8e9606 */
[----:B------:R-:W-:Y:S01]  /*6f10*/  IMAD.WIDE.U32 R4, R17, -0x326172a9, RZ ;  /* 0xcd9e8d5711047825 */ /* 0x000fe200078e00ff */
[----:B------:R-:W-:Y:S01]  /*6f20*/  LOP3.LUT R7, R19, UR13, R80, 0x96, !PT ;  /* 0x0000000d13077c12 */ /* 0x000fe2000f8e9650 */
[----:B------:R-:W-:Y:S01]  /*6f30*/  @!P1 HFMA2.BF16_V2 R104, -RZ.H0_H0, RZ.H0_H0, -R221.H0_H0 ;  /* 0x200000ffff689231 */ /* 0x000fe200003409dd */
[----:B------:R-:W-:Y:S01]  /*6f40*/  ISETP.GE.U32.AND P4, PT, R226, R22, PT ;  /* 0x00000016e200720c */ /* 0x000fe20003f86070 */
[----:B------:R-:W-:Y:S01]  /*6f50*/  FFMA.FTZ R17, R90, c[0x0][0x23c], -R0 ;  /* 0x00008f005a117a23 */ /* 0x000fe20000010800 */
[----:B------:R-:W-:-:S02]  /*6f60*/  LOP3.LUT R36, R4, 0xffff, RZ, 0xc0, !PT ;  /* 0x0000ffff04247812 */ /* 0x000fc400078ec0ff */
[----:B------:R-:W-:Y:S01]  /*6f70*/  LOP3.LUT R37, R4, 0xff, RZ, 0xc0, !PT ;  /* 0x000000ff04257812 */ /* 0x000fe200078ec0ff */
[----:B------:R-:W-:Y:S01]  /*6f80*/  MUFU.EX2 R78, R17 ;  /* 0x00000011004e7308 */ /* 0x000fe20000000800 */
[--C-:B------:R-:W-:Y:S02]  /*6f90*/  SHF.R.U32.HI R40, RZ, 0x10, R4.reuse ;  /* 0x00000010ff287819 */ /* 0x100fe40000011604 */
[----:B------:R-:W-:Y:S01]  /*6fa0*/  SHF.R.U32.HI R39, RZ, 0x18, R4 ;  /* 0x00000018ff277819 */ /* 0x000fe20000011604 */
[----:B------:R-:W-:Y:S01]  /*6fb0*/  FFMA.FTZ R4, R86, c[0x0][0x23c], -R2 ;  /* 0x00008f0056047a23 */ /* 0x000fe20000010802 */
[----:B------:R-:W-:Y:S02]  /*6fc0*/  LOP3.LUT R29, R5, UR7, R6, 0x96, !PT ;  /* 0x00000007051d7c12 */ /* 0x000fe4000f8e9606 */
[----:B------:R-:W-:Y:S01]  /*6fd0*/  LOP3.LUT R5, R16, 0xff, RZ, 0xc0, !PT ;  /* 0x000000ff10057812 */ /* 0x000fe200078ec0ff */
[----:B------:R1:W-:Y:S01]  /*6fe0*/  MUFU.EX2 R76, R4 ;  /* 0x00000004004c7308 */ /* 0x0003e20000000800 */
[----:B------:R-:W-:-:S02]  /*6ff0*/  ISETP.GE.U32.AND P5, PT, R226, R21, PT ;  /* 0x00000015e200720c */ /* 0x000fc40003fa6070 */
[----:B------:R-:W-:Y:S01]  /*7000*/  ISETP.GE.U32.AND P2, PT, R226, R5, PT ;  /* 0x00000005e200720c */ /* 0x000fe20003f46070 */
[----:B------:R-:W-:Y:S01]  /*7010*/  LDSM.16.MT88.4 R20, [R194+0x16800] ;  /* 0x01680000c214783b */ /* 0x000fe20000004200 */
[----:B------:R-:W-:Y:S02]  /*7020*/  LOP3.LUT R35, R18, 0xff, RZ, 0xc0, !PT ;  /* 0x000000ff12237812 */ /* 0x000fe400078ec0ff */
[--C-:B------:R-:W-:Y:S02]  /*7030*/  SHF.R.U32.HI R38, RZ, 0x10, R18.reuse ;  /* 0x00000010ff267819 */ /* 0x100fe40000011612 */
[----:B------:R-:W-:Y:S02]  /*7040*/  SHF.R.U32.HI R31, RZ, 0x18, R18 ;  /* 0x00000018ff1f7819 */ /* 0x000fe40000011612 */
[----:B------:R-:W-:Y:S02]  /*7050*/  @!P1 PRMT R221, R104, 0x5410, RZ ;  /* 0x0000541068dd9816 */ /* 0x000fe400000000ff */
[----:B------:R-:W-:Y:S01]  /*7060*/  @!P3 PRMT R222, R111, 0x5410, RZ ;  /* 0x000054106fdeb816 */ /* 0x000fe200000000ff */
[----:B-1----:R-:W-:-:S04]  /*7070*/  FFMA.FTZ R4, R85, c[0x0][0x23c], -R2 ;  /* 0x00008f0055047a23 */ /* 0x002fc80000010802 */
[----:B------:R1:W2:Y:S02]  /*7080*/  MUFU.EX2 R6, R4 ;  /* 0x0000000400067308 */ /* 0x0002a40000000800 */
[----:B-1----:R-:W-:Y:S02]  /*7090*/  LOP3.LUT R4, R16, 0xffff, RZ, 0xc0, !PT ;  /* 0x0000ffff10047812 */ /* 0x002fe400078ec0ff */
[----:B--2---:R-:W-:Y:S02]  /*70a0*/  F2FP.BF16.PACK_AB R5, R6, R76 ;  /* 0x0000004c0605723e */ /* 0x004fe400000010ff */
[----:B------:R-:W-:Y:S02]  /*70b0*/  SHF.R.U32.HI R4, RZ, 0x8, R4 ;  /* 0x00000008ff047819 */ /* 0x000fe40000011604 */
[----:B------:R-:W-:Y:S02]  /*70c0*/  PRMT R176, R5, 0x7610, R176 ;  /* 0x0000761005b07816 */ /* 0x000fe400000000b0 */
[----:B------:R-:W-:-:S02]  /*70d0*/  LOP3.LUT R4, R4, 0xffff, RZ, 0xc0, !PT ;  /* 0x0000ffff04047812 */ /* 0x000fc400078ec0ff */
[----:B------:R-:W-:Y:S01]  /*70e0*/  PRMT R175, R5, 0x7632, R175 ;  /* 0x0000763205af7816 */ /* 0x000fe200000000af */
[----:B------:R-:W-:Y:S01]  /*70f0*/  FFMA.FTZ R5, R89, c[0x0][0x23c], -R2 ;  /* 0x00008f0059057a23 */ /* 0x000fe20000010802 */
[----:B------:R-:W-:Y:S01]  /*7100*/  ISETP.GE.U32.AND P6, PT, R226, R4, PT ;  /* 0x00000004e200720c */ /* 0x000fe20003fc6070 */
[----:B------:R-:W-:Y:S01]  /*7110*/  FFMA.FTZ R4, R88, c[0x0][0x23c], -R0 ;  /* 0x00008f0058047a23 */ /* 0x000fe20000010800 */
[----:B------:R-:W-:Y:S01]  /*7120*/  PRMT R50, R176, 0x5410, R175 ;  /* 0x00005410b0327816 */ /* 0x000fe200000000af */
[----:B------:R1:W-:Y:S08]  /*7130*/  MUFU.EX2 R79, R5 ;  /* 0x00000005004f7308 */ /* 0x0003f00000000800 */
[----:B------:R2:W-:Y:S02]  /*7140*/  MUFU.EX2 R83, R4 ;  /* 0x0000000400537308 */ /* 0x0005e40000000800 */
[----:B------:R-:W-:-:S05]  /*7150*/  @!P6 HFMA2.BF16_V2 R85, -RZ.H0_H0, RZ.H0_H0, -R175.H0_H0 ;  /* 0x200000ffff55e231 */ /* 0x000fca00003409af */
[----:B------:R-:W-:Y:S01]  /*7160*/  @!P6 PRMT R175, R85, 0x5410, RZ ;  /* 0x0000541055afe816 */ /* 0x000fe200000000ff */
[----:B-1----:R-:W-:Y:S02]  /*7170*/  FFMA.FTZ R5, R87, c[0x0][0x23c], -R2 ;  /* 0x00008f0057057a23 */ /* 0x002fe40000010802 */
[----:B------:R-:W-:Y:S02]  /*7180*/  IMAD.MOV.U32 R85, RZ, RZ, R6 ;  /* 0x000000ffff557224 */ /* 0x000fe400078e0006 */
[----:B--2---:R-:W-:Y:S01]  /*7190*/  FFMA.FTZ R4, R84, c[0x0][0x23c], -R0 ;  /* 0x00008f0054047a23 */ /* 0x004fe20000010800 */
[----:B------:R-:W-:-:S03]  /*71a0*/  @!P2 HFMA2.BF16_V2 R84, -RZ.H0_H0, RZ.H0_H0, -R176.H0_H0 ;  /* 0x200000ffff54a231 */ /* 0x000fc600003409b0 */
[----:B------:R1:W2:Y:S02]  /*71b0*/  MUFU.EX2 R80, R4 ;  /* 0x0000000400507308 */ /* 0x0002a40000000800 */
[----:B------:R-:W-:Y:S02]  /*71c0*/  @!P2 PRMT R176, R84, 0x5410, RZ ;  /* 0x0000541054b0a816 */ /* 0x000fe400000000ff */
[----:B-1----:R-:W-:-:S04]  /*71d0*/  SHF.R.U32.HI R4, RZ, 0x18, R16 ;  /* 0x00000018ff047819 */ /* 0x002fc80000011610 */
[----:B------:R-:W-:Y:S02]  /*71e0*/  ISETP.GE.U32.AND P2, PT, R226, R4, PT ;  /* 0x00000004e200720c */ /* 0x000fe40003f46070 */
[----:B------:R-:W-:-:S04]  /*71f0*/  SHF.R.U32.HI R4, RZ, 0x10, R16 ;  /* 0x00000010ff047819 */ /* 0x000fc80000011610 */
[----:B------:R-:W-:-:S04]  /*7200*/  LOP3.LUT R4, R4, 0xff, RZ, 0xc0, !PT ;  /* 0x000000ff04047812 */ /* 0x000fc800078ec0ff */
[----:B------:R-:W-:Y:S02]  /*7210*/  ISETP.GE.U32.AND P6, PT, R226, R4, PT ;  /* 0x00000004e200720c */ /* 0x000fe40003fc6070 */
[----:B--2---:R-:W-:-:S04]  /*7220*/  F2FP.BF16.PACK_AB R4, R80, R83 ;  /* 0x000000535004723e */ /* 0x004fc800000010ff */
[C---:B------:R-:W-:Y:S02]  /*7230*/  PRMT R174, R4.reuse, 0x7632, R174 ;  /* 0x0000763204ae7816 */ /* 0x040fe400000000ae */
[----:B------:R-:W-:Y:S02]  /*7240*/  PRMT R173, R4, 0x7610, R173 ;  /* 0x0000761004ad7816 */ /* 0x000fe400000000ad */
[----:B------:R-:W-:Y:S01]  /*7250*/  LOP3.LUT R4, R26, 0xff, RZ, 0xc0, !PT ;  /* 0x000000ff1a047812 */ /* 0x000fe200078ec0ff */
[----:B------:R-:W-:Y:S01]  /*7260*/  @!P2 HFMA2.BF16_V2 R86, -RZ.H0_H0, RZ.H0_H0, -R174.H0_H0 ;  /* 0x200000ffff56a231 */ /* 0x000fe200003409ae */
[----:B------:R-:W-:Y:S01]  /*7270*/  PRMT R49, R173, 0x5410, R174 ;  /* 0x00005410ad317816 */ /* 0x000fe200000000ae */
[----:B------:R-:W-:-:S03]  /*7280*/  @!P6 HFMA2.BF16_V2 R87, -RZ.H0_H0, RZ.H0_H0, -R173.H0_H0 ;  /* 0x200000ffff57e231 */ /* 0x000fc600003409ad */
[----:B------:R-:W-:Y:S02]  /*7290*/  @!P2 PRMT R174, R86, 0x5410, RZ ;  /* 0x0000541056aea816 */ /* 0x000fe400000000ff */
[----:B------:R-:W1:Y:S01]  /*72a0*/  MUFU.EX2 R86, R5 ;  /* 0x0000000500567308 */ /* 0x000e620000000800 */
[----:B------:R-:W-:Y:S02]  /*72b0*/  ISETP.GE.U32.AND P2, PT, R226, R4, PT ;  /* 0x00000004e200720c */ /* 0x000fe40003f46070 */
[----:B------:R-:W-:Y:S02]  /*72c0*/  SHF.R.U32.HI R4, RZ, 0x8, R27 ;  /* 0x00000008ff047819 */ /* 0x000fe4000001161b */
[----:B------:R-:W-:Y:S02]  /*72d0*/  @!P6 PRMT R173, R87, 0x5410, RZ ;  /* 0x0000541057ade816 */ /* 0x000fe400000000ff */
[----:B------:R-:W-:-:S04]  /*72e0*/  LOP3.LUT R4, R4, 0xffff, RZ, 0xc0, !PT ;  /* 0x0000ffff04047812 */ /* 0x000fc800078ec0ff */
[----:B------:R-:W-:Y:S02]  /*72f0*/  ISETP.GE.U32.AND P6, PT, R226, R4, PT ;  /* 0x00000004e200720c */ /* 0x000fe40003fc6070 */
[----:B-1----:R-:W-:Y:S01]  /*7300*/  F2FP.BF16.PACK_AB R16, R86, R79 ;  /* 0x0000004f5610723e */ /* 0x002fe200000010ff */
[----:B------:R-:W-:-:S03]  /*7310*/  IMAD.WIDE.U32 R4, R30, -0x2daee0ad, RZ ;  /* 0xd2511f531e047825 */ /* 0x000fc600078e00ff */
[C---:B------:R-:W-:Y:S02]  /*7320*/  PRMT R172, R16.reuse, 0x7610, R172 ;  /* 0x0000761010ac7816 */ /* 0x040fe400000000ac */
[----:B------:R-:W-:Y:S01]  /*7330*/  PRMT R171, R16, 0x7632, R171 ;  /* 0x0000763210ab7816 */ /* 0x000fe200000000ab */
[----:B------:R-:W-:Y:S01]  /*7340*/  FFMA.FTZ R16, R91, c[0x0][0x23c], -R0 ;  /* 0x00008f005b107a23 */ /* 0x000fe20000010800 */
[----:B------:R-:W-:Y:S01]  /*7350*/  LOP3.LUT R6, R5, UR13, R24, 0x96, !PT ;  /* 0x0000000d05067c12 */ /* 0x000fe2000f8e9618 */
[----:B------:R-:W-:Y:S01]  /*7360*/  @!P4 HFMA2.BF16_V2 R89, -RZ.H0_H0, RZ.H0_H0, -R172.H0_H0 ;  /* 0x200000ffff59c231 */ /* 0x000fe200003409ac */
[----:B------:R-:W-:Y:S01]  /*7370*/  PRMT R48, R172, 0x5410, R171 ;  /* 0x00005410ac307816 */ /* 0x000fe200000000ab */
[----:B------:R1:W2:Y:S01]  /*7380*/  MUFU.EX2 R87, R16 ;  /* 0x0000001000577308 */ /* 0x0002a20000000800 */
[----:B------:R-:W-:Y:S01]  /*7390*/  @!P6 HFMA2.BF16_V2 R88, -RZ.H0_H0, RZ.H0_H0, -R171.H0_H0 ;  /* 0x200000ffff58e231 */ /* 0x000fe200003409ab */
[----:B------:R-:W3:Y:S01]  /*73a0*/  LDSM.16.MT88.4 R24, [R194+0x16000] ;  /* 0x01600000c218783b */ /* 0x000ee20000004200 */
[----:B------:R-:W-:-:S03]  /*73b0*/  @!P4 PRMT R172, R89, 0x5410, RZ ;  /* 0x0000541059acc816 */ /* 0x000fc600000000ff */
[----:B------:R-:W-:Y:S02]  /*73c0*/  @!P6 PRMT R171, R88, 0x5410, RZ ;  /* 0x0000541058abe816 */ /* 0x000fe400000000ff */
[----:B-1----:R-:W-:Y:S02]  /*73d0*/  SHF.R.U32.HI R16, RZ, 0x10, R6 ;  /* 0x00000010ff107819 */ /* 0x002fe40000011606 */
[----:B--2---:R-:W-:Y:S02]  /*73e0*/  F2FP.BF16.PACK_AB R17, R87, R78 ;  /* 0x0000004e5711723e */ /* 0x004fe400000010ff */
[----:B------:R-:W-:Y:S02]  /*73f0*/  LOP3.LUT R16, R16, 0xff, RZ, 0xc0, !PT ;  /* 0x000000ff10107812 */ /* 0x000fe400078ec0ff */
[----:B------:R-:W-:Y:S02]  /*7400*/  PRMT R170, R17, 0x7632, R170 ;  /* 0x0000763211aa7816 */ /* 0x000fe400000000aa */
[----:B------:R-:W-:-:S02]  /*7410*/  ISETP.GE.U32.AND P4, PT, R226, R16, PT ;  /* 0x00000010e200720c */ /* 0x000fc40003f86070 */
[----:B------:R-:W-:Y:S01]  /*7420*/  LOP3.LUT R16, R6, 0xff, RZ, 0xc0, !PT ;  /* 0x000000ff06107812 */ /* 0x000fe200078ec0ff */
[----:B------:R-:W-:Y:S01]  /*7430*/  @!P5 HFMA2.BF16_V2 R90, -RZ.H0_H0, RZ.H0_H0, -R170.H0_H0 ;  /* 0x200000ffff5ad231 */ /* 0x000fe200003409aa */
[----:B------:R-:W-:Y:S02]  /*7440*/  PRMT R169, R17, 0x7610, R169 ;  /* 0x0000761011a97816 */ /* 0x000fe400000000a9 */
[----:B------:R-:W-:Y:S01]  /*7450*/  ISETP.GE.U32.AND P6, PT, R226, R16, PT ;  /* 0x00000010e200720c */ /* 0x000fe20003fc6070 */
[----:B------:R-:W-:Y:S01]  /*7460*/  FFMA.FTZ R16, R93, c[0x0][0x23c], -R2 ;  /* 0x00008f005d107a23 */ /* 0x000fe20000010802 */
[----:B------:R-:W-:Y:S01]  /*7470*/  PRMT R47, R169, 0x5410, R170 ;  /* 0x00005410a92f7816 */ /* 0x000fe200000000aa */
[----:B------:R-:W-:Y:S01]  /*7480*/  @!P2 HFMA2.BF16_V2 R91, -RZ.H0_H0, RZ.H0_H0, -R169.H0_H0 ;  /* 0x200000ffff5ba231 */ /* 0x000fe200003409a9 */
[----:B------:R-:W-:Y:S01]  /*7490*/  @!P5 PRMT R170, R90, 0x5410, RZ ;  /* 0x000054105aaad816 */ /* 0x000fe200000000ff */
[----:B------:R1:W-:Y:S03]  /*74a0*/  MUFU.EX2 R89, R16 ;  /* 0x0000001000597308 */ /* 0x0003e60000000800 */
[----:B------:R-:W-:Y:S01]  /*74b0*/  @!P2 PRMT R169, R91, 0x5410, RZ ;  /* 0x000054105ba9a816 */ /* 0x000fe200000000ff */
[----:B------:R-:W-:Y:S01]  /*74c0*/  IMAD.MOV.U32 R91, RZ, RZ, R210 ;  /* 0x000000ffff5b7224 */ /* 0x000fe200078e00d2 */
[----:B-1----:R-:W-:-:S02]  /*74d0*/  SHF.R.U32.HI R16, RZ, 0x18, R6 ;  /* 0x00000018ff107819 */ /* 0x002fc40000011606 */
[----:B------:R-:W-:Y:S02]  /*74e0*/  LOP3.LUT R6, R6, 0xffff, RZ, 0xc0, !PT ;  /* 0x0000ffff06067812 */ /* 0x000fe400078ec0ff */
[----:B------:R-:W-:Y:S01]  /*74f0*/  ISETP.GE.U32.AND P5, PT, R226, R16, PT ;  /* 0x00000010e200720c */ /* 0x000fe20003fa6070 */
[----:B------:R-:W-:Y:S01]  /*7500*/  FFMA.FTZ R16, R94, c[0x0][0x23c], -R2 ;  /* 0x00008f005e107a23 */ /* 0x000fe20000010802 */
[----:B------:R-:W-:-:S03]  /*7510*/  SHF.R.U32.HI R6, RZ, 0x8, R6 ;  /* 0x00000008ff067819 */ /* 0x000fc60000011606 */
[----:B------:R1:W2:Y:S01]  /*7520*/  MUFU.EX2 R90, R16 ;  /* 0x00000010005a7308 */ /* 0x0002a20000000800 */
[----:B------:R-:W-:-:S04]  /*7530*/  LOP3.LUT R6, R6, 0xffff, RZ, 0xc0, !PT ;  /* 0x0000ffff06067812 */ /* 0x000fc800078ec0ff */
[----:B------:R-:W-:Y:S01]  /*7540*/  ISETP.GE.U32.AND P2, PT, R226, R6, PT ;  /* 0x00000006e200720c */ /* 0x000fe20003f46070 */
[----:B-1----:R-:W-:Y:S01]  /*7550*/  FFMA.FTZ R16, R95, c[0x0][0x23c], -R0 ;  /* 0x00008f005f107a23 */ /* 0x002fe20000010800 */
[----:B--2---:R-:W-:-:S03]  /*7560*/  F2FP.BF16.PACK_AB R6, R90, R89 ;  /* 0x000000595a06723e */ /* 0x004fc600000010ff */
[----:B------:R1:W-:Y:S01]  /*7570*/  MUFU.EX2 R88, R16 ;  /* 0x0000001000587308 */ /* 0x0003e20000000800 */
[C---:B------:R-:W-:Y:S02]  /*7580*/  PRMT R168, R6.reuse, 0x7610, R168 ;  /* 0x0000761006a87816 */ /* 0x040fe400000000a8 */
[----:B------:R-:W-:Y:S02]  /*7590*/  PRMT R135, R6, 0x7632, R135 ;  /* 0x0000763206877816 */ /* 0x000fe40000000087 */
[----:B------:R-:W-:Y:S02]  /*75a0*/  LOP3.LUT R6, R7, 0xff, RZ, 0xc0, !PT ;  /* 0x000000ff07067812 */ /* 0x000fe400078ec0ff */
[----:B------:R-:W-:Y:S01]  /*75b0*/  PRMT R45, R168, 0x5410, R135 ;  /* 0x00005410a82d7816 */ /* 0x000fe20000000087 */
[----:B------:R-:W-:-:S05]  /*75c0*/  @!P2 HFMA2.BF16_V2 R93, -RZ.H0_H0, RZ.H0_H0, -R135.H0_H0 ;  /* 0x200000ffff5da231 */ /* 0x000fca0000340987 */
[----:B------:R-:W-:Y:S01]  /*75d0*/  @!P2 PRMT R135, R93, 0x5410, RZ ;  /* 0x000054105d87a816 */ /* 0x000fe200000000ff */
[----:B------:R-:W-:Y:S02]  /*75e0*/  IMAD.MOV.U32 R93, RZ, RZ, R139 ;  /* 0x000000ffff5d7224 */ /* 0x000fe400078e008b */
[----:B-1----:R-:W-:Y:S01]  /*75f0*/  FFMA.FTZ R16, R92, c[0x0][0x23c], -R0 ;  /* 0x00008f005c107a23 */ /* 0x002fe20000010800 */
[----:B------:R-:W-:-:S03]  /*7600*/  @!P6 HFMA2.BF16_V2 R92, -RZ.H0_H0, RZ.H0_H0, -R168.H0_H0 ;  /* 0x200000ffff5ce231 */ /* 0x000fc600003409a8 */
[----:B------:R-:W1:Y:S02]  /*7610*/  MUFU.EX2 R84, R16 ;  /* 0x0000001000547308 */ /* 0x000e640000000800 */
[----:B------:R-:W-:Y:S01]  /*7620*/  @!P6 PRMT R168, R92, 0x5410, RZ ;  /* 0x000054105ca8e816 */ /* 0x000fe200000000ff */
[----:B------:R-:W-:Y:S01]  /*7630*/  IMAD.MOV.U32 R92, RZ, RZ, R209 ;  /* 0x000000ffff5c7224 */ /* 0x000fe200078e00d1 */
[----:B------:R-:W-:Y:S02]  /*7640*/  ISETP.GE.U32.AND P6, PT, R226, R6, PT ;  /* 0x00000006e200720c */ /* 0x000fe40003fc6070 */
[----:B------:R-:W-:-:S04]  /*7650*/  SHF.R.U32.HI R6, RZ, 0x18, R7 ;  /* 0x00000018ff067819 */ /* 0x000fc80000011607 */
[----:B------:R-:W-:Y:S02]  /*7660*/  ISETP.GE.U32.AND P2, PT, R226, R6, PT ;  /* 0x00000006e200720c */ /* 0x000fe40003f46070 */
[----:B------:R-:W-:Y:S02]  /*7670*/  SHF.R.U32.HI R6, RZ, 0x10, R7 ;  /* 0x00000010ff067819 */ /* 0x000fe40000011607 */
[----:B------:R-:W-:Y:S02]  /*7680*/  LOP3.LUT R7, R7, 0xffff, RZ, 0xc0, !PT ;  /* 0x0000ffff07077812 */ /* 0x000fe400078ec0ff */
[----:B-1----:R-:W-:Y:S01]  /*7690*/  F2FP.BF16.PACK_AB R16, R84, R88 ;  /* 0x000000585410723e */ /* 0x002fe200000010ff */
[----:B------:R-:W-:Y:S01]  /*76a0*/  @!P6 HFMA2.BF16_V2 R96, -RZ.H0_H0, RZ.H0_H0, -R213.H0_H0 ;  /* 0x200000ffff60e231 */ /* 0x000fe200003409d5 */
[----:B------:R-:W-:Y:S02]  /*76b0*/  LOP3.LUT R6, R6, 0xff, RZ, 0xc0, !PT ;  /* 0x000000ff06067812 */ /* 0x000fe400078ec0ff */
[----:B------:R-:W-:-:S02]  /*76c0*/  PRMT R134, R16, 0x7632, R134 ;  /* 0x0000763210867816 */ /* 0x000fc40000000086 */
[----:B------:R-:W-:Y:S01]  /*76d0*/  PRMT R133, R16, 0x7610, R133 ;  /* 0x0000761010857816 */ /* 0x000fe20000000085 */
[----:B------:R-:W-:Y:S01]  /*76e0*/  @!P2 HFMA2.BF16_V2 R97, -RZ.H0_H0, RZ.H0_H0, -R200.H0_H0 ;  /* 0x200000ffff61a231 */ /* 0x000fe200003409c8 */
[----:B---3--:R-:W-:Y:S01]  /*76f0*/  HMMA.16816.F32.BF16 R16, R8, R24, RZ ;  /* 0x000000180810723c */ /* 0x008fe200000418ff */
[----:B------:R-:W-:Y:S01]  /*7700*/  @!P5 HFMA2.BF16_V2 R94, -RZ.H0_H0, RZ.H0_H0, -R134.H0_H0 ;  /* 0x200000ffff5ed231 */ /* 0x000fe20000340986 */
[----:B------:R-:W-:Y:S01]  /*7710*/  PRMT R44, R133, 0x5410, R134 ;  /* 0x00005410852c7816 */ /* 0x000fe20000000086 */
[----:B------:R-:W-:Y:S01]  /*7720*/  @!P4 HFMA2.BF16_V2 R95, -RZ.H0_H0, RZ.H0_H0, -R133.H0_H0 ;  /* 0x200000ffff5fc231 */ /* 0x000fe20000340985 */
[----:B------:R-:W-:Y:S02]  /*7730*/  @!P6 PRMT R213, R96, 0x5410, RZ ;  /* 0x0000541060d5e816 */ /* 0x000fe400000000ff */
[----:B------:R-:W-:Y:S01]  /*7740*/  @!P5 PRMT R134, R94, 0x5410, RZ ;  /* 0x000054105e86d816 */ /* 0x000fe200000000ff */
[----:B------:R-:W-:Y:S01]  /*7750*/  IMAD.MOV.U32 R94, RZ, RZ, R208 ;  /* 0x000000ffff5e7224 */ /* 0x000fe200078e00d0 */
[----:B------:R-:W-:-:S02]  /*7760*/  ISETP.GE.U32.AND P5, PT, R226, R6, PT ;  /* 0x00000006e200720c */ /* 0x000fc40003fa6070 */
[----:B------:R-:W-:Y:S02]  /*7770*/  SHF.R.U32.HI R6, RZ, 0x8, R7 ;  /* 0x00000008ff067819 */ /* 0x000fe40000011607 */
[----:B------:R-:W-:Y:S01]  /*7780*/  @!P4 PRMT R133, R95, 0x5410, RZ ;  /* 0x000054105f85c816 */ /* 0x000fe200000000ff */
[----:B------:R-:W-:Y:S01]  /*7790*/  IMAD.MOV.U32 R95, RZ, RZ, R137 ;  /* 0x000000ffff5f7224 */ /* 0x000fe200078e0089 */
[----:B------:R-:W-:Y:S02]  /*77a0*/  LOP3.LUT R6, R6, 0xffff, RZ, 0xc0, !PT ;  /* 0x0000ffff06067812 */ /* 0x000fe400078ec0ff */
[----:B------:R-:W-:Y:S02]  /*77b0*/  @!P2 PRMT R200, R97, 0x5410, RZ ;  /* 0x0000541061c8a816 */ /* 0x000fe400000000ff */
[----:B------:R-:W-:Y:S02]  /*77c0*/  ISETP.GE.U32.AND P4, PT, R226, R6, PT ;  /* 0x00000006e200720c */ /* 0x000fe40003f86070 */
[----:B------:R-:W-:Y:S01]  /*77d0*/  SHF.R.U32.HI R6, RZ, 0x10, R28 ;  /* 0x00000010ff067819 */ /* 0x000fe2000001161c */
[----:B------:R-:W-:Y:S01]  /*77e0*/  @!P5 HFMA2.BF16_V2 R98, -RZ.H0_H0, RZ.H0_H0, -R207.H0_H0 ;  /* 0x200000ffff62d231 */ /* 0x000fe200003409cf */
[----:B------:R-:W-:-:S02]  /*77f0*/  LOP3.LUT R7, R4, 0xff, RZ, 0xc0, !PT ;  /* 0x000000ff04077812 */ /* 0x000fc400078ec0ff */
[----:B------:R-:W-:Y:S01]  /*7800*/  LOP3.LUT R6, R6, 0xff, RZ, 0xc0, !PT ;  /* 0x000000ff06067812 */ /* 0x000fe200078ec0ff */
[----:B------:R-:W-:Y:S01]  /*7810*/  HMMA.16816.F32.BF16 R208, R12, R20, R16 ;  /* 0x000000140cd0723c */ /* 0x000fe20000041810 */
[----:B------:R-:W-:Y:S02]  /*7820*/  @!P5 PRMT R207, R98, 0x5410, RZ ;  /* 0x0000541062cfd816 */ /* 0x000fe400000000ff */
[----:B------:R-:W-:Y:S02]  /*7830*/  ISETP.GE.U32.AND P6, PT, R226, R6, PT ;  /* 0x00000006e200720c */ /* 0x000fe40003fc6070 */
[----:B------:R-:W-:Y:S01]  /*7840*/  LOP3.LUT R6, R28, 0xffff, RZ, 0xc0, !PT ;  /* 0x0000ffff1c067812 */ /* 0x000fe200078ec0ff */
[----:B------:R-:W-:Y:S02]  /*7850*/  @!P4 HFMA2.BF16_V2 R99, -RZ.H0_H0, RZ.H0_H0, -R212.H0_H0 ;  /* 0x200000ffff63c231 */ /* 0x000fe400003409d4 */
[----:B------:R-:W-:Y:S01]  /*7860*/  HMMA.16816.F32.BF16 R16, R8, R26, RZ ;  /* 0x0000001a0810723c */ /* 0x000fe200000418ff */
[----:B------:R-:W-:Y:S01]  /*7870*/  SHF.R.U32.HI R6, RZ, 0x8, R6 ;  /* 0x00000008ff067819 */ /* 0x000fe20000011606 */
[----:B------:R-:W1:Y:S01]  /*7880*/  LDSM.16.MT88.4 R24, [R196+0x16000] ;  /* 0x01600000c418783b */ /* 0x000e620000004200 */
[----:B------:R-:W-:-:S02]  /*7890*/  @!P4 PRMT R212, R99, 0x5410, RZ ;  /* 0x0000541063d4c816 */ /* 0x000fc400000000ff */
[----:B------:R-:W-:-:S03]  /*78a0*/  LOP3.LUT R6, R6, 0xffff, RZ, 0xc0, !PT ;  /* 0x0000ffff06067812 */ /* 0x000fc600078ec0ff */
[----:B------:R-:W-:Y:S01]  /*78b0*/  @!P6 HFMA2.BF16_V2 R100, -RZ.H0_H0, RZ.H0_H0, -R225.H0_H0 ;  /* 0x200000ffff64e231 */ /* 0x000fe200003409e1 */
[----:B------:R-:W-:Y:S02]  /*78c0*/  ISETP.GE.U32.AND P4, PT, R226, R6, PT ;  /* 0x00000006e200720c */ /* 0x000fe40003f86070 */
[----:B------:R-:W-:Y:S02]  /*78d0*/  LOP3.LUT R6, R28, 0xff, RZ, 0xc0, !PT ;  /* 0x000000ff1c067812 */ /* 0x000fe400078ec0ff */
[----:B------:R-:W-:Y:S02]  /*78e0*/  @!P6 PRMT R225, R100, 0x5410, RZ ;  /* 0x0000541064e1e816 */ /* 0x000fe400000000ff */
[----:B------:R-:W-:Y:S01]  /*78f0*/  ISETP.GE.U32.AND P2, PT, R226, R6, PT ;  /* 0x00000006e200720c */ /* 0x000fe20003f46070 */
[----:B------:R-:W2:Y:S01]  /*7900*/  LDC.U8 R100, c[0x0][0x2d8] ;  /* 0x0000b600ff647b82 */ /* 0x000ea20000000000 */
[----:B------:R-:W-:-:S04]  /*7910*/  SHF.R.U32.HI R6, RZ, 0x18, R28 ;  /* 0x00000018ff067819 */ /* 0x000fc8000001161c */
[C---:B------:R-:W-:Y:S01]  /*7920*/  ISETP.GE.U32.AND P5, PT, R226.reuse, R6, PT ;  /* 0x00000006e200720c */ /* 0x040fe20003fa6070 */
[----:B------:R-:W-:Y:S01]  /*7930*/  @!P4 HFMA2.BF16_V2 R101, -RZ.H0_H0, RZ.H0_H0, -R215.H0_H0 ;  /* 0x200000ffff65c231 */ /* 0x000fe200003409d7 */
[----:B------:R-:W-:Y:S01]  /*7940*/  LOP3.LUT R6, R41, 0xff, RZ, 0xc0, !PT ;  /* 0x000000ff29067812 */ /* 0x000fe200078ec0ff */
[----:B------:R-:W-:Y:S01]  /*7950*/  HMMA.16816.F32.BF16 R136, R12, R22, R16 ;  /* 0x000000160c88723c */ /* 0x000fe20000041810 */
[----:B------:R-:W3:Y:S01]  /*7960*/  LDSM.16.MT88.4 R20, [R196+0x16800] ;  /* 0x01680000c414783b */ /* 0x000ee20000004200 */
[----:B------:R-:W-:Y:S01]  /*7970*/  IMAD.MOV.U32 R41, RZ, RZ, R72 ;  /* 0x000000ffff297224 */ /* 0x000fe200078e0048 */
[----:B------:R-:W-:Y:S01]  /*7980*/  @!P4 PRMT R215, R101, 0x5410, RZ ;  /* 0x0000541065d7c816 */ /* 0x000fe200000000ff */
[----:B------:R-:W-:Y:S01]  /*7990*/  @!P2 HFMA2.BF16_V2 R102, -RZ.H0_H0, RZ.H0_H0, -R214.H0_H0 ;  /* 0x200000ffff66a231 */ /* 0x000fe200003409d6 */
[----:B------:R-:W-:Y:S01]  /*79a0*/  IMAD.MOV.U32 R101, RZ, RZ, R227 ;  /* 0x000000ffff657224 */ /* 0x000fe200078e00e3 */
[----:B------:R-:W-:Y:S02]  /*79b0*/  ISETP.GE.U32.AND P4, PT, R226, R35, PT ;  /* 0x00000023e200720c */ /* 0x000fe40003f86070 */
[----:B------:R-:W-:-:S02]  /*79c0*/  SHF.R.U32.HI R227, RZ, 0x10, R4 ;  /* 0x00000010ffe37819 */ /* 0x000fc40000011604 */
[----:B------:R-:W-:Y:S01]  /*79d0*/  @!P2 PRMT R214, R102, 0x5410, RZ ;  /* 0x0000541066d6a816 */ /* 0x000fe200000000ff */
[----:B------:R-:W-:Y:S01]  /*79e0*/  @!P5 HFMA2.BF16_V2 R103, -RZ.H0_H0, RZ.H0_H0, -R223.H0_H0 ;  /* 0x200000ffff67d231 */ /* 0x000fe200003409df */
[----:B------:R-:W-:Y:S01]  /*79f0*/  ISETP.GE.U32.AND P2, PT, R226, R6, PT ;  /* 0x00000006e200720c */ /* 0x000fe20003f46070 */
[----:B------:R-:W-:Y:S01]  /*7a00*/  IMAD.MOV.U32 R102, RZ, RZ, R73 ;  /* 0x000000ffff667224 */ /* 0x000fe200078e0049 */
[----:B------:R-:W-:Y:S02]  /*7a10*/  LOP3.LUT R226, R4, 0xffff, RZ, 0xc0, !PT ;  /* 0x0000ffff04e27812 */ /* 0x000fe400078ec0ff */
[----:B------:R-:W-:Y:S02]  /*7a20*/  SHF.R.U32.HI R18, RZ, 0x18, R4 ;  /* 0x00000018ff127819 */ /* 0x000fe40000011604 */
[----:B------:R-:W-:Y:S02]  /*7a30*/  SHF.R.U32.HI R4, RZ, 0x8, R43 ;  /* 0x00000008ff047819 */ /* 0x000fe4000001162b */
[----:B------:R-:W-:-:S02]  /*7a40*/  LOP3.LUT R5, R40, 0xff, RZ, 0xc0, !PT ;  /* 0x000000ff28057812 */ /* 0x000fc400078ec0ff */
[----:B------:R-:W-:Y:S02]  /*7a50*/  LOP3.LUT R4, R4, 0xffff, RZ, 0xc0, !PT ;  /* 0x0000ffff04047812 */ /* 0x000fe400078ec0ff */
[----:B------:R-:W-:Y:S01]  /*7a60*/  @!P5 PRMT R223, R103, 0x5410, RZ ;  /* 0x0000541067dfd816 */ /* 0x000fe200000000ff */
[----:B------:R-:W-:Y:S01]  /*7a70*/  @!P2 HFMA2.BF16_V2 R106, -RZ.H0_H0, RZ.H0_H0, -R224.H0_H0 ;  /* 0x200000ffff6aa231 */ /* 0x000fe200003409e0 */
[----:B--2---:R-:W-:Y:S01]  /*7a80*/  ISETP.GE.U32.AND P5, PT, R100, R4, PT ;  /* 0x000000046400720c */ /* 0x004fe20003fa6070 */
[----:B------:R-:W-:Y:S01]  /*7a90*/  IMAD.MOV.U32 R103, RZ, RZ, R92 ;  /* 0x000000ffff677224 */ /* 0x000fe200078e005c */
[----:B------:R-:W-:Y:S01]  /*7aa0*/  SHF.R.U32.HI R6, RZ, 0x8, R36 ;  /* 0x00000008ff067819 */ /* 0x000fe20000011624 */
[----:B------:R-:W-:Y:S01]  /*7ab0*/  IMAD.MOV.U32 R92, RZ, RZ, R81 ;  /* 0x000000ffff5c7224 */ /* 0x000fe200078e0051 */
[----:B------:R-:W-:Y:S01]  /*7ac0*/  PRMT R36, R5, 0x5410, R39 ;  /* 0x0000541005247816 */ /* 0x000fe20000000027 */
[----:B------:R-:W-:Y:S01]  /*7ad0*/  IMAD.WIDE.U32 R4, R42, -0x2daee0ad, RZ ;  /* 0xd2511f532a047825 */ /* 0x000fe200078e00ff */
[----:B------:R-:W-:-:S02]  /*7ae0*/  PRMT R37, R37, 0x5410, R6 ;  /* 0x0000541025257816 */ /* 0x000fc40000000006 */
[----:B------:R-:W-:Y:S01]  /*7af0*/  ISETP.GE.U32.AND P6, PT, R100, R31, PT ;  /* 0x0000001f6400720c */ /* 0x000fe20003fc6070 */
[----:B------:R-:W-:Y:S01]  /*7b00*/  IMAD.MOV.U32 R81, RZ, RZ, R59 ;  /* 0x000000ffff517224 */ /* 0x000fe200078e003b */
[----:B------:R-:W-:Y:S01]  /*7b10*/  LOP3.LUT R6, R5, UR13, R34, 0x96, !PT ;  /* 0x0000000d05067c12 */ /* 0x000fe2000f8e9622 */
[----:B------:R-:W-:Y:S01]  /*7b20*/  IMAD.MOV.U32 R59, RZ, RZ, R57 ;  /* 0x000000ffff3b7224 */ /* 0x000fe200078e0039 */
[C---:B------:R-:W-:Y:S01]  /*7b30*/  LOP3.LUT R28, R4.reuse, 0xffff, RZ, 0xc0, !PT ;  /* 0x0000ffff041c7812 */ /* 0x040fe200078ec0ff */
[----:B------:R-:W-:Y:S01]  /*7b40*/  @!P5 HFMA2.BF16_V2 R105, -RZ.H0_H0, RZ.H0_H0, -R220.H0_H0 ;  /* 0x200000ffff69d231 */ /* 0x000fe200003409dc */
[----:B------:R-:W-:Y:S01]  /*7b50*/  LOP3.LUT R34, R4, 0xff, RZ, 0xc0, !PT ;  /* 0x000000ff04227812 */ /* 0x000fe200078ec0ff */
[----:B------:R-:W-:Y:S01]  /*7b60*/  IMAD.MOV.U32 R57, RZ, RZ, R60 ;  /* 0x000000ffff397224 */ /* 0x000fe200078e003c */
[----:B------:R-:W-:Y:S01]  /*7b70*/  SHF.R.U32.HI R31, RZ, 0x10, R4 ;  /* 0x00000010ff1f7819 */ /* 0x000fe20000011604 */
[----:B------:R-:W-:Y:S01]  /*7b80*/  IMAD.MOV.U32 R60, RZ, RZ, R192 ;  /* 0x000000ffff3c7224 */ /* 0x000fe200078e00c0 */
[----:B------:R-:W-:Y:S01]  /*7b90*/  SHF.R.U32.HI R30, RZ, 0x18, R4 ;  /* 0x00000018ff1e7819 */ /* 0x000fe20000011604 */
[----:B------:R2:W5:Y:S01]  /*7ba0*/  LDL.LU R192, [R1+0x118] ;  /* 0x0001180001c07983 */ /* 0x0005620000300800 */
[----:B------:R-:W-:-:S02]  /*7bb0*/  LOP3.LUT R4, R38, 0xff, RZ, 0xc0, !PT ;  /* 0x000000ff26047812 */ /* 0x000fc400078ec0ff */
[----:B------:R-:W-:Y:S02]  /*7bc0*/  SHF.R.U32.HI R5, RZ, 0x10, R29 ;  /* 0x00000010ff057819 */ /* 0x000fe4000001161d */
[C---:B------:R-:W-:Y:S02]  /*7bd0*/  ISETP.GE.U32.AND P1, PT, R100.reuse, R4, PT ;  /* 0x000000046400720c */ /* 0x040fe40003f26070 */
[----:B------:R-:W-:Y:S02]  /*7be0*/  LOP3.LUT R4, R29, 0xffff, RZ, 0xc0, !PT ;  /* 0x0000ffff1d047812 */ /* 0x000fe400078ec0ff */
[----:B------:R-:W-:Y:S01]  /*7bf0*/  @!P5 PRMT R220, R105, 0x5410, RZ ;  /* 0x0000541069dcd816 */ /* 0x000fe200000000ff */
[----:B------:R-:W-:Y:S01]  /*7c00*/  IMAD.MOV.U32 R105, RZ, RZ, R101 ;  /* 0x000000ffff697224 */ /* 0x000fe200078e0065 */
[----:B------:R-:W-:Y:S01]  /*7c10*/  ISETP.GE.U32.AND P5, PT, R100, R7, PT ;  /* 0x000000076400720c */ /* 0x000fe20003fa6070 */
[----:B------:R-:W-:Y:S01]  /*7c20*/  IMAD.MOV.U32 R101, RZ, RZ, R129 ;  /* 0x000000ffff657224 */ /* 0x000fe200078e0081 */
[----:B------:R-:W-:-:S02]  /*7c30*/  SHF.R.U32.HI R7, RZ, 0x8, R4 ;  /* 0x00000008ff077819 */ /* 0x000fc40000011604 */
[----:B------:R-:W-:Y:S01]  /*7c40*/  LOP3.LUT R17, R29, 0xff, RZ, 0xc0, !PT ;  /* 0x000000ff1d117812 */ /* 0x000fe200078ec0ff */
[----:B------:R-:W-:Y:S01]  /*7c50*/  IMAD.MOV.U32 R42, RZ, RZ, R101 ;  /* 0x000000ffff2a7224 */ /* 0x000fe200078e0065 */
[----:B------:R-:W-:Y:S02]  /*7c60*/  SHF.R.U32.HI R16, RZ, 0x18, R29 ;  /* 0x00000018ff107819 */ /* 0x000fe4000001161d */
[----:B------:R-:W-:Y:S02]  /*7c70*/  LOP3.LUT R4, R5, 0xff, RZ, 0xc0, !PT ;  /* 0x000000ff05047812 */ /* 0x000fe400078ec0ff */
[----:B------:R-:W-:Y:S01]  /*7c80*/  @!P2 PRMT R224, R106, 0x5410, RZ ;  /* 0x000054106ae0a816 */ /* 0x000fe200000000ff */
[----:B------:R-:W-:Y:S01]  /*7c90*/  IMAD.MOV.U32 R106, RZ, RZ, R102 ;  /* 0x000000ffff6a7224 */ /* 0x000fe200078e0066 */
[----:B------:R-:W-:Y:S01]  /*7ca0*/  ISETP.GE.U32.AND P2, PT, R100, R18, PT ;  /* 0x000000126400720c */ /* 0x000fe20003f46070 */
[----:B------:R-:W-:Y:S01]  /*7cb0*/  IMAD.MOV.U32 R102, RZ, RZ, R128 ;  /* 0x000000ffff667224 */ /* 0x000fe200078e0080 */
[----:B------:R-:W-:-:S02]  /*7cc0*/  PRMT R35, R17, 0x5410, R7 ;  /* 0x0000541011237816 */ /* 0x000fc40000000007 */
[----:B------:R-:W-:Y:S01]  /*7cd0*/  PRMT R29, R4, 0x5410, R16 ;  /* 0x00005410041d7816 */ /* 0x000fe20000000010 */
[----:B------:R-:W-:Y:S01]  /*7ce0*/  IMAD.MOV.U32 R43, RZ, RZ, R102 ;  /* 0x000000ffff2b7224 */ /* 0x000fe200078e0066 */
[----:B-1----:R-:W-:Y:S01]  /*7cf0*/  HMMA.16816.F32.BF16 R16, R8, R24, RZ ;  /* 0x000000180810723c */ /* 0x002fe200000418ff */
[----:B------:R-:W-:Y:S01]  /*7d00*/  SHF.R.U32.HI R4, RZ, 0x8, R46 ;  /* 0x00000008ff047819 */ /* 0x000fe2000001162e */
[----:B------:R-:W-:Y:S01]  /*7d10*/  IMAD.MOV.U32 R102, RZ, RZ, R93 ;  /* 0x000000ffff667224 */ /* 0x000fe200078e005d */
[----:B------:R-:W-:Y:S01]  /*7d20*/  LOP3.LUT R5, R31, 0xff, RZ, 0xc0, !PT ;  /* 0x000000ff1f057812 */ /* 0x000fe200078ec0ff */
[----:B------:R-:W-:Y:S01]  /*7d30*/  IMAD.MOV.U32 R93, RZ, RZ, R80 ;  /* 0x000000ffff5d7224 */ /* 0x000fe200078e0050 */
[----:B------:R-:W-:Y:S01]  /*7d40*/  LOP3.LUT R4, R4, 0xffff, RZ, 0xc0, !PT ;  /* 0x0000ffff04047812 */ /* 0x000fe200078ec0ff */
[----:B------:R-:W-:Y:S01]  /*7d50*/  IMAD.MOV.U32 R80, RZ, RZ, R54 ;  /* 0x000000ffff507224 */ /* 0x000fe200078e0036 */
[----:B------:R-:W-:Y:S01]  /*7d60*/  SHF.R.U32.HI R7, RZ, 0x8, R28 ;  /* 0x00000008ff077819 */ /* 0x000fe2000001161c */
[----:B------:R-:W-:Y:S01]  /*7d70*/  IMAD.MOV.U32 R54, RZ, RZ, R55 ;  /* 0x000000ffff367224 */ /* 0x000fe200078e0037 */
[----:B------:R-:W-:Y:S01]  /*7d80*/  ISETP.GE.U32.AND P3, PT, R100, R4, PT ;  /* 0x000000046400720c */ /* 0x000fe20003f66070 */
[----:B------:R-:W-:-:S02]  /*7d90*/  FFMA.FTZ R4, R108, c[0x0][0x23c], -R0 ;  /* 0x00008f006c047a23 */ /* 0x000fc40000010800 */
[----:B------:R-:W-:Y:S02]  /*7da0*/  IMAD.MOV.U32 R100, RZ, RZ, R95 ;  /* 0x000000ffff647224 */ /* 0x000fe400078e005f */
[----:B------:R-:W-:Y:S02]  /*7db0*/  IMAD.MOV.U32 R95, RZ, RZ, R94 ;  /* 0x000000ffff5f7224 */ /* 0x000fe400078e005e */
[----:B------:R-:W-:Y:S02]  /*7dc0*/  IMAD.MOV.U32 R94, RZ, RZ, R91 ;  /* 0x000000ffff5e7224 */ /* 0x000fe400078e005b */
[----:B------:R-:W-:Y:S01]  /*7dd0*/  MUFU.EX2 R91, R4 ;  /* 0x00000004005b7308 */ /* 0x000fe20000000800 */
[----:B------:R-:W-:Y:S02]  /*7de0*/  IMAD.MOV.U32 R104, RZ, RZ, R100 ;  /* 0x000000ffff687224 */ /* 0x000fe400078e0064 */
[----:B------:R-:W-:Y:S02]  /*7df0*/  IMAD.MOV.U32 R100, RZ, RZ, R131 ;  /* 0x000000ffff647224 */ /* 0x000fe400078e0083 */
[----:B------:R-:W-:Y:S01]  /*7e00*/  IMAD.MOV.U32 R101, RZ, RZ, R94 ;  /* 0x000000ffff657224 */ /* 0x000fe200078e005e */
[----:B---3--:R-:W-:Y:S01]  /*7e10*/  HMMA.16816.F32.BF16 R96, R12, R20, R16 ;  /* 0x000000140c60723c */ /* 0x008fe20000041810 */
[----:B------:R-:W-:-:S02]  /*7e20*/  IMAD.MOV.U32 R40, RZ, RZ, R100 ;  /* 0x000000ffff287224 */ /* 0x000fc400078e0064 */
[----:B------:R-:W-:Y:S02]  /*7e30*/  IMAD.MOV.U32 R100, RZ, RZ, R95 ;  /* 0x000000ffff647224 */ /* 0x000fe400078e005f */
[----:B------:R-:W-:Y:S02]  /*7e40*/  IMAD.MOV.U32 R94, RZ, RZ, R85 ;  /* 0x000000ffff5e7224 */ /* 0x000fe400078e0055 */
[----:B------:R-:W-:Y:S01]  /*7e50*/  PRMT R20, R5, 0x5410, R30 ;  /* 0x0000541005147816 */ /* 0x000fe2000000001e */
[----:B------:R-:W-:Y:S01]  /*7e60*/  HMMA.16816.F32.BF16 R16, R8, R26, RZ ;  /* 0x0000001a0810723c */ /* 0x000fe200000418ff */
[--C-:B------:R-:W-:Y:S01]  /*7e70*/  FFMA.FTZ R5, R110, c[0x0][0x23c], -R2.reuse ;  /* 0x00008f006e057a23 */ /* 0x100fe20000010802 */
[----:B------:R-:W-:Y:S01]  /*7e80*/  PRMT R21, R34, 0x5410, R7 ;  /* 0x0000541022157816 */ /* 0x000fe20000000007 */
[----:B------:R-:W-:Y:S02]  /*7e90*/  FFMA.FTZ R7, R109, c[0x0][0x23c], -R2 ;  /* 0x00008f006d077a23 */ /* 0x000fe40000010802 */
[----:B------:R-:W-:-:S02]  /*7ea0*/  IMAD.MOV.U32 R85, RZ, RZ, R76 ;  /* 0x000000ffff557224 */ /* 0x000fc400078e004c */
[----:B------:R1:W-:Y:S01]  /*7eb0*/  MUFU.EX2 R34, R7 ;  /* 0x0000000700227308 */ /* 0x0003e20000000800 */
[----:B------:R-:W-:Y:S02]  /*7ec0*/  IMAD.MOV.U32 R55, RZ, RZ, R58 ;  /* 0x000000ffff377224 */ /* 0x000fe400078e003a */
[----:B------:R-:W-:Y:S02]  /*7ed0*/  IMAD.MOV.U32 R76, RZ, RZ, R82 ;  /* 0x000000ffff4c7224 */ /* 0x000fe400078e0052 */
[----:B------:R-:W-:Y:S02]  /*7ee0*/  IMAD.MOV.U32 R58, RZ, RZ, R56 ;  /* 0x000000ffff3a7224 */ /* 0x000fe400078e0038 */
[----:B------:R-:W-:Y:S02]  /*7ef0*/  IMAD.MOV.U32 R56, RZ, RZ, R63 ;  /* 0x000000ffff387224 */ /* 0x000fe400078e003f */
[----:B------:R-:W-:Y:S02]  /*7f00*/  IMAD.MOV.U32 R82, RZ, RZ, R62 ;  /* 0x000000ffff527224 */ /* 0x000fe400078e003e */
[----:B------:R-:W-:-:S02]  /*7f10*/  IMAD.MOV.U32 R62, RZ, RZ, R61 ;  /* 0x000000ffff3e7224 */ /* 0x000fc400078e003d */
[----:B------:R-:W-:Y:S01]  /*7f20*/  IMAD.MOV.U32 R63, RZ, RZ, R66 ;  /* 0x000000ffff3f7224 */ /* 0x000fe200078e0042 */
[----:B-1----:R-:W-:-:S03]  /*7f30*/  HSET2.LE.AND R7, R36, R77, PT ;  /* 0x0000004d24077233 */ /* 0x002fc60003803000 */
[----:B------:R-:W-:Y:S01]  /*7f40*/  HMMA.16816.F32.BF16 R72, R12, R22, R16 ;  /* 0x000000160c48723c */ /* 0x000fe20000041810 */
[----:B------:R-:W1:Y:S01]  /*7f50*/  LDSM.16.MT88.4 R16, [R195+0x16000] ;  /* 0x01600000c310783b */ /* 0x000e620000004200 */
[----:B------:R3:W4:Y:S01]  /*7f60*/  MUFU.EX2 R22, R5 ;  /* 0x0000000500167308 */ /* 0x0007220000000800 */
[----:B------:R-:W-:-:S05]  /*7f70*/  LOP3.LUT R7, R7, R47, RZ, 0xc0, !PT ;  /* 0x0000002f07077212 */ /* 0x000fca00078ec0ff */
[C---:B-1----:R-:W-:Y:S08]  /*7f80*/  HMMA.16816.F32.BF16 R24, R8.reuse, R16, RZ ;  /* 0x000000100818723c */ /* 0x042ff000000418ff */
[----:B------:R-:W-:Y:S07]  /*7f90*/  HMMA.16816.F32.BF16 R16, R8, R18, RZ ;  /* 0x000000120810723c */ /* 0x000fee00000418ff */
[----:B------:R-:W-:Y:S01]  /*7fa0*/  FFMA.FTZ R8, R107, c[0x0][0x23c], -R0 ;  /* 0x00008f006b087a23 */ /* 0x000fe20000010800 */
[C---:B------:R-:W-:Y:S01]  /*7fb0*/  LOP3.LUT R0, R6.reuse, 0xffff, RZ, 0xc0, !PT ;  /* 0x0000ffff06007812 */ /* 0x040fe200078ec0ff */
[--C-:B------:R-:W-:Y:S01]  /*7fc0*/  HSET2.LE.AND R10, R21, R77.reuse, PT ;  /* 0x0000004d150a7233 */ /* 0x100fe20003803000 */
[----:B------:R-:W-:Y:S01]  /*7fd0*/  IMAD.MOV.U32 R107, RZ, RZ, R41 ;  /* 0x000000ffff6b7224 */ /* 0x000fe200078e0029 */
[----:B------:R1:W1:Y:S01]  /*7fe0*/  MUFU.EX2 R31, R8 ;  /* 0x00000008001f7308 */ /* 0x0002620000000800 */
[----:B------:R-:W-:Y:S01]  /*7ff0*/  SHF.R.U32.HI R2, RZ, 0x8, R0 ;  /* 0x00000008ff027819 */ /* 0x000fe20000011600 */
[----:B------:R-:W-:Y:S01]  /*8000*/  IMAD.MOV.U32 R41, RZ, RZ, R130 ;  /* 0x000000ffff297224 */ /* 0x000fe200078e0082 */
[----:B------:R-:W-:Y:S01]  /*8010*/  LOP3.LUT R0, R6, 0xff, RZ, 0xc0, !PT ;  /* 0x000000ff06007812 */ /* 0x000fe200078ec0ff */
[----:B------:R-:W-:-:S03]  /*8020*/  HSET2.LE.AND R11, R20, R77, PT ;  /* 0x0000004d140b7233 */ /* 0x000fc60003803000 */
[----:B---3--:R-:W-:Y:S02]  /*8030*/  PRMT R5, R0, 0x5410, R2 ;  /* 0x0000541000057816 */ /* 0x008fe40000000002 */
[--C-:B------:R-:W-:Y:S02]  /*8040*/  SHF.R.U32.HI R0, RZ, 0x10, R6.reuse ;  /* 0x00000010ff007819 */ /* 0x100fe40000011606 */
[----:B------:R-:W-:Y:S01]  /*8050*/  SHF.R.U32.HI R2, RZ, 0x18, R6 ;  /* 0x00000018ff027819 */ /* 0x000fe20000011606 */
[--C-:B------:R-:W-:Y:S01]  /*8060*/  HSET2.LE.AND R6, R37, R77.reuse, PT ;  /* 0x0000004d25067233 */ /* 0x100fe20003803000 */
[----:B------:R-:W-:Y:S01]  /*8070*/  LOP3.LUT R0, R0, 0xff, RZ, 0xc0, !PT ;  /* 0x000000ff00007812 */ /* 0x000fe200078ec0ff */
[----:B-1----:R-:W-:-:S03]  /*8080*/  HSET2.LE.AND R8, R5, R77, PT ;  /* 0x0000004d05087233 */ /* 0x002fc60003803000 */
[----:B------:R-:W-:Y:S01]  /*8090*/  PRMT R4, R0, 0x5410, R2 ;  /* 0x0000541000047816 */ /* 0x000fe20000000002 */
[--C-:B------:R-:W-:Y:S01]  /*80a0*/  HSET2.LE.AND R0, R35, R77.reuse, PT ;  /* 0x0000004d23007233 */ /* 0x100fe20003803000 */
[----:B----4-:R-:W-:Y:S01]  /*80b0*/  IMAD.MOV.U32 R35, RZ, RZ, R22 ;  /* 0x000000ffff237224 */ /* 0x010fe200078e0016 */
[--C-:B------:R-:W-:Y:S01]  /*80c0*/  HSET2.LE.AND R2, R29, R77.reuse, PT ;  /* 0x0000004d1d027233 */ /* 0x100fe20003803000 */
[----:B------:R-:W-:Y:S01]  /*80d0*/  LOP3.LUT R128, R8, R45, RZ, 0xc0, !PT ;  /* 0x0000002d08807212 */ /* 0x000fe200078ec0ff */
[----:B------:R-:W-:Y:S01]  /*80e0*/  HSET2.LE.AND R9, R4, R77, PT ;  /* 0x0000004d04097233 */ /* 0x000fe20003803000 */
[----:B------:R-:W-:Y:S02]  /*80f0*/  LOP3.LUT R4, R0, R50, RZ, 0xc0, !PT ;  /* 0x0000003200047212 */ /* 0x000fe400078ec0ff */
[----:B------:R-:W-:Y:S02]  /*8100*/  LOP3.LUT R5, R2, R49, RZ, 0xc0, !PT ;  /* 0x0000003102057212 */ /* 0x000fe400078ec0ff */
[----:B------:R-:W-:-:S02]  /*8110*/  F2FP.BF16.PACK_AB R2, R34, R35 ;  /* 0x000000232202723e */ /* 0x000fc400000010ff */
[----:B------:R-:W-:Y:S02]  /*8120*/  F2FP.BF16.PACK_AB R0, R31, R91 ;  /* 0x0000005b1f00723e */ /* 0x000fe400000010ff */
[C---:B------:R-:W-:Y:S02]  /*8130*/  PRMT R30, R2.reuse, 0x7610, R30 ;  /* 0x00007610021e7816 */ /* 0x040fe4000000001e */
[----:B------:R-:W-:Y:S02]  /*8140*/  PRMT R29, R2, 0x7632, R29 ;  /* 0x00007632021d7816 */ /* 0x000fe4000000001d */
[C---:B------:R-:W-:Y:S02]  /*8150*/  PRMT R28, R0.reuse, 0x7610, R28 ;  /* 0x00007610001c7816 */ /* 0x040fe4000000001c */
[----:B------:R-:W-:Y:S02]  /*8160*/  PRMT R2, R0, 0x7632, R2 ;  /* 0x0000763200027816 */ /* 0x000fe40000000002 */
[----:B------:R-:W-:-:S02]  /*8170*/  PRMT R0, R30, 0x5410, R29 ;  /* 0x000054101e007816 */ /* 0x000fc4000000001d */
[----:B------:R-:W-:Y:S02]  /*8180*/  LOP3.LUT R129, R9, R44, RZ, 0xc0, !PT ;  /* 0x0000002c09817212 */ /* 0x000fe400078ec0ff */
[----:B------:R-:W-:Y:S02]  /*8190*/  LOP3.LUT R130, R10, R0, RZ, 0xc0, !PT ;  /* 0x000000000a827212 */ /* 0x000fe400078ec0ff */
[----:B------:R-:W-:Y:S02]  /*81a0*/  PRMT R0, R28, 0x5410, R2 ;  /* 0x000054101c007816 */ /* 0x000fe40000000002 */
[----:B------:R-:W-:Y:S02]  /*81b0*/  LOP3.LUT R6, R6, R48, RZ, 0xc0, !PT ;  /* 0x0000003006067212 */ /* 0x000fe400078ec0ff */
[----:B------:R-:W-:Y:S02]  /*81c0*/  LOP3.LUT R131, R11, R0, RZ, 0xc0, !PT ;  /* 0x000000000b837212 */ /* 0x000fe400078ec0ff */
[----:B------:R-:W1:Y:S02]  /*81d0*/  LDSM.16.MT88.4 R8, [R195+0x16800] ;  /* 0x01680000c308783b */ /* 0x000e640000004200 */
[C---:B-1----:R-:W-:Y:S08]  /*81e0*/  HMMA.16816.F32.BF16 R24, R12.reuse, R8, R24 ;  /* 0x000000080c18723c */ /* 0x042ff00000041818 */
[----:B------:R-:W-:Y:S01]  /*81f0*/  HMMA.16816.F32.BF16 R16, R12, R10, R16 ;  /* 0x0000000a0c10723c */ /* 0x000fe20000041810 */
[----:B------:R-:W1:Y:S04]  /*8200*/  LDSM.16.MT88.4 R12, [R193+0x11000] ;  /* 0x01100000c10c783b */ /* 0x000e680000004200 */
[----:B------:R-:W3:Y:S03]  /*8210*/  LDSM.16.MT88.4 R8, [R194+0x11000] ;  /* 0x01100000c208783b */ /* 0x000ee60000004200 */
[C---:B-1----:R-:W-:Y:S08]  /*8220*/  HMMA.16816.F32.BF16 R164, R4.reuse, R12, R164 ;  /* 0x0000000c04a4723c */ /* 0x042ff000000418a4 */
[C---:B------:R-:W-:Y:S01]  /*8230*/  HMMA.16816.F32.BF16 R20, R4.reuse, R14, R104 ;  /* 0x0000000e0414723c */ /* 0x040fe20000041868 */
[----:B------:R-:W1:Y:S07]  /*8240*/  LDSM.16.MT88.4 R12, [R196+0x11000] ;  /* 0x01100000c40c783b */ /* 0x000e6e0000004200 */
[C---:B---3--:R-:W-:Y:S08]  /*8250*/  HMMA.16816.F32.BF16 R156, R4.reuse, R8, R156 ;  /* 0x00000008049c723c */ /* 0x048ff0000004189c */
[C---:B------:R-:W-:Y:S01]  /*8260*/  HMMA.16816.F32.BF16 R36, R4.reuse, R10, R148 ;  /* 0x0000000a0424723c */ /* 0x040fe20000041894 */
[----:B------:R-:W3:Y:S07]  /*8270*/  LDSM.16.MT88.4 R8, [R195+0x11000] ;  /* 0x01100000c308783b */ /* 0x000eee0000004200 */
[C---:B-1----:R-:W-:Y:S08]  /*8280*/  HMMA.16816.F32.BF16 R148, R4.reuse, R12, R40 ;  /* 0x0000000c0494723c */ /* 0x042ff00000041828 */
[C---:B------:R-:W-:Y:S01]  /*8290*/  HMMA.16816.F32.BF16 R40, R4.reuse, R14, R100 ;  /* 0x0000000e0428723c */ /* 0x040fe20000041864 */
[----:B------:R-:W1:Y:S07]  /*82a0*/  LDSM.16.MT88.4 R12, [R193+0x13000] ;  /* 0x01300000c10c783b */ /* 0x000e6e0000004200 */
[C---:B---3--:R-:W-:Y:S08]  /*82b0*/  HMMA.16816.F32.BF16 R140, R4.reuse, R8, R140 ;  /* 0x00000008048c723c */ /* 0x048ff0000004188c */
[----:B------:R-:W-:Y:S01]  /*82c0*/  HMMA.16816.F32.BF16 R44, R4, R10, R244 ;  /* 0x0000000a042c723c */ /* 0x000fe200000418f4 */
[----:B------:R-:W3:Y:S01]  /*82d0*/  LDSM.16.MT88.4 R8, [R194+0x13000] ;  /* 0x01300000c208783b */ /* 0x000ee20000004200 */
[----:B------:R-:W-:-:S02]  /*82e0*/  IMAD.MOV.U32 R100, RZ, RZ, R92 ;  /* 0x000000ffff647224 */ /* 0x000fc400078e005c */
[----:B------:R-:W-:Y:S02]  /*82f0*/  IMAD.MOV.U32 R105, RZ, RZ, R85 ;  /* 0x000000ffff697224 */ /* 0x000fe400078e0055 */
[----:B------:R-:W-:Y:S02]  /*8300*/  IMAD.MOV.U32 R61, RZ, RZ, R33 ;  /* 0x000000ffff3d7224 */ /* 0x000fe400078e0021 */
[----:B------:R-:W-:Y:S01]  /*8310*/  IMAD.MOV.U32 R247, RZ, RZ, R76 ;  /* 0x000000fffff77224 */ /* 0x000fe200078e004c */
[----:B------:R2:W5:Y:S01]  /*8320*/  LDL.LU R33, [R1+0x114] ;  /* 0x0001140001217983 */ /* 0x0005620000300800 */
[----:B------:R-:W-:Y:S02]  /*8330*/  IMAD.MOV.U32 R66, RZ, RZ, R32 ;  /* 0x000000ffff427224 */ /* 0x000fe400078e0020 */
[----:B------:R-:W-:Y:S01]  /*8340*/  IMAD.MOV.U32 R50, RZ, RZ, R58 ;  /* 0x000000ffff327224 */ /* 0x000fe200078e003a */
[----:B------:R2:W5:Y:S01]  /*8350*/  LDL.LU R32, [R1+0x110] ;  /* 0x0001100001207983 */ /* 0x0005620000300800 */
[----:B------:R-:W-:-:S02]  /*8360*/  IMAD.MOV.U32 R76, RZ, RZ, R59 ;  /* 0x000000ffff4c7224 */ /* 0x000fc400078e003b */
[----:B------:R-:W-:Y:S02]  /*8370*/  IMAD.MOV.U32 R92, RZ, RZ, R56 ;  /* 0x000000ffff5c7224 */ /* 0x000fe400078e0038 */
[----:B------:R-:W-:Y:S02]  /*8380*/  IMAD.MOV.U32 R85, RZ, RZ, R57 ;  /* 0x000000ffff557224 */ /* 0x000fe400078e0039 */
[----:B------:R-:W-:Y:S02]  /*8390*/  IMAD.MOV.U32 R102, RZ, RZ, R94 ;  /* 0x000000ffff667224 */ /* 0x000fe400078e005e */
[----:B------:R-:W-:Y:S01]  /*83a0*/  IMAD.MOV.U32 R101, RZ, RZ, R93 ;  /* 0x000000ffff657224 */ /* 0x000fe200078e005d */
[----:B-1----:R-:W-:Y:S01]  /*83b0*/  HMMA.16816.F32.BF16 R52, R4, R12, R52 ;  /* 0x0000000c0434723c */ /* 0x002fe20000041834 */
[----:B------:R-:W-:Y:S02]  /*83c0*/  IMAD.MOV.U32 R104, RZ, RZ, R84 ;  /* 0x000000ffff687224 */ /* 0x000fe400078e0054 */
[----:B------:R-:W-:-:S02]  /*83d0*/  IMAD.MOV.U32 R103, RZ, RZ, R80 ;  /* 0x000000ffff677224 */ /* 0x000fc400078e0050 */
[----:B------:R-:W-:-:S03]  /*83e0*/  IMAD.MOV.U32 R0, RZ, RZ, R81 ;  /* 0x000000ffff007224 */ /* 0x000fc600078e0051 */
[----:B------:R-:W-:Y:S01]  /*83f0*/  HMMA.16816.F32.BF16 R56, R4, R14, R248 ;  /* 0x0000000e0438723c */ /* 0x000fe200000418f8 */
[----:B------:R-:W1:Y:S01]  /*8400*/  LDSM.16.MT88.4 R12, [R196+0x13000] ;  /* 0x01300000c40c783b */ /* 0x000e620000004200 */
[----:B------:R-:W-:Y:S02]  /*8410*/  IMAD.MOV.U32 R49, RZ, RZ, R82 ;  /* 0x000000ffff317224 */ /* 0x000fe400078e0052 */
[----:B------:R-:W-:Y:S02]  /*8420*/  IMAD.MOV.U32 R48, RZ, RZ, R83 ;  /* 0x000000ffff307224 */ /* 0x000fe400078e0053 */
[----:B------:R-:W-:Y:S02]  /*8430*/  IMAD.MOV.U32 R84, RZ, RZ, R62 ;  /* 0x000000ffff547224 */ /* 0x000fe400078e003e */
[----:B------:R-:W-:Y:S02]  /*8440*/  IMAD.MOV.U32 R80, RZ, RZ, R63 ;  /* 0x000000ffff507224 */ /* 0x000fe400078e003f */
[----:B------:R-:W-:-:S02]  /*8450*/  IMAD.MOV.U32 R81, RZ, RZ, R60 ;  /* 0x000000ffff517224 */ /* 0x000fc400078e003c */
[----:B------:R-:W-:Y:S02]  /*8460*/  IMAD.MOV.U32 R82, RZ, RZ, R61 ;  /* 0x000000ffff527224 */ /* 0x000fe400078e003d */
[----:B------:R-:W-:Y:S01]  /*8470*/  IMAD.MOV.U32 R83, RZ, RZ, R66 ;  /* 0x000000ffff537224 */ /* 0x000fe200078e0042 */
[----:B---3--:R-:W-:Y:S01]  /*8480*/  HMMA.16816.F32.BF16 R60, R4, R8, R240 ;  /* 0x00000008043c723c */ /* 0x008fe200000418f0 */
[----:B------:R-:W-:Y:S02]  /*8490*/  IMAD.MOV.U32 R93, RZ, RZ, R67 ;  /* 0x000000ffff5d7224 */ /* 0x000fe400078e0043 */
[----:B------:R-:W-:Y:S02]  /*84a0*/  IMAD.MOV.U32 R94, RZ, RZ, R64 ;  /* 0x000000ffff5e7224 */ /* 0x000fe400078e0040 */
[----:B------:R-:W-:-:S03]  /*84b0*/  IMAD.MOV.U32 R95, RZ, RZ, R65 ;  /* 0x000000ffff5f7224 */ /* 0x000fc600078e0041 */
[C---:B------:R-:W-:Y:S01]  /*84c0*/  HMMA.16816.F32.BF16 R64, R4.reuse, R10, R68 ;  /* 0x0000000a0440723c */ /* 0x040fe20000041844 */
[----:B------:R-:W3:Y:S01]  /*84d0*/  LDSM.16.MT88.4 R8, [R195+0x13000] ;  /* 0x01300000c308783b */ /* 0x000ee20000004200 */
[----:B------:R-:W-:Y:S02]  /*84e0*/  IMAD.MOV.U32 R242, RZ, RZ, R78 ;  /* 0x000000fffff27224 */ /* 0x000fe400078e004e */
[----:B------:R-:W-:Y:S02]  /*84f0*/  IMAD.MOV.U32 R243, RZ, RZ, R79 ;  /* 0x000000fffff37224 */ /* 0x000fe400078e004f */
[----:B------:R-:W-:Y:S02]  /*8500*/  IMAD.MOV.U32 R248, RZ, RZ, R87 ;  /* 0x000000fffff87224 */ /* 0x000fe400078e0057 */
[----:B------:R-:W-:Y:S01]  /*8510*/  IMAD.MOV.U32 R249, RZ, RZ, R86 ;  /* 0x000000fffff97224 */ /* 0x000fe200078e0056 */
[----:B-1----:R-:W-:Y:S07]  /*8520*/  HMMA.16816.F32.BF16 R68, R4, R12, R236 ;  /* 0x0000000c0444723c */ /* 0x002fee00000418ec */
[----:B------:R-:W-:-:S02]  /*8530*/  IMAD.MOV.U32 R238, RZ, RZ, R76 ;  /* 0x000000ffffee7224 */ /* 0x000fc400078e004c */
[----:B------:R-:W-:Y:S01]  /*8540*/  HMMA.16816.F32.BF16 R76, R4, R14, R232 ;  /* 0x0000000e044c723c */ /* 0x000fe200000418e8 */
[----:B------:R-:W-:Y:S01]  /*8550*/  IMAD.MOV.U32 R237, RZ, RZ, R82 ;  /* 0x000000ffffed7224 */ /* 0x000fe200078e0052 */
[----:B------:R-:W1:Y:S01]  /*8560*/  LDSM.16.MT88.4 R12, [R193+0x15000] ;  /* 0x01500000c10c783b */ /* 0x000e620000004200 */
[----:B------:R-:W-:-:S04]  /*8570*/  IMAD.MOV.U32 R236, RZ, RZ, R83 ;  /* 0x000000ffffec7224 */ /* 0x000fc800078e0053 */
[----:B------:R-:W-:Y:S02]  /*8580*/  IMAD.MOV.U32 R233, RZ, RZ, R85 ;  /* 0x000000ffffe97224 */ /* 0x000fe400078e0055 */
[----:B------:R-:W-:Y:S02]  /*8590*/  IMAD.MOV.U32 R232, RZ, RZ, R84 ;  /* 0x000000ffffe87224 */ /* 0x000fe400078e0054 */
[----:B------:R-:W-:Y:S02]  /*85a0*/  IMAD.MOV.U32 R235, RZ, RZ, R80 ;  /* 0x000000ffffeb7224 */ /* 0x000fe400078e0050 */
[----:B------:R-:W-:Y:S01]  /*85b0*/  IMAD.MOV.U32 R234, RZ, RZ, R81 ;  /* 0x000000ffffea7224 */ /* 0x000fe200078e0051 */
[C---:B---3--:R-:W-:Y:S08]  /*85c0*/  HMMA.16816.F32.BF16 R84, R4.reuse, R10, R184 ;  /* 0x0000000a0454723c */ /* 0x048ff000000418b8 */
[----:B------:R-:W-:Y:S01]  /*85d0*/  HMMA.16816.F32.BF16 R80, R4, R8, R216 ;  /* 0x000000080450723c */ /* 0x000fe200000418d8 */
[----:B------:R-:W3:Y:S01]  /*85e0*/  LDSM.16.MT88.4 R8, [R194+0x15000] ;  /* 0x01500000c208783b */ /* 0x000ee20000004200 */
[----:B------:R-:W-:-:S02]  /*85f0*/  IMAD.MOV.U32 R239, RZ, RZ, R105 ;  /* 0x000000ffffef7224 */ /* 0x000fc400078e0069 */
[----:B------:R-:W-:Y:S02]  /*8600*/  IMAD.MOV.U32 R244, RZ, RZ, R104 ;  /* 0x000000fffff47224 */ /* 0x000fe400078e0068 */
[----:B------:R-:W-:Y:S02]  /*8610*/  IMAD.MOV.U32 R105, RZ, RZ, R103 ;  /* 0x000000ffff697224 */ /* 0x000fe400078e0067 */
[----:B------:R-:W-:Y:S02]  /*8620*/  IMAD.MOV.U32 R104, RZ, RZ, R100 ;  /* 0x000000ffff687224 */ /* 0x000fe400078e0064 */
[----:B------:R-:W-:Y:S02]  /*8630*/  IMAD.MOV.U32 R240, RZ, RZ, R101 ;  /* 0x000000fffff07224 */ /* 0x000fe400078e0065 */
[----:B------:R-:W-:Y:S02]  /*8640*/  IMAD.MOV.U32 R241, RZ, RZ, R102 ;  /* 0x000000fffff17224 */ /* 0x000fe400078e0066 */
[----:B------:R-:W-:-:S02]  /*8650*/  IMAD.MOV.U32 R246, RZ, RZ, R91 ;  /* 0x000000fffff67224 */ /* 0x000fc400078e005b */
[----:B------:R-:W-:Y:S02]  /*8660*/  IMAD.MOV.U32 R245, RZ, RZ, R90 ;  /* 0x000000fffff57224 */ /* 0x000fe400078e005a */
[----:B------:R-:W-:Y:S02]  /*8670*/  IMAD.MOV.U32 R250, RZ, RZ, R88 ;  /* 0x000000fffffa7224 */ /* 0x000fe400078e0058 */
[----:B------:R-:W-:Y:S02]  /*8680*/  IMAD.MOV.U32 R251, RZ, RZ, R89 ;  /* 0x000000fffffb7224 */ /* 0x000fe400078e0059 */
[----:B-1----:R-:W-:Y:S07]  /*8690*/  HMMA.16816.F32.BF16 R88, R4, R12, R228 ;  /* 0x0000000c0458723c */ /* 0x002fee00000418e4 */
[----:B------:R-:W-:-:S02]  /*86a0*/  IMAD.MOV.U32 R229, RZ, RZ, R95 ;  /* 0x000000ffffe57224 */ /* 0x000fc400078e005f */
[----:B------:R-:W-:Y:S02]  /*86b0*/  IMAD.MOV.U32 R231, RZ, RZ, R94 ;  /* 0x000000ffffe77224 */ /* 0x000fe400078e005e */
[----:B------:R-:W-:Y:S02]  /*86c0*/  IMAD.MOV.U32 R228, RZ, RZ, R93 ;  /* 0x000000ffffe47224 */ /* 0x000fe400078e005d */
[----:B------:R-:W-:Y:S01]  /*86d0*/  IMAD.MOV.U32 R230, RZ, RZ, R92 ;  /* 0x000000ffffe67224 */ /* 0x000fe200078e005c */
[----:B---3--:R-:W-:Y:S07]  /*86e0*/  HMMA.16816.F32.BF16 R100, R4, R8, R152 ;  /* 0x000000080464723c */ /* 0x008fee0000041898 */
[----:B------:R-:W-:-:S02]  /*86f0*/  IMAD.MOV.U32 R154, RZ, RZ, R105 ;  /* 0x000000ffff9a7224 */ /* 0x000fc400078e0069 */
[----:B------:R-:W-:Y:S02]  /*8700*/  IMAD.MOV.U32 R155, RZ, RZ, R104 ;  /* 0x000000ffff9b7224 */ /* 0x000fe400078e0068 */
[C---:B------:R-:W-:Y:S01]  /*8710*/  HMMA.16816.F32.BF16 R104, R4.reuse, R10, R112 ;  /* 0x0000000a0468723c */ /* 0x040fe20000041870 */
[----:B------:R-:W1:Y:S07]  /*8720*/  LDSM.16.MT88.4 R8, [R195+0x15000] ;  /* 0x01500000c308783b */ /* 0x000e6e0000004200 */
[C---:B------:R-:W-:Y:S01]  /*8730*/  HMMA.16816.F32.BF16 R92, R4.reuse, R14, R180 ;  /* 0x0000000e045c723c */ /* 0x040fe200000418b4 */
[----:B------:R-:W3:Y:S07]  /*8740*/  LDSM.16.MT88.4 R12, [R196+0x15000] ;  /* 0x01500000c40c783b */ /* 0x000eee0000004200 */
[C---:B-1----:R-:W-:Y:S08]  /*8750*/  HMMA.16816.F32.BF16 R116, R4.reuse, R8, R116 ;  /* 0x000000080474723c */ /* 0x042ff00000041874 */
[C---:B------:R-:W-:Y:S01]  /*8760*/  HMMA.16816.F32.BF16 R120, R4.reuse, R10, R120 ;  /* 0x0000000a0478723c */ /* 0x040fe20000041878 */
[----:B------:R-:W1:Y:S07]  /*8770*/  LDSM.16.MT88.4 R8, [R194+0x17000] ;  /* 0x01700000c208783b */ /* 0x000e6e0000004200 */
[C---:B---3--:R-:W-:Y:S01]  /*8780*/  HMMA.16816.F32.BF16 R108, R4.reuse, R12, R160 ;  /* 0x0000000c046c723c */ /* 0x048fe200000418a0 */
[----:B------:R-:W-:Y:S07]  /*8790*/  LDSM.16.MT88.4 R160, [R193+0x11800] ;  /* 0x01180000c1a0783b */ /* 0x000fee0000004200 */
[C---:B------:R-:W-:Y:S01]  /*87a0*/  HMMA.16816.F32.BF16 R112, R4.reuse, R14, R144 ;  /* 0x0000000e0470723c */ /* 0x040fe20000041890 */
[----:B------:R-:W3:Y:S04]  /*87b0*/  LDSM.16.MT88.4 R12, [R193+0x17000] ;  /* 0x01700000c10c783b */ /* 0x000ee80000004200 */
[----:B------:R-:W-:Y:S03]  /*87c0*/  LDSM.16.MT88.4 R144, [R196+0x11800] ;  /* 0x01180000c490783b */ /* 0x000fe60000004200 */
[C---:B-1----:R-:W-:Y:S08]  /*87d0*/  HMMA.16816.F32.BF16 R208, R4.reuse, R8, R208 ;  /* 0x0000000804d0723c */ /* 0x042ff000000418d0 */
[C---:B------:R-:W-:Y:S01]  /*87e0*/  HMMA.16816.F32.BF16 R184, R4.reuse, R10, R136 ;  /* 0x0000000a04b8723c */ /* 0x040fe20000041888 */
[----:B------:R-:W1:Y:S04]  /*87f0*/  LDSM.16.MT88.4 R8, [R195+0x17000] ;  /* 0x01700000c308783b */ /* 0x000e680000004200 */
[----:B------:R-:W-:Y:S03]  /*8800*/  LDSM.16.MT88.4 R136, [R195+0x11800] ;  /* 0x01180000c388783b */ /* 0x000fe60000004200 */
[C---:B---3--:R-:W-:Y:S08]  /*8810*/  HMMA.16816.F32.BF16 R124, R4.reuse, R12, R124 ;  /* 0x0000000c047c723c */ /* 0x048ff0000004187c */
[C---:B------:R-:W-:Y:S01]  /*8820*/  HMMA.16816.F32.BF16 R188, R4.reuse, R14, R188 ;  /* 0x0000000e04bc723c */ /* 0x040fe200000418bc */
[----:B------:R-:W3:Y:S07]  /*8830*/  LDSM.16.MT88.4 R12, [R196+0x17000] ;  /* 0x01700000c40c783b */ /* 0x000eee0000004200 */
[----:B-1----:R-:W-:Y:S07]  /*8840*/  HMMA.16816.F32.BF16 R216, R4, R8, R24 ;  /* 0x0000000804d8723c */ /* 0x002fee0000041818 */
[----:B------:R-:W-:-:S02]  /*8850*/  IMAD.MOV.U32 R9, RZ, RZ, R50 ;  /* 0x000000ffff097224 */ /* 0x000fc400078e0032 */
[----:B------:R-:W-:Y:S01]  /*8860*/  IMAD.MOV.U32 R8, RZ, RZ, R51 ;  /* 0x000000ffff087224 */ /* 0x000fe200078e0033 */
[----:B------:R-:W-:Y:S01]  /*8870*/  HMMA.16816.F32.BF16 R16, R4, R10, R16 ;  /* 0x0000000a0410723c */ /* 0x000fe20000041810 */
[----:B------:R-:W-:-:S07]  /*8880*/  IMAD.MOV.U32 R24, RZ, RZ, R49 ;  /* 0x000000ffff187224 */ /* 0x000fce00078e0031 */
[C---:B---3--:R-:W-:Y:S01]  /*8890*/  HMMA.16816.F32.BF16 R180, R4.reuse, R12, R96 ;  /* 0x0000000c04b4723c */ /* 0x048fe20000041860 */
[----:B------:R-:W-:Y:S01]  /*88a0*/  IMAD.MOV.U32 R25, RZ, RZ, R154 ;  /* 0x000000ffff197224 */ /* 0x000fe200078e009a */
[----:B------:R-:W-:Y:S06]  /*88b0*/  LDSM.16.MT88.4 R96, [R195+0x15800] ;  /* 0x01580000c360783b */ /* 0x000fec0000004200 */
[----:B------:R-:W-:Y:S01]  /*88c0*/  HMMA.16816.F32.BF16 R12, R4, R14, R72 ;  /* 0x0000000e040c723c */ /* 0x000fe20000041848 */
[----:B------:R-:W-:Y:S01]  /*88d0*/  IMAD.MOV.U32 R26, RZ, RZ, R155 ;  /* 0x000000ffff1a7224 */ /* 0x000fe200078e009b */
[----:B------:R-:W-:Y:S04]  /*88e0*/  LDSM.16.MT88.4 R72, [R193+0x15800] ;  /* 0x01580000c148783b */ /* 0x000fe80000004200 */
[----:B------:R-:W1:Y:S01]  /*88f0*/  LDSM.16.MT88.4 R152, [R194+0x11800] ;  /* 0x01180000c298783b */ /* 0x000e620000004200 */
[----:B------:R-:W-:-:S03]  /*8900*/  FADD.FTZ R4, R9, R8 ;  /* 0x0000000809047221 */ /* 0x000fc60000010000 */
[----:B------:R2:W3:Y:S01]  /*8910*/  LDL.LU.S16 R8, [R1+0x40] ;  /* 0x0000400001087983 */ /* 0x0004e20000300600 */
[----:B------:R-:W-:-:S03]  /*8920*/  FADD.FTZ R4, R24, R4 ;  /* 0x0000000418047221 */ /* 0x000fc60000010000 */
[----:B------:R2:W4:Y:S01]  /*8930*/  LDL.LU.S16 R24, [R1+0x44] ;  /* 0x0000440001187983 */ /* 0x0005220000300600 */
[C---:B------:R-:W-:Y:S08]  /*8940*/  HMMA.16816.F32.BF16 R148, R128.reuse, R144, R148 ;  /* 0x000000908094723c */ /* 0x040ff00000041894 */
[C---:B------:R-:W-:Y:S01]  /*8950*/  HMMA.16816.F32.BF16 R144, R128.reuse, R146, R40 ;  /* 0x000000928090723c */ /* 0x040fe20000041828 */
[----:B------:R-:W2:Y:S07]  /*8960*/  LDSM.16.MT88.4 R40, [R193+0x13800] ;  /* 0x01380000c128783b */ /* 0x000eae0000004200 */
[C---:B-1----:R-:W-:Y:S08]  /*8970*/  HMMA.16816.F32.BF16 R156, R128.reuse, R152, R156 ;  /* 0x00000098809c723c */ /* 0x042ff0000004189c */
[C---:B------:R-:W-:Y:S08]  /*8980*/  HMMA.16816.F32.BF16 R152, R128.reuse, R154, R36 ;  /* 0x0000009a8098723c */ /* 0x040ff00000041824 */
[C---:B--2---:R-:W-:Y:S08]  /*8990*/  HMMA.16816.F32.BF16 R36, R128.reuse, R40, R52 ;  /* 0x000000288024723c */ /* 0x044ff00000041834 */
[----:B------:R-:W-:Y:S01]  /*89a0*/  HMMA.16816.F32.BF16 R40, R128, R42, R56 ;  /* 0x0000002a8028723c */ /* 0x000fe20000041838 */
[----:B------:R-:W1:Y:S01]  /*89b0*/  LDSM.16.MT88.4 R56, [R196+0x13800] ;  /* 0x01380000c438783b */ /* 0x000e620000004200 */
[----:B------:R-:W-:-:S06]  /*89c0*/  FADD.FTZ R6, R247, R25 ;  /* 0x00000019f7067221 */ /* 0x000fcc0000010000 */
[C---:B-1----:R-:W-:Y:S08]  /*89d0*/  HMMA.16816.F32.BF16 R52, R128.reuse, R56, R68 ;  /* 0x000000388034723c */ /* 0x042ff00000041844 */
[----:B------:R-:W-:Y:S01]  /*89e0*/  HMMA.16816.F32.BF16 R68, R128, R72, R88 ;  /* 0x000000488044723c */ /* 0x000fe20000041858 */
[----:B------:R-:W-:Y:S02]  /*89f0*/  IMAD.MOV.U32 R25, RZ, RZ, R0 ;  /* 0x000000ffff197224 */ /* 0x000fe400078e0000 */
[----:B------:R-:W-:-:S02]  /*8a00*/  IMAD.MOV.U32 R27, RZ, RZ, R230 ;  /* 0x000000ffff1b7224 */ /* 0x000fc400078e00e6 */
[----:B------:R-:W-:-:S03]  /*8a10*/  FADD.FTZ R4, R26, R4 ;  /* 0x000000041a047221 */ /* 0x000fc60000010000 */
[C---:B------:R-:W-:Y:S08]  /*8a20*/  HMMA.16816.F32.BF16 R164, R128.reuse, R160, R164 ;  /* 0x000000a080a4723c */ /* 0x040ff000000418a4 */
[----:B------:R-:W-:Y:S01]  /*8a30*/  HMMA.16816.F32.BF16 R72, R128, R74, R92 ;  /* 0x0000004a8048723c */ /* 0x000fe2000004185c */
[----:B---3--:R-:W-:-:S07]  /*8a40*/  @!P3 HFMA2.BF16_V2 R8, -RZ.H0_H0, RZ.H0_H0, -R179.H0_H0 ;  /* 0x200000ffff08b231 */ /* 0x008fce00003409b3 */
[----:B------:R-:W-:Y:S01]  /*8a50*/  HMMA.16816.F32.BF16 R92, R128, R96, R116 ;  /* 0x00000060805c723c */ /* 0x000fe20000041874 */
[----:B----4-:R-:W-:-:S07]  /*8a60*/  @!P1 HFMA2.BF16_V2 R24, -RZ.H0_H0, RZ.H0_H0, -R178.H0_H0 ;  /* 0x200000ffff189231 */ /* 0x010fce00003409b2 */
[C---:B------:R-:W-:Y:S01]  /*8a70*/  HMMA.16816.F32.BF16 R140, R128.reuse, R136, R140 ;  /* 0x00000088808c723c */ /* 0x040fe2000004188c */
[----:B------:R-:W1:Y:S01]  /*8a80*/  LDC.U8 R247, c[0x0][0x2d8] ;  /* 0x0000b600fff77b82 */ /* 0x000e620000000000 */
[----:B------:R-:W-:Y:S06]  /*8a90*/  LDSM.16.MT88.4 R88, [R196+0x15800] ;  /* 0x01580000c458783b */ /* 0x000fec0000004200 */
[----:B------:R-:W-:Y:S01]  /*8aa0*/  HMMA.16816.F32.BF16 R96, R128, R98, R120 ;  /* 0x000000628060723c */ /* 0x000fe20000041878 */
[----:B------:R-:W2:Y:S01]  /*8ab0*/  LDSM.16.MT88.4 R120, [R196+0x17800] ;  /* 0x01780000c478783b */ /* 0x000ea20000004200 */
[----:B------:R-:W-:-:S04]  /*8ac0*/  FADD.FTZ R6, R25, R6 ;  /* 0x0000000619067221 */ /* 0x000fc80000010000 */
[----:B------:R-:W-:Y:S02]  /*8ad0*/  FADD.FTZ R6, R27, R6 ;  /* 0x000000061b067221 */ /* 0x000fe40000010000 */
[C---:B------:R-:W-:Y:S07]  /*8ae0*/  HMMA.16816.F32.BF16 R160, R128.reuse, R162, R20 ;  /* 0x000000a280a0723c */ /* 0x040fee0000041814 */
[----:B------:R-:W-:Y:S02]  /*8af0*/  PRMT R23, R8, 0x7610, R23 ;  /* 0x0000761008177816 */ /* 0x000fe40000000017 */
[----:B------:R-:W-:Y:S01]  /*8b00*/  PRMT R22, R24, 0x7610, R22 ;  /* 0x0000761018167816 */ /* 0x000fe20000000016 */
[----:B------:R-:W-:Y:S01]  /*8b10*/  IMAD.MOV.U32 R230, RZ, RZ, R232 ;  /* 0x000000ffffe67224 */ /* 0x000fe200078e00e8 */
[----:B------:R-:W-:Y:S01]  /*8b20*/  @!P3 PRMT R179, R23, 0x5410, RZ ;  /* 0x0000541017b3b816 */ /* 0x000fe200000000ff */
[----:B------:R-:W-:Y:S01]  /*8b30*/  HMMA.16816.F32.BF16 R136, R128, R138, R44 ;  /* 0x0000008a8088723c */ /* 0x000fe2000004182c */
[----:B------:R-:W-:-:S07]  /*8b40*/  @!P1 PRMT R178, R22, 0x5410, RZ ;  /* 0x0000541016b29816 */ /* 0x000fce00000000ff */
[----:B--2---:R-:W-:Y:S01]  /*8b50*/  HMMA.16816.F32.BF16 R116, R128, R120, R180 ;  /* 0x000000788074723c */ /* 0x004fe200000418b4 */
[----:B------:R2:W3:Y:S04]  /*8b60*/  LDL.LU.S16 R120, [R1+0x58] ;  /* 0x0000580001787983 */ /* 0x0004e80000300600 */
[----:B------:R2:W4:Y:S04]  /*8b70*/  LDL.LU.S16 R27, [R1+0x54] ;  /* 0x00005400011b7983 */ /* 0x0005280000300600 */
[----:B------:R2:W2:Y:S04]  /*8b80*/  LDL.LU.S16 R26, [R1+0x50] ;  /* 0x00005000011a7983 */ /* 0x0004a80000300600 */
[----:B------:R1:W3:Y:S04]  /*8b90*/  LDL.LU.S16 R23, [R1+0x4c] ;  /* 0x00004c0001177983 */ /* 0x0002e80000300600 */
[----:B------:R1:W3:Y:S01]  /*8ba0*/  LDL.LU.S16 R22, [R1+0x48] ;  /* 0x0000480001167983 */ /* 0x0002e20000300600 */
[----:B------:R-:W-:-:S02]  /*8bb0*/  IMAD.MOV.U32 R232, RZ, RZ, R238 ;  /* 0x000000ffffe87224 */ /* 0x000fc400078e00ee */
[----:B------:R-:W-:Y:S01]  /*8bc0*/  IMAD.MOV.U32 R238, RZ, RZ, R48 ;  /* 0x000000ffffee7224 */ /* 0x000fe200078e0030 */
[----:B------:R-:W-:Y:S01]  /*8bd0*/  SHF.R.U32.HI R0, RZ, 0x8, R226 ;  /* 0x00000008ff007819 */ /* 0x000fe200000116e2 */
[----:B------:R-:W1:Y:S01]  /*8be0*/  LDSM.16.MT88.4 R48, [R194+0x13800] ;  /* 0x01380000c230783b */ /* 0x000e620000004200 */
[----:B------:R-:W-:Y:S01]  /*8bf0*/  @!P4 HFMA2.BF16_V2 R252, -RZ.H0_H0, RZ.H0_H0, -R206.H0_H0 ;  /* 0x200000fffffcc231 */ /* 0x000fe200003409ce */
[C---:B------:R-:W-:Y:S01]  /*8c00*/  HMMA.16816.F32.BF16 R56, R128.reuse, R58, R76 ;  /* 0x0000003a8038723c */ /* 0x040fe2000004184c */
[----:B------:R-:W-:Y:S01]  /*8c10*/  FADD.FTZ R6, R231, R6 ;  /* 0x00000006e7067221 */ /* 0x000fe20000010000 */
[----:B------:R-:W-:Y:S06]  /*8c20*/  LDSM.16.MT88.4 R8, [R195+0x17800] ;  /* 0x01780000c308783b */ /* 0x000fec0000004200 */
[C---:B-1----:R-:W-:Y:S08]  /*8c30*/  HMMA.16816.F32.BF16 R44, R128.reuse, R48, R60 ;  /* 0x00000030802c723c */ /* 0x042ff0000004183c */
[----:B------:R-:W-:Y:S01]  /*8c40*/  HMMA.16816.F32.BF16 R48, R128, R50, R64 ;  /* 0x000000328030723c */ /* 0x000fe20000041840 */
[----:B------:R-:W1:Y:S01]  /*8c50*/  LDSM.16.MT88.4 R64, [R195+0x13800] ;  /* 0x01380000c340783b */ /* 0x000e620000004200 */
[----:B------:R-:W-:-:S02]  /*8c60*/  LOP3.LUT R0, R0, 0xffff, RZ, 0xc0, !PT ;  /* 0x0000ffff00007812 */ /* 0x000fc400078ec0ff */
[----:B------:R-:W-:Y:S02]  /*8c70*/  @!P4 PRMT R206, R252, 0x5410, RZ ;  /* 0x00005410fccec816 */ /* 0x000fe400000000ff */
[----:B------:R-:W-:Y:S02]  /*8c80*/  ISETP.GE.U32.AND P4, PT, R247, R0, PT ;  /* 0x00000000f700720c */ /* 0x000fe40003f86070 */
[----:B------:R-:W-:Y:S01]  /*8c90*/  LOP3.LUT R0, R227, 0xff, RZ, 0xc0, !PT ;  /* 0x000000ffe3007812 */ /* 0x000fe200078ec0ff */
[----:B-1----:R-:W-:Y:S01]  /*8ca0*/  HMMA.16816.F32.BF16 R60, R128, R64, R80 ;  /* 0x00000040803c723c */ /* 0x002fe20000041850 */
[----:B------:R-:W1:Y:S02]  /*8cb0*/  LDSM.16.MT88.4 R80, [R194+0x15800] ;  /* 0x01580000c250783b */ /* 0x000e640000004200 */
[----:B------:R-:W-:Y:S01]  /*8cc0*/  ISETP.GE.U32.AND P3, PT, R247, R0, PT ;  /* 0x00000000f700720c */ /* 0x000fe20003f66070 */
[----:B------:R-:W-:Y:S01]  /*8cd0*/  FADD.FTZ R0, R228, R4 ;  /* 0x00000004e4007221 */ /* 0x000fe20000010000 */
[----:B------:R-:W-:-:S03]  /*8ce0*/  LEA R24, P1, R230, c[0x0][0x1f8], 0x1 ;  /* 0x00007e00e6187a11 */ /* 0x000fc600078208ff */
[----:B------:R-:W-:Y:S01]  /*8cf0*/  HMMA.16816.F32.BF16 R64, R128, R66, R84 ;  /* 0x000000428040723c */ /* 0x000fe20000041854 */
[----:B------:R-:W-:-:S07]  /*8d00*/  LEA.HI.X R25, R230, c[0x0][0x1fc], R229, 0x1, P1 ;  /* 0x00007f00e6197a11 */ /* 0x000fce00008f0ce5 */
[----:B------:R-:W-:Y:S01]  /*8d10*/  HMMA.16816.F32.BF16 R84, R128, R88, R108 ;  /* 0x000000588054723c */ /* 0x000fe2000004186c */
[----:B------:R-:W-:-:S07]  /*8d20*/  FADD.FTZ R0, R232, R0 ;  /* 0x00000000e8007221 */ /* 0x000fce0000010000 */
[C---:B------:R-:W-:Y:S01]  /*8d30*/  HMMA.16816.F32.BF16 R88, R128.reuse, R90, R112 ;  /* 0x0000005a8058723c */ /* 0x040fe20000041870 */
[----:B------:R-:W1:Y:S01]  /*8d40*/  LDSM.16.MT88.4 R112, [R194+0x17800] ;  /* 0x01780000c270783b */ /* 0x000e620000004200 */
[----:B------:R-:W-:Y:S02]  /*8d50*/  FADD.FTZ R6, R233, R6 ;  /* 0x00000006e9067221 */ /* 0x000fe40000010000 */
[----:B------:R-:W-:Y:S01]  /*8d60*/  FADD.FTZ R0, R234, R0 ;  /* 0x00000000ea007221 */ /* 0x000fe20000010000 */
[----:B------:R-:W-:Y:S01]  /*8d70*/  STG.E.U16 [R24.64], R214 ;  /* 0x000000d618007986 */ /* 0x000fe2000c101516 */
[----:B------:R-:W-:Y:S02]  /*8d80*/  FADD.FTZ R6, R235, R6 ;  /* 0x00000006eb067221 */ /* 0x000fe40000010000 */
[C---:B-1----:R-:W-:Y:S08]  /*8d90*/  HMMA.16816.F32.BF16 R76, R128.reuse, R80, R100 ;  /* 0x00000050804c723c */ /* 0x042ff00000041864 */
[----:B------:R-:W-:Y:S01]  /*8da0*/  HMMA.16816.F32.BF16 R80, R128, R82, R104 ;  /* 0x000000528050723c */ /* 0x000fe20000041868 */
[----:B------:R-:W1:Y:S01]  /*8db0*/  LDSM.16.MT88.4 R104, [R193+0x17800] ;  /* 0x01780000c168783b */ /* 0x000e620000004200 */
[----:B------:R-:W-:-:S03]  /*8dc0*/  FADD.FTZ R0, R236, R0 ;  /* 0x00000000ec007221 */ /* 0x000fc60000010000 */
[----:B------:R-:W-:Y:S01]  /*8dd0*/  STG.E.U16 [R24.64+0x2], R215 ;  /* 0x000002d718007986 */ /* 0x000fe2000c101516 */
        /* <DEDUP_REMOVED lines=9> */
[----:B------:R-:W-:Y:S01]  /*8e70*/  FADD.FTZ R0, R250, R0 ;  /* 0x00000000fa007221 */ /* 0x000fe20000010000 */
[----:B------:R-:W-:Y:S03]  /*8e80*/  HMMA.16816.F32.BF16 R108, R128, R112, R208 ;  /* 0x00000070806c723c */ /* 0x000fe600000418d0 */
[----:B------:R-:W-:-:S04]  /*8e90*/  FADD.FTZ R0, R244, R0 ;  /* 0x00000000f4007221 */ /* 0x000fc80000010000 */
[----:B------:R-:W-:Y:S01]  /*8ea0*/  FADD.FTZ R0, R246, R0 ;  /* 0x00000000f6007221 */ /* 0x000fe20000010000 */
[----:B------:R-:W-:Y:S01]  /*8eb0*/  HMMA.16816.F32.BF16 R112, R128, R114, R184 ;  /* 0x000000728070723c */ /* 0x000fe200000418b8 */
[----:B------:R-:W-:-:S07]  /*8ec0*/  IADD3 R208, P1, R24, -0x80, RZ ;  /* 0xffffff8018d07810 */ /* 0x000fce0007f3e0ff */
[----:B-1----:R-:W-:Y:S01]  /*8ed0*/  HMMA.16816.F32.BF16 R100, R128, R104, R124 ;  /* 0x000000688064723c */ /* 0x002fe2000004187c */
[----:B------:R-:W-:-:S07]  /*8ee0*/  IADD3.X R209, R25, -0x1, RZ, P1, !PT ;  /* 0xffffffff19d17810 */ /* 0x000fce0000ffe4ff */
[C---:B------:R-:W-:Y:S08]  /*8ef0*/  HMMA.16816.F32.BF16 R104, R128.reuse, R106, R188 ;  /* 0x0000006a8068723c */ /* 0x040ff000000418bc */
[----:B------:R-:W-:Y:S01]  /*8f00*/  HMMA.16816.F32.BF16 R124, R128, R8, R216 ;  /* 0x00000008807c723c */ /* 0x000fe200000418d8 */
[----:B--2---:R-:W-:-:S05]  /*8f10*/  @!P4 HFMA2.BF16_V2 R26, -RZ.H0_H0, RZ.H0_H0, -R29.H0_H0 ;  /* 0x200000ffff1ac231 */ /* 0x004fca000034091d */
[----:B------:R-:W-:Y:S01]  /*8f20*/  PRMT R4, R26, 0x7610, R4 ;  /* 0x000076101a047816 */ /* 0x000fe20000000004 */
[----:B---3--:R-:W-:-:S03]  /*8f30*/  @!P2 HFMA2.BF16_V2 R22, -RZ.H0_H0, RZ.H0_H0, -R2.H0_H0 ;  /* 0x200000ffff16a231 */ /* 0x008fc60000340902 */
[----:B------:R-:W-:Y:S01]  /*8f40*/  @!P4 PRMT R29, R4, 0x5410, RZ ;  /* 0x00005410041dc816 */ /* 0x000fe200000000ff */
[----:B------:R-:W-:Y:S01]  /*8f50*/  IMAD.MOV.U32 R4, RZ, RZ, c[0x0][0x228] ;  /* 0x00008a00ff047624 */ /* 0x000fe200078e00ff */
[----:B------:R-:W-:Y:S01]  /*8f60*/  @!P6 HFMA2.BF16_V2 R120, -RZ.H0_H0, RZ.H0_H0, -R177.H0_H0 ;  /* 0x200000ffff78e231 */ /* 0x000fe200003409b1 */
[----:B------:R-:W-:Y:S02]  /*8f70*/  PRMT R5, R22, 0x7610, R5 ;  /* 0x0000761016057816 */ /* 0x000fe40000000005 */
[----:B------:R-:W-:Y:S02]  /*8f80*/  IMAD.SHL.U32 R4, R4, 0x8, RZ ;  /* 0x0000000804047824 */ /* 0x000fe400078e00ff */
[----:B------:R-:W-:Y:S02]  /*8f90*/  @!P2 PRMT R2, R5, 0x5410, RZ ;  /* 0x000054100502a816 */ /* 0x000fe400000000ff */
[----:B------:R-:W-:Y:S01]  /*8fa0*/  IMAD.WIDE R4, R4, 0x2, R24 ;  /* 0x0000000204047825 */ /* 0x000fe200078e0218 */
[----:B------:R-:W-:Y:S01]  /*8fb0*/  PRMT R21, R120, 0x7610, R21 ;  /* 0x0000761078157816 */ /* 0x000fe20000000015 */
[----:B----4-:R-:W-:-:S02]  /*8fc0*/  @!P5 HFMA2.BF16_V2 R27, -RZ.H0_H0, RZ.H0_H0, -R30.H0_H0 ;  /* 0x200000ffff1bd231 */ /* 0x010fc4000034091e */
[----:B------:R-:W-:Y:S01]  /*8fd0*/  @!P3 HFMA2.BF16_V2 R23, -RZ.H0_H0, RZ.H0_H0, -R28.H0_H0 ;  /* 0x200000ffff17b231 */ /* 0x000fe2000034091c */
[----:B------:R-:W-:Y:S01]  /*8fe0*/  STG.E.U16 [R4.64], R225 ;  /* 0x000000e104007986 */ /* 0x000fe2000c101516 */
[----:B------:R-:W-:-:S03]  /*8ff0*/  @!P6 PRMT R177, R21, 0x5410, RZ ;  /* 0x0000541015b1e816 */ /* 0x000fc600000000ff */
[----:B------:R-:W-:Y:S01]  /*9000*/  STG.E.U16 [R4.64+0x2], R223 ;  /* 0x000002df04007986 */ /* 0x000fe2000c101516 */
[----:B------:R-:W-:-:S03]  /*9010*/  PRMT R20, R27, 0x7610, R20 ;  /* 0x000076101b147816 */ /* 0x000fc60000000014 */
[----:B------:R-:W-:Y:S04]  /*9020*/  STG.E.U16 [R24.64+0x10], R221 ;  /* 0x000010dd18007986 */ /* 0x000fe8000c101516 */
[----:B------:R-:W-:Y:S01]  /*9030*/  STG.E.U16 [R24.64+0x12], R220 ;  /* 0x000012dc18007986 */ /* 0x000fe2000c101516 */
[----:B------:R-:W-:-:S03]  /*9040*/  PRMT R7, R23, 0x7610, R7 ;  /* 0x0000761017077816 */ /* 0x000fc60000000007 */
[----:B------:R-:W-:Y:S04]  /*9050*/  STG.E.U16 [R4.64+0x10], R224 ;  /* 0x000010e004007986 */ /* 0x000fe8000c101516 */
[----:B------:R-:W-:Y:S04]  /*9060*/  STG.E.U16 [R4.64+0x12], R222 ;  /* 0x000012de04007986 */ /* 0x000fe8000c101516 */
[----:B------:R-:W-:Y:S04]  /*9070*/  STG.E.U16 [R24.64+0x20], R213 ;  /* 0x000020d518007986 */ /* 0x000fe8000c101516 */
[----:B------:R-:W-:Y:S04]  /*9080*/  STG.E.U16 [R24.64+0x22], R212 ;  /* 0x000022d418007986 */ /* 0x000fe8000c101516 */
[----:B------:R-:W-:Y:S04]  /*9090*/  STG.E.U16 [R4.64+0x20], R207 ;  /* 0x000020cf04007986 */ /* 0x000fe8000c101516 */
[----:B------:R-:W-:Y:S01]  /*90a0*/  STG.E.U16 [R4.64+0x22], R200 ;  /* 0x000022c804007986 */ /* 0x000fe2000c101516 */
[----:B------:R-:W-:-:S03]  /*90b0*/  @!P5 PRMT R30, R20, 0x5410, RZ ;  /* 0x00005410141ed816 */ /* 0x000fc600000000ff */
[----:B------:R-:W-:Y:S04]  /*90c0*/  STG.E.U16 [R24.64+0x30], R206 ;  /* 0x000030ce18007986 */ /* 0x000fe8000c101516 */
[----:B------:R-:W-:Y:S01]  /*90d0*/  STG.E.U16 [R24.64+0x32], R179 ;  /* 0x000032b318007986 */ /* 0x000fe2000c101516 */
[----:B------:R-:W-:-:S03]  /*90e0*/  @!P3 PRMT R28, R7, 0x5410, RZ ;  /* 0x00005410071cb816 */ /* 0x000fc600000000ff */
[----:B------:R-:W-:Y:S04]  /*90f0*/  STG.E.U16 [R4.64+0x30], R178 ;  /* 0x000030b204007986 */ /* 0x000fe8000c101516 */
        /* <DEDUP_REMOVED lines=16> */
[----:B------:R1:W-:Y:S01]  /*9200*/  STG.E.U16 [R4.64+0x72], R2 ;  /* 0x0000720204007986 */ /* 0x0003e2000c101516 */
[C---:B------:R-:W-:Y:S08]  /*9210*/  HMMA.16816.F32.BF16 R120, R128.reuse, R122, R12 ;  /* 0x0000007a8078723c */ /* 0x040ff0000004180c */
[----:B------:R-:W-:Y:S01]  /*9220*/  HMMA.16816.F32.BF16 R128, R128, R10, R16 ;  /* 0x0000000a8080723c */ /* 0x000fe20000041810 */
[----:B-1----:R-:W-:-:S04]  /*9230*/  FADD.FTZ R2, R251, R6 ;  /* 0x00000006fb027221 */ /* 0x002fc80000010000 */
[----:B------:R-:W-:-:S04]  /*9240*/  FADD.FTZ R2, R245, R2 ;  /* 0x00000002f5027221 */ /* 0x000fc80000010000 */
[----:B------:R-:W-:Y:S02]  /*9250*/  FADD.FTZ R244, R35, R2 ;  /* 0x0000000223f47221 */ /* 0x000fe40000010000 */
[----:B------:R-:W-:Y:S02]  /*9260*/  FADD.FTZ R245, R31, R0 ;  /* 0x000000001ff57221 */ /* 0x000fe40000010000 */
[----:B------:R-:W-:Y:S01]  /*9270*/  FADD.FTZ R244, R34, R244 ;  /* 0x000000f422f47221 */ /* 0x000fe20000010000 */
[----:B------:R-:W-:Y:S05]  /*9280*/  @!P0 BRA `(.L_x_607) ;  /* 0x000083d000008947 */ /* 0x000fea0003800000 */
        /* <DEDUP_REMOVED lines=142> */
[----:B------:R-:W-:Y:S04]  /*9b70*/  LDSM.16.M88.4 R12, [R202] ;  /* 0x00000000ca0c783b */ /* 0x000fe80000000200 */
[----:B--2---:R-:W-:Y:S04]  /*9b80*/  LDSM.16.M88.4 R8, [R192+0x8800] ;  /* 0x00880000c008783b */ /* 0x004fe80000000200 */
[----:B------:R-:W-:Y:S04]  /*9b90*/  LDSM.16.M88.4 R184, [R199] ;  /* 0x00000000c7b8783b */ /* 0x000fe80000000200 */
[----:B---3--:R-:W1:Y:S04]  /*9ba0*/  LDSM.16.M88.4 R4, [R201] ;  /* 0x00000000c904783b */ /* 0x008e680000000200 */
[----:B------:R-:W2:Y:S04]  /*9bb0*/  LDSM.16.M88.4 R188, [R199+0x800] ;  /* 0x00080000c7bc783b */ /* 0x000ea80000000200 */
[----:B------:R-:W3:Y:S04]  /*9bc0*/  LDSM.16.M88.4 R224, [R199+0x1000] ;  /* 0x00100000c7e0783b */ /* 0x000ee80000000200 */
[----:B------:R-:W2:Y:S04]  /*9bd0*/  LDSM.16.M88.4 R228, [R199+0x1800] ;  /* 0x00180000c7e4783b */ /* 0x000ea80000000200 */
[----:B------:R-:W-:Y:S04]  /*9be0*/  LDSM.16.M88.4 R232, [R198+0x8800] ;  /* 0x00880000c6e8783b */ /* 0x000fe80000000200 */
[----:B------:R-:W-:Y:S04]  /*9bf0*/  LDSM.16.M88.4 R216, [R198+0x8000] ;  /* 0x00800000c6d8783b */ /* 0x000fe80000000200 */
[----:B------:R-:W-:Y:S04]  /*9c00*/  LDSM.16.M88.4 R236, [R198+0x9800] ;  /* 0x00980000c6ec783b */ /* 0x000fe80000000200 */
[----:B------:R-:W-:Y:S04]  /*9c10*/  LDSM.16.M88.4 R240, [R197+0x800] ;  /* 0x00080000c5f0783b */ /* 0x000fe80000000200 */
[----:B------:R-:W-:Y:S04]  /*9c20*/  LDSM.16.M88.4 R248, [R198+0xc000] ;  /* 0x00c00000c6f8783b */ /* 0x000fe80000000200 */
[----:B------:R-:W2:Y:S01]  /*9c30*/  S2R R246, SR_TID.X ;  /* 0x0000000000f67919 */ /* 0x000ea20000002100 */
[C---:B-1----:R-:W-:Y:S03]  /*9c40*/  HMMA.16816.F32.BF16 R176, R4.reuse, R18, RZ ;  /* 0x0000001204b0723c */ /* 0x042fe600000418ff */
[----:B------:R-:W0:Y:S05]  /*9c50*/  LDGDEPBAR ;  /* 0x00000000000079af */ /* 0x000e2a0000000000 */
[C---:B------:R-:W-:Y:S08]  /*9c60*/  HMMA.16816.F32.BF16 R168, R4.reuse, R16, RZ ;  /* 0x0000001004a8723c */ /* 0x040ff000000418ff */
[C---:B----4-:R-:W-:Y:S08]  /*9c70*/  HMMA.16816.F32.BF16 R28, R4.reuse, R8, RZ ;  /* 0x00000008041c723c */ /* 0x050ff000000418ff */
[C---:B------:R-:W-:Y:S01]  /*9c80*/  HMMA.16816.F32.BF16 R20, R4.reuse, R10, RZ ;  /* 0x0000000a0414723c */ /* 0x040fe200000418ff */
[----:B------:R-:W1:Y:S07]  /*9c90*/  LDSM.16.M88.4 R8, [R204] ;  /* 0x00000000cc08783b */ /* 0x000e6e0000000200 */
[C---:B------:R-:W-:Y:S08]  /*9ca0*/  HMMA.16816.F32.BF16 R16, R4.reuse, R172, RZ ;  /* 0x000000ac0410723c */ /* 0x040ff000000418ff */
[C---:B------:R-:W-:Y:S08]  /*9cb0*/  HMMA.16816.F32.BF16 R172, R4.reuse, R174, RZ ;  /* 0x000000ae04ac723c */ /* 0x040ff000000418ff */
[C---:B------:R-:W-:Y:S08]  /*9cc0*/  HMMA.16816.F32.BF16 R212, R4.reuse, R180, RZ ;  /* 0x000000b404d4723c */ /* 0x040ff000000418ff */
[----:B------:R-:W-:Y:S01]  /*9cd0*/  HMMA.16816.F32.BF16 R220, R4, R182, RZ ;  /* 0x000000b604dc723c */ /* 0x000fe200000418ff */
[----:B------:R-:W-:Y:S07]  /*9ce0*/  LDSM.16.M88.4 R4, [R203] ;  /* 0x00000000cb04783b */ /* 0x000fee0000000200 */
[C---:B------:R-:W-:Y:S08]  /*9cf0*/  HMMA.16816.F32.BF16 R180, R12.reuse, R186, R176 ;  /* 0x000000ba0cb4723c */ /* 0x040ff000000418b0 */
[C---:B------:R-:W-:Y:S01]  /*9d00*/  HMMA.16816.F32.BF16 R208, R12.reuse, R184, R168 ;  /* 0x000000b80cd0723c */ /* 0x040fe200000418a8 */
[----:B------:R-:W4:Y:S07]  /*9d10*/  LDSM.16.M88.4 R184, [R198+0x9000] ;  /* 0x00900000c6b8783b */ /* 0x000f2e0000000200 */
[C---:B--2---:R-:W-:Y:S08]  /*9d20*/  HMMA.16816.F32.BF16 R176, R12.reuse, R188, R28 ;  /* 0x000000bc0cb0723c */ /* 0x044ff0000004181c */
[C---:B------:R-:W-:Y:S08]  /*9d30*/  HMMA.16816.F32.BF16 R168, R12.reuse, R190, R20 ;  /* 0x000000be0ca8723c */ /* 0x040ff00000041814 */
[C---:B---3--:R-:W-:Y:S08]  /*9d40*/  HMMA.16816.F32.BF16 R28, R12.reuse, R224, R16 ;  /* 0x000000e00c1c723c */ /* 0x048ff00000041810 */
[C---:B------:R-:W-:Y:S01]  /*9d50*/  HMMA.16816.F32.BF16 R20, R12.reuse, R226, R172 ;  /* 0x000000e20c14723c */ /* 0x040fe200000418ac */
[----:B------:R-:W2:Y:S07]  /*9d60*/  LDSM.16.M88.4 R224, [R197] ;  /* 0x00000000c5e0783b */ /* 0x000eae0000000200 */
[C---:B------:R-:W-:Y:S08]  /*9d70*/  HMMA.16816.F32.BF16 R16, R12.reuse, R228, R212 ;  /* 0x000000e40c10723c */ /* 0x040ff000000418d4 */
[----:B------:R-:W-:Y:S01]  /*9d80*/  HMMA.16816.F32.BF16 R12, R12, R230, R220 ;  /* 0x000000e60c0c723c */ /* 0x000fe200000418dc */
[----:B------:R-:W-:Y:S04]  /*9d90*/  LDSM.16.M88.4 R220, [R197+0x1800] ;  /* 0x00180000c5dc783b */ /* 0x000fe80000000200 */
[----:B------:R-:W-:Y:S03]  /*9da0*/  LDSM.16.M88.4 R228, [R192+0xb000] ;  /* 0x00b00000c0e4783b */ /* 0x000fe60000000200 */
[C---:B-1----:R-:W-:Y:S08]  /*9db0*/  HMMA.16816.F32.BF16 R176, R8.reuse, R232, R176 ;  /* 0x000000e808b0723c */ /* 0x042ff000000418b0 */
[C---:B------:R-:W-:Y:S08]  /*9dc0*/  HMMA.16816.F32.BF16 R172, R8.reuse, R216, R208 ;  /* 0x000000d808ac723c */ /* 0x040ff000000418d0 */
[C---:B------:R-:W-:Y:S01]  /*9dd0*/  HMMA.16816.F32.BF16 R180, R8.reuse, R218, R180 ;  /* 0x000000da08b4723c */ /* 0x040fe200000418b4 */
[----:B------:R-:W1:Y:S07]  /*9de0*/  LDSM.16.M88.4 R216, [R197+0x1000] ;  /* 0x00100000c5d8783b */ /* 0x000e6e0000000200 */
[C---:B----4-:R-:W-:Y:S08]  /*9df0*/  HMMA.16816.F32.BF16 R208, R8.reuse, R184, R28 ;  /* 0x000000b808d0723c */ /* 0x050ff0000004181c */
[C---:B------:R-:W-:Y:S01]  /*9e00*/  HMMA.16816.F32.BF16 R212, R8.reuse, R234, R168 ;  /* 0x000000ea08d4723c */ /* 0x040fe200000418a8 */
[----:B------:R-:W-:Y:S07]  /*9e10*/  LDSM.16.M88.4 R232, [R192+0xa000] ;  /* 0x00a00000c0e8783b */ /* 0x000fee0000000200 */
[C---:B------:R-:W-:Y:S08]  /*9e20*/  HMMA.16816.F32.BF16 R184, R8.reuse, R186, R20 ;  /* 0x000000ba08b8723c */ /* 0x040ff00000041814 */
[C---:B------:R-:W-:Y:S01]  /*9e30*/  HMMA.16816.F32.BF16 R188, R8.reuse, R236, R16 ;  /* 0x000000ec08bc723c */ /* 0x040fe20000041810 */
[----:B------:R-:W3:Y:S07]  /*9e40*/  LDSM.16.M88.4 R16, [R201+0x2000] ;  /* 0x00200000c910783b */ /* 0x000eee0000000200 */
[----:B------:R-:W-:Y:S01]  /*9e50*/  HMMA.16816.F32.BF16 R8, R8, R238, R12 ;  /* 0x000000ee0808723c */ /* 0x000fe2000004180c */
[----:B------:R-:W-:Y:S04]  /*9e60*/  LDSM.16.M88.4 R236, [R192+0xb800] ;  /* 0x00b80000c0ec783b */ /* 0x000fe80000000200 */
[----:B------:R-:W-:Y:S03]  /*9e70*/  LDSM.16.M88.4 R12, [R202+0x2000] ;  /* 0x00200000ca0c783b */ /* 0x000fe60000000200 */
[C---:B------:R-:W-:Y:S01]  /*9e80*/  HMMA.16816.F32.BF16 R28, R4.reuse, R240, R176 ;  /* 0x000000f0041c723c */ /* 0x040fe200000418b0 */
[----:B------:R-:W4:Y:S07]  /*9e90*/  LDSM.16.M88.4 R176, [R192+0xa800] ;  /* 0x00a80000c0b0783b */ /* 0x000f2e0000000200 */
[C---:B--2---:R-:W-:Y:S08]  /*9ea0*/  HMMA.16816.F32.BF16 R172, R4.reuse, R224, R172 ;  /* 0x000000e004ac723c */ /* 0x044ff000000418ac */
[C---:B------:R-:W-:Y:S01]  /*9eb0*/  HMMA.16816.F32.BF16 R168, R4.reuse, R226, R180 ;  /* 0x000000e204a8723c */ /* 0x040fe200000418b4 */
[----:B------:R-:W-:Y:S07]  /*9ec0*/  LDSM.16.M88.4 R224, [R199+0x2800] ;  /* 0x00280000c7e0783b */ /* 0x000fee0000000200 */
[C---:B------:R-:W-:Y:S01]  /*9ed0*/  HMMA.16816.F32.BF16 R20, R4.reuse, R242, R212 ;  /* 0x000000f20414723c */ /* 0x040fe200000418d4 */
[----:B------:R-:W-:Y:S07]  /*9ee0*/  LDSM.16.M88.4 R240, [R199+0x3000] ;  /* 0x00300000c7f0783b */ /* 0x000fee0000000200 */
[C---:B-1----:R-:W-:Y:S01]  /*9ef0*/  HMMA.16816.F32.BF16 R180, R4.reuse, R216, R208 ;  /* 0x000000d804b4723c */ /* 0x042fe200000418d0 */
[----:B------:R-:W-:Y:S07]  /*9f00*/  LDSM.16.M88.4 R208, [R199+0x3800] ;  /* 0x00380000c7d0783b */ /* 0x000fee0000000200 */
[C---:B------:R-:W-:Y:S08]  /*9f10*/  HMMA.16816.F32.BF16 R184, R4.reuse, R218, R184 ;  /* 0x000000da04b8723c */ /* 0x040ff000000418b8 */
        /* <DEDUP_REMOVED lines=8> */
[C---:B------:R-:W-:Y:S08]  /*9fa0*/  HMMA.16816.F32.BF16 R4, R16.reuse, R178, R20 ;  /* 0x000000b21004723c */ /* 0x040ff00000041814 */
[C---:B------:R-:W-:Y:S08]  /*9fb0*/  HMMA.16816.F32.BF16 R28, R16.reuse, R228, R180 ;  /* 0x000000e4101c723c */ /* 0x040ff000000418b4 */
[C---:B------:R-:W-:Y:S01]  /*9fc0*/  HMMA.16816.F32.BF16 R184, R16.reuse, R230, R184 ;  /* 0x000000e610b8723c */ /* 0x040fe200000418b8 */
[----:B------:R-:W2:Y:S07]  /*9fd0*/  LDSM.16.M88.4 R228, [R198+0xa000] ;  /* 0x00a00000c6e4783b */ /* 0x000eae0000000200 */
[C---:B------:R-:W-:Y:S08]  /*9fe0*/  HMMA.16816.F32.BF16 R188, R16.reuse, R236, R188 ;  /* 0x000000ec10bc723c */ /* 0x040ff000000418bc */
[----:B------:R-:W-:Y:S01]  /*9ff0*/  HMMA.16816.F32.BF16 R180, R16, R238, R216 ;  /* 0x000000ee10b4723c */ /* 0x000fe200000418d8 */
[----:B------:R-:W3:Y:S07]  /*a000*/  LDSM.16.M88.4 R236, [R198+0xa800] ;  /* 0x00a80000c6ec783b */ /* 0x000eee0000000200 */
[C---:B-1----:R-:W-:Y:S08]  /*a010*/  HMMA.16816.F32.BF16 R176, R12.reuse, R220, R212 ;  /* 0x000000dc0cb0723c */ /* 0x042ff000000418d4 */
[C---:B------:R-:W-:Y:S08]  /*a020*/  HMMA.16816.F32.BF16 R168, R12.reuse, R224, R168 ;  /* 0x000000e00ca8723c */ /* 0x040ff000000418a8 */
[C---:B------:R-:W-:Y:S01]  /*a030*/  HMMA.16816.F32.BF16 R20, R12.reuse, R226, R4 ;  /* 0x000000e20c14723c */ /* 0x040fe20000041804 */
[----:B------:R-:W1:Y:S04]  /*a040*/  LDSM.16.M88.4 R224, [R198+0xb800] ;  /* 0x00b80000c6e0783b */ /* 0x000e680000000200 */
[----:B------:R-:W-:Y:S03]  /*a050*/  LDSM.16.M88.4 R4, [R203+0x2000] ;  /* 0x00200000cb04783b */ /* 0x000fe60000000200 */
[C---:B------:R-:W-:Y:S08]  /*a060*/  HMMA.16816.F32.BF16 R16, R12.reuse, R240, R28 ;  /* 0x000000f00c10723c */ /* 0x040ff0000004181c */
[C---:B------:R-:W-:Y:S01]  /*a070*/  HMMA.16816.F32.BF16 R28, R12.reuse, R242, R184 ;  /* 0x000000f20c1c723c */ /* 0x040fe200000418b8 */
[----:B------:R-:W4:Y:S07]  /*a080*/  LDSM.16.M88.4 R240, [R197+0x2000] ;  /* 0x00200000c5f0783b */ /* 0x000f2e0000000200 */
[C---:B------:R-:W-:Y:S08]  /*a090*/  HMMA.16816.F32.BF16 R172, R12.reuse, R222, R172 ;  /* 0x000000de0cac723c */ /* 0x040ff000000418ac */
[C---:B------:R-:W-:Y:S01]  /*a0a0*/  HMMA.16816.F32.BF16 R220, R12.reuse, R208, R188 ;  /* 0x000000d00cdc723c */ /* 0x040fe200000418bc */
[----:B------:R-:W1:Y:S07]  /*a0b0*/  LDSM.16.M88.4 R188, [R197+0x2800] ;  /* 0x00280000c5bc783b */ /* 0x000e6e0000000200 */
[----:B------:R-:W-:Y:S01]  /*a0c0*/  HMMA.16816.F32.BF16 R216, R12, R210, R180 ;  /* 0x000000d20cd8723c */ /* 0x000fe200000418b4 */
[----:B------:R-:W-:Y:S07]  /*a0d0*/  LDSM.16.M88.4 R12, [R201+0x4000] ;  /* 0x00400000c90c783b */ /* 0x000fee0000000200 */
[C---:B--2---:R-:W-:Y:S01]  /*a0e0*/  HMMA.16816.F32.BF16 R212, R8.reuse, R228, R176 ;  /* 0x000000e408d4723c */ /* 0x044fe200000418b0 */
[----:B------:R-:W2:Y:S07]  /*a0f0*/  LDSM.16.M88.4 R176, [R197+0x3000] ;  /* 0x00300000c5b0783b */ /* 0x000eae0000000200 */
[C---:B---3--:R-:W-:Y:S08]  /*a100*/  HMMA.16816.F32.BF16 R184, R8.reuse, R236, R168 ;  /* 0x000000ec08b8723c */ /* 0x048ff000000418a8 */
[C---:B------:R-:W-:Y:S01]  /*a110*/  HMMA.16816.F32.BF16 R180, R8.reuse, R238, R20 ;  /* 0x000000ee08b4723c */ /* 0x040fe20000041814 */
[----:B------:R-:W3:Y:S07]  /*a120*/  LDSM.16.M88.4 R236, [R192+0xc000] ;  /* 0x00c00000c0ec783b */ /* 0x000eee0000000200 */
[C---:B------:R-:W-:Y:S01]  /*a130*/  HMMA.16816.F32.BF16 R208, R8.reuse, R230, R172 ;  /* 0x000000e608d0723c */ /* 0x040fe200000418ac */
[----:B------:R-:W2:Y:S04]  /*a140*/  LDSM.16.M88.4 R172, [R197+0x3800] ;  /* 0x00380000c5ac783b */ /* 0x000ea80000000200 */
[----:B------:R-:W-:Y:S03]  /*a150*/  LDSM.16.M88.4 R228, [R192+0xd000] ;  /* 0x00d00000c0e4783b */ /* 0x000fe60000000200 */
[C---:B------:R-:W-:Y:S08]  /*a160*/  HMMA.16816.F32.BF16 R168, R8.reuse, R232, R16 ;  /* 0x000000e808a8723c */ /* 0x040ff00000041810 */
[C---:B------:R-:W-:Y:S01]  /*a170*/  HMMA.16816.F32.BF16 R28, R8.reuse, R234, R28 ;  /* 0x000000ea081c723c */ /* 0x040fe2000004181c */
[----:B------:R-:W2:Y:S07]  /*a180*/  LDSM.16.M88.4 R232, [R192+0xc800] ;  /* 0x00c80000c0e8783b */ /* 0x000eae0000000200 */
[C---:B-1----:R-:W-:Y:S08]  /*a190*/  HMMA.16816.F32.BF16 R20, R8.reuse, R224, R220 ;  /* 0x000000e00814723c */ /* 0x042ff000000418dc */
[----:B------:R-:W-:Y:S08]  /*a1a0*/  HMMA.16816.F32.BF16 R16, R8, R226, R216 ;  /* 0x000000e20810723c */ /* 0x000ff000000418d8 */
[C---:B----4-:R-:W-:Y:S08]  /*a1b0*/  HMMA.16816.F32.BF16 R8, R4.reuse, R240, R212 ;  /* 0x000000f00408723c */ /* 0x050ff000000418d4 */
[C---:B------:R-:W-:Y:S01]  /*a1c0*/  HMMA.16816.F32.BF16 R220, R4.reuse, R242, R208 ;  /* 0x000000f204dc723c */ /* 0x040fe200000418d0 */
[----:B------:R-:W-:Y:S01]  /*a1d0*/  IMAD.MOV.U32 R27, RZ, RZ, R248 ;  /* 0x000000ffff1b7224 */ /* 0x000fe200078e00f8 */
[----:B------:R-:W-:Y:S06]  /*a1e0*/  LDSM.16.M88.4 R240, [R197+0x4000] ;  /* 0x00400000c5f0783b */ /* 0x000fec0000000200 */
[C---:B------:R-:W-:Y:S08]  /*a1f0*/  HMMA.16816.F32.BF16 R224, R4.reuse, R188, R184 ;  /* 0x000000bc04e0723c */ /* 0x040ff000000418b8 */
[C---:B------:R-:W-:Y:S01]  /*a200*/  HMMA.16816.F32.BF16 R216, R4.reuse, R190, R180 ;  /* 0x000000be04d8723c */ /* 0x040fe200000418b4 */
[----:B------:R-:W1:Y:S07]  /*a210*/  LDSM.16.M88.4 R180, [R192+0xd800] ;  /* 0x00d80000c0b4783b */ /* 0x000e6e0000000200 */
[C---:B--2---:R-:W-:Y:S08]  /*a220*/  HMMA.16816.F32.BF16 R212, R4.reuse, R176, R168 ;  /* 0x000000b004d4723c */ /* 0x044ff000000418a8 */
[----:B------:R-:W-:Y:S01]  /*a230*/  HMMA.16816.F32.BF16 R208, R4, R178, R28 ;  /* 0x000000b204d0723c */ /* 0x000fe2000004181c */
[----:B------:R-:W-:Y:S07]  /*a240*/  LDSM.16.M88.4 R176, [R199+0x4000] ;  /* 0x00400000c7b0783b */ /* 0x000fee0000000200 */
[----:B---3--:R-:W-:Y:S01]  /*a250*/  HMMA.16816.F32.BF16 R168, R12, R236, R8 ;  /* 0x000000ec0ca8723c */ /* 0x008fe20000041808 */
[----:B------:R-:W2:Y:S07]  /*a260*/  LDSM.16.M88.4 R8, [R202+0x4000] ;  /* 0x00400000ca08783b */ /* 0x000eae0000000200 */
[C---:B------:R-:W-:Y:S08]  /*a270*/  HMMA.16816.F32.BF16 R188, R4.reuse, R172, R20 ;  /* 0x000000ac04bc723c */ /* 0x040ff00000041814 */
[----:B------:R-:W-:Y:S01]  /*a280*/  HMMA.16816.F32.BF16 R184, R4, R174, R16 ;  /* 0x000000ae04b8723c */ /* 0x000fe20000041810 */
[----:B------:R-:W-:Y:S04]  /*a290*/  LDSM.16.M88.4 R172, [R199+0x4800] ;  /* 0x00480000c7ac783b */ /* 0x000fe80000000200 */
[----:B------:R-:W-:Y:S03]  /*a2a0*/  LDSM.16.M88.4 R4, [R204+0x4000] ;  /* 0x00400000cc04783b */ /* 0x000fe60000000200 */
[C---:B------:R-:W-:Y:S01]  /*a2b0*/  HMMA.16816.F32.BF16 R28, R12.reuse, R238, R220 ;  /* 0x000000ee0c1c723c */ /* 0x040fe200000418dc */
[----:B------:R-:W3:Y:S07]  /*a2c0*/  LDSM.16.M88.4 R236, [R199+0x5000] ;  /* 0x00500000c7ec783b */ /* 0x000eee0000000200 */
[C---:B------:R-:W-:Y:S08]  /*a2d0*/  HMMA.16816.F32.BF16 R20, R12.reuse, R232, R224 ;  /* 0x000000e80c14723c */ /* 0x040ff000000418e0 */
[C---:B------:R-:W-:Y:S01]  /*a2e0*/  HMMA.16816.F32.BF16 R16, R12.reuse, R234, R216 ;  /* 0x000000ea0c10723c */ /* 0x040fe200000418d8 */
[----:B------:R-:W4:Y:S07]  /*a2f0*/  LDSM.16.M88.4 R232, [R199+0x5800] ;  /* 0x00580000c7e8783b */ /* 0x000f2e0000000200 */
[C---:B------:R-:W-:Y:S08]  /*a300*/  HMMA.16816.F32.BF16 R220, R12.reuse, R228, R212 ;  /* 0x000000e40cdc723c */ /* 0x040ff000000418d4 */
[C---:B------:R-:W-:Y:S08]  /*a310*/  HMMA.16816.F32.BF16 R228, R12.reuse, R230, R208 ;  /* 0x000000e60ce4723c */ /* 0x040ff000000418d0 */
[C---:B-1----:R-:W-:Y:S08]  /*a320*/  HMMA.16816.F32.BF16 R224, R12.reuse, R180, R188 ;  /* 0x000000b40ce0723c */ /* 0x042ff000000418bc */
[----:B------:R-:W-:Y:S01]  /*a330*/  HMMA.16816.F32.BF16 R212, R12, R182, R184 ;  /* 0x000000b60cd4723c */ /* 0x000fe200000418b8 */
[----:B------:R-:W-:Y:S01]  /*a340*/  IMAD.MOV.U32 R26, RZ, RZ, R249 ;  /* 0x000000ffff1a7224 */ /* 0x000fe200078e00f9 */
[----:B------:R-:W1:Y:S04]  /*a350*/  LDSM.16.M88.4 R184, [R198+0xc800] ;  /* 0x00c80000c6b8783b */ /* 0x000e680000000200 */
[----:B------:R-:W1:Y:S02]  /*a360*/  LDSM.16.M88.4 R180, [R198+0xd000] ;  /* 0x00d00000c6b4783b */ /* 0x000e640000000200 */
[C---:B--2---:R-:W-:Y:S02]  /*a370*/  HMMA.16816.F32.BF16 R208, R8.reuse, R176, R168 ;  /* 0x000000b008d0723c */ /* 0x044fe400000418a8 */
[----:B------:R-:W-:Y:S06]  /*a380*/  LDSM.16.M88.4 R12, [R203+0x4000] ;  /* 0x00400000cb0c783b */ /* 0x000fec0000000200 */
[----:B---3--:R-:W-:Y:S07]  /*a390*/  HMMA.16816.F32.BF16 R168, R8, R236, R220 ;  /* 0x000000ec08a8723c */ /* 0x008fee00000418dc */
[----:B------:R-:W-:-:S02]  /*a3a0*/  IMAD.MOV.U32 R220, RZ, RZ, R27 ;  /* 0x000000ffffdc7224 */ /* 0x000fc400078e001b */
[----:B------:R-:W-:Y:S01]  /*a3b0*/  IMAD.MOV.U32 R221, RZ, RZ, R26 ;  /* 0x000000ffffdd7224 */ /* 0x000fe200078e001a */
[C---:B------:R-:W-:Y:S08]  /*a3c0*/  HMMA.16816.F32.BF16 R188, R8.reuse, R172, R20 ;  /* 0x000000ac08bc723c */ /* 0x040ff00000041814 */
[C---:B------:R-:W-:Y:S01]  /*a3d0*/  HMMA.16816.F32.BF16 R216, R8.reuse, R178, R28 ;  /* 0x000000b208d8723c */ /* 0x040fe2000004181c */
[----:B------:R-:W-:Y:S07]  /*a3e0*/  LDSM.16.M88.4 R176, [R198+0xd800] ;  /* 0x00d80000c6b0783b */ /* 0x000fee0000000200 */
[C---:B------:R-:W-:Y:S08]  /*a3f0*/  HMMA.16816.F32.BF16 R172, R8.reuse, R174, R16 ;  /* 0x000000ae08ac723c */ /* 0x040ff00000041810 */
[C---:B------:R-:W-:Y:S08]  /*a400*/  HMMA.16816.F32.BF16 R28, R8.reuse, R238, R228 ;  /* 0x000000ee081c723c */ /* 0x040ff000000418e4 */
[C---:B----4-:R-:W-:Y:S08]  /*a410*/  HMMA.16816.F32.BF16 R20, R8.reuse, R232, R224 ;  /* 0x000000e80814723c */ /* 0x050ff000000418e0 */
[----:B------:R-:W-:Y:S08]  /*a420*/  HMMA.16816.F32.BF16 R16, R8, R234, R212 ;  /* 0x000000ea0810723c */ /* 0x000ff000000418d4 */
[----:B------:R-:W-:Y:S01]  /*a430*/  HMMA.16816.F32.BF16 R8, R4, R220, R208 ;  /* 0x000000dc0408723c */ /* 0x000fe200000418d0 */
[----:B------:R-:W2:Y:S01]  /*a440*/  LDSM.16.M88.4 R208, [R197+0x5000] ;  /* 0x00500000c5d0783b */ /* 0x000ea20000000200 */
[----:B------:R-:W-:-:S02]  /*a450*/  IMAD.MOV.U32 R2, RZ, RZ, R250 ;  /* 0x000000ffff027224 */ /* 0x000fc400078e00fa */
[----:B------:R-:W-:Y:S02]  /*a460*/  IMAD.MOV.U32 R0, RZ, RZ, R251 ;  /* 0x000000ffff007224 */ /* 0x000fe400078e00fb */
[----:B------:R-:W3:Y:S01]  /*a470*/  LDSM.16.M88.4 R248, [R197+0x4800] ;  /* 0x00480000c5f8783b */ /* 0x000ee20000000200 */
[----:B------:R-:W-:Y:S02]  /*a480*/  IMAD.MOV.U32 R222, RZ, RZ, R2 ;  /* 0x000000ffffde7224 */ /* 0x000fe400078e0002 */
[----:B------:R-:W-:Y:S01]  /*a490*/  IMAD.MOV.U32 R223, RZ, RZ, R0 ;  /* 0x000000ffffdf7224 */ /* 0x000fe200078e0000 */
[C---:B-1----:R-:W-:Y:S01]  /*a4a0*/  HMMA.16816.F32.BF16 R232, R4.reuse, R184, R188 ;  /* 0x000000b804e8723c */ /* 0x042fe200000418bc */
[----:B------:R-:W-:Y:S07]  /*a4b0*/  LDSM.16.M88.4 R188, [R192+0xe000] ;  /* 0x00e00000c0bc783b */ /* 0x000fee0000000200 */
[C---:B------:R-:W-:Y:S08]  /*a4c0*/  HMMA.16816.F32.BF16 R216, R4.reuse, R222, R216 ;  /* 0x000000de04d8723c */ /* 0x040ff000000418d8 */
[C---:B------:R-:W-:Y:S01]  /*a4d0*/  HMMA.16816.F32.BF16 R236, R4.reuse, R186, R172 ;  /* 0x000000ba04ec723c */ /* 0x040fe200000418ac */
[----:B------:R-:W-:Y:S07]  /*a4e0*/  LDSM.16.M88.4 R184, [R192+0xe800] ;  /* 0x00e80000c0b8783b */ /* 0x000fee0000000200 */
[----:B------:R-:W-:Y:S01]  /*a4f0*/  HMMA.16816.F32.BF16 R228, R4, R180, R168 ;  /* 0x000000b404e4723c */ /* 0x000fe200000418a8 */
[----:B--2---:R-:W-:-:S07]  /*a500*/  IMAD.MOV.U32 R27, RZ, RZ, R208 ;  /* 0x000000ffff1b7224 */ /* 0x004fce00078e00d0 */
[C---:B------:R-:W-:Y:S01]  /*a510*/  HMMA.16816.F32.BF16 R220, R4.reuse, R182, R28 ;  /* 0x000000b604dc723c */ /* 0x040fe2000004181c */
[----:B------:R-:W-:Y:S01]  /*a520*/  IMAD.MOV.U32 R26, RZ, RZ, R209 ;  /* 0x000000ffff1a7224 */ /* 0x000fe200078e00d1 */
[----:B------:R-:W-:Y:S01]  /*a530*/  LDSM.16.M88.4 R180, [R192+0xf000] ;  /* 0x00f00000c0b4783b */ /* 0x000fe20000000200 */
[----:B------:R-:W-:Y:S02]  /*a540*/  IMAD.MOV.U32 R2, RZ, RZ, R210 ;  /* 0x000000ffff027224 */ /* 0x000fe400078e00d2 */
[----:B------:R-:W-:Y:S02]  /*a550*/  IMAD.MOV.U32 R0, RZ, RZ, R211 ;  /* 0x000000ffff007224 */ /* 0x000fe400078e00d3 */
[----:B------:R-:W1:Y:S01]  /*a560*/  LDSM.16.M88.4 R208, [R197+0x5800] ;  /* 0x00580000c5d0783b */ /* 0x000e620000000200 */
[C---:B------:R-:W-:Y:S08]  /*a570*/  HMMA.16816.F32.BF16 R224, R4.reuse, R176, R20 ;  /* 0x000000b004e0723c */ /* 0x040ff00000041814 */
[----:B------:R-:W-:Y:S01]  /*a580*/  HMMA.16816.F32.BF16 R212, R4, R178, R16 ;  /* 0x000000b204d4723c */ /* 0x000fe20000041810 */
[----:B------:R-:W2:Y:S07]  /*a590*/  LDSM.16.M88.4 R4, [R201+0x6000] ;  /* 0x00600000c904783b */ /* 0x000eae0000000200 */
[C---:B------:R-:W-:Y:S01]  /*a5a0*/  HMMA.16816.F32.BF16 R176, R12.reuse, R240, R8 ;  /* 0x000000f00cb0723c */ /* 0x040fe20000041808 */
[----:B------:R-:W-:Y:S07]  /*a5b0*/  LDSM.16.M88.4 R8, [R202+0x6000] ;  /* 0x00600000ca08783b */ /* 0x000fee0000000200 */
[C---:B------:R-:W-:Y:S01]  /*a5c0*/  HMMA.16816.F32.BF16 R172, R12.reuse, R242, R216 ;  /* 0x000000f20cac723c */ /* 0x040fe200000418d8 */
[----:B------:R-:W4:Y:S07]  /*a5d0*/  LDSM.16.M88.4 R240, [R199+0x6000] ;  /* 0x00600000c7f0783b */ /* 0x000f2e0000000200 */
[----:B---3--:R-:W-:Y:S01]  /*a5e0*/  HMMA.16816.F32.BF16 R168, R12, R248, R232 ;  /* 0x000000f80ca8723c */ /* 0x008fe200000418e8 */
[----:B------:R-:W-:-:S02]  /*a5f0*/  IMAD.MOV.U32 R16, RZ, RZ, R27 ;  /* 0x000000ffff107224 */ /* 0x000fc400078e001b */
[----:B------:R-:W-:-:S05]  /*a600*/  IMAD.MOV.U32 R17, RZ, RZ, R26 ;  /* 0x000000ffff117224 */ /* 0x000fca00078e001a */
[----:B------:R-:W-:Y:S01]  /*a610*/  HMMA.16816.F32.BF16 R28, R12, R250, R236 ;  /* 0x000000fa0c1c723c */ /* 0x000fe200000418ec */
[----:B------:R-:W3:Y:S01]  /*a620*/  LDSM.16.M88.4 R236, [R192+0xf800] ;  /* 0x00f80000c0ec783b */ /* 0x000ee20000000200 */
[----:B------:R-:W-:Y:S02]  /*a630*/  IMAD.MOV.U32 R18, RZ, RZ, R2 ;  /* 0x000000ffff127224 */ /* 0x000fe400078e0002 */
[----:B------:R-:W-:-:S04]  /*a640*/  IMAD.MOV.U32 R19, RZ, RZ, R0 ;  /* 0x000000ffff137224 */ /* 0x000fc800078e0000 */
[C---:B------:R-:W-:Y:S08]  /*a650*/  HMMA.16816.F32.BF16 R20, R12.reuse, R16, R228 ;  /* 0x000000100c14723c */ /* 0x040ff000000418e4 */
[C---:B-1----:R-:W-:Y:S08]  /*a660*/  HMMA.16816.F32.BF16 R216, R12.reuse, R208, R224 ;  /* 0x000000d00cd8723c */ /* 0x042ff000000418e0 */
[----:B------:R-:W-:Y:S08]  /*a670*/  HMMA.16816.F32.BF16 R212, R12, R210, R212 ;  /* 0x000000d20cd4723c */ /* 0x000ff000000418d4 */
[----:B--2---:R-:W-:Y:S01]  /*a680*/  HMMA.16816.F32.BF16 R208, R4, R188, R176 ;  /* 0x000000bc04d0723c */ /* 0x004fe200000418b0 */
[----:B------:R-:W-:Y:S07]  /*a690*/  LDSM.16.M88.4 R176, [R199+0x7800] ;  /* 0x00780000c7b0783b */ /* 0x000fee0000000200 */
[----:B------:R-:W-:Y:S01]  /*a6a0*/  HMMA.16816.F32.BF16 R16, R12, R18, R220 ;  /* 0x000000120c10723c */ /* 0x000fe200000418dc */
[----:B------:R-:W-:Y:S07]  /*a6b0*/  LDSM.16.M88.4 R12, [R204+0x6000] ;  /* 0x00600000cc0c783b */ /* 0x000fee0000000200 */
[C---:B------:R-:W-:Y:S01]  /*a6c0*/  HMMA.16816.F32.BF16 R232, R4.reuse, R184, R168 ;  /* 0x000000b804e8723c */ /* 0x040fe200000418a8 */
[----:B------:R-:W1:Y:S07]  /*a6d0*/  LDSM.16.M88.4 R168, [R198+0xe000] ;  /* 0x00e00000c6a8783b */ /* 0x000e6e0000000200 */
[C---:B------:R-:W-:Y:S01]  /*a6e0*/  HMMA.16816.F32.BF16 R220, R4.reuse, R190, R172 ;  /* 0x000000be04dc723c */ /* 0x040fe200000418ac */
[----:B------:R-:W2:Y:S07]  /*a6f0*/  LDSM.16.M88.4 R188, [R199+0x6800] ;  /* 0x00680000c7bc783b */ /* 0x000eae0000000200 */
[----:B------:R-:W-:Y:S08]  /*a700*/  HMMA.16816.F32.BF16 R224, R4, R180, R20 ;  /* 0x000000b404e0723c */ /* 0x000ff00000041814 */
[----:B----4-:R-:W-:Y:S08]  /*a710*/  HMMA.16816.F32.BF16 R20, R8, R240, R208 ;  /* 0x000000f00814723c */ /* 0x010ff000000418d0 */
[C---:B------:R-:W-:Y:S01]  /*a720*/  HMMA.16816.F32.BF16 R228, R4.reuse, R186, R28 ;  /* 0x000000ba04e4723c */ /* 0x040fe2000004181c */
[----:B------:R-:W4:Y:S07]  /*a730*/  LDSM.16.M88.4 R184, [R199+0x7000] ;  /* 0x00700000c7b8783b */ /* 0x000f2e0000000200 */
[C---:B------:R-:W-:Y:S08]  /*a740*/  HMMA.16816.F32.BF16 R180, R4.reuse, R182, R16 ;  /* 0x000000b604b4723c */ /* 0x040ff00000041810 */
[C---:B---3--:R-:W-:Y:S01]  /*a750*/  HMMA.16816.F32.BF16 R172, R4.reuse, R236, R216 ;  /* 0x000000ec04ac723c */ /* 0x048fe200000418d8 */
[----:B------:R-:W-:Y:S07]  /*a760*/  LDSM.16.M88.4 R216, [R198+0xe800] ;  /* 0x00e80000c6d8783b */ /* 0x000fee0000000200 */
[----:B------:R-:W-:Y:S01]  /*a770*/  HMMA.16816.F32.BF16 R28, R4, R238, R212 ;  /* 0x000000ee041c723c */ /* 0x000fe200000418d4 */
[----:B------:R-:W-:Y:S04]  /*a780*/  LDSM.16.M88.4 R4, [R203+0x6000] ;  /* 0x00600000cb04783b */ /* 0x000fe80000000200 */
[----:B------:R-:W3:Y:S03]  /*a790*/  LDSM.16.M88.4 R212, [R197+0x6000] ;  /* 0x00600000c5d4783b */ /* 0x000ee60000000200 */
[----:B------:R-:W-:Y:S08]  /*a7a0*/  HMMA.16816.F32.BF16 R16, R8, R242, R220 ;  /* 0x000000f20810723c */ /* 0x000ff000000418dc */
[----:B-1----:R-:W-:Y:S08]  /*a7b0*/  HMMA.16816.F32.BF16 R20, R12, R168, R20 ;  /* 0x000000a80c14723c */ /* 0x002ff00000041814 */
[----:B--2---:R-:W-:Y:S01]  /*a7c0*/  HMMA.16816.F32.BF16 R208, R8, R188, R232 ;  /* 0x000000bc08d0723c */ /* 0x004fe200000418e8 */
[----:B------:R-:W-:-:S07]  /*a7d0*/  IMAD.SHL.U32 R246, R246, 0x2, RZ ;  /* 0x00000002f6f67824 */ /* 0x000fce00078e00ff */
[----:B------:R-:W-:Y:S01]  /*a7e0*/  HMMA.16816.F32.BF16 R232, R8, R176, R172 ;  /* 0x000000b008e8723c */ /* 0x000fe200000418ac */
[----:B------:R-:W1:Y:S07]  /*a7f0*/  LDSM.16.M88.4 R172, [R197+0x6800] ;  /* 0x00680000c5ac783b */ /* 0x000e6e0000000200 */
[----:B------:R-:W-:Y:S01]  /*a800*/  HMMA.16816.F32.BF16 R16, R12, R170, R16 ;  /* 0x000000aa0c10723c */ /* 0x000fe20000041810 */
[----:B------:R-:W-:Y:S01]  /*a810*/  LOP3.LUT R246, R246, 0x6, RZ, 0xc0, !PT ;  /* 0x00000006f6f67812 */ /* 0x000fe200078ec0ff */
[----:B------:R-:W-:-:S06]  /*a820*/  IMAD.U32 R0, RZ, RZ, UR26 ;  /* 0x0000001aff007e24 */ /* 0x000fcc000f8e00ff */
[----:B----4-:R-:W-:Y:S01]  /*a830*/  HMMA.16816.F32.BF16 R220, R8, R186, R180 ;  /* 0x000000ba08dc723c */ /* 0x010fe200000418b4 */
[----:B------:R-:W2:Y:S01]  /*a840*/  LDSM.16.M88.4 R180, [R198+0xf000] ;  /* 0x00f00000c6b4783b */ /* 0x000ea20000000200 */
[----:B------:R-:W-:-:S06]  /*a850*/  IMAD R0, R0, 0x40, R246 ;  /* 0x0000004000007824 */ /* 0x000fcc00078e02f6 */
[----:B------:R-:W-:Y:S08]  /*a860*/  HMMA.16816.F32.BF16 R188, R8, R190, R228 ;  /* 0x000000be08bc723c */ /* 0x000ff000000418e4 */
[----:B---3--:R-:W-:Y:S08]  /*a870*/  HMMA.16816.F32.BF16 R228, R4, R212, R20 ;  /* 0x000000d404e4723c */ /* 0x008ff00000041814 */
[C---:B------:R-:W-:Y:S08]  /*a880*/  HMMA.16816.F32.BF16 R224, R8.reuse, R184, R224 ;  /* 0x000000b808e0723c */ /* 0x040ff000000418e0 */
[----:B------:R-:W-:Y:S07]  /*a890*/  HMMA.16816.F32.BF16 R236, R8, R178, R28 ;  /* 0x000000b208ec723c */ /* 0x000fee000004181c */
[C---:B------:R-:W-:Y:S01]  /*a8a0*/  IADD3 R8, R0.reuse, 0x1, RZ ;  /* 0x0000000100087810 */ /* 0x040fe20007ffe0ff */
[----:B------:R-:W-:Y:S01]  /*a8b0*/  HMMA.16816.F32.BF16 R20, R12, R216, R208 ;  /* 0x000000d80c14723c */ /* 0x000fe200000418d0 */
[C---:B------:R-:W-:Y:S01]  /*a8c0*/  IADD3 R2, R0.reuse, 0x8, RZ ;  /* 0x0000000800027810 */ /* 0x040fe20007ffe0ff */
[----:B------:R-:W3:Y:S01]  /*a8d0*/  LDSM.16.M88.4 R208, [R197+0x7000] ;  /* 0x00700000c5d0783b */ /* 0x000ee20000000200 */
[----:B------:R-:W4:Y:S05]  /*a8e0*/  I2F R10, R8 ;  /* 0x00000008000a7306 */ /* 0x000f2a0000201400 */
[----:B------:R-:W-:Y:S03]  /*a8f0*/  HMMA.16816.F32.BF16 R28, R4, R214, R16 ;  /* 0x000000d6041c723c */ /* 0x000fe60000041810 */
[----:B------:R2:W2:Y:S01]  /*a900*/  I2F R11, R2 ;  /* 0x00000002000b7306 */ /* 0x0004a20000201400 */
[----:B------:R-:W-:-:S04]  /*a910*/  IADD3 R9, R0, 0x9, RZ ;  /* 0x0000000900097810 */ /* 0x000fc80007ffe0ff */
[----:B------:R-:W-:Y:S01]  /*a920*/  HMMA.16816.F32.BF16 R168, R12, R218, R188 ;  /* 0x000000da0ca8723c */ /* 0x000fe200000418bc */
[----:B------:R-:W3:Y:S01]  /*a930*/  LDSM.16.M88.4 R188, [R198+0xf800] ;  /* 0x00f80000c6bc783b */ /* 0x000ee20000000200 */
[-C--:B------:R-:W-:Y:S01]  /*a940*/  ISETP.GE.AND P0, PT, R8, R32.reuse, PT ;  /* 0x000000200800720c */ /* 0x080fe20003f06270 */
[----:B----4-:R-:W-:Y:S01]  /*a950*/  FFMA.FTZ R16, R10, UR18, R229 ;  /* 0x000000120a107c23 */ /* 0x010fe200080100e5 */
[----:B------:R-:W-:Y:S02]  /*a960*/  ISETP.GE.AND P2, PT, R8, R33, PT ;  /* 0x000000210800720c */ /* 0x000fe40003f46270 */
[----:B------:R4:W4:Y:S02]  /*a970*/  I2F R8, R9 ;  /* 0x0000000900087306 */ /* 0x0009240000201400 */
[----:B-1----:R-:W-:Y:S01]  /*a980*/  HMMA.16816.F32.BF16 R184, R4, R172, R20 ;  /* 0x000000ac04b8723c */ /* 0x002fe20000041814 */
[----:B------:R-:W-:Y:S02]  /*a990*/  FSEL R133, R16, -INF , !P0 ;  /* 0xff80000010857808 */ /* 0x000fe40004000000 */
[----:B------:R-:W-:-:S02]  /*a9a0*/  ISETP.GE.AND P1, PT, R2, R32, PT ;  /* 0x000000200200720c */ /* 0x000fc40003f26270 */
[----:B------:R-:W-:Y:S02]  /*a9b0*/  ISETP.GE.AND P0, PT, R2, R33, PT ;  /* 0x000000210200720c */ /* 0x000fe40003f06270 */
[----:B--2---:R-:W-:Y:S01]  /*a9c0*/  IADD3 R2, R0, 0x10, RZ ;  /* 0x0000001000027810 */ /* 0x004fe20007ffe0ff */
[----:B------:R-:W-:Y:S01]  /*a9d0*/  FFMA.FTZ R10, R10, UR18, R231 ;  /* 0x000000120a0a7c23 */ /* 0x000fe200080100e7 */
[----:B------:R-:W-:Y:S01]  /*a9e0*/  HMMA.16816.F32.BF16 R176, R12, R180, R224 ;  /* 0x000000b40cb0723c */ /* 0x000fe200000418e0 */
[----:B------:R-:W-:Y:S01]  /*a9f0*/  FFMA.FTZ R16, R11, UR18, R28 ;  /* 0x000000120b107c23 */ /* 0x000fe2000801001c */
[----:B------:R-:W1:Y:S02]  /*aa00*/  I2F R17, R2 ;  /* 0x0000000200117306 */ /* 0x000e640000201400 */
[----:B------:R-:W-:Y:S02]  /*aa10*/  FSEL R215, R10, -INF , !P2 ;  /* 0xff8000000ad77808 */ /* 0x000fe40005000000 */
[----:B------:R-:W-:-:S02]  /*aa20*/  FSEL R216, R16, -INF , !P1 ;  /* 0xff80000010d87808 */ /* 0x000fc40004800000 */
[C---:B------:R-:W-:Y:S02]  /*aa30*/  ISETP.GE.AND P2, PT, R9.reuse, R32, PT ;  /* 0x000000200900720c */ /* 0x040fe40003f46270 */
[----:B------:R-:W-:Y:S02]  /*aa40*/  ISETP.GE.AND P1, PT, R9, R33, PT ;  /* 0x000000210900720c */ /* 0x000fe40003f26270 */
[----:B----4-:R-:W-:Y:S01]  /*aa50*/  IADD3 R9, R0, 0x11, RZ ;  /* 0x0000001100097810 */ /* 0x010fe20007ffe0ff */
[----:B------:R-:W-:Y:S01]  /*aa60*/  FFMA.FTZ R11, R11, UR18, R30 ;  /* 0x000000120b0b7c23 */ /* 0x000fe2000801001e */
[----:B------:R-:W-:Y:S01]  /*aa70*/  HMMA.16816.F32.BF16 R168, R4, R174, R168 ;  /* 0x000000ae04a8723c */ /* 0x000fe200000418a8 */
[----:B------:R-:W-:Y:S01]  /*aa80*/  FFMA.FTZ R18, R8, UR18, R29 ;  /* 0x0000001208127c23 */ /* 0x000fe2000801001d */
[----:B------:R2:W4:Y:S01]  /*aa90*/  I2F R16, R9 ;  /* 0x0000000900107306 */ /* 0x0005220000201400 */
[----:B------:R-:W-:-:S05]  /*aaa0*/  IADD3 R10, R0, 0x18, RZ ;  /* 0x00000018000a7810 */ /* 0x000fca0007ffe0ff */
[----:B------:R-:W-:Y:S01]  /*aab0*/  HMMA.16816.F32.BF16 R20, R12, R182, R220 ;  /* 0x000000b60c14723c */ /* 0x000fe200000418dc */
[----:B------:R-:W4:Y:S01]  /*aac0*/  LDSM.16.M88.4 R180, [R197+0x7800] ;  /* 0x00780000c5b4783b */ /* 0x000f220000000200 */
[----:B------:R-:W-:Y:S01]  /*aad0*/  FSEL R214, R11, -INF , !P0 ;  /* 0xff8000000bd67808 */ /* 0x000fe20004000000 */
[----:B------:R-:W-:Y:S01]  /*aae0*/  UISETP.GE.AND UP0, UPT, UR9, 0x3, UPT ;  /* 0x000000030900788c */ /* 0x000fe2000bf06270 */
[----:B------:R-:W-:Y:S01]  /*aaf0*/  FSEL R212, R18, -INF , !P2 ;  /* 0xff80000012d47808 */ /* 0x000fe20005000000 */
[----:B-1----:R-:W-:Y:S01]  /*ab00*/  FFMA.FTZ R18, R17, UR18, R184 ;  /* 0x0000001211127c23 */ /* 0x002fe200080100b8 */
[----:B------:R-:W-:Y:S01]  /*ab10*/  ISETP.GE.AND P0, PT, R2, R32, PT ;  /* 0x000000200200720c */ /* 0x000fe20003f06270 */
[----:B------:R-:W-:-:S04]  /*ab20*/  DEPBAR.LE SB0, 0x0 ;  /* 0x000080000000791a */ /* 0x000fc80000000000 */
[----:B------:R-:W-:Y:S01]  /*ab30*/  BAR.SYNC.DEFER_BLOCKING 0x0 ;  /* 0x0000000000007b1d */ /* 0x000fe20000010000 */
[----:B------:R-:W-:Y:S01]  /*ab40*/  ISETP.GE.AND P2, PT, R2, R33, PT ;  /* 0x000000210200720c */ /* 0x000fe20003f46270 */
[----:B------:R-:W-:Y:S01]  /*ab50*/  FFMA.FTZ R2, R8, UR18, R31 ;  /* 0x0000001208027c23 */ /* 0x000fe2000801001f */
[----:B------:R-:W-:-:S03]  /*ab60*/  IADD3 R8, R0, 0x19, RZ ;  /* 0x0000001900087810 */ /* 0x000fc60007ffe0ff */
[----:B------:R1:W1:Y:S01]  /*ab70*/  I2F R11, R10 ;  /* 0x0000000a000b7306 */ /* 0x0002620000201400 */
[----:B------:R-:W-:Y:S02]  /*ab80*/  FSEL R206, R2, -INF , !P1 ;  /* 0xff80000002ce7808 */ /* 0x000fe40004800000 */
[----:B------:R-:W-:Y:S02]  /*ab90*/  FSEL R213, R18, -INF , !P0 ;  /* 0xff80000012d57808 */ /* 0x000fe40004000000 */
[C---:B------:R-:W-:Y:S02]  /*aba0*/  ISETP.GE.AND P1, PT, R9.reuse, R32, PT ;  /* 0x000000200900720c */ /* 0x040fe40003f26270 */
[----:B------:R-:W-:Y:S01]  /*abb0*/  ISETP.GE.AND P0, PT, R9, R33, PT ;  /* 0x000000210900720c */ /* 0x000fe20003f06270 */
[----:B--2---:R-:W-:Y:S01]  /*abc0*/  FFMA.FTZ R9, R17, UR18, R186 ;  /* 0x0000001211097c23 */ /* 0x004fe200080100ba */
[----:B---3--:R-:W-:Y:S01]  /*abd0*/  HMMA.16816.F32.BF16 R176, R4, R208, R176 ;  /* 0x000000d004b0723c */ /* 0x008fe200000418b0 */
[----:B------:R-:W2:Y:S01]  /*abe0*/  I2F R17, R8 ;  /* 0x0000000800117306 */ /* 0x000ea20000201400 */
[----:B----4-:R-:W-:Y:S01]  /*abf0*/  FFMA.FTZ R18, R16, UR18, R185 ;  /* 0x0000001210127c23 */ /* 0x010fe200080100b9 */
[----:B------:R-:W-:-:S05]  /*ac00*/  IADD3 R2, R0, 0x20, RZ ;  /* 0x0000002000027810 */ /* 0x000fca0007ffe0ff */
[----:B------:R-:W-:Y:S01]  /*ac10*/  HMMA.16816.F32.BF16 R28, R12, R188, R232 ;  /* 0x000000bc0c1c723c */ /* 0x000fe200000418e8 */
[----:B------:R-:W-:Y:S02]  /*ac20*/  FSEL R207, R9, -INF , !P2 ;  /* 0xff80000009cf7808 */ /* 0x000fe40005000000 */
[----:B------:R-:W-:Y:S02]  /*ac30*/  FSEL R200, R18, -INF , !P1 ;  /* 0xff80000012c87808 */ /* 0x000fe40004800000 */
[C---:B------:R-:W-:Y:S01]  /*ac40*/  ISETP.GE.AND P2, PT, R10.reuse, R32, PT ;  /* 0x000000200a00720c */ /* 0x040fe20003f46270 */
[----:B------:R-:W3:Y:S01]  /*ac50*/  I2F R18, R2 ;  /* 0x0000000200127306 */ /* 0x000ee20000201400 */
[----:B------:R-:W-:Y:S01]  /*ac60*/  ISETP.GE.AND P1, PT, R10, R33, PT ;  /* 0x000000210a00720c */ /* 0x000fe20003f26270 */
[----:B-1----:R-:W-:Y:S02]  /*ac70*/  FFMA.FTZ R10, R16, UR18, R187 ;  /* 0x00000012100a7c23 */ /* 0x002fe400080100bb */
[----:B------:R-:W-:Y:S01]  /*ac80*/  FFMA.FTZ R16, R11, UR18, R168 ;  /* 0x000000120b107c23 */ /* 0x000fe200080100a8 */
[----:B------:R-:W-:Y:S01]  /*ac90*/  IADD3 R9, R0, 0x21, RZ ;  /* 0x0000002100097810 */ /* 0x000fe20007ffe0ff */
[----:B------:R-:W-:Y:S01]  /*aca0*/  HMMA.16816.F32.BF16 R172, R4, R210, R20 ;  /* 0x000000d204ac723c */ /* 0x000fe20000041814 */
[----:B------:R-:W-:-:S02]  /*acb0*/  FSEL R187, R10, -INF , !P0 ;  /* 0xff8000000abb7808 */ /* 0x000fc40004000000 */
[----:B------:R-:W-:Y:S01]  /*acc0*/  FSEL R188, R16, -INF , !P2 ;  /* 0xff80000010bc7808 */ /* 0x000fe20005000000 */
[----:B--2---:R-:W-:Y:S01]  /*acd0*/  FFMA.FTZ R16, R17, UR18, R169 ;  /* 0x0000001211107c23 */ /* 0x004fe200080100a9 */
[C---:B------:R-:W-:Y:S01]  /*ace0*/  ISETP.GE.AND P0, PT, R8.reuse, R32, PT ;  /* 0x000000200800720c */ /* 0x040fe20003f06270 */
[----:B------:R-:W-:Y:S01]  /*acf0*/  FFMA.FTZ R11, R11, UR18, R170 ;  /* 0x000000120b0b7c23 */ /* 0x000fe200080100aa */
[----:B------:R-:W-:Y:S01]  /*ad00*/  ISETP.GE.AND P2, PT, R8, R33, PT ;  /* 0x000000210800720c */ /* 0x000fe20003f46270 */
[----:B------:R1:W2:Y:S01]  /*ad10*/  I2F R10, R9 ;  /* 0x00000009000a7306 */ /* 0x0002a20000201400 */
[----:B------:R-:W-:Y:S01]  /*ad20*/  IADD3 R8, R0, 0x28, RZ ;  /* 0x0000002800087810 */ /* 0x000fe20007ffe0ff */
[----:B------:R-:W-:Y:S01]  /*ad30*/  HMMA.16816.F32.BF16 R20, R12, R190, R236 ;  /* 0x000000be0c14723c */ /* 0x000fe200000418ec */
[----:B------:R-:W-:Y:S02]  /*ad40*/  FSEL R185, R16, -INF , !P0 ;  /* 0xff80000010b97808 */ /* 0x000fe40004000000 */
[----:B------:R-:W-:Y:S01]  /*ad50*/  FSEL R186, R11, -INF , !P1 ;  /* 0xff8000000bba7808 */ /* 0x000fe20004800000 */
[----:B------:R-:W-:-:S02]  /*ad60*/  FFMA.FTZ R11, R17, UR18, R171 ;  /* 0x00000012110b7c23 */ /* 0x000fc400080100ab */
[----:B------:R-:W4:Y:S01]  /*ad70*/  I2F R16, R8 ;  /* 0x0000000800107306 */ /* 0x000f220000201400 */
[-C--:B------:R-:W-:Y:S01]  /*ad80*/  ISETP.GE.AND P1, PT, R2, R32.reuse, PT ;  /* 0x000000200200720c */ /* 0x080fe20003f26270 */
[----:B---3--:R-:W-:Y:S01]  /*ad90*/  FFMA.FTZ R17, R18, UR18, R176 ;  /* 0x0000001212117c23 */ /* 0x008fe200080100b0 */
[----:B------:R-:W-:Y:S02]  /*ada0*/  ISETP.GE.AND P0, PT, R2, R33, PT ;  /* 0x000000210200720c */ /* 0x000fe40003f06270 */
[----:B------:R-:W-:Y:S01]  /*adb0*/  IADD3 R2, R0, 0x29, RZ ;  /* 0x0000002900027810 */ /* 0x000fe20007ffe0ff */
[----:B------:R-:W-:Y:S01]  /*adc0*/  HMMA.16816.F32.BF16 R28, R4, R180, R28 ;  /* 0x000000b4041c723c */ /* 0x000fe2000004181c */
[----:B------:R-:W-:Y:S01]  /*add0*/  FSEL R184, R11, -INF , !P2 ;  /* 0xff8000000bb87808 */ /* 0x000fe20005000000 */
[----:B------:R-:W-:Y:S01]  /*ade0*/  FFMA.FTZ R12, R18, UR18, R178 ;  /* 0x00000012120c7c23 */ /* 0x000fe200080100b2 */
[----:B------:R-:W-:Y:S01]  /*adf0*/  FSEL R134, R17, -INF , !P1 ;  /* 0xff80000011867808 */ /* 0x000fe20004800000 */
[----:B------:R3:W3:Y:S01]  /*ae00*/  I2F R11, R2 ;  /* 0x00000002000b7306 */ /* 0x0006e20000201400 */
[----:B------:R-:W-:-:S02]  /*ae10*/  ISETP.GE.AND P2, PT, R9, R32, PT ;  /* 0x000000200900720c */ /* 0x000fc40003f46270 */
[----:B------:R-:W-:Y:S02]  /*ae20*/  ISETP.GE.AND P1, PT, R9, R33, PT ;  /* 0x000000210900720c */ /* 0x000fe40003f26270 */
[----:B-1----:R-:W-:Y:S01]  /*ae30*/  IADD3 R9, R0, 0x30, RZ ;  /* 0x0000003000097810 */ /* 0x002fe20007ffe0ff */
[C---:B--2---:R-:W-:Y:S02]  /*ae40*/  FFMA.FTZ R14, R10.reuse, UR18, R177 ;  /* 0x000000120a0e7c23 */ /* 0x044fe400080100b1 */
[----:B------:R-:W-:Y:S01]  /*ae50*/  FFMA.FTZ R13, R10, UR18, R179 ;  /* 0x000000120a0d7c23 */ /* 0x000fe200080100b3 */
[----:B------:R-:W-:Y:S02]  /*ae60*/  FSEL R179, R12, -INF , !P0 ;  /* 0xff8000000cb37808 */ /* 0x000fe40004000000 */
[----:B------:R-:W1:Y:S01]  /*ae70*/  I2F R12, R9 ;  /* 0x00000009000c7306 */ /* 0x000e620000201400 */
[----:B----4-:R-:W-:Y:S01]  /*ae80*/  FFMA.FTZ R10, R16, UR18, R172 ;  /* 0x00000012100a7c23 */ /* 0x010fe200080100ac */
[----:B------:R-:W-:-:S02]  /*ae90*/  FSEL R177, R14, -INF , !P2 ;  /* 0xff8000000eb17808 */ /* 0x000fc40005000000 */
[CC--:B------:R-:W-:Y:S02]  /*aea0*/  ISETP.GE.AND P0, PT, R8.reuse, R32.reuse, PT ;  /* 0x000000200800720c */ /* 0x0c0fe40003f06270 */
[----:B------:R-:W-:Y:S02]  /*aeb0*/  ISETP.GE.AND P2, PT, R8, R33, PT ;  /* 0x000000210800720c */ /* 0x000fe40003f46270 */
[----:B------:R-:W-:Y:S02]  /*aec0*/  IADD3 R8, R0, 0x31, RZ ;  /* 0x0000003100087810 */ /* 0x000fe40007ffe0ff */
[----:B------:R-:W-:Y:S01]  /*aed0*/  FSEL R178, R13, -INF , !P1 ;  /* 0xff8000000db27808 */ /* 0x000fe20004800000 */
[----:B------:R-:W-:Y:S01]  /*aee0*/  FFMA.FTZ R13, R16, UR18, R174 ;  /* 0x00000012100d7c23 */ /* 0x000fe200080100ae */
[----:B------:R-:W-:Y:S01]  /*aef0*/  FSEL R176, R10, -INF , !P0 ;  /* 0xff8000000ab07808 */ /* 0x000fe20004000000 */
[----:B------:R-:W-:Y:S01]  /*af00*/  HMMA.16816.F32.BF16 R16, R4, R182, R20 ;  /* 0x000000b60410723c */ /* 0x000fe20000041814 */
[----:B------:R-:W2:Y:S01]  /*af10*/  I2F R10, R8 ;  /* 0x00000008000a7306 */ /* 0x000ea20000201400 */
[----:B------:R-:W-:-:S02]  /*af20*/  ISETP.GE.AND P1, PT, R2, R32, PT ;  /* 0x000000200200720c */ /* 0x000fc40003f26270 */
[----:B------:R-:W-:Y:S02]  /*af30*/  ISETP.GE.AND P0, PT, R2, R33, PT ;  /* 0x000000210200720c */ /* 0x000fe40003f06270 */
[----:B---3--:R-:W-:Y:S01]  /*af40*/  IADD3 R2, R0, 0x38, RZ ;  /* 0x0000003800027810 */ /* 0x008fe20007ffe0ff */
[----:B------:R-:W-:-:S03]  /*af50*/  FFMA.FTZ R5, R11, UR18, R173 ;  /* 0x000000120b057c23 */ /* 0x000fc600080100ad */
[----:B------:R-:W3:Y:S02]  /*af60*/  I2F R4, R2 ;  /* 0x0000000200047306 */ /* 0x000ee40000201400 */
[----:B------:R-:W-:Y:S01]  /*af70*/  FSEL R172, R5, -INF , !P1 ;  /* 0xff80000005ac7808 */ /* 0x000fe20004800000 */
[C---:B-1----:R-:W-:Y:S01]  /*af80*/  FFMA.FTZ R5, R12.reuse, UR18, R30 ;  /* 0x000000120c057c23 */ /* 0x042fe2000801001e */
        /* <DEDUP_REMOVED lines=8> */
[----:B--2---:R-:W-:Y:S01]  /*b010*/  FFMA.FTZ R6, R10, UR18, R29 ;  /* 0x000000120a067c23 */ /* 0x004fe2000801001d */
[----:B------:R-:W-:Y:S01]  /*b020*/  ISETP.GE.AND P0, PT, R8, R32, PT ;  /* 0x000000200800720c */ /* 0x000fe20003f06270 */
[----:B------:R-:W-:Y:S01]  /*b030*/  FFMA.FTZ R10, R10, UR18, R31 ;  /* 0x000000120a0a7c23 */ /* 0x000fe2000801001f */
[----:B------:R-:W-:-:S02]  /*b040*/  FSEL R170, R7, -INF , !P2 ;  /* 0xff80000007aa7808 */ /* 0x000fc40005000000 */
[-C--:B------:R-:W-:Y:S02]  /*b050*/  ISETP.GE.AND P2, PT, R8, R33.reuse, PT ;  /* 0x000000210800720c */ /* 0x080fe40003f46270 */
[----:B------:R-:W-:Y:S01]  /*b060*/  FSEL R135, R6, -INF , !P0 ;  /* 0xff80000006877808 */ /* 0x000fe20004000000 */
[----:B---3--:R-:W-:Y:S01]  /*b070*/  FFMA.FTZ R6, R4, UR18, R16 ;  /* 0x0000001204067c23 */ /* 0x008fe20008010010 */
[----:B------:R-:W-:Y:S02]  /*b080*/  FSEL R168, R10, -INF , !P2 ;  /* 0xff8000000aa87808 */ /* 0x000fe40005000000 */
[-C--:B------:R-:W-:Y:S02]  /*b090*/  ISETP.GE.AND P2, PT, R2, R32.reuse, PT ;  /* 0x000000200200720c */ /* 0x080fe40003f46270 */
[C---:B------:R-:W-:Y:S02]  /*b0a0*/  ISETP.GE.AND P1, PT, R0.reuse, R32, PT ;  /* 0x000000200000720c */ /* 0x040fe40003f26270 */
[----:B------:R-:W-:-:S02]  /*b0b0*/  ISETP.GE.AND P0, PT, R0, R33, PT ;  /* 0x000000210000720c */ /* 0x000fc40003f06270 */
[----:B-1----:R-:W-:Y:S01]  /*b0c0*/  IADD3 R0, R0, 0x39, RZ ;  /* 0x0000003900007810 */ /* 0x002fe20007ffe0ff */
[----:B------:R-:W-:Y:S01]  /*b0d0*/  FFMA.FTZ R7, R4, UR18, R18 ;  /* 0x0000001204077c23 */ /* 0x000fe20008010012 */
[----:B------:R-:W-:Y:S02]  /*b0e0*/  FSEL R35, R6, -INF , !P2 ;  /* 0xff80000006237808 */ /* 0x000fe40005000000 */
[----:B------:R-:W-:Y:S01]  /*b0f0*/  ISETP.GE.AND P2, PT, R2, R33, PT ;  /* 0x000000210200720c */ /* 0x000fe20003f46270 */
[----:B------:R-:W1:Y:S01]  /*b100*/  I2F R4, R0 ;  /* 0x0000000000047306 */ /* 0x000e620000201400 */
[C---:B----4-:R-:W-:Y:S02]  /*b110*/  FFMA.FTZ R2, R5.reuse, UR18, R228 ;  /* 0x0000001205027c23 */ /* 0x050fe400080100e4 */
[----:B------:R-:W-:-:S05]  /*b120*/  FFMA.FTZ R5, R5, UR18, R230 ;  /* 0x0000001205057c23 */ /* 0x000fca00080100e6 */
[----:B------:R-:W-:Y:S02]  /*b130*/  FSEL R21, R5, -INF , !P0 ;  /* 0xff80000005157808 */ /* 0x000fe40004000000 */
[----:B------:R-:W-:Y:S02]  /*b140*/  PLOP3.LUT P0, PT, PT, PT, UP0, 0x80, 0x0 ;  /* 0x000000000000781c */ /* 0x000fe40003f0f008 */
[----:B------:R-:W-:Y:S02]  /*b150*/  FSEL R34, R7, -INF , !P2 ;  /* 0xff80000007227808 */ /* 0x000fe40005000000 */
[----:B------:R-:W-:Y:S02]  /*b160*/  FSEL R20, R2, -INF , !P1 ;  /* 0xff80000002147808 */ /* 0x000fe40004800000 */
[C---:B------:R-:W-:Y:S02]  /*b170*/  ISETP.GE.AND P2, PT, R0.reuse, R32, PT ;  /* 0x000000200000720c */ /* 0x040fe40003f46270 */
[----:B------:R-:W-:Y:S01]  /*b180*/  ISETP.GE.AND P1, PT, R0, R33, PT ;  /* 0x000000210000720c */ /* 0x000fe20003f26270 */
[----:B-1----:R-:W-:-:S02]  /*b190*/  FFMA.FTZ R0, R4, UR18, R17 ;  /* 0x0000001204007c23 */ /* 0x002fc40008010011 */
[----:B------:R-:W-:-:S03]  /*b1a0*/  FFMA.FTZ R4, R4, UR18, R19 ;  /* 0x0000001204047c23 */ /* 0x000fc60008010013 */
[----:B------:R-:W-:Y:S02]  /*b1b0*/  FSEL R30, R0, -INF , !P2 ;  /* 0xff800000001e7808 */ /* 0x000fe40005000000 */
[----:B------:R-:W-:Y:S01]  /*b1c0*/  FSEL R29, R4, -INF , !P1 ;  /* 0xff800000041d7808 */ /* 0x000fe20004800000 */
[----:B------:R-:W-:Y:S05]  /*b1d0*/  @!P0 BRA `(.L_x_608) ;  /* 0x0000089000008947 */ /* 0x000fea0003800000 */
[----:B------:R-:W2:Y:S01]  /*b1e0*/  LDL.64 R248, [R1+0xb8] ;  /* 0x0000b80001f87983 */ /* 0x000ea20000100a00 */
[----:B------:R-:W-:-:S03]  /*b1f0*/  ULDC.64 UR4, c[0x0][0x198] ;  /* 0x0000660000047ab9 */ /* 0x000fc60000000a00 */
[----:B------:R-:W3:Y:S01]  /*b200*/  LDL.64 R26, [R1+0xc8] ;  /* 0x0000c800011a7983 */ /* 0x000ee20000100a00 */
        /* <DEDUP_REMOVED lines=114> */
[----:B------:R-:W-:-:S05]  /*b930*/  @!P5 LEA.HI.X R9, R2, c[0x0][0x16c], R4, 0x1, P2 ;  /* 0x00005b000209da11 */ /* 0x000fca00010f0c04 */
        /* <DEDUP_REMOVED lines=17> */
.L_x_610:
[----:B------:R-:W-:Y:S05]  /*ba50*/  BSYNC B0 ;  /* 0x0000000000007941 */ /* 0x000fea0003800000 */
.L_x_609:
[----:B------:R-:W0:Y:S02]  /*ba60*/  LDGDEPBAR ;  /* 0x00000000000079af */ /* 0x000e240000000000 */
.L_x_608:
[----:B-1----:R-:W2:Y:S04]  /*ba70*/  LDL R9, [R1+0xe0] ;  /* 0x0000e00001097983 */ /* 0x002ea80000100800 */
[----:B------:R-:W3:Y:S04]  /*ba80*/  LDL R5, [R1+0x108] ;  /* 0x0001080001057983 */ /* 0x000ee80000100800 */
[----:B------:R-:W4:Y:S01]  /*ba90*/  LDL R4, [R1+0xe4] ;  /* 0x0000e40001047983 */ /* 0x000f220000100800 */
        /* <DEDUP_REMOVED lines=22> */
[----:B------:R-:W-:Y:S01]  /*bc00*/  FMNMX.FTZ R0, R179, R0, !PT ;  /* 0x00000000b3007209 */ /* 0x000fe20007810000 */
[----:B------:R-:W-:-:S02]  /*bc10*/  USHF.L.U32 UR4, UR26, 0x1, URZ ;  /* 0x000000011a047899 */ /* 0x000fc4000800063f */
[----:B------:R-:W-:Y:S02]  /*bc20*/  UIADD3 UR5, UR25, -0x4498517b, URZ ;  /* 0xbb67ae8519057890 */ /* 0x000fe4000fffe03f */
[----:B------:R-:W-:Y:S02]  /*bc30*/  ULOP3.LUT UR21, UR4, UR25, URZ, 0x3c, !UPT ;  /* 0x0000001904157292 */ /* 0x000fe4000f8e3c3f */
[----:B------:R-:W-:Y:S02]  /*bc40*/  UIADD3 UR35, UR24, -0x61c88647, URZ ;  /* 0x9e3779b918237890 */ /* 0x000fe4000fffe03f */
[----:B------:R-:W-:Y:S02]  /*bc50*/  UIADD3 UR34, UR24, 0x3c6ef372, URZ ;  /* 0x3c6ef37218227890 */ /* 0x000fe4000fffe03f */
[----:B------:R-:W-:Y:S02]  /*bc60*/  UIADD3 UR29, UR25, 0x32370b8f, URZ ;  /* 0x32370b8f191d7890 */ /* 0x000fe4000fffe03f */
[----:B------:R-:W-:-:S02]  /*bc70*/  UIADD3 UR33, UR25, 0x76cf5d0a, URZ ;  /* 0x76cf5d0a19217890 */ /* 0x000fc4000fffe03f */
[----:B------:R-:W-:Y:S02]  /*bc80*/  UIADD3 UR30, UR24, -0x255992d5, URZ ;  /* 0xdaa66d2b181e7890 */ /* 0x000fe4000fffe03f */
[----:B------:R-:W-:-:S04]  /*bc90*/  UIADD3 UR4, UR4, 0x1, URZ ;  /* 0x0000000104047890 */ /* 0x000fc8000fffe03f */
[----:B------:R-:W-:Y:S01]  /*bca0*/  ULOP3.LUT UR4, UR4, UR25, URZ, 0x3c, !UPT ;  /* 0x0000001904047292 */ /* 0x000fe2000f8e3c3f */
[----:B------:R-:W-:Y:S04]  /*bcb0*/  STL [R1+0x130], R205 ;  /* 0x000130cd01007387 */ /* 0x000fe80000100800 */
[----:B------:R-:W-:Y:S04]  /*bcc0*/  STL [R1+0x12c], R204 ;  /* 0x00012ccc01007387 */ /* 0x000fe80000100800 */
[----:B------:R-:W-:Y:S04]  /*bcd0*/  STL [R1+0x128], R203 ;  /* 0x000128cb01007387 */ /* 0x000fe80000100800 */
[----:B------:R-:W-:Y:S04]  /*bce0*/  STL [R1+0x124], R202 ;  /* 0x000124ca01007387 */ /* 0x000fe80000100800 */
[----:B------:R-:W-:Y:S04]  /*bcf0*/  STL [R1+0x120], R201 ;  /* 0x000120c901007387 */ /* 0x000fe80000100800 */
[----:B------:R-:W-:Y:S04]  /*bd00*/  STL [R1+0x11c], R199 ;  /* 0x00011cc701007387 */ /* 0x000fe80000100800 */
[----:B------:R-:W-:Y:S04]  /*bd10*/  STL [R1+0x118], R198 ;  /* 0x000118c601007387 */ /* 0x000fe80000100800 */
[----:B------:R-:W-:Y:S04]  /*bd20*/  STL [R1+0x114], R197 ;  /* 0x000114c501007387 */ /* 0x000fe80000100800 */
[----:B------:R-:W-:Y:S01]  /*bd30*/  STL [R1+0x110], R192 ;  /* 0x000110c001007387 */ /* 0x000fe20000100800 */
[----:B--2---:R-:W-:-:S04]  /*bd40*/  IMAD.WIDE.U32 R220, R9, -0x326172a9, RZ ;  /* 0xcd9e8d5709dc7825 */ /* 0x004fc800078e00ff */
[----:B---3--:R-:W-:Y:S01]  /*bd50*/  IMAD.WIDE.U32 R18, R5, -0x2daee0ad, RZ ;  /* 0xd2511f5305127825 */ /* 0x008fe200078e00ff */
[----:B------:R-:W-:Y:S02]  /*bd60*/  FMNMX.FTZ R5, R35, R2, !PT ;  /* 0x0000000223057209 */ /* 0x000fe40007810000 */
[----:B------:R-:W-:Y:S02]  /*bd70*/  FMNMX.FTZ R2, R178, R0, !PT ;  /* 0x00000000b2027209 */ /* 0x000fe40007810000 */
[----:B----4-:R-:W-:Y:S02]  /*bd80*/  LOP3.LUT R4, R221, R4, RZ, 0x3c, !PT ;  /* 0x00000004dd047212 */ /* 0x010fe400078e3cff */
[----:B------:R-:W-:Y:S02]  /*bd90*/  FMNMX.FTZ R0, R30, R5, !PT ;  /* 0x000000051e007209 */ /* 0x000fe40007810000 */
[----:B------:R-:W-:Y:S01]  /*bda0*/  FMNMX.FTZ R2, R173, R2, !PT ;  /* 0x00000002ad027209 */ /* 0x000fe20007810000 */
[----:B------:R-:W-:-:S02]  /*bdb0*/  IMAD.WIDE.U32 R182, R4, -0x2daee0ad, RZ ;  /* 0xd2511f5304b67825 */ /* 0x000fc400078e00ff */
[----:B------:R-:W1:Y:S01]  /*bdc0*/  SHFL.BFLY PT, R9, R0, 0x2, 0x1f ;  /* 0x0c401f0000097f89 */ /* 0x000e6200000e0000 */
[----:B------:R-:W-:Y:S02]  /*bdd0*/  LOP3.LUT R4, R19, UR21, RZ, 0x3c, !PT ;  /* 0x0000001513047c12 */ /* 0x000fe4000f8e3cff */
[----:B------:R-:W-:Y:S02]  /*bde0*/  LOP3.LUT R22, R183, UR5, R18, 0x96, !PT ;  /* 0x00000005b7167c12 */ /* 0x000fe4000f8e9612 */
[----:B------:R-:W-:Y:S01]  /*bdf0*/  FMNMX.FTZ R2, R171, R2, !PT ;  /* 0x00000002ab027209 */ /* 0x000fe20007810000 */
[----:B------:R-:W-:-:S03]  /*be00*/  IMAD.WIDE.U32 R4, R4, -0x326172a9, RZ ;  /* 0xcd9e8d5704047825 */ /* 0x000fc600078e00ff */
[----:B------:R-:W-:Y:S01]  /*be10*/  FMNMX.FTZ R2, R169, R2, !PT ;  /* 0x00000002a9027209 */ /* 0x000fe20007810000 */
[----:B------:R-:W-:Y:S01]  /*be20*/  IMAD.WIDE.U32 R22, R22, -0x326172a9, RZ ;  /* 0xcd9e8d5716167825 */ /* 0x000fe200078e00ff */
[----:B------:R-:W-:Y:S02]  /*be30*/  LOP3.LUT R5, R5, UR35, R220, 0x96, !PT ;  /* 0x0000002305057c12 */ /* 0x000fe4000f8e96dc */
[----:B------:R-:W-:Y:S02]  /*be40*/  FMNMX.FTZ R2, R168, R2, !PT ;  /* 0x00000002a8027209 */ /* 0x000fe40007810000 */
[----:B------:R-:W-:Y:S02]  /*be50*/  LOP3.LUT R10, R23, UR34, R4, 0x96, !PT ;  /* 0x00000022170a7c12 */ /* 0x000fe4000f8e9604 */
[----:B------:R-:W-:Y:S01]  /*be60*/  FMNMX.FTZ R2, R34, R2, !PT ;  /* 0x0000000222027209 */ /* 0x000fe20007810000 */
[----:B------:R-:W-:-:S03]  /*be70*/  IMAD.WIDE.U32 R4, R5, -0x2daee0ad, RZ ;  /* 0xd2511f5305047825 */ /* 0x000fc600078e00ff */
[----:B------:R-:W-:Y:S01]  /*be80*/  FMNMX.FTZ R2, R29, R2, !PT ;  /* 0x000000021d027209 */ /* 0x000fe20007810000 */
[----:B------:R-:W-:Y:S01]  /*be90*/  IMAD.WIDE.U32 R10, R10, -0x2daee0ad, RZ ;  /* 0xd2511f530a0a7825 */ /* 0x000fe200078e00ff */
[----:B-1----:R-:W-:-:S04]  /*bea0*/  FMNMX.FTZ R9, R0, R9, !PT ;  /* 0x0000000900097209 */ /* 0x002fc80007810000 */
[----:B------:R-:W-:Y:S02]  /*beb0*/  LOP3.LUT R14, R11, UR29, R4, 0x96, !PT ;  /* 0x0000001d0b0e7c12 */ /* 0x000fe4000f8e9604 */
[----:B------:R-:W1:Y:S04]  /*bec0*/  SHFL.BFLY PT, R11, R2, 0x2, 0x1f ;  /* 0x0c401f00020b7f89 */ /* 0x000e6800000e0000 */
[----:B------:R-:W2:Y:S01]  /*bed0*/  SHFL.BFLY PT, R26, R9, 0x1, 0x1f ;  /* 0x0c201f00091a7f89 */ /* 0x000ea200000e0000 */
[----:B------:R-:W-:Y:S01]  /*bee0*/  LOP3.LUT R12, R5, UR33, R182, 0x96, !PT ;  /* 0x00000021050c7c12 */ /* 0x000fe2000f8e96b6 */
[----:B------:R-:W-:Y:S01]  /*bef0*/  UIADD3 UR21, UR24, 0x78dde6e4, URZ ;  /* 0x78dde6e418157890 */ /* 0x000fe2000fffe03f */
[----:B------:R-:W-:-:S04]  /*bf00*/  IMAD.WIDE.U32 R14, R14, -0x326172a9, RZ ;  /* 0xcd9e8d570e0e7825 */ /* 0x000fc800078e00ff */
[----:B------:R-:W-:-:S05]  /*bf10*/  IMAD.WIDE.U32 R12, R12, -0x326172a9, RZ ;  /* 0xcd9e8d570c0c7825 */ /* 0x000fca00078e00ff */
[----:B------:R-:W-:Y:S02]  /*bf20*/  LOP3.LUT R4, R13, UR30, R22, 0x96, !PT ;  /* 0x0000001e0d047c12 */ /* 0x000fe4000f8e9616 */
[----:B------:R-:W-:Y:S01]  /*bf30*/  LOP3.LUT R16, R15, UR21, R12, 0x96, !PT ;  /* 0x000000150f107c12 */ /* 0x000fe2000f8e960c */
[----:B------:R-:W-:Y:S02]  /*bf40*/  UIADD3 UR5, UR25, -0x126145ec, URZ ;  /* 0xed9eba1419057890 */ /* 0x000fe4000fffe03f */
[----:B------:R-:W-:Y:S01]  /*bf50*/  IMAD.WIDE.U32 R4, R4, -0x2daee0ad, RZ ;  /* 0xd2511f5304047825 */ /* 0x000fe200078e00ff */
[----:B-1----:R-:W-:-:S03]  /*bf60*/  FMNMX.FTZ R0, R2, R11, !PT ;  /* 0x0000000b02007209 */ /* 0x002fc60007810000 */
[----:B------:R-:W-:Y:S01]  /*bf70*/  IMAD.WIDE.U32 R16, R16, -0x2daee0ad, RZ ;  /* 0xd2511f5310107825 */ /* 0x000fe200078e00ff */
[----:B------:R-:W-:Y:S02]  /*bf80*/  LOP3.LUT R18, R5, UR5, R10, 0x96, !PT ;  /* 0x0000000505127c12 */ /* 0x000fe4000f8e960a */
[----:B--2---:R-:W-:Y:S02]  /*bf90*/  FMNMX.FTZ R251, R9, R26, !PT ;  /* 0x0000001a09fb7209 */ /* 0x004fe40007810000 */
[----:B------:R-:W-:Y:S01]  /*bfa0*/  LOP3.LUT R4, R17, UR19, R4, 0x96, !PT ;  /* 0x0000001311047c12 */ /* 0x000fe2000f8e9604 */
[----:B------:R-:W1:Y:S01]  /*bfb0*/  SHFL.BFLY PT, R9, R0, 0x1, 0x1f ;  /* 0x0c201f0000097f89 */ /* 0x000e6200000e0000 */
[----:B------:R-:W-:Y:S01]  /*bfc0*/  LOP3.LUT R174, R19, UR4, RZ, 0x3c, !PT ;  /* 0x0000000413ae7c12 */ /* 0x000fe2000f8e3cff */
[----:B------:R-:W-:-:S04]  /*bfd0*/  IMAD.WIDE.U32 R18, R18, -0x326172a9, RZ ;  /* 0xcd9e8d5712127825 */ /* 0x000fc800078e00ff */
[----:B------:R-:W-:-:S05]  /*bfe0*/  IMAD.WIDE.U32 R4, R4, -0x326172a9, RZ ;  /* 0xcd9e8d5704047825 */ /* 0x000fca00078e00ff */
[----:B------:R-:W-:Y:S02]  /*bff0*/  SHF.R.U32.HI R2, RZ, 0x18, R4 ;  /* 0x00000018ff027819 */ /* 0x000fe40000011604 */
[----:B------:R-:W-:Y:S02]  /*c000*/  LOP3.LUT R10, R5, UR7, R18, 0x96, !PT ;  /* 0x00000007050a7c12 */ /* 0x000fe4000f8e9612 */
[----:B------:R-:W-:Y:S01]  /*c010*/  LOP3.LUT R27, R4, 0xffff, RZ, 0xc0, !PT ;  /* 0x0000ffff041b7812 */ /* 0x000fe200078ec0ff */
[----:B------:R-:W-:Y:S01]  /*c020*/  FMUL.FTZ R5, R251, c[0x0][0x23c] ;  /* 0x00008f00fb057a20 */ /* 0x000fe20000410000 */
[----:B------:R-:W-:Y:S02]  /*c030*/  ISETP.GE.U32.AND P3, PT, R247, R2, PT ;  /* 0x00000002f700720c */ /* 0x000fe40003f66070 */
[----:B------:R-:W-:Y:S02]  /*c040*/  LOP3.LUT R2, R10, 0xffff, RZ, 0xc0, !PT ;  /* 0x0000ffff0a027812 */ /* 0x000fe400078ec0ff */
[----:B------:R-:W-:-:S02]  /*c050*/  FSETP.NEU.FTZ.AND P5, PT, R251, -INF , PT ;  /* 0xff800000fb00780b */ /* 0x000fc40003fbd000 */
[----:B------:R-:W-:Y:S02]  /*c060*/  LOP3.LUT R11, R4, 0xff, RZ, 0xc0, !PT ;  /* 0x000000ff040b7812 */ /* 0x000fe400078ec0ff */
[----:B------:R-:W-:Y:S02]  /*c070*/  SHF.R.U32.HI R31, RZ, 0x10, R4 ;  /* 0x00000010ff1f7819 */ /* 0x000fe40000011604 */
[----:B------:R-:W-:Y:S02]  /*c080*/  SHF.R.U32.HI R4, RZ, 0x8, R2 ;  /* 0x00000008ff047819 */ /* 0x000fe40000011602 */
[----:B------:R-:W-:Y:S01]  /*c090*/  FSEL R2, R5, RZ, P5 ;  /* 0x000000ff05027208 */ /* 0x000fe20002800000 */
[----:B------:R-:W-:Y:S01]  /*c0a0*/  UIADD3 UR4, UR24, 0x1715609d, URZ ;  /* 0x1715609d18047890 */ /* 0x000fe2000fffe03f */
[----:B------:R-:W-:Y:S02]  /*c0b0*/  LOP3.LUT R4, R4, 0xffff, RZ, 0xc0, !PT ;  /* 0x0000ffff04047812 */ /* 0x000fe400078ec0ff */
[----:B-1----:R-:W-:Y:S01]  /*c0c0*/  FMNMX.FTZ R248, R0, R9, !PT ;  /* 0x0000000900f87209 */ /* 0x002fe20007810000 */
[--C-:B------:R-:W-:Y:S01]  /*c0d0*/  FFMA.FTZ R0, R133, c[0x0][0x23c], -R2.reuse ;  /* 0x00008f0085007a23 */ /* 0x100fe20000010802 */
[C---:B------:R-:W-:Y:S01]  /*c0e0*/  ISETP.GE.U32.AND P2, PT, R247.reuse, R4, PT ;  /* 0x00000004f700720c */ /* 0x040fe20003f46070 */
[----:B------:R-:W-:Y:S01]  /*c0f0*/  FFMA.FTZ R5, R20, c[0x0][0x23c], -R2 ;  /* 0x00008f0014057a23 */ /* 0x000fe20000010802 */
[----:B------:R-:W-:Y:S01]  /*c100*/  ISETP.GE.U32.AND P4, PT, R247, R11, PT ;  /* 0x0000000bf700720c */ /* 0x000fe20003f86070 */
[----:B------:R1:W-:Y:S01]  /*c110*/  MUFU.EX2 R252, R0 ;  /* 0x0000000000fc7308 */ /* 0x0003e20000000800 */
[----:B------:R-:W-:Y:S01]  /*c120*/  LOP3.LUT R4, R19, UR4, R14, 0x96, !PT ;  /* 0x0000000413047c12 */ /* 0x000fe2000f8e960e */
[C---:B------:R-:W-:Y:S01]  /*c130*/  FMUL.FTZ R11, R248.reuse, c[0x0][0x23c] ;  /* 0x00008f00f80b7a20 */ /* 0x040fe20000410000 */
[----:B------:R-:W-:-:S05]  /*c140*/  FSETP.NEU.FTZ.AND P6, PT, R248, -INF , PT ;  /* 0xff800000f800780b */ /* 0x000fca0003fdd000 */
[----:B------:R2:W3:Y:S01]  /*c150*/  MUFU.EX2 R208, R5 ;  /* 0x0000000500d07308 */ /* 0x0004e20000000800 */
[----:B-1----:R-:W-:-:S04]  /*c160*/  LOP3.LUT R0, R10, 0xff, RZ, 0xc0, !PT ;  /* 0x000000ff0a007812 */ /* 0x002fc800078ec0ff */
[----:B------:R-:W-:Y:S02]  /*c170*/  ISETP.GE.U32.AND P1, PT, R247, R0, PT ;  /* 0x00000000f700720c */ /* 0x000fe40003f26070 */
[----:B------:R-:W-:Y:S01]  /*c180*/  FSEL R0, R11, RZ, P6 ;  /* 0x000000ff0b007208 */ /* 0x000fe20003000000 */
[----:B--2---:R-:W-:-:S05]  /*c190*/  IMAD.WIDE.U32 R4, R4, -0x2daee0ad, RZ ;  /* 0xd2511f5304047825 */ /* 0x004fca00078e00ff */
[C---:B------:R-:W-:Y:S02]  /*c1a0*/  LOP3.LUT R26, R4.reuse, 0xff, RZ, 0xc0, !PT ;  /* 0x000000ff041a7812 */ /* 0x040fe400078ec0ff */
[----:B------:R-:W-:Y:S02]  /*c1b0*/  LOP3.LUT R133, R4, 0xffff, RZ, 0xc0, !PT ;  /* 0x0000ffff04857812 */ /* 0x000fe400078ec0ff */
[--C-:B------:R-:W-:Y:S02]  /*c1c0*/  SHF.R.U32.HI R28, RZ, 0x10, R4.reuse ;  /* 0x00000010ff1c7819 */ /* 0x100fe40000011604 */
[----:B------:R-:W-:Y:S01]  /*c1d0*/  SHF.R.U32.HI R11, RZ, 0x18, R4 ;  /* 0x00000018ff0b7819 */ /* 0x000fe20000011604 */
[----:B------:R-:W-:Y:S01]  /*c1e0*/  FFMA.FTZ R4, R21, c[0x0][0x23c], -R0 ;  /* 0x00008f0015047a23 */ /* 0x000fe20000010800 */
[----:B---3--:R-:W-:-:S03]  /*c1f0*/  F2FP.BF16.PACK_AB R17, R252, R208 ;  /* 0x000000d0fc11723e */ /* 0x008fc600000010ff */
[----:B------:R1:W-:Y:S01]  /*c200*/  MUFU.EX2 R209, R4 ;  /* 0x0000000400d17308 */ /* 0x0003e20000000800 */
[--C-:B------:R-:W-:Y:S01]  /*c210*/  LOP3.LUT R9, R5, UR13, R16.reuse, 0x96, !PT ;  /* 0x0000000d05097c12 */ /* 0x100fe2000f8e9610 */
[----:B------:R-:W-:Y:S01]  /*c220*/  @!P1 HFMA2.BF16_V2 R175, -RZ.H0_H0, RZ.H0_H0, -R17.H0_H0 ;  /* 0x200000ffffaf9231 */ /* 0x000fe20000340911 */
[----:B------:R-:W-:Y:S01]  /*c230*/  PRMT R16, R17, 0x7632, R16 ;  /* 0x0000763211107816 */ /* 0x000fe20000000010 */
[----:B-1----:R-:W-:-:S04]  /*c240*/  FFMA.FTZ R4, R215, c[0x0][0x23c], -R0 ;  /* 0x00008f00d7047a23 */ /* 0x002fc80000010800 */
[----:B------:R1:W2:Y:S01]  /*c250*/  MUFU.EX2 R211, R4 ;  /* 0x0000000400d37308 */ /* 0x0002a20000000800 */
[----:B------:R-:W-:Y:S02]  /*c260*/  PRMT R210, R17, 0x5410, R16 ;  /* 0x0000541011d27816 */ /* 0x000fe40000000010 */
[----:B------:R-:W-:Y:S02]  /*c270*/  @!P1 PRMT R17, R175, 0x5410, RZ ;  /* 0x00005410af119816 */ /* 0x000fe400000000ff */
[----:B-1----:R-:W-:-:S04]  /*c280*/  SHF.R.U32.HI R4, RZ, 0x10, R10 ;  /* 0x00000010ff047819 */ /* 0x002fc8000001160a */
[----:B------:R-:W-:-:S04]  /*c290*/  LOP3.LUT R4, R4, 0xff, RZ, 0xc0, !PT ;  /* 0x000000ff04047812 */ /* 0x000fc800078ec0ff */
[----:B------:R-:W-:Y:S01]  /*c2a0*/  ISETP.GE.U32.AND P1, PT, R247, R4, PT ;  /* 0x00000004f700720c */ /* 0x000fe20003f26070 */
[----:B------:R-:W-:Y:S01]  /*c2b0*/  FFMA.FTZ R4, R216, c[0x0][0x23c], -R2 ;  /* 0x00008f00d8047a23 */ /* 0x000fe20000010802 */
[----:B------:R-:W-:-:S03]  /*c2c0*/  @!P2 HFMA2.BF16_V2 R20, -RZ.H0_H0, RZ.H0_H0, -R16.H0_H0 ;  /* 0x200000ffff14a231 */ /* 0x000fc60000340910 */
[----:B------:R1:W-:Y:S01]  /*c2d0*/  MUFU.EX2 R250, R4 ;  /* 0x0000000400fa7308 */ /* 0x0003e20000000800 */
[----:B------:R-:W-:Y:S01]  /*c2e0*/  SHF.R.U32.HI R10, RZ, 0x18, R10 ;  /* 0x00000018ff0a7819 */ /* 0x000fe2000001160a */
[----:B------:R-:W-:Y:S01]  /*c2f0*/  FFMA.FTZ R5, R214, c[0x0][0x23c], -R0 ;  /* 0x00008f00d6057a23 */ /* 0x000fe20000010800 */
[----:B------:R-:W-:Y:S02]  /*c300*/  @!P2 PRMT R16, R20, 0x5410, RZ ;  /* 0x000054101410a816 */ /* 0x000fe400000000ff */
[----:B--2---:R-:W-:Y:S01]  /*c310*/  F2FP.BF16.PACK_AB R20, R211, R209 ;  /* 0x000000d1d314723e */ /* 0x004fe200000010ff */
[----:B-1----:R-:W-:-:S04]  /*c320*/  FFMA.FTZ R4, R212, c[0x0][0x23c], -R2 ;  /* 0x00008f00d4047a23 */ /* 0x002fc80000010802 */
[----:B------:R1:W2:Y:S01]  /*c330*/  MUFU.EX2 R192, R4 ;  /* 0x0000000400c07308 */ /* 0x0002a20000000800 */
[----:B------:R-:W-:Y:S01]  /*c340*/  ISETP.GE.U32.AND P2, PT, R247, R10, PT ;  /* 0x0000000af700720c */ /* 0x000fe20003f46070 */
[----:B------:R-:W-:Y:S01]  /*c350*/  @!P1 HFMA2.BF16_V2 R190, -RZ.H0_H0, RZ.H0_H0, -R20.H0_H0 ;  /* 0x200000ffffbe9231 */ /* 0x000fe20000340914 */
[----:B------:R-:W-:-:S05]  /*c360*/  PRMT R204, R20, 0x7632, R204 ;  /* 0x0000763214cc7816 */ /* 0x000fca00000000cc */
[----:B------:R3:W-:Y:S01]  /*c370*/  MUFU.EX2 R249, R5 ;  /* 0x0000000500f97308 */ /* 0x0007e20000000800 */
[----:B------:R-:W-:Y:S02]  /*c380*/  PRMT R217, R20, 0x5410, R204 ;  /* 0x0000541014d97816 */ /* 0x000fe400000000cc */
[----:B-1----:R-:W-:-:S04]  /*c390*/  SHF.R.U32.HI R4, RZ, 0x8, R27 ;  /* 0x00000008ff047819 */ /* 0x002fc8000001161b */
[----:B------:R-:W-:Y:S01]  /*c3a0*/  LOP3.LUT R4, R4, 0xffff, RZ, 0xc0, !PT ;  /* 0x0000ffff04047812 */ /* 0x000fe200078ec0ff */
[----:B---3--:R-:W-:Y:S01]  /*c3b0*/  FFMA.FTZ R5, R206, c[0x0][0x23c], -R0 ;  /* 0x00008f00ce057a23 */ /* 0x008fe20000010800 */
[----:B------:R-:W-:-:S03]  /*c3c0*/  @!P1 PRMT R20, R190, 0x5410, RZ ;  /* 0x00005410be149816 */ /* 0x000fc600000000ff */
[----:B------:R-:W1:Y:S01]  /*c3d0*/  MUFU.EX2 R218, R5 ;  /* 0x0000000500da7308 */ /* 0x000e620000000800 */
[----:B------:R-:W-:Y:S02]  /*c3e0*/  ISETP.GE.U32.AND P1, PT, R247, R4, PT ;  /* 0x00000004f700720c */ /* 0x000fe40003f26070 */
[----:B--2---:R-:W-:Y:S01]  /*c3f0*/  F2FP.BF16.PACK_AB R4, R192, R250 ;  /* 0x000000fac004723e */ /* 0x004fe200000010ff */
[----:B------:R-:W-:-:S03]  /*c400*/  @!P2 HFMA2.BF16_V2 R191, -RZ.H0_H0, RZ.H0_H0, -R204.H0_H0 ;  /* 0x200000ffffbfa231 */ /* 0x000fc600003409cc */
[C---:B------:R-:W-:Y:S02]  /*c410*/  PRMT R201, R4.reuse, 0x7610, R201 ;  /* 0x0000761004c97816 */ /* 0x040fe400000000c9 */
[----:B------:R-:W-:Y:S02]  /*c420*/  PRMT R199, R4, 0x7632, R199 ;  /* 0x0000763204c77816 */ /* 0x000fe400000000c7 */
[----:B------:R-:W-:Y:S02]  /*c430*/  LOP3.LUT R4, R31, 0xff, RZ, 0xc0, !PT ;  /* 0x000000ff1f047812 */ /* 0x000fe400078ec0ff */
[----:B------:R-:W-:Y:S02]  /*c440*/  @!P2 PRMT R204, R191, 0x5410, RZ ;  /* 0x00005410bfcca816 */ /* 0x000fe400000000ff */
[----:B------:R-:W-:Y:S01]  /*c450*/  ISETP.GE.U32.AND P2, PT, R247, R4, PT ;  /* 0x00000004f700720c */ /* 0x000fe20003f46070 */
[----:B------:R-:W-:Y:S01]  /*c460*/  FFMA.FTZ R4, R213, c[0x0][0x23c], -R2 ;  /* 0x00008f00d5047a23 */ /* 0x000fe20000010802 */
[----:B-1----:R-:W-:-:S03]  /*c470*/  F2FP.BF16.PACK_AB R5, R218, R249 ;  /* 0x000000f9da05723e */ /* 0x002fc600000010ff */
[----:B------:R1:W-:Y:S01]  /*c480*/  MUFU.EX2 R215, R4 ;  /* 0x0000000400d77308 */ /* 0x0003e20000000800 */
[C---:B------:R-:W-:Y:S02]  /*c490*/  PRMT R203, R5.reuse, 0x7610, R203 ;  /* 0x0000761005cb7816 */ /* 0x040fe400000000cb */
[----:B------:R-:W-:Y:S01]  /*c4a0*/  PRMT R202, R5, 0x7632, R202 ;  /* 0x0000763205ca7816 */ /* 0x000fe200000000ca */
[----:B------:R-:W-:-:S04]  /*c4b0*/  FFMA.FTZ R5, R200, c[0x0][0x23c], -R2 ;  /* 0x00008f00c8057a23 */ /* 0x000fc80000010802 */
[----:B------:R-:W-:Y:S01]  /*c4c0*/  @!P2 HFMA2.BF16_V2 R206, -RZ.H0_H0, RZ.H0_H0, -R203.H0_H0 ;  /* 0x200000ffffcea231 */ /* 0x000fe200003409cb */
[----:B------:R-:W2:Y:S01]  /*c4d0*/  MUFU.EX2 R191, R5 ;  /* 0x0000000500bf7308 */ /* 0x000ea20000000800 */
[----:B-1----:R-:W-:-:S04]  /*c4e0*/  LOP3.LUT R4, R9, 0xffff, RZ, 0xc0, !PT ;  /* 0x0000ffff09047812 */ /* 0x002fc800078ec0ff */
[----:B------:R-:W-:Y:S01]  /*c4f0*/  SHF.R.U32.HI R4, RZ, 0x8, R4 ;  /* 0x00000008ff047819 */ /* 0x000fe20000011604 */
[----:B------:R-:W-:Y:S01]  /*c500*/  @!P3 HFMA2.BF16_V2 R189, -RZ.H0_H0, RZ.H0_H0, -R202.H0_H0 ;  /* 0x200000ffffbdb231 */ /* 0x000fe200003409ca */
[----:B------:R-:W-:Y:S02]  /*c510*/  PRMT R212, R203, 0x5410, R202 ;  /* 0x00005410cbd47816 */ /* 0x000fe400000000ca */
[----:B------:R-:W-:Y:S01]  /*c520*/  LOP3.LUT R4, R4, 0xffff, RZ, 0xc0, !PT ;  /* 0x0000ffff04047812 */ /* 0x000fe200078ec0ff */
[----:B------:R-:W-:Y:S01]  /*c530*/  @!P4 HFMA2.BF16_V2 R181, -RZ.H0_H0, RZ.H0_H0, -R201.H0_H0 ;  /* 0x200000ffffb5c231 */ /* 0x000fe200003409c9 */
[----:B------:R-:W-:Y:S01]  /*c540*/  @!P2 PRMT R203, R206, 0x5410, RZ ;  /* 0x00005410cecba816 */ /* 0x000fe200000000ff */
[----:B------:R-:W-:Y:S01]  /*c550*/  @!P1 HFMA2.BF16_V2 R180, -RZ.H0_H0, RZ.H0_H0, -R199.H0_H0 ;  /* 0x200000ffffb49231 */ /* 0x000fe200003409c7 */
[----:B------:R-:W-:Y:S02]  /*c560*/  ISETP.GE.U32.AND P2, PT, R247, R4, PT ;  /* 0x00000004f700720c */ /* 0x000fe40003f46070 */
[----:B------:R-:W-:-:S02]  /*c570*/  LOP3.LUT R4, R9, 0xff, RZ, 0xc0, !PT ;  /* 0x000000ff09047812 */ /* 0x000fc400078ec0ff */
[----:B------:R-:W-:Y:S02]  /*c580*/  PRMT R214, R201, 0x5410, R199 ;  /* 0x00005410c9d67816 */ /* 0x000fe400000000c7 */
[----:B------:R-:W-:Y:S02]  /*c590*/  @!P3 PRMT R202, R189, 0x5410, RZ ;  /* 0x00005410bdcab816 */ /* 0x000fe400000000ff */
[----:B------:R-:W-:Y:S02]  /*c5a0*/  @!P4 PRMT R201, R181, 0x5410, RZ ;  /* 0x00005410b5c9c816 */ /* 0x000fe400000000ff */
[C---:B------:R-:W-:Y:S02]  /*c5b0*/  ISETP.GE.U32.AND P3, PT, R247.reuse, R4, PT ;  /* 0x00000004f700720c */ /* 0x040fe40003f66070 */
[----:B------:R-:W-:Y:S02]  /*c5c0*/  @!P1 PRMT R199, R180, 0x5410, RZ ;  /* 0x00005410b4c79816 */ /* 0x000fe400000000ff */
[----:B------:R-:W-:Y:S01]  /*c5d0*/  SHF.R.U32.HI R4, RZ, 0x18, R9 ;  /* 0x00000018ff047819 */ /* 0x000fe20000011609 */
[----:B------:R-:W-:Y:S01]  /*c5e0*/  STL.64 [R1+0xf8], R220 ;  /* 0x0000f8dc01007387 */ /* 0x000fe20000100a00 */
[----:B------:R-:W-:-:S02]  /*c5f0*/  ISETP.GE.U32.AND P1, PT, R247, R11, PT ;  /* 0x0000000bf700720c */ /* 0x000fc40003f26070 */
[----:B------:R-:W-:Y:S01]  /*c600*/  FSEL R11, R251, RZ, P5 ;  /* 0x000000fffb0b7208 */ /* 0x000fe20002800000 */
[----:B------:R-:W-:Y:S01]  /*c610*/  STL [R1+0x98], R204 ;  /* 0x000098cc01007387 */ /* 0x000fe20000100800 */
[----:B------:R-:W-:Y:S01]  /*c620*/  ISETP.GE.U32.AND P5, PT, R247, R4, PT ;  /* 0x00000004f700720c */ /* 0x000fe20003fa6070 */
[--C-:B------:R-:W-:Y:S01]  /*c630*/  FFMA.FTZ R4, R207, c[0x0][0x23c], -R0.reuse ;  /* 0x00008f00cf047a23 */ /* 0x100fe20000010800 */
[----:B--2---:R-:W-:Y:S01]  /*c640*/  F2FP.BF16.PACK_AB R10, R191, R215 ;  /* 0x000000d7bf0a723e */ /* 0x004fe200000010ff */
[----:B------:R-:W-:Y:S01]  /*c650*/  STL [R1+0x94], R201 ;  /* 0x000094c901007387 */ /* 0x000fe20000100800 */
[----:B------:R-:W-:-:S03]  /*c660*/  FFMA.FTZ R5, R187, c[0x0][0x23c], -R0 ;  /* 0x00008f00bb057a23 */ /* 0x000fc60000010800 */
[----:B------:R-:W-:Y:S01]  /*c670*/  STL [R1+0x90], R199 ;  /* 0x000090c701007387 */ /* 0x000fe20000100800 */
[----:B------:R-:W-:-:S03]  /*c680*/  PRMT R198, R10, 0x7610, R198 ;  /* 0x000076100ac67816 */ /* 0x000fc600000000c6 */
[----:B------:R-:W-:Y:S01]  /*c690*/  STL [R1+0x134], R203 ;  /* 0x000134cb01007387 */ /* 0x000fe20000100800 */
[----:B------:R-:W-:-:S03]  /*c6a0*/  PRMT R197, R10, 0x7632, R197 ;  /* 0x000076320ac57816 */ /* 0x000fc600000000c5 */
[----:B------:R1:W-:Y:S04]  /*c6b0*/  STL [R1+0x138], R202 ;  /* 0x000138ca01007387 */ /* 0x0003e80000100800 */
[----:B------:R2:W-:Y:S01]  /*c6c0*/  STL [R1+0x13c], R251 ;  /* 0x00013cfb01007387 */ /* 0x0005e20000100800 */
[----:B------:R-:W-:Y:S02]  /*c6d0*/  @!P3 HFMA2.BF16_V2 R200, -RZ.H0_H0, RZ.H0_H0, -R198.H0_H0 ;  /* 0x200000ffffc8b231 */ /* 0x000fe400003409c6 */
[----:B------:R-:W-:Y:S01]  /*c6e0*/  @!P2 HFMA2.BF16_V2 R187, -RZ.H0_H0, RZ.H0_H0, -R197.H0_H0 ;  /* 0x200000ffffbba231 */ /* 0x000fe200003409c5 */
[----:B------:R-:W-:Y:S02]  /*c6f0*/  PRMT R190, R198, 0x5410, R197 ;  /* 0x00005410c6be7816 */ /* 0x000fe400000000c5 */
[----:B------:R-:W-:-:S02]  /*c700*/  @!P3 PRMT R198, R200, 0x5410, RZ ;  /* 0x00005410c8c6b816 */ /* 0x000fc400000000ff */
[----:B------:R-:W-:Y:S01]  /*c710*/  @!P2 PRMT R197, R187, 0x5410, RZ ;  /* 0x00005410bbc5a816 */ /* 0x000fe200000000ff */
[----:B-1----:R-:W-:Y:S08]  /*c720*/  MUFU.EX2 R202, R5 ;  /* 0x0000000500ca7308 */ /* 0x002ff00000000800 */
[----:B--2---:R1:W2:Y:S01]  /*c730*/  MUFU.EX2 R251, R4 ;  /* 0x0000000400fb7308 */ /* 0x0042a20000000800 */
[----:B------:R-:W-:Y:S01]  /*c740*/  STL [R1+0x140], R198 ;  /* 0x000140c601007387 */ /* 0x000fe20000100800 */
[----:B-1----:R-:W-:-:S04]  /*c750*/  SHF.R.U32.HI R4, RZ, 0x10, R9 ;  /* 0x00000010ff047819 */ /* 0x002fc80000011609 */
[----:B------:R-:W-:-:S04]  /*c760*/  LOP3.LUT R4, R4, 0xff, RZ, 0xc0, !PT ;  /* 0x000000ff04047812 */ /* 0x000fc800078ec0ff */
[C---:B------:R-:W-:Y:S02]  /*c770*/  ISETP.GE.U32.AND P3, PT, R247.reuse, R4, PT ;  /* 0x00000004f700720c */ /* 0x040fe40003f66070 */
[----:B------:R-:W-:Y:S01]  /*c780*/  LOP3.LUT R4, R28, 0xff, RZ, 0xc0, !PT ;  /* 0x000000ff1c047812 */ /* 0x000fe200078ec0ff */
[----:B------:R-:W-:Y:S01]  /*c790*/  FFMA.FTZ R5, R188, c[0x0][0x23c], -R2 ;  /* 0x00008f00bc057a23 */ /* 0x000fe20000010802 */
[----:B------:R-:W-:Y:S02]  /*c7a0*/  STL [R1+0x144], R197 ;  /* 0x000144c501007387 */ /* 0x000fe40000100800 */
[----:B------:R-:W-:Y:S02]  /*c7b0*/  ISETP.GE.U32.AND P2, PT, R247, R4, PT ;  /* 0x00000004f700720c */ /* 0x000fe40003f46070 */
[----:B--2---:R-:W-:Y:S01]  /*c7c0*/  F2FP.BF16.PACK_AB R4, R202, R251 ;  /* 0x000000fbca04723e */ /* 0x004fe200000010ff */
[----:B------:R1:W-:Y:S03]  /*c7d0*/  STL [R1+0x148], R202 ;  /* 0x000148ca01007387 */ /* 0x0003e60000100800 */
[----:B------:R-:W-:-:S02]  /*c7e0*/  PRMT R31, R4, 0x7610, R31 ;  /* 0x00007610041f7816 */ /* 0x000fc4000000001f */
[----:B------:R-:W-:Y:S01]  /*c7f0*/  PRMT R27, R4, 0x7632, R27 ;  /* 0x00007632041b7816 */ /* 0x000fe2000000001b */
[--C-:B------:R-:W-:Y:S01]  /*c800*/  FFMA.FTZ R134, R134, c[0x0][0x23c], -R2.reuse ;  /* 0x00008f0086867a23 */ /* 0x100fe20000010802 */
[----:B------:R-:W-:Y:S01]  /*c810*/  SHF.R.U32.HI R4, RZ, 0x8, R133 ;  /* 0x00000008ff047819 */ /* 0x000fe20000011685 */
[--C-:B------:R-:W-:Y:S02]  /*c820*/  FFMA.FTZ R133, R177, c[0x0][0x23c], -R2.reuse ;  /* 0x00008f00b1857a23 */ /* 0x100fe40000010802 */
[--C-:B------:R-:W-:Y:S02]  /*c830*/  FFMA.FTZ R175, R176, c[0x0][0x23c], -R2.reuse ;  /* 0x00008f00b0af7a23 */ /* 0x100fe40000010802 */
[--C-:B------:R-:W-:Y:S01]  /*c840*/  FFMA.FTZ R172, R172, c[0x0][0x23c], -R2.reuse ;  /* 0x00008f00acac7a23 */ /* 0x100fe20000010802 */
[----:B-1----:R1:W-:Y:S01]  /*c850*/  MUFU.EX2 R202, R5 ;  /* 0x0000000500ca7308 */ /* 0x0023e20000000800 */
[--C-:B------:R-:W-:Y:S02]  /*c860*/  FFMA.FTZ R180, R170, c[0x0][0x23c], -R2.reuse ;  /* 0x00008f00aab47a23 */ /* 0x100fe40000010802 */
[----:B------:R-:W-:-:S02]  /*c870*/  FFMA.FTZ R181, R135, c[0x0][0x23c], -R2 ;  /* 0x00008f0087b57a23 */ /* 0x000fc40000010802 */
[--C-:B------:R-:W-:Y:S02]  /*c880*/  FFMA.FTZ R183, R35, c[0x0][0x23c], -R2.reuse ;  /* 0x00008f0023b77a23 */ /* 0x100fe40000010802 */
[----:B-1----:R-:W-:-:S04]  /*c890*/  FFMA.FTZ R5, R185, c[0x0][0x23c], -R2 ;  /* 0x00008f00b9057a23 */ /* 0x002fc80000010802 */
[----:B------:R1:W2:Y:S01]  /*c8a0*/  MUFU.EX2 R201, R5 ;  /* 0x0000000500c97308 */ /* 0x0002a20000000800 */
[----:B------:R-:W-:Y:S02]  /*c8b0*/  FFMA.FTZ R200, R30, c[0x0][0x23c], -R2 ;  /* 0x00008f001ec87a23 */ /* 0x000fe40000010802 */
[----:B------:R-:W-:Y:S01]  /*c8c0*/  FFMA.FTZ R2, R184, c[0x0][0x23c], -R0 ;  /* 0x00008f00b8027a23 */ /* 0x000fe20000010800 */
[----:B-1----:R-:W-:-:S05]  /*c8d0*/  PRMT R5, R31, 0x5410, R27 ;  /* 0x000054101f057816 */ /* 0x002fca000000001b */
[----:B------:R1:W-:Y:S01]  /*c8e0*/  STL [R1+0xd8], R5 ;  /* 0x0000d80501007387 */ /* 0x0003e20000100800 */
[----:B------:R2:W-:Y:S01]  /*c8f0*/  MUFU.EX2 R199, R2 ;  /* 0x0000000200c77308 */ /* 0x0005e20000000800 */
[----:B------:R-:W-:Y:S01]  /*c900*/  @!P3 HFMA2.BF16_V2 R188, -RZ.H0_H0, RZ.H0_H0, -R31.H0_H0 ;  /* 0x200000ffffbcb231 */ /* 0x000fe2000034091f */
[----:B------:R-:W-:-:S04]  /*c910*/  LOP3.LUT R4, R4, 0xffff, RZ, 0xc0, !PT ;  /* 0x0000ffff04047812 */ /* 0x000fc800078ec0ff */
[----:B------:R-:W-:Y:S02]  /*c920*/  @!P3 PRMT R31, R188, 0x5410, RZ ;  /* 0x00005410bc1fb816 */ /* 0x000fe400000000ff */
[----:B------:R-:W-:Y:S01]  /*c930*/  ISETP.GE.U32.AND P3, PT, R247, R4, PT ;  /* 0x00000004f700720c */ /* 0x000fe20003f66070 */
[----:B-1----:R-:W-:-:S04]  /*c940*/  FFMA.FTZ R5, R186, c[0x0][0x23c], -R0 ;  /* 0x00008f00ba057a23 */ /* 0x002fc80000010800 */
[----:B------:R-:W1:Y:S01]  /*c950*/  MUFU.EX2 R204, R5 ;  /* 0x0000000500cc7308 */ /* 0x000e620000000800 */
[----:B------:R-:W-:Y:S01]  /*c960*/  FADD.FTZ R4, R132, -R11 ;  /* 0x8000000b84047221 */ /* 0x000fe20000010000 */
[----:B------:R-:W-:Y:S01]  /*c970*/  STL [R1+0x70], R31 ;  /* 0x0000701f01007387 */ /* 0x000fe20000100800 */
[----:B--2---:R-:W-:Y:S01]  /*c980*/  F2FP.BF16.PACK_AB R2, R201, R202 ;  /* 0x000000cac902723e */ /* 0x004fe200000010ff */
[--C-:B------:R-:W-:Y:S02]  /*c990*/  FFMA.FTZ R132, R179, c[0x0][0x23c], -R0.reuse ;  /* 0x00008f00b3847a23 */ /* 0x100fe40000010800 */
[--C-:B------:R-:W-:Y:S01]  /*c9a0*/  FFMA.FTZ R135, R178, c[0x0][0x23c], -R0.reuse ;  /* 0x00008f00b2877a23 */ /* 0x100fe20000010800 */
[----:B------:R-:W-:Y:S01]  /*c9b0*/  STL [R1+0x14c], R201 ;  /* 0x00014cc901007387 */ /* 0x000fe20000100800 */
[--C-:B------:R-:W-:Y:S02]  /*c9c0*/  FFMA.FTZ R173, R173, c[0x0][0x23c], -R0.reuse ;  /* 0x00008f00adad7a23 */ /* 0x100fe40000010800 */
[----:B------:R-:W-:-:S02]  /*c9d0*/  FFMA.FTZ R171, R171, c[0x0][0x23c], -R0 ;  /* 0x00008f00abab7a23 */ /* 0x000fc40000010800 */
[--C-:B------:R-:W-:Y:S02]  /*c9e0*/  FFMA.FTZ R176, R169, c[0x0][0x23c], -R0.reuse ;  /* 0x00008f00a9b07a23 */ /* 0x100fe40000010800 */
[--C-:B------:R-:W-:Y:S02]  /*c9f0*/  FFMA.FTZ R177, R168, c[0x0][0x23c], -R0.reuse ;  /* 0x00008f00a8b17a23 */ /* 0x100fe40000010800 */
[--C-:B------:R-:W-:Y:S01]  /*ca00*/  FFMA.FTZ R179, R34, c[0x0][0x23c], -R0.reuse ;  /* 0x00008f0022b37a23 */ /* 0x100fe20000010800 */
[----:B-1----:R-:W-:Y:S01]  /*ca10*/  STL [R1+0x154], R204 ;  /* 0x000154cc01007387 */ /* 0x002fe20000100800 */
[----:B------:R-:W-:Y:S01]  /*ca20*/  FFMA.FTZ R178, R29, c[0x0][0x23c], -R0 ;  /* 0x00008f001db27a23 */ /* 0x000fe20000010800 */
[----:B------:R-:W-:Y:S02]  /*ca30*/  F2FP.BF16.PACK_AB R0, R199, R204 ;  /* 0x000000ccc700723e */ /* 0x000fe400000010ff */
[----:B------:R1:W-:Y:S01]  /*ca40*/  STL [R1+0x150], R199 ;  /* 0x000150c701007387 */ /* 0x0003e20000100800 */
[----:B------:R-:W-:Y:S01]  /*ca50*/  @!P5 HFMA2.BF16_V2 R168, -RZ.H0_H0, RZ.H0_H0, -R27.H0_H0 ;  /* 0x200000ffffa8d231 */ /* 0x000fe2000034091b */
[----:B------:R-:W-:-:S02]  /*ca60*/  PRMT R10, R2, 0x7610, R10 ;  /* 0x00007610020a7816 */ /* 0x000fc4000000000a */
[----:B------:R-:W-:Y:S02]  /*ca70*/  ISETP.GE.U32.AND P4, PT, R247, R26, PT ;  /* 0x0000001af700720c */ /* 0x000fe40003f86070 */
[C---:B------:R-:W-:Y:S02]  /*ca80*/  PRMT R26, R0.reuse, 0x7610, R26 ;  /* 0x00007610001a7816 */ /* 0x040fe4000000001a */
[----:B------:R-:W-:Y:S02]  /*ca90*/  PRMT R9, R0, 0x7632, R9 ;  /* 0x0000763200097816 */ /* 0x000fe40000000009 */
[----:B------:R-:W-:Y:S01]  /*caa0*/  @!P5 PRMT R27, R168, 0x5410, RZ ;  /* 0x00005410a81bd816 */ /* 0x000fe200000000ff */
[----:B------:R-:W-:Y:S01]  /*cab0*/  STL.S16 [R1+0x54], R26 ;  /* 0x0000541a01007387 */ /* 0x000fe20000100600 */
[----:B-1----:R-:W-:-:S05]  /*cac0*/  PRMT R199, R2, 0x7632, R199 ;  /* 0x0000763202c77816 */ /* 0x002fca00000000c7 */
[----:B------:R-:W-:Y:S01]  /*cad0*/  @!P3 HFMA2.BF16_V2 R169, -RZ.H0_H0, RZ.H0_H0, -R199.H0_H0 ;  /* 0x200000ffffa9b231 */ /* 0x000fe200003409c7 */
[----:B------:R-:W-:Y:S01]  /*cae0*/  PRMT R0, R10, 0x5410, R199 ;  /* 0x000054100a007816 */ /* 0x000fe200000000c7 */
[----:B------:R-:W-:Y:S03]  /*caf0*/  STL [R1+0x5c], R27 ;  /* 0x00005c1b01007387 */ /* 0x000fe60000100800 */
[----:B------:R-:W-:Y:S01]  /*cb00*/  @!P3 PRMT R199, R169, 0x5410, RZ ;  /* 0x00005410a9c7b816 */ /* 0x000fe200000000ff */
[----:B------:R-:W-:Y:S04]  /*cb10*/  STL [R1+0xd4], R0 ;  /* 0x0000d40001007387 */ /* 0x000fe80000100800 */
[----:B------:R1:W-:Y:S04]  /*cb20*/  STL [R1+0x15c], R199 ;  /* 0x00015cc701007387 */ /* 0x0003e80000100800 */
[----:B-1----:R-:W2:Y:S01]  /*cb30*/  LDL.LU R199, [R1+0x54] ;  /* 0x0000540001c77983 */ /* 0x002ea20000300800 */
[----:B------:R-:W-:Y:S01]  /*cb40*/  @!P4 HFMA2.BF16_V2 R184, -RZ.H0_H0, RZ.H0_H0, -R10.H0_H0 ;  /* 0x200000ffffb8c231 */ /* 0x000fe2000034090a */
[----:B------:R-:W-:-:S04]  /*cb50*/  IMAD.WIDE.U32 R168, R174, -0x326172a9, RZ ;  /* 0xcd9e8d57aea87825 */ /* 0x000fc800078e00ff */
[----:B------:R-:W-:-:S05]  /*cb60*/  @!P4 PRMT R10, R184, 0x5410, RZ ;  /* 0x00005410b80ac816 */ /* 0x000fca00000000ff */
[----:B------:R1:W-:Y:S01]  /*cb70*/  STL [R1+0x58], R10 ;  /* 0x0000580a01007387 */ /* 0x0003e20000100800 */
[----:B------:R-:W-:Y:S01]  /*cb80*/  @!P1 HFMA2.BF16_V2 R29, -RZ.H0_H0, RZ.H0_H0, -R9.H0_H0 ;  /* 0x200000ffff1d9231 */ /* 0x000fe20000340909 */
[----:B------:R-:W-:Y:S01]  /*cb90*/  LOP3.LUT R28, R23, UR34, R168, 0x96, !PT ;  /* 0x00000022171c7c12 */ /* 0x000fe2000f8e96a8 */
[----:B------:R-:W-:Y:S01]  /*cba0*/  @!P2 HFMA2.BF16_V2 R30, -RZ.H0_H0, RZ.H0_H0, -R26.H0_H0 ;  /* 0x200000ffff1ea231 */ /* 0x000fe2000034091a */
[----:B-1----:R-:W-:-:S05]  /*cbb0*/  LOP3.LUT R10, R169, UR35, R220, 0x96, !PT ;  /* 0x00000023a90a7c12 */ /* 0x002fca000f8e96dc */
[----:B------:R-:W-:-:S05]  /*cbc0*/  IMAD.WIDE.U32 R10, R10, -0x2daee0ad, RZ ;  /* 0xd2511f530a0a7825 */ /* 0x000fca00078e00ff */
[----:B------:R-:W-:-:S05]  /*cbd0*/  LOP3.LUT R26, R11, UR33, R182, 0x96, !PT ;  /* 0x000000210b1a7c12 */ /* 0x000fca000f8e96b6 */
[----:B------:R-:W-:-:S04]  /*cbe0*/  IMAD.WIDE.U32 R26, R26, -0x326172a9, RZ ;  /* 0xcd9e8d571a1a7825 */ /* 0x000fc800078e00ff */
[----:B------:R-:W-:-:S06]  /*cbf0*/  FMUL.FTZ R4, R4, c[0x0][0x23c] ;  /* 0x00008f0004047a20 */ /* 0x000fcc0000410000 */
[----:B------:R-:W1:Y:S01]  /*cc00*/  MUFU.EX2 R4, R4 ;  /* 0x0000000400047308 */ /* 0x000e620000000800 */
[----:B------:R-:W-:-:S07]  /*cc10*/  IMAD.MOV.U32 R201, RZ, RZ, R192 ;  /* 0x000000ffffc97224 */ /* 0x000fce00078e00c0 */
[----:B------:R-:W-:Y:S01]  /*cc20*/  MUFU.EX2 R133, R133 ;  /* 0x0000008500857308 */ /* 0x000fe20000000800 */
[----:B------:R-:W-:-:S07]  /*cc30*/  MOV R204, R210 ;  /* 0x000000d200cc7202 */ /* 0x000fce0000000f00 */
[----:B------:R-:W-:Y:S01]  /*cc40*/  MUFU.EX2 R192, R134 ;  /* 0x0000008600c07308 */ /* 0x000fe20000000800 */
[-C--:B-1----:R-:W-:Y:S02]  /*cc50*/  FFMA.FTZ R170, R244, R4.reuse, R208 ;  /* 0x00000004f4aa7223 */ /* 0x082fe400000100d0 */
        /* <DEDUP_REMOVED lines=56> */
[----:B------:R-:W-:Y:S01]  /*cfe0*/  FMUL.FTZ R125, R125, R4 ;  /* 0x000000047d7d7220 */ /* 0x000fe20000410000 */
[----:B------:R-:W-:Y:S01]  /*cff0*/  MOV R198, R214 ;  /* 0x000000d600c67202 */ /* 0x000fe20000000f00 */
[----:B------:R-:W-:Y:S01]  /*d000*/  IMAD.MOV.U32 R174, RZ, RZ, R218 ;  /* 0x000000ffffae7224 */ /* 0x000fe200078e00da */
[----:B------:R-:W-:Y:S01]  /*d010*/  MOV R197, R191 ;  /* 0x000000bf00c57202 */ /* 0x000fe20000000f00 */
[----:B------:R-:W1:Y:S01]  /*d020*/  LDC.U8 R68, c[0x0][0x2d8] ;  /* 0x0000b600ff447b82 */ /* 0x000e620000000000 */
[----:B--2---:R-:W-:-:S02]  /*d030*/  PRMT R0, R199, 0x5410, R9 ;  /* 0x00005410c7007816 */ /* 0x004fc40000000009 */
[----:B------:R-:W-:Y:S01]  /*d040*/  @!P1 PRMT R9, R29, 0x5410, RZ ;  /* 0x000054101d099816 */ /* 0x000fe200000000ff */
[----:B------:R-:W-:-:S05]  /*d050*/  IMAD.WIDE.U32 R28, R28, -0x2daee0ad, RZ ;  /* 0xd2511f531c1c7825 */ /* 0x000fca00078e00ff */
[----:B------:R-:W-:Y:S02]  /*d060*/  LOP3.LUT R29, R29, UR29, R10, 0x96, !PT ;  /* 0x0000001d1d1d7c12 */ /* 0x000fe4000f8e960a */
[----:B------:R-:W-:-:S05]  /*d070*/  LOP3.LUT R10, R27, UR30, R22, 0x96, !PT ;  /* 0x0000001e1b0a7c12 */ /* 0x000fca000f8e9616 */
[----:B------:R-:W-:-:S05]  /*d080*/  IMAD.WIDE.U32 R10, R10, -0x2daee0ad, RZ ;  /* 0xd2511f530a0a7825 */ /* 0x000fca00078e00ff */
[----:B------:R-:W-:Y:S01]  /*d090*/  LOP3.LUT R27, R11, UR5, R28, 0x96, !PT ;  /* 0x000000050b1b7c12 */ /* 0x000fe2000f8e961c */
[----:B------:R-:W-:Y:S01]  /*d0a0*/  IMAD.WIDE.U32 R28, R29, -0x326172a9, RZ ;  /* 0xcd9e8d571d1c7825 */ /* 0x000fe200078e00ff */
[----:B------:R-:W-:-:S04]  /*d0b0*/  @!P2 PRMT R199, R30, 0x5410, RZ ;  /* 0x000054101ec7a816 */ /* 0x000fc800000000ff */
[----:B------:R-:W-:-:S05]  /*d0c0*/  LOP3.LUT R30, R29, UR21, R26, 0x96, !PT ;  /* 0x000000151d1e7c12 */ /* 0x000fca000f8e961a */
[----:B------:R-:W-:Y:S01]  /*d0d0*/  IMAD.WIDE.U32 R30, R30, -0x2daee0ad, RZ ;  /* 0xd2511f531e1e7825 */ /* 0x000fe200078e00ff */
[----:B------:R-:W-:Y:S04]  /*d0e0*/  STL [R1+0x160], R199 ;  /* 0x000160c701007387 */ /* 0x000fe80000100800 */
[----:B------:R-:W-:Y:S01]  /*d0f0*/  LOP3.LUT R10, R31, UR19, R10, 0x96, !PT ;  /* 0x000000131f0a7c12 */ /* 0x000fe2000f8e960a */
[----:B------:R2:W-:Y:S01]  /*d100*/  STL [R1+0xd0], R0 ;  /* 0x0000d00001007387 */ /* 0x0005e20000100800 */
[----:B------:R-:W-:-:S04]  /*d110*/  IMAD.WIDE.U32 R26, R27, -0x326172a9, RZ ;  /* 0xcd9e8d571b1a7825 */ /* 0x000fc800078e00ff */
[----:B------:R-:W-:Y:S01]  /*d120*/  IMAD.WIDE.U32 R10, R10, -0x326172a9, RZ ;  /* 0xcd9e8d570a0a7825 */ /* 0x000fe200078e00ff */
[----:B--2---:R-:W-:-:S05]  /*d130*/  FSEL R0, R248, RZ, P6 ;  /* 0x000000fff8007208 */ /* 0x004fca0003000000 */
[----:B------:R-:W-:Y:S01]  /*d140*/  FADD.FTZ R5, R3, -R0 ;  /* 0x8000000003057221 */ /* 0x000fe20000010000 */
[----:B------:R-:W-:-:S04]  /*d150*/  LOP3.LUT R0, R11, UR7, R26, 0x96, !PT ;  /* 0x000000070b007c12 */ /* 0x000fc8000f8e961a */
[----:B------:R-:W-:-:S04]  /*d160*/  LOP3.LUT R2, R0, 0xff, RZ, 0xc0, !PT ;  /* 0x000000ff00027812 */ /* 0x000fc800078ec0ff */
[----:B------:R-:W-:Y:S02]  /*d170*/  ISETP.GE.U32.AND P6, PT, R247, R2, PT ;  /* 0x00000002f700720c */ /* 0x000fe40003fc6070 */
[----:B------:R-:W-:-:S04]  /*d180*/  LOP3.LUT R2, R0, 0xffff, RZ, 0xc0, !PT ;  /* 0x0000ffff00027812 */ /* 0x000fc800078ec0ff */
[----:B------:R-:W-:Y:S01]  /*d190*/  SHF.R.U32.HI R2, RZ, 0x8, R2 ;  /* 0x00000008ff027819 */ /* 0x000fe20000011602 */
[----:B------:R-:W-:-:S03]  /*d1a0*/  FMUL.FTZ R26, R5, c[0x0][0x23c] ;  /* 0x00008f00051a7a20 */ /* 0x000fc60000410000 */
[----:B------:R-:W-:Y:S02]  /*d1b0*/  LOP3.LUT R2, R2, 0xffff, RZ, 0xc0, !PT ;  /* 0x0000ffff02027812 */ /* 0x000fe400078ec0ff */
[--C-:B------:R-:W-:Y:S02]  /*d1c0*/  SHF.R.U32.HI R5, RZ, 0x10, R0.reuse ;  /* 0x00000010ff057819 */ /* 0x100fe40000011600 */
[C---:B------:R-:W-:Y:S02]  /*d1d0*/  ISETP.GE.U32.AND P5, PT, R247.reuse, R2, PT ;  /* 0x00000002f700720c */ /* 0x040fe40003fa6070 */
[----:B------:R-:W-:Y:S02]  /*d1e0*/  SHF.R.U32.HI R2, RZ, 0x18, R0 ;  /* 0x00000018ff027819 */ /* 0x000fe40000011600 */
[----:B------:R2:W3:Y:S01]  /*d1f0*/  MUFU.EX2 R0, R26 ;  /* 0x0000001a00007308 */ /* 0x0004e20000000800 */
[----:B------:R4:W-:Y:S01]  /*d200*/  STL [R1+0x50], R9 ;  /* 0x0000500901007387 */ /* 0x0009e20000100800 */
[----:B------:R-:W-:-:S02]  /*d210*/  ISETP.GE.U32.AND P4, PT, R247, R2, PT ;  /* 0x00000002f700720c */ /* 0x000fc40003f86070 */
[----:B------:R-:W-:Y:S01]  /*d220*/  LOP3.LUT R5, R5, 0xff, RZ, 0xc0, !PT ;  /* 0x000000ff05057812 */ /* 0x000fe200078ec0ff */
[----:B------:R-:W-:Y:S01]  /*d230*/  STL [R1+0x164], R168 ;  /* 0x000164a801007387 */ /* 0x000fe20000100800 */
[----:B------:R-:W-:-:S03]  /*d240*/  LOP3.LUT R2, R10, 0xff, RZ, 0xc0, !PT ;  /* 0x000000ff0a027812 */ /* 0x000fc600078ec0ff */
[----:B------:R-:W-:Y:S01]  /*d250*/  STL [R1+0x158], R169 ;  /* 0x000158a901007387 */ /* 0x000fe20000100800 */
[C---:B------:R-:W-:Y:S02]  /*d260*/  ISETP.GE.U32.AND P2, PT, R247.reuse, R5, PT ;  /* 0x00000005f700720c */ /* 0x040fe40003f46070 */
[----:B------:R-:W-:Y:S01]  /*d270*/  ISETP.GE.U32.AND P3, PT, R247, R2, PT ;  /* 0x00000002f700720c */ /* 0x000fe20003f66070 */
[----:B------:R1:W-:Y:S01]  /*d280*/  STL [R1+0x168], R182 ;  /* 0x000168b601007387 */ /* 0x0003e20000100800 */
[----:B------:R-:W-:Y:S02]  /*d290*/  SHF.R.U32.HI R2, RZ, 0x18, R10 ;  /* 0x00000018ff027819 */ /* 0x000fe4000001160a */
[----:B--2---:R-:W-:Y:S01]  /*d2a0*/  LOP3.LUT R26, R10, 0xffff, RZ, 0xc0, !PT ;  /* 0x0000ffff0a1a7812 */ /* 0x004fe200078ec0ff */
[----:B------:R-:W-:Y:S01]  /*d2b0*/  IMAD.MOV.U32 R11, RZ, RZ, R212 ;  /* 0x000000ffff0b7224 */ /* 0x000fe200078e00d4 */
[----:B------:R-:W-:Y:S01]  /*d2c0*/  SHF.R.U32.HI R5, RZ, 0x10, R10 ;  /* 0x00000010ff057819 */ /* 0x000fe2000001160a */
[----:B------:R-:W-:-:S02]  /*d2d0*/  FMUL.FTZ R212, R48, R4 ;  /* 0x0000000430d47220 */ /* 0x000fc40000410000 */
[----:B------:R-:W-:Y:S01]  /*d2e0*/  IMAD.MOV.U32 R10, RZ, RZ, R211 ;  /* 0x000000ffff0a7224 */ /* 0x000fe200078e00d3 */
[----:B----4-:R-:W-:Y:S01]  /*d2f0*/  LOP3.LUT R9, R27, UR4, R28, 0x96, !PT ;  /* 0x000000041b097c12 */ /* 0x010fe2000f8e961c */
[----:B---3--:R-:W-:Y:S02]  /*d300*/  FFMA.FTZ R27, R245, R0, R209 ;  /* 0x00000000f51b7223 */ /* 0x008fe400000100d1 */
[-C--:B------:R-:W-:Y:S02]  /*d310*/  FMUL.FTZ R209, R45, R4.reuse ;  /* 0x000000042dd17220 */ /* 0x080fe40000410000 */
[-C--:B------:R-:W-:Y:S02]  /*d320*/  FMUL.FTZ R245, R93, R4.reuse ;  /* 0x000000045df57220 */ /* 0x080fe40000410000 */
[-C--:B------:R-:W-:Y:S02]  /*d330*/  FMUL.FTZ R45, R96, R4.reuse ;  /* 0x00000004602d7220 */ /* 0x080fe40000410000 */
[----:B------:R-:W-:-:S02]  /*d340*/  FMUL.FTZ R28, R128, R4 ;  /* 0x00000004801c7220 */ /* 0x000fc40000410000 */
[----:B-1----:R-:W-:Y:S02]  /*d350*/  IMAD.MOV.U32 R182, RZ, RZ, R217 ;  /* 0x000000ffffb67224 */ /* 0x002fe400078e00d9 */
[-C--:B------:R-:W-:Y:S02]  /*d360*/  FMUL.FTZ R217, R61, R4.reuse ;  /* 0x000000043dd97220 */ /* 0x080fe40000410000 */
[----:B------:R-:W-:Y:S02]  /*d370*/  FMUL.FTZ R4, R129, R4 ;  /* 0x0000000481047220 */ /* 0x000fe40000410000 */
[-C--:B------:R-:W-:Y:S01]  /*d380*/  FMUL.FTZ R211, R47, R0.reuse ;  /* 0x000000002fd37220 */ /* 0x080fe20000410000 */
[----:B------:R-:W-:Y:S01]  /*d390*/  STL [R1+0x16c], R248 ;  /* 0x00016cf801007387 */ /* 0x000fe20000100800 */
[-C--:B------:R-:W-:Y:S02]  /*d3a0*/  FMUL.FTZ R210, R46, R0.reuse ;  /* 0x000000002ed27220 */ /* 0x080fe40000410000 */
[-C--:B------:R-:W-:Y:S01]  /*d3b0*/  FMUL.FTZ R47, R127, R0.reuse ;  /* 0x000000007f2f7220 */ /* 0x080fe20000410000 */
[----:B------:R-:W-:Y:S01]  /*d3c0*/  STL [R1+0xa0], R28 ;  /* 0x0000a01c01007387 */ /* 0x000fe20000100800 */
[----:B------:R-:W-:-:S03]  /*d3d0*/  FMUL.FTZ R46, R130, R0 ;  /* 0x00000000822e7220 */ /* 0x000fc60000410000 */
[----:B------:R-:W-:Y:S01]  /*d3e0*/  STL [R1+0xa4], R4 ;  /* 0x0000a40401007387 */ /* 0x000fe20000100800 */
[----:B------:R-:W-:-:S03]  /*d3f0*/  ISETP.GE.U32.AND P1, PT, R247, R2, PT ;  /* 0x00000002f700720c */ /* 0x000fc60003f26070 */
[----:B------:R-:W-:Y:S01]  /*d400*/  STL [R1+0x104], R133 ;  /* 0x0001048501007387 */ /* 0x000fe20000100800 */
[----:B------:R-:W-:-:S03]  /*d410*/  IMAD.MOV.U32 R199, RZ, RZ, R215 ;  /* 0x000000ffffc77224 */ /* 0x000fc600078e00d7 */
[----:B------:R-:W-:Y:S01]  /*d420*/  STL [R1+0x9c], R47 ;  /* 0x00009c2f01007387 */ /* 0x000fe20000100800 */
[----:B------:R-:W-:-:S03]  /*d430*/  IMAD.MOV.U32 R2, RZ, RZ, R190 ;  /* 0x000000ffff027224 */ /* 0x000fc600078e00be */
[----:B------:R1:W-:Y:S01]  /*d440*/  STL [R1+0xa8], R46 ;  /* 0x0000a82e01007387 */ /* 0x0003e20000100800 */
        /* <DEDUP_REMOVED lines=11> */
[-C--:B------:R-:W-:Y:S01]  /*d500*/  FMUL.FTZ R147, R147, R0.reuse ;  /* 0x0000000093937220 */ /* 0x080fe20000410000 */
[----:B-1----:R-:W1:Y:S01]  /*d510*/  MUFU.EX2 R46, R132 ;  /* 0x00000084002e7308 */ /* 0x002e620000000800 */
        /* <DEDUP_REMOVED lines=47> */
[----:B------:R-:W-:Y:S01]  /*d810*/  FMUL.FTZ R4, R131, R0 ;  /* 0x0000000083047220 */ /* 0x000fe20000410000 */
[----:B------:R-:W-:-:S04]  /*d820*/  F2FP.BF16.PACK_AB R0, R133, R192 ;  /* 0x000000c08500723e */ /* 0x000fc800000010ff */
[C---:B------:R-:W-:Y:S02]  /*d830*/  PRMT R169, R0.reuse, 0x7610, R169 ;  /* 0x0000761000a97816 */ /* 0x040fe400000000a9 */
[----:B------:R-:W-:Y:S01]  /*d840*/  PRMT R43, R0, 0x7632, R43 ;  /* 0x00007632002b7816 */ /* 0x000fe2000000002b */
[----:B------:R-:W-:Y:S02]  /*d850*/  IMAD.MOV.U32 R48, RZ, RZ, R2 ;  /* 0x000000ffff307224 */ /* 0x000fe400078e0002 */
[----:B------:R-:W-:Y:S01]  /*d860*/  IMAD.MOV.U32 R60, RZ, RZ, R174 ;  /* 0x000000ffff3c7224 */ /* 0x000fe200078e00ae */
[----:B------:R-:W-:Y:S01]  /*d870*/  MOV R174, R199 ;  /* 0x000000c700ae7202 */ /* 0x000fe20000000f00 */
[----:B------:R-:W-:Y:S01]  /*d880*/  @!P6 HFMA2.BF16_V2 R3, -RZ.H0_H0, RZ.H0_H0, -R169.H0_H0 ;  /* 0x200000ffff03e231 */ /* 0x000fe200003409a9 */
[----:B------:R-:W-:Y:S01]  /*d890*/  PRMT R2, R169, 0x5410, R43 ;  /* 0x00005410a9027816 */ /* 0x000fe2000000002b */
[----:B------:R-:W2:Y:S01]  /*d8a0*/  MUFU.EX2 R199, R135 ;  /* 0x0000008700c77308 */ /* 0x000ea20000000800 */
[----:B------:R-:W-:Y:S02]  /*d8b0*/  STL [R1+0xac], R4 ;  /* 0x0000ac0401007387 */ /* 0x000fe40000100800 */
[----:B------:R-:W-:-:S02]  /*d8c0*/  @!P6 PRMT R169, R3, 0x5410, RZ ;  /* 0x0000541003a9e816 */ /* 0x000fc400000000ff */
[----:B------:R-:W-:Y:S04]  /*d8d0*/  STL [R1+0x170], R192 ;  /* 0x000170c001007387 */ /* 0x000fe80000100800 */
[----:B-1----:R-:W-:Y:S04]  /*d8e0*/  STL [R1+0x100], R46 ;  /* 0x0001002e01007387 */ /* 0x002fe80000100800 */
[----:B------:R1:W-:Y:S01]  /*d8f0*/  STL [R1+0xdc], R2 ;  /* 0x0000dc0201007387 */ /* 0x0003e20000100800 */
[----:B------:R-:W-:Y:S02]  /*d900*/  MOV R61, R10 ;  /* 0x0000000a003d7202 */ /* 0x000fe40000000f00 */
[----:B------:R-:W-:Y:S01]  /*d910*/  LOP3.LUT R0, R5, 0xff, RZ, 0xc0, !PT ;  /* 0x000000ff05007812 */ /* 0x000fe200078ec0ff */
[----:B------:R-:W-:Y:S01]  /*d920*/  @!P5 HFMA2.BF16_V2 R6, -RZ.H0_H0, RZ.H0_H0, -R43.H0_H0 ;  /* 0x200000ffff06d231 */ /* 0x000fe2000034092b */
[----:B------:R-:W-:Y:S01]  /*d930*/  MOV R64, R201 ;  /* 0x000000c900407202 */ /* 0x000fe20000000f00 */
[----:B------:R-:W-:Y:S01]  /*d940*/  IMAD.MOV.U32 R65, RZ, RZ, R61 ;  /* 0x000000ffff417224 */ /* 0x000fe200078e003d */
[----:B------:R-:W-:Y:S01]  /*d950*/  ISETP.GE.U32.AND P6, PT, R68, R0, PT ;  /* 0x000000004400720c */ /* 0x000fe20003fc6070 */
[----:B------:R-:W-:Y:S01]  /*d960*/  IMAD.MOV.U32 R61, RZ, RZ, R204 ;  /* 0x000000ffff3d7224 */ /* 0x000fe200078e00cc */
[----:B------:R-:W-:Y:S01]  /*d970*/  MUFU.EX2 R201, R175 ;  /* 0x000000af00c97308 */ /* 0x000fe20000000800 */
[----:B------:R-:W-:Y:S01]  /*d980*/  @!P5 PRMT R43, R6, 0x5410, RZ ;  /* 0x00005410062bd816 */ /* 0x000fe200000000ff */
[----:B-1----:R-:W-:-:S05]  /*d990*/  IMAD.WIDE.U32 R2, R9, -0x2daee0ad, RZ ;  /* 0xd2511f5309027825 */ /* 0x002fca00078e00ff */
[C---:B------:R-:W-:Y:S02]  /*d9a0*/  LOP3.LUT R4, R2.reuse, 0xff, RZ, 0xc0, !PT ;  /* 0x000000ff02047812 */ /* 0x040fe400078ec0ff */
[----:B------:R-:W-:Y:S02]  /*d9b0*/  LOP3.LUT R9, R2, 0xffff, RZ, 0xc0, !PT ;  /* 0x0000ffff02097812 */ /* 0x000fe400078ec0ff */
[--C-:B------:R-:W-:Y:S02]  /*d9c0*/  SHF.R.U32.HI R10, RZ, 0x10, R2.reuse ;  /* 0x00000010ff0a7819 */ /* 0x100fe40000011602 */
[----:B------:R-:W-:Y:S02]  /*d9d0*/  SHF.R.U32.HI R5, RZ, 0x18, R2 ;  /* 0x00000018ff057819 */ /* 0x000fe40000011602 */
[----:B------:R-:W-:Y:S02]  /*d9e0*/  SHF.R.U32.HI R2, RZ, 0x8, R26 ;  /* 0x00000008ff027819 */ /* 0x000fe4000001161a */
[----:B------:R-:W-:-:S02]  /*d9f0*/  LOP3.LUT R0, R3, UR13, R30, 0x96, !PT ;  /* 0x0000000d03007c12 */ /* 0x000fc4000f8e961e */
[----:B------:R-:W-:Y:S01]  /*da00*/  LOP3.LUT R2, R2, 0xffff, RZ, 0xc0, !PT ;  /* 0x0000ffff02027812 */ /* 0x000fe200078ec0ff */
[----:B------:R-:W1:Y:S01]  /*da10*/  MUFU.EX2 R204, R172 ;  /* 0x000000ac00cc7308 */ /* 0x000e620000000800 */
[----:B--2---:R-:W-:Y:S02]  /*da20*/  F2FP.BF16.PACK_AB R3, R199, R46 ;  /* 0x0000002ec703723e */ /* 0x004fe400000010ff */
[----:B------:R-:W-:Y:S02]  /*da30*/  ISETP.GE.U32.AND P5, PT, R68, R2, PT ;  /* 0x000000024400720c */ /* 0x000fe40003fa6070 */
[C---:B------:R-:W-:Y:S02]  /*da40*/  PRMT R203, R3.reuse, 0x7632, R203 ;  /* 0x0000763203cb7816 */ /* 0x040fe400000000cb */
[----:B------:R-:W-:Y:S01]  /*da50*/  PRMT R248, R3, 0x7610, R248 ;  /* 0x0000761003f87816 */ /* 0x000fe200000000f8 */
[----:B------:R-:W-:Y:S01]  /*da60*/  FADD.FTZ R3, R65, R27 ;  /* 0x0000001b41037221 */ /* 0x000fe20000010000 */
[----:B------:R-:W-:Y:S01]  /*da70*/  LOP3.LUT R2, R0, 0xffff, RZ, 0xc0, !PT ;  /* 0x0000ffff00027812 */ /* 0x000fe200078ec0ff */
[----:B------:R-:W-:Y:S01]  /*da80*/  MUFU.EX2 R27, R171 ;  /* 0x000000ab001b7308 */ /* 0x000fe20000000800 */
[----:B------:R-:W-:-:S02]  /*da90*/  LOP3.LUT R12, R15, UR21, R12, 0x96, !PT ;  /* 0x000000150f0c7c12 */ /* 0x000fc4000f8e960c */
[----:B------:R-:W-:Y:S01]  /*daa0*/  SHF.R.U32.HI R2, RZ, 0x8, R2 ;  /* 0x00000008ff027819 */ /* 0x000fe20000011602 */
[----:B------:R-:W-:-:S04]  /*dab0*/  @!P2 HFMA2.BF16_V2 R8, -RZ.H0_H0, RZ.H0_H0, -R248.H0_H0 ;  /* 0x200000ffff08a231 */ /* 0x000fc800003409f8 */
[----:B------:R-:W2:Y:S01]  /*dac0*/  MUFU.EX2 R15, R173 ;  /* 0x000000ad000f7308 */ /* 0x000ea20000000800 */
[----:B------:R3:W-:Y:S01]  /*dad0*/  STL [R1+0x174], R169 ;  /* 0x000174a901007387 */ /* 0x0007e20000100800 */
[----:B------:R-:W-:-:S03]  /*dae0*/  LOP3.LUT R2, R2, 0xffff, RZ, 0xc0, !PT ;  /* 0x0000ffff02027812 */ /* 0x000fc600078ec0ff */
[----:B------:R-:W-:Y:S01]  /*daf0*/  STL [R1+0x17c], R22 ;  /* 0x00017c1601007387 */ /* 0x000fe20000100800 */
[----:B------:R-:W-:-:S03]  /*db00*/  @!P4 HFMA2.BF16_V2 R7, -RZ.H0_H0, RZ.H0_H0, -R203.H0_H0 ;  /* 0x200000ffff07c231 */ /* 0x000fc600003409cb */
[----:B------:R4:W-:Y:S01]  /*db10*/  STL [R1+0x178], R23 ;  /* 0x0001781701007387 */ /* 0x0009e20000100800 */
[----:B------:R-:W-:Y:S01]  /*db20*/  MUFU.EX2 R172, R181 ;  /* 0x000000b500ac7308 */ /* 0x000fe20000000800 */
[----:B------:R-:W-:Y:S01]  /*db30*/  IMAD.MOV.U32 R49, RZ, RZ, R11 ;  /* 0x000000ffff317224 */ /* 0x000fe200078e000b */
[----:B------:R-:W-:Y:S01]  /*db40*/  LOP3.LUT R11, R13, UR30, R22, 0x96, !PT ;  /* 0x0000001e0d0b7c12 */ /* 0x000fe2000f8e9616 */
[----:B------:R-:W-:Y:S02]  /*db50*/  FADD.FTZ R13, R252, R170 ;  /* 0x000000aafc0d7221 */ /* 0x000fe40000010000 */
[----:B------:R-:W-:Y:S01]  /*db60*/  FADD.FTZ R6, R249, R3 ;  /* 0x00000003f9067221 */ /* 0x000fe20000010000 */
[----:B------:R-:W-:Y:S02]  /*db70*/  LOP3.LUT R3, R0, 0xff, RZ, 0xc0, !PT ;  /* 0x000000ff00037812 */ /* 0x000fe400078ec0ff */
[----:B---3--:R-:W3:Y:S01]  /*db80*/  MUFU.EX2 R169, R180 ;  /* 0x000000b400a97308 */ /* 0x008ee20000000800 */
[----:B----4-:R-:W-:-:S02]  /*db90*/  PRMT R23, R248, 0x5410, R203 ;  /* 0x00005410f8177816 */ /* 0x010fc400000000cb */
[----:B------:R-:W-:Y:S02]  /*dba0*/  @!P2 PRMT R248, R8, 0x5410, RZ ;  /* 0x0000541008f8a816 */ /* 0x000fe400000000ff */
[----:B------:R-:W-:Y:S02]  /*dbb0*/  ISETP.GE.U32.AND P2, PT, R68, R2, PT ;  /* 0x000000024400720c */ /* 0x000fe40003f46070 */
[----:B-1----:R-:W-:Y:S02]  /*dbc0*/  F2FP.BF16.PACK_AB R2, R204, R201 ;  /* 0x000000c9cc02723e */ /* 0x002fe400000010ff */
[----:B------:R-:W-:Y:S02]  /*dbd0*/  @!P4 PRMT R203, R7, 0x5410, RZ ;  /* 0x0000541007cbc816 */ /* 0x000fe400000000ff */
[C---:B------:R-:W-:Y:S02]  /*dbe0*/  PRMT R205, R2.reuse, 0x7610, R205 ;  /* 0x0000761002cd7816 */ /* 0x040fe400000000cd */
[----:B------:R-:W-:-:S02]  /*dbf0*/  PRMT R7, R2, 0x7632, R7 ;  /* 0x0000763202077816 */ /* 0x000fc40000000007 */
[----:B--2---:R-:W-:-:S04]  /*dc00*/  F2FP.BF16.PACK_AB R2, R27, R15 ;  /* 0x0000000f1b02723e */ /* 0x004fc800000010ff */
[C---:B------:R-:W-:Y:S02]  /*dc10*/  PRMT R252, R2.reuse, 0x7610, R252 ;  /* 0x0000761002fc7816 */ /* 0x040fe400000000fc */
[----:B------:R-:W-:Y:S02]  /*dc20*/  PRMT R22, R2, 0x7632, R22 ;  /* 0x0000763202167816 */ /* 0x000fe40000000016 */
[--C-:B------:R-:W-:Y:S02]  /*dc30*/  SHF.R.U32.HI R2, RZ, 0x18, R0.reuse ;  /* 0x00000018ff027819 */ /* 0x100fe40000011600 */
[----:B------:R-:W-:Y:S01]  /*dc40*/  SHF.R.U32.HI R0, RZ, 0x10, R0 ;  /* 0x00000010ff007819 */ /* 0x000fe20000011600 */
[----:B------:R-:W-:Y:S01]  /*dc50*/  @!P6 HFMA2.BF16_V2 R33, -RZ.H0_H0, RZ.H0_H0, -R252.H0_H0 ;  /* 0x200000ffff21e231 */ /* 0x000fe200003409fc */
[----:B------:R-:W-:Y:S02]  /*dc60*/  PRMT R171, R252, 0x5410, R22 ;  /* 0x00005410fcab7816 */ /* 0x000fe40000000016 */
[----:B------:R-:W-:-:S02]  /*dc70*/  LOP3.LUT R0, R0, 0xff, RZ, 0xc0, !PT ;  /* 0x000000ff00007812 */ /* 0x000fc400078ec0ff */
[----:B------:R-:W-:Y:S02]  /*dc80*/  @!P6 PRMT R252, R33, 0x5410, RZ ;  /* 0x0000541021fce816 */ /* 0x000fe400000000ff */
[----:B------:R-:W-:Y:S01]  /*dc90*/  ISETP.GE.U32.AND P6, PT, R68, R0, PT ;  /* 0x000000004400720c */ /* 0x000fe20003fc6070 */
[----:B------:R-:W-:Y:S01]  /*dca0*/  MUFU.EX2 R192, R176 ;  /* 0x000000b000c07308 */ /* 0x000fe20000000800 */
[----:B---3--:R-:W-:Y:S01]  /*dcb0*/  F2FP.BF16.PACK_AB R0, R172, R169 ;  /* 0x000000a9ac00723e */ /* 0x008fe200000010ff */
[----:B------:R-:W-:Y:S01]  /*dcc0*/  @!P5 HFMA2.BF16_V2 R32, -RZ.H0_H0, RZ.H0_H0, -R7.H0_H0 ;  /* 0x200000ffff20d231 */ /* 0x000fe20000340907 */
[----:B------:R-:W-:Y:S01]  /*dcd0*/  ISETP.GE.U32.AND P4, PT, R68, R4, PT ;  /* 0x000000044400720c */ /* 0x000fe20003f86070 */
[----:B------:R-:W-:Y:S01]  /*dce0*/  @!P3 HFMA2.BF16_V2 R21, -RZ.H0_H0, RZ.H0_H0, -R205.H0_H0 ;  /* 0x200000ffff15b231 */ /* 0x000fe200003409cd */
[----:B------:R-:W-:-:S03]  /*dcf0*/  PRMT R249, R0, 0x7632, R249 ;  /* 0x0000763200f97816 */ /* 0x000fc600000000f9 */
[----:B------:R-:W1:Y:S01]  /*dd00*/  MUFU.EX2 R173, R177 ;  /* 0x000000b100ad7308 */ /* 0x000e620000000800 */
[----:B------:R-:W-:Y:S01]  /*dd10*/  FADD.FTZ R4, R250, R13 ;  /* 0x0000000dfa047221 */ /* 0x000fe20000010000 */
[--C-:B------:R-:W-:Y:S01]  /*dd20*/  PRMT R170, R205, 0x5410, R7.reuse ;  /* 0x00005410cdaa7816 */ /* 0x100fe20000000007 */
[----:B------:R-:W-:Y:S01]  /*dd30*/  IMAD.MOV.U32 R180, RZ, RZ, R7 ;  /* 0x000000ffffb47224 */ /* 0x000fe200078e0007 */
[----:B------:R-:W-:Y:S01]  /*dd40*/  @!P5 PRMT R180, R32, 0x5410, RZ ;  /* 0x0000541020b4d816 */ /* 0x000fe200000000ff */
[----:B------:R-:W-:Y:S01]  /*dd50*/  @!P2 HFMA2.BF16_V2 R35, -RZ.H0_H0, RZ.H0_H0, -R249.H0_H0 ;  /* 0x200000ffff23a231 */ /* 0x000fe200003409f9 */
[----:B------:R-:W-:Y:S01]  /*dd60*/  PRMT R250, R0, 0x7610, R250 ;  /* 0x0000761000fa7816 */ /* 0x000fe200000000fa */
[----:B------:R-:W-:Y:S01]  /*dd70*/  FADD.FTZ R4, R64, R4 ;  /* 0x0000000440047221 */ /* 0x000fe20000010000 */
[----:B------:R-:W-:Y:S01]  /*dd80*/  @!P3 PRMT R205, R21, 0x5410, RZ ;  /* 0x0000541015cdb816 */ /* 0x000fe200000000ff */
[----:B------:R-:W-:Y:S01]  /*dd90*/  IMAD.MOV.U32 R64, RZ, RZ, R61 ;  /* 0x000000ffff407224 */ /* 0x000fe200078e003d */
[C---:B------:R-:W-:Y:S01]  /*dda0*/  ISETP.GE.U32.AND P5, PT, R68.reuse, R2, PT ;  /* 0x000000024400720c */ /* 0x040fe20003fa6070 */
[----:B------:R-:W-:Y:S01]  /*ddb0*/  IMAD.MOV.U32 R61, RZ, RZ, R182 ;  /* 0x000000ffff3d7224 */ /* 0x000fe200078e00b6 */
[----:B------:R-:W-:-:S02]  /*ddc0*/  ISETP.GE.U32.AND P3, PT, R68, R3, PT ;  /* 0x000000034400720c */ /* 0x000fc40003f66070 */
[----:B------:R-:W-:Y:S02]  /*ddd0*/  MOV R65, R174 ;  /* 0x000000ae00417202 */ /* 0x000fe40000000f00 */
[----:B------:R-:W-:Y:S01]  /*dde0*/  LOP3.LUT R2, R10, 0xff, RZ, 0xc0, !PT ;  /* 0x000000ff0a027812 */ /* 0x000fe200078ec0ff */
[----:B------:R-:W-:Y:S01]  /*ddf0*/  FADD.FTZ R3, R60, R6 ;  /* 0x000000063c037221 */ /* 0x000fe20000010000 */
[----:B------:R-:W-:Y:S01]  /*de00*/  PRMT R182, R250, 0x5410, R249 ;  /* 0x00005410fab67816 */ /* 0x000fe200000000f9 */
[----:B------:R-:W-:Y:S01]  /*de10*/  IMAD.MOV.U32 R60, RZ, RZ, R49 ;  /* 0x000000ffff3c7224 */ /* 0x000fe200078e0031 */
[----:B------:R-:W-:Y:S01]  /*de20*/  @!P2 PRMT R249, R35, 0x5410, RZ ;  /* 0x0000541023f9a816 */ /* 0x000fe200000000ff */
[----:B------:R-:W-:Y:S01]  /*de30*/  MUFU.EX2 R174, R183 ;  /* 0x000000b700ae7308 */ /* 0x000fe20000000800 */
[----:B------:R-:W-:Y:S01]  /*de40*/  MOV R49, R202 ;  /* 0x000000ca00317202 */ /* 0x000fe20000000f00 */
[----:B------:R-:W-:Y:S01]  /*de50*/  IMAD.MOV.U32 R202, RZ, RZ, R197 ;  /* 0x000000ffffca7224 */ /* 0x000fe200078e00c5 */
[----:B------:R-:W-:Y:S01]  /*de60*/  ISETP.GE.U32.AND P2, PT, R68, R2, PT ;  /* 0x000000024400720c */ /* 0x000fe20003f46070 */
[----:B------:R-:W-:Y:S01]  /*de70*/  FADD.FTZ R2, R65, R4 ;  /* 0x0000000441027221 */ /* 0x000fe20000010000 */
[----:B-1----:R-:W-:-:S03]  /*de80*/  F2FP.BF16.PACK_AB R0, R173, R192 ;  /* 0x000000c0ad00723e */ /* 0x002fc600000010ff */
[----:B------:R-:W1:Y:S01]  /*de90*/  MUFU.EX2 R176, R200 ;  /* 0x000000c800b07308 */ /* 0x000e620000000800 */
[----:B------:R-:W-:Y:S01]  /*dea0*/  FADD.FTZ R202, R202, R2 ;  /* 0x00000002caca7221 */ /* 0x000fe20000010000 */
[C---:B------:R-:W-:Y:S01]  /*deb0*/  PRMT R207, R0.reuse, 0x7610, R207 ;  /* 0x0000761000cf7816 */ /* 0x040fe200000000cf */
[----:B------:R-:W-:Y:S01]  /*dec0*/  IMAD R2, R11, -0x2daee0ad, RZ ;  /* 0xd2511f530b027824 */ /* 0x000fe200078e02ff */
[----:B------:R-:W-:Y:S01]  /*ded0*/  PRMT R206, R0, 0x7632, R206 ;  /* 0x0000763200ce7816 */ /* 0x000fe200000000ce */
[----:B------:R-:W-:Y:S01]  /*dee0*/  IMAD.WIDE.U32 R12, R12, -0x2daee0ad, RZ ;  /* 0xd2511f530c0c7825 */ /* 0x000fe200078e00ff */
[----:B------:R-:W-:Y:S01]  /*def0*/  SHF.R.U32.HI R0, RZ, 0x8, R9 ;  /* 0x00000008ff007819 */ /* 0x000fe20000011609 */
[----:B------:R-:W-:-:S03]  /*df00*/  @!P3 HFMA2.BF16_V2 R36, -RZ.H0_H0, RZ.H0_H0, -R250.H0_H0 ;  /* 0x200000ffff24b231 */ /* 0x000fc600003409fa */
[----:B------:R-:W-:Y:S02]  /*df10*/  LOP3.LUT R0, R0, 0xffff, RZ, 0xc0, !PT ;  /* 0x0000ffff00007812 */ /* 0x000fe400078ec0ff */
[----:B------:R-:W-:Y:S01]  /*df20*/  LOP3.LUT R2, R13, UR19, R2, 0x96, !PT ;  /* 0x000000130d027c12 */ /* 0x000fe2000f8e9602 */
[----:B------:R-:W-:Y:S01]  /*df30*/  FADD.FTZ R251, R251, R3 ;  /* 0x00000003fbfb7221 */ /* 0x000fe20000010000 */
[----:B------:R-:W-:Y:S02]  /*df40*/  @!P3 PRMT R250, R36, 0x5410, RZ ;  /* 0x0000541024fab816 */ /* 0x000fe400000000ff */
[----:B------:R-:W-:Y:S01]  /*df50*/  ISETP.GE.U32.AND P3, PT, R68, R0, PT ;  /* 0x000000004400720c */ /* 0x000fe20003f66070 */
[----:B------:R-:W-:Y:S01]  /*df60*/  IMAD.WIDE.U32 R2, R2, -0x326172a9, RZ ;  /* 0xcd9e8d5702027825 */ /* 0x000fe200078e00ff */
[----:B-1----:R-:W-:Y:S01]  /*df70*/  F2FP.BF16.PACK_AB R0, R176, R174 ;  /* 0x000000aeb000723e */ /* 0x002fe200000010ff */
[----:B------:R-:W-:-:S03]  /*df80*/  @!P1 HFMA2.BF16_V2 R34, -RZ.H0_H0, RZ.H0_H0, -R22.H0_H0 ;  /* 0x200000ffff229231 */ /* 0x000fc60000340916 */
[C---:B------:R-:W-:Y:S02]  /*df90*/  PRMT R135, R0.reuse, 0x7610, R135 ;  /* 0x0000761000877816 */ /* 0x040fe40000000087 */
[----:B------:R-:W-:Y:S02]  /*dfa0*/  PRMT R134, R0, 0x7632, R134 ;  /* 0x0000763200867816 */ /* 0x000fe40000000086 */
[----:B------:R-:W-:Y:S02]  /*dfb0*/  LOP3.LUT R0, R3, UR7, R18, 0x96, !PT ;  /* 0x0000000703007c12 */ /* 0x000fe4000f8e9612 */
[----:B------:R-:W-:Y:S02]  /*dfc0*/  @!P1 PRMT R22, R34, 0x5410, RZ ;  /* 0x0000541022169816 */ /* 0x000fe400000000ff */
[----:B------:R-:W-:Y:S02]  /*dfd0*/  LOP3.LUT R4, R0, 0xffff, RZ, 0xc0, !PT ;  /* 0x0000ffff00047812 */ /* 0x000fe400078ec0ff */
[----:B------:R-:W-:-:S02]  /*dfe0*/  ISETP.GE.U32.AND P1, PT, R68, R5, PT ;  /* 0x000000054400720c */ /* 0x000fc40003f26070 */
[----:B------:R-:W-:Y:S02]  /*dff0*/  SHF.R.U32.HI R5, RZ, 0x8, R4 ;  /* 0x00000008ff057819 */ /* 0x000fe40000011604 */
[----:B------:R-:W-:Y:S02]  /*e000*/  LOP3.LUT R4, R0, 0xff, RZ, 0xc0, !PT ;  /* 0x000000ff00047812 */ /* 0x000fe400078ec0ff */
[--C-:B------:R-:W-:Y:S02]  /*e010*/  SHF.R.U32.HI R6, RZ, 0x10, R0.reuse ;  /* 0x00000010ff067819 */ /* 0x100fe40000011600 */
[----:B------:R-:W-:Y:S02]  /*e020*/  PRMT R4, R4, 0x5410, R5 ;  /* 0x0000541004047816 */ /* 0x000fe40000000005 */
[----:B------:R-:W-:Y:S02]  /*e030*/  SHF.R.U32.HI R5, RZ, 0x18, R0 ;  /* 0x00000018ff057819 */ /* 0x000fe40000011600 */
[----:B------:R-:W-:-:S02]  /*e040*/  LOP3.LUT R0, R6, 0xff, RZ, 0xc0, !PT ;  /* 0x000000ff06007812 */ /* 0x000fc400078ec0ff */
[----:B------:R-:W-:Y:S02]  /*e050*/  PRMT R8, R68, 0x7054, R68 ;  /* 0x0000705444087816 */ /* 0x000fe40000000044 */
[----:B------:R-:W-:Y:S01]  /*e060*/  PRMT R0, R0, 0x5410, R5 ;  /* 0x0000541000007816 */ /* 0x000fe20000000005 */
[----:B------:R-:W-:Y:S01]  /*e070*/  IMAD.MOV.U32 R65, RZ, RZ, R64 ;  /* 0x000000ffff417224 */ /* 0x000fe200078e0040 */
[----:B------:R-:W-:-:S03]  /*e080*/  MOV R64, R61 ;  /* 0x0000003d00407202 */ /* 0x000fc60000000f00 */
[----:B------:R-:W-:Y:S01]  /*e090*/  HSET2.LE.AND R0, R0, R8, PT ;  /* 0x0000000800007233 */ /* 0x000fe20003803000 */
[----:B------:R-:W-:-:S04]  /*e0a0*/  SHF.R.U32.HI R6, RZ, 0x10, R2 ;  /* 0x00000010ff067819 */ /* 0x000fc80000011602 */
[----:B------:R-:W-:Y:S02]  /*e0b0*/  LOP3.LUT R5, R0, R64, RZ, 0xc0, !PT ;  /* 0x0000004000057212 */ /* 0x000fe400078ec0ff */
[C---:B------:R-:W-:Y:S02]  /*e0c0*/  LOP3.LUT R0, R2.reuse, 0xffff, RZ, 0xc0, !PT ;  /* 0x0000ffff02007812 */ /* 0x040fe400078ec0ff */
[----:B------:R-:W-:Y:S02]  /*e0d0*/  LOP3.LUT R7, R2, 0xff, RZ, 0xc0, !PT ;  /* 0x000000ff02077812 */ /* 0x000fe400078ec0ff */
[----:B------:R-:W-:Y:S02]  /*e0e0*/  SHF.R.U32.HI R3, RZ, 0x18, R2 ;  /* 0x00000018ff037819 */ /* 0x000fe40000011602 */
[----:B------:R-:W-:Y:S02]  /*e0f0*/  SHF.R.U32.HI R0, RZ, 0x8, R0 ;  /* 0x00000008ff007819 */ /* 0x000fe40000011600 */
[----:B------:R-:W-:-:S02]  /*e100*/  LOP3.LUT R2, R6, 0xff, RZ, 0xc0, !PT ;  /* 0x000000ff06027812 */ /* 0x000fc400078ec0ff */
[----:B------:R-:W-:Y:S02]  /*e110*/  PRMT R0, R7, 0x5410, R0 ;  /* 0x0000541007007816 */ /* 0x000fe40000000000 */
[----:B------:R-:W-:Y:S01]  /*e120*/  PRMT R2, R2, 0x5410, R3 ;  /* 0x0000541002027816 */ /* 0x000fe20000000003 */
[--C-:B------:R-:W-:Y:S02]  /*e130*/  HSET2.LE.AND R4, R4, R8.reuse, PT ;  /* 0x0000000804047233 */ /* 0x100fe40003803000 */
[--C-:B------:R-:W-:Y:S02]  /*e140*/  HSET2.LE.AND R0, R0, R8.reuse, PT ;  /* 0x0000000800007233 */ /* 0x100fe40003803000 */
[----:B------:R-:W-:Y:S02]  /*e150*/  HSET2.LE.AND R2, R2, R8, PT ;  /* 0x0000000802027233 */ /* 0x000fe40003803000 */
[----:B------:R-:W1:Y:S01]  /*e160*/  LDSM.16.MT88.4 R8, [R193+0x10000] ;  /* 0x01000000c108783b */ /* 0x000e620000004200 */
[----:B------:R-:W-:Y:S01]  /*e170*/  IMAD.MOV.U32 R61, RZ, RZ, R198 ;  /* 0x000000ffff3d7224 */ /* 0x000fe200078e00c6 */
[----:B------:R-:W-:-:S02]  /*e180*/  LOP3.LUT R4, R4, R65, RZ, 0xc0, !PT ;  /* 0x0000004104047212 */ /* 0x000fc400078ec0ff */
[----:B------:R-:W-:Y:S02]  /*e190*/  LOP3.LUT R7, R2, R60, RZ, 0xc0, !PT ;  /* 0x0000003c02077212 */ /* 0x000fe400078ec0ff */
[----:B------:R-:W-:Y:S01]  /*e1a0*/  LOP3.LUT R6, R0, R61, RZ, 0xc0, !PT ;  /* 0x0000003d00067212 */ /* 0x000fe200078ec0ff */
[----:B------:R-:W-:-:S06]  /*e1b0*/  IMAD.MOV.U32 R132, RZ, RZ, c[0x0][0x228] ;  /* 0x00008a00ff847624 */ /* 0x000fcc00078e00ff */
[C---:B-1----:R-:W-:Y:S08]  /*e1c0*/  HMMA.16816.F32.BF16 R96, R4.reuse, R8, R164 ;  /* 0x000000080460723c */ /* 0x042ff000000418a4 */
[----:B------:R-:W-:Y:S01]  /*e1d0*/  HMMA.16816.F32.BF16 R72, R4, R10, R160 ;  /* 0x0000000a0448723c */ /* 0x000fe200000418a0 */
[----:B------:R-:W1:Y:S01]  /*e1e0*/  LDSM.16.MT88.4 R8, [R194+0x10000] ;  /* 0x01000000c208783b */ /* 0x000e620000004200 */
[----:B------:R-:W-:Y:S01]  /*e1f0*/  SHF.L.U32 R132, R132, 0x3, RZ ;  /* 0x0000000384847819 */ /* 0x000fe200000006ff */
[----:B------:R-:W-:Y:S01]  /*e200*/  IMAD.MOV.U32 R60, RZ, RZ, R49 ;  /* 0x000000ffff3c7224 */ /* 0x000fe200078e0031 */
[----:B------:R-:W-:Y:S01]  /*e210*/  MOV R165, R115 ;  /* 0x0000007300a57202 */ /* 0x000fe20000000f00 */
[----:B------:R-:W-:-:S02]  /*e220*/  IMAD.MOV.U32 R26, RZ, RZ, R48 ;  /* 0x000000ffff1a7224 */ /* 0x000fc400078e0030 */
[----:B------:R-:W-:Y:S01]  /*e230*/  IMAD.WIDE R132, R132, 0x2, R24 ;  /* 0x0000000284847825 */ /* 0x000fe200078e0218 */
[----:B------:R-:W-:-:S03]  /*e240*/  LOP3.LUT R14, R19, UR4, R14, 0x96, !PT ;  /* 0x00000004130e7c12 */ /* 0x000fc6000f8e960e */
[----:B------:R-:W-:Y:S01]  /*e250*/  IMAD.MOV.U32 R161, RZ, RZ, R111 ;  /* 0x000000ffffa17224 */ /* 0x000fe200078e006f */
[----:B------:R-:W-:Y:S01]  /*e260*/  MOV R166, R116 ;  /* 0x0000007400a67202 */ /* 0x000fe20000000f00 */
[----:B------:R-:W-:Y:S01]  /*e270*/  IMAD.MOV.U32 R19, RZ, RZ, R123 ;  /* 0x000000ffff137224 */ /* 0x000fe200078e007b */
[----:B------:R2:W-:Y:S01]  /*e280*/  STG.E.U16 [R24.64+-0x80], R17 ;  /* 0xffff801118007986 */ /* 0x0005e2000c101516 */
[----:B------:R-:W-:Y:S01]  /*e290*/  IMAD.MOV.U32 R0, RZ, RZ, R119 ;  /* 0x000000ffff007224 */ /* 0x000fe200078e0077 */
[----:B------:R-:W-:Y:S01]  /*e2a0*/  MOV R2, R118 ;  /* 0x0000007600027202 */ /* 0x000fe20000000f00 */
[----:B------:R-:W-:Y:S01]  /*e2b0*/  IMAD.MOV.U32 R162, RZ, RZ, R112 ;  /* 0x000000ffffa27224 */ /* 0x000fe200078e0070 */
[----:B------:R3:W-:Y:S01]  /*e2c0*/  STG.E.U16 [R24.64+-0x7e], R16 ;  /* 0xffff821018007986 */ /* 0x0007e2000c101516 */
[----:B------:R-:W-:Y:S02]  /*e2d0*/  IMAD.MOV.U32 R3, RZ, RZ, R120 ;  /* 0x000000ffff037224 */ /* 0x000fe400078e0078 */
[----:B------:R-:W-:Y:S01]  /*e2e0*/  IMAD.MOV.U32 R167, RZ, RZ, R117 ;  /* 0x000000ffffa77224 */ /* 0x000fe200078e0075 */
[----:B------:R4:W-:Y:S01]  /*e2f0*/  STG.E.U16 [R132.64+-0x80], R20 ;  /* 0xffff801484007986 */ /* 0x0009e2000c101516 */
[----:B------:R-:W-:Y:S01]  /*e300*/  IMAD.MOV.U32 R163, RZ, RZ, R113 ;  /* 0x000000ffffa37224 */ /* 0x000fe200078e0071 */
[----:B-1----:R-:W-:Y:S01]  /*e310*/  HMMA.16816.F32.BF16 R48, R4, R8, R156 ;  /* 0x000000080430723c */ /* 0x002fe2000004189c */
[----:B--2---:R-:W-:Y:S01]  /*e320*/  IMAD.MOV.U32 R17, RZ, RZ, R125 ;  /* 0x000000ffff117224 */ /* 0x004fe200078e007d */
[----:B---3--:R-:W-:-:S05]  /*e330*/  MOV R16, R124 ;  /* 0x0000007c00107202 */ /* 0x008fca0000000f00 */
[----:B------:R-:W-:Y:S01]  /*e340*/  MOV R158, R108 ;  /* 0x0000006c009e7202 */ /* 0x000fe20000000f00 */
[----:B------:R-:W-:Y:S01]  /*e350*/  IMAD.MOV.U32 R159, RZ, RZ, R109 ;  /* 0x000000ffff9f7224 */ /* 0x000fe200078e006d */
[----:B------:R-:W-:Y:S01]  /*e360*/  HMMA.16816.F32.BF16 R116, R4, R10, R152 ;  /* 0x0000000a0474723c */ /* 0x000fe20000041898 */
[----:B------:R-:W-:Y:S01]  /*e370*/  MOV R157, R161 ;  /* 0x000000a1009d7202 */ /* 0x000fe20000000f00 */
[----:B----4-:R-:W-:Y:S01]  /*e380*/  IMAD.MOV.U32 R20, RZ, RZ, R121 ;  /* 0x000000ffff147224 */ /* 0x010fe200078e0079 */
[----:B------:R-:W1:Y:S01]  /*e390*/  LDSM.16.MT88.4 R8, [R196+0x10000] ;  /* 0x01000000c408783b */ /* 0x000e620000004200 */
[----:B------:R-:W-:Y:S02]  /*e3a0*/  IMAD.MOV.U32 R161, RZ, RZ, R165 ;  /* 0x000000ffffa17224 */ /* 0x000fe400078e00a5 */
[----:B------:R-:W-:Y:S01]  /*e3b0*/  IMAD.MOV.U32 R165, RZ, RZ, R0 ;  /* 0x000000ffffa57224 */ /* 0x000fe200078e0000 */
[----:B------:R-:W-:Y:S01]  /*e3c0*/  MOV R154, R158 ;  /* 0x0000009e009a7202 */ /* 0x000fe20000000f00 */
[----:B------:R-:W-:Y:S01]  /*e3d0*/  IMAD.MOV.U32 R155, RZ, RZ, R159 ;  /* 0x000000ffff9b7224 */ /* 0x000fe200078e009f */
[----:B------:R-:W-:Y:S01]  /*e3e0*/  MOV R0, R19 ;  /* 0x0000001300007202 */ /* 0x000fe20000000f00 */
[----:B------:R-:W-:Y:S01]  /*e3f0*/  IMAD.MOV.U32 R158, RZ, RZ, R162 ;  /* 0x000000ffff9e7224 */ /* 0x000fe200078e00a2 */
[----:B------:R-:W2:Y:S01]  /*e400*/  LDL.LU R19, [R1+0x9c] ;  /* 0x00009c0001137983 */ /* 0x000ea20000300800 */
[----:B------:R-:W-:Y:S01]  /*e410*/  IMAD.MOV.U32 R159, RZ, RZ, R163 ;  /* 0x000000ffff9f7224 */ /* 0x000fe200078e00a3 */
[----:B------:R-:W-:Y:S01]  /*e420*/  MOV R163, R167 ;  /* 0x000000a700a37202 */ /* 0x000fe20000000f00 */
[----:B------:R-:W-:Y:S01]  /*e430*/  IMAD.MOV.U32 R162, RZ, RZ, R166 ;  /* 0x000000ffffa27224 */ /* 0x000fe200078e00a6 */
[----:B------:R-:W-:Y:S01]  /*e440*/  MOV R166, R3 ;  /* 0x0000000300a67202 */ /* 0x000fe20000000f00 */
[----:B------:R-:W-:-:S02]  /*e450*/  IMAD.MOV.U32 R167, RZ, RZ, R20 ;  /* 0x000000ffffa77224 */ /* 0x000fc400078e0014 */
[----:B------:R-:W-:Y:S02]  /*e460*/  IMAD.MOV.U32 R3, RZ, RZ, R16 ;  /* 0x000000ffff037224 */ /* 0x000fe400078e0010 */
[----:B------:R-:W-:Y:S01]  /*e470*/  IMAD.MOV.U32 R20, RZ, RZ, R17 ;  /* 0x000000ffff147224 */ /* 0x000fe200078e0011 */
[----:B------:R-:W3:Y:S04]  /*e480*/  LDL.LU R16, [R1+0xa0] ;  /* 0x0000a00001107983 */ /* 0x000ee80000300800 */
[----:B------:R-:W4:Y:S01]  /*e490*/  LDL.LU R17, [R1+0xa4] ;  /* 0x0000a40001117983 */ /* 0x000f220000300800 */
[----:B------:R-:W-:Y:S01]  /*e4a0*/  MOV R160, R110 ;  /* 0x0000006e00a07202 */ /* 0x000fe20000000f00 */
[----:B------:R-:W-:Y:S01]  /*e4b0*/  IMAD.MOV.U32 R164, RZ, RZ, R114 ;  /* 0x000000ffffa47224 */ /* 0x000fe200078e0072 */
[----:B------:R1:W-:Y:S01]  /*e4c0*/  MUFU.EX2 R177, R178 ;  /* 0x000000b200b17308 */ /* 0x0003e20000000800 */
[----:B------:R-:W-:-:S02]  /*e4d0*/  MOV R18, R122 ;  /* 0x0000007a00127202 */ /* 0x000fc40000000f00 */
[----:B------:R-:W-:Y:S01]  /*e4e0*/  IMAD.MOV.U32 R156, RZ, RZ, R160 ;  /* 0x000000ffff9c7224 */ /* 0x000fe200078e00a0 */
[----:B------:R-:W-:Y:S01]  /*e4f0*/  MOV R160, R164 ;  /* 0x000000a400a07202 */ /* 0x000fe20000000f00 */
[----:B------:R-:W-:Y:S02]  /*e500*/  IMAD.MOV.U32 R164, RZ, RZ, R2 ;  /* 0x000000ffffa47224 */ /* 0x000fe400078e0002 */
[----:B------:R-:W-:Y:S02]  /*e510*/  IMAD.MOV.U32 R2, RZ, RZ, R18 ;  /* 0x000000ffff027224 */ /* 0x000fe400078e0012 */
[----:B------:R-:W-:Y:S02]  /*e520*/  IMAD.MOV.U32 R153, RZ, RZ, R157 ;  /* 0x000000ffff997224 */ /* 0x000fe400078e009d */
[----:B------:R-:W-:Y:S02]  /*e530*/  IMAD.MOV.U32 R157, RZ, RZ, R161 ;  /* 0x000000ffff9d7224 */ /* 0x000fe400078e00a1 */
[----:B-1----:R-:W-:Y:S01]  /*e540*/  IMAD.MOV.U32 R178, RZ, RZ, R126 ;  /* 0x000000ffffb27224 */ /* 0x002fe200078e007e */
[----:B------:R-:W-:Y:S01]  /*e550*/  HMMA.16816.F32.BF16 R92, R4, R8, R148 ;  /* 0x00000008045c723c */ /* 0x000fe20000041894 */
[----:B------:R-:W-:Y:S01]  /*e560*/  MOV R161, R165 ;  /* 0x000000a500a17202 */ /* 0x000fe20000000f00 */
[----:B------:R-:W-:-:S02]  /*e570*/  IMAD.MOV.U32 R165, RZ, RZ, R0 ;  /* 0x000000ffffa57224 */ /* 0x000fc400078e0000 */
[----:B------:R-:W-:Y:S02]  /*e580*/  MOV R18, R178 ;  /* 0x000000b200127202 */ /* 0x000fe40000000f00 */
[----:B------:R-:W4:Y:S01]  /*e590*/  LDL.LU R178, [R1+0xa8] ;  /* 0x0000a80001b27983 */ /* 0x000f220000300800 */
[----:B------:R-:W-:Y:S02]  /*e5a0*/  IMAD.MOV.U32 R150, RZ, RZ, R154 ;  /* 0x000000ffff967224 */ /* 0x000fe400078e009a */
[----:B------:R-:W-:Y:S01]  /*e5b0*/  IMAD.MOV.U32 R151, RZ, RZ, R155 ;  /* 0x000000ffff977224 */ /* 0x000fe200078e009b */
[----:B------:R-:W-:Y:S01]  /*e5c0*/  MOV R155, R159 ;  /* 0x0000009f009b7202 */ /* 0x000fe20000000f00 */
[----:B------:R-:W-:Y:S01]  /*e5d0*/  IMAD.MOV.U32 R154, RZ, RZ, R158 ;  /* 0x000000ffff9a7224 */ /* 0x000fe200078e009e */
[----:B------:R-:W-:Y:S01]  /*e5e0*/  MOV R158, R162 ;  /* 0x000000a2009e7202 */ /* 0x000fe20000000f00 */
[----:B------:R-:W-:Y:S02]  /*e5f0*/  IMAD.MOV.U32 R159, RZ, RZ, R163 ;  /* 0x000000ffff9f7224 */ /* 0x000fe400078e00a3 */
[----:B------:R-:W-:-:S02]  /*e600*/  IMAD.MOV.U32 R162, RZ, RZ, R166 ;  /* 0x000000ffffa27224 */ /* 0x000fc400078e00a6 */
[----:B------:R-:W-:Y:S01]  /*e610*/  IMAD.MOV.U32 R163, RZ, RZ, R167 ;  /* 0x000000ffffa37224 */ /* 0x000fe200078e00a7 */
[----:B------:R-:W-:Y:S01]  /*e620*/  MOV R167, R20 ;  /* 0x0000001400a77202 */ /* 0x000fe20000000f00 */
[----:B------:R-:W-:Y:S01]  /*e630*/  IMAD.MOV.U32 R166, RZ, RZ, R3 ;  /* 0x000000ffffa67224 */ /* 0x000fe200078e0003 */
[----:B------:R-:W-:Y:S01]  /*e640*/  HMMA.16816.F32.BF16 R68, R4, R10, R144 ;  /* 0x0000000a0444723c */ /* 0x000fe20000041890 */
[----:B------:R-:W1:Y:S01]  /*e650*/  LDSM.16.MT88.4 R8, [R195+0x10000] ;  /* 0x01000000c308783b */ /* 0x000e620000004200 */
[----:B------:R-:W-:Y:S01]  /*e660*/  IMAD.MOV.U32 R120, RZ, RZ, R45 ;  /* 0x000000ffff787224 */ /* 0x000fe200078e002d */
[----:B------:R-:W-:-:S05]  /*e670*/  MOV R121, R44 ;  /* 0x0000002c00797202 */ /* 0x000fca0000000f00 */
[C---:B-1----:R-:W-:Y:S08]  /*e680*/  HMMA.16816.F32.BF16 R44, R4.reuse, R8, R140 ;  /* 0x00000008042c723c */ /* 0x042ff0000004188c */
[----:B------:R-:W-:Y:S01]  /*e690*/  HMMA.16816.F32.BF16 R112, R4, R10, R136 ;  /* 0x0000000a0470723c */ /* 0x000fe20000041888 */
[----:B------:R-:W1:Y:S01]  /*e6a0*/  LDSM.16.MT88.4 R8, [R193+0x12000] ;  /* 0x01200000c108783b */ /* 0x000e620000004200 */
[----:B--2---:R-:W-:-:S03]  /*e6b0*/  IMAD.MOV.U32 R0, RZ, RZ, R19 ;  /* 0x000000ffff007224 */ /* 0x004fc600078e0013 */
[----:B------:R-:W2:Y:S01]  /*e6c0*/  LDL.LU R19, [R1+0xac] ;  /* 0x0000ac0001137983 */ /* 0x000ea20000300800 */
[----:B---3--:R-:W-:-:S03]  /*e6d0*/  MOV R3, R16 ;  /* 0x0000001000037202 */ /* 0x008fc60000000f00 */
[----:B------:R-:W3:Y:S01]  /*e6e0*/  LDL.LU R16, [R1+0x100] ;  /* 0x0001000001107983 */ /* 0x000ee20000300800 */
[----:B----4-:R-:W-:-:S03]  /*e6f0*/  IMAD.MOV.U32 R20, RZ, RZ, R17 ;  /* 0x000000ffff147224 */ /* 0x010fc600078e0011 */
[----:B------:R-:W4:Y:S01]  /*e700*/  LDL.LU R17, [R1+0x70] ;  /* 0x0000700001117983 */ /* 0x000f220000300800 */
[C---:B-1----:R-:W-:Y:S08]  /*e710*/  HMMA.16816.F32.BF16 R88, R4.reuse, R8, R184 ;  /* 0x000000080458723c */ /* 0x042ff000000418b8 */
[----:B------:R-:W-:Y:S01]  /*e720*/  HMMA.16816.F32.BF16 R64, R4, R10, R188 ;  /* 0x0000000a0440723c */ /* 0x000fe200000418bc */
[----:B------:R-:W1:Y:S01]  /*e730*/  LDSM.16.MT88.4 R8, [R194+0x12000] ;  /* 0x01200000c208783b */ /* 0x000e620000004200 */
[----:B------:R-:W-:-:S02]  /*e740*/  @!P6 HFMA2.BF16_V2 R41, -RZ.H0_H0, RZ.H0_H0, -R207.H0_H0 ;  /* 0x200000ffff29e231 */ /* 0x000fc400003409cf */
[----:B------:R-:W-:Y:S02]  /*e750*/  @!P4 HFMA2.BF16_V2 R42, -RZ.H0_H0, RZ.H0_H0, -R135.H0_H0 ;  /* 0x200000ffff2ac231 */ /* 0x000fe40000340987 */
[----:B------:R-:W-:Y:S01]  /*e760*/  @!P3 HFMA2.BF16_V2 R40, -RZ.H0_H0, RZ.H0_H0, -R134.H0_H0 ;  /* 0x200000ffff28b231 */ /* 0x000fe20000340986 */
[----:B------:R1:W1:Y:S01]  /*e770*/  MUFU.EX2 R175, R179 ;  /* 0x000000b300af7308 */ /* 0x0002620000000800 */
[----:B------:R-:W-:Y:S02]  /*e780*/  PRMT R197, R207, 0x5410, R206 ;  /* 0x00005410cfc57816 */ /* 0x000fe400000000ce */
[----:B------:R-:W-:Y:S02]  /*e790*/  PRMT R198, R135, 0x5410, R134 ;  /* 0x0000541087c67816 */ /* 0x000fe40000000086 */
[----:B------:R-:W-:Y:S02]  /*e7a0*/  @!P6 PRMT R207, R41, 0x5410, RZ ;  /* 0x0000541029cfe816 */ /* 0x000fe400000000ff */
[----:B------:R-:W-:-:S02]  /*e7b0*/  @!P4 PRMT R135, R42, 0x5410, RZ ;  /* 0x000054102a87c816 */ /* 0x000fc400000000ff */
[----:B------:R-:W-:Y:S01]  /*e7c0*/  @!P3 PRMT R134, R40, 0x5410, RZ ;  /* 0x000054102886b816 */ /* 0x000fe200000000ff */
[----:B-1----:R-:W-:Y:S02]  /*e7d0*/  IMAD.MOV.U32 R179, RZ, RZ, R43 ;  /* 0x000000ffffb37224 */ /* 0x002fe400078e002b */
[C---:B------:R-:W-:Y:S08]  /*e7e0*/  HMMA.16816.F32.BF16 R40, R4.reuse, R8, R208 ;  /* 0x000000080428723c */ /* 0x040ff000000418d0 */
[----:B------:R-:W-:Y:S01]  /*e7f0*/  HMMA.16816.F32.BF16 R108, R4, R10, R212 ;  /* 0x0000000a046c723c */ /* 0x000fe200000418d4 */
[----:B------:R-:W1:Y:S01]  /*e800*/  LDSM.16.MT88.4 R8, [R196+0x12000] ;  /* 0x01200000c408783b */ /* 0x000e620000004200 */
[----:B------:R-:W-:Y:S01]  /*e810*/  MOV R152, R156 ;  /* 0x0000009c00987202 */ /* 0x000fe20000000f00 */
[----:B------:R-:W-:-:S02]  /*e820*/  IMAD.MOV.U32 R156, RZ, RZ, R160 ;  /* 0x000000ffff9c7224 */ /* 0x000fc400078e00a0 */
[----:B------:R-:W-:Y:S01]  /*e830*/  IMAD.MOV.U32 R160, RZ, RZ, R164 ;  /* 0x000000ffffa07224 */ /* 0x000fe200078e00a4 */
[----:B------:R-:W-:Y:S01]  /*e840*/  MOV R164, R2 ;  /* 0x0000000200a47202 */ /* 0x000fe20000000f00 */
[----:B------:R-:W-:Y:S01]  /*e850*/  IMAD.MOV.U32 R147, RZ, RZ, R153 ;  /* 0x000000ffff937224 */ /* 0x000fe200078e0099 */
[----:B------:R-:W-:Y:S01]  /*e860*/  MOV R146, R152 ;  /* 0x0000009800927202 */ /* 0x000fe20000000f00 */
[----:B------:R-:W-:Y:S02]  /*e870*/  IMAD.MOV.U32 R2, RZ, RZ, R18 ;  /* 0x000000ffff027224 */ /* 0x000fe400078e0012 */
[----:B------:R-:W-:Y:S01]  /*e880*/  IMAD.MOV.U32 R153, RZ, RZ, R157 ;  /* 0x000000ffff997224 */ /* 0x000fe200078e009d */
[----:B------:R-:W-:Y:S01]  /*e890*/  MOV R157, R161 ;  /* 0x000000a1009d7202 */ /* 0x000fe20000000f00 */
[----:B------:R-:W-:Y:S02]  /*e8a0*/  IMAD.MOV.U32 R18, RZ, RZ, R178 ;  /* 0x000000ffff127224 */ /* 0x000fe400078e00b2 */
[----:B------:R-:W-:-:S02]  /*e8b0*/  IMAD.MOV.U32 R144, RZ, RZ, R150 ;  /* 0x000000ffff907224 */ /* 0x000fc400078e0096 */
        /* <DEDUP_REMOVED lines=9> */
[----:B------:R-:W4:Y:S01]  /*e950*/  LDL.LU R22, [R1+0x17c] ;  /* 0x00017c0001167983 */ /* 0x000f220000300800 */
[----:B------:R-:W-:-:S02]  /*e960*/  IMAD.MOV.U32 R165, RZ, RZ, R0 ;  /* 0x000000ffffa57224 */ /* 0x000fc400078e0000 */
[----:B------:R-:W-:Y:S02]  /*e970*/  IMAD.MOV.U32 R155, RZ, RZ, R159 ;  /* 0x000000ffff9b7224 */ /* 0x000fe400078e009f */
[----:B------:R-:W-:Y:S02]  /*e980*/  IMAD.MOV.U32 R158, RZ, RZ, R162 ;  /* 0x000000ffff9e7224 */ /* 0x000fe400078e00a2 */
[----:B------:R-:W-:Y:S02]  /*e990*/  IMAD.MOV.U32 R164, RZ, RZ, R2 ;  /* 0x000000ffffa47224 */ /* 0x000fe400078e0002 */
[----:B------:R-:W-:Y:S01]  /*e9a0*/  IMAD.MOV.U32 R159, RZ, RZ, R163 ;  /* 0x000000ffff9f7224 */ /* 0x000fe200078e00a3 */
[----:B------:R-:W-:Y:S01]  /*e9b0*/  MOV R163, R167 ;  /* 0x000000a700a37202 */ /* 0x000fe20000000f00 */
[----:B------:R-:W-:Y:S01]  /*e9c0*/  IMAD.MOV.U32 R162, RZ, RZ, R166 ;  /* 0x000000ffffa27224 */ /* 0x000fe200078e00a6 */
[----:B------:R-:W-:Y:S01]  /*e9d0*/  MOV R166, R3 ;  /* 0x0000000300a67202 */ /* 0x000fe20000000f00 */
[----:B------:R-:W-:-:S02]  /*e9e0*/  IMAD.MOV.U32 R2, RZ, RZ, R18 ;  /* 0x000000ffff027224 */ /* 0x000fc400078e0012 */
[----:B------:R-:W-:Y:S01]  /*e9f0*/  IMAD.MOV.U32 R167, RZ, RZ, R20 ;  /* 0x000000ffffa77224 */ /* 0x000fe200078e0014 */
[----:B------:R-:W-:Y:S01]  /*ea00*/  MOV R20, R178 ;  /* 0x000000b200147202 */ /* 0x000fe20000000f00 */
[----:B------:R-:W-:Y:S01]  /*ea10*/  IMAD.MOV.U32 R181, RZ, RZ, R60 ;  /* 0x000000ffffb57224 */ /* 0x000fe200078e003c */
[C---:B-1----:R-:W-:Y:S08]  /*ea20*/  HMMA.16816.F32.BF16 R84, R4.reuse, R8, R52 ;  /* 0x000000080454723c */ /* 0x042ff00000041834 */
[----:B------:R-:W-:Y:S01]  /*ea30*/  HMMA.16816.F32.BF16 R60, R4, R10, R56 ;  /* 0x0000000a043c723c */ /* 0x000fe20000041838 */
[----:B------:R-:W1:Y:S01]  /*ea40*/  LDSM.16.MT88.4 R8, [R195+0x12000] ;  /* 0x01200000c308783b */ /* 0x000e620000004200 */
[----:B------:R-:W-:Y:S01]  /*ea50*/  F2FP.BF16.PACK_AB R200, R177, R175 ;  /* 0x000000afb1c8723e */ /* 0x000fe200000010ff */
[----:B------:R-:W-:-:S04]  /*ea60*/  @!P5 HFMA2.BF16_V2 R38, -RZ.H0_H0, RZ.H0_H0, -R206.H0_H0 ;  /* 0x200000ffff26d231 */ /* 0x000fc800003409ce */
[--C-:B------:R-:W-:Y:S02]  /*ea70*/  @!P2 HFMA2.BF16_V2 R39, -RZ.H0_H0, RZ.H0_H0, -R200.reuse.H0_H0 ;  /* 0x200000ffff27a231 */ /* 0x100fe400003409c8 */
[----:B------:R-:W-:Y:S01]  /*ea80*/  @!P1 HFMA2.BF16_V2 R37, -RZ.H0_H0, RZ.H0_H0, -R200.H1_H1 ;  /* 0x200000ffff259231 */ /* 0x000fe200003609c8 */
[C---:B------:R-:W-:Y:S01]  /*ea90*/  @P2 PRMT R168, R200.reuse, 0x7610, R168 ;  /* 0x00007610c8a82816 */ /* 0x040fe200000000a8 */
[----:B------:R-:W-:Y:S01]  /*eaa0*/  IMAD.MOV.U32 R129, RZ, RZ, R105 ;  /* 0x000000ffff817224 */ /* 0x000fe200078e0069 */
[----:B------:R-:W-:Y:S01]  /*eab0*/  @P1 PRMT R21, R200, 0x7632, R21 ;  /* 0x00007632c8151816 */ /* 0x000fe20000000015 */
[----:B------:R-:W-:Y:S01]  /*eac0*/  IMAD.MOV.U32 R131, RZ, RZ, R107 ;  /* 0x000000ffff837224 */ /* 0x000fe200078e006b */
[----:B------:R-:W-:Y:S01]  /*ead0*/  @!P5 PRMT R206, R38, 0x5410, RZ ;  /* 0x0000541026ced816 */ /* 0x000fe200000000ff */
[----:B------:R-:W-:Y:S01]  /*eae0*/  IMAD.MOV.U32 R128, RZ, RZ, R104 ;  /* 0x000000ffff807224 */ /* 0x000fe200078e0068 */
[----:B------:R-:W-:Y:S02]  /*eaf0*/  @!P2 PRMT R168, R39, 0x5410, RZ ;  /* 0x0000541027a8a816 */ /* 0x000fe400000000ff */
[----:B------:R-:W-:-:S02]  /*eb00*/  @!P1 PRMT R21, R37, 0x5410, RZ ;  /* 0x0000541025159816 */ /* 0x000fc400000000ff */
[----:B------:R-:W-:Y:S01]  /*eb10*/  MOV R130, R106 ;  /* 0x0000006a00827202 */ /* 0x000fe20000000f00 */
[C---:B-1----:R-:W-:Y:S08]  /*eb20*/  HMMA.16816.F32.BF16 R36, R4.reuse, R8, R216 ;  /* 0x000000080424723c */ /* 0x042ff000000418d8 */
[----:B------:R-:W-:Y:S01]  /*eb30*/  HMMA.16816.F32.BF16 R104, R4, R10, R220 ;  /* 0x0000000a0468723c */ /* 0x000fe200000418dc */
[----:B------:R-:W1:Y:S01]  /*eb40*/  LDSM.16.MT88.4 R8, [R193+0x14000] ;  /* 0x01400000c108783b */ /* 0x000e620000004200 */
[----:B--2---:R-:W-:Y:S01]  /*eb50*/  MOV R0, R19 ;  /* 0x0000001300007202 */ /* 0x004fe20000000f00 */
[----:B------:R-:W-:-:S02]  /*eb60*/  IMAD.MOV.U32 R19, RZ, RZ, R23 ;  /* 0x000000ffff137224 */ /* 0x000fc400078e0017 */
[----:B------:R-:W2:Y:S01]  /*eb70*/  LDL.LU R23, [R1+0x178] ;  /* 0x0001780001177983 */ /* 0x000ea20000300800 */
[----:B---3--:R-:W-:-:S03]  /*eb80*/  IMAD.MOV.U32 R18, RZ, RZ, R16 ;  /* 0x000000ffff127224 */ /* 0x008fc600078e0010 */
[----:B------:R-:W3:Y:S01]  /*eb90*/  LDL.LU R16, [R1+0xdc] ;  /* 0x0000dc0001107983 */ /* 0x000ee20000300800 */
[----:B----4-:R-:W-:-:S03]  /*eba0*/  IMAD.MOV.U32 R3, RZ, RZ, R17 ;  /* 0x000000ffff037224 */ /* 0x010fc600078e0011 */
[----:B------:R-:W4:Y:S04]  /*ebb0*/  LDL.LU R17, [R1+0x104] ;  /* 0x0001040001117983 */ /* 0x000f280000300800 */
[----:B------:R-:W2:Y:S01]  /*ebc0*/  LDL.LU R178, [R1+0x50] ;  /* 0x0000500001b27983 */ /* 0x000ea20000300800 */
[C---:B-1----:R-:W-:Y:S08]  /*ebd0*/  HMMA.16816.F32.BF16 R80, R4.reuse, R8, R224 ;  /* 0x000000080450723c */ /* 0x042ff000000418e0 */
[----:B------:R-:W-:Y:S01]  /*ebe0*/  HMMA.16816.F32.BF16 R56, R4, R10, R228 ;  /* 0x0000000a0438723c */ /* 0x000fe200000418e4 */
[----:B------:R-:W1:Y:S01]  /*ebf0*/  LDSM.16.MT88.4 R8, [R194+0x14000] ;  /* 0x01400000c208783b */ /* 0x000e620000004200 */
[----:B------:R-:W-:Y:S01]  /*ec00*/  MOV R125, R101 ;  /* 0x00000065007d7202 */ /* 0x000fe20000000f00 */
[----:B------:R-:W-:Y:S01]  /*ec10*/  IMAD.MOV.U32 R126, RZ, RZ, R102 ;  /* 0x000000ffff7e7224 */ /* 0x000fe200078e0066 */
[----:B------:R-:W-:Y:S01]  /*ec20*/  MOV R124, R100 ;  /* 0x00000064007c7202 */ /* 0x000fe20000000f00 */
[----:B------:R-:W-:-:S03]  /*ec30*/  IMAD.MOV.U32 R127, RZ, RZ, R103 ;  /* 0x000000ffff7f7224 */ /* 0x000fc600078e0067 */
[C---:B-1----:R-:W-:Y:S08]  /*ec40*/  HMMA.16816.F32.BF16 R32, R4.reuse, R8, R76 ;  /* 0x000000080420723c */ /* 0x042ff0000004184c */
[----:B------:R-:W-:Y:S01]  /*ec50*/  HMMA.16816.F32.BF16 R100, R4, R10, R232 ;  /* 0x0000000a0464723c */ /* 0x000fe200000418e8 */
[----:B------:R-:W1:Y:S01]  /*ec60*/  LDSM.16.MT88.4 R8, [R196+0x14000] ;  /* 0x01400000c408783b */ /* 0x000e620000004200 */
[----:B------:R-:W-:-:S02]  /*ec70*/  IMAD.MOV.U32 R122, RZ, RZ, R28 ;  /* 0x000000ffff7a7224 */ /* 0x000fc400078e001c */
[----:B------:R-:W-:-:S04]  /*ec80*/  IMAD.MOV.U32 R123, RZ, RZ, R29 ;  /* 0x000000ffff7b7224 */ /* 0x000fc800078e001d */
        /* <DEDUP_REMOVED lines=9> */
[----:B-1----:R-:W-:Y:S07]  /*ed20*/  HMMA.16816.F32.BF16 R136, R4, R8, R144 ;  /* 0x000000080488723c */ /* 0x002fee0000041890 */
[----:B------:R-:W-:Y:S01]  /*ed30*/  IMAD.MOV.U32 R144, RZ, RZ, R150 ;  /* 0x000000ffff907224 */ /* 0x000fe200078e0096 */
        /* <DEDUP_REMOVED lines=15> */
[----:B------:R-:W-:Y:S01]  /*ee30*/  HMMA.16816.F32.BF16 R140, R4, R10, R144 ;  /* 0x0000000a048c723c */ /* 0x000fe20000041890 */
[----:B------:R-:W-:Y:S01]  /*ee40*/  IMAD.MOV.U32 R161, RZ, RZ, R165 ;  /* 0x000000ffffa17224 */ /* 0x000fe200078e00a5 */
[----:B------:R-:W-:Y:S01]  /*ee50*/  MOV R165, R0 ;  /* 0x0000000000a57202 */ /* 0x000fe20000000f00 */
[----:B------:R-:W-:Y:S01]  /*ee60*/  IMAD.MOV.U32 R166, RZ, RZ, R3 ;  /* 0x000000ffffa67224 */ /* 0x000fe200078e0003 */
[----:B------:R-:W-:Y:S01]  /*ee70*/  MOV R149, R162 ;  /* 0x000000a200957202 */ /* 0x000fe20000000f00 */
[----:B------:R-:W-:Y:S01]  /*ee80*/  IMAD.MOV.U32 R167, RZ, RZ, R20 ;  /* 0x000000ffffa77224 */ /* 0x000fe200078e0014 */
[----:B------:R-:W1:Y:S01]  /*ee90*/  LDSM.16.MT88.4 R8, [R196+0x16000] ;  /* 0x01600000c408783b */ /* 0x000e620000004200 */
[----:B------:R-:W-:Y:S01]  /*eea0*/  IMAD.MOV.U32 R160, RZ, RZ, R164 ;  /* 0x000000ffffa07224 */ /* 0x000fe200078e00a4 */
[----:B------:R-:W-:Y:S01]  /*eeb0*/  MOV R144, R150 ;  /* 0x0000009600907202 */ /* 0x000fe20000000f00 */
[----:B------:R-:W-:Y:S01]  /*eec0*/  IMAD.MOV.U32 R164, RZ, RZ, R2 ;  /* 0x000000ffffa47224 */ /* 0x000fe200078e0002 */
[----:B------:R-:W-:Y:S01]  /*eed0*/  MOV R147, R153 ;  /* 0x0000009900937202 */ /* 0x000fe20000000f00 */
[----:B------:R-:W-:Y:S01]  /*eee0*/  IMAD.MOV.U32 R153, RZ, RZ, R155 ;  /* 0x000000ffff997224 */ /* 0x000fe200078e009b */
[----:B------:R-:W-:Y:S01]  /*eef0*/  MOV R2, R19 ;  /* 0x0000001300027202 */ /* 0x000fe20000000f00 */
[----:B------:R-:W-:-:S02]  /*ef00*/  IMAD.MOV.U32 R150, RZ, RZ, R163 ;  /* 0x000000ffff967224 */ /* 0x000fc400078e00a3 */
[----:B------:R-:W-:Y:S02]  /*ef10*/  IMAD.MOV.U32 R19, RZ, RZ, R179 ;  /* 0x000000ffff137224 */ /* 0x000fe400078e00b3 */
[----:B------:R-:W-:Y:S02]  /*ef20*/  IMAD.MOV.U32 R146, RZ, RZ, R152 ;  /* 0x000000ffff927224 */ /* 0x000fe400078e0098 */
[----:B---3--:R-:W-:Y:S02]  /*ef30*/  IMAD.MOV.U32 R0, RZ, RZ, R16 ;  /* 0x000000ffff007224 */ /* 0x008fe400078e0010 */
[----:B------:R-:W-:Y:S02]  /*ef40*/  IMAD.MOV.U32 R16, RZ, RZ, R169 ;  /* 0x000000ffff107224 */ /* 0x000fe400078e00a9 */
[----:B----4-:R-:W-:Y:S01]  /*ef50*/  IMAD.MOV.U32 R3, RZ, RZ, R17 ;  /* 0x000000ffff037224 */ /* 0x010fe200078e0011 */
[----:B------:R-:W-:Y:S01]  /*ef60*/  MOV R17, R192 ;  /* 0x000000c000117202 */ /* 0x000fe20000000f00 */
[----:B------:R-:W3:Y:S01]  /*ef70*/  LDL.LU R169, [R1+0x174] ;  /* 0x0001740001a97983 */ /* 0x000ee20000300800 */
[----:B--2---:R-:W-:Y:S01]  /*ef80*/  MOV R20, R178 ;  /* 0x000000b200147202 */ /* 0x004fe20000000f00 */
[----:B------:R-:W-:-:S02]  /*ef90*/  IMAD.MOV.U32 R155, RZ, RZ, R157 ;  /* 0x000000ffff9b7224 */ /* 0x000fc400078e009d */
[----:B------:R-:W2:Y:S01]  /*efa0*/  LDL.LU R192, [R1+0x170] ;  /* 0x0001700001c07983 */ /* 0x000ea20000300800 */
[----:B------:R-:W-:Y:S01]  /*efb0*/  IMAD.MOV.U32 R163, RZ, RZ, R166 ;  /* 0x000000ffffa37224 */ /* 0x000fe200078e00a6 */
[----:B------:R-:W-:Y:S01]  /*efc0*/  MOV R157, R159 ;  /* 0x0000009f009d7202 */ /* 0x000fe20000000f00 */
[----:B------:R-:W-:Y:S01]  /*efd0*/  IMAD.MOV.U32 R178, RZ, RZ, R248 ;  /* 0x000000ffffb27224 */ /* 0x000fe200078e00f8 */
[----:B------:R-:W-:Y:S01]  /*efe0*/  MOV R166, R20 ;  /* 0x0000001400a67202 */ /* 0x000fe20000000f00 */
[----:B------:R-:W-:Y:S01]  /*eff0*/  IMAD.MOV.U32 R145, RZ, RZ, R151 ;  /* 0x000000ffff917224 */ /* 0x000fe200078e0097 */
[----:B------:R-:W4:Y:S01]  /*f000*/  LDL.LU R248, [R1+0x16c] ;  /* 0x00016c0001f87983 */ /* 0x000f220000300800 */
[----:B------:R-:W-:Y:S01]  /*f010*/  IMAD.MOV.U32 R152, RZ, RZ, R154 ;  /* 0x000000ffff987224 */ /* 0x000fe200078e009a */
[----:B------:R-:W-:Y:S01]  /*f020*/  MOV R154, R156 ;  /* 0x0000009c009a7202 */ /* 0x000fe20000000f00 */
[----:B------:R-:W-:Y:S01]  /*f030*/  IMAD.MOV.U32 R179, RZ, RZ, R182 ;  /* 0x000000ffffb37224 */ /* 0x000fe200078e00b6 */
[----:B------:R-:W-:Y:S01]  /*f040*/  MOV R20, R17 ;  /* 0x0000001100147202 */ /* 0x000fe20000000f00 */
[----:B------:R-:W-:Y:S01]  /*f050*/  IMAD.MOV.U32 R159, RZ, RZ, R161 ;  /* 0x000000ffff9f7224 */ /* 0x000fe200078e00a1 */
[----:B------:R-:W2:Y:S01]  /*f060*/  LDL.LU R182, [R1+0x168] ;  /* 0x0001680001b67983 */ /* 0x000ea20000300800 */
[----:B------:R-:W-:-:S02]  /*f070*/  IMAD.MOV.U32 R151, RZ, RZ, R164 ;  /* 0x000000ffff977224 */ /* 0x000fc400078e00a4 */
[----:B------:R-:W-:Y:S02]  /*f080*/  IMAD.MOV.U32 R156, RZ, RZ, R158 ;  /* 0x000000ffff9c7224 */ /* 0x000fe400078e009e */
[----:B------:R-:W-:Y:S02]  /*f090*/  IMAD.MOV.U32 R161, RZ, RZ, R167 ;  /* 0x000000ffffa17224 */ /* 0x000fe400078e00a7 */
[----:B------:R-:W-:Y:S02]  /*f0a0*/  IMAD.MOV.U32 R164, RZ, RZ, R0 ;  /* 0x000000ffffa47224 */ /* 0x000fe400078e0000 */
[----:B------:R-:W-:Y:S02]  /*f0b0*/  IMAD.MOV.U32 R17, RZ, RZ, R168 ;  /* 0x000000ffff117224 */ /* 0x000fe400078e00a8 */
[----:B------:R-:W-:Y:S01]  /*f0c0*/  IMAD.MOV.U32 R158, RZ, RZ, R160 ;  /* 0x000000ffff9e7224 */ /* 0x000fe200078e00a0 */
[----:B------:R-:W2:Y:S01]  /*f0d0*/  LDL.LU R168, [R1+0x164] ;  /* 0x0001640001a87983 */ /* 0x000ea20000300800 */
[----:B------:R-:W-:Y:S01]  /*f0e0*/  IMAD.MOV.U32 R167, RZ, RZ, R19 ;  /* 0x000000ffffa77224 */ /* 0x000fe200078e0013 */
[----:B------:R-:W-:Y:S01]  /*f0f0*/  MOV R160, R165 ;  /* 0x000000a500a07202 */ /* 0x000fe20000000f00 */
[----:B------:R-:W-:Y:S01]  /*f100*/  IMAD.MOV.U32 R0, RZ, RZ, R16 ;  /* 0x000000ffff007224 */ /* 0x000fe200078e0010 */
[----:B------:R-:W-:Y:S01]  /*f110*/  MOV R162, R2 ;  /* 0x0000000200a27202 */ /* 0x000fe20000000f00 */
[----:B------:R-:W2:Y:S01]  /*f120*/  LDL.LU R16, [R1+0x58] ;  /* 0x0000580001107983 */ /* 0x000ea20000300800 */
[----:B------:R-:W-:-:S02]  /*f130*/  IMAD.MOV.U32 R19, RZ, RZ, R199 ;  /* 0x000000ffff137224 */ /* 0x000fc400078e00c7 */
[----:B------:R-:W-:Y:S01]  /*f140*/  IMAD.MOV.U32 R165, RZ, RZ, R3 ;  /* 0x000000ffffa57224 */ /* 0x000fe200078e0003 */
[----:B------:R-:W2:Y:S04]  /*f150*/  LDL.LU R199, [R1+0x160] ;  /* 0x0001600001c77983 */ /* 0x000ea80000300800 */
[----:B------:R-:W3:Y:S01]  /*f160*/  LDL.LU.64 R2, [R1+0xf8] ;  /* 0x0000f80001027983 */ /* 0x000ee20000300a00 */
        /* <DEDUP_REMOVED lines=10> */
[----:B------:R-:W-:Y:S02]  /*f210*/  IMAD.MOV.U32 R161, RZ, RZ, R166 ;  /* 0x000000ffffa17224 */ /* 0x000fe400078e00a6 */
[----:B------:R-:W-:Y:S01]  /*f220*/  IMAD.MOV.U32 R165, RZ, RZ, R20 ;  /* 0x000000ffffa57224 */ /* 0x000fe200078e0014 */
[----:B-1----:R-:W-:Y:S01]  /*f230*/  HMMA.16816.F32.BF16 R144, R4, R8, R144 ;  /* 0x000000080490723c */ /* 0x002fe20000041890 */
[----:B--2---:R-:W-:Y:S02]  /*f240*/  MOV R0, R199 ;  /* 0x000000c700007202 */ /* 0x004fe40000000f00 */
[----:B------:R-:W2:Y:S01]  /*f250*/  LDL.LU R199, [R1+0x15c] ;  /* 0x00015c0001c77983 */ /* 0x000ea20000300800 */
[----:B---3--:R-:W-:Y:S01]  /*f260*/  IMAD.MOV.U32 R167, RZ, RZ, R3 ;  /* 0x000000ffffa77224 */ /* 0x008fe200078e0003 */
[----:B------:R-:W-:-:S02]  /*f270*/  MOV R166, R2 ;  /* 0x0000000200a67202 */ /* 0x000fc40000000f00 */
[----:B------:R-:W3:Y:S01]  /*f280*/  LDL.LU R3, [R1+0x5c] ;  /* 0x00005c0001037983 */ /* 0x000ee20000300800 */
[----:B------:R-:W-:-:S03]  /*f290*/  IMAD.MOV.U32 R2, RZ, RZ, R26 ;  /* 0x000000ffff027224 */ /* 0x000fc600078e001a */
[----:B------:R-:W2:Y:S04]  /*f2a0*/  LDL.LU R20, [R1+0xd8] ;  /* 0x0000d80001147983 */ /* 0x000ea80000300800 */
[----:B------:R-:W2:Y:S01]  /*f2b0*/  LDL.LU R26, [R1+0xd4] ;  /* 0x0000d400011a7983 */ /* 0x000ea20000300800 */
[----:B------:R-:W-:-:S03]  /*f2c0*/  IMAD.MOV.U32 R188, RZ, RZ, R2 ;  /* 0x000000ffffbc7224 */ /* 0x000fc600078e0002 */
[----:B------:R-:W4:Y:S01]  /*f2d0*/  LDL.LU R2, [R1+0xd0] ;  /* 0x0000d00001027983 */ /* 0x000f220000300800 */
[C---:B------:R-:W-:Y:S03]  /*f2e0*/  HMMA.16816.F32.BF16 R152, R4.reuse, R10, R152 ;  /* 0x0000000a0498723c */ /* 0x040fe60000041898 */
[----:B------:R-:W1:Y:S01]  /*f2f0*/  LDSM.16.MT88.4 R8, [R195+0x16000] ;  /* 0x01600000c308783b */ /* 0x000e620000004200 */
[----:B------:R-:W-:Y:S02]  /*f300*/  IMAD.MOV.U32 R191, RZ, RZ, R187 ;  /* 0x000000ffffbf7224 */ /* 0x000fe400078e00bb */
        /* <DEDUP_REMOVED lines=9> */
[----:B------:R-:W-:Y:S01]  /*f3a0*/  IMAD.MOV.U32 R167, RZ, RZ, R0 ;  /* 0x000000ffffa77224 */ /* 0x000fe200078e0000 */
[----:B------:R-:W1:Y:S01]  /*f3b0*/  LDC.U8 R208, c[0x0][0x2d8] ;  /* 0x0000b600ffd07b82 */ /* 0x000e620000000000 */
[----:B------:R-:W-:Y:S01]  /*f3c0*/  IMAD.MOV.U32 R0, RZ, RZ, R176 ;  /* 0x000000ffff007224 */ /* 0x000fe200078e00b0 */
[C---:B-1----:R-:W-:Y:S08]  /*f3d0*/  HMMA.16816.F32.BF16 R156, R4.reuse, R8, R156 ;  /* 0x00000008049c723c */ /* 0x042ff0000004189c */
[----:B------:R-:W-:Y:S01]  /*f3e0*/  HMMA.16816.F32.BF16 R148, R4, R10, R148 ;  /* 0x0000000a0494723c */ /* 0x000fe20000041894 */
[----:B------:R-:W1:Y:S01]  /*f3f0*/  LDSM.16.MT88.4 R8, [R193+0x10800] ;  /* 0x01080000c108783b */ /* 0x000e620000004200 */
[----:B------:R-:W-:-:S02]  /*f400*/  PRMT R213, R208, 0x7054, R208 ;  /* 0x00007054d0d57816 */ /* 0x000fc400000000d0 */
[----:B---3--:R-:W-:Y:S02]  /*f410*/  MOV R166, R3 ;  /* 0x0000000300a67202 */ /* 0x008fe40000000f00 */
[----:B------:R-:W-:Y:S01]  /*f420*/  MOV R3, R204 ;  /* 0x000000cc00037202 */ /* 0x000fe20000000f00 */
[----:B--2---:R-:W-:Y:S02]  /*f430*/  IMAD.MOV.U32 R190, RZ, RZ, R26 ;  /* 0x000000ffffbe7224 */ /* 0x004fe400078e001a */
[----:B------:R-:W-:Y:S02]  /*f440*/  IMAD.MOV.U32 R189, RZ, RZ, R20 ;  /* 0x000000ffffbd7224 */ /* 0x000fe400078e0014 */
[----:B------:R-:W-:Y:S01]  /*f450*/  IMAD.MOV.U32 R211, RZ, RZ, R190 ;  /* 0x000000ffffd37224 */ /* 0x000fe200078e00be */
[----:B----4-:R-:W-:Y:S01]  /*f460*/  MOV R188, R2 ;  /* 0x0000000200bc7202 */ /* 0x010fe20000000f00 */
[----:B------:R-:W-:Y:S02]  /*f470*/  IMAD.MOV.U32 R190, RZ, RZ, R3 ;  /* 0x000000ffffbe7224 */ /* 0x000fe400078e0003 */
[----:B------:R-:W-:-:S04]  /*f480*/  IMAD.WIDE.U32 R2, R14, -0x2daee0ad, RZ ;  /* 0xd2511f530e027825 */ /* 0x000fc800078e00ff */
[----:B------:R-:W-:Y:S02]  /*f490*/  IMAD.MOV.U32 R210, RZ, RZ, R189 ;  /* 0x000000ffffd27224 */ /* 0x000fe400078e00bd */
[----:B------:R-:W-:Y:S01]  /*f4a0*/  IMAD.MOV.U32 R189, RZ, RZ, R0 ;  /* 0x000000ffffbd7224 */ /* 0x000fe200078e0000 */
[----:B------:R-:W-:Y:S02]  /*f4b0*/  LOP3.LUT R0, R3, UR13, R12, 0x96, !PT ;  /* 0x0000000d03007c12 */ /* 0x000fe4000f8e960c */
[C---:B------:R-:W-:Y:S02]  /*f4c0*/  LOP3.LUT R3, R2.reuse, 0xffff, RZ, 0xc0, !PT ;  /* 0x0000ffff02037812 */ /* 0x040fe400078ec0ff */
[----:B------:R-:W-:Y:S02]  /*f4d0*/  SHF.R.U32.HI R6, RZ, 0x10, R2 ;  /* 0x00000010ff067819 */ /* 0x000fe40000011602 */
[----:B------:R-:W-:Y:S02]  /*f4e0*/  SHF.R.U32.HI R4, RZ, 0x8, R3 ;  /* 0x00000008ff047819 */ /* 0x000fe40000011603 */
[----:B------:R-:W-:-:S02]  /*f4f0*/  LOP3.LUT R3, R2, 0xff, RZ, 0xc0, !PT ;  /* 0x000000ff02037812 */ /* 0x000fc400078ec0ff */
[----:B------:R-:W-:Y:S02]  /*f500*/  SHF.R.U32.HI R7, RZ, 0x18, R2 ;  /* 0x00000018ff077819 */ /* 0x000fe40000011602 */
[C---:B------:R-:W-:Y:S02]  /*f510*/  LOP3.LUT R2, R0.reuse, 0xffff, RZ, 0xc0, !PT ;  /* 0x0000ffff00027812 */ /* 0x040fe400078ec0ff */
[----:B------:R-:W-:Y:S02]  /*f520*/  PRMT R12, R3, 0x5410, R4 ;  /* 0x00005410030c7816 */ /* 0x000fe40000000004 */
[----:B------:R-:W-:Y:S02]  /*f530*/  SHF.R.U32.HI R3, RZ, 0x8, R2 ;  /* 0x00000008ff037819 */ /* 0x000fe40000011602 */
[----:B------:R-:W-:-:S04]  /*f540*/  LOP3.LUT R2, R0, 0xff, RZ, 0xc0, !PT ;  /* 0x000000ff00027812 */ /* 0x000fc800078ec0ff */
[----:B------:R-:W-:Y:S02]  /*f550*/  PRMT R3, R2, 0x5410, R3 ;  /* 0x0000541002037816 */ /* 0x000fe40000000003 */
[--C-:B------:R-:W-:Y:S02]  /*f560*/  SHF.R.U32.HI R2, RZ, 0x10, R0.reuse ;  /* 0x00000010ff027819 */ /* 0x100fe40000011600 */
[----:B------:R-:W-:Y:S02]  /*f570*/  SHF.R.U32.HI R5, RZ, 0x18, R0 ;  /* 0x00000018ff057819 */ /* 0x000fe40000011600 */
[----:B------:R-:W-:Y:S02]  /*f580*/  LOP3.LUT R2, R2, 0xff, RZ, 0xc0, !PT ;  /* 0x000000ff02027812 */ /* 0x000fe400078ec0ff */
[----:B------:R-:W-:Y:S01]  /*f590*/  LOP3.LUT R4, R6, 0xff, RZ, 0xc0, !PT ;  /* 0x000000ff06047812 */ /* 0x000fe200078ec0ff */
[----:B------:R-:W-:Y:S01]  /*f5a0*/  HSET2.LE.AND R0, R3, R213, PT ;  /* 0x000000d503007233 */ /* 0x000fe20003803000 */
[----:B------:R-:W-:-:S02]  /*f5b0*/  MOV R26, R169 ;  /* 0x000000a9001a7202 */ /* 0x000fc40000000f00 */
[----:B------:R-:W-:Y:S01]  /*f5c0*/  PRMT R2, R2, 0x5410, R5 ;  /* 0x0000541002027816 */ /* 0x000fe20000000005 */
[----:B------:R-:W2:Y:S01]  /*f5d0*/  LDL.LU R169, [R1+0x158] ;  /* 0x0001580001a97983 */ /* 0x000ea20000300800 */
[----:B------:R-:W-:Y:S02]  /*f5e0*/  PRMT R3, R4, 0x5410, R7 ;  /* 0x0000541004037816 */ /* 0x000fe40000000007 */
[----:B------:R-:W-:Y:S01]  /*f5f0*/  LOP3.LUT R4, R0, R209, RZ, 0xc0, !PT ;  /* 0x000000d100047212 */ /* 0x000fe200078ec0ff */
[--C-:B------:R-:W-:Y:S01]  /*f600*/  HSET2.LE.AND R0, R2, R213.reuse, PT ;  /* 0x000000d502007233 */ /* 0x100fe20003803000 */
[----:B------:R-:W-:Y:S01]  /*f610*/  IMAD.MOV.U32 R215, RZ, RZ, R211 ;  /* 0x000000ffffd77224 */ /* 0x000fe200078e00d3 */
[--C-:B------:R-:W-:Y:S01]  /*f620*/  HSET2.LE.AND R2, R12, R213.reuse, PT ;  /* 0x000000d50c027233 */ /* 0x100fe20003803000 */
[----:B------:R-:W-:Y:S01]  /*f630*/  IMAD.MOV.U32 R208, RZ, RZ, R188 ;  /* 0x000000ffffd07224 */ /* 0x000fe200078e00bc */
[----:B------:R-:W-:Y:S01]  /*f640*/  HSET2.LE.AND R3, R3, R213, PT ;  /* 0x000000d503037233 */ /* 0x000fe20003803000 */
[----:B------:R-:W-:Y:S01]  /*f650*/  MOV R214, R210 ;  /* 0x000000d200d67202 */ /* 0x000fe20000000f00 */
[----:B------:R-:W-:Y:S01]  /*f660*/  IMAD.MOV.U32 R210, RZ, RZ, R190 ;  /* 0x000000ffffd27224 */ /* 0x000fe200078e00be */
[----:B------:R-:W-:Y:S01]  /*f670*/  MOV R188, R184 ;  /* 0x000000b800bc7202 */ /* 0x000fe20000000f00 */
[----:B------:R-:W-:Y:S01]  /*f680*/  IMAD.MOV.U32 R211, RZ, RZ, R191 ;  /* 0x000000ffffd37224 */ /* 0x000fe200078e00bf */
[----:B------:R-:W-:Y:S01]  /*f690*/  MOV R190, R164 ;  /* 0x000000a400be7202 */ /* 0x000fe20000000f00 */
[----:B------:R-:W-:Y:S01]  /*f6a0*/  IMAD.MOV.U32 R191, RZ, RZ, R165 ;  /* 0x000000ffffbf7224 */ /* 0x000fe200078e00a5 */
[----:B------:R-:W-:Y:S01]  /*f6b0*/  LOP3.LUT R5, R0, R214, RZ, 0xc0, !PT ;  /* 0x000000d600057212 */ /* 0x000fe200078ec0ff */
[----:B------:R-:W-:Y:S01]  /*f6c0*/  IMAD.MOV.U32 R184, RZ, RZ, R18 ;  /* 0x000000ffffb87224 */ /* 0x000fe200078e0012 */
[----:B------:R-:W-:Y:S01]  /*f6d0*/  LOP3.LUT R6, R2, R215, RZ, 0xc0, !PT ;  /* 0x000000d702067212 */ /* 0x000fe200078ec0ff */
[----:B------:R-:W-:Y:S01]  /*f6e0*/  IMAD.MOV.U32 R165, RZ, RZ, R17 ;  /* 0x000000ffffa57224 */ /* 0x000fe200078e0011 */
[----:B------:R-:W-:Y:S01]  /*f6f0*/  LOP3.LUT R7, R3, R208, RZ, 0xc0, !PT ;  /* 0x000000d003077212 */ /* 0x000fe200078ec0ff */
[----:B------:R-:W-:Y:S01]  /*f700*/  IMAD.MOV.U32 R223, RZ, RZ, R166 ;  /* 0x000000ffffdf7224 */ /* 0x000fe200078e00a6 */
[----:B------:R-:W-:Y:S01]  /*f710*/  MOV R164, R16 ;  /* 0x0000001000a47202 */ /* 0x000fe20000000f00 */
[----:B------:R-:W-:Y:S01]  /*f720*/  IMAD.MOV.U32 R233, RZ, RZ, R184 ;  /* 0x000000ffffe97224 */ /* 0x000fe200078e00b8 */
[----:B------:R-:W-:Y:S01]  /*f730*/  MOV R222, R165 ;  /* 0x000000a500de7202 */ /* 0x000fe20000000f00 */
[----:B------:R-:W-:Y:S01]  /*f740*/  IMAD.MOV.U32 R184, RZ, RZ, R167 ;  /* 0x000000ffffb87224 */ /* 0x000fe200078e00a7 */
[----:B------:R-:W3:Y:S01]  /*f750*/  LDL.LU R204, [R1+0x154] ;  /* 0x0001540001cc7983 */ /* 0x000ee20000300800 */
[----:B------:R-:W-:Y:S01]  /*f760*/  IMAD.MOV.U32 R221, RZ, RZ, R164 ;  /* 0x000000ffffdd7224 */ /* 0x000fe200078e00a4 */
[C---:B-1----:R-:W-:Y:S08]  /*f770*/  HMMA.16816.F32.BF16 R240, R4.reuse, R10, R72 ;  /* 0x0000000a04f0723c */ /* 0x042ff00000041848 */
[----:B------:R-:W-:Y:S01]  /*f780*/  HMMA.16816.F32.BF16 R164, R4, R8, R96 ;  /* 0x0000000804a4723c */ /* 0x000fe20000041860 */
[----:B------:R-:W1:Y:S01]  /*f790*/  LDSM.16.MT88.4 R8, [R196+0x10800] ;  /* 0x01080000c408783b */ /* 0x000e620000004200 */
[----:B------:R-:W-:Y:S01]  /*f7a0*/  MOV R209, R189 ;  /* 0x000000bd00d17202 */ /* 0x000fe20000000f00 */
[----:B------:R-:W-:Y:S01]  /*f7b0*/  IMAD.MOV.U32 R189, RZ, RZ, R185 ;  /* 0x000000ffffbd7224 */ /* 0x000fe200078e00b9 */
[----:B------:R-:W-:Y:S01]  /*f7c0*/  MOV R3, R210 ;  /* 0x000000d200037202 */ /* 0x000fe20000000f00 */
[----:B------:R-:W-:-:S02]  /*f7d0*/  IMAD.MOV.U32 R185, RZ, RZ, R19 ;  /* 0x000000ffffb97224 */ /* 0x000fc400078e0013 */
[----:B------:R-:W-:Y:S01]  /*f7e0*/  IMAD.MOV.U32 R0, RZ, RZ, R209 ;  /* 0x000000ffff007224 */ /* 0x000fe200078e00d1 */
[----:B------:R-:W4:Y:S01]  /*f7f0*/  LDSM.16.MT88.4 R16, [R194+0x10800] ;  /* 0x01080000c210783b */ /* 0x000f220000004200 */
[----:B------:R-:W-:Y:S02]  /*f800*/  IMAD.MOV.U32 R246, RZ, RZ, R211 ;  /* 0x000000fffff67224 */ /* 0x000fe400078e00d3 */
[C---:B-1----:R-:W-:Y:S08]  /*f810*/  HMMA.16816.F32.BF16 R208, R4.reuse, R8, R92 ;  /* 0x0000000804d0723c */ /* 0x042ff0000004185c */
[C---:B------:R-:W-:Y:S01]  /*f820*/  HMMA.16816.F32.BF16 R96, R4.reuse, R10, R68 ;  /* 0x0000000a0460723c */ /* 0x040fe20000041844 */
[----:B------:R-:W1:Y:S07]  /*f830*/  LDSM.16.MT88.4 R8, [R193+0x12800] ;  /* 0x01280000c108783b */ /* 0x000e6e0000004200 */
[C---:B----4-:R-:W-:Y:S08]  /*f840*/  HMMA.16816.F32.BF16 R228, R4.reuse, R16, R48 ;  /* 0x0000001004e4723c */ /* 0x050ff00000041830 */
[C---:B------:R-:W-:Y:S01]  /*f850*/  HMMA.16816.F32.BF16 R216, R4.reuse, R18, R116 ;  /* 0x0000001204d8723c */ /* 0x040fe20000041874 */
[----:B------:R-:W4:Y:S07]  /*f860*/  LDSM.16.MT88.4 R16, [R194+0x12800] ;  /* 0x01280000c210783b */ /* 0x000f2e0000004200 */
[C---:B-1----:R-:W-:Y:S08]  /*f870*/  HMMA.16816.F32.BF16 R88, R4.reuse, R8, R88 ;  /* 0x000000080458723c */ /* 0x042ff00000041858 */
[C---:B------:R-:W-:Y:S01]  /*f880*/  HMMA.16816.F32.BF16 R236, R4.reuse, R10, R64 ;  /* 0x0000000a04ec723c */ /* 0x040fe20000041840 */
[----:B------:R-:W1:Y:S01]  /*f890*/  LDSM.16.MT88.4 R8, [R196+0x12800] ;  /* 0x01280000c408783b */ /* 0x000e620000004200 */
[----:B------:R-:W-:Y:S01]  /*f8a0*/  IMAD.MOV.U32 R220, RZ, RZ, R185 ;  /* 0x000000ffffdc7224 */ /* 0x000fe200078e00b9 */
[----:B------:R-:W-:Y:S01]  /*f8b0*/  MOV R185, R15 ;  /* 0x0000000f00b97202 */ /* 0x000fe20000000f00 */
[----:B------:R-:W-:Y:S01]  /*f8c0*/  IMAD.MOV.U32 R247, RZ, RZ, R188 ;  /* 0x000000fffff77224 */ /* 0x000fe200078e00bc */
[----:B------:R-:W-:Y:S01]  /*f8d0*/  MOV R232, R189 ;  /* 0x000000bd00e87202 */ /* 0x000fe20000000f00 */
[----:B------:R-:W-:Y:S01]  /*f8e0*/  IMAD.MOV.U32 R234, RZ, RZ, R190 ;  /* 0x000000ffffea7224 */ /* 0x000fe200078e00be */
[----:B------:R-:W-:Y:S01]  /*f8f0*/  MOV R235, R191 ;  /* 0x000000bf00eb7202 */ /* 0x000fe20000000f00 */
[----:B------:R-:W1:Y:S01]  /*f900*/  LDSM.16.MT88.4 R12, [R195+0x10800] ;  /* 0x01080000c30c783b */ /* 0x000e620000004200 */
[C---:B----4-:R-:W-:Y:S08]  /*f910*/  HMMA.16816.F32.BF16 R212, R4.reuse, R18, R108 ;  /* 0x0000001204d4723c */ /* 0x050ff0000004186c */
[C---:B-1----:R-:W-:Y:S08]  /*f920*/  HMMA.16816.F32.BF16 R188, R4.reuse, R8, R84 ;  /* 0x0000000804bc723c */ /* 0x042ff00000041854 */
[----:B------:R-:W-:Y:S01]  /*f930*/  HMMA.16816.F32.BF16 R108, R4, R10, R60 ;  /* 0x0000000a046c723c */ /* 0x000fe2000004183c */
[----:B------:R-:W1:Y:S01]  /*f940*/  LDSM.16.MT88.4 R8, [R193+0x14800] ;  /* 0x01480000c108783b */ /* 0x000e620000004200 */
[----:B------:R-:W-:Y:S01]  /*f950*/  IMAD.MOV.U32 R87, RZ, RZ, R246 ;  /* 0x000000ffff577224 */ /* 0x000fe200078e00f6 */
[----:B------:R-:W-:Y:S01]  /*f960*/  MOV R85, R232 ;  /* 0x000000e800557202 */ /* 0x000fe20000000f00 */
[----:B------:R-:W-:Y:S01]  /*f970*/  IMAD.MOV.U32 R86, RZ, RZ, R247 ;  /* 0x000000ffff567224 */ /* 0x000fe200078e00f7 */
[----:B------:R-:W-:Y:S01]  /*f980*/  MOV R75, R235 ;  /* 0x000000eb004b7202 */ /* 0x000fe20000000f00 */
[----:B------:R-:W-:-:S02]  /*f990*/  IMAD.MOV.U32 R84, RZ, RZ, R233 ;  /* 0x000000ffff547224 */ /* 0x000fc400078e00e9 */
[----:B------:R-:W-:Y:S01]  /*f9a0*/  HMMA.16816.F32.BF16 R92, R4, R12, R44 ;  /* 0x0000000c045c723c */ /* 0x000fe2000004182c */
[----:B------:R-:W-:-:S07]  /*f9b0*/  IMAD.MOV.U32 R74, RZ, RZ, R234 ;  /* 0x000000ffff4a7224 */ /* 0x000fce00078e00ea */
[C---:B------:R-:W-:Y:S01]  /*f9c0*/  HMMA.16816.F32.BF16 R112, R4.reuse, R14, R112 ;  /* 0x0000000e0470723c */ /* 0x040fe20000041870 */
[----:B------:R-:W-:Y:S07]  /*f9d0*/  LDSM.16.MT88.4 R12, [R195+0x12800] ;  /* 0x01280000c30c783b */ /* 0x000fee0000004200 */
[C---:B------:R-:W-:Y:S01]  /*f9e0*/  HMMA.16816.F32.BF16 R224, R4.reuse, R16, R40 ;  /* 0x0000001004e0723c */ /* 0x040fe20000041828 */
[----:B------:R-:W4:Y:S07]  /*f9f0*/  LDSM.16.MT88.4 R16, [R194+0x14800] ;  /* 0x01480000c210783b */ /* 0x000f2e0000004200 */
[C---:B-1----:R-:W-:Y:S08]  /*fa00*/  HMMA.16816.F32.BF16 R244, R4.reuse, R8, R80 ;  /* 0x0000000804f4723c */ /* 0x042ff00000041850 */
[----:B------:R-:W-:Y:S01]  /*fa10*/  HMMA.16816.F32.BF16 R232, R4, R10, R56 ;  /* 0x0000000a04e8723c */ /* 0x000fe20000041838 */
[----:B------:R-:W1:Y:S01]  /*fa20*/  LDSM.16.MT88.4 R8, [R196+0x14800] ;  /* 0x01480000c408783b */ /* 0x000e620000004200 */
[----:B------:R-:W-:-:S02]  /*fa30*/  IMAD.MOV.U32 R20, RZ, RZ, R177 ;  /* 0x000000ffff147224 */ /* 0x000fc400078e00b1 */
        /* <DEDUP_REMOVED lines=11> */
[C---:B----4-:R-:W-:Y:S01]  /*faf0*/  HMMA.16816.F32.BF16 R220, R4.reuse, R16, R32 ;  /* 0x0000001004dc723c */ /* 0x050fe20000041820 */
[----:B------:R-:W-:Y:S02]  /*fb00*/  IMAD.MOV.U32 R70, RZ, RZ, R177 ;  /* 0x000000ffff467224 */ /* 0x000fe400078e00b1 */
[----:B------:R-:W-:Y:S02]  /*fb10*/  IMAD.MOV.U32 R49, RZ, RZ, R174 ;  /* 0x000000ffff317224 */ /* 0x000fe400078e00ae */
[----:B------:R-:W-:Y:S01]  /*fb20*/  IMAD.MOV.U32 R51, RZ, RZ, R172 ;  /* 0x000000ffff337224 */ /* 0x000fe200078e00ac */
[----:B------:R-:W-:Y:S01]  /*fb30*/  MOV R45, R160 ;  /* 0x000000a0002d7202 */ /* 0x000fe20000000f00 */
[----:B------:R-:W-:Y:S01]  /*fb40*/  IMAD.MOV.U32 R46, RZ, RZ, R161 ;  /* 0x000000ffff2e7224 */ /* 0x000fe200078e00a1 */
[C---:B------:R-:W-:Y:S01]  /*fb50*/  HMMA.16816.F32.BF16 R176, R4.reuse, R12, R36 ;  /* 0x0000000c04b0723c */ /* 0x040fe20000041824 */
[----:B------:R-:W-:Y:S01]  /*fb60*/  IMAD.MOV.U32 R47, RZ, RZ, R162 ;  /* 0x000000ffff2f7224 */ /* 0x000fe200078e00a2 */
[----:B------:R-:W-:Y:S01]  /*fb70*/  MOV R66, R185 ;  /* 0x000000b900427202 */ /* 0x000fe20000000f00 */
[----:B------:R-:W-:Y:S01]  /*fb80*/  IMAD.MOV.U32 R35, RZ, RZ, R163 ;  /* 0x000000ffff237224 */ /* 0x000fe200078e00a3 */
[----:B------:R-:W4:Y:S04]  /*fb90*/  LDL.LU R199, [R1+0x150] ;  /* 0x0001500001c77983 */ /* 0x000f280000300800 */
[C---:B------:R-:W-:Y:S01]  /*fba0*/  HMMA.16816.F32.BF16 R172, R4.reuse, R14, R104 ;  /* 0x0000000e04ac723c */ /* 0x040fe20000041868 */
[----:B------:R-:W2:Y:S07]  /*fbb0*/  LDSM.16.MT88.4 R12, [R195+0x14800] ;  /* 0x01480000c30c783b */ /* 0x000eae0000004200 */
[C---:B-1----:R-:W-:Y:S08]  /*fbc0*/  HMMA.16816.F32.BF16 R116, R4.reuse, R10, R52 ;  /* 0x0000000a0474723c */ /* 0x042ff00000041834 */
[----:B------:R-:W-:Y:S01]  /*fbd0*/  HMMA.16816.F32.BF16 R160, R4, R8, R76 ;  /* 0x0000000804a0723c */ /* 0x000fe2000004184c */
[----:B------:R-:W1:Y:S01]  /*fbe0*/  LDSM.16.MT88.4 R8, [R193+0x16800] ;  /* 0x01680000c108783b */ /* 0x000e620000004200 */
[----:B------:R-:W-:Y:S01]  /*fbf0*/  IMAD.MOV.U32 R44, RZ, RZ, R187 ;  /* 0x000000ffff2c7224 */ /* 0x000fe200078e00bb */
[----:B------:R-:W-:Y:S01]  /*fc00*/  MOV R83, R46 ;  /* 0x0000002e00537202 */ /* 0x000fe20000000f00 */
[----:B------:R-:W-:-:S02]  /*fc10*/  IMAD.MOV.U32 R65, RZ, RZ, R184 ;  /* 0x000000ffff417224 */ /* 0x000fc400078e00b8 */
[----:B------:R-:W-:Y:S01]  /*fc20*/  IMAD.MOV.U32 R67, RZ, RZ, R186 ;  /* 0x000000ffff437224 */ /* 0x000fe200078e00ba */
[----:B------:R-:W-:Y:S01]  /*fc30*/  MOV R80, R69 ;  /* 0x0000004500507202 */ /* 0x000fe20000000f00 */
[----:B------:R-:W-:Y:S01]  /*fc40*/  IMAD.MOV.U32 R105, RZ, RZ, R44 ;  /* 0x000000ffff697224 */ /* 0x000fe200078e002c */
[C---:B------:R-:W-:Y:S01]  /*fc50*/  HMMA.16816.F32.BF16 R184, R4.reuse, R18, R100 ;  /* 0x0000001204b8723c */ /* 0x040fe20000041864 */
[----:B------:R-:W-:Y:S01]  /*fc60*/  IMAD.MOV.U32 R104, RZ, RZ, R45 ;  /* 0x000000ffff687224 */ /* 0x000fe200078e002d */
[----:B------:R-:W3:Y:S01]  /*fc70*/  LDSM.16.MT88.4 R16, [R194+0x16800] ;  /* 0x01680000c210783b */ /* 0x000ee20000004200 */
[----:B------:R-:W-:Y:S02]  /*fc80*/  IMAD.MOV.U32 R82, RZ, RZ, R47 ;  /* 0x000000ffff527224 */ /* 0x000fe400078e002f */
[----:B------:R-:W-:Y:S01]  /*fc90*/  IMAD.MOV.U32 R55, RZ, RZ, R73 ;  /* 0x000000ffff377224 */ /* 0x000fe200078e0049 */
[----:B------:R-:W-:Y:S01]  /*fca0*/  MOV R32, R48 ;  /* 0x0000003000207202 */ /* 0x000fe20000000f00 */
[----:B------:R-:W-:Y:S01]  /*fcb0*/  IMAD.MOV.U32 R100, RZ, RZ, R72 ;  /* 0x000000ffff647224 */ /* 0x000fe200078e0048 */
[----:B------:R-:W4:Y:S01]  /*fcc0*/  LDL.LU R201, [R1+0x14c] ;  /* 0x00014c0001c97983 */ /* 0x000f220000300800 */
[C---:B--2---:R-:W-:Y:S07]  /*fcd0*/  HMMA.16816.F32.BF16 R44, R4.reuse, R12, R28 ;  /* 0x0000000c042c723c */ /* 0x044fee000004181c */
[----:B------:R-:W-:Y:S01]  /*fce0*/  IMAD.MOV.U32 R30, RZ, RZ, R74 ;  /* 0x000000ffff1e7224 */ /* 0x000fe200078e004a */
[C---:B------:R-:W-:Y:S01]  /*fcf0*/  HMMA.16816.F32.BF16 R40, R4.reuse, R14, R120 ;  /* 0x0000000e0428723c */ /* 0x040fe20000041878 */
[----:B------:R-:W-:Y:S01]  /*fd00*/  IMAD.MOV.U32 R31, RZ, RZ, R75 ;  /* 0x000000ffff1f7224 */ /* 0x000fe200078e004b */
[----:B------:R-:W2:Y:S06]  /*fd10*/  LDSM.16.MT88.4 R12, [R196+0x16800] ;  /* 0x01680000c40c783b */ /* 0x000eac0000004200 */
[C---:B-1----:R-:W-:Y:S08]  /*fd20*/  HMMA.16816.F32.BF16 R76, R4.reuse, R8, R124 ;  /* 0x00000008044c723c */ /* 0x042ff0000004187c */
[----:B------:R-:W-:Y:S01]  /*fd30*/  HMMA.16816.F32.BF16 R72, R4, R10, R128 ;  /* 0x0000000a0448723c */ /* 0x000fe20000041880 */
[----:B------:R-:W1:Y:S01]  /*fd40*/  LDSM.16.MT88.4 R8, [R195+0x16800] ;  /* 0x01680000c308783b */ /* 0x000e620000004200 */
[----:B------:R-:W-:Y:S01]  /*fd50*/  IMAD.MOV.U32 R121, RZ, RZ, R85 ;  /* 0x000000ffff797224 */ /* 0x000fe200078e0055 */
[----:B------:R-:W-:-:S02]  /*fd60*/  MOV R54, R2 ;  /* 0x0000000200367202 */ /* 0x000fc40000000f00 */
[----:B------:R-:W-:Y:S02]  /*fd70*/  MOV R85, R0 ;  /* 0x0000000000557202 */ /* 0x000fe40000000f00 */
[----:B------:R-:W-:Y:S02]  /*fd80*/  LOP3.LUT R2, R169, UR35, R30, 0x96, !PT ;  /* 0x00000023a9027c12 */ /* 0x000fe4000f8e961e */
[----:B------:R-:W-:Y:S01]  /*fd90*/  LOP3.LUT R0, R23, UR34, R168, 0x96, !PT ;  /* 0x0000002217007c12 */ /* 0x000fe2000f8e96a8 */
[----:B------:R-:W-:Y:S01]  /*fda0*/  IMAD.MOV.U32 R107, RZ, RZ, R65 ;  /* 0x000000ffff6b7224 */ /* 0x000fe200078e0041 */
[----:B------:R-:W-:Y:S01]  /*fdb0*/  MOV R52, R64 ;  /* 0x0000004000347202 */ /* 0x000fe20000000f00 */
[----:B------:R-:W-:Y:S01]  /*fdc0*/  IMAD.MOV.U32 R106, RZ, RZ, R66 ;  /* 0x000000ffff6a7224 */ /* 0x000fe200078e0042 */
[----:B------:R-:W-:Y:S01]  /*fdd0*/  MOV R53, R67 ;  /* 0x0000004300357202 */ /* 0x000fe20000000f00 */
[----:B------:R-:W-:Y:S01]  /*fde0*/  IMAD.MOV.U32 R81, RZ, RZ, R68 ;  /* 0x000000ffff517224 */ /* 0x000fe200078e0044 */
[----:B------:R-:W-:Y:S01]  /*fdf0*/  MOV R101, R51 ;  /* 0x0000003300657202 */ /* 0x000fe20000000f00 */
[----:B------:R-:W-:Y:S01]  /*fe00*/  IMAD.MOV.U32 R34, RZ, RZ, R70 ;  /* 0x000000ffff227224 */ /* 0x000fe200078e0046 */
[----:B---3--:R-:W-:Y:S01]  /*fe10*/  HMMA.16816.F32.BF16 R64, R4, R18, R140 ;  /* 0x000000120440723c */ /* 0x008fe2000004188c */
[----:B------:R-:W-:-:S02]  /*fe20*/  IMAD.MOV.U32 R33, RZ, RZ, R71 ;  /* 0x000000ffff217224 */ /* 0x000fc400078e0047 */
[----:B------:R-:W-:Y:S02]  /*fe30*/  IMAD.MOV.U32 R103, RZ, RZ, R49 ;  /* 0x000000ffff677224 */ /* 0x000fe400078e0031 */
[----:B------:R-:W-:Y:S02]  /*fe40*/  IMAD.MOV.U32 R102, RZ, RZ, R50 ;  /* 0x000000ffff667224 */ /* 0x000fe400078e0032 */
[----:B------:R-:W-:Y:S01]  /*fe50*/  IMAD.MOV.U32 R122, RZ, RZ, R84 ;  /* 0x000000ffff7a7224 */ /* 0x000fe200078e0054 */
[C---:B------:R-:W-:Y:S01]  /*fe60*/  HMMA.16816.F32.BF16 R68, R4.reuse, R16, R136 ;  /* 0x000000100444723c */ /* 0x040fe20000041888 */
[----:B------:R-:W-:Y:S01]  /*fe70*/  IMAD.MOV.U32 R84, RZ, RZ, R3 ;  /* 0x000000ffff547224 */ /* 0x000fe200078e0003 */
[----:B------:R-:W-:Y:S01]  /*fe80*/  MOV R123, R35 ;  /* 0x00000023007b7202 */ /* 0x000fe20000000f00 */
[----:B------:R-:W-:Y:S01]  /*fe90*/  IMAD.WIDE.U32 R2, R2, -0x2daee0ad, RZ ;  /* 0xd2511f5302027825 */ /* 0x000fe200078e00ff */
[----:B------:R-:W-:Y:S01]  /*fea0*/  MOV R120, R86 ;  /* 0x0000005600787202 */ /* 0x000fe20000000f00 */
[----:B------:R-:W-:Y:S03]  /*feb0*/  LDSM.16.MT88.4 R16, [R194+0x11000] ;  /* 0x01100000c210783b */ /* 0x000fe60000004200 */
[----:B--2---:R-:W-:Y:S01]  /*fec0*/  HMMA.16816.F32.BF16 R60, R4, R12, R144 ;  /* 0x0000000c043c723c */ /* 0x004fe20000041890 */
[----:B------:R-:W-:-:S07]  /*fed0*/  LOP3.LUT R3, R3, UR33, R182, 0x96, !PT ;  /* 0x0000002103037c12 */ /* 0x000fce000f8e96b6 */
[C---:B------:R-:W-:Y:S08]  /*fee0*/  HMMA.16816.F32.BF16 R56, R4.reuse, R14, R152 ;  /* 0x0000000e0438723c */ /* 0x040ff00000041898 */
[C---:B-1----:R-:W-:Y:S08]  /*fef0*/  HMMA.16816.F32.BF16 R48, R4.reuse, R8, R156 ;  /* 0x000000080430723c */ /* 0x042ff0000004189c */
[----:B------:R-:W-:Y:S01]  /*ff00*/  HMMA.16816.F32.BF16 R36, R4, R10, R148 ;  /* 0x0000000a0424723c */ /* 0x000fe20000041894 */
[----:B------:R-:W1:Y:S01]  /*ff10*/  LDC.U8 R35, c[0x0][0x2d8] ;  /* 0x0000b600ff237b82 */ /* 0x000e620000000000 */
[----:B------:R-:W-:-:S02]  /*ff20*/  IMAD.MOV.U32 R127, RZ, RZ, R87 ;  /* 0x000000ffff7f7224 */ /* 0x000fc400078e0057 */
[----:B------:R-:W-:Y:S01]  /*ff30*/  IMAD.MOV.U32 R86, RZ, RZ, R20 ;  /* 0x000000ffff567224 */ /* 0x000fe200078e0014 */
[----:B------:R-:W-:Y:S01]  /*ff40*/  MOV R144, R21 ;  /* 0x0000001500907202 */ /* 0x000fe20000000f00 */
[----:B------:R-:W-:Y:S01]  /*ff50*/  IMAD.MOV.U32 R146, RZ, RZ, R55 ;  /* 0x000000ffff927224 */ /* 0x000fe200078e0037 */
[----:B------:R-:W-:Y:S01]  /*ff60*/  LDSM.16.MT88.4 R12, [R196+0x11000] ;  /* 0x01100000c40c783b */ /* 0x000fe20000004200 */
[----:B------:R-:W-:-:S05]  /*ff70*/  IMAD.WIDE.U32 R4, R0, -0x2daee0ad, RZ ;  /* 0xd2511f5300047825 */ /* 0x000fca00078e00ff */
        /* <DEDUP_REMOVED lines=9> */
[----:B------:R-:W-:Y:S01]  /*10010*/  IMAD.MOV.U32 R87, RZ, RZ, R27 ;  /* 0x000000ffff577224 */ /* 0x000fe200078e001b */
[----:B------:R-:W-:-:S03]  /*10020*/  MOV R20, R26 ;  /* 0x0000001a00147202 */ /* 0x000fc60000000f00 */
[----:B------:R-:W-:-:S04]  /*10030*/  IMAD.WIDE.U32 R2, R2, -0x326172a9, RZ ;  /* 0xcd9e8d5702027825 */ /* 0x000fc800078e00ff */
[----:B------:R-:W-:Y:S01]  /*10040*/  IMAD.WIDE.U32 R26, R0, -0x326172a9, RZ ;  /* 0xcd9e8d57001a7825 */ /* 0x000fe200078e00ff */
[----:B------:R-:W-:-:S03]  /*10050*/  LOP3.LUT R4, R2, 0xffff, RZ, 0xc0, !PT ;  /* 0x0000ffff02047812 */ /* 0x000fc600078ec0ff */
[----:B------:R-:W-:Y:S01]  /*10060*/  IMAD.MOV.U32 R55, RZ, RZ, R103 ;  /* 0x000000ffff377224 */ /* 0x000fe200078e0067 */
[----:B------:R-:W-:Y:S01]  /*10070*/  MOV R103, R80 ;  /* 0x0000005000677202 */ /* 0x000fe20000000f00 */
[----:B------:R-:W-:Y:S02]  /*10080*/  IMAD.MOV.U32 R80, RZ, RZ, R81 ;  /* 0x000000ffff507224 */ /* 0x000fe400078e0051 */
[----:B------:R-:W-:Y:S01]  /*10090*/  IMAD.MOV.U32 R81, RZ, RZ, R82 ;  /* 0x000000ffff517224 */ /* 0x000fe200078e0052 */
[----:B------:R-:W-:Y:S01]  /*100a0*/  MOV R82, R83 ;  /* 0x0000005300527202 */ /* 0x000fe20000000f00 */
[----:B------:R-:W-:Y:S01]  /*100b0*/  IMAD.MOV.U32 R83, RZ, RZ, R104 ;  /* 0x000000ffff537224 */ /* 0x000fe200078e0068 */
[----:B------:R-:W-:Y:S02]  /*100c0*/  SHF.R.U32.HI R5, RZ, 0x8, R4 ;  /* 0x00000008ff057819 */ /* 0x000fe40000011604 */
[----:B------:R-:W-:Y:S02]  /*100d0*/  LOP3.LUT R0, R3, UR7, R26, 0x96, !PT ;  /* 0x0000000703007c12 */ /* 0x000fe4000f8e961a */
[----:B------:R-:W-:-:S02]  /*100e0*/  LOP3.LUT R4, R2, 0xff, RZ, 0xc0, !PT ;  /* 0x000000ff02047812 */ /* 0x000fc400078ec0ff */
[----:B------:R-:W-:Y:S02]  /*100f0*/  SHF.R.U32.HI R3, RZ, 0x10, R2 ;  /* 0x00000010ff037819 */ /* 0x000fe40000011602 */
[----:B------:R-:W-:Y:S01]  /*10100*/  MOV R104, R105 ;  /* 0x0000006900687202 */ /* 0x000fe20000000f00 */
[----:B------:R-:W-:Y:S01]  /*10110*/  IMAD.MOV.U32 R105, RZ, RZ, R84 ;  /* 0x000000ffff697224 */ /* 0x000fe200078e0054 */
[----:B------:R-:W-:Y:S01]  /*10120*/  MOV R84, R85 ;  /* 0x0000005500547202 */ /* 0x000fe20000000f00 */
[----:B------:R-:W-:Y:S01]  /*10130*/  IMAD.MOV.U32 R85, RZ, RZ, R86 ;  /* 0x000000ffff557224 */ /* 0x000fe200078e0056 */
[----:B------:R-:W-:Y:S02]  /*10140*/  SHF.R.U32.HI R7, RZ, 0x18, R2 ;  /* 0x00000018ff077819 */ /* 0x000fe40000011602 */
[----:B------:R-:W-:Y:S02]  /*10150*/  PRMT R8, R4, 0x5410, R5 ;  /* 0x0000541004087816 */ /* 0x000fe40000000005 */
[----:B------:R-:W-:-:S02]  /*10160*/  LOP3.LUT R3, R3, 0xff, RZ, 0xc0, !PT ;  /* 0x000000ff03037812 */ /* 0x000fc400078ec0ff */
[----:B-1----:R-:W-:Y:S02]  /*10170*/  PRMT R35, R35, 0x7054, R35 ;  /* 0x0000705423237816 */ /* 0x002fe40000000023 */
[----:B------:R-:W-:Y:S01]  /*10180*/  MOV R86, R87 ;  /* 0x0000005700567202 */ /* 0x000fe20000000f00 */
[----:B------:R-:W-:Y:S02]  /*10190*/  IMAD.MOV.U32 R87, RZ, RZ, R20 ;  /* 0x000000ffff577224 */ /* 0x000fe400078e0014 */
[----:B------:R-:W1:Y:S01]  /*101a0*/  LDSM.16.MT88.4 R20, [R193+0x11000] ;  /* 0x01100000c114783b */ /* 0x000e620000004200 */
[----:B------:R-:W-:Y:S01]  /*101b0*/  PRMT R7, R3, 0x5410, R7 ;  /* 0x0000541003077816 */ /* 0x000fe20000000007 */
[----:B------:R-:W-:Y:S02]  /*101c0*/  HSET2.LE.AND R3, R8, R35, PT ;  /* 0x0000002308037233 */ /* 0x000fe40003803000 */
[----:B------:R-:W2:Y:S01]  /*101d0*/  LDSM.16.MT88.4 R8, [R195+0x11000] ;  /* 0x01100000c308783b */ /* 0x000ea20000004200 */
[----:B------:R-:W-:-:S02]  /*101e0*/  LOP3.LUT R2, R0, 0xffff, RZ, 0xc0, !PT ;  /* 0x0000ffff00027812 */ /* 0x000fc400078ec0ff */
[----:B------:R-:W-:Y:S02]  /*101f0*/  LOP3.LUT R6, R0, 0xff, RZ, 0xc0, !PT ;  /* 0x000000ff00067812 */ /* 0x000fe400078ec0ff */
[--C-:B------:R-:W-:Y:S02]  /*10200*/  SHF.R.U32.HI R4, RZ, 0x10, R0.reuse ;  /* 0x00000010ff047819 */ /* 0x100fe40000011600 */
[----:B------:R-:W-:Y:S02]  /*10210*/  SHF.R.U32.HI R5, RZ, 0x18, R0 ;  /* 0x00000018ff057819 */ /* 0x000fe40000011600 */
[----:B------:R-:W-:Y:S02]  /*10220*/  SHF.R.U32.HI R0, RZ, 0x8, R2 ;  /* 0x00000008ff007819 */ /* 0x000fe40000011602 */
[----:B------:R-:W-:Y:S02]  /*10230*/  LOP3.LUT R2, R4, 0xff, RZ, 0xc0, !PT ;  /* 0x000000ff04027812 */ /* 0x000fe400078ec0ff */
[----:B------:R-:W-:-:S02]  /*10240*/  PRMT R0, R6, 0x5410, R0 ;  /* 0x0000541006007816 */ /* 0x000fc40000000000 */
[----:B------:R-:W-:-:S03]  /*10250*/  PRMT R2, R2, 0x5410, R5 ;  /* 0x0000541002027816 */ /* 0x000fc60000000005 */
[--C-:B------:R-:W-:Y:S02]  /*10260*/  HSET2.LE.AND R0, R0, R35.reuse, PT ;  /* 0x0000002300007233 */ /* 0x100fe40003803000 */
[----:B------:R-:W-:-:S03]  /*10270*/  HSET2.LE.AND R2, R2, R35, PT ;  /* 0x0000002302027233 */ /* 0x000fc60003803000 */
[----:B------:R-:W-:Y:S01]  /*10280*/  LOP3.LUT R4, R0, R127, RZ, 0xc0, !PT ;  /* 0x0000007f00047212 */ /* 0x000fe200078ec0ff */
[----:B------:R-:W-:Y:S01]  /*10290*/  HSET2.LE.AND R0, R7, R35, PT ;  /* 0x0000002307007233 */ /* 0x000fe20003803000 */
[----:B------:R-:W-:Y:S02]  /*102a0*/  LOP3.LUT R5, R2, R120, RZ, 0xc0, !PT ;  /* 0x0000007802057212 */ /* 0x000fe400078ec0ff */
[----:B------:R-:W-:Y:S02]  /*102b0*/  LOP3.LUT R6, R3, R170, RZ, 0xc0, !PT ;  /* 0x000000aa03067212 */ /* 0x000fe400078ec0ff */
[----:B------:R-:W-:Y:S01]  /*102c0*/  LOP3.LUT R7, R0, R171, RZ, 0xc0, !PT ;  /* 0x000000ab00077212 */ /* 0x000fe200078ec0ff */
[----:B------:R-:W-:Y:S01]  /*102d0*/  IMAD.MOV.U32 R136, RZ, RZ, R53 ;  /* 0x000000ffff887224 */ /* 0x000fe200078e0035 */
[----:B------:R-:W-:Y:S01]  /*102e0*/  MOV R147, R54 ;  /* 0x0000003600937202 */ /* 0x000fe20000000f00 */
[----:B------:R-:W-:Y:S01]  /*102f0*/  IMAD.MOV.U32 R54, RZ, RZ, R102 ;  /* 0x000000ffff367224 */ /* 0x000fe200078e0066 */
[----:B------:R-:W-:Y:S01]  /*10300*/  MOV R53, R101 ;  /* 0x0000006500357202 */ /* 0x000fe20000000f00 */
[----:B------:R-:W-:Y:S01]  /*10310*/  IMAD.MOV.U32 R145, RZ, RZ, R100 ;  /* 0x000000ffff917224 */ /* 0x000fe200078e0064 */
[----:B------:R-:W-:Y:S01]  /*10320*/  MOV R100, R32 ;  /* 0x0000002000647202 */ /* 0x000fe20000000f00 */
[----:B------:R-:W-:Y:S01]  /*10330*/  IMAD.MOV.U32 R101, RZ, RZ, R33 ;  /* 0x000000ffff657224 */ /* 0x000fe200078e0021 */
[----:B-1----:R-:W-:Y:S01]  /*10340*/  HMMA.16816.F32.BF16 R164, R4, R20, R164 ;  /* 0x0000001404a4723c */ /* 0x002fe200000418a4 */
[----:B------:R-:W-:Y:S01]  /*10350*/  IMAD.MOV.U32 R102, RZ, RZ, R34 ;  /* 0x000000ffff667224 */ /* 0x000fe200078e0022 */
[----:B------:R-:W-:Y:S01]  /*10360*/  MOV R129, R80 ;  /* 0x0000005000817202 */ /* 0x000fe20000000f00 */
[----:B------:R-:W-:Y:S01]  /*10370*/  IMAD.MOV.U32 R137, RZ, RZ, R52 ;  /* 0x000000ffff897224 */ /* 0x000fe200078e0034 */
[----:B------:R-:W-:Y:S01]  /*10380*/  MOV R155, R82 ;  /* 0x00000052009b7202 */ /* 0x000fe20000000f00 */
[----:B------:R-:W-:-:S02]  /*10390*/  IMAD.MOV.U32 R128, RZ, RZ, R81 ;  /* 0x000000ffff807224 */ /* 0x000fc400078e0051 */
[----:B------:R-:W-:Y:S01]  /*103a0*/  IMAD.MOV.U32 R154, RZ, RZ, R83 ;  /* 0x000000ffff9a7224 */ /* 0x000fe200078e0053 */
[C---:B------:R-:W-:Y:S01]  /*103b0*/  HMMA.16816.F32.BF16 R32, R4.reuse, R22, R240 ;  /* 0x000000160420723c */ /* 0x040fe200000418f0 */
[----:B------:R-:W1:Y:S01]  /*103c0*/  LDSM.16.MT88.4 R20, [R193+0x13000] ;  /* 0x01300000c114783b */ /* 0x000e620000004200 */
[----:B------:R-:W-:Y:S01]  /*103d0*/  MOV R182, R84 ;  /* 0x0000005400b67202 */ /* 0x000fe20000000f00 */
[----:B------:R-:W-:Y:S01]  /*103e0*/  IMAD.MOV.U32 R183, RZ, RZ, R85 ;  /* 0x000000ffffb77224 */ /* 0x000fe200078e0055 */
[----:B------:R-:W-:Y:S01]  /*103f0*/  MOV R152, R86 ;  /* 0x0000005600987202 */ /* 0x000fe20000000f00 */
[----:B------:R-:W-:Y:S02]  /*10400*/  IMAD.MOV.U32 R153, RZ, RZ, R87 ;  /* 0x000000ffff997224 */ /* 0x000fe400078e0057 */
[----:B------:R-:W-:Y:S01]  /*10410*/  IMAD.MOV.U32 R240, RZ, RZ, R55 ;  /* 0x000000fffff07224 */ /* 0x000fe200078e0037 */
[C---:B------:R-:W-:Y:S07]  /*10420*/  HMMA.16816.F32.BF16 R156, R4.reuse, R16, R228 ;  /* 0x00000010049c723c */ /* 0x040fee00000418e4 */
[----:B------:R-:W-:Y:S01]  /*10430*/  IMAD.MOV.U32 R230, RZ, RZ, R53 ;  /* 0x000000ffffe67224 */ /* 0x000fe200078e0035 */
[----:B------:R-:W-:Y:S01]  /*10440*/  MOV R231, R54 ;  /* 0x0000003600e77202 */ /* 0x000fe20000000f00 */
[C---:B------:R-:W-:Y:S08]  /*10450*/  HMMA.16816.F32.BF16 R148, R4.reuse, R12, R208 ;  /* 0x0000000c0494723c */ /* 0x040ff000000418d0 */
[C---:B------:R-:W-:Y:S01]  /*10460*/  HMMA.16816.F32.BF16 R52, R4.reuse, R18, R216 ;  /* 0x000000120434723c */ /* 0x040fe200000418d8 */
[----:B------:R-:W3:Y:S07]  /*10470*/  LDSM.16.MT88.4 R16, [R194+0x13000] ;  /* 0x01300000c210783b */ /* 0x000eee0000004200 */
[C---:B------:R-:W-:Y:S01]  /*10480*/  HMMA.16816.F32.BF16 R80, R4.reuse, R14, R96 ;  /* 0x0000000e0450723c */ /* 0x040fe20000041860 */
[----:B------:R-:W4:Y:S07]  /*10490*/  LDSM.16.MT88.4 R12, [R196+0x13000] ;  /* 0x01300000c40c783b */ /* 0x000f2e0000004200 */
[C---:B--2---:R-:W-:Y:S08]  /*104a0*/  HMMA.16816.F32.BF16 R140, R4.reuse, R8, R92 ;  /* 0x00000008048c723c */ /* 0x044ff0000004185c */
[C---:B------:R-:W-:Y:S01]  /*104b0*/  HMMA.16816.F32.BF16 R84, R4.reuse, R10, R112 ;  /* 0x0000000a0454723c */ /* 0x040fe20000041870 */
[----:B------:R-:W2:Y:S01]  /*104c0*/  LDSM.16.MT88.4 R8, [R195+0x13000] ;  /* 0x01300000c308783b */ /* 0x000ea20000004200 */
        /* <DEDUP_REMOVED lines=9> */
[----:B------:R-:W-:-:S04]  /*10560*/  IMAD.MOV.U32 R139, RZ, RZ, R122 ;  /* 0x000000ffff8b7224 */ /* 0x000fc800078e007a */
[----:B------:R-:W-:Y:S01]  /*10570*/  MOV R239, R106 ;  /* 0x0000006a00ef7202 */ /* 0x000fe20000000f00 */
[----:B------:R-:W-:Y:S01]  /*10580*/  IMAD.MOV.U32 R238, RZ, RZ, R107 ;  /* 0x000000ffffee7224 */ /* 0x000fe200078e006b */
[C---:B---3--:R-:W-:Y:S08]  /*10590*/  HMMA.16816.F32.BF16 R96, R4.reuse, R16, R224 ;  /* 0x000000100460723c */ /* 0x048ff000000418e0 */
[C---:B------:R-:W-:Y:S01]  /*105a0*/  HMMA.16816.F32.BF16 R100, R4.reuse, R18, R212 ;  /* 0x000000120464723c */ /* 0x040fe200000418d4 */
[----:B------:R-:W1:Y:S07]  /*105b0*/  LDSM.16.MT88.4 R16, [R194+0x15000] ;  /* 0x01500000c210783b */ /* 0x000e6e0000004200 */
[C---:B----4-:R-:W-:Y:S08]  /*105c0*/  HMMA.16816.F32.BF16 R104, R4.reuse, R12, R188 ;  /* 0x0000000c0468723c */ /* 0x050ff000000418bc */
[C---:B------:R-:W-:Y:S01]  /*105d0*/  HMMA.16816.F32.BF16 R108, R4.reuse, R14, R108 ;  /* 0x0000000e046c723c */ /* 0x040fe2000004186c */
[----:B------:R-:W3:Y:S07]  /*105e0*/  LDSM.16.MT88.4 R12, [R196+0x15000] ;  /* 0x01500000c40c783b */ /* 0x000eee0000004200 */
[C---:B------:R-:W-:Y:S01]  /*105f0*/  HMMA.16816.F32.BF16 R88, R4.reuse, R20, R88 ;  /* 0x000000140458723c */ /* 0x040fe20000041858 */
[----:B------:R-:W4:Y:S07]  /*10600*/  LDSM.16.MT88.4 R20, [R193+0x15000] ;  /* 0x01500000c114783b */ /* 0x000f2e0000004200 */
[C---:B--2---:R-:W-:Y:S08]  /*10610*/  HMMA.16816.F32.BF16 R112, R4.reuse, R8, R176 ;  /* 0x000000080470723c */ /* 0x044ff000000418b0 */
[C---:B------:R-:W-:Y:S01]  /*10620*/  HMMA.16816.F32.BF16 R120, R4.reuse, R10, R172 ;  /* 0x0000000a0478723c */ /* 0x040fe200000418ac */
[----:B------:R-:W2:Y:S07]  /*10630*/  LDSM.16.MT88.4 R8, [R195+0x15000] ;  /* 0x01500000c308783b */ /* 0x000eae0000004200 */
[C---:B-1----:R-:W-:Y:S08]  /*10640*/  HMMA.16816.F32.BF16 R224, R4.reuse, R16, R220 ;  /* 0x0000001004e0723c */ /* 0x042ff000000418dc */
[C---:B------:R-:W-:Y:S01]  /*10650*/  HMMA.16816.F32.BF16 R220, R4.reuse, R18, R184 ;  /* 0x0000001204dc723c */ /* 0x040fe200000418b8 */
[----:B------:R-:W-:Y:S07]  /*10660*/  LDSM.16.MT88.4 R16, [R193+0x17000] ;  /* 0x01700000c110783b */ /* 0x000fee0000004200 */
[----:B---3--:R-:W-:Y:S01]  /*10670*/  HMMA.16816.F32.BF16 R216, R4, R12, R160 ;  /* 0x0000000c04d8723c */ /* 0x008fe200000418a0 */
[----:B------:R-:W-:Y:S01]  /*10680*/  MOV R236, R128 ;  /* 0x0000008000ec7202 */ /* 0x000fe20000000f00 */
[----:B------:R-:W-:-:S06]  /*10690*/  IMAD.MOV.U32 R237, RZ, RZ, R129 ;  /* 0x000000ffffed7224 */ /* 0x000fcc00078e0081 */
[C---:B------:R-:W-:Y:S01]  /*106a0*/  HMMA.16816.F32.BF16 R212, R4.reuse, R14, R116 ;  /* 0x0000000e04d4723c */ /* 0x040fe20000041874 */
[----:B------:R-:W1:Y:S07]  /*106b0*/  LDSM.16.MT88.4 R12, [R194+0x17000] ;  /* 0x01700000c20c783b */ /* 0x000e6e0000004200 */
[C---:B----4-:R-:W-:Y:S08]  /*106c0*/  HMMA.16816.F32.BF16 R124, R4.reuse, R20, R244 ;  /* 0x00000014047c723c */ /* 0x050ff000000418f4 */
[C---:B------:R-:W-:Y:S01]  /*106d0*/  HMMA.16816.F32.BF16 R168, R4.reuse, R22, R232 ;  /* 0x0000001604a8723c */ /* 0x040fe200000418e8 */
[----:B------:R-:W3:Y:S07]  /*106e0*/  LDSM.16.MT88.4 R20, [R195+0x17000] ;  /* 0x01700000c314783b */ /* 0x000eee0000004200 */
[C---:B--2---:R-:W-:Y:S08]  /*106f0*/  HMMA.16816.F32.BF16 R208, R4.reuse, R8, R44 ;  /* 0x0000000804d0723c */ /* 0x044ff0000004182c */
[C---:B------:R-:W-:Y:S01]  /*10700*/  HMMA.16816.F32.BF16 R188, R4.reuse, R10, R40 ;  /* 0x0000000a04bc723c */ /* 0x040fe20000041828 */
[----:B------:R-:W2:Y:S01]  /*10710*/  LDSM.16.MT88.4 R8, [R196+0x17000] ;  /* 0x01700000c408783b */ /* 0x000ea20000004200 */
[----:B------:R-:W-:Y:S01]  /*10720*/  IMAD.MOV.U32 R235, RZ, RZ, R2 ;  /* 0x000000ffffeb7224 */ /* 0x000fe200078e0002 */
[----:B------:R-:W-:Y:S01]  /*10730*/  LOP3.LUT R2, R27, UR4, R30, 0x96, !PT ;  /* 0x000000041b027c12 */ /* 0x000fe2000f8e961e */
[----:B------:R-:W4:Y:S01]  /*10740*/  LDC.U8 R233, c[0x0][0x2d8] ;  /* 0x0000b600ffe97b82 */ /* 0x000f220000000000 */
[----:B------:R-:W-:Y:S01]  /*10750*/  MOV R234, R3 ;  /* 0x0000000300ea7202 */ /* 0x000fe20000000f00 */
[----:B------:R-:W-:Y:S01]  /*10760*/  IMAD.MOV.U32 R243, RZ, RZ, R183 ;  /* 0x000000fffff37224 */ /* 0x000fe200078e00b7 */
[----:B------:R-:W-:Y:S01]  /*10770*/  MOV R128, R130 ;  /* 0x0000008200807202 */ /* 0x000fe20000000f00 */
[----:B------:R-:W-:Y:S01]  /*10780*/  IMAD.WIDE.U32 R2, R2, -0x2daee0ad, RZ ;  /* 0xd2511f5302027825 */ /* 0x000fe200078e00ff */
[----:B------:R-:W-:Y:S01]  /*10790*/  MOV R242, R182 ;  /* 0x000000b600f27202 */ /* 0x000fe20000000f00 */
[----:B-1----:R-:W-:Y:S01]  /*107a0*/  HMMA.16816.F32.BF16 R176, R4, R12, R68 ;  /* 0x0000000c04b0723c */ /* 0x002fe20000041844 */
[----:B------:R-:W-:Y:S01]  /*107b0*/  MOV R130, R180 ;  /* 0x000000b400827202 */ /* 0x000fe20000000f00 */
[----:B------:R-:W-:Y:S01]  /*107c0*/  IMAD.MOV.U32 R129, RZ, RZ, R181 ;  /* 0x000000ffff817224 */ /* 0x000fe200078e00b5 */
[----:B------:R-:W-:Y:S01]  /*107d0*/  LOP3.LUT R0, R3, UR13, R28, 0x96, !PT ;  /* 0x0000000d03007c12 */ /* 0x000fe2000f8e961c */
[----:B------:R-:W-:Y:S01]  /*107e0*/  LDSM.16.MT88.4 R160, [R193+0x11800] ;  /* 0x01180000c1a0783b */ /* 0x000fe20000004200 */
[----:B------:R-:W-:-:S03]  /*107f0*/  LOP3.LUT R3, R2, 0xffff, RZ, 0xc0, !PT ;  /* 0x0000ffff02037812 */ /* 0x000fc600078ec0ff */
[C---:B------:R-:W-:Y:S08]  /*10800*/  HMMA.16816.F32.BF16 R172, R4.reuse, R14, R64 ;  /* 0x0000000e04ac723c */ /* 0x040ff00000041840 */
[----:B------:R-:W-:Y:S01]  /*10810*/  HMMA.16816.F32.BF16 R184, R4, R16, R76 ;  /* 0x0000001004b8723c */ /* 0x000fe2000004184c */
[----:B------:R-:W-:Y:S02]  /*10820*/  MOV R232, R239 ;  /* 0x000000ef00e87202 */ /* 0x000fe40000000f00 */
[----:B------:R-:W-:-:S02]  /*10830*/  MOV R244, R152 ;  /* 0x0000009800f47202 */ /* 0x000fc40000000f00 */
[----:B------:R-:W-:Y:S01]  /*10840*/  MOV R246, R154 ;  /* 0x0000009a00f67202 */ /* 0x000fe20000000f00 */
[----:B------:R-:W-:Y:S01]  /*10850*/  IMAD.MOV.U32 R245, RZ, RZ, R153 ;  /* 0x000000fffff57224 */ /* 0x000fe200078e0099 */
[----:B------:R-:W-:Y:S01]  /*10860*/  LDSM.16.MT88.4 R40, [R193+0x13800] ;  /* 0x01380000c128783b */ /* 0x000fe20000004200 */
[C---:B------:R-:W-:Y:S08]  /*10870*/  HMMA.16816.F32.BF16 R180, R4.reuse, R18, R72 ;  /* 0x0000001204b4723c */ /* 0x040ff00000041848 */
[C---:B---3--:R-:W-:Y:S08]  /*10880*/  HMMA.16816.F32.BF16 R12, R4.reuse, R20, R48 ;  /* 0x00000014040c723c */ /* 0x048ff00000041830 */
[C---:B--2---:R-:W-:Y:S01]  /*10890*/  HMMA.16816.F32.BF16 R116, R4.reuse, R8, R60 ;  /* 0x000000080474723c */ /* 0x044fe2000004183c */
[----:B----4-:R-:W-:Y:S01]  /*108a0*/  PRMT R233, R233, 0x7054, R233 ;  /* 0x00007054e9e97816 */ /* 0x010fe200000000e9 */
[----:B------:R-:W-:Y:S01]  /*108b0*/  IMAD.MOV.U32 R247, RZ, RZ, R155 ;  /* 0x000000fffff77224 */ /* 0x000fe200078e009b */
[----:B------:R-:W-:Y:S01]  /*108c0*/  MOV R239, R229 ;  /* 0x000000e500ef7202 */ /* 0x000fe20000000f00 */
[----:B------:R-:W-:Y:S04]  /*108d0*/  LDSM.16.MT88.4 R64, [R195+0x13800] ;  /* 0x01380000c340783b */ /* 0x000fe80000004200 */
[C---:B------:R-:W-:Y:S01]  /*108e0*/  HMMA.16816.F32.BF16 R16, R4.reuse, R10, R56 ;  /* 0x0000000a0410723c */ /* 0x040fe20000041838 */
[----:B------:R-:W-:Y:S01]  /*108f0*/  SHF.R.U32.HI R8, RZ, 0x18, R2 ;  /* 0x00000018ff087819 */ /* 0x000fe20000011602 */
[----:B------:R-:W-:Y:S06]  /*10900*/  LDSM.16.MT88.4 R72, [R193+0x15800] ;  /* 0x01580000c148783b */ /* 0x000fec0000004200 */
[----:B------:R-:W-:Y:S01]  /*10910*/  HMMA.16816.F32.BF16 R20, R4, R22, R36 ;  /* 0x000000160414723c */ /* 0x000fe20000041824 */
[----:B------:R-:W-:Y:S01]  /*10920*/  IMAD.MOV.U32 R229, RZ, RZ, R144 ;  /* 0x000000ffffe57224 */ /* 0x000fe200078e0090 */
[----:B------:R-:W1:Y:S04]  /*10930*/  LDSM.16.MT88.4 R152, [R194+0x11800] ;  /* 0x01180000c298783b */ /* 0x000e680000004200 */
[----:B------:R-:W-:Y:S01]  /*10940*/  LDSM.16.MT88.4 R48, [R194+0x13800] ;  /* 0x01380000c230783b */ /* 0x000fe20000004200 */
[----:B------:R-:W-:-:S02]  /*10950*/  SHF.R.U32.HI R4, RZ, 0x8, R3 ;  /* 0x00000008ff047819 */ /* 0x000fc40000011603 */
[----:B------:R-:W-:Y:S01]  /*10960*/  LOP3.LUT R3, R2, 0xff, RZ, 0xc0, !PT ;  /* 0x000000ff02037812 */ /* 0x000fe200078ec0ff */
[----:B------:R-:W-:Y:S01]  /*10970*/  LDSM.16.MT88.4 R56, [R196+0x13800] ;  /* 0x01380000c438783b */ /* 0x000fe20000004200 */
[----:B------:R-:W-:Y:S02]  /*10980*/  SHF.R.U32.HI R5, RZ, 0x10, R2 ;  /* 0x00000010ff057819 */ /* 0x000fe40000011602 */
[----:B------:R-:W-:Y:S02]  /*10990*/  PRMT R9, R3, 0x5410, R4 ;  /* 0x0000541003097816 */ /* 0x000fe40000000004 */
[C---:B------:R-:W-:Y:S02]  /*109a0*/  LOP3.LUT R2, R0.reuse, 0xffff, RZ, 0xc0, !PT ;  /* 0x0000ffff00027812 */ /* 0x040fe400078ec0ff */
[----:B------:R-:W-:Y:S02]  /*109b0*/  SHF.R.U32.HI R3, RZ, 0x10, R0 ;  /* 0x00000010ff037819 */ /* 0x000fe40000011600 */
[----:B------:R-:W-:-:S02]  /*109c0*/  LOP3.LUT R7, R0, 0xff, RZ, 0xc0, !PT ;  /* 0x000000ff00077812 */ /* 0x000fc400078ec0ff */
[----:B------:R-:W-:Y:S02]  /*109d0*/  SHF.R.U32.HI R6, RZ, 0x18, R0 ;  /* 0x00000018ff067819 */ /* 0x000fe40000011600 */
[----:B------:R-:W-:Y:S02]  /*109e0*/  SHF.R.U32.HI R4, RZ, 0x8, R2 ;  /* 0x00000008ff047819 */ /* 0x000fe40000011602 */
[----:B------:R-:W-:Y:S02]  /*109f0*/  LOP3.LUT R0, R5, 0xff, RZ, 0xc0, !PT ;  /* 0x000000ff05007812 */ /* 0x000fe400078ec0ff */
[----:B------:R-:W-:Y:S02]  /*10a00*/  LOP3.LUT R2, R3, 0xff, RZ, 0xc0, !PT ;  /* 0x000000ff03027812 */ /* 0x000fe400078ec0ff */
[----:B------:R-:W-:Y:S02]  /*10a10*/  PRMT R4, R7, 0x5410, R4 ;  /* 0x0000541007047816 */ /* 0x000fe40000000004 */
[----:B------:R-:W-:-:S02]  /*10a20*/  PRMT R0, R0, 0x5410, R8 ;  /* 0x0000541000007816 */ /* 0x000fc40000000008 */
[----:B------:R-:W-:Y:S01]  /*10a30*/  PRMT R3, R2, 0x5410, R6 ;  /* 0x0000541002037816 */ /* 0x000fe20000000006 */
[--C-:B------:R-:W-:Y:S02]  /*10a40*/  HSET2.LE.AND R2, R4, R233.reuse, PT ;  /* 0x000000e904027233 */ /* 0x100fe40003803000 */
[--C-:B------:R-:W-:Y:S02]  /*10a50*/  HSET2.LE.AND R0, R0, R233.reuse, PT ;  /* 0x000000e900007233 */ /* 0x100fe40003803000 */
[--C-:B------:R-:W-:Y:S02]  /*10a60*/  HSET2.LE.AND R3, R3, R233.reuse, PT ;  /* 0x000000e903037233 */ /* 0x100fe40003803000 */
[----:B------:R-:W-:Y:S01]  /*10a70*/  HSET2.LE.AND R4, R9, R233, PT ;  /* 0x000000e909047233 */ /* 0x000fe20003803000 */
        /* <DEDUP_REMOVED lines=27> */
[----:B------:R-:W2:Y:S01]  /*10c30*/  LDL.LU R202, [R1+0x148] ;  /* 0x0001480001ca7983 */ /* 0x000ea20000300800 */
[----:B------:R-:W-:Y:S01]  /*10c40*/  MOV R145, R146 ;  /* 0x0000009200917202 */ /* 0x000fe20000000f00 */
[----:B------:R-:W-:Y:S01]  /*10c50*/  IMAD.MOV.U32 R146, RZ, RZ, R147 ;  /* 0x000000ffff927224 */ /* 0x000fe200078e0093 */
[----:B------:R-:W-:Y:S01]  /*10c60*/  MOV R147, R136 ;  /* 0x0000008800937202 */ /* 0x000fe20000000f00 */
[----:B------:R-:W-:Y:S01]  /*10c70*/  IMAD.MOV.U32 R136, RZ, RZ, R137 ;  /* 0x000000ffff887224 */ /* 0x000fe200078e0089 */
[----:B------:R-:W-:Y:S01]  /*10c80*/  MOV R137, R138 ;  /* 0x0000008a00897202 */ /* 0x000fe20000000f00 */
[----:B------:R-:W-:Y:S01]  /*10c90*/  IMAD.MOV.U32 R138, RZ, RZ, R139 ;  /* 0x000000ffff8a7224 */ /* 0x000fe200078e008b */
[----:B------:R-:W-:-:S02]  /*10ca0*/  LOP3.LUT R129, R3, R197, RZ, 0xc0, !PT ;  /* 0x000000c503817212 */ /* 0x000fc400078ec0ff */
[----:B------:R-:W-:Y:S01]  /*10cb0*/  MOV R139, R130 ;  /* 0x00000082008b7202 */ /* 0x000fe20000000f00 */
[----:B------:R-:W3:Y:S01]  /*10cc0*/  LDL.LU R197, [R1+0x144] ;  /* 0x0001440001c57983 */ /* 0x000ee20000300800 */
[----:B------:R-:W-:Y:S01]  /*10cd0*/  LOP3.LUT R130, R4, R198, RZ, 0xc0, !PT ;  /* 0x000000c604827212 */ /* 0x000fe200078ec0ff */
[----:B------:R-:W-:Y:S02]  /*10ce0*/  IMAD.MOV.U32 R5, RZ, RZ, R200 ;  /* 0x000000ffff057224 */ /* 0x000fe400078e00c8 */
[----:B------:R-:W4:Y:S04]  /*10cf0*/  LDL.LU R198, [R1+0x140] ;  /* 0x0001400001c67983 */ /* 0x000f280000300800 */
[----:B------:R-:W3:Y:S01]  /*10d00*/  LDL.LU R200, [R1+0x98] ;  /* 0x0000980001c87983 */ /* 0x000ee20000300800 */
[----:B------:R-:W-:Y:S01]  /*10d10*/  LOP3.LUT R131, R0, R5, RZ, 0xc0, !PT ;  /* 0x0000000500837212 */ /* 0x000fe200078ec0ff */
[----:B------:R-:W-:Y:S01]  /*10d20*/  IMAD.MOV.U32 R9, RZ, RZ, R138 ;  /* 0x000000ffff097224 */ /* 0x000fe200078e008a */
[----:B------:R-:W-:-:S02]  /*10d30*/  MOV R28, R147 ;  /* 0x00000093001c7202 */ /* 0x000fc40000000f00 */
[----:B------:R-:W-:Y:S02]  /*10d40*/  MOV R26, R145 ;  /* 0x00000091001a7202 */ /* 0x000fe40000000f00 */
[----:B------:R-:W-:Y:S01]  /*10d50*/  MOV R30, R239 ;  /* 0x000000ef001e7202 */ /* 0x000fe20000000f00 */
[----:B--2---:R-:W-:Y:S01]  /*10d60*/  FADD.FTZ R0, R202, R251 ;  /* 0x000000fbca007221 */ /* 0x004fe20000010000 */
[----:B------:R-:W-:Y:S01]  /*10d70*/  MOV R10, R47 ;  /* 0x0000002f000a7202 */ /* 0x000fe20000000f00 */
[----:B------:R-:W2:Y:S04]  /*10d80*/  LDL.LU R251, [R1+0x13c] ;  /* 0x00013c0001fb7983 */ /* 0x000ea80000300800 */
[----:B------:R-:W2:Y:S04]  /*10d90*/  LDL.LU R202, [R1+0x138] ;  /* 0x0001380001ca7983 */ /* 0x000ea80000300800 */
[----:B---3--:R3:W-:Y:S01]  /*10da0*/  STG.E.U16 [R132.64+-0x7e], R200 ;  /* 0xffff82c884007986 */ /* 0x0087e2000c101516 */
[----:B------:R-:W-:Y:S01]  /*10db0*/  IMAD.MOV.U32 R29, RZ, RZ, R146 ;  /* 0x000000ffff1d7224 */ /* 0x000fe200078e0092 */
[----:B------:R-:W-:Y:S01]  /*10dc0*/  MOV R8, R137 ;  /* 0x0000008900087202 */ /* 0x000fe20000000f00 */
[----:B------:R-:W-:Y:S01]  /*10dd0*/  IMAD.MOV.U32 R27, RZ, RZ, R144 ;  /* 0x000000ffff1b7224 */ /* 0x000fe200078e0090 */
[----:B------:R-:W-:Y:S01]  /*10de0*/  LOP3.LUT R128, R2, R128, RZ, 0xc0, !PT ;  /* 0x0000008002807212 */ /* 0x000fe200078ec0ff */
[----:B------:R-:W-:Y:S01]  /*10df0*/  IMAD.MOV.U32 R31, RZ, RZ, R238 ;  /* 0x000000ffff1f7224 */ /* 0x000fe200078e00ee */
[----:B------:R-:W-:Y:S04]  /*10e00*/  LDSM.16.MT88.4 R4, [R195+0x17800] ;  /* 0x01780000c304783b */ /* 0x000fe80000004200 */
[----:B---3--:R-:W3:Y:S01]  /*10e10*/  LDL.LU R200, [R1+0x94] ;  /* 0x0000940001c87983 */ /* 0x008ee20000300800 */
[----:B------:R-:W-:-:S02]  /*10e20*/  IMAD.MOV.U32 R11, RZ, RZ, R46 ;  /* 0x000000ffff0b7224 */ /* 0x000fc400078e002e */
[----:B------:R-:W-:Y:S01]  /*10e30*/  FADD.FTZ R0, R204, R0 ;  /* 0x00000000cc007221 */ /* 0x000fe20000010000 */
[----:B------:R-:W1:Y:S04]  /*10e40*/  LDSM.16.MT88.4 R144, [R196+0x11800] ;  /* 0x01180000c490783b */ /* 0x000e680000004200 */
[----:B---3--:R3:W-:Y:S04]  /*10e50*/  STG.E.U16 [R24.64+-0x70], R200 ;  /* 0xffff90c818007986 */ /* 0x0087e8000c101516 */
[----:B---3--:R-:W3:Y:S04]  /*10e60*/  LDL.LU R200, [R1+0x90] ;  /* 0x0000900001c87983 */ /* 0x008ee80000300800 */
[----:B---3--:R3:W-:Y:S02]  /*10e70*/  STG.E.U16 [R24.64+-0x6e], R200 ;  /* 0xffff92c818007986 */ /* 0x0087e4000c101516 */
[----:B---3--:R-:W-:-:S02]  /*10e80*/  IMAD.MOV.U32 R200, RZ, RZ, R9 ;  /* 0x000000ffffc87224 */ /* 0x008fc400078e0009 */
        /* <DEDUP_REMOVED lines=9> */
[----:B------:R-:W-:Y:S02]  /*10f20*/  IMAD.MOV.U32 R236, RZ, RZ, R203 ;  /* 0x000000ffffec7224 */ /* 0x000fe400078e00cb */
[----:B------:R-:W3:Y:S01]  /*10f30*/  LDL.LU R203, [R1+0x134] ;  /* 0x0001340001cb7983 */ /* 0x000ee20000300800 */
[----:B------:R-:W-:Y:S02]  /*10f40*/  MOV R2, R8 ;  /* 0x0000000800027202 */ /* 0x000fe40000000f00 */
[----:B------:R-:W-:-:S02]  /*10f50*/  MOV R8, R29 ;  /* 0x0000001d00087202 */ /* 0x000fc40000000f00 */
[----:B------:R-:W-:Y:S02]  /*10f60*/  MOV R29, R27 ;  /* 0x0000001b001d7202 */ /* 0x000fe40000000f00 */
[----:B------:R-:W-:Y:S02]  /*10f70*/  MOV R27, R31 ;  /* 0x0000001f001b7202 */ /* 0x000fe40000000f00 */
[----:B------:R-:W-:Y:S02]  /*10f80*/  MOV R31, R11 ;  /* 0x0000000b001f7202 */ /* 0x000fe40000000f00 */
[----:B------:R-:W-:Y:S02]  /*10f90*/  MOV R11, R233 ;  /* 0x000000e9000b7202 */ /* 0x000fe40000000f00 */
[----:B------:R-:W-:Y:S02]  /*10fa0*/  MOV R233, R235 ;  /* 0x000000eb00e97202 */ /* 0x000fe40000000f00 */
[----:B------:R-:W-:-:S02]  /*10fb0*/  MOV R235, R245 ;  /* 0x000000f500eb7202 */ /* 0x000fc40000000f00 */
[----:B------:R-:W-:Y:S01]  /*10fc0*/  MOV R245, R247 ;  /* 0x000000f700f57202 */ /* 0x000fe20000000f00 */
[----:B------:R-:W-:Y:S01]  /*10fd0*/  FADD.FTZ R2, R200, R2 ;  /* 0x00000002c8027221 */ /* 0x000fe20000010000 */
[----:B------:R-:W-:Y:S02]  /*10fe0*/  MOV R247, R237 ;  /* 0x000000ed00f77202 */ /* 0x000fe40000000f00 */
[----:B------:R-:W-:Y:S02]  /*10ff0*/  MOV R237, R205 ;  /* 0x000000cd00ed7202 */ /* 0x000fe40000000f00 */
[----:B------:R3:W5:Y:S01]  /*11000*/  LDL.LU R205, [R1+0x130] ;  /* 0x0001300001cd7983 */ /* 0x0007620000300800 */
[----:B------:R-:W-:-:S03]  /*11010*/  FADD.FTZ R2, R201, R2 ;  /* 0x00000002c9027221 */ /* 0x000fc60000010000 */
[----:B------:R3:W5:Y:S01]  /*11020*/  LDL.LU R204, [R1+0x12c] ;  /* 0x00012c0001cc7983 */ /* 0x0007620000300800 */
[----:B------:R-:W-:-:S03]  /*11030*/  FADD.FTZ R0, R199, R0 ;  /* 0x00000000c7007221 */ /* 0x000fc60000010000 */
[----:B--2---:R-:W-:Y:S01]  /*11040*/  STG.E.U16 [R132.64+-0x6e], R202 ;  /* 0xffff92ca84007986 */ /* 0x004fe2000c101516 */
[----:B------:R-:W-:Y:S01]  /*11050*/  FADD.FTZ R2, R192, R2 ;  /* 0x00000002c0027221 */ /* 0x000fe20000010000 */
[----:B------:R-:W-:Y:S01]  /*11060*/  MOV R238, R139 ;  /* 0x0000008b00ee7202 */ /* 0x000fe20000000f00 */
[----:B------:R-:W-:Y:S01]  /*11070*/  IMAD.MOV.U32 R239, RZ, RZ, R136 ;  /* 0x000000ffffef7224 */ /* 0x000fe200078e0088 */
[C---:B-1----:R-:W-:Y:S01]  /*11080*/  HMMA.16816.F32.BF16 R156, R128.reuse, R152, R156 ;  /* 0x00000098809c723c */ /* 0x042fe2000004189c */
[----:B------:R-:W1:Y:S07]  /*11090*/  LDSM.16.MT88.4 R136, [R195+0x11800] ;  /* 0x01180000c388783b */ /* 0x000e6e0000004200 */
[C---:B------:R-:W-:Y:S01]  /*110a0*/  HMMA.16816.F32.BF16 R152, R128.reuse, R154, R52 ;  /* 0x0000009a8098723c */ /* 0x040fe20000041834 */
[----:B---3--:R2:W-:Y:S04]  /*110b0*/  STG.E.U16 [R132.64+-0x70], R203 ;  /* 0xffff90cb84007986 */ /* 0x0085e8000c101516 */
[----:B----4-:R3:W-:Y:S04]  /*110c0*/  STG.E.U16 [R24.64+-0x60], R198 ;  /* 0xffffa0c618007986 */ /* 0x0107e8000c101516 */
[----:B------:R4:W-:Y:S04]  /*110d0*/  STG.E.U16 [R24.64+-0x5e], R197 ;  /* 0xffffa2c518007986 */ /* 0x0009e8000c101516 */
[----:B--2---:R2:W5:Y:S04]  /*110e0*/  LDL.LU R203, [R1+0x128] ;  /* 0x0001280001cb7983 */ /* 0x0045680000300800 */
[----:B------:R2:W5:Y:S04]  /*110f0*/  LDL.LU R202, [R1+0x124] ;  /* 0x0001240001ca7983 */ /* 0x0005680000300800 */
[----:B------:R2:W5:Y:S04]  /*11100*/  LDL.LU R201, [R1+0x120] ;  /* 0x0001200001c97983 */ /* 0x0005680000300800 */
[----:B------:R2:W5:Y:S04]  /*11110*/  LDL.LU R199, [R1+0x11c] ;  /* 0x00011c0001c77983 */ /* 0x0005680000300800 */
[----:B---3--:R2:W5:Y:S04]  /*11120*/  LDL.LU R198, [R1+0x118] ;  /* 0x0001180001c67983 */ /* 0x0085680000300800 */
[----:B----4-:R2:W5:Y:S04]  /*11130*/  LDL.LU R197, [R1+0x114] ;  /* 0x0001140001c57983 */ /* 0x0105680000300800 */
[----:B------:R2:W5:Y:S01]  /*11140*/  LDL.LU R192, [R1+0x110] ;  /* 0x0001100001c07983 */ /* 0x0005620000300800 */
[C---:B------:R-:W-:Y:S08]  /*11150*/  HMMA.16816.F32.BF16 R148, R128.reuse, R144, R148 ;  /* 0x000000908094723c */ /* 0x040ff00000041894 */
[C---:B------:R-:W-:Y:S01]  /*11160*/  HMMA.16816.F32.BF16 R60, R128.reuse, R64, R112 ;  /* 0x00000040803c723c */ /* 0x040fe20000041870 */
[----:B------:R-:W-:Y:S07]  /*11170*/  LDSM.16.MT88.4 R112, [R194+0x17800] ;  /* 0x01780000c270783b */ /* 0x000fee0000004200 */
[C---:B------:R-:W-:Y:S01]  /*11180*/  HMMA.16816.F32.BF16 R144, R128.reuse, R146, R80 ;  /* 0x000000928090723c */ /* 0x040fe20000041850 */
[----:B------:R-:W3:Y:S07]  /*11190*/  LDSM.16.MT88.4 R80, [R194+0x15800] ;  /* 0x01580000c250783b */ /* 0x000eee0000004200 */
[C---:B------:R-:W-:Y:S01]  /*111a0*/  HMMA.16816.F32.BF16 R36, R128.reuse, R40, R88 ;  /* 0x000000288024723c */ /* 0x040fe20000041858 */
[----:B------:R-:W4:Y:S07]  /*111b0*/  LDSM.16.MT88.4 R88, [R196+0x15800] ;  /* 0x01580000c458783b */ /* 0x000f2e0000004200 */
[C---:B------:R-:W-:Y:S01]  /*111c0*/  HMMA.16816.F32.BF16 R44, R128.reuse, R48, R96 ;  /* 0x00000030802c723c */ /* 0x040fe20000041860 */
[----:B------:R-:W1:Y:S07]  /*111d0*/  LDSM.16.MT88.4 R96, [R195+0x15800] ;  /* 0x01580000c360783b */ /* 0x000e6e0000004200 */
[C---:B------:R-:W-:Y:S01]  /*111e0*/  HMMA.16816.F32.BF16 R52, R128.reuse, R56, R104 ;  /* 0x000000388034723c */ /* 0x040fe20000041868 */
[----:B------:R-:W2:Y:S07]  /*111f0*/  LDSM.16.MT88.4 R104, [R193+0x17800] ;  /* 0x01780000c168783b */ /* 0x000eae0000004200 */
[----:B------:R-:W-:Y:S01]  /*11200*/  HMMA.16816.F32.BF16 R64, R128, R66, R120 ;  /* 0x000000428040723c */ /* 0x000fe20000041878 */
[----:B------:R-:W2:Y:S01]  /*11210*/  LDSM.16.MT88.4 R120, [R196+0x17800] ;  /* 0x01780000c478783b */ /* 0x000ea20000004200 */
[----:B------:R-:W-:-:S02]  /*11220*/  FADD.FTZ R0, R9, R0 ;  /* 0x0000000009007221 */ /* 0x000fc40000010000 */
[----:B------:R-:W-:Y:S02]  /*11230*/  FADD.FTZ R2, R29, R2 ;  /* 0x000000021d027221 */ /* 0x000fe40000010000 */
[----:B------:R-:W-:Y:S02]  /*11240*/  FADD.FTZ R0, R26, R0 ;  /* 0x000000001a007221 */ /* 0x000fe40000010000 */
[----:B------:R-:W-:Y:S02]  /*11250*/  FADD.FTZ R2, R31, R2 ;  /* 0x000000021f027221 */ /* 0x000fe40000010000 */
[----:B------:R-:W-:Y:S02]  /*11260*/  FADD.FTZ R0, R10, R0 ;  /* 0x000000000a007221 */ /* 0x000fe40000010000 */
[----:B------:R-:W-:Y:S02]  /*11270*/  FADD.FTZ R2, R233, R2 ;  /* 0x00000002e9027221 */ /* 0x000fe40000010000 */
[----:B------:R-:W-:Y:S01]  /*11280*/  FADD.FTZ R0, R234, R0 ;  /* 0x00000000ea007221 */ /* 0x000fe20000010000 */
[----:B------:R-:W-:Y:S01]  /*11290*/  STG.E.U16 [R132.64+-0x60], R8 ;  /* 0xffffa00884007986 */ /* 0x000fe2000c101516 */
[----:B------:R-:W-:-:S02]  /*112a0*/  FADD.FTZ R2, R245, R2 ;  /* 0x00000002f5027221 */ /* 0x000fc40000010000 */
[----:B------:R-:W-:Y:S01]  /*112b0*/  FADD.FTZ R0, R246, R0 ;  /* 0x00000000f6007221 */ /* 0x000fe20000010000 */
[----:B------:R-:W-:Y:S01]  /*112c0*/  STG.E.U16 [R132.64+-0x5e], R28 ;  /* 0xffffa21c84007986 */ /* 0x000fe2000c101516 */
[----:B------:R-:W-:-:S03]  /*112d0*/  FADD.FTZ R2, R230, R2 ;  /* 0x00000002e6027221 */ /* 0x000fc60000010000 */
[----:B------:R-:W-:Y:S01]  /*112e0*/  STG.E.U16 [R24.64+-0x50], R27 ;  /* 0xffffb01b18007986 */ /* 0x000fe2000c101516 */
[----:B------:R-:W-:-:S03]  /*112f0*/  FADD.FTZ R0, R231, R0 ;  /* 0x00000000e7007221 */ /* 0x000fc60000010000 */
[----:B------:R-:W-:Y:S01]  /*11300*/  STG.E.U16 [R24.64+-0x4e], R30 ;  /* 0xffffb21e18007986 */ /* 0x000fe2000c101516 */
[C---:B-1----:R-:W-:Y:S03]  /*11310*/  HMMA.16816.F32.BF16 R140, R128.reuse, R136, R140 ;  /* 0x00000088808c723c */ /* 0x042fe6000004188c */
[----:B------:R-:W-:Y:S04]  /*11320*/  STG.E.U16 [R132.64+-0x50], R11 ;  /* 0xffffb00b84007986 */ /* 0x000fe8000c101516 */
[----:B------:R-:W-:Y:S01]  /*11330*/  STG.E.U16 [R132.64+-0x4e], R232 ;  /* 0xffffb2e884007986 */ /* 0x000fe2000c101516 */
[C---:B------:R-:W-:Y:S03]  /*11340*/  HMMA.16816.F32.BF16 R136, R128.reuse, R138, R84 ;  /* 0x0000008a8088723c */ /* 0x040fe60000041854 */
[----:B------:R-:W-:Y:S04]  /*11350*/  STG.E.U16 [R24.64+-0x40], R235 ;  /* 0xffffc0eb18007986 */ /* 0x000fe8000c101516 */
[----:B------:R1:W-:Y:S01]  /*11360*/  STG.E.U16 [R24.64+-0x3e], R244 ;  /* 0xffffc2f418007986 */ /* 0x0003e2000c101516 */
[C---:B------:R-:W-:Y:S03]  /*11370*/  HMMA.16816.F32.BF16 R40, R128.reuse, R42, R92 ;  /* 0x0000002a8028723c */ /* 0x040fe6000004185c */
[----:B------:R-:W-:Y:S04]  /*11380*/  STG.E.U16 [R132.64+-0x40], R247 ;  /* 0xffffc0f784007986 */ /* 0x000fe8000c101516 */
[----:B------:R-:W-:Y:S01]  /*11390*/  STG.E.U16 [R132.64+-0x3e], R236 ;  /* 0xffffc2ec84007986 */ /* 0x000fe2000c101516 */
[----:B------:R-:W-:Y:S03]  /*113a0*/  HMMA.16816.F32.BF16 R48, R128, R50, R100 ;  /* 0x000000328030723c */ /* 0x000fe60000041864 */
[----:B------:R-:W-:Y:S01]  /*113b0*/  STG.E.U16 [R24.64+-0x30], R237 ;  /* 0xffffd0ed18007986 */ /* 0x000fe2000c101516 */
[----:B------:R-:W-:-:S03]  /*113c0*/  FADD.FTZ R2, R240, R2 ;  /* 0x00000002f0027221 */ /* 0x000fc60000010000 */
[----:B------:R-:W-:Y:S01]  /*113d0*/  STG.E.U16 [R24.64+-0x2e], R238 ;  /* 0xffffd2ee18007986 */ /* 0x000fe2000c101516 */
[----:B------:R-:W-:Y:S01]  /*113e0*/  HMMA.16816.F32.BF16 R56, R128, R58, R108 ;  /* 0x0000003a8038723c */ /* 0x000fe2000004186c */
[----:B------:R-:W-:Y:S02]  /*113f0*/  FADD.FTZ R0, R241, R0 ;  /* 0x00000000f1007221 */ /* 0x000fe40000010000 */
[----:B------:R-:W-:Y:S01]  /*11400*/  STG.E.U16 [R132.64+-0x30], R252 ;  /* 0xffffd0fc84007986 */ /* 0x000fe2000c101516 */
[----:B------:R-:W-:-:S03]  /*11410*/  @UP0 UIADD3 UR9, UR9, -0x3, URZ ;  /* 0xfffffffd09090890 */ /* 0x000fc6000fffe03f */
[----:B------:R-:W-:Y:S01]  /*11420*/  STG.E.U16 [R132.64+-0x2e], R239 ;  /* 0xffffd2ef84007986 */ /* 0x000fe2000c101516 */
[C---:B------:R-:W-:Y:S03]  /*11430*/  HMMA.16816.F32.BF16 R164, R128.reuse, R160, R164 ;  /* 0x000000a080a4723c */ /* 0x040fe600000418a4 */
[----:B------:R-:W-:Y:S04]  /*11440*/  STG.E.U16 [R24.64+-0x20], R250 ;  /* 0xffffe0fa18007986 */ /* 0x000fe8000c101516 */
[----:B------:R-:W-:Y:S01]  /*11450*/  STG.E.U16 [R24.64+-0x1e], R249 ;  /* 0xffffe2f918007986 */ /* 0x000fe2000c101516 */
[----:B------:R-:W-:Y:S03]  /*11460*/  HMMA.16816.F32.BF16 R68, R128, R72, R124 ;  /* 0x000000488044723c */ /* 0x000fe6000004187c */
[----:B------:R-:W-:Y:S01]  /*11470*/  STG.E.U16 [R132.64+-0x20], R207 ;  /* 0xffffe0cf84007986 */ /* 0x000fe2000c101516 */
[----:B------:R-:W-:-:S03]  /*11480*/  IMAD.MOV.U32 R3, RZ, RZ, R248 ;  /* 0x000000ffff037224 */ /* 0x000fc600078e00f8 */
[----:B------:R-:W-:Y:S01]  /*11490*/  STG.E.U16 [R132.64+-0x1e], R206 ;  /* 0xffffe2ce84007986 */ /* 0x000fe2000c101516 */
[C---:B---3--:R-:W-:Y:S03]  /*114a0*/  HMMA.16816.F32.BF16 R76, R128.reuse, R80, R224 ;  /* 0x00000050804c723c */ /* 0x048fe600000418e0 */
[----:B------:R-:W-:Y:S05]  /*114b0*/  STG.E.U16 [R24.64+-0x10], R135 ;  /* 0xfffff08718007986 */ /* 0x000fea000c101516 */
[----:B----4-:R-:W-:Y:S01]  /*114c0*/  HMMA.16816.F32.BF16 R84, R128, R88, R216 ;  /* 0x000000588054723c */ /* 0x010fe200000418d8 */
[----:B------:R-:W-:Y:S01]  /*114d0*/  STG.E.U16 [R24.64+-0xe], R134 ;  /* 0xfffff28618007986 */ /* 0x000fe2000c101516 */
[----:B------:R-:W-:-:S03]  /*114e0*/  @P0 IMAD.MOV.U32 R3, RZ, RZ, R248 ;  /* 0x000000ffff030224 */ /* 0x000fc600078e00f8 */
[----:B------:R-:W-:Y:S03]  /*114f0*/  STG.E.U16 [R132.64+-0x10], R228 ;  /* 0xfffff0e484007986 */ /* 0x000fe6000c101516 */
[----:B------:R-:W-:Y:S01]  /*11500*/  HMMA.16816.F32.BF16 R92, R128, R96, R208 ;  /* 0x00000060805c723c */ /* 0x000fe200000418d0 */
[----:B------:R3:W-:Y:S01]  /*11510*/  STG.E.U16 [R132.64+-0xe], R229 ;  /* 0xfffff2e584007986 */ /* 0x0007e2000c101516 */
[----:B-1----:R-:W-:-:S05]  /*11520*/  FADD.FTZ R244, R242, R2 ;  /* 0x00000002f2f47221 */ /* 0x002fca0000010000 */
[----:B------:R-:W-:Y:S01]  /*11530*/  IADD3 R208, P1, R24, -0x100, RZ ;  /* 0xffffff0018d07810 */ /* 0x000fe20007f3e0ff */
[----:B--2---:R-:W-:Y:S01]  /*11540*/  HMMA.16816.F32.BF16 R100, R128, R104, R184 ;  /* 0x000000688064723c */ /* 0x004fe200000418b8 */
[----:B------:R-:W-:Y:S02]  /*11550*/  FADD.FTZ R245, R243, R0 ;  /* 0x00000000f3f57221 */ /* 0x000fe40000010000 */
[----:B------:R-:W-:-:S05]  /*11560*/  IADD3.X R209, R25, -0x1, RZ, P1, !PT ;  /* 0xffffffff19d17810 */ /* 0x000fca0000ffe4ff */
[C---:B------:R-:W-:Y:S08]  /*11570*/  HMMA.16816.F32.BF16 R108, R128.reuse, R112, R176 ;  /* 0x00000070806c723c */ /* 0x040ff000000418b0 */
[----:B------:R-:W-:Y:S01]  /*11580*/  HMMA.16816.F32.BF16 R116, R128, R120, R116 ;  /* 0x000000788074723c */ /* 0x000fe20000041874 */
[----:B---3--:R-:W-:-:S07]  /*11590*/  MOV R132, R251 ;  /* 0x000000fb00847202 */ /* 0x008fce0000000f00 */
[----:B------:R-:W-:Y:S01]  /*115a0*/  HMMA.16816.F32.BF16 R160, R128, R162, R32 ;  /* 0x000000a280a0723c */ /* 0x000fe20000041820 */
[----:B------:R-:W-:-:S07]  /*115b0*/  @P0 MOV R132, R251 ;  /* 0x000000fb00840202 */ /* 0x000fce0000000f00 */
        /* <DEDUP_REMOVED lines=10> */
.L_x_607:
[----:B------:R-:W-:-:S12]  /*11660*/  UIADD3 UR9, UR26, -0x1, URZ ;  /* 0xffffffff1a097890 */ /* 0x000fd8000fffe03f */
.L_x_611:
[----:B------:R-:W-:-:S13]  /*11670*/  ISETP.LE.AND P0, PT, RZ, UR9, PT ;  /* 0x00000009ff007c0c */ /* 0x000fda000bf03270 */
[----:B------:R-:W-:Y:S05]  /*11680*/  @!P0 BRA `(.L_x_612) ;  /* 0x000064d000008947 */ /* 0x000fea0003800000 */
[----:B------:R-:W2:Y:S01]  /*11690*/  LDL.64 R18, [R1+0x88] ;  /* 0x0000880001127983 */ /* 0x000ea20000100a00 */
[----:B------:R-:W-:Y:S01]  /*116a0*/  USHF.R.S32.HI UR19, URZ, 0x1f, UR8 ;  /* 0x0000001f3f137899 */ /* 0x000fe20008011408 */
[----:B------:R-:W-:Y:S01]  /*116b0*/  IMAD.U32 R6, RZ, RZ, UR8 ;  /* 0x00000008ff067e24 */ /* 0x000fe2000f8e00ff */
[----:B------:R-:W-:Y:S01]  /*116c0*/  ULDC.64 UR4, c[0x0][0x1b0] ;  /* 0x00006c0000047ab9 */ /* 0x000fe20000000a00 */
[----:B------:R-:W3:Y:S01]  /*116d0*/  LDL R17, [R1+0xc0] ;  /* 0x0000c00001117983 */ /* 0x000ee20000100800 */
[----:B------:R-:W-:Y:S01]  /*116e0*/  UIMAD UR4, UR19, UR4, URZ ;  /* 0x00000004130472a4 */ /* 0x000fe2000f8e023f */
[----:B------:R-:W-:Y:S02]  /*116f0*/  IMAD.U32 R0, RZ, RZ, UR8 ;  /* 0x00000008ff007e24 */ /* 0x000fe4000f8e00ff */
[----:B------:R-:W4:Y:S01]  /*11700*/  LDL R9, [R1+0xb0] ;  /* 0x0000b00001097983 */ /* 0x000f220000100800 */
[----:B------:R-:W-:Y:S01]  /*11710*/  UIMAD UR21, UR8, UR5, UR4 ;  /* 0x00000005081572a4 */ /* 0x000fe2000f8e0204 */
[----:B------:R-:W-:-:S02]  /*11720*/  IMAD.MOV.U32 R133, RZ, RZ, R3 ;  /* 0x000000ffff857224 */ /* 0x000fc400078e0003 */
[----:B------:R-:W3:Y:S01]  /*11730*/  LDL R16, [R1+0xc4] ;  /* 0x0000c40001107983 */ /* 0x000ee20000100800 */
[----:B------:R-:W-:Y:S02]  /*11740*/  ULDC.64 UR4, c[0x0][0x1b8] ;  /* 0x00006e0000047ab9 */ /* 0x000fe40000000a00 */
[----:B------:R-:W-:Y:S01]  /*11750*/  UIMAD UR4, UR19, UR4, URZ ;  /* 0x00000004130472a4 */ /* 0x000fe2000f8e023f */
[----:B------:R-:W3:Y:S03]  /*11760*/  LDL.LU R15, [R1+0xe4] ;  /* 0x0000e400010f7983 */ /* 0x000ee60000300800 */
[----:B------:R-:W-:Y:S01]  /*11770*/  UIMAD UR4, UR8, UR5, UR4 ;  /* 0x00000005080472a4 */ /* 0x000fe2000f8e0204 */
[----:B------:R-:W3:Y:S04]  /*11780*/  LDL.LU R14, [R1+0x108] ;  /* 0x00010800010e7983 */ /* 0x000ee80000300800 */
[----:B------:R-:W3:Y:S01]  /*11790*/  LDL.LU.64 R12, [R1+0xe8] ;  /* 0x0000e800010c7983 */ /* 0x000ee20000300a00 */
[----:B------:R-:W-:-:S03]  /*117a0*/  IMAD.U32 R2, RZ, RZ, UR4 ;  /* 0x00000004ff027e24 */ /* 0x000fc6000f8e00ff */
[----:B------:R-:W3:Y:S04]  /*117b0*/  LDL.LU.64 R10, [R1+0xf0] ;  /* 0x0000f000010a7983 */ /* 0x000ee80000300a00 */
[----:B------:R-:W3:Y:S04]  /*117c0*/  LDL.LU R20, [R1+0xe0] ;  /* 0x0000e00001147983 */ /* 0x000ee80000300800 */
        /* <DEDUP_REMOVED lines=11> */
[----:B----4-:R-:W-:Y:S02]  /*11880*/  ISETP.GE.AND P4, PT, R9, c[0x0][0x220], PT ;  /* 0x0000880009007a0c */ /* 0x010fe40003f86270 */
[----:B------:R-:W-:Y:S01]  /*11890*/  IADD3 R242, P1, R6, UR12, RZ ;  /* 0x0000000c06f27c10 */ /* 0x000fe2000ff3e0ff */
[----:B------:R-:W-:Y:S01]  /*118a0*/  IMAD.U32 R0, RZ, RZ, UR21 ;  /* 0x00000015ff007e24 */ /* 0x000fe2000f8e00ff */
[----:B------:R-:W-:Y:S01]  /*118b0*/  IADD3 R240, P0, R4, UR28, RZ ;  /* 0x0000001c04f07c10 */ /* 0x000fe2000ff1e0ff */
[----:B------:R-:W1:Y:S01]  /*118c0*/  LDC.U8 R9, c[0x0][0x2d8] ;  /* 0x0000b600ff097b82 */ /* 0x000e620000000000 */
[----:B------:R-:W-:Y:S02]  /*118d0*/  ULDC UR12, c[0x0][0x228] ;  /* 0x00008a00000c7ab9 */ /* 0x000fe40000000800 */
[----:B------:R-:W-:Y:S01]  /*118e0*/  IADD3.X R4, R2, UR27, R5, P0, !PT ;  /* 0x0000001b02047c10 */ /* 0x000fe200087fe405 */
[----:B------:R-:W-:Y:S01]  /*118f0*/  USHF.L.U32 UR12, UR12, 0x3, URZ ;  /* 0x000000030c0c7899 */ /* 0x000fe2000800063f */
[----:B------:R-:W-:Y:S01]  /*11900*/  IADD3.X R6, R0, UR11, R7, P1, !PT ;  /* 0x0000000b00067c10 */ /* 0x000fe20008ffe407 */
[----:B------:R-:W-:Y:S01]  /*11910*/  IMAD.MOV.U32 R0, RZ, RZ, R132 ;  /* 0x000000ffff007224 */ /* 0x000fe200078e0084 */
[----:B------:R-:W-:Y:S01]  /*11920*/  LEA R243, P1, R242, c[0x0][0x168], 0x1 ;  /* 0x00005a00f2f37a11 */ /* 0x000fe200078208ff */
[----:B------:R-:W-:Y:S01]  /*11930*/  USHF.R.S32.HI UR4, URZ, 0x1f, UR12 ;  /* 0x0000001f3f047899 */ /* 0x000fe2000801140c */
[----:B------:R-:W-:Y:S01]  /*11940*/  LEA R241, P0, R240, c[0x0][0x170], 0x1 ;  /* 0x00005c00f0f17a11 */ /* 0x000fe200078008ff */
[----:B---3--:R-:W-:Y:S01]  /*11950*/  IMAD.WIDE.U32 R248, R14, -0x2daee0ad, RZ ;  /* 0xd2511f530ef87825 */ /* 0x008fe200078e00ff */
[----:B------:R-:W-:Y:S01]  /*11960*/  LEA.HI.X R242, R242, c[0x0][0x16c], R6, 0x1, P1 ;  /* 0x00005b00f2f27a11 */ /* 0x000fe200008f0c06 */
[----:B------:R-:W-:Y:S01]  /*11970*/  USHF.L.U32 UR19, UR12, 0x1, URZ ;  /* 0x000000010c137899 */ /* 0x000fe2000800063f */
[----:B------:R-:W-:Y:S01]  /*11980*/  LEA.HI.X R240, R240, c[0x0][0x174], R4, 0x1, P0 ;  /* 0x00005d00f0f07a11 */ /* 0x000fe200000f0c04 */
[----:B------:R-:W-:Y:S01]  /*11990*/  UIADD3 UR11, UR9, -0x1, URZ ;  /* 0xffffffff090b7890 */ /* 0x000fe2000fffe03f */
[----:B------:R-:W-:Y:S01]  /*119a0*/  IADD3 R232, P1, R222, 0x20, RZ ;  /* 0x00000020dee87810 */ /* 0x000fe20007f3e0ff */
[----:B------:R-:W-:Y:S01]  /*119b0*/  USHF.L.U64.HI UR12, UR12, 0x1, UR4 ;  /* 0x000000010c0c7899 */ /* 0x000fe20008010204 */
[----:B------:R-:W-:Y:S01]  /*119c0*/  IMAD.WIDE.U32 R2, R20, -0x326172a9, RZ ;  /* 0xcd9e8d5714027825 */ /* 0x000fe200078e00ff */
[----:B------:R-:W-:Y:S01]  /*119d0*/  IADD3 R230, P0, R222, 0x30, RZ ;  /* 0x00000030dee67810 */ /* 0x000fe20007f1e0ff */
[----:B------:R-:W-:Y:S01]  /*119e0*/  UMOV UR21, URZ ;  /* 0x0000003f00157c82 */ /* 0x000fe20008000000 */
[----:B------:R-:W-:Y:S01]  /*119f0*/  ISETP.GE.AND P6, PT, R18, c[0x0][0x220], PT ;  /* 0x0000880012007a0c */ /* 0x000fe20003fc6270 */
[--C-:B------:R-:W-:Y:S01]  /*11a00*/  IMAD.X R233, RZ, RZ, R223.reuse, P1 ;  /* 0x000000ffffe97224 */ /* 0x100fe200008e06df */
[----:B------:R2:W-:Y:S01]  /*11a10*/  STL.64 [R1+0x78], R2 ;  /* 0x0000780201007387 */ /* 0x0005e20000100a00 */
[----:B------:R-:W-:Y:S01]  /*11a20*/  LOP3.LUT R246, R3, R15, RZ, 0x3c, !PT ;  /* 0x0000000f03f67212 */ /* 0x000fe200078e3cff */
[----:B------:R-:W-:-:S02]  /*11a30*/  IMAD.X R231, RZ, RZ, R223, P0 ;  /* 0x000000ffffe77224 */ /* 0x000fc400000e06df */
[----:B--2---:R-:W-:Y:S02]  /*11a40*/  IMAD.MOV.U32 R2, RZ, RZ, R10 ;  /* 0x000000ffff027224 */ /* 0x004fe400078e000a */
[----:B------:R-:W-:-:S05]  /*11a50*/  IMAD.MOV.U32 R3, RZ, RZ, R13 ;  /* 0x000000ffff037224 */ /* 0x000fca00078e000d */
[----:B------:R2:W-:Y:S01]  /*11a60*/  STL.64 [R1+0x80], R2 ;  /* 0x0000800201007387 */ /* 0x0005e20000100a00 */
[----:B------:R-:W-:Y:S01]  /*11a70*/  ISETP.GE.AND P5, PT, R17, c[0x0][0x220], PT ;  /* 0x0000880011007a0c */ /* 0x000fe20003fa6270 */
[----:B------:R-:W-:Y:S01]  /*11a80*/  IMAD.WIDE.U32 R246, R246, -0x2daee0ad, RZ ;  /* 0xd2511f53f6f67825 */ /* 0x000fe200078e00ff */
[----:B------:R-:W-:Y:S02]  /*11a90*/  ISETP.GE.AND P3, PT, R16, c[0x0][0x220], PT ;  /* 0x0000880010007a0c */ /* 0x000fe40003f66270 */
[----:B-1----:R-:W-:Y:S01]  /*11aa0*/  PRMT R4, R9, 0x7054, R9 ;  /* 0x0000705409047816 */ /* 0x002fe20000000009 */
[----:B------:R-:W-:Y:S05]  /*11ab0*/  BRA `(.L_x_613) ;  /* 0x000006d000007947 */ /* 0x000fea0003800000 */
.L_x_615:
        /* <DEDUP_REMOVED lines=13> */
[C---:B------:R-:W-:Y:S02]  /*11b90*/  @!P6 LEA R178, P1, R173.reuse, c[0x0][0x168], 0x1 ;  /* 0x00005a00adb2ea11 */ /* 0x040fe400078208ff */
[----:B---3--:R-:W-:Y:S02]  /*11ba0*/  LEA.HI.X R175, R174, R207, R175, 0x6, P0 ;  /* 0x000000cfaeaf7211 */ /* 0x008fe400000f34af */
[C---:B------:R-:W-:Y:S02]  /*11bb0*/  IADD3 R172, P2, R173.reuse, UR31, RZ ;  /* 0x0000001fadac7c10 */ /* 0x040fe4000ff5e0ff */
[----:B------:R-:W-:Y:S02]  /*11bc0*/  @!P6 LEA.HI.X R179, R173, c[0x0][0x16c], R175, 0x1, P1 ;  /* 0x00005b00adb3ea11 */ /* 0x000fe400008f0caf */
[----:B------:R-:W-:Y:S02]  /*11bd0*/  IADD3.X R174, R175, UR32, RZ, P2, !PT ;  /* 0x00000020afae7c10 */ /* 0x000fe400097fe4ff */
[C---:B------:R-:W-:Y:S01]  /*11be0*/  @!P6 LEA R176, P2, R172.reuse, c[0x0][0x168], 0x1 ;  /* 0x00005a00acb0ea11 */ /* 0x040fe200078408ff */
[----:B------:R-:W-:Y:S01]  /*11bf0*/  @!PT LDS RZ, [RZ] ;  /* 0x00000000fffff984 */ /* 0x000fe20000000800 */
[----:B------:R-:W-:Y:S01]  /*11c00*/  @!PT LDS RZ, [RZ] ;  /* 0x00000000fffff984 */ /* 0x000fe20000000800 */
[----:B------:R-:W-:Y:S01]  /*11c10*/  @!PT LDS RZ, [RZ] ;  /* 0x00000000fffff984 */ /* 0x000fe20000000800 */
[----:B------:R1:W-:Y:S01]  /*11c20*/  @!P6 LDGSTS.E.BYPASS.LTC128B.128 [R205+0x8000], [R178.64] ;  /* 0x08000000b2cdefae */ /* 0x0003e2000b901d56 */
        /* <DEDUP_REMOVED lines=8> */
[----:B------:R1:W-:Y:S01]  /*11cb0*/  @!P5 LDGSTS.E.BYPASS.LTC128B.128 [R205+0xa000], [R170.64+0x80] ;  /* 0x0a000080aacddfae */ /* 0x0003e2000b901d56 */
        /* <DEDUP_REMOVED lines=77> */
.L_x_613:
[----:B------:R-:W3:Y:S01]  /*12190*/  LDL.64 R6, [R1+0x80] ;  /* 0x0000800001067983 */ /* 0x000ee20000100a00 */
[----:B------:R-:W-:Y:S01]  /*121a0*/  UIADD3 UR8, -UR21, UR9, URZ ;  /* 0x0000000915087290 */ /* 0x000fe2000fffe13f */
[----:B------:R-:W-:Y:S04]  /*121b0*/  DEPBAR.LE SB0, 0x0 ;  /* 0x000080000000791a */ /* 0x000fe80000000000 */
[----:B------:R-:W-:Y:S01]  /*121c0*/  BAR.SYNC.DEFER_BLOCKING 0x0 ;  /* 0x0000000000007b1d */ /* 0x000fe20000010000 */
[----:B--2---:R-:W-:Y:S01]  /*121d0*/  IMAD.U32 R2, RZ, RZ, UR8 ;  /* 0x00000008ff027e24 */ /* 0x004fe2000f8e00ff */
[----:B------:R-:W-:Y:S01]  /*121e0*/  USHF.R.S32.HI UR5, URZ, 0x1f, UR8 ;  /* 0x0000001f3f057899 */ /* 0x000fe20008011408 */
[----:B------:R-:W-:Y:S01]  /*121f0*/  IMAD.U32 R4, RZ, RZ, UR8 ;  /* 0x00000008ff047e24 */ /* 0x000fe2000f8e00ff */
[----:B------:R-:W-:Y:S01]  /*12200*/  UIMAD UR4, UR6, UR8, URZ ;  /* 0x00000008060472a4 */ /* 0x000fe2000f8e023f */
[----:B------:R-:W-:Y:S01]  /*12210*/  IMAD.U32 R3, RZ, RZ, UR8 ;  /* 0x00000008ff037e24 */ /* 0x000fe2000f8e00ff */
[----:B------:R-:W-:Y:S01]  /*12220*/  LEA R2, P0, R2, R222, 0x6 ;  /* 0x000000de02027211 */ /* 0x000fe200078030ff */
[----:B------:R-:W-:Y:S02]  /*12230*/  UIADD3 UR26, UR11, -UR21, URZ ;  /* 0x800000150b1a7290 */ /* 0x000fe4000fffe03f */
[----:B------:R-:W-:Y:S01]  /*12240*/  UIMAD UR4, UR5, UR15, UR4 ;  /* 0x0000000f050472a4 */ /* 0x000fe2000f8e0204 */
[----:B------:R-:W-:Y:S01]  /*12250*/  LEA.HI.X.SX32 R3, R3, R223, 0x6, P0 ;  /* 0x000000df03037211 */ /* 0x000fe200000f36ff */
[----:B------:R-:W-:Y:S02]  /*12260*/  UISETP.GE.AND UP0, UPT, UR8, 0x1, UPT ;  /* 0x000000010800788c */ /* 0x000fe4000bf06270 */
[----:B------:R-:W-:Y:S02]  /*12270*/  IMAD.U32 R134, RZ, RZ, UR26 ;  /* 0x0000001aff867e24 */ /* 0x000fe4000f8e00ff */
[----:B------:R-:W-:Y:S02]  /*12280*/  IMAD R8, R3, c[0x0][0x1a0], RZ ;  /* 0x0000680003087a24 */ /* 0x000fe400078e02ff */
[----:B------:R-:W-:Y:S02]  /*12290*/  IMAD.U32 R132, RZ, RZ, UR26 ;  /* 0x0000001aff847e24 */ /* 0x000fe4000f8e00ff */
[----:B------:R-:W-:Y:S01]  /*122a0*/  IMAD.U32 R135, RZ, RZ, UR26 ;  /* 0x0000001aff877e24 */ /* 0x000fe2000f8e00ff */
[----:B-----5:R-:W-:Y:S01]  /*122b0*/  @P6 STS.128 [R205+0x10000], RZ ;  /* 0x010000ffcd006388 */ /* 0x020fe20000000c00 */
[----:B---3--:R-:W-:Y:S05]  /*122c0*/  IMAD.WIDE.U32 R4, R4, UR15, R6 ;  /* 0x0000000f04047c25 */ /* 0x008fea000f8e0006 */
[C---:B------:R-:W-:Y:S02]  /*122d0*/  @!P6 LEA R16, P2, R4.reuse, c[0x0][0x170], 0x1 ;  /* 0x00005c000410ea11 */ /* 0x040fe400078408ff */
[----:B------:R-:W-:Y:S02]  /*122e0*/  IADD3 R6, R5, UR4, RZ ;  /* 0x0000000405067c10 */ /* 0x000fe4000fffe0ff */
[C---:B------:R-:W-:Y:S02]  /*122f0*/  IADD3 R5, P1, R4.reuse, UR16, RZ ;  /* 0x0000001004057c10 */ /* 0x040fe4000ff3e0ff */
[----:B------:R-:W-:Y:S02]  /*12300*/  @!P6 LEA.HI.X R17, R4, c[0x0][0x174], R6, 0x1, P2 ;  /* 0x00005d000411ea11 */ /* 0x000fe400010f0c06 */
[C---:B------:R-:W-:Y:S02]  /*12310*/  @!P6 LEA R14, P0, R5.reuse, c[0x0][0x170], 0x1 ;  /* 0x00005c00050eea11 */ /* 0x040fe400078008ff */
[----:B------:R-:W-:Y:S01]  /*12320*/  IADD3.X R7, R6, UR10, RZ, P1, !PT ;  /* 0x0000000a06077c10 */ /* 0x000fe20008ffe4ff */
[----:B------:R-:W-:Y:S01]  /*12330*/  @!PT LDS RZ, [RZ] ;  /* 0x00000000fffff984 */ /* 0x000fe20000000800 */
[----:B------:R-:W-:Y:S01]  /*12340*/  @!PT LDS RZ, [RZ] ;  /* 0x00000000fffff984 */ /* 0x000fe20000000800 */
[----:B------:R-:W-:Y:S01]  /*12350*/  @!PT LDS RZ, [RZ] ;  /* 0x00000000fffff984 */ /* 0x000fe20000000800 */
[----:B------:R1:W-:Y:S01]  /*12360*/  @!P6 LDGSTS.E.BYPASS.LTC128B.128 [R205+0x10000], [R16.64] ;  /* 0x1000000010cdefae */ /* 0x0003e2000b901d56 */
[C---:B------:R-:W-:Y:S02]  /*12370*/  IADD3 R4, P1, R5.reuse, UR16, RZ ;  /* 0x0000001005047c10 */ /* 0x040fe4000ff3e0ff */
[----:B------:R-:W-:Y:S01]  /*12380*/  @!P6 LEA.HI.X R15, R5, c[0x0][0x174], R7, 0x1, P0 ;  /* 0x00005d00050fea11 */ /* 0x000fe200000f0c07 */
[----:B------:R-:W-:Y:S01]  /*12390*/  @P5 STS.128 [R205+0x12000], RZ ;  /* 0x012000ffcd005388 */ /* 0x000fe20000000c00 */
[----:B------:R-:W-:Y:S01]  /*123a0*/  IADD3.X R3, R7, UR10, RZ, P1, !PT ;  /* 0x0000000a07037c10 */ /* 0x000fe20008ffe4ff */
[----:B------:R-:W-:Y:S01]  /*123b0*/  IMAD.WIDE.U32 R6, R2, c[0x0][0x1a0], RZ ;  /* 0x0000680002067a25 */ /* 0x000fe200078e00ff */
[C---:B------:R-:W-:Y:S02]  /*123c0*/  @!P6 IADD3 R5, P0, R4.reuse, UR16, RZ ;  /* 0x000000100405ec10 */ /* 0x040fe4000ff1e0ff */
[----:B------:R-:W-:Y:S01]  /*123d0*/  @!P6 LEA R12, P1, R4, c[0x0][0x170], 0x1 ;  /* 0x00005c00040cea11 */ /* 0x000fe200078208ff */
[----:B------:R-:W-:Y:S01]  /*123e0*/  IMAD R2, R2, c[0x0][0x1a4], R8 ;  /* 0x0000690002027a24 */ /* 0x000fe200078e0208 */
[----:B------:R-:W-:Y:S02]  /*123f0*/  LEA R8, P2, R6, R241, 0x1 ;  /* 0x000000f106087211 */ /* 0x000fe400078408ff */
[----:B------:R-:W-:Y:S01]  /*12400*/  @!P6 IADD3.X R9, R3, UR10, RZ, P0, !PT ;  /* 0x0000000a0309ec10 */ /* 0x000fe200087fe4ff */
[----:B------:R-:W-:Y:S01]  /*12410*/  IMAD.IADD R2, R7, 0x1, R2 ;  /* 0x0000000107027824 */ /* 0x000fe200078e0202 */
[C---:B------:R-:W-:Y:S01]  /*12420*/  @!P6 LEA R10, P0, R5.reuse, c[0x0][0x170], 0x1 ;  /* 0x00005c00050aea11 */ /* 0x040fe200078008ff */
[----:B------:R-:W-:Y:S01]  /*12430*/  IMAD.U32 R7, RZ, RZ, UR8 ;  /* 0x00000008ff077e24 */ /* 0x000fe2000f8e00ff */
[----:B------:R-:W-:Y:S01]  /*12440*/  @!P6 LEA.HI.X R13, R4, c[0x0][0x174], R3, 0x1, P1 ;  /* 0x00005d00040dea11 */ /* 0x000fe200008f0c03 */
[----:B------:R-:W-:Y:S01]  /*12450*/  IMAD.U32 R4, RZ, RZ, UR8 ;  /* 0x00000008ff047e24 */ /* 0x000fe2000f8e00ff */
[----:B------:R-:W-:Y:S01]  /*12460*/  @!P6 LEA.HI.X R11, R5, c[0x0][0x174], R9, 0x1, P0 ;  /* 0x00005d00050bea11 */ /* 0x000fe200000f0c09 */
[----:B------:R-:W-:Y:S01]  /*12470*/  IMAD.U32 R5, RZ, RZ, UR8 ;  /* 0x00000008ff057e24 */ /* 0x000fe2000f8e00ff */
[----:B------:R-:W-:Y:S01]  /*12480*/  LEA.HI.X R9, R6, R240, R2, 0x1, P2 ;  /* 0x000000f006097211 */ /* 0x000fe200010f0c02 */
[----:B------:R-:W-:Y:S01]  /*12490*/  IMAD.U32 R6, RZ, RZ, UR8 ;  /* 0x00000008ff067e24 */ /* 0x000fe2000f8e00ff */
[----:B------:R-:W-:Y:S01]  /*124a0*/  LEA R4, P1, R4, R232, 0x6 ;  /* 0x000000e804047211 */ /* 0x000fe200078230ff */
[----:B------:R-:W-:Y:S02]  /*124b0*/  IMAD.U32 R2, RZ, RZ, UR8 ;  /* 0x00000008ff027e24 */ /* 0x000fe4000f8e00ff */
[----:B------:R-:W-:Y:S01]  /*124c0*/  @!PT LDS RZ, [RZ] ;  /* 0x00000000fffff984 */ /* 0x000fe20000000800 */
[----:B------:R-:W-:Y:S01]  /*124d0*/  @!PT LDS RZ, [RZ] ;  /* 0x00000000fffff984 */ /* 0x000fe20000000800 */
[----:B------:R-:W-:Y:S01]  /*124e0*/  @!PT LDS RZ, [RZ] ;  /* 0x00000000fffff984 */ /* 0x000fe20000000800 */
[----:B------:R2:W-:Y:S01]  /*124f0*/  @!P5 LDGSTS.E.BYPASS.LTC128B.128 [R205+0x12000], [R8.64+0x80] ;  /* 0x1200008008cddfae */ /* 0x0005e2000b901d56 */
[----:B------:R-:W-:Y:S01]  /*12500*/  LEA R6, P2, R6, R234, 0x6 ;  /* 0x000000ea06067211 */ /* 0x000fe200078430ff */
[----:B------:R-:W-:Y:S01]  /*12510*/  IMAD.WIDE.U32 R20, R4, c[0x0][0x1a0], RZ ;  /* 0x0000680004147a25 */ /* 0x000fe200078e00ff */
[----:B------:R-:W-:Y:S01]  /*12520*/  LEA.HI.X.SX32 R5, R5, R233, 0x6, P1 ;  /* 0x000000e905057211 */ /* 0x000fe200008f36ff */
[----:B------:R-:W-:Y:S01]  /*12530*/  @P4 STS.128 [R205+0x14000], RZ ;  /* 0x014000ffcd004388 */ /* 0x000fe20000000c00 */
[----:B------:R-:W-:Y:S01]  /*12540*/  LEA.HI.X.SX32 R7, R7, R235, 0x6, P2 ;  /* 0x000000eb07077211 */ /* 0x000fe200010f36ff */
[----:B------:R-:W-:Y:S01]  /*12550*/  IMAD.WIDE.U32 R22, R6, c[0x0][0x1a0], RZ ;  /* 0x0000680006167a25 */ /* 0x000fe200078e00ff */
[----:B------:R-:W-:Y:S01]  /*12560*/  LEA R2, P0, R2, R230, 0x6 ;  /* 0x000000e602027211 */ /* 0x000fe200078030ff */
        /* <DEDUP_REMOVED lines=8> */
[----:B------:R-:W-:Y:S01]  /*125f0*/  @!PT LDS RZ, [RZ] ;  /* 0x00000000fffff984 */ /* 0x000fe20000000800 */
[----:B------:R-:W-:Y:S01]  /*12600*/  @!PT LDS RZ, [RZ] ;  /* 0x00000000fffff984 */ /* 0x000fe20000000800 */
[----:B------:R-:W-:Y:S01]  /*12610*/  @!PT LDS RZ, [RZ] ;  /* 0x00000000fffff984 */ /* 0x000fe20000000800 */
[----:B------:R2:W-:Y:S01]  /*12620*/  @!P3 LDGSTS.E.BYPASS.LTC128B.128 [R205+0x16000], [R8.64+0x180] ;  /* 0x1600018008cdbfae */ /* 0x0005e2000b901d56 */
[-C--:B------:R-:W-:Y:S01]  /*12630*/  LEA R6, P2, R22, R241.reuse, 0x1 ;  /* 0x000000f116067211 */ /* 0x080fe200078408ff */
[----:B------:R-:W-:Y:S01]  /*12640*/  IMAD R5, R4, c[0x0][0x1a4], R5 ;  /* 0x0000690004057a24 */ /* 0x000fe200078e0205 */
[----:B------:R-:W-:Y:S01]  /*12650*/  LEA R4, P1, R20, R241, 0x1 ;  /* 0x000000f114047211 */ /* 0x000fe200078208ff */
[----:B------:R-:W-:Y:S01]  /*12660*/  @P6 STS.128 [R205+0x10800], RZ ;  /* 0x010800ffcd006388 */ /* 0x000fe20000000c00 */
[----:B------:R-:W-:Y:S02]  /*12670*/  IMAD.IADD R7, R23, 0x1, R7 ;  /* 0x0000000117077824 */ /* 0x000fe400078e0207 */
[----:B------:R-:W-:Y:S01]  /*12680*/  IMAD.IADD R5, R21, 0x1, R5 ;  /* 0x0000000115057824 */ /* 0x000fe200078e0205 */
[----:B------:R-:W-:Y:S01]  /*12690*/  @!PT LDS RZ, [RZ] ;  /* 0x00000000fffff984 */ /* 0x000fe20000000800 */
[----:B------:R-:W-:Y:S01]  /*126a0*/  @!PT LDS RZ, [RZ] ;  /* 0x00000000fffff984 */ /* 0x000fe20000000800 */
[----:B------:R-:W-:Y:S01]  /*126b0*/  @!PT LDS RZ, [RZ] ;  /* 0x00000000fffff984 */ /* 0x000fe20000000800 */
[----:B------:R3:W-:Y:S01]  /*126c0*/  @!P6 LDGSTS.E.BYPASS.LTC128B.128 [R205+0x10800], [R14.64] ;  /* 0x108000000ecdefae */ /* 0x0007e2000b901d56 */
[----:B------:R-:W-:Y:S01]  /*126d0*/  IMAD.U32 R3, RZ, RZ, UR8 ;  /* 0x00000008ff037e24 */ /* 0x000fe2000f8e00ff */
[-C--:B------:R-:W-:Y:S01]  /*126e0*/  LEA.HI.X R7, R22, R240.reuse, R7, 0x1, P2 ;  /* 0x000000f016077211 */ /* 0x080fe200010f0c07 */
[----:B------:R-:W-:Y:S01]  /*126f0*/  IMAD.WIDE.U32 R18, R2, c[0x0][0x1a0], RZ ;  /* 0x0000680002127a25 */ /* 0x000fe200078e00ff */
[----:B------:R-:W-:Y:S01]  /*12700*/  @P5 STS.128 [R205+0x12800], RZ ;  /* 0x012800ffcd005388 */ /* 0x000fe20000000c00 */
[----:B------:R-:W-:Y:S02]  /*12710*/  LEA.HI.X R5, R20, R240, R5, 0x1, P1 ;  /* 0x000000f014057211 */ /* 0x000fe400008f0c05 */
[----:B------:R-:W-:Y:S01]  /*12720*/  LEA.HI.X.SX32 R3, R3, R231, 0x6, P0 ;  /* 0x000000e703037211 */ /* 0x000fe200000f36ff */
[----:B------:R-:W-:Y:S01]  /*12730*/  @!PT LDS RZ, [RZ] ;  /* 0x00000000fffff984 */ /* 0x000fe20000000800 */
[----:B------:R-:W-:Y:S01]  /*12740*/  @!PT LDS RZ, [RZ] ;  /* 0x00000000fffff984 */ /* 0x000fe20000000800 */
[----:B------:R-:W-:Y:S01]  /*12750*/  @!PT LDS RZ, [RZ] ;  /* 0x00000000fffff984 */ /* 0x000fe20000000800 */
[----:B------:R4:W-:Y:S01]  /*12760*/  @!P5 LDGSTS.E.BYPASS.LTC128B.128 [R205+0x12800], [R6.64+0x80] ;  /* 0x1280008006cddfae */ /* 0x0009e2000b901d56 */
[----:B------:R-:W-:Y:S03]  /*12770*/  LEA R134, P2, R134, R234, 0x6 ;  /* 0x000000ea86867211 */ /* 0x000fe600078430ff */
[----:B------:R-:W-:Y:S01]  /*12780*/  @P4 STS.128 [R205+0x14800], RZ ;  /* 0x014800ffcd004388 */ /* 0x000fe20000000c00 */
[----:B------:R-:W-:Y:S01]  /*12790*/  IMAD R3, R3, c[0x0][0x1a0], RZ ;  /* 0x0000680003037a24 */ /* 0x000fe200078e02ff */
[----:B------:R-:W-:Y:S02]  /*127a0*/  LEA.HI.X.SX32 R135, R135, R235, 0x6, P2 ;  /* 0x000000eb87877211 */ /* 0x000fe400010f36ff */
[----:B------:R-:W-:Y:S01]  /*127b0*/  @!PT LDS RZ, [RZ] ;  /* 0x00000000fffff984 */ /* 0x000fe20000000800 */
[----:B------:R-:W-:Y:S01]  /*127c0*/  @!PT LDS RZ, [RZ] ;  /* 0x00000000fffff984 */ /* 0x000fe20000000800 */
[----:B------:R-:W-:Y:S01]  /*127d0*/  @!PT LDS RZ, [RZ] ;  /* 0x00000000fffff984 */ /* 0x000fe20000000800 */
[----:B------:R4:W-:Y:S01]  /*127e0*/  @!P4 LDGSTS.E.BYPASS.LTC128B.128 [R205+0x14800], [R6.64+0x100] ;  /* 0x1480010006cdcfae */ /* 0x0009e2000b901d56 */
[----:B------:R-:W-:Y:S01]  /*127f0*/  IMAD R3, R2, c[0x0][0x1a4], R3 ;  /* 0x0000690002037a24 */ /* 0x000fe200078e0203 */
[C---:B------:R-:W-:Y:S01]  /*12800*/  LEA R2, P0, R18.reuse, R241, 0x1 ;  /* 0x000000f112027211 */ /* 0x040fe200078008ff */
[----:B------:R-:W-:Y:S01]  /*12810*/  IMAD R135, R135, c[0x0][0x198], RZ ;  /* 0x0000660087877a24 */ /* 0x000fe200078e02ff */
        /* <DEDUP_REMOVED lines=49> */
[----:B-1----:R-:W1:Y:S04]  /*12b30*/  LDSM.16.M88.4 R16, [R192+0x8800] ;  /* 0x00880000c010783b */ /* 0x002e680000000200 */
[----:B------:R-:W2:Y:S04]  /*12b40*/  LDSM.16.M88.4 R24, [R192+0x9000] ;  /* 0x00900000c018783b */ /* 0x000ea80000000200 */
[----:B------:R-:W0:Y:S04]  /*12b50*/  LDGDEPBAR ;  /* 0x00000000000079af */ /* 0x000e280000000000 */
[----:B------:R-:W1:Y:S01]  /*12b60*/  LDSM.16.M88.4 R168, [R192+0x9800] ;  /* 0x00980000c0a8783b */ /* 0x000e620000000200 */
[----:B---3--:R-:W-:Y:S03]  /*12b70*/  IMAD.U32 R2, RZ, RZ, UR26 ;  /* 0x0000001aff027e24 */ /* 0x008fe6000f8e00ff */
[----:B------:R-:W-:Y:S01]  /*12b80*/  LDSM.16.M88.4 R172, [R202] ;  /* 0x00000000caac783b */ /* 0x000fe20000000200 */
[----:B------:R-:W-:Y:S03]  /*12b90*/  IMAD.U32 R3, RZ, RZ, UR26 ;  /* 0x0000001aff037e24 */ /* 0x000fe6000f8e00ff */
[----:B------:R-:W3:Y:S01]  /*12ba0*/  LDSM.16.M88.4 R176, [R199] ;  /* 0x00000000c7b0783b */ /* 0x000ee20000000200 */
[----:B------:R-:W-:Y:S03]  /*12bb0*/  LEA R2, P1, R2, R232, 0x6 ;  /* 0x000000e802027211 */ /* 0x000fe600078230ff */
[----:B------:R-:W2:Y:S04]  /*12bc0*/  LDSM.16.M88.4 R180, [R199+0x800] ;  /* 0x00080000c7b4783b */ /* 0x000ea80000000200 */
[----:B------:R-:W2:Y:S04]  /*12bd0*/  LDSM.16.M88.4 R184, [R199+0x1000] ;  /* 0x00100000c7b8783b */ /* 0x000ea80000000200 */
[----:B------:R-:W3:Y:S01]  /*12be0*/  LDSM.16.M88.4 R188, [R199+0x1800] ;  /* 0x00180000c7bc783b */ /* 0x000ee20000000200 */
[C---:B----4-:R-:W-:Y:S08]  /*12bf0*/  HMMA.16816.F32.BF16 R4, R32.reuse, R8, RZ ;  /* 0x000000082004723c */ /* 0x050ff000000418ff */
[C---:B------:R-:W-:Y:S08]  /*12c00*/  HMMA.16816.F32.BF16 R8, R32.reuse, R10, RZ ;  /* 0x0000000a2008723c */ /* 0x040ff000000418ff */
[C---:B-1----:R-:W-:Y:S08]  /*12c10*/  HMMA.16816.F32.BF16 R12, R32.reuse, R16, RZ ;  /* 0x00000010200c723c */ /* 0x042ff000000418ff */
[C---:B------:R-:W-:Y:S08]  /*12c20*/  HMMA.16816.F32.BF16 R16, R32.reuse, R18, RZ ;  /* 0x000000122010723c */ /* 0x040ff000000418ff */
[C---:B--2---:R-:W-:Y:S08]  /*12c30*/  HMMA.16816.F32.BF16 R20, R32.reuse, R24, RZ ;  /* 0x000000182014723c */ /* 0x044ff000000418ff */
[C---:B------:R-:W-:Y:S08]  /*12c40*/  HMMA.16816.F32.BF16 R24, R32.reuse, R26, RZ ;  /* 0x0000001a2018723c */ /* 0x040ff000000418ff */
[C---:B------:R-:W-:Y:S08]  /*12c50*/  HMMA.16816.F32.BF16 R28, R32.reuse, R168, RZ ;  /* 0x000000a8201c723c */ /* 0x040ff000000418ff */
[----:B------:R-:W-:Y:S01]  /*12c60*/  HMMA.16816.F32.BF16 R32, R32, R170, RZ ;  /* 0x000000aa2020723c */ /* 0x000fe200000418ff */
[----:B------:R-:W-:Y:S07]  /*12c70*/  LDSM.16.M88.4 R168, [R204] ;  /* 0x00000000cca8783b */ /* 0x000fee0000000200 */
[C---:B---3--:R-:W-:Y:S08]  /*12c80*/  HMMA.16816.F32.BF16 R4, R172.reuse, R176, R4 ;  /* 0x000000b0ac04723c */ /* 0x048ff00000041804 */
[C---:B------:R-:W-:Y:S01]  /*12c90*/  HMMA.16816.F32.BF16 R8, R172.reuse, R178, R8 ;  /* 0x000000b2ac08723c */ /* 0x040fe20000041808 */
[----:B------:R-:W1:Y:S07]  /*12ca0*/  LDSM.16.M88.4 R176, [R198+0x8000] ;  /* 0x00800000c6b0783b */ /* 0x000e6e0000000200 */
[C---:B------:R-:W-:Y:S08]  /*12cb0*/  HMMA.16816.F32.BF16 R12, R172.reuse, R180, R12 ;  /* 0x000000b4ac0c723c */ /* 0x040ff0000004180c */
[C---:B------:R-:W-:Y:S01]  /*12cc0*/  HMMA.16816.F32.BF16 R16, R172.reuse, R182, R16 ;  /* 0x000000b6ac10723c */ /* 0x040fe20000041810 */
[----:B------:R-:W2:Y:S07]  /*12cd0*/  LDSM.16.M88.4 R180, [R198+0x8800] ;  /* 0x00880000c6b4783b */ /* 0x000eae0000000200 */
[C---:B------:R-:W-:Y:S08]  /*12ce0*/  HMMA.16816.F32.BF16 R20, R172.reuse, R184, R20 ;  /* 0x000000b8ac14723c */ /* 0x040ff00000041814 */
[C---:B------:R-:W-:Y:S01]  /*12cf0*/  HMMA.16816.F32.BF16 R24, R172.reuse, R186, R24 ;  /* 0x000000baac18723c */ /* 0x040fe20000041818 */
[----:B------:R-:W3:Y:S07]  /*12d00*/  LDSM.16.M88.4 R184, [R198+0x9000] ;  /* 0x00900000c6b8783b */ /* 0x000eee0000000200 */
[C---:B------:R-:W-:Y:S08]  /*12d10*/  HMMA.16816.F32.BF16 R28, R172.reuse, R188, R28 ;  /* 0x000000bcac1c723c */ /* 0x040ff0000004181c */
[----:B------:R-:W-:Y:S01]  /*12d20*/  HMMA.16816.F32.BF16 R32, R172, R190, R32 ;  /* 0x000000beac20723c */ /* 0x000fe20000041820 */
[----:B------:R-:W4:Y:S04]  /*12d30*/  LDSM.16.M88.4 R172, [R198+0x9800] ;  /* 0x00980000c6ac783b */ /* 0x000f280000000200 */
[----:B------:R-:W-:Y:S03]  /*12d40*/  LDSM.16.M88.4 R188, [R197+0x1000] ;  /* 0x00100000c5bc783b */ /* 0x000fe60000000200 */
[C---:B-1----:R-:W-:Y:S08]  /*12d50*/  HMMA.16816.F32.BF16 R4, R168.reuse, R176, R4 ;  /* 0x000000b0a804723c */ /* 0x042ff00000041804 */
[C---:B------:R-:W-:Y:S01]  /*12d60*/  HMMA.16816.F32.BF16 R8, R168.reuse, R178, R8 ;  /* 0x000000b2a808723c */ /* 0x040fe20000041808 */
[----:B------:R-:W-:Y:S07]  /*12d70*/  LDSM.16.M88.4 R176, [R203] ;  /* 0x00000000cbb0783b */ /* 0x000fee0000000200 */
[C---:B--2---:R-:W-:Y:S08]  /*12d80*/  HMMA.16816.F32.BF16 R12, R168.reuse, R180, R12 ;  /* 0x000000b4a80c723c */ /* 0x044ff0000004180c */
[C---:B------:R-:W-:Y:S01]  /*12d90*/  HMMA.16816.F32.BF16 R16, R168.reuse, R182, R16 ;  /* 0x000000b6a810723c */ /* 0x040fe20000041810 */
[----:B------:R-:W1:Y:S07]  /*12da0*/  LDSM.16.M88.4 R180, [R197] ;  /* 0x00000000c5b4783b */ /* 0x000e6e0000000200 */
[C---:B---3--:R-:W-:Y:S08]  /*12db0*/  HMMA.16816.F32.BF16 R20, R168.reuse, R184, R20 ;  /* 0x000000b8a814723c */ /* 0x048ff00000041814 */
[C---:B------:R-:W-:Y:S01]  /*12dc0*/  HMMA.16816.F32.BF16 R24, R168.reuse, R186, R24 ;  /* 0x000000baa818723c */ /* 0x040fe20000041818 */
[----:B------:R-:W2:Y:S07]  /*12dd0*/  LDSM.16.M88.4 R184, [R197+0x800] ;  /* 0x00080000c5b8783b */ /* 0x000eae0000000200 */
[C---:B----4-:R-:W-:Y:S08]  /*12de0*/  HMMA.16816.F32.BF16 R28, R168.reuse, R172, R28 ;  /* 0x000000aca81c723c */ /* 0x050ff0000004181c */
[----:B------:R-:W-:Y:S01]  /*12df0*/  HMMA.16816.F32.BF16 R32, R168, R174, R32 ;  /* 0x000000aea820723c */ /* 0x000fe20000041820 */
[----:B------:R-:W3:Y:S04]  /*12e00*/  LDSM.16.M88.4 R168, [R197+0x1800] ;  /* 0x00180000c5a8783b */ /* 0x000ee80000000200 */
        /* <DEDUP_REMOVED lines=155> */
[----:B------:R-:W3:Y:S01]  /*137c0*/  LDSM.16.M88.4 R168, [R197+0x7800] ;  /* 0x00780000c5a8783b */ /* 0x000ee20000000200 */
[----:B------:R-:W-:Y:S04]  /*137d0*/  DEPBAR.LE SB0, 0x0 ;  /* 0x000080000000791a */ /* 0x000fe80000000000 */
[----:B------:R-:W-:Y:S01]  /*137e0*/  BAR.SYNC.DEFER_BLOCKING 0x0 ;  /* 0x0000000000007b1d */ /* 0x000fe20000010000 */
[----:B------:R-:W-:Y:S01]  /*137f0*/  IMAD.U32 R172, RZ, RZ, UR26 ;  /* 0x0000001affac7e24 */ /* 0x000fe2000f8e00ff */
[C---:B-1----:R-:W-:Y:S01]  /*13800*/  HMMA.16816.F32.BF16 R4, R176.reuse, R180, R4 ;  /* 0x000000b4b004723c */ /* 0x042fe20000041804 */
[----:B------:R-:W-:Y:S04]  /*13810*/  MOV R173, UR26 ;  /* 0x0000001a00ad7c02 */ /* 0x000fe80008000f00 */
[----:B------:R-:W-:Y:S03]  /*13820*/  IMAD.WIDE.U32 R174, R2, c[0x0][0x198], RZ ;  /* 0x0000660002ae7a25 */ /* 0x000fe600078e00ff */
[C---:B------:R-:W-:Y:S08]  /*13830*/  HMMA.16816.F32.BF16 R8, R176.reuse, R182, R8 ;  /* 0x000000b6b008723c */ /* 0x040ff00000041808 */
[C---:B--2---:R-:W-:Y:S08]  /*13840*/  HMMA.16816.F32.BF16 R12, R176.reuse, R184, R12 ;  /* 0x000000b8b00c723c */ /* 0x044ff0000004180c */
[C---:B------:R-:W-:Y:S08]  /*13850*/  HMMA.16816.F32.BF16 R16, R176.reuse, R186, R16 ;  /* 0x000000bab010723c */ /* 0x040ff00000041810 */
[C---:B----4-:R-:W-:Y:S08]  /*13860*/  HMMA.16816.F32.BF16 R20, R176.reuse, R188, R20 ;  /* 0x000000bcb014723c */ /* 0x050ff00000041814 */
[C---:B------:R-:W-:Y:S08]  /*13870*/  HMMA.16816.F32.BF16 R24, R176.reuse, R190, R24 ;  /* 0x000000beb018723c */ /* 0x040ff00000041818 */
[C---:B---3--:R-:W-:Y:S07]  /*13880*/  HMMA.16816.F32.BF16 R28, R176.reuse, R168, R28 ;  /* 0x000000a8b01c723c */ /* 0x048fee000004181c */
[----:B------:R-:W-:Y:S01]  /*13890*/  LEA R168, P0, R132, R222, 0x6 ;  /* 0x000000de84a87211 */ /* 0x000fe200078030ff */
[----:B------:R-:W-:Y:S04]  /*138a0*/  HMMA.16816.F32.BF16 R32, R176, R170, R32 ;  /* 0x000000aab020723c */ /* 0x000fe80000041820 */
[----:B------:R-:W-:Y:S02]  /*138b0*/  LEA.HI.X.SX32 R169, R3, R223, 0x6, P0 ;  /* 0x000000df03a97211 */ /* 0x000fe400000f36ff */
[----:B------:R-:W-:Y:S01]  /*138c0*/  LEA R172, P0, R172, R230, 0x6 ;  /* 0x000000e6acac7211 */ /* 0x000fe200078030ff */
[----:B------:R-:W-:Y:S01]  /*138d0*/  IMAD.WIDE.U32 R176, R168, c[0x0][0x198], RZ ;  /* 0x00006600a8b07a25 */ /* 0x000fe200078e00ff */
[----:B------:R-:W-:Y:S04]  /*138e0*/  LEA.HI.X.SX32 R3, R173, R233, 0x6, P1 ;  /* 0x000000e9ad037211 */ /* 0x000fe800008f36ff */
[----:B------:R-:W-:Y:S01]  /*138f0*/  LEA.HI.X.SX32 R173, R132, R231, 0x6, P0 ;  /* 0x000000e784ad7211 */ /* 0x000fe200000f36ff */
[----:B------:R-:W-:Y:S01]  /*13900*/  IMAD R132, R169, c[0x0][0x198], RZ ;  /* 0x00006600a9847a24 */ /* 0x000fe200078e02ff */
[-C--:B------:R-:W-:Y:S01]  /*13910*/  LEA R170, P1, R176, R243.reuse, 0x1 ;  /* 0x000000f3b0aa7211 */ /* 0x080fe200078208ff */
[C---:B------:R-:W-:Y:S02]  /*13920*/  IMAD R169, R134.reuse, c[0x0][0x19c], R135 ;  /* 0x0000670086a97a24 */ /* 0x040fe400078e0287 */
[----:B------:R-:W-:Y:S04]  /*13930*/  IMAD.WIDE.U32 R134, R134, c[0x0][0x198], RZ ;  /* 0x0000660086867a25 */ /* 0x000fe800078e00ff */
[----:B------:R-:W-:Y:S02]  /*13940*/  IMAD R132, R168, c[0x0][0x19c], R132 ;  /* 0x00006700a8847a24 */ /* 0x000fe400078e0284 */
[----:B------:R-:W-:Y:S02]  /*13950*/  IMAD R168, R173, c[0x0][0x198], RZ ;  /* 0x00006600ada87a24 */ /* 0x000fe400078e02ff */
[----:B------:R-:W-:Y:S02]  /*13960*/  IMAD.IADD R169, R135, 0x1, R169 ;  /* 0x0000000187a97824 */ /* 0x000fe400078e02a9 */
[----:B------:R-:W-:Y:S01]  /*13970*/  IMAD R178, R172, c[0x0][0x19c], R168 ;  /* 0x00006700acb27a24 */ /* 0x000fe200078e02a8 */
[CC--:B------:R-:W-:Y:S01]  /*13980*/  LEA R168, P0, R134.reuse, R243.reuse, 0x1 ;  /* 0x000000f386a87211 */ /* 0x0c0fe200078008ff */
[----:B------:R-:W-:Y:S02]  /*13990*/  IMAD R3, R3, c[0x0][0x198], RZ ;  /* 0x0000660003037a24 */ /* 0x000fe400078e02ff */
[----:B------:R-:W-:Y:S01]  /*139a0*/  IMAD.IADD R132, R177, 0x1, R132 ;  /* 0x00000001b1847824 */ /* 0x000fe200078e0284 */
[-C--:B------:R-:W-:Y:S01]  /*139b0*/  LEA.HI.X R169, R134, R242.reuse, R169, 0x1, P0 ;  /* 0x000000f286a97211 */ /* 0x080fe200000f0ca9 */
[----:B------:R-:W-:Y:S01]  /*139c0*/  IMAD R3, R2, c[0x0][0x19c], R3 ;  /* 0x0000670002037a24 */ /* 0x000fe200078e0203 */
[----:B------:R-:W-:Y:S01]  /*139d0*/  PLOP3.LUT P0, PT, PT, PT, UP0, 0x80, 0x0 ;  /* 0x000000000000781c */ /* 0x000fe20003f0f008 */
[----:B------:R-:W-:Y:S01]  /*139e0*/  IMAD.WIDE.U32 R172, R172, c[0x0][0x198], RZ ;  /* 0x00006600acac7a25 */ /* 0x000fe200078e00ff */
[-C--:B------:R-:W-:Y:S02]  /*139f0*/  LEA.HI.X R171, R176, R242.reuse, R132, 0x1, P1 ;  /* 0x000000f2b0ab7211 */ /* 0x080fe400008f0c84 */
[-C--:B------:R-:W-:Y:S01]  /*13a00*/  LEA R134, P2, R174, R243.reuse, 0x1 ;  /* 0x000000f3ae867211 */ /* 0x080fe200078408ff */
[----:B------:R-:W-:Y:S01]  /*13a10*/  IMAD.IADD R3, R175, 0x1, R3 ;  /* 0x00000001af037824 */ /* 0x000fe200078e0203 */
[----:B------:R-:W-:Y:S01]  /*13a20*/  LEA R2, P1, R172, R243, 0x1 ;  /* 0x000000f3ac027211 */ /* 0x000fe200078208ff */
[----:B------:R-:W-:Y:S03]  /*13a30*/  IMAD.IADD R178, R173, 0x1, R178 ;  /* 0x00000001adb27824 */ /* 0x000fe600078e02b2 */
[-C--:B------:R-:W-:Y:S02]  /*13a40*/  LEA.HI.X R135, R174, R242.reuse, R3, 0x1, P2 ;  /* 0x000000f2ae877211 */ /* 0x080fe400010f0c03 */
[----:B------:R-:W-:Y:S01]  /*13a50*/  LEA.HI.X R3, R172, R242, R178, 0x1, P1 ;  /* 0x000000f2ac037211 */ /* 0x000fe200008f0cb2 */
[----:B------:R-:W-:-:S05]  /*13a60*/  @P0 BRA `(.L_x_615) ;  /* 0xffffe05000000947 */ /* 0x000fca000383ffff */
.L_x_614:
[----:B------:R-:W2:Y:S01]  /*13a70*/  LDL.64 R190, [R1+0x78] ;  /* 0x0000780001be7983 */ /* 0x000ea20000100a00 */
[----:B-1----:R-:W-:Y:S01]  /*13a80*/  IMAD.U32 R2, RZ, RZ, UR8 ;  /* 0x00000008ff027e24 */ /* 0x002fe2000f8e00ff */
[----:B------:R-:W-:Y:S01]  /*13a90*/  USHF.L.U32 UR35, UR8, 0x1, URZ ;  /* 0x0000000108237899 */ /* 0x000fe2000800063f */
[----:B------:R-:W1:Y:S01]  /*13aa0*/  LDC.U8 R181, c[0x0][0x2d8] ;  /* 0x0000b600ffb57b82 */ /* 0x000e620000000000 */
[----:B------:R-:W-:Y:S02]  /*13ab0*/  UIADD3 UR4, UR25, -0x4498517b, URZ ;  /* 0xbb67ae8519047890 */ /* 0x000fe4000fffe03f */
[----:B------:R3:W4:Y:S01]  /*13ac0*/  LDL.S16 R186, [R1+0x2c] ;  /* 0x00002c0001ba7983 */ /* 0x0007220000100600 */
[----:B------:R-:W-:Y:S02]  /*13ad0*/  ULOP3.LUT UR5, UR35, UR25, URZ, 0x3c, !UPT ;  /* 0x0000001923057292 */ /* 0x000fe4000f8e3c3f */
[----:B------:R-:W-:Y:S01]  /*13ae0*/  UIADD3 UR27, UR24, -0x61c88647, URZ ;  /* 0x9e3779b9181b7890 */ /* 0x000fe2000fffe03f */
[----:B------:R-:W5:Y:S01]  /*13af0*/  S2R R3, SR_TID.X ;  /* 0x0000000000037919 */ /* 0x000f620000002100 */
[----:B------:R-:W-:Y:S02]  /*13b00*/  UIADD3 UR33, UR24, 0x3c6ef372, URZ ;  /* 0x3c6ef37218217890 */ /* 0x000fe4000fffe03f */
[----:B------:R-:W-:Y:S02]  /*13b10*/  UIADD3 UR34, UR25, 0x32370b8f, URZ ;  /* 0x32370b8f19227890 */ /* 0x000fe4000fffe03f */
[----:B------:R-:W-:Y:S02]  /*13b20*/  UIADD3 UR29, UR25, 0x76cf5d0a, URZ ;  /* 0x76cf5d0a191d7890 */ /* 0x000fe4000fffe03f */
[----:B------:R-:W-:Y:S01]  /*13b30*/  UIADD3 UR30, UR24, 0x78dde6e4, URZ ;  /* 0x78dde6e4181e7890 */ /* 0x000fe2000fffe03f */
[----:B------:R3:W3:Y:S01]  /*13b40*/  LDL.S16 R188, [R1+0x54] ;  /* 0x0000540001bc7983 */ /* 0x0006e20000100600 */
[----:B------:R-:W-:Y:S02]  /*13b50*/  UIADD3 UR28, UR25, -0x56f99767, URZ ;  /* 0xa9066899191c7890 */ /* 0x000fe4000fffe03f */
[----:B------:R-:W-:Y:S01]  /*13b60*/  UIADD3 UR26, UR24, 0x1715609d, URZ ;  /* 0x1715609d181a7890 */ /* 0x000fe2000fffe03f */
[----:B------:R1:W3:Y:S01]  /*13b70*/  LDL.S16 R189, [R1+0x50] ;  /* 0x0000500001bd7983 */ /* 0x0002e20000100600 */
[----:B------:R-:W-:Y:S02]  /*13b80*/  UIADD3 UR35, UR35, 0x1, URZ ;  /* 0x0000000123237890 */ /* 0x000fe4000fffe03f */
[----:B------:R-:W-:Y:S01]  /*13b90*/  UIADD3 UR21, UR21, 0x1, URZ ;  /* 0x0000000115157890 */ /* 0x000fe2000fffe03f */
[----:B------:R1:W3:Y:S01]  /*13ba0*/  LDL.S16 R183, [R1+0x38] ;  /* 0x0000380001b77983 */ /* 0x0002e20000100600 */
[----:B------:R-:W-:Y:S01]  /*13bb0*/  ULOP3.LUT UR35, UR35, UR25, URZ, 0x3c, !UPT ;  /* 0x0000001923237292 */ /* 0x000fe2000f8e3c3f */
[----:B-----5:R-:W-:Y:S05]  /*13bc0*/  IMAD.SHL.U32 R3, R3, 0x2, RZ ;  /* 0x0000000203037824 */ /* 0x020fea00078e00ff */
[----:B------:R-:W-:Y:S05]  /*13bd0*/  LOP3.LUT R3, R3, 0x6, RZ, 0xc0, !PT ;  /* 0x0000000603037812 */ /* 0x000fea00078ec0ff */
[----:B------:R-:W-:Y:S04]  /*13be0*/  IMAD R2, R2, 0x40, R3 ;  /* 0x0000004002027824 */ /* 0x000fe800078e0203 */
[----:B------:R-:W5:Y:S01]  /*13bf0*/  I2F R134, R2 ;  /* 0x0000000200867306 */ /* 0x000f620000201400 */
[C---:B------:R-:W-:Y:S02]  /*13c00*/  IADD3 R132, R2.reuse, 0x1, RZ ;  /* 0x0000000102847810 */ /* 0x040fe40007ffe0ff */
[C---:B------:R-:W-:Y:S02]  /*13c10*/  IADD3 R3, R2.reuse, 0x8, RZ ;  /* 0x0000000802037810 */ /* 0x040fe40007ffe0ff */
[C---:B------:R-:W-:Y:S02]  /*13c20*/  IADD3 R168, R2.reuse, 0x9, RZ ;  /* 0x0000000902a87810 */ /* 0x040fe40007ffe0ff */
[C---:B------:R-:W-:Y:S02]  /*13c30*/  IADD3 R135, R2.reuse, 0x10, RZ ;  /* 0x0000001002877810 */ /* 0x040fe40007ffe0ff */
[C---:B------:R-:W-:Y:S01]  /*13c40*/  IADD3 R170, R2.reuse, 0x11, RZ ;  /* 0x0000001102aa7810 */ /* 0x040fe20007ffe0ff */
[----:B------:R-:W1:Y:S01]  /*13c50*/  I2F R132, R132 ;  /* 0x0000008400847306 */ /* 0x000e620000201400 */
[C---:B------:R-:W-:Y:S02]  /*13c60*/  IADD3 R176, R2.reuse, 0x18, RZ ;  /* 0x0000001802b07810 */ /* 0x040fe40007ffe0ff */
[C---:B------:R-:W-:Y:S02]  /*13c70*/  IADD3 R175, R2.reuse, 0x19, RZ ;  /* 0x0000001902af7810 */ /* 0x040fe40007ffe0ff */
[C---:B------:R-:W-:Y:S02]  /*13c80*/  IADD3 R174, R2.reuse, 0x20, RZ ;  /* 0x0000002002ae7810 */ /* 0x040fe40007ffe0ff */
[C---:B------:R-:W-:Y:S02]  /*13c90*/  IADD3 R173, R2.reuse, 0x21, RZ ;  /* 0x0000002102ad7810 */ /* 0x040fe40007ffe0ff */
[C---:B------:R-:W-:Y:S01]  /*13ca0*/  IADD3 R172, R2.reuse, 0x28, RZ ;  /* 0x0000002802ac7810 */ /* 0x040fe20007ffe0ff */
[----:B------:R-:W1:Y:S01]  /*13cb0*/  I2F R3, R3 ;  /* 0x0000000300037306 */ /* 0x000e620000201400 */
[C---:B------:R-:W-:Y:S02]  /*13cc0*/  IADD3 R171, R2.reuse, 0x29, RZ ;  /* 0x0000002902ab7810 */ /* 0x040fe40007ffe0ff */
[----:B------:R-:W-:Y:S01]  /*13cd0*/  IADD3 R169, R2, 0x30, RZ ;  /* 0x0000003002a97810 */ /* 0x000fe20007ffe0ff */
[C---:B-----5:R-:W-:Y:S02]  /*13ce0*/  FFMA.FTZ R4, R134.reuse, UR18, R4 ;  /* 0x0000001286047c23 */ /* 0x060fe40008010004 */
[----:B------:R-:W-:Y:S01]  /*13cf0*/  FFMA.FTZ R6, R134, UR18, R6 ;  /* 0x0000001286067c23 */ /* 0x000fe20008010006 */
[----:B------:R-:W-:Y:S02]  /*13d00*/  IADD3 R134, R2, 0x31, RZ ;  /* 0x0000003102867810 */ /* 0x000fe40007ffe0ff */
[----:B------:R-:W-:Y:S01]  /*13d10*/  FMNMX.FTZ R177, R4, R0, !PT ;  /* 0x0000000004b17209 */ /* 0x000fe20007810000 */
[----:B------:R-:W5:Y:S01]  /*13d20*/  I2F R168, R168 ;  /* 0x000000a800a87306 */ /* 0x000f620000201400 */
[C---:B-1----:R-:W-:Y:S02]  /*13d30*/  FFMA.FTZ R5, R132.reuse, UR18, R5 ;  /* 0x0000001284057c23 */ /* 0x042fe40008010005 */
[----:B------:R-:W-:Y:S03]  /*13d40*/  FFMA.FTZ R7, R132, UR18, R7 ;  /* 0x0000001284077c23 */ /* 0x000fe60008010007 */
[----:B------:R-:W-:Y:S04]  /*13d50*/  FMNMX.FTZ R132, R5, R177, !PT ;  /* 0x000000b105847209 */ /* 0x000fe80007810000 */
[----:B------:R-:W1:Y:S01]  /*13d60*/  I2F R135, R135 ;  /* 0x0000008700877306 */ /* 0x000e620000201400 */
[C---:B------:R-:W-:Y:S02]  /*13d70*/  FFMA.FTZ R8, R3.reuse, UR18, R8 ;  /* 0x0000001203087c23 */ /* 0x040fe40008010008 */
[----:B------:R-:W-:Y:S03]  /*13d80*/  FFMA.FTZ R10, R3, UR18, R10 ;  /* 0x00000012030a7c23 */ /* 0x000fe6000801000a */
[----:B------:R-:W-:Y:S04]  /*13d90*/  FMNMX.FTZ R3, R8, R132, !PT ;  /* 0x0000008408037209 */ /* 0x000fe80007810000 */
[----:B------:R-:W1:Y:S01]  /*13da0*/  I2F R170, R170 ;  /* 0x000000aa00aa7306 */ /* 0x000e620000201400 */
[C---:B-----5:R-:W-:Y:S02]  /*13db0*/  FFMA.FTZ R9, R168.reuse, UR18, R9 ;  /* 0x00000012a8097c23 */ /* 0x060fe40008010009 */
[----:B------:R-:W-:Y:S01]  /*13dc0*/  FFMA.FTZ R11, R168, UR18, R11 ;  /* 0x00000012a80b7c23 */ /* 0x000fe2000801000b */
[C---:B------:R-:W-:Y:S02]  /*13dd0*/  IADD3 R168, R2.reuse, 0x38, RZ ;  /* 0x0000003802a87810 */ /* 0x040fe40007ffe0ff */
[----:B------:R-:W-:Y:S04]  /*13de0*/  FMNMX.FTZ R3, R9, R3, !PT ;  /* 0x0000000309037209 */ /* 0x000fe80007810000 */
[----:B------:R-:W5:Y:S01]  /*13df0*/  I2F R176, R176 ;  /* 0x000000b000b07306 */ /* 0x000f620000201400 */
[----:B------:R-:W-:Y:S01]  /*13e00*/  IADD3 R2, R2, 0x39, RZ ;  /* 0x0000003902027810 */ /* 0x000fe20007ffe0ff */
[C---:B-1----:R-:W-:Y:S02]  /*13e10*/  FFMA.FTZ R12, R135.reuse, UR18, R12 ;  /* 0x00000012870c7c23 */ /* 0x042fe4000801000c */
[----:B------:R-:W-:Y:S01]  /*13e20*/  FFMA.FTZ R14, R135, UR18, R14 ;  /* 0x00000012870e7c23 */ /* 0x000fe2000801000e */
[----:B------:R-:W-:Y:S02]  /*13e30*/  FMNMX.FTZ R135, R6, R133, !PT ;  /* 0x0000008506877209 */ /* 0x000fe40007810000 */
[----:B------:R-:W-:Y:S03]  /*13e40*/  FMNMX.FTZ R132, R12, R3, !PT ;  /* 0x000000030c847209 */ /* 0x000fe60007810000 */
[----:B------:R-:W1:Y:S01]  /*13e50*/  I2F R175, R175 ;  /* 0x000000af00af7306 */ /* 0x000e620000201400 */
[----:B------:R-:W-:Y:S01]  /*13e60*/  FMNMX.FTZ R135, R7, R135, !PT ;  /* 0x0000008707877209 */ /* 0x000fe20007810000 */
[----:B------:R-:W-:Y:S03]  /*13e70*/  FFMA.FTZ R13, R170, UR18, R13 ;  /* 0x00000012aa0d7c23 */ /* 0x000fe6000801000d */
[----:B------:R-:W-:Y:S01]  /*13e80*/  FMNMX.FTZ R135, R10, R135, !PT ;  /* 0x000000870a877209 */ /* 0x000fe20007810000 */
[----:B------:R-:W-:Y:S01]  /*13e90*/  FFMA.FTZ R15, R170, UR18, R15 ;  /* 0x00000012aa0f7c23 */ /* 0x000fe2000801000f */
[----:B------:R-:W-:Y:S03]  /*13ea0*/  FMNMX.FTZ R132, R13, R132, !PT ;  /* 0x000000840d847209 */ /* 0x000fe60007810000 */
[----:B------:R-:W1:Y:S01]  /*13eb0*/  I2F R174, R174 ;  /* 0x000000ae00ae7306 */ /* 0x000e620000201400 */
[----:B------:R-:W-:Y:S01]  /*13ec0*/  FMNMX.FTZ R135, R11, R135, !PT ;  /* 0x000000870b877209 */ /* 0x000fe20007810000 */
[----:B-----5:R-:W-:Y:S03]  /*13ed0*/  FFMA.FTZ R16, R176, UR18, R16 ;  /* 0x00000012b0107c23 */ /* 0x020fe60008010010 */
[----:B------:R-:W-:Y:S01]  /*13ee0*/  FMNMX.FTZ R135, R14, R135, !PT ;  /* 0x000000870e877209 */ /* 0x000fe20007810000 */
[----:B------:R-:W-:Y:S01]  /*13ef0*/  FFMA.FTZ R18, R176, UR18, R18 ;  /* 0x00000012b0127c23 */ /* 0x000fe20008010012 */
[----:B------:R-:W-:Y:S03]  /*13f00*/  FMNMX.FTZ R132, R16, R132, !PT ;  /* 0x0000008410847209 */ /* 0x000fe60007810000 */
[----:B------:R-:W5:Y:S01]  /*13f10*/  I2F R173, R173 ;  /* 0x000000ad00ad7306 */ /* 0x000f620000201400 */
[----:B------:R-:W-:Y:S01]  /*13f20*/  FMNMX.FTZ R135, R15, R135, !PT ;  /* 0x000000870f877209 */ /* 0x000fe20007810000 */
[C---:B-1----:R-:W-:Y:S03]  /*13f30*/  FFMA.FTZ R17, R175.reuse, UR18, R17 ;  /* 0x00000012af117c23 */ /* 0x042fe60008010011 */
[----:B------:R-:W-:Y:S01]  /*13f40*/  FMNMX.FTZ R135, R18, R135, !PT ;  /* 0x0000008712877209 */ /* 0x000fe20007810000 */
[----:B------:R-:W-:Y:S01]  /*13f50*/  FFMA.FTZ R19, R175, UR18, R19 ;  /* 0x00000012af137c23 */ /* 0x000fe20008010013 */
[----:B------:R-:W-:Y:S03]  /*13f60*/  FMNMX.FTZ R132, R17, R132, !PT ;  /* 0x0000008411847209 */ /* 0x000fe60007810000 */
[----:B------:R-:W1:Y:S01]  /*13f70*/  I2F R172, R172 ;  /* 0x000000ac00ac7306 */ /* 0x000e620000201400 */
[----:B------:R-:W-:Y:S01]  /*13f80*/  FMNMX.FTZ R135, R19, R135, !PT ;  /* 0x0000008713877209 */ /* 0x000fe20007810000 */
[C---:B------:R-:W-:Y:S02]  /*13f90*/  FFMA.FTZ R20, R174.reuse, UR18, R20 ;  /* 0x00000012ae147c23 */ /* 0x040fe40008010014 */
[----:B------:R-:W-:Y:S03]  /*13fa0*/  FFMA.FTZ R22, R174, UR18, R22 ;  /* 0x00000012ae167c23 */ /* 0x000fe60008010016 */
[----:B------:R-:W-:Y:S03]  /*13fb0*/  FMNMX.FTZ R132, R20, R132, !PT ;  /* 0x0000008414847209 */ /* 0x000fe60007810000 */
[----:B------:R-:W1:Y:S01]  /*13fc0*/  I2F R171, R171 ;  /* 0x000000ab00ab7306 */ /* 0x000e620000201400 */
[----:B------:R-:W-:Y:S01]  /*13fd0*/  FMNMX.FTZ R135, R22, R135, !PT ;  /* 0x0000008716877209 */ /* 0x000fe20007810000 */
[C---:B-----5:R-:W-:Y:S02]  /*13fe0*/  FFMA.FTZ R21, R173.reuse, UR18, R21 ;  /* 0x00000012ad157c23 */ /* 0x060fe40008010015 */
[----:B------:R-:W-:Y:S03]  /*13ff0*/  FFMA.FTZ R23, R173, UR18, R23 ;  /* 0x00000012ad177c23 */ /* 0x000fe60008010017 */
[----:B------:R-:W-:Y:S03]  /*14000*/  FMNMX.FTZ R132, R21, R132, !PT ;  /* 0x0000008415847209 */ /* 0x000fe60007810000 */
[----:B------:R-:W5:Y:S01]  /*14010*/  I2F R169, R169 ;  /* 0x000000a900a97306 */ /* 0x000f620000201400 */
[----:B------:R-:W-:Y:S01]  /*14020*/  FMNMX.FTZ R135, R23, R135, !PT ;  /* 0x0000008717877209 */ /* 0x000fe20007810000 */
[C---:B-1----:R-:W-:Y:S02]  /*14030*/  FFMA.FTZ R24, R172.reuse, UR18, R24 ;  /* 0x00000012ac187c23 */ /* 0x042fe40008010018 */
[----:B------:R-:W-:Y:S03]  /*14040*/  FFMA.FTZ R26, R172, UR18, R26 ;  /* 0x00000012ac1a7c23 */ /* 0x000fe6000801001a */
        /* <DEDUP_REMOVED lines=12> */
[C---:B-1----:R-:W-:Y:S02]  /*14110*/  FFMA.FTZ R29, R134.reuse, UR18, R29 ;  /* 0x00000012861d7c23 */ /* 0x042fe4000801001d */
[----:B------:R-:W-:Y:S01]  /*14120*/  FFMA.FTZ R31, R134, UR18, R31 ;  /* 0x00000012861f7c23 */ /* 0x000fe2000801001f */
[----:B------:R-:W-:Y:S02]  /*14130*/  FMNMX.FTZ R134, R30, R135, !PT ;  /* 0x000000871e867209 */ /* 0x000fe40007810000 */
[----:B------:R-:W-:Y:S01]  /*14140*/  FMNMX.FTZ R132, R29, R132, !PT ;  /* 0x000000841d847209 */ /* 0x000fe20007810000 */
[C---:B------:R-:W-:Y:S02]  /*14150*/  FFMA.FTZ R32, R3.reuse, UR18, R32 ;  /* 0x0000001203207c23 */ /* 0x040fe40008010020 */
[----:B------:R-:W-:Y:S01]  /*14160*/  FFMA.FTZ R34, R3, UR18, R34 ;  /* 0x0000001203227c23 */ /* 0x000fe20008010022 */
[----:B------:R-:W-:Y:S02]  /*14170*/  FMNMX.FTZ R3, R31, R134, !PT ;  /* 0x000000861f037209 */ /* 0x000fe40007810000 */
[----:B------:R-:W-:Y:S02]  /*14180*/  FMNMX.FTZ R132, R32, R132, !PT ;  /* 0x0000008420847209 */ /* 0x000fe40007810000 */
[----:B------:R-:W-:Y:S01]  /*14190*/  LOP3.LUT R134, R249, UR5, RZ, 0x3c, !PT ;  /* 0x00000005f9867c12 */ /* 0x000fe2000f8e3cff */
[----:B------:R-:W-:Y:S01]  /*141a0*/  UIADD3 UR5, UR24, -0x255992d5, URZ ;  /* 0xdaa66d2b18057890 */ /* 0x000fe2000fffe03f */
[C---:B-----5:R-:W-:Y:S02]  /*141b0*/  FFMA.FTZ R33, R2.reuse, UR18, R33 ;  /* 0x0000001202217c23 */ /* 0x060fe40008010021 */
[----:B------:R-:W-:Y:S01]  /*141c0*/  FFMA.FTZ R35, R2, UR18, R35 ;  /* 0x0000001202237c23 */ /* 0x000fe20008010023 */
[----:B------:R-:W-:Y:S01]  /*141d0*/  FMNMX.FTZ R2, R34, R3, !PT ;  /* 0x0000000322027209 */ /* 0x000fe20007810000 */
[----:B------:R-:W-:Y:S01]  /*141e0*/  IMAD.WIDE.U32 R168, R134, -0x326172a9, RZ ;  /* 0xcd9e8d5786a87825 */ /* 0x000fe200078e00ff */
[----:B------:R-:W-:Y:S02]  /*141f0*/  FMNMX.FTZ R132, R33, R132, !PT ;  /* 0x0000008421847209 */ /* 0x000fe40007810000 */
[----:B------:R-:W-:Y:S02]  /*14200*/  FMNMX.FTZ R2, R35, R2, !PT ;  /* 0x0000000223027209 */ /* 0x000fe40007810000 */
[----:B------:R-:W-:Y:S01]  /*14210*/  LOP3.LUT R3, R247, UR4, R248, 0x96, !PT ;  /* 0x00000004f7037c12 */ /* 0x000fe2000f8e96f8 */
[----:B------:R-:W1:Y:S01]  /*14220*/  SHFL.BFLY PT, R135, R132, 0x2, 0x1f ;  /* 0x0c401f0084877f89 */ /* 0x000e6200000e0000 */
[----:B------:R-:W-:Y:S03]  /*14230*/  UIADD3 UR4, UR25, -0x126145ec, URZ ;  /* 0xed9eba1419047890 */ /* 0x000fe6000fffe03f */
[----:B------:R-:W-:Y:S04]  /*14240*/  IMAD.WIDE.U32 R224, R3, -0x326172a9, RZ ;  /* 0xcd9e8d5703e07825 */ /* 0x000fe800078e00ff */
[----:B------:R-:W5:Y:S01]  /*14250*/  SHFL.BFLY PT, R172, R2, 0x2, 0x1f ;  /* 0x0c401f0002ac7f89 */ /* 0x000f6200000e0000 */
[----:B------:R-:W-:Y:S02]  /*14260*/  LOP3.LUT R168, R225, UR33, R168, 0x96, !PT ;  /* 0x00000021e1a87c12 */ /* 0x000fe4000f8e96a8 */
[----:B-1----:R-:W-:Y:S05]  /*14270*/  FMNMX.FTZ R132, R132, R135, !PT ;  /* 0x0000008784847209 */ /* 0x002fea0007810000 */
[----:B------:R-:W1:Y:S01]  /*14280*/  SHFL.BFLY PT, R135, R132, 0x1, 0x1f ;  /* 0x0c201f0084877f89 */ /* 0x000e6200000e0000 */
[----:B-----5:R-:W-:Y:S07]  /*14290*/  FMNMX.FTZ R172, R2, R172, !PT ;  /* 0x000000ac02ac7209 */ /* 0x020fee0007810000 */
[----:B------:R-:W5:Y:S01]  /*142a0*/  SHFL.BFLY PT, R173, R172, 0x1, 0x1f ;  /* 0x0c201f00acad7f89 */ /* 0x000f6200000e0000 */
[----:B-1----:R-:W-:Y:S04]  /*142b0*/  FMNMX.FTZ R132, R132, R135, !PT ;  /* 0x0000008784847209 */ /* 0x002fe80007810000 */
[C---:B------:R-:W-:Y:S01]  /*142c0*/  FSETP.NEU.FTZ.AND P0, PT, R132.reuse, -INF , PT ;  /* 0xff8000008400780b */ /* 0x040fe20003f1d000 */
[----:B------:R-:W-:Y:S04]  /*142d0*/  FADD.FTZ R0, -R132, R0 ;  /* 0x0000000084007221 */ /* 0x000fe80000010100 */
[----:B------:R-:W-:Y:S01]  /*142e0*/  FMUL.FTZ R0, R0, c[0x0][0x23c] ;  /* 0x00008f0000007a20 */ /* 0x000fe20000410000 */
[----:B--2---:R-:W-:Y:S01]  /*142f0*/  LOP3.LUT R2, R169, UR27, R190, 0x96, !PT ;  /* 0x0000001ba9027c12 */ /* 0x004fe2000f8e96be */
[----:B------:R-:W-:Y:S04]  /*14300*/  IMAD.WIDE.U32 R168, R168, -0x2daee0ad, RZ ;  /* 0xd2511f53a8a87825 */ /* 0x000fe800078e00ff */
[----:B------:R-:W-:Y:S05]  /*14310*/  IMAD.WIDE.U32 R2, R2, -0x2daee0ad, RZ ;  /* 0xd2511f5302027825 */ /* 0x000fea00078e00ff */
[----:B------:R-:W-:Y:S01]  /*14320*/  LOP3.LUT R170, R169, UR34, R2, 0x96, !PT ;  /* 0x00000022a9aa7c12 */ /* 0x000fe2000f8e9602 */
[----:B------:R-:W-:Y:S01]  /*14330*/  FMUL.FTZ R2, R132, c[0x0][0x23c] ;  /* 0x00008f0084027a20 */ /* 0x000fe20000410000 */
[----:B------:R-:W-:Y:S02]  /*14340*/  LOP3.LUT R134, R3, UR29, R246, 0x96, !PT ;  /* 0x0000001d03867c12 */ /* 0x000fe4000f8e96f6 */
[----:B-----5:R-:W-:Y:S01]  /*14350*/  FMNMX.FTZ R3, R172, R173, !PT ;  /* 0x000000adac037209 */ /* 0x020fe20007810000 */
[----:B------:R-:W-:Y:S01]  /*14360*/  IMAD.WIDE.U32 R170, R170, -0x326172a9, RZ ;  /* 0xcd9e8d57aaaa7825 */ /* 0x000fe200078e00ff */
[----:B------:R-:W-:Y:S02]  /*14370*/  FSEL R2, R2, RZ, P0 ;  /* 0x000000ff02027208 */ /* 0x000fe40000000000 */
[----:B------:R-:W-:Y:S01]  /*14380*/  FSETP.NEU.FTZ.AND P0, PT, R3, -INF , PT ;  /* 0xff8000000300780b */ /* 0x000fe20003f1d000 */
[----:B------:R-:W-:Y:S04]  /*14390*/  IMAD.WIDE.U32 R134, R134, -0x326172a9, RZ ;  /* 0xcd9e8d5786867825 */ /* 0x000fe800078e00ff */
[----:B------:R-:W-:Y:S01]  /*143a0*/  FFMA.FTZ R5, R5, c[0x0][0x23c], -R2 ;  /* 0x00008f0005057a23 */ /* 0x000fe20000010802 */
[----:B------:R-:W-:Y:S01]  /*143b0*/  LOP3.LUT R178, R171, UR30, R134, 0x96, !PT ;  /* 0x0000001eabb27c12 */ /* 0x000fe2000f8e9686 */
[----:B------:R-:W-:Y:S01]  /*143c0*/  FFMA.FTZ R175, R4, c[0x0][0x23c], -R2 ;  /* 0x00008f0004af7a23 */ /* 0x000fe20000010802 */
[----:B------:R-:W-:Y:S01]  /*143d0*/  LOP3.LUT R135, R135, UR5, R224, 0x96, !PT ;  /* 0x0000000587877c12 */ /* 0x000fe2000f8e96e0 */
[----:B------:R1:W-:Y:S01]  /*143e0*/  MUFU.EX2 R185, R5 ;  /* 0x0000000500b97308 */ /* 0x0003e20000000800 */
[----:B------:R-:W-:Y:S02]  /*143f0*/  FMUL.FTZ R4, R3, c[0x0][0x23c] ;  /* 0x00008f0003047a20 */ /* 0x000fe40000410000 */
[----:B------:R-:W-:Y:S03]  /*14400*/  IMAD.WIDE.U32 R178, R178, -0x2daee0ad, RZ ;  /* 0xd2511f53b2b27825 */ /* 0x000fe600078e00ff */
[----:B------:R-:W-:Y:S01]  /*14410*/  FSEL R4, R4, RZ, P0 ;  /* 0x000000ff04047208 */ /* 0x000fe20000000000 */
[----:B------:R-:W-:Y:S01]  /*14420*/  IMAD.WIDE.U32 R134, R135, -0x2daee0ad, RZ ;  /* 0xd2511f5387867825 */ /* 0x000fe200078e00ff */
[----:B------:R-:W-:Y:S02]  /*14430*/  IADD3 R210, P0, R208, UR19, RZ ;  /* 0x00000013d0d27c10 */ /* 0x000fe4000ff1e0ff */
[----:B------:R-:W2:Y:S01]  /*14440*/  MUFU.EX2 R175, R175 ;  /* 0x000000af00af7308 */ /* 0x000ea20000000800 */
[----:B------:R-:W-:Y:S01]  /*14450*/  FFMA.FTZ R6, R6, c[0x0][0x23c], -R4 ;  /* 0x00008f0006067a23 */ /* 0x000fe20000010804 */
[----:B------:R-:W-:Y:S01]  /*14460*/  LOP3.LUT R176, R179, UR28, R134, 0x96, !PT ;  /* 0x0000001cb3b07c12 */ /* 0x000fe2000f8e9686 */
[----:B------:R-:W-:Y:S01]  /*14470*/  FFMA.FTZ R7, R7, c[0x0][0x23c], -R4 ;  /* 0x00008f0007077a23 */ /* 0x000fe20000010804 */
[----:B------:R-:W-:Y:S01]  /*14480*/  LOP3.LUT R172, R135, UR4, R168, 0x96, !PT ;  /* 0x0000000487ac7c12 */ /* 0x000fe2000f8e96a8 */
[--C-:B------:R-:W-:Y:S01]  /*14490*/  FFMA.FTZ R8, R8, c[0x0][0x23c], -R2.reuse ;  /* 0x00008f0008087a23 */ /* 0x100fe20000010802 */
[----:B------:R-:W-:Y:S01]  /*144a0*/  IADD3.X R211, R209, UR12, RZ, P0, !PT ;  /* 0x0000000cd1d37c10 */ /* 0x000fe200087fe4ff */
[----:B------:R-:W-:Y:S03]  /*144b0*/  IMAD.WIDE.U32 R176, R176, -0x326172a9, RZ ;  /* 0xcd9e8d57b0b07825 */ /* 0x000fe600078e00ff */
[----:B------:R5:W-:Y:S01]  /*144c0*/  MUFU.EX2 R182, R6 ;  /* 0x0000000600b67308 */ /* 0x000be20000000800 */
[----:B------:R-:W-:Y:S04]  /*144d0*/  IMAD.WIDE.U32 R172, R172, -0x326172a9, RZ ;  /* 0xcd9e8d57acac7825 */ /* 0x000fe800078e00ff */
[----:B------:R-:W-:Y:S01]  /*144e0*/  FFMA.FTZ R9, R9, c[0x0][0x23c], -R2 ;  /* 0x00008f0009097a23 */ /* 0x000fe20000010802 */
[----:B-1----:R-:W-:Y:S01]  /*144f0*/  LOP3.LUT R5, R177, UR7, R172, 0x96, !PT ;  /* 0x00000007b1057c12 */ /* 0x002fe2000f8e96ac */
[----:B------:R-:W-:Y:S01]  /*14500*/  FFMA.FTZ R220, R25, c[0x0][0x23c], -R2 ;  /* 0x00008f0019dc7a23 */ /* 0x000fe20000010802 */
[----:B------:R-:W-:Y:S01]  /*14510*/  LOP3.LUT R180, R173, UR26, R170, 0x96, !PT ;  /* 0x0000001aadb47c12 */ /* 0x000fe2000f8e96aa */
[--C-:B------:R-:W-:Y:S01]  /*14520*/  FFMA.FTZ R214, R20, c[0x0][0x23c], -R2.reuse ;  /* 0x00008f0014d67a23 */ /* 0x100fe20000010802 */
[----:B------:R-:W-:Y:S01]  /*14530*/  LOP3.LUT R134, R5, 0xff, RZ, 0xc0, !PT ;  /* 0x000000ff05867812 */ /* 0x000fe200078ec0ff */
[----:B------:R1:W1:Y:S01]  /*14540*/  MUFU.EX2 R187, R7 ;  /* 0x0000000700bb7308 */ /* 0x0002620000000800 */
[--C-:B------:R-:W-:Y:S02]  /*14550*/  FFMA.FTZ R215, R21, c[0x0][0x23c], -R2.reuse ;  /* 0x00008f0015d77a23 */ /* 0x100fe40000010802 */
[----:B------:R-:W-:Y:S01]  /*14560*/  ISETP.GE.U32.AND P2, PT, R181, R134, PT ;  /* 0x00000086b500720c */ /* 0x000fe20003f46070 */
[--C-:B------:R-:W-:Y:S01]  /*14570*/  FFMA.FTZ R218, R24, c[0x0][0x23c], -R2.reuse ;  /* 0x00008f0018da7a23 */ /* 0x100fe20000010802 */
[----:B--2---:R-:W-:Y:S01]  /*14580*/  F2FP.BF16.PACK_AB R135, R185, R175 ;  /* 0x000000afb987723e */ /* 0x004fe200000010ff */
[--C-:B------:R-:W-:Y:S02]  /*14590*/  FFMA.FTZ R226, R28, c[0x0][0x23c], -R2.reuse ;  /* 0x00008f001ce27a23 */ /* 0x100fe40000010802 */
[----:B------:R-:W-:Y:S01]  /*145a0*/  FFMA.FTZ R228, R29, c[0x0][0x23c], -R2 ;  /* 0x00008f001de47a23 */ /* 0x000fe20000010802 */
[----:B------:R-:W-:Y:S01]  /*145b0*/  PRMT R168, R135, 0x7632, R168 ;  /* 0x0000763287a87816 */ /* 0x000fe200000000a8 */
[--C-:B------:R-:W-:Y:S02]  /*145c0*/  FFMA.FTZ R236, R32, c[0x0][0x23c], -R2.reuse ;  /* 0x00008f0020ec7a23 */ /* 0x100fe40000010802 */
[--C-:B------:R-:W-:Y:S01]  /*145d0*/  FFMA.FTZ R238, R33, c[0x0][0x23c], -R2.reuse ;  /* 0x00008f0021ee7a23 */ /* 0x100fe20000010802 */
[----:B-----5:R-:W-:Y:S01]  /*145e0*/  LOP3.LUT R6, R5, 0xffff, RZ, 0xc0, !PT ;  /* 0x0000ffff05067812 */ /* 0x020fe200078ec0ff */
[----:B------:R-:W-:Y:S01]  /*145f0*/  FFMA.FTZ R212, R16, c[0x0][0x23c], -R2 ;  /* 0x00008f0010d47a23 */ /* 0x000fe20000010802 */
[----:B------:R-:W-:Y:S01]  /*14600*/  PRMT R134, R135, 0x5410, R168 ;  /* 0x0000541087867816 */ /* 0x000fe200000000a8 */
[----:B----4-:R-:W-:Y:S01]  /*14610*/  @!P2 HFMA2.BF16_V2 R186, -RZ.H0_H0, RZ.H0_H0, -R135.H0_H0 ;  /* 0x200000ffffbaa231 */ /* 0x010fe20000340987 */
[----:B------:R-:W-:Y:S01]  /*14620*/  SHF.R.U32.HI R6, RZ, 0x8, R6 ;  /* 0x00000008ff067819 */ /* 0x000fe20000011606 */
[----:B------:R-:W-:Y:S02]  /*14630*/  FFMA.FTZ R213, R17, c[0x0][0x23c], -R2 ;  /* 0x00008f0011d57a23 */ /* 0x000fe40000010802 */
[--C-:B------:R-:W-:Y:S01]  /*14640*/  FFMA.FTZ R11, R11, c[0x0][0x23c], -R4.reuse ;  /* 0x00008f000b0b7a23 */ /* 0x100fe20000010804 */
[----:B------:R2:W-:Y:S01]  /*14650*/  @!P2 STL.S16 [R1+0x2c], R186 ;  /* 0x00002cba0100a387 */ /* 0x0005e20000100600 */
[----:B------:R-:W-:Y:S01]  /*14660*/  LOP3.LUT R6, R6, 0xffff, RZ, 0xc0, !PT ;  /* 0x0000ffff06067812 */ /* 0x000fe200078ec0ff */
[--C-:B------:R-:W-:Y:S01]  /*14670*/  FFMA.FTZ R206, R18, c[0x0][0x23c], -R4.reuse ;  /* 0x00008f0012ce7a23 */ /* 0x100fe20000010804 */
[----:B-1----:R-:W-:Y:S01]  /*14680*/  SHF.R.U32.HI R7, RZ, 0x10, R5 ;  /* 0x00000010ff077819 */ /* 0x002fe20000011605 */
[----:B------:R1:W4:Y:S01]  /*14690*/  LDL.S16 R174, [R1+0x4c] ;  /* 0x00004c0001ae7983 */ /* 0x0003220000100600 */
[----:B------:R-:W-:Y:S01]  /*146a0*/  ISETP.GE.U32.AND P1, PT, R181, R6, PT ;  /* 0x00000006b500720c */ /* 0x000fe20003f26070 */
[--C-:B------:R-:W-:Y:S01]  /*146b0*/  FFMA.FTZ R216, R22, c[0x0][0x23c], -R4.reuse ;  /* 0x00008f0016d87a23 */ /* 0x100fe20000010804 */
[----:B------:R-:W-:Y:S01]  /*146c0*/  LOP3.LUT R6, R7, 0xff, RZ, 0xc0, !PT ;  /* 0x000000ff07067812 */ /* 0x000fe200078ec0ff */
[--C-:B------:R-:W-:Y:S01]  /*146d0*/  FFMA.FTZ R217, R23, c[0x0][0x23c], -R4.reuse ;  /* 0x00008f0017d97a23 */ /* 0x100fe20000010804 */
[----:B------:R-:W-:Y:S01]  /*146e0*/  PRMT R7, R186, 0x7610, R7 ;  /* 0x00007610ba077816 */ /* 0x000fe20000000007 */
[--C-:B------:R-:W-:Y:S01]  /*146f0*/  FFMA.FTZ R219, R26, c[0x0][0x23c], -R4.reuse ;  /* 0x00008f001adb7a23 */ /* 0x100fe20000010804 */
[----:B------:R-:W-:Y:S01]  /*14700*/  ISETP.GE.U32.AND P0, PT, R181, R6, PT ;  /* 0x00000006b500720c */ /* 0x000fe20003f06070 */
[--C-:B------:R-:W-:Y:S01]  /*14710*/  FFMA.FTZ R221, R27, c[0x0][0x23c], -R4.reuse ;  /* 0x00008f001bdd7a23 */ /* 0x100fe20000010804 */
[----:B------:R-:W-:Y:S01]  /*14720*/  SHF.R.U32.HI R5, RZ, 0x18, R5 ;  /* 0x00000018ff057819 */ /* 0x000fe20000011605 */
[--C-:B------:R-:W-:Y:S01]  /*14730*/  FFMA.FTZ R227, R30, c[0x0][0x23c], -R4.reuse ;  /* 0x00008f001ee37a23 */ /* 0x100fe20000010804 */
[----:B------:R-:W-:Y:S01]  /*14740*/  @!P2 PRMT R135, R7, 0x5410, RZ ;  /* 0x000054100787a816 */ /* 0x000fe200000000ff */
[--C-:B------:R-:W-:Y:S01]  /*14750*/  FFMA.FTZ R229, R31, c[0x0][0x23c], -R4.reuse ;  /* 0x00008f001fe57a23 */ /* 0x100fe20000010804 */
[----:B------:R-:W-:Y:S01]  /*14760*/  ISETP.GE.U32.AND P2, PT, R181, R5, PT ;  /* 0x00000005b500720c */ /* 0x000fe20003f46070 */
[----:B---3--:R-:W-:Y:S01]  /*14770*/  @!P1 HFMA2.BF16_V2 R188, -RZ.H0_H0, RZ.H0_H0, -R168.H0_H0 ;  /* 0x200000ffffbc9231 */ /* 0x008fe200003409a8 */
[----:B------:R-:W-:Y:S01]  /*14780*/  F2FP.BF16.PACK_AB R169, R187, R182 ;  /* 0x000000b6bba9723e */ /* 0x000fe200000010ff */
[--C-:B------:R-:W-:Y:S01]  /*14790*/  FFMA.FTZ R10, R10, c[0x0][0x23c], -R4.reuse ;  /* 0x00008f000a0a7a23 */ /* 0x100fe20000010804 */
[----:B------:R-:W-:Y:S01]  /*147a0*/  LOP3.LUT R6, R176, 0xffff, RZ, 0xc0, !PT ;  /* 0x0000ffffb0067812 */ /* 0x000fe200078ec0ff */
[----:B------:R-:W-:Y:S01]  /*147b0*/  FFMA.FTZ R200, R15, c[0x0][0x23c], -R4 ;  /* 0x00008f000fc87a23 */ /* 0x000fe20000010804 */
[----:B------:R3:W-:Y:S01]  /*147c0*/  @!P1 STL.S16 [R1+0x54], R188 ;  /* 0x000054bc01009387 */ /* 0x0007e20000100600 */
[----:B------:R-:W-:Y:S01]  /*147d0*/  PRMT R184, R188, 0x7610, R184 ;  /* 0x00007610bcb87816 */ /* 0x000fe200000000b8 */
[----:B--2---:R2:W-:Y:S01]  /*147e0*/  MUFU.EX2 R186, R8 ;  /* 0x0000000800ba7308 */ /* 0x0045e20000000800 */
[----:B------:R-:W-:Y:S01]  /*147f0*/  @!P0 HFMA2.BF16_V2 R189, -RZ.H0_H0, RZ.H0_H0, -R169.H0_H0 ;  /* 0x200000ffffbd8231 */ /* 0x000fe200003409a9 */
[----:B------:R-:W-:Y:S01]  /*14800*/  LOP3.LUT R7, R176, 0xff, RZ, 0xc0, !PT ;  /* 0x000000ffb0077812 */ /* 0x000fe200078ec0ff */
[----:B------:R-:W-:Y:S01]  /*14810*/  FFMA.FTZ R207, R19, c[0x0][0x23c], -R4 ;  /* 0x00008f0013cf7a23 */ /* 0x000fe20000010804 */
[----:B------:R-:W-:Y:S01]  /*14820*/  SHF.R.U32.HI R6, RZ, 0x8, R6 ;  /* 0x00000008ff067819 */ /* 0x000fe20000011606 */
[----:B------:R-:W-:Y:S01]  /*14830*/  FFMA.FTZ R237, R34, c[0x0][0x23c], -R4 ;  /* 0x00008f0022ed7a23 */ /* 0x000fe20000010804 */
[----:B------:R-:W-:Y:S01]  /*14840*/  PRMT R170, R169, 0x7632, R170 ;  /* 0x00007632a9aa7816 */ /* 0x000fe200000000aa */
[----:B------:R5:W-:Y:S01]  /*14850*/  @!P0 STL.S16 [R1+0x50], R189 ;  /* 0x000050bd01008387 */ /* 0x000be20000100600 */
[----:B------:R-:W-:Y:S01]  /*14860*/  @!P1 PRMT R168, R184, 0x5410, RZ ;  /* 0x00005410b8a89816 */ /* 0x000fe200000000ff */
[----:B------:R-:W-:Y:S01]  /*14870*/  FFMA.FTZ R239, R35, c[0x0][0x23c], -R4 ;  /* 0x00008f0023ef7a23 */ /* 0x000fe20000010804 */
[----:B------:R-:W-:Y:S01]  /*14880*/  ISETP.GE.U32.AND P1, PT, R181, R7, PT ;  /* 0x00000007b500720c */ /* 0x000fe20003f26070 */
[----:B------:R-:W-:Y:S01]  /*14890*/  @!P2 HFMA2.BF16_V2 R183, -RZ.H0_H0, RZ.H0_H0, -R170.H0_H0 ;  /* 0x200000ffffb7a231 */ /* 0x000fe200003409aa */
[----:B------:R-:W-:Y:S01]  /*148a0*/  LOP3.LUT R6, R6, 0xffff, RZ, 0xc0, !PT ;  /* 0x0000ffff06067812 */ /* 0x000fe200078ec0ff */
[----:B------:R-:W-:Y:S01]  /*148b0*/  MUFU.EX2 R184, R10 ;  /* 0x0000000a00b87308 */ /* 0x000fe20000000800 */
[----:B------:R-:W-:Y:S01]  /*148c0*/  PRMT R173, R169, 0x5410, R170 ;  /* 0x00005410a9ad7816 */ /* 0x000fe200000000aa */
[----:B------:R-:W-:Y:S01]  /*148d0*/  STG.E.U16 [R208.64], R135 ;  /* 0x00000087d0007986 */ /* 0x000fe2000c101516 */
[----:B------:R-:W-:Y:S02]  /*148e0*/  LOP3.LUT R5, R177, UR7, R172, 0x96, !PT ;  /* 0x00000007b1057c12 */ /* 0x000fe4000f8e96ac */
[----:B------:R-:W-:Y:S01]  /*148f0*/  PRMT R7, R183, 0x7610, R7 ;  /* 0x00007610b7077816 */ /* 0x000fe20000000007 */
[----:B------:R-:W-:Y:S03]  /*14900*/  @!P2 STL.S16 [R1+0x38], R183 ;  /* 0x000038b70100a387 */ /* 0x000fe60000100600 */
[----:B------:R-:W-:Y:S01]  /*14910*/  @!P2 PRMT R170, R7, 0x5410, RZ ;  /* 0x0000541007aaa816 */ /* 0x000fe200000000ff */
[----:B---3--:R-:W3:Y:S01]  /*14920*/  MUFU.EX2 R188, R9 ;  /* 0x0000000900bc7308 */ /* 0x008ee20000000800 */
[----:B--2---:R-:W-:Y:S01]  /*14930*/  PRMT R8, R189, 0x7610, R8 ;  /* 0x00007610bd087816 */ /* 0x004fe20000000008 */
[----:B------:R-:W-:Y:S03]  /*14940*/  STG.E.U16 [R208.64+0x2], R168 ;  /* 0x000002a8d0007986 */ /* 0x000fe6000c101516 */
[----:B------:R-:W-:Y:S01]  /*14950*/  @!P0 PRMT R169, R8, 0x5410, RZ ;  /* 0x0000541008a98816 */ /* 0x000fe200000000ff */
[----:B------:R-:W-:Y:S01]  /*14960*/  IMAD.MOV.U32 R8, RZ, RZ, R190 ;  /* 0x000000ffff087224 */ /* 0x000fe200078e00be */
[----:B------:R-:W-:Y:S01]  /*14970*/  ISETP.GE.U32.AND P0, PT, R181, R6, PT ;  /* 0x00000006b500720c */ /* 0x000fe20003f06070 */
[----:B------:R-:W-:Y:S01]  /*14980*/  FFMA.FTZ R190, R13, c[0x0][0x23c], -R2 ;  /* 0x00008f000dbe7a23 */ /* 0x000fe20000010802 */
[----:B------:R-:W-:Y:S01]  /*14990*/  SHF.R.U32.HI R6, RZ, 0x10, R176 ;  /* 0x00000010ff067819 */ /* 0x000fe200000116b0 */
[----:B-----5:R-:W-:Y:S01]  /*149a0*/  FFMA.FTZ R189, R14, c[0x0][0x23c], -R4 ;  /* 0x00008f000ebd7a23 */ /* 0x020fe20000010804 */
[----:B------:R-:W-:Y:S01]  /*149b0*/  LOP3.LUT R4, R5, 0xffff, RZ, 0xc0, !PT ;  /* 0x0000ffff05047812 */ /* 0x000fe200078ec0ff */
[----:B------:R-:W-:Y:S01]  /*149c0*/  IMAD.MOV.U32 R16, RZ, RZ, R8 ;  /* 0x000000ffff107224 */ /* 0x000fe200078e0008 */
[----:B------:R-:W-:Y:S02]  /*149d0*/  STG.E.U16 [R210.64+0x2], R170 ;  /* 0x000002aad2007986 */ /* 0x000fe4000c101516 */
[----:B------:R-:W-:Y:S02]  /*149e0*/  SHF.R.U32.HI R4, RZ, 0x8, R4 ;  /* 0x00000008ff047819 */ /* 0x000fe40000011604 */
[----:B------:R-:W-:Y:S01]  /*149f0*/  STG.E.U16 [R210.64], R169 ;  /* 0x000000a9d2007986 */ /* 0x000fe2000c101516 */
[----:B---3--:R-:W-:Y:S01]  /*14a00*/  F2FP.BF16.PACK_AB R172, R188, R186 ;  /* 0x000000babcac723e */ /* 0x008fe200000010ff */
[----:B------:R-:W-:Y:S02]  /*14a10*/  IMAD.MOV.U32 R9, RZ, RZ, R191 ;  /* 0x000000ffff097224 */ /* 0x000fe400078e00bf */
[----:B------:R-:W-:Y:S01]  /*14a20*/  FFMA.FTZ R191, R12, c[0x0][0x23c], -R2 ;  /* 0x00008f000cbf7a23 */ /* 0x000fe20000010802 */
[----:B------:R-:W-:Y:S01]  /*14a30*/  LOP3.LUT R2, R6, 0xff, RZ, 0xc0, !PT ;  /* 0x000000ff06027812 */ /* 0x000fe200078ec0ff */
[----:B------:R-:W-:Y:S01]  /*14a40*/  IMAD.MOV.U32 R17, RZ, RZ, R9 ;  /* 0x000000ffff117224 */ /* 0x000fe200078e0009 */
[----:B------:R-:W-:Y:S02]  /*14a50*/  PRMT R171, R172, 0x7632, R171 ;  /* 0x00007632acab7816 */ /* 0x000fe400000000ab */
[C---:B------:R-:W-:Y:S02]  /*14a60*/  ISETP.GE.U32.AND P2, PT, R181.reuse, R2, PT ;  /* 0x00000002b500720c */ /* 0x040fe40003f46070 */
[----:B------:R2:W3:Y:S02]  /*14a70*/  MUFU.EX2 R2, R0 ;  /* 0x0000000000027308 */ /* 0x0004e40000000800 */
[----:B--2---:R-:W-:Y:S01]  /*14a80*/  SHF.R.U32.HI R0, RZ, 0x18, R176 ;  /* 0x00000018ff007819 */ /* 0x004fe200000116b0 */
[C---:B---3--:R-:W-:Y:S02]  /*14a90*/  FFMA.FTZ R175, R2.reuse, R244, R175 ;  /* 0x000000f402af7223 */ /* 0x048fe400000100af */
[C---:B------:R-:W-:Y:S01]  /*14aa0*/  FMUL.FTZ R28, R2.reuse, R140 ;  /* 0x0000008c021c7220 */ /* 0x040fe20000410000 */
[----:B------:R-:W2:Y:S01]  /*14ab0*/  LDC.U8 R244, c[0x0][0x2d8] ;  /* 0x0000b600fff47b82 */ /* 0x000ea20000000000 */
[C---:B------:R-:W-:Y:S02]  /*14ac0*/  FMUL.FTZ R29, R2.reuse, R141 ;  /* 0x0000008d021d7220 */ /* 0x040fe40000410000 */
[C---:B------:R-:W-:Y:S02]  /*14ad0*/  FMUL.FTZ R12, R2.reuse, R156 ;  /* 0x0000009c020c7220 */ /* 0x040fe40000410000 */
[----:B------:R-:W-:Y:S02]  /*14ae0*/  IMAD.MOV.U32 R156, RZ, RZ, R16 ;  /* 0x000000ffff9c7224 */ /* 0x000fe400078e0010 */
[C---:B------:R-:W-:Y:S02]  /*14af0*/  FMUL.FTZ R16, R2.reuse, R152 ;  /* 0x0000009802107220 */ /* 0x040fe40000410000 */
        /* <DEDUP_REMOVED lines=9> */
[C---:B------:R-:W-:Y:S01]  /*14b90*/  FMUL.FTZ R24, R2.reuse, R144 ;  /* 0x0000009002187220 */ /* 0x040fe20000410000 */
[----:B------:R-:W-:Y:S01]  /*14ba0*/  MUFU.EX2 R149, R191 ;  /* 0x000000bf00957308 */ /* 0x000fe20000000800 */
        /* <DEDUP_REMOVED lines=49> */
[----:B----4-:R-:W-:Y:S05]  /*14ec0*/  @!P1 HFMA2.BF16_V2 R174, -RZ.H0_H0, RZ.H0_H0, -R172.H0_H0 ;  /* 0x200000ffffae9231 */ /* 0x010fea00003409ac */
[----:B------:R3:W-:Y:S01]  /*14ed0*/  @!P1 STL.S16 [R1+0x4c], R174 ;  /* 0x00004cae01009387 */ /* 0x0007e20000100600 */
[----:B------:R-:W-:Y:S03]  /*14ee0*/  PRMT R6, R174, 0x7610, R6 ;  /* 0x00007610ae067816 */ /* 0x000fe60000000006 */
[----:B------:R1:W4:Y:S04]  /*14ef0*/  LDL.S16 R145, [R1+0x6c] ;  /* 0x00006c0001917983 */ /* 0x0003280000100600 */
[----:B------:R1:W5:Y:S01]  /*14f00*/  LDL.S16 R148, [R1+0x68] ;  /* 0x0000680001947983 */ /* 0x0003620000100600 */
[----:B---3--:R-:W-:Y:S02]  /*14f10*/  PRMT R174, R172, 0x5410, R171 ;  /* 0x00005410acae7816 */ /* 0x008fe400000000ab */
[----:B------:R-:W-:Y:S02]  /*14f20*/  @!P1 PRMT R172, R6, 0x5410, RZ ;  /* 0x0000541006ac9816 */ /* 0x000fe400000000ff */
[----:B------:R-:W-:Y:S01]  /*14f30*/  ISETP.GE.U32.AND P1, PT, R181, R0, PT ;  /* 0x00000000b500720c */ /* 0x000fe20003f26070 */
[----:B------:R-:W-:Y:S01]  /*14f40*/  IMAD.WIDE.U32 R180, R180, -0x2daee0ad, RZ ;  /* 0xd2511f53b4b47825 */ /* 0x000fe200078e00ff */
[----:B------:R-:W-:Y:S01]  /*14f50*/  LOP3.LUT R0, R5, 0xff, RZ, 0xc0, !PT ;  /* 0x000000ff05007812 */ /* 0x000fe200078ec0ff */
[----:B------:R-:W-:Y:S01]  /*14f60*/  STG.E.U16 [R208.64+0x10], R172 ;  /* 0x000010acd0007986 */ /* 0x000fe2000c101516 */
[----:B------:R-:W-:Y:S02]  /*14f70*/  LOP3.LUT R6, R176, 0xff, RZ, 0xc0, !PT ;  /* 0x000000ffb0067812 */ /* 0x000fe400078ec0ff */
[----:B------:R-:W-:Y:S02]  /*14f80*/  PRMT R183, R0, 0x5410, R4 ;  /* 0x0000541000b77816 */ /* 0x000fe40000000004 */
[----:B------:R-:W-:Y:S02]  /*14f90*/  LOP3.LUT R0, R176, 0xffff, RZ, 0xc0, !PT ;  /* 0x0000ffffb0007812 */ /* 0x000fe400078ec0ff */
[----:B------:R-:W-:Y:S02]  /*14fa0*/  LOP3.LUT R179, R181, UR13, R178, 0x96, !PT ;  /* 0x0000000db5b37c12 */ /* 0x000fe4000f8e96b2 */
[----:B------:R-:W-:Y:S01]  /*14fb0*/  SHF.R.U32.HI R4, RZ, 0x8, R0 ;  /* 0x00000008ff047819 */ /* 0x000fe20000011600 */
[----:B------:R-:W-:Y:S01]  /*14fc0*/  FADD.FTZ R0, -R3, R133 ;  /* 0x0000008503007221 */ /* 0x000fe20000010100 */
[----:B------:R-:W-:Y:S02]  /*14fd0*/  LOP3.LUT R178, R181, UR13, R178, 0x96, !PT ;  /* 0x0000000db5b27c12 */ /* 0x000fe4000f8e96b2 */
[----:B------:R-:W-:Y:S01]  /*14fe0*/  PRMT R177, R6, 0x5410, R4 ;  /* 0x0000541006b17816 */ /* 0x000fe20000000004 */
[----:B------:R-:W-:Y:S01]  /*14ff0*/  FMUL.FTZ R0, R0, c[0x0][0x23c] ;  /* 0x00008f0000007a20 */ /* 0x000fe20000410000 */
[--C-:B------:R-:W-:Y:S02]  /*15000*/  SHF.R.U32.HI R4, RZ, 0x10, R5.reuse ;  /* 0x00000010ff047819 */ /* 0x100fe40000011605 */
[----:B------:R-:W-:Y:S02]  /*15010*/  SHF.R.U32.HI R5, RZ, 0x18, R5 ;  /* 0x00000018ff057819 */ /* 0x000fe40000011605 */
[----:B------:R-:W-:Y:S01]  /*15020*/  LOP3.LUT R4, R4, 0xff, RZ, 0xc0, !PT ;  /* 0x000000ff04047812 */ /* 0x000fe200078ec0ff */
[----:B------:R-:W3:Y:S01]  /*15030*/  MUFU.EX2 R0, R0 ;  /* 0x0000000000007308 */ /* 0x000ee20000000800 */
[--C-:B------:R-:W-:Y:S02]  /*15040*/  SHF.R.U32.HI R6, RZ, 0x10, R176.reuse ;  /* 0x00000010ff067819 */ /* 0x100fe400000116b0 */
[----:B------:R-:W-:Y:S01]  /*15050*/  PRMT R133, R4, 0x5410, R5 ;  /* 0x0000541004857816 */ /* 0x000fe20000000005 */
[C---:B------:R-:W-:Y:S01]  /*15060*/  FMUL.FTZ R5, R2.reuse, R165 ;  /* 0x000000a502057220 */ /* 0x040fe20000410000 */
[----:B------:R-:W-:Y:S01]  /*15070*/  SHF.R.U32.HI R176, RZ, 0x18, R176 ;  /* 0x00000018ffb07819 */ /* 0x000fe200000116b0 */
[----:B------:R-:W-:Y:S01]  /*15080*/  FMUL.FTZ R4, R2, R164 ;  /* 0x000000a402047220 */ /* 0x000fe20000410000 */
[----:B------:R-:W-:Y:S01]  /*15090*/  LOP3.LUT R6, R6, 0xff, RZ, 0xc0, !PT ;  /* 0x000000ff06067812 */ /* 0x000fe200078ec0ff */
[----:B------:R1:W5:Y:S02]  /*150a0*/  LDL.S16 R2, [R1+0x34] ;  /* 0x0000340001027983 */ /* 0x0003640000100600 */
[----:B------:R-:W1:Y:S01]  /*150b0*/  MUFU.EX2 R165, R11 ;  /* 0x0000000b00a57308 */ /* 0x000e620000000800 */
[----:B------:R-:W-:Y:S09]  /*150c0*/  PRMT R176, R6, 0x5410, R176 ;  /* 0x0000541006b07816 */ /* 0x000ff200000000b0 */
[----:B------:R-:W-:Y:S01]  /*150d0*/  MUFU.EX2 R164, R213 ;  /* 0x000000d500a47308 */ /* 0x000fe20000000800 */
[C---:B---3--:R-:W-:Y:S02]  /*150e0*/  FMUL.FTZ R30, R0.reuse, R142 ;  /* 0x0000008e001e7220 */ /* 0x048fe40000410000 */
[C---:B------:R-:W-:Y:S02]  /*150f0*/  FMUL.FTZ R31, R0.reuse, R143 ;  /* 0x0000008f001f7220 */ /* 0x040fe40000410000 */
[----:B------:R-:W3:Y:S01]  /*15100*/  LDSM.16.MT88.4 R140, [R193+0x10000] ;  /* 0x01000000c18c783b */ /* 0x000ee20000004200 */
[----:B------:R-:W-:Y:S01]  /*15110*/  FFMA.FTZ R182, R0, R245, R182 ;  /* 0x000000f500b67223 */ /* 0x000fe200000100b6 */
[----:B--2---:R-:W-:Y:S01]  /*15120*/  PRMT R245, R244, 0x7054, R244 ;  /* 0x00007054f4f57816 */ /* 0x004fe200000000f4 */
[C---:B------:R-:W-:Y:S01]  /*15130*/  FMUL.FTZ R34, R0.reuse, R138 ;  /* 0x0000008a00227220 */ /* 0x040fe20000410000 */
[----:B------:R-:W2:Y:S01]  /*15140*/  LDC.U8 R244, c[0x0][0x2d8] ;  /* 0x0000b600fff47b82 */ /* 0x000ea20000000000 */
[C---:B------:R-:W-:Y:S01]  /*15150*/  FMUL.FTZ R35, R0.reuse, R139 ;  /* 0x0000008b00237220 */ /* 0x040fe20000410000 */
[----:B-1----:R-:W-:Y:S01]  /*15160*/  F2FP.BF16.PACK_AB R152, R165, R184 ;  /* 0x000000b8a598723e */ /* 0x002fe200000010ff */
[--C-:B------:R-:W-:Y:S01]  /*15170*/  HSET2.LE.AND R136, R183, R245.reuse, PT ;  /* 0x000000f5b7887233 */ /* 0x100fe20003803000 */
[----:B------:R-:W-:Y:S01]  /*15180*/  FMUL.FTZ R18, R0, R154 ;  /* 0x0000009a00127220 */ /* 0x000fe20000410000 */
[--C-:B------:R-:W-:Y:S01]  /*15190*/  HSET2.LE.AND R137, R133, R245.reuse, PT ;  /* 0x000000f585897233 */ /* 0x100fe20003803000 */
[----:B------:R-:W-:Y:S01]  /*151a0*/  PRMT R153, R152, 0x7632, R153 ;  /* 0x0000763298997816 */ /* 0x000fe20000000099 */
[--C-:B------:R-:W-:Y:S01]  /*151b0*/  HSET2.LE.AND R138, R177, R245.reuse, PT ;  /* 0x000000f5b18a7233 */ /* 0x100fe20003803000 */
[C---:B------:R-:W-:Y:S01]  /*151c0*/  FMUL.FTZ R26, R0.reuse, R146 ;  /* 0x00000092001a7220 */ /* 0x040fe20000410000 */
[----:B------:R-:W-:Y:S01]  /*151d0*/  HSET2.LE.AND R139, R176, R245, PT ;  /* 0x000000f5b08b7233 */ /* 0x000fe20003803000 */
[C---:B------:R-:W-:Y:S01]  /*151e0*/  FMUL.FTZ R27, R0.reuse, R147 ;  /* 0x00000093001b7220 */ /* 0x040fe20000410000 */
[----:B------:R-:W-:Y:S01]  /*151f0*/  LOP3.LUT R137, R137, R173, RZ, 0xc0, !PT ;  /* 0x000000ad89897212 */ /* 0x000fe200078ec0ff */
[----:B------:R-:W-:Y:S01]  /*15200*/  FMUL.FTZ R6, R0, R166 ;  /* 0x000000a600067220 */ /* 0x000fe20000410000 */
[----:B------:R-:W-:Y:S01]  /*15210*/  LOP3.LUT R136, R136, R134, RZ, 0xc0, !PT ;  /* 0x0000008688887212 */ /* 0x000fe200078ec0ff */
[----:B------:R-:W-:Y:S01]  /*15220*/  FMUL.FTZ R7, R0, R167 ;  /* 0x000000a700077220 */ /* 0x000fe20000410000 */
[----:B------:R-:W-:Y:S01]  /*15230*/  LOP3.LUT R138, R138, R174, RZ, 0xc0, !PT ;  /* 0x000000ae8a8a7212 */ /* 0x000fe200078ec0ff */
[C---:B------:R-:W-:Y:S01]  /*15240*/  FMUL.FTZ R10, R0.reuse, R162 ;  /* 0x000000a2000a7220 */ /* 0x040fe20000410000 */
[----:B------:R1:W5:Y:S01]  /*15250*/  LDL.S16 R154, [R1+0x28] ;  /* 0x00002800019a7983 */ /* 0x0003620000100600 */
[C---:B------:R-:W-:Y:S01]  /*15260*/  FMUL.FTZ R11, R0.reuse, R163 ;  /* 0x000000a3000b7220 */ /* 0x040fe20000410000 */
[----:B------:R-:W-:Y:S01]  /*15270*/  MUFU.EX2 R167, R207 ;  /* 0x000000cf00a77308 */ /* 0x000fe20000000800 */
[C---:B------:R-:W-:Y:S02]  /*15280*/  FMUL.FTZ R14, R0.reuse, R158 ;  /* 0x0000009e000e7220 */ /* 0x040fe40000410000 */
[C---:B------:R-:W-:Y:S02]  /*15290*/  FMUL.FTZ R15, R0.reuse, R159 ;  /* 0x0000009f000f7220 */ /* 0x040fe40000410000 */
[C---:B------:R-:W-:Y:S02]  /*152a0*/  FMUL.FTZ R19, R0.reuse, R155 ;  /* 0x0000009b00137220 */ /* 0x040fe40000410000 */
        /* <DEDUP_REMOVED lines=52> */
[----:B------:R-:W-:Y:S01]  /*155f0*/  PRMT R0, R152, 0x5410, R153 ;  /* 0x0000541098007816 */ /* 0x000fe20000000099 */
[----:B------:R-:W-:Y:S02]  /*15600*/  IMAD.MOV.U32 R158, RZ, RZ, R156 ;  /* 0x000000ffff9e7224 */ /* 0x000fe400078e009c */
[----:B------:R-:W-:Y:S01]  /*15610*/  IMAD.MOV.U32 R159, RZ, RZ, R157 ;  /* 0x000000ffff9f7224 */ /* 0x000fe200078e009d */
[----:B------:R-:W-:Y:S01]  /*15620*/  LOP3.LUT R139, R139, R0, RZ, 0xc0, !PT ;  /* 0x000000008b8b7212 */ /* 0x000fe200078ec0ff */
[----:B------:R-:W-:Y:S01]  /*15630*/  IMAD.MOV.U32 R174, RZ, RZ, R158 ;  /* 0x000000ffffae7224 */ /* 0x000fe200078e009e */
[----:B------:R-:W-:Y:S01]  /*15640*/  LOP3.LUT R0, R179, 0xff, RZ, 0xc0, !PT ;  /* 0x000000ffb3007812 */ /* 0x000fe200078ec0ff */
[----:B------:R-:W-:Y:S01]  /*15650*/  FADD.FTZ R151, R185, R175 ;  /* 0x000000afb9977221 */ /* 0x000fe20000010000 */
[----:B------:R-:W-:Y:S01]  /*15660*/  MUFU.EX2 R158, R212 ;  /* 0x000000d4009e7308 */ /* 0x000fe20000000800 */
[----:B------:R-:W-:Y:S02]  /*15670*/  IMAD.MOV.U32 R175, RZ, RZ, R159 ;  /* 0x000000ffffaf7224 */ /* 0x000fe400078e009f */
[C---:B---3--:R-:W-:Y:S01]  /*15680*/  HMMA.16816.F32.BF16 R4, R136.reuse, R140, R4 ;  /* 0x0000008c8804723c */ /* 0x048fe20000041804 */
[----:B------:R-:W-:Y:S06]  /*15690*/  FADD.FTZ R151, R186, R151 ;  /* 0x00000097ba977221 */ /* 0x000fec0000010000 */
[----:B------:R-:W-:Y:S01]  /*156a0*/  MUFU.EX2 R212, R237 ;  /* 0x000000ed00d47308 */ /* 0x000fe20000000800 */
[C---:B------:R-:W-:Y:S01]  /*156b0*/  HMMA.16816.F32.BF16 R8, R136.reuse, R142, R8 ;  /* 0x0000008e8808723c */ /* 0x040fe20000041808 */
[----:B------:R-:W3:Y:S07]  /*156c0*/  LDSM.16.MT88.4 R140, [R194+0x10000] ;  /* 0x01000000c28c783b */ /* 0x000eee0000004200 */
[C---:B---3--:R-:W-:Y:S08]  /*156d0*/  HMMA.16816.F32.BF16 R12, R136.reuse, R140, R12 ;  /* 0x0000008c880c723c */ /* 0x048ff0000004180c */
[C---:B------:R-:W-:Y:S01]  /*156e0*/  HMMA.16816.F32.BF16 R16, R136.reuse, R142, R16 ;  /* 0x0000008e8810723c */ /* 0x040fe20000041810 */
[----:B------:R-:W3:Y:S03]  /*156f0*/  LDSM.16.MT88.4 R140, [R196+0x10000] ;  /* 0x01000000c48c783b */ /* 0x000ee60000004200 */
[----:B----4-:R-:W-:Y:S02]  /*15700*/  @!P0 HFMA2.BF16_V2 R145, -RZ.H0_H0, RZ.H0_H0, -R171.H0_H0 ;  /* 0x200000ffff918231 */ /* 0x010fe400003409ab */
[----:B-----5:R-:W-:Y:S03]  /*15710*/  @!P2 HFMA2.BF16_V2 R148, -RZ.H0_H0, RZ.H0_H0, -R152.H0_H0 ;  /* 0x200000ffff94a231 */ /* 0x020fe60000340998 */
[----:B------:R-:W-:Y:S03]  /*15720*/  @!P0 STL.S16 [R1+0x6c], R145 ;  /* 0x00006c9101008387 */ /* 0x000fe60000100600 */
[----:B------:R-:W-:Y:S01]  /*15730*/  PRMT R144, R145, 0x7610, R144 ;  /* 0x0000761091907816 */ /* 0x000fe20000000090 */
[----:B------:R4:W5:Y:S03]  /*15740*/  LDL.S16 R156, [R1+0x64] ;  /* 0x00006400019c7983 */ /* 0x0009660000100600 */
[----:B------:R-:W-:Y:S02]  /*15750*/  @!P0 PRMT R171, R144, 0x5410, RZ ;  /* 0x0000541090ab8816 */ /* 0x000fe400000000ff */
[----:B--2---:R-:W-:Y:S01]  /*15760*/  ISETP.GE.U32.AND P0, PT, R244, R0, PT ;  /* 0x00000000f400720c */ /* 0x004fe20003f06070 */
[----:B------:R-:W-:Y:S01]  /*15770*/  LDSM.16.MT88.4 R144, [R196+0x16000] ;  /* 0x01600000c490783b */ /* 0x000fe20000004200 */
[C---:B---3--:R-:W-:Y:S01]  /*15780*/  HMMA.16816.F32.BF16 R20, R136.reuse, R140, R20 ;  /* 0x0000008c8814723c */ /* 0x048fe20000041814 */
[----:B------:R-:W-:Y:S02]  /*15790*/  LOP3.LUT R0, R179, 0xffff, RZ, 0xc0, !PT ;  /* 0x0000ffffb3007812 */ /* 0x000fe400078ec0ff */
[----:B------:R-:W-:Y:S02]  /*157a0*/  PRMT R133, R148, 0x7610, R133 ;  /* 0x0000761094857816 */ /* 0x000fe40000000085 */
[----:B------:R-:W-:Y:S02]  /*157b0*/  SHF.R.U32.HI R0, RZ, 0x8, R0 ;  /* 0x00000008ff007819 */ /* 0x000fe40000011600 */
[----:B------:R2:W-:Y:S01]  /*157c0*/  @!P2 STL.S16 [R1+0x68], R148 ;  /* 0x000068940100a387 */ /* 0x0005e20000100600 */
[C---:B------:R-:W-:Y:S01]  /*157d0*/  HMMA.16816.F32.BF16 R24, R136.reuse, R142, R24 ;  /* 0x0000008e8818723c */ /* 0x040fe20000041818 */
[----:B------:R-:W-:Y:S02]  /*157e0*/  LOP3.LUT R0, R0, 0xffff, RZ, 0xc0, !PT ;  /* 0x0000ffff00007812 */ /* 0x000fe400078ec0ff */
[----:B------:R-:W3:Y:S01]  /*157f0*/  LDSM.16.MT88.4 R140, [R195+0x10000] ;  /* 0x01000000c38c783b */ /* 0x000ee20000004200 */
[----:B------:R-:W-:Y:S01]  /*15800*/  @!P2 PRMT R152, R133, 0x5410, RZ ;  /* 0x000054108598a816 */ /* 0x000fe200000000ff */
[----:B------:R-:W-:Y:S01]  /*15810*/  FADD.FTZ R133, R187, R182 ;  /* 0x000000b6bb857221 */ /* 0x000fe20000010000 */
[----:B------:R-:W-:Y:S02]  /*15820*/  ISETP.GE.U32.AND P2, PT, R244, R0, PT ;  /* 0x00000000f400720c */ /* 0x000fe40003f46070 */
[----:B-1----:R-:W-:Y:S01]  /*15830*/  F2FP.BF16.PACK_AB R0, R150, R149 ;  /* 0x000000959600723e */ /* 0x002fe200000010ff */
[----:B------:R-:W-:Y:S02]  /*15840*/  FADD.FTZ R155, R184, R133 ;  /* 0x00000085b89b7221 */ /* 0x000fe40000010000 */
[----:B------:R-:W-:Y:S01]  /*15850*/  STG.E.U16 [R208.64+0x12], R171 ;  /* 0x000012abd0007986 */ /* 0x000fe2000c101516 */
[----:B------:R-:W-:Y:S03]  /*15860*/  LOP3.LUT R133, R180, 0xffff, RZ, 0xc0, !PT ;  /* 0x0000ffffb4857812 */ /* 0x000fe600078ec0ff */
[----:B------:R-:W-:Y:S01]  /*15870*/  STG.E.U16 [R210.64+0x10], R152 ;  /* 0x00001098d2007986 */ /* 0x000fe2000c101516 */
[----:B------:R-:W-:Y:S01]  /*15880*/  SHF.R.U32.HI R133, RZ, 0x8, R133 ;  /* 0x00000008ff857819 */ /* 0x000fe20000011685 */
[----:B--2---:R-:W-:Y:S01]  /*15890*/  MUFU.EX2 R148, R189 ;  /* 0x000000bd00947308 */ /* 0x004fe20000000800 */
[----:B------:R-:W-:Y:S05]  /*158a0*/  @!P1 HFMA2.BF16_V2 R2, -RZ.H0_H0, RZ.H0_H0, -R153.H0_H0 ;  /* 0x200000ffff029231 */ /* 0x000fea0000340999 */
[----:B------:R1:W-:Y:S01]  /*158b0*/  @!P1 STL.S16 [R1+0x34], R2 ;  /* 0x0000340201009387 */ /* 0x0003e20000100600 */
[----:B------:R-:W-:Y:S01]  /*158c0*/  PRMT R134, R2, 0x7610, R134 ;  /* 0x0000761002867816 */ /* 0x000fe20000000086 */
[C---:B---3--:R-:W-:Y:S02]  /*158d0*/  HMMA.16816.F32.BF16 R28, R136.reuse, R140, R28 ;  /* 0x0000008c881c723c */ /* 0x048fe4000004181c */
[----:B------:R4:W2:Y:S01]  /*158e0*/  LDL.S16 R157, [R1+0x70] ;  /* 0x00007000019d7983 */ /* 0x0008a20000100600 */
[----:B------:R-:W-:Y:S05]  /*158f0*/  @!P1 PRMT R153, R134, 0x5410, RZ ;  /* 0x0000541086999816 */ /* 0x000fea00000000ff */
[----:B------:R-:W-:Y:S01]  /*15900*/  STG.E.U16 [R210.64+0x12], R153 ;  /* 0x00001299d2007986 */ /* 0x000fe2000c101516 */
[C---:B------:R-:W-:Y:S03]  /*15910*/  HMMA.16816.F32.BF16 R32, R136.reuse, R142, R32 ;  /* 0x0000008e8820723c */ /* 0x040fe60000041820 */
[----:B------:R-:W3:Y:S01]  /*15920*/  LDSM.16.MT88.4 R140, [R193+0x12000] ;  /* 0x01200000c18c783b */ /* 0x000ee20000004200 */
[----:B-1----:R-:W-:Y:S04]  /*15930*/  SHF.R.U32.HI R2, RZ, 0x18, R179 ;  /* 0x00000018ff027819 */ /* 0x002fe800000116b3 */
[----:B------:R-:W-:Y:S04]  /*15940*/  ISETP.GE.U32.AND P1, PT, R244, R2, PT ;  /* 0x00000002f400720c */ /* 0x000fe80003f26070 */
[C---:B------:R-:W-:Y:S04]  /*15950*/  PRMT R2, R0.reuse, 0x7632, R2 ;  /* 0x0000763200027816 */ /* 0x040fe80000000002 */
[----:B------:R-:W-:Y:S01]  /*15960*/  PRMT R134, R0, 0x5410, R2 ;  /* 0x0000541000867816 */ /* 0x000fe20000000002 */
[----:B------:R-:W-:Y:S05]  /*15970*/  @!P0 HFMA2.BF16_V2 R154, -RZ.H0_H0, RZ.H0_H0, -R0.H0_H0 ;  /* 0x200000ffff9a8231 */ /* 0x000fea0000340900 */
[----:B------:R-:W-:Y:S01]  /*15980*/  @!P0 STL.S16 [R1+0x28], R154 ;  /* 0x0000289a01008387 */ /* 0x000fe20000100600 */
[C---:B---3--:R-:W-:Y:S08]  /*15990*/  HMMA.16816.F32.BF16 R36, R136.reuse, R140, R36 ;  /* 0x0000008c8824723c */ /* 0x048ff00000041824 */
        /* <DEDUP_REMOVED lines=10> */
[----:B------:R-:W1:Y:S03]  /*15a40*/  LDSM.16.MT88.4 R140, [R193+0x14000] ;  /* 0x01400000c18c783b */ /* 0x000e660000004200 */
[----:B-----5:R-:W-:Y:S04]  /*15a50*/  @!P2 HFMA2.BF16_V2 R156, -RZ.H0_H0, RZ.H0_H0, -R2.H0_H0 ;  /* 0x200000ffff9ca231 */ /* 0x020fe80000340902 */
        /* <DEDUP_REMOVED lines=18> */
[C---:B------:R-:W-:Y:S07]  /*15b80*/  HMMA.16816.F32.BF16 R116, R136.reuse, R144, R116 ;  /* 0x000000908874723c */ /* 0x040fee0000041874 */
[----:B------:R-:W-:Y:S01]  /*15b90*/  PRMT R145, R154, 0x7610, R145 ;  /* 0x000076109a917816 */ /* 0x000fe20000000091 */
[C---:B------:R-:W-:Y:S01]  /*15ba0*/  HMMA.16816.F32.BF16 R120, R136.reuse, R146, R120 ;  /* 0x000000928878723c */ /* 0x040fe20000041878 */
[----:B------:R4:W3:Y:S01]  /*15bb0*/  LDL.S16 R146, [R1+0x48] ;  /* 0x0000480001927983 */ /* 0x0008e20000100600 */
[----:B------:R-:W5:Y:S02]  /*15bc0*/  MUFU.EX2 R154, R200 ;  /* 0x000000c8009a7308 */ /* 0x000f640000000800 */
[----:B------:R-:W-:Y:S01]  /*15bd0*/  LOP3.LUT R144, R180, 0xff, RZ, 0xc0, !PT ;  /* 0x000000ffb4907812 */ /* 0x000fe200078ec0ff */
[----:B------:R2:W-:Y:S01]  /*15be0*/  @!P2 STL.S16 [R1+0x64], R156 ;  /* 0x0000649c0100a387 */ /* 0x0005e20000100600 */
[----:B------:R-:W-:Y:S02]  /*15bf0*/  @!P0 PRMT R0, R145, 0x5410, RZ ;  /* 0x0000541091008816 */ /* 0x000fe400000000ff */
[----:B------:R-:W-:Y:S03]  /*15c00*/  ISETP.GE.U32.AND P0, PT, R244, R144, PT ;  /* 0x00000090f400720c */ /* 0x000fe60003f06070 */
[----:B------:R-:W-:Y:S01]  /*15c10*/  STG.E.U16 [R208.64+0x20], R0 ;  /* 0x00002000d0007986 */ /* 0x000fe2000c101516 */
[----:B------:R-:W-:Y:S02]  /*15c20*/  SHF.R.U32.HI R144, RZ, 0x10, R179 ;  /* 0x00000010ff907819 */ /* 0x000fe400000116b3 */
[----:B------:R-:W-:Y:S02]  /*15c30*/  PRMT R147, R156, 0x7610, R147 ;  /* 0x000076109c937816 */ /* 0x000fe40000000093 */
[----:B------:R-:W-:Y:S02]  /*15c40*/  LOP3.LUT R144, R144, 0xff, RZ, 0xc0, !PT ;  /* 0x000000ff90907812 */ /* 0x000fe400078ec0ff */
[----:B------:R-:W-:Y:S02]  /*15c50*/  @!P2 PRMT R2, R147, 0x5410, RZ ;  /* 0x000054109302a816 */ /* 0x000fe400000000ff */
[----:B------:R-:W-:Y:S02]  /*15c60*/  ISETP.GE.U32.AND P2, PT, R244, R144, PT ;  /* 0x00000090f400720c */ /* 0x000fe40003f46070 */
[----:B------:R-:W-:Y:S01]  /*15c70*/  LOP3.LUT R144, R178, 0xff, RZ, 0xc0, !PT ;  /* 0x000000ffb2907812 */ /* 0x000fe200078ec0ff */
[----:B------:R-:W-:Y:S01]  /*15c80*/  STG.E.U16 [R208.64+0x22], R2 ;  /* 0x00002202d0007986 */ /* 0x000fe2000c101516 */
[----:B------:R-:W-:Y:S01]  /*15c90*/  LOP3.LUT R145, R180, 0xff, RZ, 0xc0, !PT ;  /* 0x000000ffb4917812 */ /* 0x000fe200078ec0ff */
[C---:B-1----:R-:W-:Y:S01]  /*15ca0*/  HMMA.16816.F32.BF16 R124, R136.reuse, R140, R124 ;  /* 0x0000008c887c723c */ /* 0x042fe2000004187c */
[----:B-----5:R-:W-:Y:S02]  /*15cb0*/  F2FP.BF16.PACK_AB R160, R154, R148 ;  /* 0x000000949aa0723e */ /* 0x020fe400000010ff */
[----:B------:R-:W-:Y:S02]  /*15cc0*/  PRMT R159, R145, 0x5410, R133 ;  /* 0x00005410919f7816 */ /* 0x000fe40000000085 */
[----:B------:R-:W-:Y:S01]  /*15cd0*/  PRMT R161, R160, 0x7632, R161 ;  /* 0x00007632a0a17816 */ /* 0x000fe200000000a1 */
[----:B--2---:R-:W-:Y:S01]  /*15ce0*/  FADD.FTZ R156, R188, R151 ;  /* 0x00000097bc9c7221 */ /* 0x004fe20000010000 */
[----:B------:R-:W-:Y:S01]  /*15cf0*/  LOP3.LUT R133, R178, 0xffff, RZ, 0xc0, !PT ;  /* 0x0000ffffb2857812 */ /* 0x000fe200078ec0ff */
[----:B------:R-:W-:Y:S01]  /*15d00*/  HMMA.16816.F32.BF16 R128, R136, R142, R128 ;  /* 0x0000008e8880723c */ /* 0x000fe20000041880 */
[----:B------:R-:W-:Y:S03]  /*15d10*/  @!P2 HFMA2.BF16_V2 R157, -RZ.H0_H0, RZ.H0_H0, -R160.H0_H0 ;  /* 0x200000ffff9da231 */ /* 0x000fe600003409a0 */
[----:B------:R-:W-:Y:S01]  /*15d20*/  FADD.FTZ R151, R165, R155 ;  /* 0x0000009ba5977221 */ /* 0x000fe20000010000 */
[----:B------:R-:W-:Y:S01]  /*15d30*/  SHF.R.U32.HI R133, RZ, 0x8, R133 ;  /* 0x00000008ff857819 */ /* 0x000fe20000011685 */
[----:B------:R1:W-:Y:S01]  /*15d40*/  @!P2 STL.S16 [R1+0x70], R157 ;  /* 0x0000709d0100a387 */ /* 0x0003e20000100600 */
[----:B------:R-:W-:Y:S01]  /*15d50*/  SHF.R.U32.HI R136, RZ, 0x10, R180 ;  /* 0x00000010ff887819 */ /* 0x000fe200000116b4 */
[----:B------:R-:W-:Y:S01]  /*15d60*/  FADD.FTZ R149, R149, R156 ;  /* 0x0000009c95957221 */ /* 0x000fe20000010000 */
[----:B------:R-:W-:Y:S03]  /*15d70*/  PRMT R147, R144, 0x5410, R133 ;  /* 0x0000541090937816 */ /* 0x000fe60000000085 */
[----:B------:R-:W-:Y:S01]  /*15d80*/  LOP3.LUT R145, R136, 0xff, RZ, 0xc0, !PT ;  /* 0x000000ff88917812 */ /* 0x000fe200078ec0ff */
[----:B------:R-:W-:Y:S01]  /*15d90*/  FADD.FTZ R163, R150, R149 ;  /* 0x0000009596a37221 */ /* 0x000fe20000010000 */
[--C-:B------:R-:W-:Y:S01]  /*15da0*/  HSET2.LE.AND R136, R147, R245.reuse, PT ;  /* 0x000000f593887233 */ /* 0x100fe20003803000 */
[----:B------:R-:W-:Y:S02]  /*15db0*/  PRMT R144, R157, 0x7610, R144 ;  /* 0x000076109d907816 */ /* 0x000fe40000000090 */
[----:B------:R-:W-:Y:S01]  /*15dc0*/  LOP3.LUT R133, R180, 0xffff, RZ, 0xc0, !PT ;  /* 0x0000ffffb4857812 */ /* 0x000fe200078ec0ff */
[----:B------:R-:W-:Y:S01]  /*15dd0*/  FADD.FTZ R163, R158, R163 ;  /* 0x000000a39ea37221 */ /* 0x000fe20000010000 */
[----:B------:R-:W-:Y:S02]  /*15de0*/  LOP3.LUT R136, R136, R134, RZ, 0xc0, !PT ;  /* 0x0000008688887212 */ /* 0x000fe400078ec0ff */
[C---:B------:R-:W-:Y:S01]  /*15df0*/  F2FP.BF16.PACK_AB R134, R164.reuse, R158 ;  /* 0x0000009ea486723e */ /* 0x040fe200000010ff */
[----:B------:R-:W-:Y:S01]  /*15e00*/  FADD.FTZ R163, R164, R163 ;  /* 0x000000a3a4a37221 */ /* 0x000fe20000010000 */
[----:B------:R-:W-:Y:S02]  /*15e10*/  SHF.R.U32.HI R139, RZ, 0x10, R178 ;  /* 0x00000010ff8b7819 */ /* 0x000fe400000116b2 */
[----:B------:R-:W-:Y:S02]  /*15e20*/  SHF.R.U32.HI R133, RZ, 0x8, R133 ;  /* 0x00000008ff857819 */ /* 0x000fe40000011685 */
[----:B------:R-:W-:Y:S02]  /*15e30*/  SHF.R.U32.HI R137, RZ, 0x10, R180 ;  /* 0x00000010ff897819 */ /* 0x000fe400000116b4 */
[----:B------:R-:W-:Y:S01]  /*15e40*/  LOP3.LUT R140, R133, 0xffff, RZ, 0xc0, !PT ;  /* 0x0000ffff858c7812 */ /* 0x000fe200078ec0ff */
[----:B-1----:R-:W1:Y:S01]  /*15e50*/  MUFU.EX2 R157, R206 ;  /* 0x000000ce009d7308 */ /* 0x002e620000000800 */
[----:B------:R-:W-:Y:S02]  /*15e60*/  SHF.R.U32.HI R138, RZ, 0x18, R178 ;  /* 0x00000018ff8a7819 */ /* 0x000fe400000116b2 */
[----:B------:R-:W-:Y:S02]  /*15e70*/  PRMT R133, R160, 0x5410, R161 ;  /* 0x00005410a0857816 */ /* 0x000fe400000000a1 */
[----:B------:R-:W-:Y:S02]  /*15e80*/  @!P2 PRMT R160, R144, 0x5410, RZ ;  /* 0x0000541090a0a816 */ /* 0x000fe400000000ff */
[----:B------:R-:W-:Y:S02]  /*15e90*/  LOP3.LUT R144, R137, 0xff, RZ, 0xc0, !PT ;  /* 0x000000ff89907812 */ /* 0x000fe400078ec0ff */
[----:B------:R-:W-:Y:S01]  /*15ea0*/  LOP3.LUT R137, R139, 0xff, RZ, 0xc0, !PT ;  /* 0x000000ff8b897812 */ /* 0x000fe200078ec0ff */
[----:B------:R-:W-:Y:S01]  /*15eb0*/  STG.E.U16 [R210.64+0x20], R160 ;  /* 0x000020a0d2007986 */ /* 0x000fe2000c101516 */
[----:B------:R-:W-:Y:S02]  /*15ec0*/  PRMT R135, R134, 0x7632, R135 ;  /* 0x0000763286877816 */ /* 0x000fe40000000087 */
[----:B------:R-:W-:Y:S01]  /*15ed0*/  PRMT R137, R137, 0x5410, R138 ;  /* 0x0000541089897816 */ /* 0x000fe2000000008a */
[--C-:B------:R-:W-:Y:S01]  /*15ee0*/  HSET2.LE.AND R138, R159, R245.reuse, PT ;  /* 0x000000f59f8a7233 */ /* 0x100fe20003803000 */
[----:B------:R-:W-:Y:S02]  /*15ef0*/  ISETP.GE.U32.AND P2, PT, R244, R140, PT ;  /* 0x0000008cf400720c */ /* 0x000fe40003f46070 */
[----:B------:R-:W2:Y:S01]  /*15f00*/  LDSM.16.MT88.4 R140, [R193+0x10800] ;  /* 0x01080000c18c783b */ /* 0x000ea20000004200 */
[----:B------:R-:W-:Y:S05]  /*15f10*/  HSET2.LE.AND R137, R137, R245, PT ;  /* 0x000000f589897233 */ /* 0x000fea0003803000 */
[----:B------:R-:W-:Y:S02]  /*15f20*/  LOP3.LUT R137, R137, R133, RZ, 0xc0, !PT ;  /* 0x0000008589897212 */ /* 0x000fe400078ec0ff */
[----:B-1----:R-:W-:Y:S02]  /*15f30*/  F2FP.BF16.PACK_AB R162, R167, R157 ;  /* 0x0000009da7a2723e */ /* 0x002fe400000010ff */
[----:B------:R-:W-:Y:S02]  /*15f40*/  PRMT R133, R134, 0x5410, R135 ;  /* 0x0000541086857816 */ /* 0x000fe40000000087 */
[----:B------:R-:W-:Y:S02]  /*15f50*/  PRMT R166, R162, 0x7632, R166 ;  /* 0x00007632a2a67816 */ /* 0x000fe400000000a6 */
[----:B------:R-:W-:Y:S02]  /*15f60*/  LOP3.LUT R138, R138, R133, RZ, 0xc0, !PT ;  /* 0x000000858a8a7212 */ /* 0x000fe400078ec0ff */
[----:B------:R-:W-:Y:S01]  /*15f70*/  PRMT R133, R162, 0x5410, R166 ;  /* 0x00005410a2857816 */ /* 0x000fe200000000a6 */
[----:B---3--:R-:W-:Y:S05]  /*15f80*/  @!P1 HFMA2.BF16_V2 R146, -RZ.H0_H0, RZ.H0_H0, -R161.H0_H0 ;  /* 0x200000ffff929231 */ /* 0x008fea00003409a1 */
[----:B------:R1:W-:Y:S01]  /*15f90*/  @!P1 STL.S16 [R1+0x48], R146 ;  /* 0x0000489201009387 */ /* 0x0003e20000100600 */
[----:B------:R-:W-:Y:S03]  /*15fa0*/  PRMT R155, R146, 0x7610, R155 ;  /* 0x00007610929b7816 */ /* 0x000fe6000000009b */
[----:B------:R4:W3:Y:S01]  /*15fb0*/  LDL.S16 R165, [R1+0x44] ;  /* 0x0000440001a57983 */ /* 0x0008e20000100600 */
[----:B------:R-:W-:Y:S01]  /*15fc0*/  @!P1 PRMT R161, R155, 0x5410, RZ ;  /* 0x000054109ba19816 */ /* 0x000fe200000000ff */
[----:B------:R-:W-:Y:S01]  /*15fd0*/  FADD.FTZ R155, R148, R151 ;  /* 0x00000097949b7221 */ /* 0x000fe20000010000 */
[----:B------:R-:W-:Y:S01]  /*15fe0*/  ISETP.GE.U32.AND P1, PT, R244, R144, PT ;  /* 0x00000090f400720c */ /* 0x000fe20003f26070 */
[----:B------:R-:W-:Y:S02]  /*15ff0*/  LDSM.16.MT88.4 R148, [R196+0x10800] ;  /* 0x01080000c494783b */ /* 0x000fe40000004200 */
[----:B------:R-:W-:Y:S06]  /*16000*/  FADD.FTZ R159, R154, R155 ;  /* 0x0000009b9a9f7221 */ /* 0x000fec0000010000 */
[----:B------:R-:W-:Y:S01]  /*16010*/  STG.E.U16 [R210.64+0x22], R161 ;  /* 0x000022a1d2007986 */ /* 0x000fe2000c101516 */
[--C-:B-1----:R-:W-:Y:S02]  /*16020*/  SHF.R.U32.HI R146, RZ, 0x18, R180.reuse ;  /* 0x00000018ff927819 */ /* 0x102fe400000116b4 */
[----:B------:R-:W-:Y:S02]  /*16030*/  SHF.R.U32.HI R180, RZ, 0x18, R180 ;  /* 0x00000018ffb47819 */ /* 0x000fe400000116b4 */
[----:B------:R-:W-:Y:S02]  /*16040*/  PRMT R139, R145, 0x5410, R146 ;  /* 0x00005410918b7816 */ /* 0x000fe40000000092 */
[----:B------:R-:W1:Y:S03]  /*16050*/  LDSM.16.MT88.4 R144, [R194+0x10800] ;  /* 0x01080000c290783b */ /* 0x000e660000004200 */
[----:B------:R-:W-:Y:S05]  /*16060*/  HSET2.LE.AND R139, R139, R245, PT ;  /* 0x000000f58b8b7233 */ /* 0x000fea0003803000 */
[----:B------:R-:W-:Y:S07]  /*16070*/  LOP3.LUT R139, R139, R133, RZ, 0xc0, !PT ;  /* 0x000000858b8b7212 */ /* 0x000fee00078ec0ff */
        /* <DEDUP_REMOVED lines=28> */
[C---:B------:R-:W-:Y:S08]  /*16240*/  HMMA.16816.F32.BF16 R80, R136.reuse, R142, R80 ;  /* 0x0000008e8850723c */ /* 0x040ff00000041850 */
[C---:B-1----:R-:W-:Y:S08]  /*16250*/  HMMA.16816.F32.BF16 R84, R136.reuse, R144, R84 ;  /* 0x000000908854723c */ /* 0x042ff00000041854 */
[C---:B------:R-:W-:Y:S08]  /*16260*/  HMMA.16816.F32.BF16 R88, R136.reuse, R146, R88 ;  /* 0x000000928858723c */ /* 0x040ff00000041858 */
[C---:B-----5:R-:W-:Y:S08]  /*16270*/  HMMA.16816.F32.BF16 R92, R136.reuse, R148, R92 ;  /* 0x00000094885c723c */ /* 0x060ff0000004185c */
[C---:B------:R-:W-:Y:S01]  /*16280*/  HMMA.16816.F32.BF16 R96, R136.reuse, R150, R96 ;  /* 0x000000968860723c */ /* 0x040fe20000041860 */
[----:B---3--:R-:W-:Y:S05]  /*16290*/  @!P0 HFMA2.BF16_V2 R165, -RZ.H0_H0, RZ.H0_H0, -R134.H0_H0 ;  /* 0x200000ffffa58231 */ /* 0x008fea0000340986 */
[----:B------:R1:W-:Y:S01]  /*162a0*/  @!P0 STL.S16 [R1+0x44], R165 ;  /* 0x000044a501008387 */ /* 0x0003e20000100600 */
[----:B------:R-:W-:Y:S03]  /*162b0*/  PRMT R133, R165, 0x7610, R133 ;  /* 0x00007610a5857816 */ /* 0x000fe60000000085 */
[----:B------:R4:W2:Y:S02]  /*162c0*/  LDL.S16 R170, [R1+0x40] ;  /* 0x0000400001aa7983 */ /* 0x0008a40000100600 */
[----:B------:R-:W-:Y:S02]  /*162d0*/  @!P0 PRMT R134, R133, 0x5410, RZ ;  /* 0x0000541085868816 */ /* 0x000fe400000000ff */
[----:B------:R-:W-:Y:S01]  /*162e0*/  LOP3.LUT R133, R249, UR35, RZ, 0x3c, !PT ;  /* 0x00000023f9857c12 */ /* 0x000fe2000f8e3cff */
[----:B------:R4:W3:Y:S01]  /*162f0*/  LDL.S16 R179, [R1+0x60] ;  /* 0x0000600001b37983 */ /* 0x0008e20000100600 */
[----:B------:R-:W-:Y:S03]  /*16300*/  ISETP.GE.U32.AND P0, PT, R244, R180, PT ;  /* 0x000000b4f400720c */ /* 0x000fe60003f06070 */
[----:B------:R-:W-:Y:S01]  /*16310*/  IMAD.WIDE.U32 R168, R133, -0x326172a9, RZ ;  /* 0xcd9e8d5785a87825 */ /* 0x000fe200078e00ff */
[----:B------:R4:W5:Y:S04]  /*16320*/  LDL.S16 R178, [R1+0x5c] ;  /* 0x00005c0001b27983 */ /* 0x0009680000100600 */
[----:B------:R-:W-:Y:S01]  /*16330*/  LOP3.LUT R154, R169, UR27, R174, 0x96, !PT ;  /* 0x0000001ba99a7c12 */ /* 0x000fe2000f8e96ae */
[----:B------:R4:W4:Y:S01]  /*16340*/  LDL.S16 R173, [R1+0x58] ;  /* 0x0000580001ad7983 */ /* 0x0009220000100600 */
[----:B------:R-:W-:Y:S03]  /*16350*/  LOP3.LUT R156, R225, UR33, R168, 0x96, !PT ;  /* 0x00000021e19c7c12 */ /* 0x000fe6000f8e96a8 */
[----:B------:R-:W-:Y:S01]  /*16360*/  IMAD.WIDE.U32 R154, R154, -0x2daee0ad, RZ ;  /* 0xd2511f539a9a7825 */ /* 0x000fe200078e00ff */
[----:B------:R-:W-:Y:S03]  /*16370*/  LDSM.16.MT88.4 R180, [R194+0x13800] ;  /* 0x01380000c2b4783b */ /* 0x000fe60000004200 */
[----:B-1----:R-:W-:Y:S01]  /*16380*/  FADD.FTZ R165, R157, R159 ;  /* 0x0000009f9da57221 */ /* 0x002fe20000010000 */
[----:B------:R-:W-:Y:S01]  /*16390*/  LOP3.LUT R155, R155, UR29, R246, 0x96, !PT ;  /* 0x0000001d9b9b7c12 */ /* 0x000fe2000f8e96f6 */
[----:B------:R-:W-:Y:S03]  /*163a0*/  IMAD.WIDE.U32 R156, R156, -0x2daee0ad, RZ ;  /* 0xd2511f539c9c7825 */ /* 0x000fe600078e00ff */
[----:B------:R1:W-:Y:S01]  /*163b0*/  STG.E.U16 [R208.64+0x30], R134 ;  /* 0x00003086d0007986 */ /* 0x0003e2000c101516 */
[----:B------:R-:W-:Y:S01]  /*163c0*/  FADD.FTZ R167, R167, R165 ;  /* 0x000000a5a7a77221 */ /* 0x000fe20000010000 */
[----:B------:R-:W-:Y:S01]  /*163d0*/  LOP3.LUT R157, R157, UR34, R154, 0x96, !PT ;  /* 0x000000229d9d7c12 */ /* 0x000fe2000f8e969a */
[----:B------:R-:W-:Y:S05]  /*163e0*/  IMAD.WIDE.U32 R154, R155, -0x326172a9, RZ ;  /* 0xcd9e8d579b9a7825 */ /* 0x000fea00078e00ff */
[----:B------:R-:W-:Y:S05]  /*163f0*/  LOP3.LUT R158, R155, UR5, R224, 0x96, !PT ;  /* 0x000000059b9e7c12 */ /* 0x000fea000f8e96e0 */
[----:B------:R-:W-:Y:S05]  /*16400*/  IMAD.WIDE.U32 R158, R158, -0x2daee0ad, RZ ;  /* 0xd2511f539e9e7825 */ /* 0x000fea00078e00ff */
[----:B------:R-:W-:Y:S01]  /*16410*/  LOP3.LUT R155, R159, UR4, R156, 0x96, !PT ;  /* 0x000000049f9b7c12 */ /* 0x000fe2000f8e969c */
[----:B------:R-:W-:Y:S05]  /*16420*/  IMAD.WIDE.U32 R156, R157, -0x326172a9, RZ ;  /* 0xcd9e8d579d9c7825 */ /* 0x000fea00078e00ff */
[----:B------:R-:W-:Y:S02]  /*16430*/  LOP3.LUT R154, R157, UR30, R154, 0x96, !PT ;  /* 0x0000001e9d9a7c12 */ /* 0x000fe4000f8e969a */
[----:B------:R-:W1:Y:S03]  /*16440*/  MUFU.EX2 R157, R214 ;  /* 0x000000d6009d7308 */ /* 0x000e660000000800 */
[----:B------:R-:W-:Y:S04]  /*16450*/  IMAD.WIDE.U32 R174, R154, -0x2daee0ad, RZ ;  /* 0xd2511f539aae7825 */ /* 0x000fe800078e00ff */
[----:B------:R-:W-:Y:S01]  /*16460*/  IMAD.WIDE.U32 R154, R155, -0x326172a9, RZ ;  /* 0xcd9e8d579b9a7825 */ /* 0x000fe200078e00ff */
[----:B------:R-:W-:Y:S02]  /*16470*/  LOP3.LUT R168, R175, UR28, R158, 0x96, !PT ;  /* 0x0000001cafa87c12 */ /* 0x000fe4000f8e969e */
[----:B------:R-:W-:Y:S02]  /*16480*/  MUFU.EX2 R214, R236 ;  /* 0x000000ec00d67308 */ /* 0x000fe40000000800 */
[----:B------:R-:W-:Y:S01]  /*16490*/  LOP3.LUT R206, R155, UR26, R156, 0x96, !PT ;  /* 0x0000001a9bce7c12 */ /* 0x000fe2000f8e969c */
[----:B------:R-:W-:Y:S04]  /*164a0*/  IMAD.WIDE.U32 R168, R168, -0x326172a9, RZ ;  /* 0xcd9e8d57a8a87825 */ /* 0x000fe800078e00ff */
[----:B------:R-:W-:Y:S01]  /*164b0*/  IMAD.WIDE.U32 R206, R206, -0x2daee0ad, RZ ;  /* 0xd2511f53cece7825 */ /* 0x000fe200078e00ff */
[C-C-:B------:R-:W-:Y:S02]  /*164c0*/  LOP3.LUT R133, R169.reuse, UR7, R154.reuse, 0x96, !PT ;  /* 0x00000007a9857c12 */ /* 0x140fe4000f8e969a */
[----:B------:R-:W-:Y:S02]  /*164d0*/  LOP3.LUT R152, R169, UR7, R154, 0x96, !PT ;  /* 0x00000007a9987c12 */ /* 0x000fe4000f8e969a */
[----:B------:R-:W-:Y:S02]  /*164e0*/  LOP3.LUT R155, R133, 0xff, RZ, 0xc0, !PT ;  /* 0x000000ff859b7812 */ /* 0x000fe400078ec0ff */
[C---:B------:R-:W-:Y:S01]  /*164f0*/  LOP3.LUT R148, R168.reuse, 0xff, RZ, 0xc0, !PT ;  /* 0x000000ffa8947812 */ /* 0x040fe200078ec0ff */
[----:B-1----:R-:W-:Y:S01]  /*16500*/  FADD.FTZ R163, R157, R163 ;  /* 0x000000a39da37221 */ /* 0x002fe20000010000 */
[----:B------:R-:W-:Y:S02]  /*16510*/  LOP3.LUT R153, R168, 0xff, RZ, 0xc0, !PT ;  /* 0x000000ffa8997812 */ /* 0x000fe400078ec0ff */
[----:B------:R-:W-:Y:S01]  /*16520*/  LOP3.LUT R134, R206, 0xff, RZ, 0xc0, !PT ;  /* 0x000000ffce867812 */ /* 0x000fe200078ec0ff */
[----:B--2---:R-:W-:Y:S02]  /*16530*/  @!P2 HFMA2.BF16_V2 R170, -RZ.H0_H0, RZ.H0_H0, -R135.H0_H0 ;  /* 0x200000ffffaaa231 */ /* 0x004fe40000340987 */
[----:B---3--:R-:W-:Y:S03]  /*16540*/  @!P1 HFMA2.BF16_V2 R179, -RZ.H0_H0, RZ.H0_H0, -R162.H0_H0 ;  /* 0x200000ffffb39231 */ /* 0x008fe600003409a2 */
[----:B------:R1:W-:Y:S01]  /*16550*/  @!P2 STL.S16 [R1+0x40], R170 ;  /* 0x000040aa0100a387 */ /* 0x0003e20000100600 */
[----:B------:R-:W-:Y:S01]  /*16560*/  PRMT R159, R170, 0x7610, R159 ;  /* 0x00007610aa9f7816 */ /* 0x000fe2000000009f */
[----:B-----5:R-:W-:Y:S03]  /*16570*/  @!P0 HFMA2.BF16_V2 R178, -RZ.H0_H0, RZ.H0_H0, -R166.H0_H0 ;  /* 0x200000ffffb28231 */ /* 0x020fe600003409a6 */
[----:B------:R-:W-:Y:S02]  /*16580*/  @!P2 PRMT R135, R159, 0x5410, RZ ;  /* 0x000054109f87a816 */ /* 0x000fe400000000ff */
[----:B------:R-:W2:Y:S01]  /*16590*/  MUFU.EX2 R159, R215 ;  /* 0x000000d7009f7308 */ /* 0x000ea20000000800 */
[----:B------:R-:W-:Y:S02]  /*165a0*/  ISETP.GE.U32.AND P2, PT, R244, R155, PT ;  /* 0x0000009bf400720c */ /* 0x000fe40003f46070 */
[----:B------:R-:W-:Y:S01]  /*165b0*/  SHF.R.U32.HI R155, RZ, 0x10, R133 ;  /* 0x00000010ff9b7819 */ /* 0x000fe20000011685 */
[----:B------:R3:W-:Y:S01]  /*165c0*/  STG.E.U16 [R208.64+0x32], R135 ;  /* 0x00003287d0007986 */ /* 0x0007e2000c101516 */
[----:B------:R-:W-:Y:S02]  /*165d0*/  PRMT R156, R178, 0x7610, R156 ;  /* 0x00007610b29c7816 */ /* 0x000fe4000000009c */
[----:B------:R-:W-:Y:S02]  /*165e0*/  LOP3.LUT R140, R155, 0xff, RZ, 0xc0, !PT ;  /* 0x000000ff9b8c7812 */ /* 0x000fe400078ec0ff */
[----:B------:R-:W-:Y:S01]  /*165f0*/  LOP3.LUT R155, R133, 0xffff, RZ, 0xc0, !PT ;  /* 0x0000ffff859b7812 */ /* 0x000fe200078ec0ff */
[----:B------:R-:W-:Y:S01]  /*16600*/  MUFU.EX2 R215, R229 ;  /* 0x000000e500d77308 */ /* 0x000fe20000000800 */
[----:B------:R-:W-:Y:S02]  /*16610*/  @!P0 PRMT R166, R156, 0x5410, RZ ;  /* 0x000054109ca68816 */ /* 0x000fe400000000ff */
[----:B------:R-:W-:Y:S02]  /*16620*/  SHF.R.U32.HI R155, RZ, 0x8, R155 ;  /* 0x00000008ff9b7819 */ /* 0x000fe4000001169b */
[----:B------:R-:W-:Y:S01]  /*16630*/  PRMT R158, R179, 0x7610, R158 ;  /* 0x00007610b39e7816 */ /* 0x000fe2000000009e */
[----:B------:R-:W-:Y:S01]  /*16640*/  STG.E.U16 [R210.64+0x32], R166 ;  /* 0x000032a6d2007986 */ /* 0x000fe2000c101516 */
[----:B------:R-:W-:Y:S02]  /*16650*/  LOP3.LUT R144, R155, 0xffff, RZ, 0xc0, !PT ;  /* 0x0000ffff9b907812 */ /* 0x000fe400078ec0ff */
[----:B------:R-:W-:Y:S01]  /*16660*/  @!P1 PRMT R162, R158, 0x5410, RZ ;  /* 0x000054109ea29816 */ /* 0x000fe200000000ff */
[----:B-1----:R1:W5:Y:S01]  /*16670*/  LDL.S16 R170, [R1+0x30] ;  /* 0x0000300001aa7983 */ /* 0x0023620000100600 */
[----:B------:R-:W1:Y:S01]  /*16680*/  MUFU.EX2 R155, R216 ;  /* 0x000000d8009b7308 */ /* 0x000e620000000800 */
[----:B------:R-:W-:Y:S02]  /*16690*/  SHF.R.U32.HI R133, RZ, 0x18, R133 ;  /* 0x00000018ff857819 */ /* 0x000fe40000011685 */
[----:B------:R-:W-:Y:S01]  /*166a0*/  @!P1 STL.S16 [R1+0x60], R179 ;  /* 0x000060b301009387 */ /* 0x000fe20000100600 */
[C---:B--2---:R-:W-:Y:S01]  /*166b0*/  F2FP.BF16.PACK_AB R164, R159.reuse, R157 ;  /* 0x0000009d9fa4723e */ /* 0x044fe200000010ff */
[----:B------:R-:W-:Y:S01]  /*166c0*/  FADD.FTZ R163, R159, R163 ;  /* 0x000000a39fa37221 */ /* 0x000fe20000010000 */
[C---:B------:R-:W-:Y:S01]  /*166d0*/  ISETP.GE.U32.AND P1, PT, R244.reuse, R140, PT ;  /* 0x0000008cf400720c */ /* 0x040fe20003f26070 */
[----:B------:R-:W-:Y:S01]  /*166e0*/  @!P0 STL.S16 [R1+0x5c], R178 ;  /* 0x00005cb201008387 */ /* 0x000fe20000100600 */
[----:B------:R-:W-:Y:S01]  /*166f0*/  ISETP.GE.U32.AND P0, PT, R244, R144, PT ;  /* 0x00000090f400720c */ /* 0x000fe20003f06070 */
[----:B----4-:R-:W-:Y:S01]  /*16700*/  @!P2 HFMA2.BF16_V2 R173, -RZ.H0_H0, RZ.H0_H0, -R164.H0_H0 ;  /* 0x200000ffffada231 */ /* 0x010fe200003409a4 */
[C---:B------:R-:W-:Y:S01]  /*16710*/  PRMT R165, R164.reuse, 0x7632, R165 ;  /* 0x00007632a4a57816 */ /* 0x040fe200000000a5 */
[----:B------:R2:W4:Y:S01]  /*16720*/  LDL.S16 R172, [R1+0x24] ;  /* 0x0000240001ac7983 */ /* 0x0005220000100600 */
[----:B------:R-:W2:Y:S01]  /*16730*/  MUFU.EX2 R158, R217 ;  /* 0x000000d9009e7308 */ /* 0x000ea20000000800 */
[----:B---3--:R-:W-:Y:S02]  /*16740*/  SHF.R.U32.HI R135, RZ, 0x10, R206 ;  /* 0x00000010ff877819 */ /* 0x008fe400000116ce */
[----:B------:R3:W-:Y:S01]  /*16750*/  @!P2 STL.S16 [R1+0x58], R173 ;  /* 0x000058ad0100a387 */ /* 0x0007e20000100600 */
[----:B------:R-:W-:Y:S02]  /*16760*/  PRMT R171, R173, 0x7610, R171 ;  /* 0x00007610adab7816 */ /* 0x000fe400000000ab */
[----:B------:R-:W-:Y:S01]  /*16770*/  PRMT R156, R164, 0x5410, R165 ;  /* 0x00005410a49c7816 */ /* 0x000fe200000000a5 */
[----:B------:R-:W3:Y:S01]  /*16780*/  LDSM.16.MT88.4 R140, [R193+0x16800] ;  /* 0x01680000c18c783b */ /* 0x000ee20000004200 */
[----:B------:R-:W-:Y:S02]  /*16790*/  @!P2 PRMT R164, R171, 0x5410, RZ ;  /* 0x00005410aba4a816 */ /* 0x000fe400000000ff */
[----:B------:R-:W-:Y:S01]  /*167a0*/  ISETP.GE.U32.AND P2, PT, R244, R148, PT ;  /* 0x00000094f400720c */ /* 0x000fe20003f46070 */
[----:B------:R-:W-:Y:S01]  /*167b0*/  MUFU.EX2 R171, R218 ;  /* 0x000000da00ab7308 */ /* 0x000fe20000000800 */
[----:B-1----:R-:W-:Y:S03]  /*167c0*/  FADD.FTZ R167, R155, R167 ;  /* 0x000000a79ba77221 */ /* 0x002fe60000010000 */
[----:B------:R-:W1:Y:S06]  /*167d0*/  LDSM.16.MT88.4 R144, [R194+0x16800] ;  /* 0x01680000c290783b */ /* 0x000e6c0000004200 */
[----:B------:R-:W-:Y:S02]  /*167e0*/  MUFU.EX2 R217, R228 ;  /* 0x000000e400d97308 */ /* 0x000fe40000000800 */
[----:B------:R-:W-:Y:S01]  /*167f0*/  STG.E.U16 [R210.64+0x30], R162 ;  /* 0x000030a2d2007986 */ /* 0x000fe2000c101516 */
[C---:B--2---:R-:W-:Y:S01]  /*16800*/  F2FP.BF16.PACK_AB R191, R158.reuse, R155 ;  /* 0x0000009b9ebf723e */ /* 0x044fe200000010ff */
[----:B------:R-:W-:Y:S02]  /*16810*/  FADD.FTZ R167, R158, R167 ;  /* 0x000000a79ea77221 */ /* 0x000fe40000010000 */
[----:B------:R-:W-:Y:S01]  /*16820*/  STG.E.U16 [R208.64+0x40], R164 ;  /* 0x000040a4d0007986 */ /* 0x000fe2000c101516 */
[----:B------:R-:W-:Y:S03]  /*16830*/  PRMT R200, R191, 0x7632, R200 ;  /* 0x00007632bfc87816 */ /* 0x000fe600000000c8 */
[----:B---3--:R-:W2:Y:S10]  /*16840*/  MUFU.EX2 R173, R220 ;  /* 0x000000dc00ad7308 */ /* 0x008eb40000000800 */
[----:B------:R-:W3:Y:S01]  /*16850*/  MUFU.EX2 R216, R227 ;  /* 0x000000e300d87308 */ /* 0x000ee20000000800 */
[C---:B------:R-:W-:Y:S07]  /*16860*/  HMMA.16816.F32.BF16 R100, R136.reuse, R140, R100 ;  /* 0x0000008c8864723c */ /* 0x040fee0000041864 */
[--C-:B------:R-:W-:Y:S01]  /*16870*/  SHF.R.U32.HI R140, RZ, 0x10, R168.reuse ;  /* 0x00000010ff8c7819 */ /* 0x100fe200000116a8 */
[C---:B------:R-:W-:Y:S01]  /*16880*/  HMMA.16816.F32.BF16 R104, R136.reuse, R142, R104 ;  /* 0x0000008e8868723c */ /* 0x040fe20000041868 */
[----:B------:R-:W-:Y:S03]  /*16890*/  SHF.R.U32.HI R141, RZ, 0x18, R168 ;  /* 0x00000018ff8d7819 */ /* 0x000fe600000116a8 */
[----:B------:R-:W-:Y:S02]  /*168a0*/  LOP3.LUT R140, R140, 0xff, RZ, 0xc0, !PT ;  /* 0x000000ff8c8c7812 */ /* 0x000fe400078ec0ff */
[----:B--2---:R-:W-:Y:S02]  /*168b0*/  F2FP.BF16.PACK_AB R189, R173, R171 ;  /* 0x000000abadbd723e */ /* 0x004fe400000010ff */
[C---:B-1----:R-:W-:Y:S04]  /*168c0*/  HMMA.16816.F32.BF16 R108, R136.reuse, R144, R108 ;  /* 0x00000090886c723c */ /* 0x042fe8000004186c */
[----:B------:R-:W-:Y:S02]  /*168d0*/  PRMT R190, R189, 0x7632, R190 ;  /* 0x00007632bdbe7816 */ /* 0x000fe400000000be */
[----:B---3--:R-:W-:Y:S02]  /*168e0*/  F2FP.BF16.PACK_AB R184, R215, R216 ;  /* 0x000000d8d7b8723e */ /* 0x008fe400000010ff */
[C---:B------:R-:W-:Y:S01]  /*168f0*/  HMMA.16816.F32.BF16 R112, R136.reuse, R146, R112 ;  /* 0x000000928870723c */ /* 0x040fe20000041870 */
[----:B------:R-:W-:Y:S06]  /*16900*/  PRMT R0, R189, 0x5410, R190 ;  /* 0x00005410bd007816 */ /* 0x000fec00000000be */
[----:B------:R-:W-:Y:S01]  /*16910*/  SHF.R.U32.HI R146, RZ, 0x18, R152 ;  /* 0x00000018ff927819 */ /* 0x000fe20000011698 */
[----:B-----5:R-:W-:Y:S05]  /*16920*/  @!P0 HFMA2.BF16_V2 R170, -RZ.H0_H0, RZ.H0_H0, -R165.H0_H0 ;  /* 0x200000ffffaa8231 */ /* 0x020fea00003409a5 */
[----:B------:R1:W-:Y:S01]  /*16930*/  @!P0 STL.S16 [R1+0x30], R170 ;  /* 0x000030aa01008387 */ /* 0x0003e20000100600 */
[----:B------:R-:W-:Y:S03]  /*16940*/  PRMT R148, R170, 0x7610, R148 ;  /* 0x00007610aa947816 */ /* 0x000fe60000000094 */
[----:B------:R2:W3:Y:S01]  /*16950*/  LDL.S16 R154, [R1+0x3c] ;  /* 0x00003c00019a7983 */ /* 0x0004e20000100600 */
[----:B------:R-:W-:Y:S02]  /*16960*/  @!P0 PRMT R165, R148, 0x5410, RZ ;  /* 0x0000541094a58816 */ /* 0x000fe400000000ff */
[----:B------:R-:W-:Y:S01]  /*16970*/  ISETP.GE.U32.AND P0, PT, R244, R133, PT ;  /* 0x00000085f400720c */ /* 0x000fe20003f06070 */
[----:B----4-:R-:W-:Y:S01]  /*16980*/  @!P1 HFMA2.BF16_V2 R172, -RZ.H0_H0, RZ.H0_H0, -R191.H0_H0 ;  /* 0x200000ffffac9231 */ /* 0x010fe200003409bf */
[----:B------:R-:W4:Y:S01]  /*16990*/  LDSM.16.MT88.4 R148, [R196+0x16800] ;  /* 0x01680000c494783b */ /* 0x000f220000004200 */
[----:B------:R-:W-:Y:S03]  /*169a0*/  LOP3.LUT R133, R168, 0xffff, RZ, 0xc0, !PT ;  /* 0x0000ffffa8857812 */ /* 0x000fe600078ec0ff */
[----:B------:R-:W-:Y:S02]  /*169b0*/  PRMT R177, R172, 0x7610, R177 ;  /* 0x00007610acb17816 */ /* 0x000fe400000000b1 */
[----:B------:R-:W-:Y:S02]  /*169c0*/  SHF.R.U32.HI R133, RZ, 0x8, R133 ;  /* 0x00000008ff857819 */ /* 0x000fe40000011685 */
[----:B------:R5:W-:Y:S02]  /*169d0*/  @!P1 STL.S16 [R1+0x24], R172 ;  /* 0x000024ac01009387 */ /* 0x000be40000100600 */
[----:B------:R-:W-:Y:S02]  /*169e0*/  PRMT R157, R153, 0x5410, R133 ;  /* 0x00005410999d7816 */ /* 0x000fe40000000085 */
[----:B------:R-:W-:Y:S01]  /*169f0*/  SHF.R.U32.HI R153, RZ, 0x10, R168 ;  /* 0x00000010ff997819 */ /* 0x000fe200000116a8 */
[----:B------:R-:W-:Y:S01]  /*16a00*/  STG.E.U16 [R208.64+0x42], R165 ;  /* 0x000042a5d0007986 */ /* 0x000fe2000c101516 */
[----:B------:R-:W-:Y:S02]  /*16a10*/  LOP3.LUT R133, R152, 0xffff, RZ, 0xc0, !PT ;  /* 0x0000ffff98857812 */ /* 0x000fe400078ec0ff */
[----:B-1----:R-:W-:Y:S02]  /*16a20*/  PRMT R170, R140, 0x5410, R141 ;  /* 0x000054108caa7816 */ /* 0x002fe4000000008d */
[----:B------:R-:W1:Y:S01]  /*16a30*/  LDSM.16.MT88.4 R140, [R195+0x16800] ;  /* 0x01680000c38c783b */ /* 0x000e620000004200 */
[----:B------:R-:W-:Y:S02]  /*16a40*/  LOP3.LUT R144, R153, 0xff, RZ, 0xc0, !PT ;  /* 0x000000ff99907812 */ /* 0x000fe400078ec0ff */
[----:B------:R-:W-:Y:S02]  /*16a50*/  LOP3.LUT R153, R152, 0xff, RZ, 0xc0, !PT ;  /* 0x000000ff98997812 */ /* 0x000fe400078ec0ff */
[----:B------:R-:W-:Y:S02]  /*16a60*/  SHF.R.U32.HI R145, RZ, 0x8, R133 ;  /* 0x00000008ff917819 */ /* 0x000fe40000011685 */
[----:B------:R-:W-:Y:S02]  /*16a70*/  PRMT R133, R191, 0x5410, R200 ;  /* 0x00005410bf857816 */ /* 0x000fe400000000c8 */
[----:B------:R-:W-:Y:S02]  /*16a80*/  @!P1 PRMT R191, R177, 0x5410, RZ ;  /* 0x00005410b1bf9816 */ /* 0x000fe400000000ff */
[----:B------:R-:W-:Y:S02]  /*16a90*/  ISETP.GE.U32.AND P1, PT, R244, R144, PT ;  /* 0x00000090f400720c */ /* 0x000fe40003f26070 */
[----:B------:R-:W-:Y:S01]  /*16aa0*/  LOP3.LUT R144, R168, 0xffff, RZ, 0xc0, !PT ;  /* 0x0000ffffa8907812 */ /* 0x000fe200078ec0ff */
[----:B------:R-:W-:Y:S01]  /*16ab0*/  STG.E.U16 [R210.64+0x40], R191 ;  /* 0x000040bfd2007986 */ /* 0x000fe2000c101516 */
[----:B-----5:R-:W-:Y:S01]  /*16ac0*/  MUFU.EX2 R172, R219 ;  /* 0x000000db00ac7308 */ /* 0x020fe20000000800 */
[----:B------:R-:W-:Y:S02]  /*16ad0*/  PRMT R147, R153, 0x5410, R145 ;  /* 0x0000541099937816 */ /* 0x000fe40000000091 */
[----:B------:R-:W-:Y:S02]  /*16ae0*/  SHF.R.U32.HI R145, RZ, 0x10, R152 ;  /* 0x00000010ff917819 */ /* 0x000fe40000011698 */
[----:B------:R-:W-:Y:S01]  /*16af0*/  SHF.R.U32.HI R168, RZ, 0x18, R168 ;  /* 0x00000018ffa87819 */ /* 0x000fe200000116a8 */
[C---:B----4-:R-:W-:Y:S01]  /*16b00*/  HMMA.16816.F32.BF16 R116, R136.reuse, R148, R116 ;  /* 0x000000948874723c */ /* 0x050fe20000041874 */
[----:B------:R-:W-:Y:S03]  /*16b10*/  SHF.R.U32.HI R144, RZ, 0x8, R144 ;  /* 0x00000008ff907819 */ /* 0x000fe60000011690 */
[----:B------:R-:W4:Y:S01]  /*16b20*/  MUFU.EX2 R169, R221 ;  /* 0x000000dd00a97308 */ /* 0x000f220000000800 */
[----:B------:R-:W-:Y:S02]  /*16b30*/  LOP3.LUT R145, R145, 0xff, RZ, 0xc0, !PT ;  /* 0x000000ff91917812 */ /* 0x000fe400078ec0ff */
[----:B------:R-:W-:Y:S01]  /*16b40*/  LOP3.LUT R144, R144, 0xffff, RZ, 0xc0, !PT ;  /* 0x0000ffff90907812 */ /* 0x000fe200078ec0ff */
[C---:B------:R-:W-:Y:S01]  /*16b50*/  HMMA.16816.F32.BF16 R120, R136.reuse, R150, R120 ;  /* 0x000000968878723c */ /* 0x040fe20000041878 */
[----:B------:R-:W-:Y:S03]  /*16b60*/  LDSM.16.MT88.4 R148, [R194+0x11000] ;  /* 0x01100000c294783b */ /* 0x000fe60000004200 */
[----:B------:R-:W-:Y:S01]  /*16b70*/  PRMT R145, R145, 0x5410, R146 ;  /* 0x0000541091917816 */ /* 0x000fe20000000092 */
[--C-:B------:R-:W-:Y:S04]  /*16b80*/  HSET2.LE.AND R146, R157, R245.reuse, PT ;  /* 0x000000f59d927233 */ /* 0x100fe80003803000 */
[--C-:B------:R-:W-:Y:S01]  /*16b90*/  HSET2.LE.AND R145, R145, R245.reuse, PT ;  /* 0x000000f591917233 */ /* 0x100fe20003803000 */
[C---:B-1----:R-:W-:Y:S02]  /*16ba0*/  HMMA.16816.F32.BF16 R124, R136.reuse, R140, R124 ;  /* 0x0000008c887c723c */ /* 0x042fe4000004187c */
[----:B------:R-:W-:Y:S02]  /*16bb0*/  LOP3.LUT R146, R146, R0, RZ, 0xc0, !PT ;  /* 0x0000000092927212 */ /* 0x000fe400078ec0ff */
[----:B------:R-:W-:Y:S04]  /*16bc0*/  LOP3.LUT R145, R145, R133, RZ, 0xc0, !PT ;  /* 0x0000008591917212 */ /* 0x000fe800078ec0ff */
[----:B------:R-:W-:Y:S01]  /*16bd0*/  HMMA.16816.F32.BF16 R128, R136, R142, R128 ;  /* 0x0000008e8880723c */ /* 0x000fe20000041880 */
[----:B----4-:R-:W-:Y:S01]  /*16be0*/  F2FP.BF16.PACK_AB R188, R169, R172 ;  /* 0x000000aca9bc723e */ /* 0x010fe200000010ff */
[----:B------:R-:W-:Y:S03]  /*16bf0*/  LDSM.16.MT88.4 R136, [R195+0x11000] ;  /* 0x01100000c388783b */ /* 0x000fe60000004200 */
[C---:B------:R-:W-:Y:S04]  /*16c00*/  PRMT R187, R188.reuse, 0x7632, R187 ;  /* 0x00007632bcbb7816 */ /* 0x040fe800000000bb */
[----:B------:R-:W-:Y:S01]  /*16c10*/  PRMT R0, R188, 0x5410, R187 ;  /* 0x00005410bc007816 */ /* 0x000fe200000000bb */
[----:B------:R-:W-:Y:S02]  /*16c20*/  LDSM.16.MT88.4 R140, [R193+0x13000] ;  /* 0x01300000c18c783b */ /* 0x000fe40000004200 */
[----:B---3--:R-:W-:Y:S06]  /*16c30*/  @!P0 HFMA2.BF16_V2 R154, -RZ.H0_H0, RZ.H0_H0, -R200.H0_H0 ;  /* 0x200000ffff9a8231 */ /* 0x008fec00003409c8 */
[----:B------:R-:W-:Y:S01]  /*16c40*/  @!P0 STL.S16 [R1+0x3c], R154 ;  /* 0x00003c9a01008387 */ /* 0x000fe20000100600 */
[----:B------:R-:W-:Y:S03]  /*16c50*/  PRMT R176, R154, 0x7610, R176 ;  /* 0x000076109ab07816 */ /* 0x000fe600000000b0 */
[----:B------:R2:W3:Y:S01]  /*16c60*/  LDL.S16 R179, [R1+0x20] ;  /* 0x0000200001b37983 */ /* 0x0004e20000100600 */
[----:B------:R-:W-:Y:S02]  /*16c70*/  @!P0 PRMT R200, R176, 0x5410, RZ ;  /* 0x00005410b0c88816 */ /* 0x000fe400000000ff */
[----:B------:R-:W-:Y:S01]  /*16c80*/  ISETP.GE.U32.AND P0, PT, R244, R144, PT ;  /* 0x00000090f400720c */ /* 0x000fe20003f06070 */
[----:B------:R-:W1:Y:S01]  /*16c90*/  LDSM.16.MT88.4 R152, [R193+0x11000] ;  /* 0x01100000c198783b */ /* 0x000e620000004200 */
[--C-:B------:R-:W-:Y:S02]  /*16ca0*/  HSET2.LE.AND R144, R147, R245.reuse, PT ;  /* 0x000000f593907233 */ /* 0x100fe40003803000 */
[----:B------:R-:W-:Y:S03]  /*16cb0*/  HSET2.LE.AND R147, R170, R245, PT ;  /* 0x000000f5aa937233 */ /* 0x000fe60003803000 */
[----:B------:R-:W-:Y:S02]  /*16cc0*/  LOP3.LUT R144, R144, R156, RZ, 0xc0, !PT ;  /* 0x0000009c90907212 */ /* 0x000fe400078ec0ff */
[----:B------:R-:W4:Y:S01]  /*16cd0*/  LDSM.16.MT88.4 R156, [R196+0x11000] ;  /* 0x01100000c49c783b */ /* 0x000f220000004200 */
[----:B------:R-:W-:Y:S07]  /*16ce0*/  LOP3.LUT R147, R147, R0, RZ, 0xc0, !PT ;  /* 0x0000000093937212 */ /* 0x000fee00078ec0ff */
[----:B------:R2:W5:Y:S04]  /*16cf0*/  LDL.S16 R178, [R1+0x1c] ;  /* 0x00001c0001b27983 */ /* 0x0005680000100600 */
[----:B------:R2:W2:Y:S04]  /*16d00*/  LDL.S16 R177, [R1+0x18] ;  /* 0x0000180001b17983 */ /* 0x0004a80000100600 */
[----:B------:R2:W2:Y:S04]  /*16d10*/  LDL.S16 R176, [R1+0x10] ;  /* 0x0000100001b07983 */ /* 0x0004a80000100600 */
[----:B------:R-:W-:Y:S01]  /*16d20*/  STG.E.U16 [R210.64+0x42], R200 ;  /* 0x000042c8d2007986 */ /* 0x000fe2000c101516 */
[C---:B-1----:R-:W-:Y:S08]  /*16d30*/  HMMA.16816.F32.BF16 R4, R144.reuse, R152, R4 ;  /* 0x000000989004723c */ /* 0x042ff00000041804 */
[C---:B------:R-:W-:Y:S01]  /*16d40*/  HMMA.16816.F32.BF16 R8, R144.reuse, R154, R8 ;  /* 0x0000009a9008723c */ /* 0x040fe20000041808 */
[----:B------:R-:W1:Y:S07]  /*16d50*/  LDSM.16.MT88.4 R152, [R194+0x13000] ;  /* 0x01300000c298783b */ /* 0x000e6e0000004200 */
[C---:B------:R-:W-:Y:S08]  /*16d60*/  HMMA.16816.F32.BF16 R12, R144.reuse, R148, R12 ;  /* 0x00000094900c723c */ /* 0x040ff0000004180c */
        /* <DEDUP_REMOVED lines=14> */
[C---:B------:R-:W-:Y:S08]  /*16e50*/  HMMA.16816.F32.BF16 R52, R144.reuse, R148, R52 ;  /* 0x000000949034723c */ /* 0x040ff00000041834 */
[C---:B------:R-:W-:Y:S08]  /*16e60*/  HMMA.16816.F32.BF16 R56, R144.reuse, R150, R56 ;  /* 0x000000969038723c */ /* 0x040ff00000041838 */
[C---:B----4-:R-:W-:Y:S08]  /*16e70*/  HMMA.16816.F32.BF16 R60, R144.reuse, R136, R60 ;  /* 0x00000088903c723c */ /* 0x050ff0000004183c */
[C---:B------:R-:W-:Y:S01]  /*16e80*/  HMMA.16816.F32.BF16 R64, R144.reuse, R138, R64 ;  /* 0x0000008a9040723c */ /* 0x040fe20000041840 */
[----:B------:R-:W4:Y:S07]  /*16e90*/  LDSM.16.MT88.4 R136, [R195+0x15000] ;  /* 0x01500000c388783b */ /* 0x000f2e0000004200 */
[C---:B------:R-:W-:Y:S01]  /*16ea0*/  HMMA.16816.F32.BF16 R68, R144.reuse, R156, R68 ;  /* 0x0000009c9044723c */ /* 0x040fe20000041844 */
[----:B------:R-:W1:Y:S06]  /*16eb0*/  MUFU.EX2 R156, R226 ;  /* 0x000000e2009c7308 */ /* 0x000e6c0000000800 */
[----:B------:R-:W-:Y:S01]  /*16ec0*/  FADD.FTZ R157, R171, R163 ;  /* 0x000000a3ab9d7221 */ /* 0x000fe20000010000 */
[C---:B------:R-:W-:Y:S01]  /*16ed0*/  HMMA.16816.F32.BF16 R72, R144.reuse, R158, R72 ;  /* 0x0000009e9048723c */ /* 0x040fe20000041848 */
[----:B------:R-:W-:Y:S03]  /*16ee0*/  LDSM.16.MT88.4 R160, [R193+0x11800] ;  /* 0x01180000c1a0783b */ /* 0x000fe60000004200 */
[----:B------:R-:W-:Y:S04]  /*16ef0*/  FADD.FTZ R157, R173, R157 ;  /* 0x0000009dad9d7221 */ /* 0x000fe80000010000 */
[C---:B------:R-:W-:Y:S08]  /*16f00*/  HMMA.16816.F32.BF16 R76, R144.reuse, R140, R76 ;  /* 0x0000008c904c723c */ /* 0x040ff0000004184c */
[C---:B------:R-:W-:Y:S01]  /*16f10*/  HMMA.16816.F32.BF16 R80, R144.reuse, R142, R80 ;  /* 0x0000008e9050723c */ /* 0x040fe20000041850 */
[----:B------:R-:W4:Y:S03]  /*16f20*/  LDSM.16.MT88.4 R140, [R193+0x17000] ;  /* 0x01700000c18c783b */ /* 0x000f260000004200 */
[----:B-1----:R-:W-:Y:S01]  /*16f30*/  F2FP.BF16.PACK_AB R186, R217, R156 ;  /* 0x0000009cd9ba723e */ /* 0x002fe200000010ff */
[----:B------:R-:W-:Y:S03]  /*16f40*/  FADD.FTZ R218, R156, R157 ;  /* 0x0000009d9cda7221 */ /* 0x000fe60000010000 */
[C---:B------:R-:W-:Y:S01]  /*16f50*/  HMMA.16816.F32.BF16 R84, R144.reuse, R152, R84 ;  /* 0x000000989054723c */ /* 0x040fe20000041854 */
[----:B------:R-:W-:Y:S06]  /*16f60*/  PRMT R185, R186, 0x7632, R185 ;  /* 0x00007632bab97816 */ /* 0x000fec00000000b9 */
[----:B------:R-:W-:Y:S01]  /*16f70*/  FADD.FTZ R152, R172, R167 ;  /* 0x000000a7ac987221 */ /* 0x000fe20000010000 */
[C---:B------:R-:W-:Y:S04]  /*16f80*/  HMMA.16816.F32.BF16 R88, R144.reuse, R154, R88 ;  /* 0x0000009a9058723c */ /* 0x040fe80000041858 */
[----:B------:R-:W-:Y:S04]  /*16f90*/  FADD.FTZ R219, R169, R152 ;  /* 0x00000098a9db7221 */ /* 0x000fe80000010000 */
[C---:B----4-:R-:W-:Y:S08]  /*16fa0*/  HMMA.16816.F32.BF16 R92, R144.reuse, R136, R92 ;  /* 0x00000088905c723c */ /* 0x050ff0000004185c */
[C---:B------:R-:W-:Y:S01]  /*16fb0*/  HMMA.16816.F32.BF16 R96, R144.reuse, R138, R96 ;  /* 0x0000008a9060723c */ /* 0x040fe20000041860 */
[----:B------:R-:W-:Y:S07]  /*16fc0*/  LDSM.16.MT88.4 R136, [R196+0x17000] ;  /* 0x01700000c488783b */ /* 0x000fee0000004200 */
[C---:B------:R-:W-:Y:S07]  /*16fd0*/  HMMA.16816.F32.BF16 R100, R144.reuse, R140, R100 ;  /* 0x0000008c9064723c */ /* 0x040fee0000041864 */
[----:B------:R-:W-:Y:S01]  /*16fe0*/  LOP3.LUT R141, R206, 0xff, RZ, 0xc0, !PT ;  /* 0x000000ffce8d7812 */ /* 0x000fe200078ec0ff */
[C---:B------:R-:W-:Y:S07]  /*16ff0*/  HMMA.16816.F32.BF16 R104, R144.reuse, R142, R104 ;  /* 0x0000008e9068723c */ /* 0x040fee0000041868 */
[----:B------:R-:W-:Y:S01]  /*17000*/  SHF.R.U32.HI R142, RZ, 0x18, R206 ;  /* 0x00000018ff8e7819 */ /* 0x000fe200000116ce */
[----:B---3--:R-:W-:Y:S05]  /*17010*/  @!P2 HFMA2.BF16_V2 R179, -RZ.H0_H0, RZ.H0_H0, -R189.H0_H0 ;  /* 0x200000ffffb3a231 */ /* 0x008fea00003409bd */
[----:B------:R-:W-:Y:S01]  /*17020*/  @!P2 STL.S16 [R1+0x20], R179 ;  /* 0x000020b30100a387 */ /* 0x000fe20000100600 */
[----:B------:R-:W-:Y:S03]  /*17030*/  PRMT R0, R179, 0x7610, R0 ;  /* 0x00007610b3007816 */ /* 0x000fe60000000000 */
[----:B------:R1:W3:Y:S01]  /*17040*/  LDL.S16 R159, [R1+0x4] ;  /* 0x00000400019f7983 */ /* 0x0002e20000100600 */
[----:B------:R-:W-:Y:S02]  /*17050*/  @!P2 PRMT R189, R0, 0x5410, RZ ;  /* 0x0000541000bda816 */ /* 0x000fe400000000ff */
[----:B------:R-:W-:Y:S02]  /*17060*/  LOP3.LUT R0, R207, UR13, R174, 0x96, !PT ;  /* 0x0000000dcf007c12 */ /* 0x000fe4000f8e96ae */
[----:B------:R-:W-:Y:S01]  /*17070*/  ISETP.GE.U32.AND P2, PT, R244, R168, PT ;  /* 0x000000a8f400720c */ /* 0x000fe20003f46070 */
[----:B------:R-:W-:Y:S01]  /*17080*/  STG.E.U16 [R208.64+0x50], R189 ;  /* 0x000050bdd0007986 */ /* 0x000fe2000c101516 */
[----:B------:R-:W-:Y:S02]  /*17090*/  LOP3.LUT R2, R0, 0xff, RZ, 0xc0, !PT ;  /* 0x000000ff00027812 */ /* 0x000fe400078ec0ff */
[--C-:B------:R-:W-:Y:S01]  /*170a0*/  SHF.R.U32.HI R140, RZ, 0x18, R0.reuse ;  /* 0x00000018ff8c7819 */ /* 0x100fe20000011600 */
[----:B-----5:R-:W-:Y:S02]  /*170b0*/  @!P0 HFMA2.BF16_V2 R178, -RZ.H0_H0, RZ.H0_H0, -R190.H0_H0 ;  /* 0x200000ffffb28231 */ /* 0x020fe400003409be */
[----:B--2---:R-:W-:Y:S03]  /*170c0*/  @!P1 HFMA2.BF16_V2 R177, -RZ.H0_H0, RZ.H0_H0, -R188.H0_H0 ;  /* 0x200000ffffb19231 */ /* 0x004fe600003409bc */
[----:B------:R-:W-:Y:S01]  /*170d0*/  PRMT R149, R178, 0x7610, R149 ;  /* 0x00007610b2957816 */ /* 0x000fe20000000095 */
[----:B------:R-:W-:Y:S02]  /*170e0*/  @!P0 STL.S16 [R1+0x1c], R178 ;  /* 0x00001cb201008387 */ /* 0x000fe40000100600 */
[----:B------:R-:W-:Y:S01]  /*170f0*/  @!P2 HFMA2.BF16_V2 R176, -RZ.H0_H0, RZ.H0_H0, -R187.H0_H0 ;  /* 0x200000ffffb0a231 */ /* 0x000fe200003409bb */
[----:B------:R-:W-:Y:S01]  /*17100*/  @!P0 PRMT R190, R149, 0x5410, RZ ;  /* 0x0000541095be8816 */ /* 0x000fe200000000ff */
[----:B------:R1:W2:Y:S01]  /*17110*/  LDL.S16 R158, [R1+0xc] ;  /* 0x00000c00019e7983 */ /* 0x0002a20000100600 */
[----:B------:R-:W-:Y:S02]  /*17120*/  ISETP.GE.U32.AND P0, PT, R244, R2, PT ;  /* 0x00000002f400720c */ /* 0x000fe40003f06070 */
[----:B------:R-:W-:Y:S01]  /*17130*/  SHF.R.U32.HI R2, RZ, 0x10, R0 ;  /* 0x00000010ff027819 */ /* 0x000fe20000011600 */
[----:B------:R-:W-:Y:S01]  /*17140*/  @!P1 STL.S16 [R1+0x18], R177 ;  /* 0x000018b101009387 */ /* 0x000fe20000100600 */
[----:B------:R-:W-:Y:S02]  /*17150*/  PRMT R148, R177, 0x7610, R148 ;  /* 0x00007610b1947816 */ /* 0x000fe40000000094 */
[----:B------:R-:W-:Y:S01]  /*17160*/  LOP3.LUT R2, R2, 0xff, RZ, 0xc0, !PT ;  /* 0x000000ff02027812 */ /* 0x000fe200078ec0ff */
[----:B------:R-:W-:Y:S01]  /*17170*/  @!P2 STL.S16 [R1+0x10], R176 ;  /* 0x000010b00100a387 */ /* 0x000fe20000100600 */
[----:B------:R-:W-:Y:S02]  /*17180*/  @!P1 PRMT R188, R148, 0x5410, RZ ;  /* 0x0000541094bc9816 */ /* 0x000fe400000000ff */
[----:B------:R-:W-:Y:S01]  /*17190*/  ISETP.GE.U32.AND P1, PT, R244, R2, PT ;  /* 0x00000002f400720c */ /* 0x000fe20003f26070 */
[----:B------:R1:W4:Y:S01]  /*171a0*/  LDL.S16 R154, [R1] ;  /* 0x00000000019a7983 */ /* 0x0003220000100600 */
[----:B------:R-:W-:Y:S02]  /*171b0*/  LOP3.LUT R2, R0, 0xffff, RZ, 0xc0, !PT ;  /* 0x0000ffff00027812 */ /* 0x000fe400078ec0ff */
[----:B------:R-:W-:Y:S01]  /*171c0*/  PRMT R133, R176, 0x7610, R133 ;  /* 0x00007610b0857816 */ /* 0x000fe20000000085 */
[----:B------:R-:W5:Y:S01]  /*171d0*/  LDSM.16.MT88.4 R148, [R194+0x17000] ;  /* 0x01700000c294783b */ /* 0x000f620000004200 */
[----:B------:R-:W-:Y:S02]  /*171e0*/  SHF.R.U32.HI R2, RZ, 0x8, R2 ;  /* 0x00000008ff027819 */ /* 0x000fe40000011602 */
[----:B------:R-:W-:Y:S02]  /*171f0*/  @!P2 PRMT R187, R133, 0x5410, RZ ;  /* 0x0000541085bba816 */ /* 0x000fe400000000ff */
[----:B------:R-:W-:Y:S02]  /*17200*/  LOP3.LUT R2, R2, 0xffff, RZ, 0xc0, !PT ;  /* 0x0000ffff02027812 */ /* 0x000fe400078ec0ff */
[----:B------:R-:W-:Y:S01]  /*17210*/  LOP3.LUT R133, R207, UR13, R174, 0x96, !PT ;  /* 0x0000000dcf857c12 */ /* 0x000fe2000f8e96ae */
[----:B------:R-:W-:Y:S01]  /*17220*/  LDSM.16.MT88.4 R176, [R193+0x13800] ;  /* 0x01380000c1b0783b */ /* 0x000fe20000004200 */
[----:B------:R-:W-:Y:S02]  /*17230*/  ISETP.GE.U32.AND P2, PT, R244, R2, PT ;  /* 0x00000002f400720c */ /* 0x000fe40003f46070 */
[----:B------:R-:W-:Y:S02]  /*17240*/  PRMT R2, R186, 0x5410, R185 ;  /* 0x00005410ba027816 */ /* 0x000fe400000000b9 */
[--C-:B------:R-:W-:Y:S03]  /*17250*/  SHF.R.U32.HI R169, RZ, 0x18, R133.reuse ;  /* 0x00000018ffa97819 */ /* 0x100fe60000011685 */
[----:B------:R-:W-:Y:S08]  /*17260*/  LDSM.16.MT88.4 R172, [R196+0x11800] ;  /* 0x01180000c4ac783b */ /* 0x000ff00000004200 */
[----:B------:R-:W-:Y:S04]  /*17270*/  STG.E.U16 [R208.64+0x52], R190 ;  /* 0x000052bed0007986 */ /* 0x000fe8000c101516 */
[----:B------:R-:W-:Y:S04]  /*17280*/  STG.E.U16 [R210.64+0x50], R188 ;  /* 0x000050bcd2007986 */ /* 0x000fe8000c101516 */
[----:B------:R-:W-:Y:S01]  /*17290*/  STG.E.U16 [R210.64+0x52], R187 ;  /* 0x000052bbd2007986 */ /* 0x000fe2000c101516 */
[C---:B-----5:R-:W-:Y:S07]  /*172a0*/  HMMA.16816.F32.BF16 R108, R144.reuse, R148, R108 ;  /* 0x00000094906c723c */ /* 0x060fee000004186c */
[----:B------:R-:W-:Y:S01]  /*172b0*/  LOP3.LUT R148, R133, 0xffff, RZ, 0xc0, !PT ;  /* 0x0000ffff85947812 */ /* 0x000fe200078ec0ff */
[C---:B------:R-:W-:Y:S01]  /*172c0*/  HMMA.16816.F32.BF16 R112, R144.reuse, R150, R112 ;  /* 0x000000969070723c */ /* 0x040fe20000041870 */
[----:B------:R-:W-:Y:S03]  /*172d0*/  SHF.R.U32.HI R149, RZ, 0x10, R206 ;  /* 0x00000010ff957819 */ /* 0x000fe600000116ce */
[----:B------:R-:W-:Y:S02]  /*172e0*/  SHF.R.U32.HI R148, RZ, 0x8, R148 ;  /* 0x00000008ff947819 */ /* 0x000fe40000011694 */
[----:B------:R-:W-:Y:S02]  /*172f0*/  LOP3.LUT R149, R149, 0xff, RZ, 0xc0, !PT ;  /* 0x000000ff95957812 */ /* 0x000fe400078ec0ff */
[C---:B------:R-:W-:Y:S07]  /*17300*/  HMMA.16816.F32.BF16 R116, R144.reuse, R136, R116 ;  /* 0x000000889074723c */ /* 0x040fee0000041874 */
[----:B------:R-:W-:Y:S01]  /*17310*/  SHF.R.U32.HI R136, RZ, 0x10, R133 ;  /* 0x00000010ff887819 */ /* 0x000fe20000011685 */
[C---:B------:R-:W-:Y:S04]  /*17320*/  HMMA.16816.F32.BF16 R120, R144.reuse, R138, R120 ;  /* 0x0000008a9078723c */ /* 0x040fe80000041878 */
[----:B------:R-:W-:Y:S04]  /*17330*/  LOP3.LUT R136, R136, 0xff, RZ, 0xc0, !PT ;  /* 0x000000ff88887812 */ /* 0x000fe800078ec0ff */
[----:B------:R-:W-:Y:S02]  /*17340*/  PRMT R169, R136, 0x5410, R169 ;  /* 0x0000541088a97816 */ /* 0x000fe400000000a9 */
[----:B------:R-:W-:Y:S03]  /*17350*/  LDSM.16.MT88.4 R136, [R195+0x11800] ;  /* 0x01180000c388783b */ /* 0x000fe60000004200 */
[----:B------:R-:W-:Y:S02]  /*17360*/  HSET2.LE.AND R169, R169, R245, PT ;  /* 0x000000f5a9a97233 */ /* 0x000fe40003803000 */
[----:B---3--:R-:W-:Y:S05]  /*17370*/  @!P0 HFMA2.BF16_V2 R159, -RZ.H0_H0, RZ.H0_H0, -R186.H0_H0 ;  /* 0x200000ffff9f8231 */ /* 0x008fea00003409ba */
[----:B------:R-:W-:Y:S01]  /*17380*/  PRMT R153, R159, 0x7610, R153 ;  /* 0x000076109f997816 */ /* 0x000fe20000000099 */
[----:B------:R-:W-:Y:S03]  /*17390*/  @!P0 STL.S16 [R1+0x4], R159 ;  /* 0x0000049f01008387 */ /* 0x000fe60000100600 */
[----:B------:R-:W-:Y:S02]  /*173a0*/  @!P0 PRMT R186, R153, 0x5410, RZ ;  /* 0x0000541099ba8816 */ /* 0x000fe400000000ff */
[----:B------:R1:W3:Y:S01]  /*173b0*/  LDL.S16 R153, [R1+0x8] ;  /* 0x0000080001997983 */ /* 0x0002e20000100600 */
[----:B------:R-:W-:Y:S02]  /*173c0*/  ISETP.GE.U32.AND P0, PT, R244, R134, PT ;  /* 0x00000086f400720c */ /* 0x000fe40003f06070 */
[----:B------:R-:W-:Y:S01]  /*173d0*/  LOP3.LUT R134, R206, 0xffff, RZ, 0xc0, !PT ;  /* 0x0000ffffce867812 */ /* 0x000fe200078ec0ff */
[----:B------:R-:W-:Y:S03]  /*173e0*/  STG.E.U16 [R208.64+0x60], R186 ;  /* 0x000060bad0007986 */ /* 0x000fe6000c101516 */
[----:B------:R-:W-:Y:S02]  /*173f0*/  SHF.R.U32.HI R0, RZ, 0x8, R134 ;  /* 0x00000008ff007819 */ /* 0x000fe40000011686 */
[----:B------:R-:W-:Y:S01]  /*17400*/  LOP3.LUT R134, R135, 0xff, RZ, 0xc0, !PT ;  /* 0x000000ff87867812 */ /* 0x000fe200078ec0ff */
[----:B--2---:R-:W-:Y:S01]  /*17410*/  @!P2 HFMA2.BF16_V2 R158, -RZ.H0_H0, RZ.H0_H0, -R185.H0_H0 ;  /* 0x200000ffff9ea231 */ /* 0x004fe200003409b9 */
[----:B------:R-:W-:Y:S02]  /*17420*/  PRMT R135, R184, 0x7632, R135 ;  /* 0x00007632b8877816 */ /* 0x000fe40000000087 */
[----:B------:R-:W-:Y:S02]  /*17430*/  PRMT R170, R141, 0x5410, R0 ;  /* 0x000054108daa7816 */ /* 0x000fe40000000000 */
[----:B------:R-:W-:Y:S01]  /*17440*/  PRMT R155, R158, 0x7610, R155 ;  /* 0x000076109e9b7816 */ /* 0x000fe2000000009b */
[----:B------:R-:W-:Y:S01]  /*17450*/  @!P2 STL.S16 [R1+0xc], R158 ;  /* 0x00000c9e0100a387 */ /* 0x000fe20000100600 */
[----:B------:R-:W-:Y:S01]  /*17460*/  PRMT R171, R134, 0x5410, R142 ;  /* 0x0000541086ab7816 */ /* 0x000fe2000000008e */
[--C-:B------:R-:W-:Y:S01]  /*17470*/  HSET2.LE.AND R170, R170, R245.reuse, PT ;  /* 0x000000f5aaaa7233 */ /* 0x100fe20003803000 */
[----:B------:R-:W-:Y:S02]  /*17480*/  @!P2 PRMT R185, R155, 0x5410, RZ ;  /* 0x000054109bb9a816 */ /* 0x000fe400000000ff */
[----:B------:R-:W-:Y:S01]  /*17490*/  ISETP.GE.U32.AND P2, PT, R244, R140, PT ;  /* 0x0000008cf400720c */ /* 0x000fe20003f46070 */
[----:B----4-:R-:W-:Y:S01]  /*174a0*/  @!P1 HFMA2.BF16_V2 R154, -RZ.H0_H0, RZ.H0_H0, -R184.H0_H0 ;  /* 0x200000ffff9a9231 */ /* 0x010fe200003409b8 */
[----:B------:R-:W2:Y:S01]  /*174b0*/  LDSM.16.MT88.4 R140, [R195+0x17000] ;  /* 0x01700000c38c783b */ /* 0x000ea20000004200 */
[----:B------:R-:W-:Y:S01]  /*174c0*/  LOP3.LUT R134, R133, 0xff, RZ, 0xc0, !PT ;  /* 0x000000ff85867812 */ /* 0x000fe200078ec0ff */
[--C-:B------:R-:W-:Y:S01]  /*174d0*/  HSET2.LE.AND R171, R171, R245.reuse, PT ;  /* 0x000000f5abab7233 */ /* 0x100fe20003803000 */
[----:B------:R-:W-:Y:S02]  /*174e0*/  PRMT R0, R184, 0x5410, R135 ;  /* 0x00005410b8007816 */ /* 0x000fe40000000087 */
[----:B------:R-:W-:Y:S02]  /*174f0*/  PRMT R148, R134, 0x5410, R148 ;  /* 0x0000541086947816 */ /* 0x000fe40000000094 */
[----:B------:R-:W-:Y:S01]  /*17500*/  LOP3.LUT R134, R206, 0xffff, RZ, 0xc0, !PT ;  /* 0x0000ffffce867812 */ /* 0x000fe200078ec0ff */
[----:B------:R-:W-:Y:S01]  /*17510*/  @!P1 STL.S16 [R1], R154 ;  /* 0x0000009a01009387 */ /* 0x000fe20000100600 */
[----:B------:R-:W4:Y:S01]  /*17520*/  MUFU.EX2 R207, R239 ;  /* 0x000000ef00cf7308 */ /* 0x000f220000000800 */
[----:B------:R-:W-:Y:S01]  /*17530*/  PRMT R152, R154, 0x7610, R152 ;  /* 0x000076109a987816 */ /* 0x000fe20000000098 */
[----:B------:R-:W-:Y:S01]  /*17540*/  HSET2.LE.AND R168, R148, R245, PT ;  /* 0x000000f594a87233 */ /* 0x000fe20003803000 */
[----:B------:R-:W-:Y:S01]  /*17550*/  SHF.R.U32.HI R134, RZ, 0x8, R134 ;  /* 0x00000008ff867819 */ /* 0x000fe20000011686 */
[----:B------:R-:W-:Y:S01]  /*17560*/  STG.E.U16 [R208.64+0x62], R185 ;  /* 0x000062b9d0007986 */ /* 0x000fe2000c101516 */
[----:B------:R-:W-:Y:S02]  /*17570*/  @!P1 PRMT R184, R152, 0x5410, RZ ;  /* 0x0000541098b89816 */ /* 0x000fe400000000ff */
[----:B------:R-:W-:Y:S02]  /*17580*/  ISETP.GE.U32.AND P1, PT, R244, R149, PT ;  /* 0x00000095f400720c */ /* 0x000fe40003f26070 */
[----:B------:R-:W-:Y:S01]  /*17590*/  LOP3.LUT R134, R134, 0xffff, RZ, 0xc0, !PT ;  /* 0x0000ffff86867812 */ /* 0x000fe200078ec0ff */
[----:B------:R-:W-:Y:S01]  /*175a0*/  STG.E.U16 [R210.64+0x60], R184 ;  /* 0x000060b8d2007986 */ /* 0x000fe2000c101516 */
[----:B------:R-:W-:Y:S02]  /*175b0*/  LOP3.LUT R168, R168, R2, RZ, 0xc0, !PT ;  /* 0x00000002a8a87212 */ /* 0x000fe400078ec0ff */
[----:B------:R-:W-:Y:S02]  /*175c0*/  LOP3.LUT R169, R169, R0, RZ, 0xc0, !PT ;  /* 0x00000000a9a97212 */ /* 0x000fe400078ec0ff */
[----:B------:R-:W-:Y:S02]  /*175d0*/  SHF.R.U32.HI R206, RZ, 0x18, R206 ;  /* 0x00000018ffce7819 */ /* 0x000fe400000116ce */
[----:B----4-:R-:W-:Y:S05]  /*175e0*/  F2FP.BF16.PACK_AB R2, R207, R212 ;  /* 0x000000d4cf02723e */ /* 0x010fea00000010ff */
[----:B------:R-:W-:Y:S01]  /*175f0*/  @!P1 HFMA2.BF16_V2 R251, -RZ.H0_H0, RZ.H0_H0, -R2.H0_H0 ;  /* 0x200000fffffb9231 */ /* 0x000fe20000340902 */
[C---:B--2---:R-:W-:Y:S08]  /*17600*/  HMMA.16816.F32.BF16 R124, R144.reuse, R140, R124 ;  /* 0x0000008c907c723c */ /* 0x044ff0000004187c */
[----:B------:R-:W-:Y:S01]  /*17610*/  HMMA.16816.F32.BF16 R128, R144, R142, R128 ;  /* 0x0000008e9080723c */ /* 0x000fe20000041880 */
[----:B---3--:R-:W-:Y:S05]  /*17620*/  @!P2 HFMA2.BF16_V2 R153, -RZ.H0_H0, RZ.H0_H0, -R135.H0_H0 ;  /* 0x200000ffff99a231 */ /* 0x008fea0000340987 */
[----:B------:R-:W-:Y:S01]  /*17630*/  @!P2 STL.S16 [R1+0x8], R153 ;  /* 0x000008990100a387 */ /* 0x000fe20000100600 */
[----:B------:R-:W-:Y:S03]  /*17640*/  PRMT R149, R153, 0x7610, R149 ;  /* 0x0000761099957816 */ /* 0x000fe60000000095 */
[----:B------:R1:W2:Y:S02]  /*17650*/  LDL.S16 R220, [R1+0x14] ;  /* 0x0000140001dc7983 */ /* 0x0002a40000100600 */
[----:B------:R-:W-:Y:S02]  /*17660*/  @!P2 PRMT R135, R149, 0x5410, RZ ;  /* 0x000054109587a816 */ /* 0x000fe400000000ff */
[----:B------:R-:W-:Y:S01]  /*17670*/  ISETP.GE.U32.AND P2, PT, R244, R134, PT ;  /* 0x00000086f400720c */ /* 0x000fe20003f46070 */
[----:B------:R-:W3:Y:S01]  /*17680*/  LDSM.16.MT88.4 R152, [R194+0x11800] ;  /* 0x01180000c298783b */ /* 0x000ee20000004200 */
[----:B------:R-:W-:Y:S04]  /*17690*/  F2FP.BF16.PACK_AB R134, R213, R214 ;  /* 0x000000d6d586723e */ /* 0x000fe800000010ff */
[C---:B------:R-:W-:Y:S03]  /*176a0*/  PRMT R133, R134.reuse, 0x7632, R133 ;  /* 0x0000763286857816 */ /* 0x040fe60000000085 */
[----:B------:R-:W-:Y:S01]  /*176b0*/  STG.E.U16 [R210.64+0x62], R135 ;  /* 0x00006287d2007986 */ /* 0x000fe2000c101516 */
[----:B------:R-:W-:Y:S03]  /*176c0*/  PRMT R0, R134, 0x5410, R133 ;  /* 0x0000541086007816 */ /* 0x000fe60000000085 */
[----:B------:R-:W-:Y:S01]  /*176d0*/  @!P2 HFMA2.BF16_V2 R252, -RZ.H0_H0, RZ.H0_H0, -R133.H0_H0 ;  /* 0x200000fffffca231 */ /* 0x000fe20000340985 */
[----:B------:R-:W-:Y:S02]  /*176e0*/  LOP3.LUT R170, R170, R0, RZ, 0xc0, !PT ;  /* 0x00000000aaaa7212 */ /* 0x000fe400078ec0ff */
[----:B------:R-:W-:Y:S02]  /*176f0*/  PRMT R0, R2, 0x7632, R0 ;  /* 0x0000763202007816 */ /* 0x000fe40000000000 */
[----:B------:R-:W-:Y:S02]  /*17700*/  @!P2 PRMT R133, R252, 0x5410, RZ ;  /* 0x00005410fc85a816 */ /* 0x000fe400000000ff */
[----:B------:R-:W-:Y:S02]  /*17710*/  PRMT R140, R2, 0x5410, R0 ;  /* 0x00005410028c7816 */ /* 0x000fe40000000000 */
[----:B------:R-:W-:Y:S01]  /*17720*/  @!P1 PRMT R2, R251, 0x5410, RZ ;  /* 0x00005410fb029816 */ /* 0x000fe200000000ff */
[----:B------:R4:W-:Y:S01]  /*17730*/  STG.E.U16 [R208.64+0x72], R133 ;  /* 0x00007285d0007986 */ /* 0x0009e2000c101516 */
[----:B------:R-:W-:Y:S02]  /*17740*/  LOP3.LUT R171, R171, R140, RZ, 0xc0, !PT ;  /* 0x0000008cabab7212 */ /* 0x000fe400078ec0ff */
[----:B------:R-:W-:Y:S05]  /*17750*/  ISETP.LT.AND P1, PT, RZ, UR8, PT ;  /* 0x00000008ff007c0c */ /* 0x000fea000bf21270 */
[C---:B------:R-:W-:Y:S01]  /*17760*/  HMMA.16816.F32.BF16 R164, R168.reuse, R160, R4 ;  /* 0x000000a0a8a4723c */ /* 0x040fe20000041804 */
[----:B------:R-:W5:Y:S07]  /*17770*/  LDSM.16.MT88.4 R4, [R196+0x13800] ;  /* 0x01380000c404783b */ /* 0x000f6e0000004200 */
[C---:B------:R-:W-:Y:S01]  /*17780*/  HMMA.16816.F32.BF16 R160, R168.reuse, R162, R8 ;  /* 0x000000a2a8a0723c */ /* 0x040fe20000041808 */
[----:B------:R-:W1:Y:S07]  /*17790*/  LDSM.16.MT88.4 R8, [R195+0x13800] ;  /* 0x01380000c308783b */ /* 0x000e6e0000004200 */
[C---:B---3--:R-:W-:Y:S01]  /*177a0*/  HMMA.16816.F32.BF16 R156, R168.reuse, R152, R12 ;  /* 0x00000098a89c723c */ /* 0x048fe2000004180c */
[----:B------:R-:W3:Y:S03]  /*177b0*/  LDSM.16.MT88.4 R12, [R193+0x15800] ;  /* 0x01580000c10c783b */ /* 0x000ee60000004200 */
[----:B----4-:R-:W-:Y:S04]  /*177c0*/  IMAD.MOV.U32 R133, RZ, RZ, R3 ;  /* 0x000000ffff857224 */ /* 0x010fe800078e0003 */
[C---:B------:R-:W-:Y:S01]  /*177d0*/  HMMA.16816.F32.BF16 R152, R168.reuse, R154, R16 ;  /* 0x0000009aa898723c */ /* 0x040fe20000041810 */
[----:B------:R-:W4:Y:S07]  /*177e0*/  LDSM.16.MT88.4 R16, [R194+0x15800] ;  /* 0x01580000c210783b */ /* 0x000f2e0000004200 */
[C---:B------:R-:W-:Y:S01]  /*177f0*/  HMMA.16816.F32.BF16 R148, R168.reuse, R172, R20 ;  /* 0x000000aca894723c */ /* 0x040fe20000041814 */
[----:B------:R-:W1:Y:S07]  /*17800*/  LDSM.16.MT88.4 R20, [R196+0x15800] ;  /* 0x01580000c414783b */ /* 0x000e6e0000004200 */
[C---:B------:R-:W-:Y:S01]  /*17810*/  HMMA.16816.F32.BF16 R144, R168.reuse, R174, R24 ;  /* 0x000000aea890723c */ /* 0x040fe20000041818 */
[----:B------:R-:W1:Y:S07]  /*17820*/  LDSM.16.MT88.4 R24, [R195+0x15800] ;  /* 0x01580000c318783b */ /* 0x000e6e0000004200 */
[C---:B------:R-:W-:Y:S01]  /*17830*/  HMMA.16816.F32.BF16 R140, R168.reuse, R136, R28 ;  /* 0x00000088a88c723c */ /* 0x040fe2000004181c */
[----:B------:R-:W-:Y:S07]  /*17840*/  LDSM.16.MT88.4 R28, [R196+0x17800] ;  /* 0x01780000c41c783b */ /* 0x000fee0000004200 */
[C---:B------:R-:W-:Y:S08]  /*17850*/  HMMA.16816.F32.BF16 R136, R168.reuse, R138, R32 ;  /* 0x0000008aa888723c */ /* 0x040ff00000041820 */
[C---:B------:R-:W-:Y:S08]  /*17860*/  HMMA.16816.F32.BF16 R36, R168.reuse, R176, R36 ;  /* 0x000000b0a824723c */ /* 0x040ff00000041824 */
[C---:B------:R-:W-:Y:S08]  /*17870*/  HMMA.16816.F32.BF16 R40, R168.reuse, R178, R40 ;  /* 0x000000b2a828723c */ /* 0x040ff00000041828 */
[C---:B------:R-:W-:Y:S08]  /*17880*/  HMMA.16816.F32.BF16 R44, R168.reuse, R180, R44 ;  /* 0x000000b4a82c723c */ /* 0x040ff0000004182c */
[C---:B------:R-:W-:Y:S08]  /*17890*/  HMMA.16816.F32.BF16 R48, R168.reuse, R182, R48 ;  /* 0x000000b6a830723c */ /* 0x040ff00000041830 */
        /* <DEDUP_REMOVED lines=17> */
[C---:B-1----:R-:W-:Y:S08]  /*179b0*/  HMMA.16816.F32.BF16 R108, R168.reuse, R8, R108 ;  /* 0x00000008a86c723c */ /* 0x042ff0000004186c */
[C---:B------:R-:W-:Y:S08]  /*179c0*/  HMMA.16816.F32.BF16 R112, R168.reuse, R10, R112 ;  /* 0x0000000aa870723c */ /* 0x040ff00000041870 */
[C---:B------:R-:W-:Y:S08]  /*179d0*/  HMMA.16816.F32.BF16 R116, R168.reuse, R28, R116 ;  /* 0x0000001ca874723c */ /* 0x040ff00000041874 */
[C---:B------:R-:W-:Y:S08]  /*179e0*/  HMMA.16816.F32.BF16 R120, R168.reuse, R30, R120 ;  /* 0x0000001ea878723c */ /* 0x040ff00000041878 */
[C---:B---3--:R-:W-:Y:S08]  /*179f0*/  HMMA.16816.F32.BF16 R124, R168.reuse, R12, R124 ;  /* 0x0000000ca87c723c */ /* 0x048ff0000004187c */
[----:B------:R-:W-:Y:S01]  /*17a00*/  HMMA.16816.F32.BF16 R128, R168, R14, R128 ;  /* 0x0000000ea880723c */ /* 0x000fe20000041880 */
[----:B--2---:R-:W-:Y:S05]  /*17a10*/  @!P0 HFMA2.BF16_V2 R220, -RZ.H0_H0, RZ.H0_H0, -R134.H0_H0 ;  /* 0x200000ffffdc8231 */ /* 0x004fea0000340986 */
[----:B------:R-:W-:Y:S01]  /*17a20*/  @!P0 STL.S16 [R1+0x14], R220 ;  /* 0x000014dc01008387 */ /* 0x000fe20000100600 */
[----:B------:R-:W-:Y:S05]  /*17a30*/  PRMT R16, R220, 0x7610, R16 ;  /* 0x00007610dc107816 */ /* 0x000fea0000000010 */
[----:B------:R-:W-:Y:S02]  /*17a40*/  @!P0 PRMT R134, R16, 0x5410, RZ ;  /* 0x0000541010868816 */ /* 0x000fe400000000ff */
[----:B------:R-:W-:Y:S03]  /*17a50*/  ISETP.GE.U32.AND P0, PT, R244, R206, PT ;  /* 0x000000cef400720c */ /* 0x000fe60003f06070 */
[----:B------:R1:W-:Y:S04]  /*17a60*/  STG.E.U16 [R208.64+0x70], R134 ;  /* 0x00007086d0007986 */ /* 0x0003e8000c101516 */
[----:B------:R2:W-:Y:S06]  /*17a70*/  STG.E.U16 [R210.64+0x70], R2 ;  /* 0x00007002d2007986 */ /* 0x0005ec000c101516 */
[----:B------:R-:W-:Y:S05]  /*17a80*/  @!P0 HFMA2.BF16_V2 R250, -RZ.H0_H0, RZ.H0_H0, -R0.H0_H0 ;  /* 0x200000fffffa8231 */ /* 0x000fea0000340900 */
[----:B------:R-:W-:Y:S05]  /*17a90*/  @!P0 PRMT R0, R250, 0x5410, RZ ;  /* 0x00005410fa008816 */ /* 0x000fea00000000ff */
[----:B------:R3:W-:Y:S01]  /*17aa0*/  STG.E.U16 [R210.64+0x72], R0 ;  /* 0x00007200d2007986 */ /* 0x0007e2000c101516 */
[----:B-1----:R-:W-:Y:S01]  /*17ab0*/  IADD3 R208, P0, R208, -0x80, RZ ;  /* 0xffffff80d0d07810 */ /* 0x002fe20007f1e0ff */
[----:B--2---:R-:W-:Y:S03]  /*17ac0*/  FADD.FTZ R2, R217, R218 ;  /* 0x000000dad9027221 */ /* 0x004fe60000010000 */
[----:B------:R-:W-:Y:S01]  /*17ad0*/  IADD3.X R209, R209, -0x1, RZ, P0, !PT ;  /* 0xffffffffd1d17810 */ /* 0x000fe200007fe4ff */
[----:B------:R-:W-:Y:S04]  /*17ae0*/  FADD.FTZ R2, R214, R2 ;  /* 0x00000002d6027221 */ /* 0x000fe80000010000 */
[----:B------:R-:W-:Y:S02]  /*17af0*/  FADD.FTZ R244, R213, R2 ;  /* 0x00000002d5f47221 */ /* 0x000fe40000010000 */
[----:B---3--:R-:W-:Y:S04]  /*17b00*/  FADD.FTZ R0, R216, R219 ;  /* 0x000000dbd8007221 */ /* 0x008fe80000010000 */
[----:B------:R-:W-:Y:S04]  /*17b10*/  FADD.FTZ R0, R215, R0 ;  /* 0x00000000d7007221 */ /* 0x000fe80000010000 */
[----:B------:R-:W-:Y:S04]  /*17b20*/  FADD.FTZ R0, R212, R0 ;  /* 0x00000000d4007221 */ /* 0x000fe80000010000 */
[----:B------:R-:W-:Y:S02]  /*17b30*/  FADD.FTZ R245, R207, R0 ;  /* 0x00000000cff57221 */ /* 0x000fe40000010000 */
[----:B------:R-:W-:Y:S01]  /*17b40*/  IMAD.MOV.U32 R0, RZ, RZ, R132 ;  /* 0x000000ffff007224 */ /* 0x000fe200078e0084 */
[----:B------:R-:W-:-:S05]  /*17b50*/  @P1 BRA `(.L_x_613) ;  /* 0xffffa63000001947 */ /* 0x000fca000383ffff */
.L_x_612:
        /* <DEDUP_REMOVED lines=11> */
[----:B------:R-:W-:Y:S02]  /*17c10*/  @UP0 UIMAD.WIDE.U32 UR12, UR14, UR4, URZ ;  /* 0x000000040e0c02a5 */ /* 0x000fe4000f8e003f */
[----:B------:R-:W-:Y:S02]  /*17c20*/  UMOV UR24, URZ ;  /* 0x0000003f00187c82 */ /* 0x000fe40008000000 */
[----:B------:R-:W-:-:S02]  /*17c30*/  @UP0 UIMAD UR7, UR14, UR5, UR13 ;  /* 0x000000050e0702a4 */ /* 0x000fc4000f8e020d */
[----:B------:R-:W-:Y:S02]  /*17c40*/  UMOV UR25, URZ ;  /* 0x0000003f00197c82 */ /* 0x000fe40008000000 */
[----:B------:R-:W-:Y:S02]  /*17c50*/  ULDC.64 UR4, c[0x0][0x1e0] ;  /* 0x0000780000047ab9 */ /* 0x000fe40000000a00 */
[----:B------:R-:W-:Y:S01]  /*17c60*/  @UP1 ULDC UR13, c[0x0][0x210] ;  /* 0x00008400000d1ab9 */ /* 0x000fe20000000800 */
[----:B-1----:R-:W-:Y:S01]  /*17c70*/  FADD.FTZ R244, R0, R244 ;  /* 0x000000f400f47221 */ /* 0x002fe20000010000 */
[----:B--2---:R-:W-:Y:S02]  /*17c80*/  @!UP0 USHF.R.S32.HI UR11, URZ, 0x1f, UR6 ;  /* 0x0000001f3f0b8899 */ /* 0x004fe40008011406 */
[----:B------:R-:W-:Y:S01]  /*17c90*/  @!UP0 UIMAD.WIDE.U32 UR18, UR6, UR4, URZ ;  /* 0x00000004061282a5 */ /* 0x000fe2000f8e003f */
[----:B---3--:R-:W-:Y:S01]  /*17ca0*/  FADD.FTZ R245, R2, R245 ;  /* 0x000000f502f57221 */ /* 0x008fe20000010000 */
[----:B------:R-:W1:Y:S01]  /*17cb0*/  SHFL.BFLY PT, R4, R244, 0x1, 0x1f ;  /* 0x0c201f00f4047f89 */ /* 0x000e6200000e0000 */
[----:B------:R-:W-:Y:S01]  /*17cc0*/  MOV R2, 0x3f800000 ;  /* 0x3f80000000027802 */ /* 0x000fe20000000f00 */
[----:B------:R-:W-:Y:S01]  /*17cd0*/  @!UP0 UIMAD UR11, UR11, UR4, URZ ;  /* 0x000000040b0b82a4 */ /* 0x000fe2000f8e023f */
[----:B----4-:R-:W-:Y:S01]  /*17ce0*/  SHF.R.S32.HI R176, RZ, 0x1f, R175 ;  /* 0x0000001fffb07819 */ /* 0x010fe200000114af */
[----:B------:R-:W2:Y:S01]  /*17cf0*/  SHFL.BFLY PT, R0, R245, 0x1, 0x1f ;  /* 0x0c201f00f5007f89 */ /* 0x000ea200000e0000 */
[----:B------:R-:W-:-:S02]  /*17d00*/  ULDC.U8 UR4, c[0x0][0x328] ;  /* 0x0000ca0000047ab9 */ /* 0x000fc40000000000 */
[CC--:B------:R-:W-:Y:S01]  /*17d10*/  LEA.HI R6, R176.reuse, R175.reuse, RZ, 0x2 ;  /* 0x000000afb0067211 */ /* 0x0c0fe200078f10ff */
[----:B------:R-:W-:Y:S01]  /*17d20*/  UISETP.NE.AND UP2, UPT, UR4, URZ, UPT ;  /* 0x0000003f0400728c */ /* 0x000fe2000bf45270 */
[----:B------:R-:W-:Y:S01]  /*17d30*/  LEA.HI R174, R176, R175, RZ, 0x5 ;  /* 0x000000afb0ae7211 */ /* 0x000fe200078f28ff */
[----:B------:R-:W-:Y:S01]  /*17d40*/  @!UP0 UIMAD UR11, UR6, UR5, UR11 ;  /* 0x00000005060b82a4 */ /* 0x000fe2000f8e020b */
[----:B------:R-:W-:Y:S01]  /*17d50*/  SHF.R.S32.HI R5, RZ, 0x1f, R6 ;  /* 0x0000001fff057819 */ /* 0x000fe20000011406 */
[----:B------:R-:W-:Y:S01]  /*17d60*/  UISETP.NE.OR UP3, UPT, UR9, URZ, !UP2 ;  /* 0x0000003f0900728c */ /* 0x000fe2000d765670 */
[----:B------:R-:W-:Y:S01]  /*17d70*/  SHF.R.S32.HI R7, RZ, 0x5, R174 ;  /* 0x00000005ff077819 */ /* 0x000fe200000114ae */
[----:B------:R-:W3:Y:S01]  /*17d80*/  S2UR UR9, SR_CTAID.X ;  /* 0x00000000000979c3 */ /* 0x000ee20000002500 */
[----:B------:R-:W-:Y:S02]  /*17d90*/  ULDC UR5, c[0x0][0x234] ;  /* 0x00008d0000057ab9 */ /* 0x000fe40000000800 */
[----:B------:R-:W-:-:S02]  /*17da0*/  @UP1 UIMAD UR13, UR13, UR8, URZ ;  /* 0x000000080d0d12a4 */ /* 0x000fc4000f8e023f */
[----:B------:R-:W-:Y:S02]  /*17db0*/  @!UP1 USEL UR13, UR8, UR5, !UP2 ;  /* 0x00000005080d9287 */ /* 0x000fe4000d000000 */
[----:B------:R-:W-:Y:S02]  /*17dc0*/  ULDC UR4, c[0x0][0x1c0] ;  /* 0x0000700000047ab9 */ /* 0x000fe40000000800 */
[----:B------:R-:W-:Y:S01]  /*17dd0*/  @UP1 UMOV UR15, 0x1 ;  /* 0x00000001000f1882 */ /* 0x000fe20000000000 */
[----:B-1----:R-:W-:Y:S01]  /*17de0*/  FADD.FTZ R244, R244, R4 ;  /* 0x00000004f4f47221 */ /* 0x002fe20000010000 */
[----:B------:R-:W-:Y:S01]  /*17df0*/  MOV R4, 0x3f800000 ;  /* 0x3f80000000047802 */ /* 0x000fe20000000f00 */
[----:B------:R-:W-:Y:S01]  /*17e00*/  @!UP1 UIMAD UR15, UR13, UR4, URZ ;  /* 0x000000040d0f92a4 */ /* 0x000fe2000f8e023f */
[----:B--2---:R-:W-:Y:S02]  /*17e10*/  FADD.FTZ R245, R245, R0 ;  /* 0x00000000f5f57221 */ /* 0x004fe40000010000 */
[----:B------:R-:W-:Y:S01]  /*17e20*/  FSETP.NE.FTZ.AND P4, PT, R244, RZ, PT ;  /* 0x000000fff400720b */ /* 0x000fe20003f95000 */
[----:B------:R-:W-:Y:S01]  /*17e30*/  @!UP3 UIMAD UR8, UR6, UR8, URZ ;  /* 0x000000080608b2a4 */ /* 0x000fe2000f8e023f */
[----:B------:R-:W-:Y:S01]  /*17e40*/  SHF.R.S32.HI R0, RZ, 0x2, R6 ;  /* 0x00000002ff007819 */ /* 0x000fe20000011406 */
[----:B------:R-:W-:Y:S01]  /*17e50*/  @UP1 ULDC UR16, c[0x0][0x210] ;  /* 0x0000840000101ab9 */ /* 0x000fe20000000800 */
[----:B------:R-:W-:Y:S01]  /*17e60*/  FSETP.NE.FTZ.AND P3, PT, R245, RZ, PT ;  /* 0x000000fff500720b */ /* 0x000fe20003f75000 */
[----:B------:R-:W-:Y:S01]  /*17e70*/  UIMAD UR5, UR6, UR15, URZ ;  /* 0x0000000f060572a4 */ /* 0x000fe2000f8e023f */
[----:B------:R-:W-:Y:S01]  /*17e80*/  LOP3.LUT R6, R6, 0x3ffffffc, RZ, 0xc0, !PT ;  /* 0x3ffffffc06067812 */ /* 0x000fe200078ec0ff */
[----:B------:R-:W-:Y:S01]  /*17e90*/  @!UP1 UMOV UR16, 0x1 ;  /* 0x0000000100109882 */ /* 0x000fe20000000000 */
[----:B------:R-:W-:Y:S01]  /*17ea0*/  LEA.HI R5, R5, R0, RZ, 0x3 ;  /* 0x0000000005057211 */ /* 0x000fe200078f18ff */
[----:B------:R-:W-:Y:S01]  /*17eb0*/  @!UP3 USEL UR8, UR8, UR14, !UP0 ;  /* 0x0000000e0808b287 */ /* 0x000fe2000c000000 */
[----:B------:R-:W-:Y:S01]  /*17ec0*/  IADD3 R6, -R6, R175, RZ ;  /* 0x000000af06067210 */ /* 0x000fe20007ffe1ff */
[----:B---3--:R-:W-:Y:S01]  /*17ed0*/  UIMAD UR4, UR9, UR16, URZ ;  /* 0x00000010090472a4 */ /* 0x008fe2000f8e023f */
[----:B------:R-:W-:Y:S01]  /*17ee0*/  LOP3.LUT R5, R5, 0xfffffff8, RZ, 0xc0, !PT ;  /* 0xfffffff805057812 */ /* 0x000fe200078ec0ff */
[----:B------:R-:W1:Y:S01]  /*17ef0*/  @P4 MUFU.RCP R2, R244 ;  /* 0x000000f400024308 */ /* 0x000e620000001000 */
[----:B------:R-:W-:Y:S01]  /*17f00*/  LEA R173, R7, R6, 0x9 ;  /* 0x0000000607ad7211 */ /* 0x000fe200078e48ff */
[----:B------:R-:W-:Y:S01]  /*17f10*/  USEL UR5, UR5, URZ, UP3 ;  /* 0x0000003f05057287 */ /* 0x000fe20009800000 */
[----:B------:R-:W-:Y:S01]  /*17f20*/  IADD3 R21, R0, -R5, RZ ;  /* 0x8000000500157210 */ /* 0x000fe20007ffe0ff */
[----:B------:R-:W-:-:S02]  /*17f30*/  USHF.L.U32 UR4, UR4, 0x6, URZ ;  /* 0x0000000604047899 */ /* 0x000fc4000800063f */
[----:B------:R-:W-:Y:S01]  /*17f40*/  UIMAD UR13, UR10, UR13, UR5 ;  /* 0x0000000d0a0d72a4 */ /* 0x000fe2000f8e0205 */
[----:B------:R-:W-:Y:S01]  /*17f50*/  R2P PR, R21, 0x6 ;  /* 0x0000000615007804 */ /* 0x000fe20000000000 */
[----:B------:R-:W2:Y:S01]  /*17f60*/  @P3 MUFU.RCP R4, R245 ;  /* 0x000000f500043308 */ /* 0x000ea20000001000 */
[----:B------:R-:W-:Y:S02]  /*17f70*/  @!UP3 UMOV UR24, UR8 ;  /* 0x000000080018bc82 */ /* 0x000fe40008000000 */
[----:B------:R-:W-:Y:S02]  /*17f80*/  USHF.R.S32.HI UR5, URZ, 0x1f, UR4 ;  /* 0x0000001f3f057899 */ /* 0x000fe40008011404 */
[----:B------:R-:W-:Y:S02]  /*17f90*/  @!UP3 USHF.R.S32.HI UR25, URZ, 0x1f, UR8 ;  /* 0x0000001f3f19b899 */ /* 0x000fe40008011408 */
[----:B------:R-:W-:Y:S01]  /*17fa0*/  USHF.R.S32.HI UR6, URZ, 0x1f, UR13 ;  /* 0x0000001f3f067899 */ /* 0x000fe2000801140d */
[----:B-1----:R-:W-:Y:S01]  /*17fb0*/  FMUL.FTZ R2, R2, c[0x0][0x2dc] ;  /* 0x0000b70002027a20 */ /* 0x002fe20000410000 */
[----:B------:R-:W-:-:S02]  /*17fc0*/  UIADD3 UR4, UP2, UP1, UR4, UR24, UR13 ;  /* 0x0000001804047290 */ /* 0x000fc4000f95e00d */
[----:B------:R-:W-:Y:S01]  /*17fd0*/  @!UP0 UIADD3 UR7, UR19, UR11, URZ ;  /* 0x0000000b13078290 */ /* 0x000fe2000fffe03f */
[C---:B------:R-:W-:Y:S01]  /*17fe0*/  FMUL.FTZ R7, R2.reuse, R161 ;  /* 0x000000a102077220 */ /* 0x040fe20000410000 */
[----:B------:R-:W-:Y:S01]  /*17ff0*/  UIADD3.X UR5, UR5, UR25, UR6, UP2, UP1 ;  /* 0x0000001905057290 */ /* 0x000fe200097e2406 */
[----:B------:R-:W-:Y:S01]  /*18000*/  FMUL.FTZ R172, R2, R164 ;  /* 0x000000a402ac7220 */ /* 0x000fe20000410000 */
[----:B------:R-:W-:Y:S01]  /*18010*/  @!UP0 UMOV UR12, UR18 ;  /* 0x00000012000c8c82 */ /* 0x000fe20008000000 */
[----:B--2---:R-:W-:Y:S02]  /*18020*/  FMUL.FTZ R0, R4, c[0x0][0x2dc] ;  /* 0x0000b70004007a20 */ /* 0x004fe40000410000 */
[C---:B------:R-:W-:Y:S02]  /*18030*/  FMUL.FTZ R5, R2.reuse, R165 ;  /* 0x000000a502057220 */ /* 0x040fe40000410000 */
        /* <DEDUP_REMOVED lines=18> */
[C---:B------:R-:W-:Y:S02]  /*18160*/  FMUL.FTZ R133, R2.reuse, R49 ;  /* 0x0000003102857220 */ /* 0x040fe40000410000 */
[----:B------:R-:W-:-:S02]  /*18170*/  FMUL.FTZ R27, R2, R53 ;  /* 0x00000035021b7220 */ /* 0x000fc40000410000 */
[C---:B------:R-:W-:Y:S02]  /*18180*/  FMUL.FTZ R145, R2.reuse, R145 ;  /* 0x0000009102917220 */ /* 0x040fe40000410000 */
        /* <DEDUP_REMOVED lines=8> */
[C---:B------:R-:W-:Y:S01]  /*18210*/  FMUL.FTZ R53, R2.reuse, R57 ;  /* 0x0000003902357220 */ /* 0x040fe20000410000 */
[----:B------:R-:W-:Y:S01]  /*18220*/  F2FP.BF16.PACK_AB R57, R133, R153 ;  /* 0x000000998539723e */ /* 0x000fe200000010ff */
[C---:B------:R-:W-:Y:S02]  /*18230*/  FMUL.FTZ R148, R2.reuse, R60 ;  /* 0x0000003c02947220 */ /* 0x040fe40000410000 */
        /* <DEDUP_REMOVED lines=9> */
[C---:B------:R-:W-:Y:S01]  /*182d0*/  FMUL.FTZ R72, R2.reuse, R72 ;  /* 0x0000004802487220 */ /* 0x040fe20000410000 */
[----:B------:R-:W-:Y:S01]  /*182e0*/  F2FP.BF16.PACK_AB R49, R49, R144 ;  /* 0x000000903131723e */ /* 0x000fe200000010ff */
        /* <DEDUP_REMOVED lines=10> */
[C---:B------:R-:W-:Y:S02]  /*18390*/  FMUL.FTZ R37, R2.reuse, R89 ;  /* 0x0000005902257220 */ /* 0x040fe40000410000 */
[----:B------:R-:W-:-:S02]  /*183a0*/  FMUL.FTZ R92, R2, R92 ;  /* 0x0000005c025c7220 */ /* 0x000fc40000410000 */
[C---:B------:R-:W-:Y:S01]  /*183b0*/  FMUL.FTZ R35, R2.reuse, R93 ;  /* 0x0000005d02237220 */ /* 0x040fe20000410000 */
[----:B------:R-:W-:Y:S01]  /*183c0*/  F2FP.BF16.PACK_AB R37, R37, R88 ;  /* 0x000000582525723e */ /* 0x000fe200000010ff */
[C---:B------:R-:W-:Y:S02]  /*183d0*/  FMUL.FTZ R96, R2.reuse, R96 ;  /* 0x0000006002607220 */ /* 0x040fe40000410000 */
[C---:B-----5:R-:W-:Y:S01]  /*183e0*/  FMUL.FTZ R33, R2.reuse, R97 ;  /* 0x0000006102217220 */ /* 0x060fe20000410000 */
        /* <DEDUP_REMOVED lines=19> */
[----:B------:R-:W-:Y:S02]  /*18520*/  FMUL.FTZ R129, R2, R129 ;  /* 0x0000008102817220 */ /* 0x000fe40000410000 */
[C---:B------:R-:W-:Y:S02]  /*18530*/  FMUL.FTZ R20, R0.reuse, R38 ;  /* 0x0000002600147220 */ /* 0x040fe40000410000 */
[C---:B------:R-:W-:Y:S02]  /*18540*/  FMUL.FTZ R19, R0.reuse, R42 ;  /* 0x0000002a00137220 */ /* 0x040fe40000410000 */
[C---:B------:R-:W-:Y:S02]  /*18550*/  FMUL.FTZ R18, R0.reuse, R46 ;  /* 0x0000002e00127220 */ /* 0x040fe40000410000 */
[C---:B------:R-:W-:Y:S02]  /*18560*/  FMUL.FTZ R17, R0.reuse, R50 ;  /* 0x0000003200117220 */ /* 0x040fe40000410000 */
[----:B------:R-:W-:-:S02]  /*18570*/  FMUL.FTZ R16, R0, R54 ;  /* 0x0000003600107220 */ /* 0x000fc40000410000 */
[C---:B------:R-:W-:Y:S02]  /*18580*/  FMUL.FTZ R2, R0.reuse, R66 ;  /* 0x0000004200027220 */ /* 0x040fe40000410000 */
[C---:B------:R-:W-:Y:S01]  /*18590*/  FMUL.FTZ R48, R0.reuse, R67 ;  /* 0x0000004300307220 */ /* 0x040fe20000410000 */
[----:B------:R-:W-:Y:S01]  /*185a0*/  F2FP.BF16.PACK_AB R67, R141, R164 ;  /* 0x000000a48d43723e */ /* 0x000fe200000010ff */
[C---:B------:R-:W-:Y:S02]  /*185b0*/  FMUL.FTZ R166, R0.reuse, R166 ;  /* 0x000000a600a67220 */ /* 0x040fe40000410000 */
[----:B------:R-:W-:Y:S01]  /*185c0*/  FMUL.FTZ R4, R0, R167 ;  /* 0x000000a700047220 */ /* 0x000fe20000410000 */
[----:B------:R-:W-:Y:S01]  /*185d0*/  F2FP.BF16.PACK_AB R48, R48, R2 ;  /* 0x000000023030723e */ /* 0x000fe200000010ff */
[C---:B------:R-:W-:Y:S01]  /*185e0*/  FMUL.FTZ R162, R0.reuse, R162 ;  /* 0x000000a200a27220 */ /* 0x040fe20000410000 */
[----:B------:R-:W-:Y:S01]  /*185f0*/  LOP3.LUT R2, R21, 0x1, RZ, 0xc0, !PT ;  /* 0x0000000115027812 */ /* 0x000fe200078ec0ff */
[----:B------:R-:W-:Y:S01]  /*18600*/  FMUL.FTZ R9, R0, R163 ;  /* 0x000000a300097220 */ /* 0x000fe20000410000 */
[----:B------:R-:W-:Y:S01]  /*18610*/  F2FP.BF16.PACK_AB R4, R4, R166 ;  /* 0x000000a60404723e */ /* 0x000fe200000010ff */
[----:B------:R-:W-:Y:S01]  /*18620*/  FMUL.FTZ R158, R0, R158 ;  /* 0x0000009e009e7220 */ /* 0x000fe20000410000 */
[----:B------:R-:W-:Y:S01]  /*18630*/  ISETP.NE.U32.AND P0, PT, R2, 0x1, PT ;  /* 0x000000010200780c */ /* 0x000fe20003f05070 */
        /* <DEDUP_REMOVED lines=14> */
[C---:B------:R-:W-:Y:S02]  /*18720*/  FMUL.FTZ R138, R0.reuse, R138 ;  /* 0x0000008a008a7220 */ /* 0x040fe40000410000 */
[C---:B------:R-:W-:Y:S01]  /*18730*/  FMUL.FTZ R64, R0.reuse, R139 ;  /* 0x0000008b00407220 */ /* 0x040fe20000410000 */
[----:B------:R-:W-:Y:S01]  /*18740*/  F2FP.BF16.PACK_AB R66, R143, R142 ;  /* 0x0000008e8f42723e */ /* 0x000fe200000010ff */
[C---:B------:R-:W-:Y:S02]  /*18750*/  FMUL.FTZ R39, R0.reuse, R39 ;  /* 0x0000002700277220 */ /* 0x040fe40000410000 */
        /* <DEDUP_REMOVED lines=17> */
[----:B------:R-:W-:Y:S01]  /*18870*/  MOV R10, 0x40 ;  /* 0x00000040000a7802 */ /* 0x000fe20000000f00 */
[----:B------:R-:W-:Y:S01]  /*18880*/  FMUL.FTZ R46, R0, R71 ;  /* 0x00000047002e7220 */ /* 0x000fe20000410000 */
[----:B------:R-:W-:Y:S01]  /*18890*/  F2FP.BF16.PACK_AB R50, R50, R6 ;  /* 0x000000063232723e */ /* 0x000fe200000010ff */
[C---:B------:R-:W-:Y:S01]  /*188a0*/  FMUL.FTZ R74, R0.reuse, R74 ;  /* 0x0000004a004a7220 */ /* 0x040fe20000410000 */
[----:B------:R-:W-:Y:S01]  /*188b0*/  MOV R6, 0x20 ;  /* 0x0000002000067802 */ /* 0x000fe20000000f00 */
[----:B------:R-:W-:Y:S01]  /*188c0*/  FMUL.FTZ R44, R0, R75 ;  /* 0x0000004b002c7220 */ /* 0x000fe20000410000 */
[----:B------:R-:W-:Y:S01]  /*188d0*/  SEL R10, R10, 0xffffffc0, !P2 ;  /* 0xffffffc00a0a7807 */ /* 0x000fe20005000000 */
[----:B------:R-:W-:Y:S01]  /*188e0*/  FMUL.FTZ R78, R0, R78 ;  /* 0x0000004e004e7220 */ /* 0x000fe20000410000 */
[----:B------:R-:W-:Y:S01]  /*188f0*/  SEL R6, R6, 0xffffffe0, !P1 ;  /* 0xffffffe006067807 */ /* 0x000fe20004800000 */
[----:B------:R-:W-:Y:S01]  /*18900*/  FMUL.FTZ R42, R0, R79 ;  /* 0x0000004f002a7220 */ /* 0x000fe20000410000 */
[----:B------:R-:W-:Y:S01]  /*18910*/  F2FP.BF16.PACK_AB R63, R136, R160 ;  /* 0x000000a0883f723e */ /* 0x000fe200000010ff */
[----:B------:R-:W-:Y:S01]  /*18920*/  FMUL.FTZ R82, R0, R82 ;  /* 0x0000005200527220 */ /* 0x000fe20000410000 */
        /* <DEDUP_REMOVED lines=47> */
[----:B------:R-:W-:-:S02]  /*18c20*/  FMUL.FTZ R130, R0, R130 ;  /* 0x0000008200827220 */ /* 0x000fc40000410000 */
[----:B------:R-:W-:Y:S01]  /*18c30*/  FMUL.FTZ R131, R0, R131 ;  /* 0x0000008300837220 */ /* 0x000fe20000410000 */
[----:B------:R-:W-:Y:S02]  /*18c40*/  SHF.L.U32 R0, R21, 0x6, RZ ;  /* 0x0000000615007819 */ /* 0x000fe400000006ff */
[----:B------:R-:W-:Y:S02]  /*18c50*/  F2FP.BF16.PACK_AB R21, R121, R120 ;  /* 0x000000787915723e */ /* 0x000fe400000010ff */
[----:B------:R-:W-:Y:S02]  /*18c60*/  LOP3.LUT R0, R0, 0x1c0, RZ, 0xc0, !PT ;  /* 0x000001c000007812 */ /* 0x000fe400078ec0ff */
[----:B------:R-:W-:Y:S02]  /*18c70*/  F2FP.BF16.PACK_AB R18, R127, R126 ;  /* 0x0000007e7f12723e */ /* 0x000fe400000010ff */
[----:B------:R-:W-:Y:S02]  /*18c80*/  LEA.HI R0, R0, R0, RZ, 0x1d ;  /* 0x0000000000007211 */ /* 0x000fe400078fe8ff */
[----:B------:R-:W-:-:S02]  /*18c90*/  F2FP.BF16.PACK_AB R16, R131, R130 ;  /* 0x000000828310723e */ /* 0x000fc400000010ff */
        /* <DEDUP_REMOVED lines=63> */
[----:B------:R-:W-:Y:S04]  /*19090*/  STS [R5+0x6400], R26 ;  /* 0x0064001a05007388 */ /* 0x000fe80000000800 */
[----:B------:R-:W-:Y:S04]  /*190a0*/  STS [R4+0x6000], R25 ;  /* 0x0060001904007388 */ /* 0x000fe80000000800 */
[----:B------:R3:W-:Y:S01]  /*190b0*/  STS [R4+0x6400], R24 ;  /* 0x0064001804007388 */ /* 0x0007e20000000800 */
[----:B-1----:R-:W-:-:S03]  /*190c0*/  LOP3.LUT R0, R174, 0xffffffe0, RZ, 0xc0, !PT ;  /* 0xffffffe0ae007812 */ /* 0x002fc600078ec0ff */
[----:B------:R-:W-:Y:S01]  /*190d0*/  STS [R8+0x6000], R23 ;  /* 0x0060001708007388 */ /* 0x000fe20000000800 */
[----:B------:R-:W-:-:S03]  /*190e0*/  IADD3 R0, R175, -R0, RZ ;  /* 0x80000000af007210 */ /* 0x000fc60007ffe0ff */
[----:B------:R1:W-:Y:S01]  /*190f0*/  STS [R8+0x6400], R22 ;  /* 0x0064001608007388 */ /* 0x0003e20000000800 */
[----:B--2---:R-:W2:Y:S01]  /*19100*/  @P4 MUFU.LG2 R2, R244 ;  /* 0x000000f400024308 */ /* 0x004ea20000000c00 */
[----:B------:R-:W-:Y:S02]  /*19110*/  LOP3.LUT P0, RZ, R0, 0x3, RZ, 0xc0, !PT ;  /* 0x0000000300ff7812 */ /* 0x000fe4000780c0ff */
[----:B------:R-:W-:Y:S04]  /*19120*/  STS [R9+0x6000], R21 ;  /* 0x0060001509007388 */ /* 0x000fe80000000800 */
[----:B------:R-:W-:Y:S04]  /*19130*/  STS [R9+0x6400], R20 ;  /* 0x0064001409007388 */ /* 0x000fe80000000800 */
[----:B------:R-:W-:Y:S04]  /*19140*/  STS [R7+0x6000], R19 ;  /* 0x0060001307007388 */ /* 0x000fe80000000800 */
[----:B------:R4:W-:Y:S01]  /*19150*/  STS [R7+0x6400], R18 ;  /* 0x0064001207007388 */ /* 0x0009e20000000800 */
[----:B---3--:R-:W3:Y:S01]  /*19160*/  @P3 MUFU.LG2 R4, R245 ;  /* 0x000000f500043308 */ /* 0x008ee20000000c00 */
[----:B--2---:R-:W-:-:S02]  /*19170*/  @P4 FMUL.FTZ R2, R2, 0.69314718246459960938 ;  /* 0x3f31721802024820 */ /* 0x004fc40000410000 */
[----:B------:R2:W-:Y:S04]  /*19180*/  STS [R6+0x6000], R17 ;  /* 0x0060001106007388 */ /* 0x0005e80000000800 */
[----:B------:R2:W-:Y:S01]  /*19190*/  STS [R6+0x6400], R16 ;  /* 0x0064001006007388 */ /* 0x0005e20000000800 */
[----:B-1----:R-:W-:-:S03]  /*191a0*/  MOV R8, 0x7f800000 ;  /* 0x7f80000000087802 */ /* 0x002fc60000000f00 */
[----:B------:R-:W-:Y:S01]  /*191b0*/  BAR.SYNC.DEFER_BLOCKING 0x0 ;  /* 0x0000000000007b1d */ /* 0x000fe20000010000 */
[----:B---3--:R-:W-:-:S04]  /*191c0*/  @P3 FMUL.FTZ R0, R4, 0.69314718246459960938 ;  /* 0x3f31721804003820 */ /* 0x008fc80000410000 */
[----:B------:R-:W-:Y:S01]  /*191d0*/  @P3 FFMA.FTZ R8, R3, c[0x0][0x238], R0 ;  /* 0x00008e0003083a23 */ /* 0x000fe20000010000 */
[----:B----4-:R-:W-:Y:S01]  /*191e0*/  MOV R7, 0x7f800000 ;  /* 0x7f80000000077802 */ /* 0x010fe20000000f00 */
        /* <DEDUP_REMOVED lines=18> */
[----:B---34-:R-:W3:Y:S01]  /*19310*/  LDL.LU R177, [R1+0x10c] ;  /* 0x00010c0001b17983 */ /* 0x018ee20000300800 */
[----:B------:R-:W-:Y:S01]  /*19320*/  UIMAD UR6, UR9, -0x40, UR20 ;  /* 0xffffffc0090678a4 */ /* 0x000fe2000f8e0214 */
[----:B---3--:R-:W-:-:S05]  /*19330*/  IADD3 R0, R177, 0x8, RZ ;  /* 0x00000008b1007810 */ /* 0x008fca0007ffe0ff */
[----:B------:R-:W-:Y:S02]  /*19340*/  ISETP.GE.AND P3, PT, R177, UR6, PT ;  /* 0x00000006b1007c0c */ /* 0x000fe4000bf66270 */
[----:B------:R-:W-:-:S11]  /*19350*/  ISETP.GE.AND P2, PT, R0, UR6, PT ;  /* 0x0000000600007c0c */ /* 0x000fd6000bf46270 */
[----:B------:R-:W-:Y:S02]  /*19360*/  @!P3 IMAD R2, R177, UR16, RZ ;  /* 0x00000010b102bc24 */ /* 0x000fe4000f8e02ff */
[----:B------:R-:W-:-:S03]  /*19370*/  @!P2 IMAD R0, R0, UR16, RZ ;  /* 0x000000100000ac24 */ /* 0x000fc6000f8e02ff */
[----:B------:R-:W-:Y:S02]  /*19380*/  @!P3 IADD3 R3, P1, R2, UR4, RZ ;  /* 0x000000040203bc10 */ /* 0x000fe4000ff3e0ff */
[----:B--2---:R-:W-:Y:S02]  /*19390*/  @!P2 IADD3 R6, P0, R0, UR4, RZ ;  /* 0x000000040006ac10 */ /* 0x004fe4000ff1e0ff */
        /* <DEDUP_REMOVED lines=8> */
.L_x_617:
[----:B---34-:R-:W-:Y:S05]  /*19420*/  BSYNC B0 ;  /* 0x0000000000007941 */ /* 0x018fea0003800000 */
.L_x_616:
[----:B------:R-:W3:Y:S04]  /*19430*/  LDL.64 R82, [R1+0x88] ;  /* 0x0000880001527983 */ /* 0x000ee80000100a00 */
[----:B------:R4:W5:Y:S04]  /*19440*/  LDL R80, [R1+0xc0] ;  /* 0x0000c00001507983 */ /* 0x0009680000100800 */
[----:B------:R4:W5:Y:S04]  /*19450*/  LDL R15, [R1+0xb0] ;  /* 0x0000b000010f7983 */ /* 0x0009680000100800 */
[----:B------:R4:W5:Y:S01]  /*19460*/  LDL R14, [R1+0xc4] ;  /* 0x0000c400010e7983 */ /* 0x0009620000100800 */
[----:B------:R-:W-:Y:S01]  /*19470*/  LEA.HI R13, R176, R175, RZ, 0x3 ;  /* 0x000000afb00d7211 */ /* 0x000fe200078f18ff */
[----:B------:R-:W-:Y:S01]  /*19480*/  UIMAD UR9, UR9, -0x40, UR20 ;  /* 0xffffffc0090978a4 */ /* 0x000fe2000f8e0214 */
[----:B------:R-:W-:Y:S01]  /*19490*/  BSSY B0, `(.L_x_618) ;  /* 0x0000024000007945 */ /* 0x000fe20003800000 */
[----:B------:R-:W2:Y:S02]  /*194a0*/  S2R R0, SR_TID.X ;  /* 0x0000000000007919 */ /* 0x000ea40000002100 */
[----:B--2---:R-:W-:Y:S01]  /*194b0*/  SHF.R.S32.HI R3, RZ, 0x3, R13 ;  /* 0x00000003ff037819 */ /* 0x004fe2000001140d */
[----:B------:R-:W-:Y:S01]  /*194c0*/  USHF.R.S32.HI UR6, URZ, 0x1f, UR10 ;  /* 0x0000001f3f067899 */ /* 0x000fe2000801140a */
[----:B------:R-:W2:Y:S01]  /*194d0*/  S2R R10, SR_CTAID.Z ;  /* 0x00000000000a7919 */ /* 0x000ea20000002700 */
[----:B------:R-:W-:-:S02]  /*194e0*/  ULDC.64 UR4, c[0x0][0x1f0] ;  /* 0x00007c0000047ab9 */ /* 0x000fc40000000a00 */
[----:B------:R-:W-:-:S04]  /*194f0*/  UIMAD UR4, UR6, UR4, URZ ;  /* 0x00000004060472a4 */ /* 0x000fc8000f8e023f */
[----:B------:R-:W-:Y:S01]  /*19500*/  UIMAD UR4, UR10, UR5, UR4 ;  /* 0x000000050a0472a4 */ /* 0x000fe2000f8e0204 */
[----:B------:R-:W-:-:S04]  /*19510*/  SHF.R.S32.HI R2, RZ, 0x1f, R0 ;  /* 0x0000001fff027819 */ /* 0x000fc80000011400 */
[----:B------:R-:W-:-:S04]  /*19520*/  LEA.HI R2, R2, R0, RZ, 0x3 ;  /* 0x0000000002027211 */ /* 0x000fc800078f18ff */
[----:B------:R-:W-:Y:S02]  /*19530*/  SHF.R.S32.HI R2, RZ, 0x3, R2 ;  /* 0x00000003ff027819 */ /* 0x000fe40000011402 */
[----:B---3--:R-:W-:Y:S02]  /*19540*/  SHF.R.S32.HI R0, RZ, 0x1f, R82 ;  /* 0x0000001fff007819 */ /* 0x008fe40000011452 */
[----:B------:R-:W-:-:S04]  /*19550*/  IADD3 R4, P0, R82, UR12, RZ ;  /* 0x0000000c52047c10 */ /* 0x000fc8000ff1e0ff */
[----:B------:R-:W-:Y:S02]  /*19560*/  IADD3.X R5, R0, UR7, RZ, P0, !PT ;  /* 0x0000000700057c10 */ /* 0x000fe400087fe4ff */
[----:B------:R-:W-:Y:S02]  /*19570*/  ISETP.GE.AND P0, PT, R3, UR9, PT ;  /* 0x0000000903007c0c */ /* 0x000fe4000bf06270 */
[----:B------:R-:W-:Y:S01]  /*19580*/  SHF.R.S32.HI R3, RZ, 0x1f, R2 ;  /* 0x0000001fff037819 */ /* 0x000fe20000011402 */
[----:B--2---:R-:W-:-:S04]  /*19590*/  IMAD.WIDE.U32 R10, R10, c[0x0][0x1f0], R4 ;  /* 0x00007c000a0a7a25 */ /* 0x004fc800078e0004 */
[----:B------:R-:W-:Y:S01]  /*195a0*/  IMAD.U32 R4, RZ, RZ, UR17 ;  /* 0x00000011ff047e24 */ /* 0x000fe2000f8e00ff */
[----:B------:R-:W-:-:S03]  /*195b0*/  IADD3 R9, R11, UR4, RZ ;  /* 0x000000040b097c10 */ /* 0x000fc6000fffe0ff */
[----:B------:R-:W-:Y:S02]  /*195c0*/  IMAD.WIDE R4, R4, 0x40, R2 ;  /* 0x0000004004047825 */ /* 0x000fe400078e0202 */
[----:B------:R-:W-:Y:S05]  /*195d0*/  @P0 BRA `(.L_x_619) ;  /* 0x000000f000000947 */ /* 0x000fea0003800000 */
[----:B----4-:R-:W-:Y:S01]  /*195e0*/  IMAD R0, R5, c[0x0][0x1e8], RZ ;  /* 0x00007a0005007a24 */ /* 0x010fe200078e02ff */
        /* <DEDUP_REMOVED lines=10> */
[----:B-1----:R1:W-:Y:S04]  /*19690*/  @!P4 STG.E.128 [R2.64], R28 ;  /* 0x0000001c0200c986 */ /* 0x0023e8000c101d16 */
[----:B------:R1:W-:Y:S04]  /*196a0*/  @!P3 STG.E.128 [R2.64+0x80], R24 ;  /* 0x000080180200b986 */ /* 0x0003e8000c101d16 */
[----:B------:R1:W-:Y:S04]  /*196b0*/  @!P2 STG.E.128 [R2.64+0x100], R20 ;  /* 0x000100140200a986 */ /* 0x0003e8000c101d16 */
[----:B------:R1:W-:Y:S02]  /*196c0*/  @!P1 STG.E.128 [R2.64+0x180], R16 ;  /* 0x0001801002009986 */ /* 0x0003e4000c101d16 */
.L_x_619:
[----:B----4-:R-:W-:Y:S05]  /*196d0*/  BSYNC B0 ;  /* 0x0000000000007941 */ /* 0x010fea0003800000 */
.L_x_618:
[----:B------:R-:W-:Y:S01]  /*196e0*/  LEA.HI.SX32 R0, R13, 0x10, 0x1d ;  /* 0x000000100d007811 */ /* 0x000fe200078feaff */
[----:B------:R-:W-:Y:S03]  /*196f0*/  BSSY B0, `(.L_x_620) ;  /* 0x0000015000007945 */ /* 0x000fe60003800000 */
[----:B------:R-:W-:-:S13]  /*19700*/  ISETP.GE.AND P0, PT, R0, UR9, PT ;  /* 0x0000000900007c0c */ /* 0x000fda000bf06270 */
[----:B------:R-:W-:Y:S05]  /*19710*/  @P0 BRA `(.L_x_621) ;  /* 0x0000012000000947 */ /* 0x000fea0003800000 */
[----:B------:R-:W-:Y:S01]  /*19720*/  IADD3 R12, P0, R4, 0x10, RZ ;  /* 0x00000010040c7810 */ /* 0x000fe20007f1e0ff */
[----:B-1----:R-:W-:Y:S01]  /*19730*/  IMAD.MOV.U32 R2, RZ, RZ, R10 ;  /* 0x000000ffff027224 */ /* 0x002fe200078e000a */
        /* <DEDUP_REMOVED lines=13> */
[----:B------:R1:W-:Y:S04]  /*19810*/  @!P2 STG.E.128 [R2.64+0x80], R40 ;  /* 0x000080280200a986 */ /* 0x0003e8000c101d16 */
[----:B------:R1:W-:Y:S04]  /*19820*/  @!P1 STG.E.128 [R2.64+0x100], R36 ;  /* 0x0001002402009986 */ /* 0x0003e8000c101d16 */
[----:B------:R1:W-:Y:S02]  /*19830*/  @!P0 STG.E.128 [R2.64+0x180], R32 ;  /* 0x0001802002008986 */ /* 0x0003e4000c101d16 */
.L_x_621:
[----:B------:R-:W-:Y:S05]  /*19840*/  BSYNC B0 ;  /* 0x0000000000007941 */ /* 0x000fea0003800000 */
.L_x_620:
        /* <DEDUP_REMOVED lines=22> */
.L_x_623:
[----:B------:R-:W-:Y:S05]  /*199b0*/  BSYNC B0 ;  /* 0x0000000000007941 */ /* 0x000fea0003800000 */
.L_x_622:
[----:B------:R-:W-:-:S04]  /*199c0*/  LEA.HI.SX32 R0, R13, 0x30, 0x1d ;  /* 0x000000300d007811 */ /* 0x000fc800078feaff */
[----:B------:R-:W-:-:S13]  /*199d0*/  ISETP.GE.AND P0, PT, R0, UR9, PT ;  /* 0x0000000900007c0c */ /* 0x000fda000bf06270 */
[----:B------:R-:W-:Y:S05]  /*199e0*/  @P0 EXIT ;  /* 0x000000000000094d */ /* 0x000fea0003800000 */
[----:B------:R-:W-:Y:S01]  /*199f0*/  IADD3 R6, P0, R4, 0x30, RZ ;  /* 0x0000003004067810 */ /* 0x000fe20007f1e0ff */
[----:B-1----:R-:W-:Y:S01]  /*19a00*/  IMAD.MOV.U32 R2, RZ, RZ, R10 ;  /* 0x000000ffff027224 */ /* 0x002fe200078e000a */
        /* <DEDUP_REMOVED lines=18> */
.L_x_577:
        /* <DEDUP_REMOVED lines=81> */
.L_x_625:
[----:B------:R-:W-:Y:S05]  /*1a040*/  BSYNC B0 ;  /* 0x0000000000007941 */ /* 0x000fea0003800000 */
.L_x_624:
        /* <DEDUP_REMOVED lines=22> */
.L_x_627:
[----:B------:R-:W-:Y:S05]  /*1a1b0*/  BSYNC B0 ;  /* 0x0000000000007941 */ /* 0x000fea0003800000 */
.L_x_626:
        /* <DEDUP_REMOVED lines=22> */
.L_x_629:
[----:B------:R-:W-:Y:S05]  /*1a320*/  BSYNC B0 ;  /* 0x0000000000007941 */ /* 0x000fea0003800000 */
.L_x_628:
        /* <DEDUP_REMOVED lines=21> */
.L_x_631:
[----:B------:R-:W-:Y:S05]  /*1a480*/  BSYNC B0 ;  /* 0x0000000000007941 */ /* 0x000fea0003800000 */
.L_x_630:
        /* <DEDUP_REMOVED lines=35> */
.L_x_632:
        /* <DEDUP_REMOVED lines=12> */
.L_x_1083:


//--------------------- .text._ZN5flash16flash_fwd_kernelI23Flash_fwd_kernel_traitsILi256ELi64ELi64ELi4ELb0ELb0EN7cutlass10bfloat16_tE19Flash_kernel_traitsILi256ELi64ELi64ELi4ES3_EELb0ELb1ELb0ELb1ELb0ELb0ELb1ELb0EEEvNS_16Flash_fwd_paramsE --------------------------
	.section	.text._ZN5flash16flash_fwd_kernelI23Flash_fwd_kernel_traitsILi256ELi64ELi64ELi4ELb0ELb0EN7cutlass10bfloat16_tE19Flash_kernel_traitsILi256ELi64ELi64ELi4ES3_EELb0ELb1ELb0ELb1ELb0ELb0ELb1ELb0EEEvNS_16Flash_fwd_paramsE,"ax",@progbits
	.sectioninfo	@"SHI_REGISTERS=255"
	.align	128
        .global         _ZN5flash16flash_fwd_kernelI23Flash_fwd_kernel_traitsILi256ELi64ELi64ELi4ELb0ELb0EN7cutlass10bfloat16_tE19Flash_kernel_traitsILi256ELi64ELi64ELi4ES3_EELb0ELb1ELb0ELb1ELb0ELb0ELb1ELb0EEEvNS_16Flash_fwd_paramsE
        .type           _ZN5flash16flash_fwd_kernelI23Flash_fwd_kernel_traitsILi256ELi64ELi64ELi4ELb0ELb0EN7cutlass10bfloat16_tE19Flash_kernel_traitsILi256ELi64ELi64ELi4ES3_EELb0ELb1ELb0ELb1ELb0ELb0ELb1ELb0EEEvNS_16Flash_fwd_paramsE,@function
        .size           _ZN5flash16flash_fwd_kernelI23Flash_fwd_kernel_traitsILi256ELi64ELi64ELi4ELb0ELb0EN7cutlass10bfloat16_tE19Flash_kernel_traitsILi256ELi64ELi64ELi4ES3_EELb0ELb1ELb0ELb1ELb0ELb0ELb1ELb0EEEvNS_16Flash_fwd_paramsE,(.L_x_1084 - _ZN5flash16flash_fwd_kernelI23Flash_fwd_kernel_traitsILi256ELi64ELi64ELi4ELb0ELb0EN7cutlass10bfloat16_tE19Flash_kernel_traitsILi256ELi64ELi64ELi4ES3_EELb0ELb1ELb0ELb1ELb0ELb0ELb1ELb0EEEvNS_16Flash_fwd_paramsE)
        .other          _ZN5flash16flash_fwd_kernelI23Flash_fwd_kernel_traitsILi256ELi64ELi64ELi4ELb0ELb0EN7cutlass10bfloat16_tE19Flash_kernel_traitsILi256ELi64ELi64ELi4ES3_EELb0ELb1ELb0ELb1ELb0ELb0ELb1ELb0EEEvNS_16Flash_fwd_paramsE,@"STO_CUDA_ENTRY STV_DEFAULT"
_ZN5flash16flash_fwd_kernelI23Flash_fwd_kernel_traitsILi256ELi64ELi64ELi4ELb0ELb0EN7cutlass10bfloat16_tE19Flash_kernel_traitsILi256ELi64ELi64ELi4ES3_EELb0ELb1ELb0ELb1ELb0ELb0ELb1ELb0EEEvNS_16Flash_fwd_paramsE:
.text._ZN5flash16flash_fwd_kernelI23Flash_fwd_kernel_traitsILi256ELi64ELi64ELi4ELb0ELb0EN7cutlass10bfloat16_tE19Flash_kernel_traitsILi256ELi64ELi64ELi4ES3_EELb0ELb1ELb0ELb1ELb0ELb0ELb1ELb0EEEvNS_16Flash_fwd_paramsE:
        /* <DEDUP_REMOVED lines=30> */
[----:B------:R-:W4:Y:S01]  /*01e0*/  @P0 LDG.E R4, [R4.64] ;  /* 0x0000001404040981 */ /* 0x000f22000c1e1900 */
[----:B------:R-:W-:-:S06]  /*01f0*/  UIMAD.WIDE UR6, UR24, UR10, UR6 ;  /* 0x0000000a180672a5 */ /* 0x000fcc000f8e0206 */
[----:B-1----:R-:W-:Y:S02]  /*0200*/  IMAD.U32 R2, RZ, RZ, UR6 ;  /* 0x00000006ff027e24 */ /* 0x002fe4000f8e00ff */
        /* <DEDUP_REMOVED lines=23> */
.L_x_633:
[----:B-1----:R-:W-:Y:S02]  /*0380*/  ULDC UR6, c[0x0][0x218] ;  /* 0x0000860000067ab9 */ /* 0x002fe40000000800 */
.L_x_634:
        /* <DEDUP_REMOVED lines=70> */
.L_x_636:
        /* <DEDUP_REMOVED lines=15> */
[----:B-1----:R-:W-:Y:S02]  /*08e0*/  UIMAD.WIDE.U32 UR28, UR13, UR5, URZ ;  /* 0x000000050d1c72a5 */ /* 0x002fe4000f8e003f */
        /* <DEDUP_REMOVED lines=35> */
.L_x_637:
        /* <DEDUP_REMOVED lines=11> */
[C---:B------:R-:W-:Y:S01]  /*0bd0*/  LEA.HI R3, R4.reuse, R5, RZ, 0x1 ;  /* 0x0000000504037211 */ /* 0x040fe200078f08ff */
        /* <DEDUP_REMOVED lines=15> */
[----:B------:R-:W-:Y:S01]  /*0cd0*/  UIMAD UR4, UR26, UR5, UR4 ;  /* 0x000000051a0472a4 */ /* 0x000fe2000f8e0204 */
        /* <DEDUP_REMOVED lines=23> */
[----:B------:R-:W-:Y:S01]  /*0e50*/  IADD3 R139, R144, 0x80, RZ ;  /* 0x00000080908b7810 */ /* 0x000fe20007ffe0ff */
        /* <DEDUP_REMOVED lines=9> */
[----:B------:R-:W-:-:S02]  /*0ef0*/  IADD3 R2, P0, R2, UR14, RZ ;  /* 0x0000000e02027c10 */ /* 0x000fc4000ff1e0ff */
[----:B------:R-:W-:Y:S02]  /*0f00*/  SHF.R.U32.HI R0, RZ, 0x3, R0 ;  /* 0x00000003ff007819 */ /* 0x000fe40000011600 */
[----:B------:R-:W-:Y:S01]  /*0f10*/  IADD3.X R3, R3, UR13, R6, P0, !PT ;  /* 0x0000000d03037c10 */ /* 0x000fe200087fe406 */
[----:B------:R-:W-:Y:S01]  /*0f20*/  IMAD.U32 R6, RZ, RZ, UR8 ;  /* 0x00000008ff067e24 */ /* 0x000fe2000f8e00ff */
[----:B------:R-:W-:Y:S01]  /*0f30*/  LOP3.LUT R7, R7, R0, RZ, 0x3c, !PT ;  /* 0x0000000007077212 */ /* 0x000fe200078e3cff */
[----:B------:R-:W-:Y:S01]  /*0f40*/  IMAD.U32 R0, RZ, RZ, UR8 ;  /* 0x00000008ff007e24 */ /* 0x000fe2000f8e00ff */
[----:B------:R-:W-:Y:S01]  /*0f50*/  ISETP.GE.AND P0, PT, R18, UR6, PT ;  /* 0x0000000612007c0c */ /* 0x000fe2000bf06270 */
[----:B------:R-:W-:Y:S01]  /*0f60*/  IMAD.WIDE.U32 R26, R6, c[0x0][0x1b8], R2 ;  /* 0x00006e00061a7a25 */ /* 0x000fe200078e0002 */
[----:B------:R-:W-:Y:S02]  /*0f70*/  LEA.HI R2, R13, R25, RZ, 0x5 ;  /* 0x000000190d027211 */ /* 0x000fe400078f28ff */
[----:B------:R-:W-:Y:S01]  /*0f80*/  LOP3.LUT R10, R10, 0xfffffe00, R11, 0xf8, !PT ;  /* 0xfffffe000a0a7812 */ /* 0x000fe200078ef80b */
[----:B------:R-:W-:Y:S01]  /*0f90*/  IMAD.WIDE.U32 R32, R0, c[0x0][0x1b0], R4 ;  /* 0x00006c0000207a25 */ /* 0x000fe200078e0004 */
[----:B------:R-:W-:-:S02]  /*0fa0*/  IADD3 R31, R27, UR23, RZ ;  /* 0x000000171b1f7c10 */ /* 0x000fc4000fffe0ff */
[----:B------:R-:W-:Y:S01]  /*0fb0*/  LOP3.LUT R0, R2, 0xffffffe0, RZ, 0xc0, !PT ;  /* 0xffffffe002007812 */ /* 0x000fe200078ec0ff */
[----:B------:R-:W-:Y:S01]  /*0fc0*/  IMAD.SHL.U32 R5, R12, 0x40, RZ ;  /* 0x000000400c057824 */ /* 0x000fe200078e00ff */
[----:B------:R1:W-:Y:S01]  /*0fd0*/  STL.64 [R1+0x38], R32 ;  /* 0x0000382001007387 */ /* 0x0003e20000100a00 */
[----:B------:R-:W-:Y:S01]  /*0fe0*/  IADD3 R35, R33, UR22, RZ ;  /* 0x0000001621237c10 */ /* 0x000fe2000fffe0ff */
[----:B------:R-:W-:Y:S01]  /*0ff0*/  IMAD.MOV.U32 R4, RZ, RZ, 0x10 ;  /* 0x00000010ff047424 */ /* 0x000fe200078e00ff */
[----:B------:R-:W-:Y:S01]  /*1000*/  SHF.R.S32.HI R128, RZ, 0x5, R2 ;  /* 0x00000005ff807819 */ /* 0x000fe20000011402 */
[----:B------:R1:W-:Y:S01]  /*1010*/  STL.64 [R1+0x48], R26 ;  /* 0x0000481a01007387 */ /* 0x0003e20000100a00 */
[----:B------:R-:W-:Y:S01]  /*1020*/  IMAD.MOV.U32 R3, RZ, RZ, 0x20 ;  /* 0x00000020ff037424 */ /* 0x000fe200078e00ff */
[----:B------:R-:W-:Y:S01]  /*1030*/  LOP3.LUT R5, R7, 0xfffffe00, R5, 0xf8, !PT ;  /* 0xfffffe0007057812 */ /* 0x000fe200078ef805 */
[----:B------:R-:W-:Y:S01]  /*1040*/  IMAD.IADD R23, R25, 0x1, -R0 ;  /* 0x0000000119177824 */ /* 0x000fe200078e0a00 */
[----:B------:R1:W-:Y:S01]  /*1050*/  STL [R1+0x30], R142 ;  /* 0x0000308e01007387 */ /* 0x0003e20000100800 */
[----:B------:R-:W-:Y:S01]  /*1060*/  IADD3 R7, R21, UR4, RZ ;  /* 0x0000000415077c10 */ /* 0x000fe2000fffe0ff */
[----:B------:R-:W-:Y:S01]  /*1070*/  IMAD.SHL.U32 R231, R10, 0x2, RZ ;  /* 0x000000020ae77824 */ /* 0x000fe200078e00ff */
        /* <DEDUP_REMOVED lines=45> */
.L_x_639:
[----:B------:R-:W-:Y:S05]  /*1350*/  BSYNC B0 ;  /* 0x0000000000007941 */ /* 0x000fea0003800000 */
.L_x_638:
        /* <DEDUP_REMOVED lines=45> */
.L_x_641:
[----:B------:R-:W-:Y:S05]  /*1630*/  BSYNC B0 ;  /* 0x0000000000007941 */ /* 0x000fea0003800000 */
.L_x_640:
        /* <DEDUP_REMOVED lines=45> */
.L_x_643:
[----:B------:R-:W-:Y:S05]  /*1910*/  BSYNC B0 ;  /* 0x0000000000007941 */ /* 0x000fea0003800000 */
.L_x_642:
        /* <DEDUP_REMOVED lines=48> */
.L_x_645:
[----:B------:R-:W-:Y:S05]  /*1c20*/  BSYNC B0 ;  /* 0x0000000000007941 */ /* 0x000fea0003800000 */
.L_x_644:
        /* <DEDUP_REMOVED lines=48> */
.L_x_647:
[----:B------:R-:W-:Y:S05]  /*1f30*/  BSYNC B0 ;  /* 0x0000000000007941 */ /* 0x000fea0003800000 */
.L_x_646:
        /* <DEDUP_REMOVED lines=41> */
.L_x_649:
[----:B------:R-:W-:Y:S05]  /*21d0*/  BSYNC B0 ;  /* 0x0000000000007941 */ /* 0x000fea0003800000 */
.L_x_648:
        /* <DEDUP_REMOVED lines=40> */
.L_x_651:
[----:B------:R-:W-:Y:S05]  /*2460*/  BSYNC B0 ;  /* 0x0000000000007941 */ /* 0x000fea0003800000 */
.L_x_650:
        /* <DEDUP_REMOVED lines=42> */
.L_x_653:
[----:B------:R-:W-:Y:S05]  /*2710*/  BSYNC B0 ;  /* 0x0000000000007941 */ /* 0x000fea0003800000 */
.L_x_652:
        /* <DEDUP_REMOVED lines=20> */
[----:B------:R-:W-:-:S05]  /*2860*/  IMAD.U32 R2, RZ, RZ, UR6 ;  /* 0x00000006ff027e24 */ /* 0x000fca000f8e00ff */
[----:B------:R-:W-:Y:S01]  /*2870*/  MOV R3, UR7 ;  /* 0x0000000700037c02 */ /* 0x000fe20008000f00 */
[----:B------:R-:W-:-:S04]  /*2880*/  ULDC.64 UR6, c[0x0][0x1a0] ;  /* 0x0000680000067ab9 */ /* 0x000fc80000000a00 */
[----:B------:R2:W4:Y:S01]  /*2890*/  @P0 LDG.E R2, [R2.64] ;  /* 0x0000001402020981 */ /* 0x000522000c1e1900 */
[----:B------:R-:W-:Y:S01]  /*28a0*/  ISETP.GE.AND P1, PT, R18, UR29, PT ;  /* 0x0000001d12007c0c */ /* 0x000fe2000bf26270 */
[----:B------:R-:W-:Y:S01]  /*28b0*/  USHF.L.U64.HI UR31, UR6, UR31, UR7 ;  /* 0x0000001f061f7299 */ /* 0x000fe20008010207 */
[----:B------:R-:W-:Y:S01]  /*28c0*/  MOV R8, R26 ;  /* 0x0000001a00087202 */ /* 0x000fe20000000f00 */
[----:B------:R-:W-:Y:S01]  /*28d0*/  BAR.SYNC.DEFER_BLOCKING 0x0 ;  /* 0x0000000000007b1d */ /* 0x000fe20000010000 */
[----:B------:R-:W-:Y:S01]  /*28e0*/  USHF.L.U32 UR5, UR6, 0x6, URZ ;  /* 0x0000000606057899 */ /* 0x000fe2000800063f */
[----:B------:R-:W-:Y:S01]  /*28f0*/  SHF.R.S32.HI R6, RZ, 0x1f, R23 ;  /* 0x0000001fff067819 */ /* 0x000fe20000011417 */
[----:B------:R-:W-:Y:S01]  /*2900*/  UIMAD UR4, UR31, UR30, URZ ;  /* 0x0000001e1f0472a4 */ /* 0x000fe2000f8e023f */
[----:B------:R-:W-:Y:S02]  /*2910*/  IMAD.SHL.U32 R25, R25, 0x2, RZ ;  /* 0x0000000219197824 */ /* 0x000fe400078e00ff */
[----:B------:R1:W-:Y:S01]  /*2920*/  STL.64 [R1+0x40], R8 ;  /* 0x0000400801007387 */ /* 0x0003e20000100a00 */
[----:B------:R-:W-:Y:S01]  /*2930*/  UIMAD UR34, UR34, UR5, UR4 ;  /* 0x00000005222272a4 */ /* 0x000fe2000f8e0204 */
[----:B------:R-:W-:Y:S01]  /*2940*/  LEA.HI R6, R6, R23, RZ, 0x2 ;  /* 0x0000001706067211 */ /* 0x000fe200078f10ff */
[----:B------:R-:W-:Y:S01]  /*2950*/  BSSY B0, `(.L_x_654) ;  /* 0x0000031000007945 */ /* 0x000fe20003800000 */
[----:B------:R-:W-:Y:S01]  /*2960*/  UMOV UR4, URZ ;  /* 0x0000003f00047c82 */ /* 0x000fe20008000000 */
[----:B------:R-:W-:-:S02]  /*2970*/  LOP3.LUT R104, R25, 0x6, RZ, 0xc0, !PT ;  /* 0x0000000619687812 */ /* 0x000fc400078ec0ff */
        /* <DEDUP_REMOVED lines=46> */
.L_x_655:
[----:B-1----:R-:W-:Y:S05]  /*2c60*/  BSYNC B0 ;  /* 0x0000000000007941 */ /* 0x002fea0003800000 */
.L_x_654:
        /* <DEDUP_REMOVED lines=45> */
.L_x_657:
[----:B------:R-:W-:Y:S05]  /*2f40*/  BSYNC B0 ;  /* 0x0000000000007941 */ /* 0x000fea0003800000 */
.L_x_656:
        /* <DEDUP_REMOVED lines=44> */
.L_x_659:
[----:B------:R-:W-:Y:S05]  /*3210*/  BSYNC B0 ;  /* 0x0000000000007941 */ /* 0x000fea0003800000 */
.L_x_658:
        /* <DEDUP_REMOVED lines=46> */
.L_x_661:
[----:B------:R-:W-:Y:S05]  /*3500*/  BSYNC B0 ;  /* 0x0000000000007941 */ /* 0x000fea0003800000 */
.L_x_660:
[C---:B--2---:R-:W-:Y:S01]  /*3510*/  IMAD.SHL.U32 R2, R28.reuse, 0x40, RZ ;  /* 0x000000401c027824 */ /* 0x044fe200078e00ff */
[----:B------:R-:W-:Y:S01]  /*3520*/  R2P PR, R28, 0x6 ;  /* 0x000000061c007804 */ /* 0x000fe20000000000 */
[----:B------:R-:W-:Y:S01]  /*3530*/  IMAD.SHL.U32 R3, R18, 0x8, RZ ;  /* 0x0000000812037824 */ /* 0x000fe200078e00ff */
[----:B------:R-:W0:Y:S01]  /*3540*/  LDGDEPBAR ;  /* 0x00000000000079af */ /* 0x000e220000000000 */
[----:B------:R-:W-:Y:S01]  /*3550*/  UISETP.GE.AND UP0, UPT, UR9, 0x2, UPT ;  /* 0x000000020900788c */ /* 0x000fe2000bf06270 */
[----:B------:R-:W-:-:S04]  /*3560*/  LOP3.LUT R2, R2, 0x1c0, RZ, 0xc0, !PT ;  /* 0x000001c002027812 */ /* 0x000fc800078ec0ff */
[----:B------:R-:W-:Y:S02]  /*3570*/  LOP3.LUT R3, R2, 0x8, R3, 0xf8, !PT ;  /* 0x0000000802037812 */ /* 0x000fe400078ef803 */
[----:B------:R-:W-:-:S04]  /*3580*/  SHF.R.U32.HI R2, RZ, 0x3, R2 ;  /* 0x00000003ff027819 */ /* 0x000fc80000011602 */
[----:B------:R-:W-:Y:S01]  /*3590*/  LOP3.LUT R2, R3, R2, RZ, 0x3c, !PT ;  /* 0x0000000203027212 */ /* 0x000fe200078e3cff */
[----:B------:R-:W-:-:S04]  /*35a0*/  IMAD R3, R128, 0x400, R5 ;  /* 0x0000040080037824 */ /* 0x000fc800078e0205 */
[----:B------:R-:W-:Y:S02]  /*35b0*/  IMAD R2, R24, 0x200, R2 ;  /* 0x0000020018027824 */ /* 0x000fe400078e0202 */
[----:B------:R-:W-:Y:S01]  /*35c0*/  IMAD.SHL.U32 R211, R3, 0x2, RZ ;  /* 0x0000000203d37824 */ /* 0x000fe200078e00ff */
[----:B------:R-:W-:Y:S01]  /*35d0*/  LEA R3, R128, UR17, 0x4 ;  /* 0x0000001180037c11 */ /* 0x000fe2000f8e20ff */
[----:B------:R-:W-:Y:S02]  /*35e0*/  IMAD.SHL.U32 R204, R2, 0x2, RZ ;  /* 0x0000000202cc7824 */ /* 0x000fe400078e00ff */
[--C-:B------:R-:W-:Y:S01]  /*35f0*/  IMAD R212, R4, 0x2, R211.reuse ;  /* 0x0000000204d47824 */ /* 0x100fe200078e02d3 */
[----:B------:R-:W-:Y:S01]  /*3600*/  LDSM.16.M88.4 R12, [R211] ;  /* 0x00000000d30c783b */ /* 0x000fe20000000200 */
[----:B------:R-:W-:Y:S01]  /*3610*/  IMAD R214, R0, 0x2, R211 ;  /* 0x0000000200d67824 */ /* 0x000fe200078e02d3 */
[----:B------:R-:W-:Y:S01]  /*3620*/  IADD3 R2, R204, 0x8000, RZ ;  /* 0x00008000cc027810 */ /* 0x000fe20007ffe0ff */
[----:B------:R-:W-:Y:S01]  /*3630*/  IMAD R213, R0, 0x2, R212 ;  /* 0x0000000200d57824 */ /* 0x000fe200078e02d4 */
[----:B------:R-:W2:Y:S01]  /*3640*/  LDSM.16.M88.4 R16, [R204+0x8000] ;  /* 0x00800000cc10783b */ /* 0x000ea20000000200 */
[----:B------:R-:W-:-:S02]  /*3650*/  IADD3 R215, R204, 0x8020, RZ ;  /* 0x00008020ccd77810 */ /* 0x000fc40007ffe0ff */
[----:B------:R-:W-:Y:S01]  /*3660*/  @P1 IADD3 R215, R2, -0x20, RZ ;  /* 0xffffffe002d71810 */ /* 0x000fe20007ffe0ff */
[----:B------:R-:W5:Y:S01]  /*3670*/  LDSM.16.M88.4 R20, [R204+0x8800] ;  /* 0x00880000cc14783b */ /* 0x000f620000000200 */
[----:B------:R-:W-:Y:S01]  /*3680*/  IMAD.MOV.U32 R2, RZ, RZ, 0x40 ;  /* 0x00000040ff027424 */ /* 0x000fe200078e00ff */
[----:B------:R-:W-:Y:S02]  /*3690*/  IADD3 R3, R3, 0x1, R133 ;  /* 0x0000000103037810 */ /* 0x000fe40007ffe085 */
[----:B------:R-:W1:Y:S01]  /*36a0*/  LDSM.16.M88.4 R24, [R204+0x9000] ;  /* 0x00900000cc18783b */ /* 0x000e620000000200 */
        /* <DEDUP_REMOVED lines=12> */
[----:B------:R-:W1:Y:S01]  /*3770*/  LDSM.16.M88.4 R36, [R215+0x800] ;  /* 0x00080000d724783b */ /* 0x000e620000000200 */
[----:B------:R-:W-:-:S02]  /*3780*/  IADD3 R225, R215, 0x3000, RZ ;  /* 0x00003000d7e17810 */ /* 0x000fc40007ffe0ff */
[C---:B------:R-:W-:Y:S01]  /*3790*/  IADD3 R224, R215.reuse, 0x3800, RZ ;  /* 0x00003800d7e07810 */ /* 0x040fe20007ffe0ff */
[----:B------:R-:W1:Y:S01]  /*37a0*/  LDSM.16.M88.4 R44, [R215+0x1000] ;  /* 0x00100000d72c783b */ /* 0x000e620000000200 */
[C---:B------:R-:W-:Y:S02]  /*37b0*/  IADD3 R223, R215.reuse, 0x4000, RZ ;  /* 0x00004000d7df7810 */ /* 0x040fe40007ffe0ff */
[C---:B------:R-:W-:Y:S01]  /*37c0*/  IADD3 R222, R215.reuse, 0x4800, RZ ;  /* 0x00004800d7de7810 */ /* 0x040fe20007ffe0ff */
[----:B------:R-:W1:Y:S01]  /*37d0*/  LDSM.16.M88.4 R64, [R215+0x1800] ;  /* 0x00180000d740783b */ /* 0x000e620000000200 */
[C---:B------:R-:W-:Y:S02]  /*37e0*/  IADD3 R221, R215.reuse, 0x5000, RZ ;  /* 0x00005000d7dd7810 */ /* 0x040fe40007ffe0ff */
[C---:B------:R-:W-:Y:S01]  /*37f0*/  IADD3 R220, R215.reuse, 0x5800, RZ ;  /* 0x00005800d7dc7810 */ /* 0x040fe20007ffe0ff */
[----:B------:R-:W-:Y:S01]  /*3800*/  LDSM.16.M88.4 R76, [R210+0x8000] ;  /* 0x00800000d24c783b */ /* 0x000fe20000000200 */
[----:B------:R-:W-:-:S02]  /*3810*/  IADD3 R219, R215, 0x6000, RZ ;  /* 0x00006000d7db7810 */ /* 0x000fc40007ffe0ff */
[C---:B------:R-:W-:Y:S01]  /*3820*/  IADD3 R218, R215.reuse, 0x6800, RZ ;  /* 0x00006800d7da7810 */ /* 0x040fe20007ffe0ff */
[C---:B--2---:R-:W-:Y:S01]  /*3830*/  HMMA.16816.F32.BF16 R56, R12.reuse, R16, RZ ;  /* 0x000000100c38723c */ /* 0x044fe200000418ff */
[----:B------:R-:W-:Y:S01]  /*3840*/  LDSM.16.M88.4 R72, [R210+0x8800] ;  /* 0x00880000d248783b */ /* 0x000fe20000000200 */
[C---:B------:R-:W-:Y:S02]  /*3850*/  IADD3 R217, R215.reuse, 0x7000, RZ ;  /* 0x00007000d7d97810 */ /* 0x040fe40007ffe0ff */
[----:B------:R-:W-:Y:S01]  /*3860*/  IADD3 R216, R215, 0x7800, RZ ;  /* 0x00007800d7d87810 */ /* 0x000fe20007ffe0ff */
[----:B------:R-:W-:Y:S03]  /*3870*/  LDSM.16.M88.4 R80, [R204+0xa000] ;  /* 0x00a00000cc50783b */ /* 0x000fe60000000200 */
[C---:B------:R-:W-:Y:S01]  /*3880*/  HMMA.16816.F32.BF16 R48, R12.reuse, R18, RZ ;  /* 0x000000120c30723c */ /* 0x040fe200000418ff */
[----:B------:R-:W-:Y:S04]  /*3890*/  LDSM.16.M88.4 R88, [R215+0x3800] ;  /* 0x00380000d758783b */ /* 0x000fe80000000200 */
[----:B------:R-:W-:Y:S03]  /*38a0*/  LDSM.16.M88.4 R96, [R210+0xa000] ;  /* 0x00a00000d260783b */ /* 0x000fe60000000200 */
[C---:B-----5:R-:W-:Y:S01]  /*38b0*/  HMMA.16816.F32.BF16 R32, R12.reuse, R22, RZ ;  /* 0x000000160c20723c */ /* 0x060fe200000418ff */
[----:B------:R-:W-:Y:S04]  /*38c0*/  LDSM.16.M88.4 R84, [R210+0xb800] ;  /* 0x00b80000d254783b */ /* 0x000fe80000000200 */
[----:B------:R-:W-:Y:S03]  /*38d0*/  LDSM.16.M88.4 R92, [R209+0x2000] ;  /* 0x00200000d15c783b */ /* 0x000fe60000000200 */
[C---:B------:R-:W-:Y:S01]  /*38e0*/  HMMA.16816.F32.BF16 R40, R12.reuse, R20, RZ ;  /* 0x000000140c28723c */ /* 0x040fe200000418ff */
[----:B------:R-:W2:Y:S07]  /*38f0*/  LDSM.16.M88.4 R20, [R214] ;  /* 0x00000000d614783b */ /* 0x000eae0000000200 */
[C---:B-1----:R-:W-:Y:S08]  /*3900*/  HMMA.16816.F32.BF16 R28, R12.reuse, R24, RZ ;  /* 0x000000180c1c723c */ /* 0x042ff000000418ff */
[C---:B------:R-:W-:Y:S08]  /*3910*/  HMMA.16816.F32.BF16 R16, R12.reuse, R26, RZ ;  /* 0x0000001a0c10723c */ /* 0x040ff000000418ff */
[C---:B---3--:R-:W-:Y:S08]  /*3920*/  HMMA.16816.F32.BF16 R24, R12.reuse, R60, RZ ;  /* 0x0000003c0c18723c */ /* 0x048ff000000418ff */
[----:B------:R-:W-:Y:S01]  /*3930*/  HMMA.16816.F32.BF16 R60, R12, R62, RZ ;  /* 0x0000003e0c3c723c */ /* 0x000fe200000418ff */
[----:B------:R-:W1:Y:S07]  /*3940*/  LDSM.16.M88.4 R12, [R210+0x9000] ;  /* 0x00900000d20c783b */ /* 0x000e6e0000000200 */
[C---:B----4-:R-:W-:Y:S08]  /*3950*/  HMMA.16816.F32.BF16 R68, R8.reuse, R52, R56 ;  /* 0x000000340844723c */ /* 0x050ff00000041838 */
[C---:B------:R-:W-:Y:S08]  /*3960*/  HMMA.16816.F32.BF16 R52, R8.reuse, R54, R48 ;  /* 0x000000360834723c */ /* 0x040ff00000041830 */
[C---:B------:R-:W-:Y:S08]  /*3970*/  HMMA.16816.F32.BF16 R48, R8.reuse, R38, R32 ;  /* 0x000000260830723c */ /* 0x040ff00000041820 */
[C---:B------:R-:W-:Y:S08]  /*3980*/  HMMA.16816.F32.BF16 R32, R8.reuse, R44, R28 ;  /* 0x0000002c0820723c */ /* 0x040ff0000004181c */
[C---:B------:R-:W-:Y:S01]  /*3990*/  HMMA.16816.F32.BF16 R56, R8.reuse, R36, R40 ;  /* 0x000000240838723c */ /* 0x040fe20000041828 */
[----:B------:R-:W3:Y:S07]  /*39a0*/  LDSM.16.M88.4 R36, [R210+0x9800] ;  /* 0x00980000d224783b */ /* 0x000eee0000000200 */
[C---:B------:R-:W-:Y:S08]  /*39b0*/  HMMA.16816.F32.BF16 R28, R8.reuse, R64, R24 ;  /* 0x00000040081c723c */ /* 0x040ff00000041818 */
[C---:B------:R-:W-:Y:S01]  /*39c0*/  HMMA.16816.F32.BF16 R16, R8.reuse, R46, R16 ;  /* 0x0000002e0810723c */ /* 0x040fe20000041810 */
[----:B------:R-:W-:Y:S07]  /*39d0*/  LDSM.16.M88.4 R44, [R209] ;  /* 0x00000000d12c783b */ /* 0x000fee0000000200 */
[----:B------:R-:W-:Y:S01]  /*39e0*/  HMMA.16816.F32.BF16 R24, R8, R66, R60 ;  /* 0x000000420818723c */ /* 0x000fe2000004183c */
[----:B------:R-:W4:Y:S04]  /*39f0*/  LDSM.16.M88.4 R8, [R213] ;  /* 0x00000000d508783b */ /* 0x000f280000000200 */
[----:B------:R-:W5:Y:S03]  /*3a00*/  LDSM.16.M88.4 R60, [R209+0x800] ;  /* 0x00080000d13c783b */ /* 0x000f660000000200 */
[C---:B--2---:R-:W-:Y:S01]  /*3a10*/  HMMA.16816.F32.BF16 R40, R20.reuse, R76, R68 ;  /* 0x0000004c1428723c */ /* 0x044fe20000041844 */
[----:B------:R-:W2:Y:S07]  /*3a20*/  LDSM.16.M88.4 R68, [R209+0x1000] ;  /* 0x00100000d144783b */ /* 0x000eae0000000200 */
[C---:B------:R-:W-:Y:S01]  /*3a30*/  HMMA.16816.F32.BF16 R52, R20.reuse, R78, R52 ;  /* 0x0000004e1434723c */ /* 0x040fe20000041834 */
[----:B------:R-:W2:Y:S07]  /*3a40*/  LDSM.16.M88.4 R76, [R209+0x1800] ;  /* 0x00180000d14c783b */ /* 0x000eae0000000200 */
[C---:B------:R-:W-:Y:S08]  /*3a50*/  HMMA.16816.F32.BF16 R56, R20.reuse, R72, R56 ;  /* 0x000000481438723c */ /* 0x040ff00000041838 */
[C---:B------:R-:W-:Y:S01]  /*3a60*/  HMMA.16816.F32.BF16 R48, R20.reuse, R74, R48 ;  /* 0x0000004a1430723c */ /* 0x040fe20000041830 */
[----:B------:R-:W-:Y:S07]  /*3a70*/  LDSM.16.M88.4 R72, [R215+0x2000] ;  /* 0x00200000d748783b */ /* 0x000fee0000000200 */
[C---:B-1----:R-:W-:Y:S08]  /*3a80*/  HMMA.16816.F32.BF16 R64, R20.reuse, R12, R32 ;  /* 0x0000000c1440723c */ /* 0x042ff00000041820 */
[C---:B------:R-:W-:Y:S01]  /*3a90*/  HMMA.16816.F32.BF16 R32, R20.reuse, R14, R16 ;  /* 0x0000000e1420723c */ /* 0x040fe20000041810 */
[----:B------:R-:W1:Y:S07]  /*3aa0*/  LDSM.16.M88.4 R16, [R211+0x2000] ;  /* 0x00200000d310783b */ /* 0x000e6e0000000200 */
[C---:B---3--:R-:W-:Y:S08]  /*3ab0*/  HMMA.16816.F32.BF16 R28, R20.reuse, R36, R28 ;  /* 0x00000024141c723c */ /* 0x048ff0000004181c */
[----:B------:R-:W-:Y:S01]  /*3ac0*/  HMMA.16816.F32.BF16 R24, R20, R38, R24 ;  /* 0x000000261418723c */ /* 0x000fe20000041818 */
[----:B------:R-:W-:Y:S07]  /*3ad0*/  LDSM.16.M88.4 R20, [R212+0x2000] ;  /* 0x00200000d414783b */ /* 0x000fee0000000200 */
[C---:B----4-:R-:W-:Y:S08]  /*3ae0*/  HMMA.16816.F32.BF16 R12, R8.reuse, R44, R40 ;  /* 0x0000002c080c723c */ /* 0x050ff00000041828 */
[C---:B------:R-:W-:Y:S01]  /*3af0*/  HMMA.16816.F32.BF16 R36, R8.reuse, R46, R52 ;  /* 0x0000002e0824723c */ /* 0x040fe20000041834 */
[----:B------:R-:W3:Y:S04]  /*3b00*/  LDSM.16.M88.4 R44, [R204+0xa800] ;  /* 0x00a80000cc2c783b */ /* 0x000ee80000000200 */
[----:B------:R-:W4:Y:S03]  /*3b10*/  LDSM.16.M88.4 R52, [R204+0xb000] ;  /* 0x00b00000cc34783b */ /* 0x000f260000000200 */
[C---:B-----5:R-:W-:Y:S08]  /*3b20*/  HMMA.16816.F32.BF16 R40, R8.reuse, R60, R56 ;  /* 0x0000003c0828723c */ /* 0x060ff00000041838 */
[C---:B------:R-:W-:Y:S08]  /*3b30*/  HMMA.16816.F32.BF16 R48, R8.reuse, R62, R48 ;  /* 0x0000003e0830723c */ /* 0x040ff00000041830 */
[C---:B--2---:R-:W-:Y:S08]  /*3b40*/  HMMA.16816.F32.BF16 R64, R8.reuse, R68, R64 ;  /* 0x000000440840723c */ /* 0x044ff00000041840 */
[C---:B------:R-:W-:Y:S01]  /*3b50*/  HMMA.16816.F32.BF16 R60, R8.reuse, R70, R32 ;  /* 0x00000046083c723c */ /* 0x040fe20000041820 */
[----:B------:R-:W2:Y:S07]  /*3b60*/  LDSM.16.M88.4 R68, [R204+0xb800] ;  /* 0x00b80000cc44783b */ /* 0x000eae0000000200 */
[C---:B------:R-:W-:Y:S08]  /*3b70*/  HMMA.16816.F32.BF16 R56, R8.reuse, R76, R28 ;  /* 0x0000004c0838723c */ /* 0x040ff0000004181c */
[----:B------:R-:W-:Y:S01]  /*3b80*/  HMMA.16816.F32.BF16 R32, R8, R78, R24 ;  /* 0x0000004e0820723c */ /* 0x000fe20000041818 */
[----:B------:R-:W5:Y:S07]  /*3b90*/  LDSM.16.M88.4 R76, [R215+0x2800] ;  /* 0x00280000d74c783b */ /* 0x000f6e0000000200 */
[C---:B-1----:R-:W-:Y:S01]  /*3ba0*/  HMMA.16816.F32.BF16 R28, R16.reuse, R80, R12 ;  /* 0x00000050101c723c */ /* 0x042fe2000004180c */
[----:B------:R-:W-:Y:S07]  /*3bb0*/  LDSM.16.M88.4 R12, [R214+0x2000] ;  /* 0x00200000d60c783b */ /* 0x000fee0000000200 */
[C---:B------:R-:W-:Y:S01]  /*3bc0*/  HMMA.16816.F32.BF16 R24, R16.reuse, R82, R36 ;  /* 0x000000521018723c */ /* 0x040fe20000041824 */
[----:B------:R-:W1:Y:S07]  /*3bd0*/  LDSM.16.M88.4 R80, [R215+0x3000] ;  /* 0x00300000d750783b */ /* 0x000e6e0000000200 */
[C---:B---3--:R-:W-:Y:S08]  /*3be0*/  HMMA.16816.F32.BF16 R8, R16.reuse, R44, R40 ;  /* 0x0000002c1008723c */ /* 0x048ff00000041828 */
[C---:B------:R-:W-:Y:S08]  /*3bf0*/  HMMA.16816.F32.BF16 R44, R16.reuse, R46, R48 ;  /* 0x0000002e102c723c */ /* 0x040ff00000041830 */
[C---:B----4-:R-:W-:Y:S01]  /*3c00*/  HMMA.16816.F32.BF16 R48, R16.reuse, R52, R64 ;  /* 0x000000341030723c */ /* 0x050fe20000041840 */
[----:B------:R-:W-:Y:S07]  /*3c10*/  LDSM.16.M88.4 R64, [R209+0x2800] ;  /* 0x00280000d140783b */ /* 0x000fee0000000200 */
[C---:B------:R-:W-:Y:S01]  /*3c20*/  HMMA.16816.F32.BF16 R52, R16.reuse, R54, R60 ;  /* 0x000000361034723c */ /* 0x040fe2000004183c */
[----:B------:R-:W3:Y:S07]  /*3c30*/  LDSM.16.M88.4 R60, [R210+0xa800] ;  /* 0x00a80000d23c783b */ /* 0x000eee0000000200 */
[C---:B--2---:R-:W-:Y:S08]  /*3c40*/  HMMA.16816.F32.BF16 R56, R16.reuse, R68, R56 ;  /* 0x000000441038723c */ /* 0x044ff00000041838 */
[----:B------:R-:W-:Y:S01]  /*3c50*/  HMMA.16816.F32.BF16 R40, R16, R70, R32 ;  /* 0x000000461028723c */ /* 0x000fe20000041820 */
[----:B------:R-:W-:Y:S07]  /*3c60*/  LDSM.16.M88.4 R68, [R209+0x3000] ;  /* 0x00300000d144783b */ /* 0x000fee0000000200 */
[C---:B------:R-:W-:Y:S08]  /*3c70*/  HMMA.16816.F32.BF16 R36, R20.reuse, R72, R28 ;  /* 0x000000481424723c */ /* 0x040ff0000004181c */
[C---:B------:R-:W-:Y:S01]  /*3c80*/  HMMA.16816.F32.BF16 R16, R20.reuse, R74, R24 ;  /* 0x0000004a1410723c */ /* 0x040fe20000041818 */
[----:B------:R-:W2:Y:S07]  /*3c90*/  LDSM.16.M88.4 R72, [R210+0xb000] ;  /* 0x00b00000d248783b */ /* 0x000eae0000000200 */
[C---:B-----5:R-:W-:Y:S01]  /*3ca0*/  HMMA.16816.F32.BF16 R32, R20.reuse, R76, R8 ;  /* 0x0000004c1420723c */ /* 0x060fe20000041808 */
[----:B------:R-:W4:Y:S07]  /*3cb0*/  LDSM.16.M88.4 R8, [R213+0x2000] ;  /* 0x00200000d508783b */ /* 0x000f2e0000000200 */
[C---:B------:R-:W-:Y:S01]  /*3cc0*/  HMMA.16816.F32.BF16 R28, R20.reuse, R78, R44 ;  /* 0x0000004e141c723c */ /* 0x040fe2000004182c */
[----:B------:R-:W-:Y:S07]  /*3cd0*/  LDSM.16.M88.4 R76, [R204+0xc800] ;  /* 0x00c80000cc4c783b */ /* 0x000fee0000000200 */
[C---:B-1----:R-:W-:Y:S08]  /*3ce0*/  HMMA.16816.F32.BF16 R24, R20.reuse, R80, R48 ;  /* 0x000000501418723c */ /* 0x042ff00000041830 */
[C---:B------:R-:W-:Y:S01]  /*3cf0*/  HMMA.16816.F32.BF16 R52, R20.reuse, R82, R52 ;  /* 0x000000521434723c */ /* 0x040fe20000041834 */
[----:B------:R-:W-:Y:S07]  /*3d00*/  LDSM.16.M88.4 R80, [R209+0x3800] ;  /* 0x00380000d150783b */ /* 0x000fee0000000200 */
[C---:B------:R-:W-:Y:S08]  /*3d10*/  HMMA.16816.F32.BF16 R56, R20.reuse, R88, R56 ;  /* 0x000000581438723c */ /* 0x040ff00000041838 */
[----:B------:R-:W-:Y:S01]  /*3d20*/  HMMA.16816.F32.BF16 R20, R20, R90, R40 ;  /* 0x0000005a1414723c */ /* 0x000fe20000041828 */
[----:B------:R-:W-:Y:S07]  /*3d30*/  LDSM.16.M88.4 R88, [R204+0xc000] ;  /* 0x00c00000cc58783b */ /* 0x000fee0000000200 */
[C---:B------:R-:W-:Y:S08]  /*3d40*/  HMMA.16816.F32.BF16 R48, R12.reuse, R96, R36 ;  /* 0x000000600c30723c */ /* 0x040ff00000041824 */
[C---:B------:R-:W-:Y:S01]  /*3d50*/  HMMA.16816.F32.BF16 R44, R12.reuse, R98, R16 ;  /* 0x000000620c2c723c */ /* 0x040fe20000041810 */
[----:B------:R-:W1:Y:S07]  /*3d60*/  LDSM.16.M88.4 R16, [R211+0x4000] ;  /* 0x00400000d310783b */ /* 0x000e6e0000000200 */
[C---:B---3--:R-:W-:Y:S08]  /*3d70*/  HMMA.16816.F32.BF16 R40, R12.reuse, R60, R32 ;  /* 0x0000003c0c28723c */ /* 0x048ff00000041820 */
[C---:B------:R-:W-:Y:S08]  /*3d80*/  HMMA.16816.F32.BF16 R36, R12.reuse, R62, R28 ;  /* 0x0000003e0c24723c */ /* 0x040ff0000004181c */
[C---:B--2---:R-:W-:Y:S08]  /*3d90*/  HMMA.16816.F32.BF16 R32, R12.reuse, R72, R24 ;  /* 0x000000480c20723c */ /* 0x044ff00000041818 */
[C---:B------:R-:W-:Y:S01]  /*3da0*/  HMMA.16816.F32.BF16 R28, R12.reuse, R74, R52 ;  /* 0x0000004a0c1c723c */ /* 0x040fe20000041834 */
[----:B------:R-:W-:Y:S07]  /*3db0*/  LDSM.16.M88.4 R72, [R215+0x5000] ;  /* 0x00500000d748783b */ /* 0x000fee0000000200 */
[C---:B------:R-:W-:Y:S08]  /*3dc0*/  HMMA.16816.F32.BF16 R24, R12.reuse, R84, R56 ;  /* 0x000000540c18723c */ /* 0x040ff00000041838 */
[----:B------:R-:W-:Y:S01]  /*3dd0*/  HMMA.16816.F32.BF16 R20, R12, R86, R20 ;  /* 0x000000560c14723c */ /* 0x000fe20000041814 */
[----:B------:R-:W2:Y:S07]  /*3de0*/  LDSM.16.M88.4 R84, [R204+0xd000] ;  /* 0x00d00000cc54783b */ /* 0x000eae0000000200 */
[C---:B----4-:R-:W-:Y:S08]  /*3df0*/  HMMA.16816.F32.BF16 R12, R8.reuse, R92, R48 ;  /* 0x0000005c080c723c */ /* 0x050ff00000041830 */
[C---:B------:R-:W-:Y:S08]  /*3e00*/  HMMA.16816.F32.BF16 R44, R8.reuse, R94, R44 ;  /* 0x0000005e082c723c */ /* 0x040ff0000004182c */
[C---:B------:R-:W-:Y:S01]  /*3e10*/  HMMA.16816.F32.BF16 R52, R8.reuse, R66, R36 ;  /* 0x000000420834723c */ /* 0x040fe20000041824 */
[----:B------:R-:W3:Y:S07]  /*3e20*/  LDSM.16.M88.4 R36, [R204+0xd800] ;  /* 0x00d80000cc24783b */ /* 0x000eee0000000200 */
[C---:B------:R-:W-:Y:S08]  /*3e30*/  HMMA.16816.F32.BF16 R60, R8.reuse, R64, R40 ;  /* 0x00000040083c723c */ /* 0x040ff00000041828 */
[C---:B------:R-:W-:Y:S08]  /*3e40*/  HMMA.16816.F32.BF16 R48, R8.reuse, R70, R28 ;  /* 0x000000460830723c */ /* 0x040ff0000004181c */
[----:B------:R-:W-:Y:S01]  /*3e50*/  HMMA.16816.F32.BF16 R56, R8, R68, R32 ;  /* 0x000000440838723c */ /* 0x000fe20000041820 */
[----:B------:R-:W-:Y:S04]  /*3e60*/  LDSM.16.M88.4 R32, [R215+0x4000] ;  /* 0x00400000d720783b */ /* 0x000fe80000000200 */
[----:B------:R-:W-:Y:S03]  /*3e70*/  LDSM.16.M88.4 R68, [R215+0x4800] ;  /* 0x00480000d744783b */ /* 0x000fe60000000200 */
[----:B-1----:R-:W-:Y:S01]  /*3e80*/  HMMA.16816.F32.BF16 R28, R16, R88, R12 ;  /* 0x00000058101c723c */ /* 0x002fe2000004180c */
[----:B------:R-:W1:Y:S07]  /*3e90*/  LDSM.16.M88.4 R12, [R212+0x4000] ;  /* 0x00400000d40c783b */ /* 0x000e6e0000000200 */
[C---:B------:R-:W-:Y:S08]  /*3ea0*/  HMMA.16816.F32.BF16 R64, R8.reuse, R80, R24 ;  /* 0x000000500840723c */ /* 0x040ff00000041818 */
[----:B------:R-:W-:Y:S01]  /*3eb0*/  HMMA.16816.F32.BF16 R40, R8, R82, R20 ;  /* 0x000000520828723c */ /* 0x000fe20000041814 */
[----:B------:R-:W-:Y:S04]  /*3ec0*/  LDSM.16.M88.4 R8, [R214+0x4000] ;  /* 0x00400000d608783b */ /* 0x000fe80000000200 */
[----:B------:R-:W-:Y:S03]  /*3ed0*/  LDSM.16.M88.4 R80, [R210+0xc000] ;  /* 0x00c00000d250783b */ /* 0x000fe60000000200 */
[C---:B------:R-:W-:Y:S01]  /*3ee0*/  HMMA.16816.F32.BF16 R24, R16.reuse, R90, R44 ;  /* 0x0000005a1018723c */ /* 0x040fe2000004182c */
[----:B------:R-:W-:Y:S07]  /*3ef0*/  LDSM.16.M88.4 R88, [R210+0xd000] ;  /* 0x00d00000d258783b */ /* 0x000fee0000000200 */
[C---:B------:R-:W-:Y:S08]  /*3f00*/  HMMA.16816.F32.BF16 R20, R16.reuse, R76, R60 ;  /* 0x0000004c1014723c */ /* 0x040ff0000004183c */
[C---:B------:R-:W-:Y:S01]  /*3f10*/  HMMA.16816.F32.BF16 R44, R16.reuse, R78, R52 ;  /* 0x0000004e102c723c */ /* 0x040fe20000041834 */
[----:B------:R-:W4:Y:S07]  /*3f20*/  LDSM.16.M88.4 R76, [R215+0x5800] ;  /* 0x00580000d74c783b */ /* 0x000f2e0000000200 */
[C---:B--2---:R-:W-:Y:S08]  /*3f30*/  HMMA.16816.F32.BF16 R52, R16.reuse, R86, R48 ;  /* 0x000000561034723c */ /* 0x044ff00000041830 */
[C---:B------:R-:W-:Y:S01]  /*3f40*/  HMMA.16816.F32.BF16 R56, R16.reuse, R84, R56 ;  /* 0x000000541038723c */ /* 0x040fe20000041838 */
[----:B------:R-:W2:Y:S07]  /*3f50*/  LDSM.16.M88.4 R84, [R210+0xc800] ;  /* 0x00c80000d254783b */ /* 0x000eae0000000200 */
[C---:B---3--:R-:W-:Y:S01]  /*3f60*/  HMMA.16816.F32.BF16 R60, R16.reuse, R36, R64 ;  /* 0x00000024103c723c */ /* 0x048fe20000041840 */
[----:B------:R-:W-:Y:S07]  /*3f70*/  LDSM.16.M88.4 R64, [R210+0xd800] ;  /* 0x00d80000d240783b */ /* 0x000fee0000000200 */
[----:B------:R-:W-:Y:S08]  /*3f80*/  HMMA.16816.F32.BF16 R16, R16, R38, R40 ;  /* 0x000000261010723c */ /* 0x000ff00000041828 */
[C---:B-1----:R-:W-:Y:S08]  /*3f90*/  HMMA.16816.F32.BF16 R48, R12.reuse, R32, R28 ;  /* 0x000000200c30723c */ /* 0x042ff0000004181c */
[C---:B------:R-:W-:Y:S01]  /*3fa0*/  HMMA.16816.F32.BF16 R40, R12.reuse, R34, R24 ;  /* 0x000000220c28723c */ /* 0x040fe20000041818 */
[----:B------:R-:W-:Y:S07]  /*3fb0*/  LDSM.16.M88.4 R24, [R213+0x4000] ;  /* 0x00400000d518783b */ /* 0x000fee0000000200 */
[C---:B------:R-:W-:Y:S08]  /*3fc0*/  HMMA.16816.F32.BF16 R36, R12.reuse, R68, R20 ;  /* 0x000000440c24723c */ /* 0x040ff00000041814 */
[C---:B------:R-:W-:Y:S01]  /*3fd0*/  HMMA.16816.F32.BF16 R20, R12.reuse, R74, R52 ;  /* 0x0000004a0c14723c */ /* 0x040fe20000041834 */
[----:B------:R-:W1:Y:S07]  /*3fe0*/  LDSM.16.M88.4 R52, [R209+0x4000] ;  /* 0x00400000d134783b */ /* 0x000e6e0000000200 */
[C---:B------:R-:W-:Y:S08]  /*3ff0*/  HMMA.16816.F32.BF16 R32, R12.reuse, R70, R44 ;  /* 0x000000460c20723c */ /* 0x040ff0000004182c */
[C---:B------:R-:W-:Y:S01]  /*4000*/  HMMA.16816.F32.BF16 R28, R12.reuse, R72, R56 ;  /* 0x000000480c1c723c */ /* 0x040fe20000041838 */
[----:B------:R-:W-:Y:S04]  /*4010*/  LDSM.16.M88.4 R56, [R204+0xe000] ;  /* 0x00e00000cc38783b */ /* 0x000fe80000000200 */
[----:B------:R-:W-:Y:S03]  /*4020*/  LDSM.16.M88.4 R72, [R215+0x6800] ;  /* 0x00680000d748783b */ /* 0x000fe60000000200 */
[C---:B----4-:R-:W-:Y:S08]  /*4030*/  HMMA.16816.F32.BF16 R44, R12.reuse, R76, R60 ;  /* 0x0000004c0c2c723c */ /* 0x050ff0000004183c */
[----:B------:R-:W-:Y:S01]  /*4040*/  HMMA.16816.F32.BF16 R16, R12, R78, R16 ;  /* 0x0000004e0c10723c */ /* 0x000fe20000041810 */
[----:B------:R-:W-:Y:S07]  /*4050*/  LDSM.16.M88.4 R76, [R209+0x5000] ;  /* 0x00500000d14c783b */ /* 0x000fee0000000200 */
[C---:B------:R-:W-:Y:S08]  /*4060*/  HMMA.16816.F32.BF16 R12, R8.reuse, R80, R48 ;  /* 0x00000050080c723c */ /* 0x040ff00000041830 */
[C---:B------:R-:W-:Y:S08]  /*4070*/  HMMA.16816.F32.BF16 R40, R8.reuse, R82, R40 ;  /* 0x000000520828723c */ /* 0x040ff00000041828 */
[C---:B------:R-:W-:Y:S01]  /*4080*/  HMMA.16816.F32.BF16 R80, R8.reuse, R90, R20 ;  /* 0x0000005a0850723c */ /* 0x040fe20000041814 */
[----:B------:R-:W3:Y:S07]  /*4090*/  LDSM.16.M88.4 R20, [R211+0x6000] ;  /* 0x00600000d314783b */ /* 0x000eee0000000200 */
[----:B--2---:R-:W-:Y:S01]  /*40a0*/  HMMA.16816.F32.BF16 R48, R8, R86, R32 ;  /* 0x000000560830723c */ /* 0x004fe20000041820 */
[----:B------:R-:W2:Y:S07]  /*40b0*/  LDSM.16.M88.4 R32, [R209+0x4800] ;  /* 0x00480000d120783b */ /* 0x000eae0000000200 */
[----:B-1----:R-:W-:Y:S08]  /*40c0*/  HMMA.16816.F32.BF16 R12, R24, R52, R12 ;  /* 0x00000034180c723c */ /* 0x002ff0000004180c */
[C---:B------:R-:W-:Y:S01]  /*40d0*/  HMMA.16816.F32.BF16 R96, R8.reuse, R64, R44 ;  /* 0x000000400860723c */ /* 0x040fe2000004182c */
[----:B------:R-:W-:Y:S07]  /*40e0*/  LDSM.16.M88.4 R44, [R215+0x6000] ;  /* 0x00600000d72c783b */ /* 0x000fee0000000200 */
[C---:B------:R-:W-:Y:S01]  /*40f0*/  HMMA.16816.F32.BF16 R100, R8.reuse, R66, R16 ;  /* 0x000000420864723c */ /* 0x040fe20000041810 */
[----:B------:R-:W1:Y:S07]  /*4100*/  LDSM.16.M88.4 R16, [R212+0x6000] ;  /* 0x00600000d410783b */ /* 0x000e6e0000000200 */
[C---:B------:R-:W-:Y:S01]  /*4110*/  HMMA.16816.F32.BF16 R36, R8.reuse, R84, R36 ;  /* 0x000000540824723c */ /* 0x040fe20000041824 */
[----:B------:R-:W-:Y:S07]  /*4120*/  LDSM.16.M88.4 R84, [R215+0x7000] ;  /* 0x00700000d754783b */ /* 0x000fee0000000200 */
[----:B------:R-:W-:Y:S01]  /*4130*/  HMMA.16816.F32.BF16 R68, R8, R88, R28 ;  /* 0x000000580844723c */ /* 0x000fe2000004181c */
[----:B------:R-:W-:Y:S07]  /*4140*/  LDSM.16.M88.4 R88, [R204+0xf000] ;  /* 0x00f00000cc58783b */ /* 0x000fee0000000200 */
[----:B------:R-:W-:Y:S01]  /*4150*/  HMMA.16816.F32.BF16 R28, R24, R54, R40 ;  /* 0x00000036181c723c */ /* 0x000fe20000041828 */
[----:B------:R-:W4:Y:S06]  /*4160*/  LDSM.16.M88.4 R52, [R204+0xe800] ;  /* 0x00e80000cc34783b */ /* 0x000f2c0000000200 */
[----:B------:R-:W-:Y:S01]  /*4170*/  IMAD R40, R2, 0x40, R104 ;  /* 0x0000004002287824 */ /* 0x000fe200078e0268 */
[----:B---3--:R-:W-:Y:S01]  /*4180*/  HMMA.16816.F32.BF16 R8, R20, R56, R12 ;  /* 0x000000381408723c */ /* 0x008fe2000004180c */
[----:B------:R-:W-:Y:S02]  /*4190*/  LDSM.16.M88.4 R12, [R214+0x6000] ;  /* 0x00600000d60c783b */ /* 0x000fe40000000200 */
[----:B------:R-:W-:Y:S01]  /*41a0*/  I2F R131, R40 ;  /* 0x0000002800837306 */ /* 0x000fe20000201400 */
[----:B------:R-:W-:-:S02]  /*41b0*/  IADD3 R114, R40, 0x1, RZ ;  /* 0x0000000128727810 */ /* 0x000fc40007ffe0ff */
[C---:B------:R-:W-:Y:S02]  /*41c0*/  IADD3 R111, R40.reuse, 0x8, RZ ;  /* 0x00000008286f7810 */ /* 0x040fe40007ffe0ff */
[C---:B--2---:R-:W-:Y:S01]  /*41d0*/  HMMA.16816.F32.BF16 R60, R24.reuse, R34, R48 ;  /* 0x00000022183c723c */ /* 0x044fe20000041830 */
[----:B------:R-:W2:Y:S01]  /*41e0*/  LDSM.16.M88.4 R48, [R210+0xe000] ;  /* 0x00e00000d230783b */ /* 0x000ea20000000200 */
[C---:B------:R-:W-:Y:S01]  /*41f0*/  IADD3 R109, R40.reuse, 0x10, RZ ;  /* 0x00000010286d7810 */ /* 0x040fe20007ffe0ff */
[----:B------:R-:W-:Y:S01]  /*4200*/  I2F R121, R114 ;  /* 0x0000007200797306 */ /* 0x000fe20000201400 */
[C---:B------:R-:W-:Y:S02]  /*4210*/  IADD3 R105, R40.reuse, 0x11, RZ ;  /* 0x0000001128697810 */ /* 0x040fe40007ffe0ff */
[C---:B------:R-:W-:Y:S02]  /*4220*/  IADD3 R6, R40.reuse, 0x9, RZ ;  /* 0x0000000928067810 */ /* 0x040fe40007ffe0ff */
[----:B------:R-:W-:Y:S01]  /*4230*/  HMMA.16816.F32.BF16 R36, R24, R32, R36 ;  /* 0x000000201824723c */ /* 0x000fe20000041824 */
[----:B------:R-:W-:-:S02]  /*4240*/  IADD3 R106, R40, 0x18, RZ ;  /* 0x00000018286a7810 */ /* 0x000fc40007ffe0ff */
[----:B------:R-:W-:Y:S01]  /*4250*/  I2F R125, R111 ;  /* 0x0000006f007d7306 */ /* 0x000fe20000201400 */
[C---:B------:R-:W-:Y:S02]  /*4260*/  IADD3 R113, R40.reuse, 0x20, RZ ;  /* 0x0000002028717810 */ /* 0x040fe40007ffe0ff */
[C---:B------:R-:W-:Y:S02]  /*4270*/  IADD3 R108, R40.reuse, 0x21, RZ ;  /* 0x00000021286c7810 */ /* 0x040fe40007ffe0ff */
[----:B------:R-:W-:Y:S01]  /*4280*/  HMMA.16816.F32.BF16 R32, R20, R58, R28 ;  /* 0x0000003a1420723c */ /* 0x000fe2000004181c */
[----:B------:R-:W-:Y:S01]  /*4290*/  LDSM.16.M88.4 R56, [R210+0xe800] ;  /* 0x00e80000d238783b */ /* 0x000fe20000000200 */
[C---:B------:R-:W-:Y:S01]  /*42a0*/  IADD3 R104, R40.reuse, 0x19, RZ ;  /* 0x0000001928687810 */ /* 0x040fe20007ffe0ff */
[----:B------:R-:W-:Y:S01]  /*42b0*/  I2F R124, R109 ;  /* 0x0000006d007c7306 */ /* 0x000fe20000201400 */
[C---:B------:R-:W-:Y:S02]  /*42c0*/  IADD3 R112, R40.reuse, 0x28, RZ ;  /* 0x0000002828707810 */ /* 0x040fe40007ffe0ff */
[----:B------:R-:W-:-:S02]  /*42d0*/  IADD3 R110, R40, 0x29, RZ ;  /* 0x00000029286e7810 */ /* 0x000fc40007ffe0ff */
[----:B-1----:R-:W-:Y:S01]  /*42e0*/  HMMA.16816.F32.BF16 R28, R16, R44, R8 ;  /* 0x0000002c101c723c */ /* 0x002fe20000041808 */
[----:B------:R-:W-:Y:S01]  /*42f0*/  LDSM.16.M88.4 R8, [R213+0x6000] ;  /* 0x00600000d508783b */ /* 0x000fe20000000200 */
[C---:B------:R-:W-:Y:S01]  /*4300*/  IADD3 R107, R40.reuse, 0x30, RZ ;  /* 0x00000030286b7810 */ /* 0x040fe20007ffe0ff */
[----:B------:R-:W-:Y:S01]  /*4310*/  I2F R127, R105 ;  /* 0x00000069007f7306 */ /* 0x000fe20000201400 */
[----:B------:R-:W-:-:S04]  /*4320*/  IADD3 R43, R40, 0x39, RZ ;  /* 0x00000039282b7810 */ /* 0x000fc80007ffe0ff */
[C---:B------:R-:W-:Y:S01]  /*4330*/  HMMA.16816.F32.BF16 R64, R24.reuse, R76, R68 ;  /* 0x0000004c1840723c */ /* 0x040fe20000041844 */
[----:B------:R-:W-:Y:S02]  /*4340*/  LDSM.16.M88.4 R68, [R209+0x5800] ;  /* 0x00580000d144783b */ /* 0x000fe40000000200 */
[----:B------:R-:W-:Y:S05]  /*4350*/  I2F R119, R6 ;  /* 0x0000000600777306 */ /* 0x000fea0000201400 */
[----:B------:R-:W-:Y:S01]  /*4360*/  HMMA.16816.F32.BF16 R92, R24, R78, R80 ;  /* 0x0000004e185c723c */ /* 0x000fe20000041850 */
[----:B------:R-:W1:Y:S02]  /*4370*/  LDSM.16.M88.4 R76, [R209+0x6000] ;  /* 0x00600000d14c783b */ /* 0x000e640000000200 */
[----:B------:R-:W-:Y:S02]  /*4380*/  I2F R130, R106 ;  /* 0x0000006a00827306 */ /* 0x000fe40000201400 */
[----:B------:R-:W-:Y:S03]  /*4390*/  LDSM.16.M88.4 R80, [R210+0xf000] ;  /* 0x00f00000d250783b */ /* 0x000fe60000000200 */
[----:B----4-:R-:W-:Y:S03]  /*43a0*/  HMMA.16816.F32.BF16 R36, R20, R52, R36 ;  /* 0x000000341424723c */ /* 0x010fe60000041824 */
[----:B------:R-:W-:Y:S05]  /*43b0*/  I2F R123, R113 ;  /* 0x00000071007b7306 */ /* 0x000fea0000201400 */
[----:B------:R-:W-:Y:S03]  /*43c0*/  HMMA.16816.F32.BF16 R32, R16, R46, R32 ;  /* 0x0000002e1020723c */ /* 0x000fe60000041820 */
[----:B------:R-:W-:Y:S05]  /*43d0*/  I2F R122, R108 ;  /* 0x0000006c007a7306 */ /* 0x000fea0000201400 */
[----:B--2---:R-:W-:Y:S03]  /*43e0*/  HMMA.16816.F32.BF16 R28, R12, R48, R28 ;  /* 0x000000300c1c723c */ /* 0x004fe6000004181c */
[----:B------:R-:W-:Y:S05]  /*43f0*/  I2F R129, R104 ;  /* 0x0000006800817306 */ /* 0x000fea0000201400 */
[----:B------:R-:W-:Y:S03]  /*4400*/  HMMA.16816.F32.BF16 R44, R16, R72, R36 ;  /* 0x00000048102c723c */ /* 0x000fe60000041824 */
[----:B------:R-:W-:Y:S05]  /*4410*/  I2F R120, R112 ;  /* 0x0000007000787306 */ /* 0x000fea0000201400 */
[----:B------:R-:W-:Y:S01]  /*4420*/  HMMA.16816.F32.BF16 R52, R20, R54, R60 ;  /* 0x000000361434723c */ /* 0x000fe2000004183c */
[----:B------:R-:W-:Y:S02]  /*4430*/  LDSM.16.M88.4 R60, [R204+0xf800] ;  /* 0x00f80000cc3c783b */ /* 0x000fe40000000200 */
[----:B------:R-:W-:Y:S05]  /*4440*/  I2F R126, R110 ;  /* 0x0000006e007e7306 */ /* 0x000fea0000201400 */
[----:B------:R-:W-:Y:S03]  /*4450*/  HMMA.16816.F32.BF16 R48, R12, R50, R32 ;  /* 0x000000320c30723c */ /* 0x000fe60000041820 */
[----:B------:R-:W-:Y:S05]  /*4460*/  I2F R118, R107 ;  /* 0x0000006b00767306 */ /* 0x000fea0000201400 */
[----:B------:R-:W-:Y:S01]  /*4470*/  HMMA.16816.F32.BF16 R32, R20, R88, R64 ;  /* 0x000000581420723c */ /* 0x000fe20000041840 */
[----:B------:R-:W2:Y:S02]  /*4480*/  LDSM.16.M88.4 R64, [R209+0x6800] ;  /* 0x00680000d140783b */ /* 0x000ea40000000200 */
[----:B------:R-:W-:Y:S04]  /*4490*/  I2F R115, R43 ;  /* 0x0000002b00737306 */ /* 0x000fe80000201400 */
[C---:B------:R-:W-:Y:S01]  /*44a0*/  IADD3 R89, R40.reuse, 0x31, RZ ;  /* 0x0000003128597810 */ /* 0x040fe20007ffe0ff */
[----:B-1----:R-:W-:Y:S01]  /*44b0*/  HMMA.16816.F32.BF16 R36, R8, R76, R28 ;  /* 0x0000004c0824723c */ /* 0x002fe2000004181c */
[----:B------:R-:W-:-:S02]  /*44c0*/  IADD3 R88, R40, 0x38, RZ ;  /* 0x0000003828587810 */ /* 0x000fc40007ffe0ff */
[----:B------:R-:W-:Y:S05]  /*44d0*/  I2F R117, R89 ;  /* 0x0000005900757306 */ /* 0x000fea0000201400 */
[----:B------:R-:W-:Y:S03]  /*44e0*/  HMMA.16816.F32.BF16 R44, R12, R56, R44 ;  /* 0x000000380c2c723c */ /* 0x000fe6000004182c */
[----:B------:R-:W-:Y:S05]  /*44f0*/  I2F R116, R88 ;  /* 0x0000005800747306 */ /* 0x000fea0000201400 */
[----:B------:R-:W-:Y:S01]  /*4500*/  HMMA.16816.F32.BF16 R28, R16, R74, R52 ;  /* 0x0000004a101c723c */ /* 0x000fe20000041834 */
[----:B------:R-:W1:Y:S07]  /*4510*/  LDSM.16.M88.4 R72, [R209+0x7000] ;  /* 0x00700000d148783b */ /* 0x000e6e0000000200 */
[----:B------:R-:W-:Y:S01]  /*4520*/  HMMA.16816.F32.BF16 R52, R8, R78, R48 ;  /* 0x0000004e0834723c */ /* 0x000fe20000041830 */
[----:B------:R-:W-:-:S04]  /*4530*/  FMUL.FTZ R2, R36, c[0x0][0x2ec] ;  /* 0x0000bb0024027a20 */ /* 0x000fc80000410000 */
[----:B------:R3:W-:Y:S03]  /*4540*/  MUFU.TANH R132, R2 ;  /* 0x0000000200847308 */ /* 0x0007e60000002400 */
[----:B------:R-:W-:Y:S08]  /*4550*/  HMMA.16816.F32.BF16 R76, R24, R68, R96 ;  /* 0x00000044184c723c */ /* 0x000ff00000041860 */
[----:B------:R-:W-:Y:S01]  /*4560*/  HMMA.16816.F32.BF16 R48, R16, R84, R32 ;  /* 0x000000541030723c */ /* 0x000fe20000041820 */
[----:B---3--:R-:W-:-:S07]  /*4570*/  FMUL.FTZ R2, R37, c[0x0][0x2ec] ;  /* 0x0000bb0025027a20 */ /* 0x008fce0000410000 */
[----:B------:R-:W-:Y:S01]  /*4580*/  HMMA.16816.F32.BF16 R32, R20, R90, R92 ;  /* 0x0000005a1420723c */ /* 0x000fe2000004185c */
[----:B------:R3:W-:Y:S07]  /*4590*/  MUFU.TANH R97, R2 ;  /* 0x0000000200617308 */ /* 0x0007ee0000002400 */
[----:B--2---:R-:W-:Y:S08]  /*45a0*/  HMMA.16816.F32.BF16 R44, R8, R64, R44 ;  /* 0x00000040082c723c */ /* 0x004ff0000004182c */
[C---:B------:R-:W-:Y:S01]  /*45b0*/  HMMA.16816.F32.BF16 R28, R12.reuse, R58, R28 ;  /* 0x0000003a0c1c723c */ /* 0x040fe2000004181c */
[----:B---3--:R-:W-:Y:S01]  /*45c0*/  FMUL.FTZ R2, R38, c[0x0][0x2ec] ;  /* 0x0000bb0026027a20 */ /* 0x008fe20000410000 */
[----:B------:R-:W2:Y:S03]  /*45d0*/  LDSM.16.M88.4 R56, [R215+0x7800] ;  /* 0x00780000d738783b */ /* 0x000ea60000000200 */
[----:B------:R3:W-:Y:S03]  /*45e0*/  MUFU.TANH R98, R2 ;  /* 0x0000000200627308 */ /* 0x0007e60000002400 */
[----:B------:R-:W-:Y:S01]  /*45f0*/  HMMA.16816.F32.BF16 R48, R12, R80, R48 ;  /* 0x000000500c30723c */ /* 0x000fe20000041830 */
[----:B---3--:R-:W-:-:S07]  /*4600*/  FMUL.FTZ R2, R39, c[0x0][0x2ec] ;  /* 0x0000bb0027027a20 */ /* 0x008fce0000410000 */
[----:B------:R-:W-:Y:S01]  /*4610*/  HMMA.16816.F32.BF16 R36, R24, R70, R100 ;  /* 0x000000461824723c */ /* 0x000fe20000041864 */
[----:B------:R3:W-:Y:S07]  /*4620*/  MUFU.TANH R96, R2 ;  /* 0x0000000200607308 */ /* 0x0007ee0000002400 */
[----:B------:R-:W-:Y:S08]  /*4630*/  HMMA.16816.F32.BF16 R24, R16, R86, R32 ;  /* 0x000000561018723c */ /* 0x000ff00000041820 */
[----:B------:R-:W-:Y:S01]  /*4640*/  HMMA.16816.F32.BF16 R32, R20, R60, R76 ;  /* 0x0000003c1420723c */ /* 0x000fe2000004184c */
[----:B---3--:R-:W-:-:S04]  /*4650*/  FMUL.FTZ R2, R52, c[0x0][0x2ec] ;  /* 0x0000bb0034027a20 */ /* 0x008fc80000410000 */
[----:B------:R3:W-:Y:S02]  /*4660*/  MUFU.TANH R85, R2 ;  /* 0x0000000200557308 */ /* 0x0007e40000002400 */
[----:B---3--:R-:W-:-:S06]  /*4670*/  FMUL.FTZ R2, R53, c[0x0][0x2ec] ;  /* 0x0000bb0035027a20 */ /* 0x008fcc0000410000 */
[----:B------:R3:W-:Y:S02]  /*4680*/  MUFU.TANH R84, R2 ;  /* 0x0000000200547308 */ /* 0x0007e40000002400 */
[----:B---3--:R-:W-:-:S06]  /*4690*/  FMUL.FTZ R2, R54, c[0x0][0x2ec] ;  /* 0x0000bb0036027a20 */ /* 0x008fcc0000410000 */
[----:B------:R3:W-:Y:S02]  /*46a0*/  MUFU.TANH R69, R2 ;  /* 0x0000000200457308 */ /* 0x0007e40000002400 */
[----:B---3--:R-:W-:Y:S02]  /*46b0*/  FMUL.FTZ R2, R55, c[0x0][0x2ec] ;  /* 0x0000bb0037027a20 */ /* 0x008fe40000410000 */
[----:B------:R-:W-:Y:S04]  /*46c0*/  HMMA.16816.F32.BF16 R52, R8, R66, R28 ;  /* 0x000000420834723c */ /* 0x000fe8000004181c */
[----:B------:R3:W-:Y:S04]  /*46d0*/  MUFU.TANH R68, R2 ;  /* 0x0000000200447308 */ /* 0x0007e80000002400 */
[----:B------:R-:W-:Y:S08]  /*46e0*/  HMMA.16816.F32.BF16 R28, R20, R62, R36 ;  /* 0x0000003e141c723c */ /* 0x000ff00000041824 */
[----:B-1----:R-:W-:Y:S01]  /*46f0*/  HMMA.16816.F32.BF16 R36, R8, R72, R48 ;  /* 0x000000480824723c */ /* 0x002fe20000041830 */
[----:B---3--:R-:W-:-:S04]  /*4700*/  FMUL.FTZ R2, R44, c[0x0][0x2ec] ;  /* 0x0000bb002c027a20 */ /* 0x008fc80000410000 */
[----:B------:R1:W-:Y:S03]  /*4710*/  MUFU.TANH R64, R2 ;  /* 0x0000000200407308 */ /* 0x0003e60000002400 */
[----:B------:R-:W-:Y:S01]  /*4720*/  HMMA.16816.F32.BF16 R20, R12, R82, R24 ;  /* 0x000000520c14723c */ /* 0x000fe20000041818 */
[----:B------:R-:W-:Y:S02]  /*4730*/  FMUL.FTZ R54, R54, c[0x0][0x2ec] ;  /* 0x0000bb0036367a20 */ /* 0x000fe40000410000 */
[----:B------:R-:W-:Y:S02]  /*4740*/  FMUL.FTZ R52, R52, c[0x0][0x2ec] ;  /* 0x0000bb0034347a20 */ /* 0x000fe40000410000 */
[----:B------:R-:W-:Y:S02]  /*4750*/  FMUL.FTZ R53, R53, c[0x0][0x2ec] ;  /* 0x0000bb0035357a20 */ /* 0x000fe40000410000 */
[----:B------:R-:W-:Y:S01]  /*4760*/  MUFU.TANH R54, R54 ;  /* 0x0000003600367308 */ /* 0x000fe20000002400 */
[----:B--2---:R-:W-:Y:S01]  /*4770*/  HMMA.16816.F32.BF16 R24, R16, R56, R32 ;  /* 0x000000381018723c */ /* 0x004fe20000041820 */
[----:B------:R-:W-:Y:S01]  /*4780*/  LDSM.16.M88.4 R32, [R209+0x7800] ;  /* 0x00780000d120783b */ /* 0x000fe20000000200 */
[----:B------:R-:W-:-:S02]  /*4790*/  FMUL.FTZ R55, R55, c[0x0][0x2ec] ;  /* 0x0000bb0037377a20 */ /* 0x000fc40000410000 */
[----:B-1----:R-:W-:-:S03]  /*47a0*/  FMUL.FTZ R2, R45, c[0x0][0x2ec] ;  /* 0x0000bb002d027a20 */ /* 0x002fc60000410000 */
[----:B------:R-:W-:Y:S01]  /*47b0*/  MUFU.TANH R52, R52 ;  /* 0x0000003400347308 */ /* 0x000fe20000002400 */
[----:B------:R-:W-:Y:S01]  /*47c0*/  HMMA.16816.F32.BF16 R28, R16, R58, R28 ;  /* 0x0000003a101c723c */ /* 0x000fe2000004181c */
[----:B------:R-:W-:Y:S02]  /*47d0*/  FMUL.FTZ R38, R38, c[0x0][0x2ec] ;  /* 0x0000bb0026267a20 */ /* 0x000fe40000410000 */
[----:B------:R-:W-:-:S04]  /*47e0*/  FMUL.FTZ R39, R39, c[0x0][0x2ec] ;  /* 0x0000bb0027277a20 */ /* 0x000fc80000410000 */
[----:B------:R1:W-:Y:S01]  /*47f0*/  MUFU.TANH R65, R2 ;  /* 0x0000000200417308 */ /* 0x0003e20000002400 */
[----:B------:R-:W-:Y:S07]  /*4800*/  HMMA.16816.F32.BF16 R20, R8, R74, R20 ;  /* 0x0000004a0814723c */ /* 0x000fee0000041814 */
[----:B------:R-:W-:Y:S01]  /*4810*/  MUFU.TANH R53, R53 ;  /* 0x0000003500357308 */ /* 0x000fe20000002400 */
[----:B-1----:R-:W-:-:S07]  /*4820*/  FMUL.FTZ R2, R46, c[0x0][0x2ec] ;  /* 0x0000bb002e027a20 */ /* 0x002fce0000410000 */
[----:B------:R-:W-:Y:S08]  /*4830*/  MUFU.TANH R55, R55 ;  /* 0x0000003700377308 */ /* 0x000ff00000002400 */
[----:B------:R1:W-:Y:S01]  /*4840*/  MUFU.TANH R42, R2 ;  /* 0x00000002002a7308 */ /* 0x0003e20000002400 */
[----:B------:R-:W-:Y:S02]  /*4850*/  FMUL.FTZ R22, R22, c[0x0][0x2ec] ;  /* 0x0000bb0016167a20 */ /* 0x000fe40000410000 */
[----:B------:R-:W-:-:S02]  /*4860*/  FMUL.FTZ R23, R23, c[0x0][0x2ec] ;  /* 0x0000bb0017177a20 */ /* 0x000fc40000410000 */
[----:B------:R-:W-:-:S03]  /*4870*/  FMUL.FTZ R21, R21, c[0x0][0x2ec] ;  /* 0x0000bb0015157a20 */ /* 0x000fc60000410000 */
[----:B------:R-:W-:Y:S01]  /*4880*/  MUFU.TANH R22, R22 ;  /* 0x0000001600167308 */ /* 0x000fe20000002400 */
[----:B-1----:R-:W-:-:S07]  /*4890*/  FMUL.FTZ R2, R47, c[0x0][0x2ec] ;  /* 0x0000bb002f027a20 */ /* 0x002fce0000410000 */
[----:B------:R-:W-:Y:S01]  /*48a0*/  MUFU.TANH R38, R38 ;  /* 0x0000002600267308 */ /* 0x000fe20000002400 */
[----:B------:R-:W1:Y:S01]  /*48b0*/  LDSM.16.M88.4 R44, [R210+0xf800] ;  /* 0x00f80000d22c783b */ /* 0x000e620000000200 */
[----:B------:R-:W-:-:S06]  /*48c0*/  DEPBAR.LE SB0, 0x0 ;  /* 0x000080000000791a */ /* 0x000fcc0000000000 */
[----:B------:R2:W-:Y:S08]  /*48d0*/  MUFU.TANH R41, R2 ;  /* 0x0000000200297308 */ /* 0x0005f00000002400 */
[----:B------:R-:W-:Y:S01]  /*48e0*/  MUFU.TANH R23, R23 ;  /* 0x0000001700177308 */ /* 0x000fe20000002400 */
[----:B--2---:R-:W-:-:S07]  /*48f0*/  FMUL.FTZ R2, R36, c[0x0][0x2ec] ;  /* 0x0000bb0024027a20 */ /* 0x004fce0000410000 */
[----:B------:R-:W2:Y:S08]  /*4900*/  MUFU.TANH R7, R39 ;  /* 0x0000002700077308 */ /* 0x000eb00000002400 */
[----:B------:R3:W4:Y:S01]  /*4910*/  MUFU.TANH R36, R2 ;  /* 0x0000000200247308 */ /* 0x0007220000002400 */
[----:B-1----:R-:W-:Y:S07]  /*4920*/  HMMA.16816.F32.BF16 R24, R12, R44, R24 ;  /* 0x0000002c0c18723c */ /* 0x002fee0000041818 */
[----:B------:R-:W-:Y:S01]  /*4930*/  MUFU.TANH R21, R21 ;  /* 0x0000001500157308 */ /* 0x000fe20000002400 */
[----:B--2---:R-:W-:-:S02]  /*4940*/  FFMA.FTZ R7, R122, UR4, R7 ;  /* 0x000000047a077c23 */ /* 0x004fc40008010007 */
[----:B---3--:R-:W-:Y:S01]  /*4950*/  FMUL.FTZ R2, R37, c[0x0][0x2ec] ;  /* 0x0000bb0025027a20 */ /* 0x008fe20000410000 */
[----:B------:R-:W-:Y:S04]  /*4960*/  HMMA.16816.F32.BF16 R12, R12, R46, R28 ;  /* 0x0000002e0c0c723c */ /* 0x000fe8000004181c */
[----:B------:R1:W2:Y:S09]  /*4970*/  MUFU.TANH R19, R2 ;  /* 0x0000000200137308 */ /* 0x0002b20000002400 */
[----:B------:R-:W-:Y:S01]  /*4980*/  HMMA.16816.F32.BF16 R24, R8, R32, R24 ;  /* 0x000000200818723c */ /* 0x000fe20000041818 */
[----:B-1----:R-:W-:-:S05]  /*4990*/  IMAD.U32 R2, RZ, RZ, UR18 ;  /* 0x00000012ff027e24 */ /* 0x002fca000f8e00ff */
[----:B------:R-:W-:-:S05]  /*49a0*/  IADD3 R2, R2, -UR19, R3 ;  /* 0x8000001302027c10 */ /* 0x000fca000fffe003 */
[----:B------:R-:W-:Y:S01]  /*49b0*/  HMMA.16816.F32.BF16 R8, R8, R34, R12 ;  /* 0x000000220808723c */ /* 0x000fe2000004180c */
[----:B------:R-:W-:-:S04]  /*49c0*/  IADD3 R2, R2, c[0x0][0x2e8], RZ ;  /* 0x0000ba0002027a10 */ /* 0x000fc80007ffe0ff */
[C---:B------:R-:W-:Y:S02]  /*49d0*/  IADD3 R3, R2.reuse, 0x8, RZ ;  /* 0x0000000802037810 */ /* 0x040fe40007ffe0ff */
[----:B------:R-:W-:Y:S01]  /*49e0*/  IMNMX R16, R2, UR18, PT ;  /* 0x0000001202107c17 */ /* 0x000fe2000b800200 */
[----:B------:R-:W-:Y:S01]  /*49f0*/  FMUL.FTZ R2, R20, c[0x0][0x2ec] ;  /* 0x0000bb0014027a20 */ /* 0x000fe20000410000 */
[----:B------:R-:W-:Y:S01]  /*4a00*/  IMNMX R17, R3, UR18, PT ;  /* 0x0000001203117c17 */ /* 0x000fe2000b800200 */
[----:B------:R-:W-:Y:S01]  /*4a10*/  FFMA.FTZ R3, R125, UR4, R85 ;  /* 0x000000047d037c23 */ /* 0x000fe20008010055 */
[-C--:B------:R-:W-:Y:S01]  /*4a20*/  ISETP.GE.AND P2, PT, R109, R16.reuse, PT ;  /* 0x000000106d00720c */ /* 0x080fe20003f46270 */
[----:B------:R1:W3:Y:S01]  /*4a30*/  MUFU.TANH R18, R2 ;  /* 0x0000000200127308 */ /* 0x0002e20000002400 */
[-C--:B------:R-:W-:Y:S01]  /*4a40*/  ISETP.GE.AND P3, PT, R114, R17.reuse, PT ;  /* 0x000000117200720c */ /* 0x080fe20003f66270 */
[----:B------:R-:W-:Y:S01]  /*4a50*/  FMUL.FTZ R25, R25, c[0x0][0x2ec] ;  /* 0x0000bb0019197a20 */ /* 0x000fe20000410000 */
[CC--:B------:R-:W-:Y:S01]  /*4a60*/  ISETP.GE.AND P1, PT, R111.reuse, R17.reuse, PT ;  /* 0x000000116f00720c */ /* 0x0c0fe20003f26270 */
[----:B------:R-:W-:Y:S01]  /*4a70*/  FMUL.FTZ R24, R24, c[0x0][0x2ec] ;  /* 0x0000bb0018187a20 */ /* 0x000fe20000410000 */
[-C--:B------:R-:W-:Y:S01]  /*4a80*/  ISETP.GE.AND P4, PT, R111, R16.reuse, PT ;  /* 0x000000106f00720c */ /* 0x080fe20003f86270 */
[----:B------:R-:W-:Y:S01]  /*4a90*/  FMUL.FTZ R27, R27, c[0x0][0x2ec] ;  /* 0x0000bb001b1b7a20 */ /* 0x000fe20000410000 */
[CC--:B------:R-:W-:Y:S01]  /*4aa0*/  ISETP.GE.AND P0, PT, R6.reuse, R16.reuse, PT ;  /* 0x000000100600720c */ /* 0x0c0fe20003f06270 */
[----:B------:R-:W5:Y:S01]  /*4ab0*/  MUFU.TANH R25, R25 ;  /* 0x0000001900197308 */ /* 0x000f620000002400 */
[-C--:B------:R-:W-:Y:S01]  /*4ac0*/  ISETP.GE.AND P5, PT, R6, R17.reuse, PT ;  /* 0x000000110600720c */ /* 0x080fe20003fa6270 */
[----:B------:R-:W-:Y:S01]  /*4ad0*/  FFMA.FTZ R6, R121, UR4, R97 ;  /* 0x0000000479067c23 */ /* 0x000fe20008010061 */
[-C--:B------:R-:W-:Y:S01]  /*4ae0*/  ISETP.GE.AND P6, PT, R114, R16.reuse, PT ;  /* 0x000000107200720c */ /* 0x080fe20003fc6270 */
[----:B------:R-:W-:Y:S01]  /*4af0*/  FMUL.FTZ R11, R11, c[0x0][0x2ec] ;  /* 0x0000bb000b0b7a20 */ /* 0x000fe20000410000 */
[----:B------:R-:W-:Y:S01]  /*4b00*/  FSEL R30, R3, -INF , !P4 ;  /* 0xff800000031e7808 */ /* 0x000fe20006000000 */
[----:B------:R-:W-:Y:S01]  /*4b10*/  FFMA.FTZ R3, R119, UR4, R84 ;  /* 0x0000000477037c23 */ /* 0x000fe20008010054 */
[-C--:B------:R-:W-:Y:S01]  /*4b20*/  ISETP.GE.AND P4, PT, R105, R17.reuse, PT ;  /* 0x000000116900720c */ /* 0x080fe20003f86270 */
[----:B-1----:R-:W-:Y:S01]  /*4b30*/  FFMA.FTZ R2, R121, UR4, R96 ;  /* 0x0000000479027c23 */ /* 0x002fe20008010060 */
[----:B------:R-:W-:Y:S01]  /*4b40*/  FSEL R28, R6, -INF , !P6 ;  /* 0xff800000061c7808 */ /* 0x000fe20007000000 */
[----:B------:R-:W-:Y:S01]  /*4b50*/  FFMA.FTZ R6, R119, UR4, R68 ;  /* 0x0000000477067c23 */ /* 0x000fe20008010044 */
[----:B------:R-:W-:Y:S01]  /*4b60*/  FSEL R29, R3, -INF , !P0 ;  /* 0xff800000031d7808 */ /* 0x000fe20004000000 */
[----:B------:R-:W-:Y:S01]  /*4b70*/  FFMA.FTZ R3, R124, UR4, R42 ;  /* 0x000000047c037c23 */ /* 0x000fe2000801002a */
[----:B------:R-:W-:Y:S01]  /*4b80*/  FSEL R31, R2, -INF , !P3 ;  /* 0xff800000021f7808 */ /* 0x000fe20005800000 */
[----:B------:R-:W-:Y:S01]  /*4b90*/  FFMA.FTZ R2, R125, UR4, R69 ;  /* 0x000000047d027c23 */ /* 0x000fe20008010045 */
[-C--:B------:R-:W-:Y:S01]  /*4ba0*/  ISETP.GE.AND P0, PT, R106, R17.reuse, PT ;  /* 0x000000116a00720c */ /* 0x080fe20003f06270 */
[----:B------:R-:W-:Y:S01]  /*4bb0*/  MUFU.TANH R24, R24 ;  /* 0x0000001800187308 */ /* 0x000fe20000002400 */
[-C--:B------:R-:W-:Y:S01]  /*4bc0*/  ISETP.GE.AND P6, PT, R109, R17.reuse, PT ;  /* 0x000000116d00720c */ /* 0x080fe20003fc6270 */
[----:B------:R-:W-:Y:S01]  /*4bd0*/  FMUL.FTZ R10, R10, c[0x0][0x2ec] ;  /* 0x0000bb000a0a7a20 */ /* 0x000fe20000410000 */
[----:B------:R-:W-:Y:S01]  /*4be0*/  FSEL R33, R2, -INF , !P1 ;  /* 0xff80000002217808 */ /* 0x000fe20004800000 */
[----:B------:R-:W-:Y:S01]  /*4bf0*/  FFMA.FTZ R2, R124, UR4, R64 ;  /* 0x000000047c027c23 */ /* 0x000fe20008010040 */
[----:B------:R-:W-:Y:S01]  /*4c00*/  FSEL R32, R6, -INF , !P5 ;  /* 0xff80000006207808 */ /* 0x000fe20006800000 */
[----:B------:R-:W-:Y:S01]  /*4c10*/  FFMA.FTZ R6, R127, UR4, R65 ;  /* 0x000000047f067c23 */ /* 0x000fe20008010041 */
[-C--:B------:R-:W-:Y:S01]  /*4c20*/  ISETP.GE.AND P3, PT, R105, R16.reuse, PT ;  /* 0x000000106900720c */ /* 0x080fe20003f66270 */
[----:B------:R-:W-:Y:S01]  /*4c30*/  MUFU.TANH R27, R27 ;  /* 0x0000001b001b7308 */ /* 0x000fe20000002400 */
[----:B------:R-:W-:Y:S01]  /*4c40*/  FSEL R125, R2, -INF , !P2 ;  /* 0xff800000027d7808 */ /* 0x000fe20005000000 */
[----:B------:R-:W-:Y:S01]  /*4c50*/  FFMA.FTZ R2, R127, UR4, R41 ;  /* 0x000000047f027c23 */ /* 0x000fe20008010029 */
[----:B------:R-:W-:Y:S01]  /*4c60*/  FSEL R134, R3, -INF , !P6 ;  /* 0xff80000003867808 */ /* 0x000fe20007000000 */
[----:B------:R-:W-:Y:S01]  /*4c70*/  FFMA.FTZ R3, R130, UR4, R52 ;  /* 0x0000000482037c23 */ /* 0x000fe20008010034 */
[-C--:B------:R-:W-:Y:S01]  /*4c80*/  ISETP.GE.AND P6, PT, R113, R16.reuse, PT ;  /* 0x000000107100720c */ /* 0x080fe20003fc6270 */
[----:B------:R-:W-:Y:S01]  /*4c90*/  FMUL.FTZ R8, R8, c[0x0][0x2ec] ;  /* 0x0000bb0008087a20 */ /* 0x000fe20000410000 */
[----:B------:R-:W-:Y:S01]  /*4ca0*/  FSEL R148, R2, -INF , !P4 ;  /* 0xff80000002947808 */ /* 0x000fe20006000000 */
[----:B------:R-:W-:Y:S01]  /*4cb0*/  FFMA.FTZ R2, R130, UR4, R54 ;  /* 0x0000000482027c23 */ /* 0x000fe20008010036 */
[-C--:B------:R-:W-:Y:S01]  /*4cc0*/  ISETP.GE.AND P1, PT, R106, R16.reuse, PT ;  /* 0x000000106a00720c */ /* 0x080fe20003f26270 */
[----:B------:R-:W-:Y:S01]  /*4cd0*/  MUFU.TANH R11, R11 ;  /* 0x0000000b000b7308 */ /* 0x000fe20000002400 */
[----:B------:R-:W-:Y:S01]  /*4ce0*/  FSEL R124, R6, -INF , !P3 ;  /* 0xff800000067c7808 */ /* 0x000fe20005800000 */
[----:B------:R-:W-:Y:S01]  /*4cf0*/  FMUL.FTZ R6, R26, c[0x0][0x2ec] ;  /* 0x0000bb001a067a20 */ /* 0x000fe20000410000 */
[----:B------:R-:W-:Y:S01]  /*4d00*/  FSEL R133, R2, -INF , !P0 ;  /* 0xff80000002857808 */ /* 0x000fe20004000000 */
[----:B----4-:R-:W-:Y:S01]  /*4d10*/  FFMA.FTZ R2, R123, UR4, R36 ;  /* 0x000000047b027c23 */ /* 0x010fe20008010024 */
[----:B------:R-:W-:Y:S01]  /*4d20*/  FSEL R128, R3, -INF , !P1 ;  /* 0xff80000003807808 */ /* 0x000fe20004800000 */
[----:B------:R-:W-:Y:S01]  /*4d30*/  FFMA.FTZ R3, R129, UR4, R53 ;  /* 0x0000000481037c23 */ /* 0x000fe20008010035 */
[-C--:B------:R-:W-:Y:S01]  /*4d40*/  ISETP.GE.AND P4, PT, R108, R16.reuse, PT ;  /* 0x000000106c00720c */ /* 0x080fe20003f86270 */
[----:B------:R1:W4:Y:S01]  /*4d50*/  MUFU.TANH R13, R6 ;  /* 0x00000006000d7308 */ /* 0x0003220000002400 */
[----:B------:R-:W-:Y:S01]  /*4d60*/  FSEL R194, R2, -INF , !P6 ;  /* 0xff80000002c27808 */ /* 0x000fe20007000000 */
[----:B--2---:R-:W-:Y:S01]  /*4d70*/  FFMA.FTZ R2, R122, UR4, R19 ;  /* 0x000000047a027c23 */ /* 0x004fe20008010013 */
[----:B------:R-:W-:Y:S01]  /*4d80*/  ISETP.GE.AND P5, PT, R104, R16, PT ;  /* 0x000000106800720c */ /* 0x000fe20003fa6270 */
[----:B------:R-:W-:Y:S01]  /*4d90*/  FMUL.FTZ R9, R9, c[0x0][0x2ec] ;  /* 0x0000bb0009097a20 */ /* 0x000fe20000410000 */
[----:B------:R-:W-:-:S02]  /*4da0*/  ISETP.GE.AND P3, PT, R113, R17, PT ;  /* 0x000000117100720c */ /* 0x000fc40003f66270 */
[----:B------:R-:W-:Y:S01]  /*4db0*/  FSEL R195, R2, -INF , !P4 ;  /* 0xff80000002c37808 */ /* 0x000fe20006000000 */
[----:B------:R-:W-:Y:S01]  /*4dc0*/  FFMA.FTZ R2, R120, UR4, R22 ;  /* 0x0000000478027c23 */ /* 0x000fe20008010016 */
[-C--:B------:R-:W-:Y:S01]  /*4dd0*/  ISETP.GE.AND P2, PT, R104, R17.reuse, PT ;  /* 0x000000116800720c */ /* 0x080fe20003f46270 */
[----:B------:R-:W2:Y:S01]  /*4de0*/  MUFU.TANH R12, R8 ;  /* 0x00000008000c7308 */ /* 0x000ea20000002400 */
[----:B------:R-:W-:Y:S01]  /*4df0*/  BAR.SYNC.DEFER_BLOCKING 0x0 ;  /* 0x0000000000007b1d */ /* 0x000fe20000010000 */
[-C--:B------:R-:W-:Y:S02]  /*4e00*/  ISETP.GE.AND P6, PT, R110, R17.reuse, PT ;  /* 0x000000116e00720c */ /* 0x080fe40003fc6270 */
[-C--:B------:R-:W-:Y:S01]  /*4e10*/  ISETP.GE.AND P1, PT, R108, R17.reuse, PT ;  /* 0x000000116c00720c */ /* 0x080fe20003f26270 */
[----:B-1----:R-:W-:Y:S01]  /*4e20*/  FFMA.FTZ R6, R129, UR4, R55 ;  /* 0x0000000481067c23 */ /* 0x002fe20008010037 */
[----:B------:R-:W-:Y:S01]  /*4e30*/  FSEL R129, R3, -INF , !P5 ;  /* 0xff80000003817808 */ /* 0x000fe20006800000 */
[----:B------:R-:W-:Y:S01]  /*4e40*/  FFMA.FTZ R3, R123, UR4, R38 ;  /* 0x000000047b037c23 */ /* 0x000fe20008010026 */
[----:B------:R-:W-:Y:S01]  /*4e50*/  ISETP.GE.AND P5, PT, R112, R17, PT ;  /* 0x000000117000720c */ /* 0x000fe20003fa6270 */
[----:B------:R-:W-:Y:S01]  /*4e60*/  MUFU.TANH R10, R10 ;  /* 0x0000000a000a7308 */ /* 0x000fe20000002400 */
[----:B------:R-:W-:Y:S01]  /*4e70*/  FSEL R135, R6, -INF , !P2 ;  /* 0xff80000006877808 */ /* 0x000fe20005000000 */
[----:B---3--:R-:W-:Y:S01]  /*4e80*/  FFMA.FTZ R6, R120, UR4, R18 ;  /* 0x0000000478067c23 */ /* 0x008fe20008010012 */
[----:B------:R-:W-:Y:S01]  /*4e90*/  FSEL R199, R2, -INF , !P5 ;  /* 0xff80000002c77808 */ /* 0x000fe20006800000 */
[C---:B------:R-:W-:Y:S01]  /*4ea0*/  FFMA.FTZ R2, R126.reuse, UR4, R23 ;  /* 0x000000047e027c23 */ /* 0x040fe20008010017 */
[----:B------:R-:W-:Y:S01]  /*4eb0*/  FSEL R188, R3, -INF , !P3 ;  /* 0xff80000003bc7808 */ /* 0x000fe20005800000 */
[----:B------:R-:W-:Y:S01]  /*4ec0*/  FFMA.FTZ R3, R126, UR4, R21 ;  /* 0x000000047e037c23 */ /* 0x000fe20008010015 */
[-C--:B------:R-:W-:Y:S01]  /*4ed0*/  ISETP.GE.AND P2, PT, R110, R16.reuse, PT ;  /* 0x000000106e00720c */ /* 0x080fe20003f46270 */
[----:B------:R2:W1:Y:S01]  /*4ee0*/  MUFU.TANH R8, R9 ;  /* 0x0000000900087308 */ /* 0x0004620000002400 */
[----:B------:R-:W-:Y:S01]  /*4ef0*/  FSEL R252, R2, -INF , !P6 ;  /* 0xff80000002fc7808 */ /* 0x000fe20007000000 */
[----:B-----5:R-:W-:Y:S01]  /*4f00*/  FFMA.FTZ R2, R117, UR4, R25 ;  /* 0x0000000475027c23 */ /* 0x020fe20008010019 */
[----:B------:R-:W-:Y:S01]  /*4f10*/  FSEL R137, R7, -INF , !P1 ;  /* 0xff80000007897808 */ /* 0x000fe20004800000 */
[----:B------:R-:W-:Y:S01]  /*4f20*/  FFMA.FTZ R7, R131, UR4, R98 ;  /* 0x0000000483077c23 */ /* 0x000fe20008010062 */
[----:B------:R-:W-:Y:S01]  /*4f30*/  FSEL R193, R3, -INF , !P2 ;  /* 0xff80000003c17808 */ /* 0x000fe20005000000 */
[----:B----4-:R-:W-:Y:S01]  /*4f40*/  FFMA.FTZ R3, R118, UR4, R13 ;  /* 0x0000000476037c23 */ /* 0x010fe2000801000d */
[----:B------:R-:W-:-:S02]  /*4f50*/  ISETP.GE.AND P0, PT, R112, R16, PT ;  /* 0x000000107000720c */ /* 0x000fc40003f06270 */
[-C--:B------:R-:W-:Y:S02]  /*4f60*/  ISETP.GE.AND P1, PT, R89, R16.reuse, PT ;  /* 0x000000105900720c */ /* 0x080fe40003f26270 */
[-C--:B------:R-:W-:Y:S02]  /*4f70*/  ISETP.GE.AND P4, PT, R107, R17.reuse, PT ;  /* 0x000000116b00720c */ /* 0x080fe40003f86270 */
[----:B------:R-:W-:Y:S01]  /*4f80*/  FSEL R192, R6, -INF , !P0 ;  /* 0xff80000006c07808 */ /* 0x000fe20004000000 */
[----:B------:R-:W-:Y:S01]  /*4f90*/  FFMA.FTZ R6, R118, UR4, R24 ;  /* 0x0000000476067c23 */ /* 0x000fe20008010018 */
[----:B------:R-:W-:Y:S01]  /*4fa0*/  FSEL R173, R2, -INF , !P1 ;  /* 0xff80000002ad7808 */ /* 0x000fe20004800000 */
[----:B------:R-:W-:Y:S01]  /*4fb0*/  FFMA.FTZ R2, R117, UR4, R27 ;  /* 0x0000000475027c23 */ /* 0x000fe2000801001b */
[----:B------:R-:W-:Y:S01]  /*4fc0*/  FSEL R172, R3, -INF , !P4 ;  /* 0xff80000003ac7808 */ /* 0x000fe20006000000 */
[----:B------:R-:W-:Y:S01]  /*4fd0*/  FFMA.FTZ R3, R115, UR4, R11 ;  /* 0x0000000473037c23 */ /* 0x000fe2000801000b */
[----:B------:R-:W-:Y:S01]  /*4fe0*/  ISETP.GE.AND P3, PT, R107, R16, PT ;  /* 0x000000106b00720c */ /* 0x000fe20003f66270 */
[----:B--2---:R-:W-:Y:S01]  /*4ff0*/  FFMA.FTZ R9, R116, UR4, R12 ;  /* 0x0000000474097c23 */ /* 0x004fe2000801000c */
[-C--:B------:R-:W-:Y:S01]  /*5000*/  ISETP.GE.AND P0, PT, R89, R17.reuse, PT ;  /* 0x000000115900720c */ /* 0x080fe20003f06270 */
[----:B-1----:R-:W-:Y:S01]  /*5010*/  FFMA.FTZ R8, R115, UR4, R8 ;  /* 0x0000000473087c23 */ /* 0x002fe20008010008 */
[----:B------:R-:W-:-:S02]  /*5020*/  ISETP.GE.AND P1, PT, R43, R17, PT ;  /* 0x000000112b00720c */ /* 0x000fc40003f26270 */
[----:B------:R-:W-:Y:S02]  /*5030*/  FSEL R6, R6, -INF , !P3 ;  /* 0xff80000006067808 */ /* 0x000fe40005800000 */
[----:B------:R-:W-:Y:S02]  /*5040*/  FSEL R180, R2, -INF , !P0 ;  /* 0xff80000002b47808 */ /* 0x000fe40004000000 */
[----:B------:R-:W-:Y:S01]  /*5050*/  FSEL R2, R3, -INF , !P1 ;  /* 0xff80000003027808 */ /* 0x000fe20004800000 */
[----:B------:R1:W-:Y:S01]  /*5060*/  STL [R1+0x14], R6 ;  /* 0x0000140601007387 */ /* 0x0003e20000100800 */
[----:B------:R-:W-:Y:S02]  /*5070*/  PLOP3.LUT P0, PT, PT, PT, UP0, 0x80, 0x0 ;  /* 0x000000000000781c */ /* 0x000fe40003f0f008 */
[C---:B------:R-:W-:Y:S01]  /*5080*/  ISETP.GE.AND P5, PT, R88.reuse, R16, PT ;  /* 0x000000105800720c */ /* 0x040fe20003fa6270 */
[----:B------:R2:W-:Y:S01]  /*5090*/  STL [R1+0x20], R2 ;  /* 0x0000200201007387 */ /* 0x0005e20000100800 */
[----:B------:R-:W-:-:S02]  /*50a0*/  ISETP.GE.AND P2, PT, R88, R17, PT ;  /* 0x000000115800720c */ /* 0x000fc40003f46270 */
[CC--:B------:R-:W-:Y:S02]  /*50b0*/  ISETP.GE.AND P6, PT, R40.reuse, R16.reuse, PT ;  /* 0x000000102800720c */ /* 0x0c0fe40003fc6270 */
[----:B------:R-:W-:Y:S02]  /*50c0*/  ISETP.GE.AND P3, PT, R40, R17, PT ;  /* 0x000000112800720c */ /* 0x000fe40003f66270 */
[----:B------:R-:W-:Y:S02]  /*50d0*/  ISETP.GE.AND P4, PT, R43, R16, PT ;  /* 0x000000102b00720c */ /* 0x000fe40003f86270 */
[----:B------:R-:W-:Y:S02]  /*50e0*/  FSEL R171, R9, -INF , !P5 ;  /* 0xff80000009ab7808 */ /* 0x000fe40006800000 */
[----:B------:R-:W-:Y:S02]  /*50f0*/  FSEL R21, R7, -INF , !P3 ;  /* 0xff80000007157808 */ /* 0x000fe40005800000 */
[----:B------:R-:W-:Y:S01]  /*5100*/  FSEL R175, R8, -INF , !P4 ;  /* 0xff80000008af7808 */ /* 0x000fe20006000000 */
[----:B-1----:R-:W-:-:S02]  /*5110*/  FFMA.FTZ R6, R116, UR4, R10 ;  /* 0x0000000474067c23 */ /* 0x002fc4000801000a */
[----:B------:R-:W-:-:S03]  /*5120*/  FFMA.FTZ R10, R131, UR4, R132 ;  /* 0x00000004830a7c23 */ /* 0x000fc60008010084 */
[----:B------:R-:W-:Y:S02]  /*5130*/  FSEL R22, R6, -INF , !P2 ;  /* 0xff80000006167808 */ /* 0x000fe40005000000 */
[----:B------:R-:W-:Y:S01]  /*5140*/  FSEL R20, R10, -INF , !P6 ;  /* 0xff8000000a147808 */ /* 0x000fe20007000000 */
[----:B------:R-:W-:Y:S05]  /*5150*/  @!P0 BRA `(.L_x_662) ;  /* 0x0000084000008947 */ /* 0x000fea0003800000 */
[----:B--2---:R-:W-:Y:S01]  /*5160*/  UIADD3 UR7, UR9, -0x2, URZ ;  /* 0xfffffffe09077890 */ /* 0x004fe2000fffe03f */
        /* <DEDUP_REMOVED lines=129> */
.L_x_664:
[----:B------:R-:W-:Y:S05]  /*5980*/  BSYNC B0 ;  /* 0x0000000000007941 */ /* 0x000fea0003800000 */
.L_x_663:
[----:B------:R-:W0:Y:S02]  /*5990*/  LDGDEPBAR ;  /* 0x00000000000079af */ /* 0x000e240000000000 */
.L_x_662:
[----:B--2---:R-:W-:Y:S01]  /*59a0*/  STL [R1+0x58], R204 ;  /* 0x000058cc01007387 */ /* 0x004fe20000100800 */
[----:B-1----:R-:W-:-:S03]  /*59b0*/  MOV R18, R137 ;  /* 0x0000008900127202 */ /* 0x002fc60000000f00 */
[----:B------:R1:W-:Y:S04]  /*59c0*/  STL [R1+0x54], R17 ;  /* 0x0000541101007387 */ /* 0x0003e80000100800 */
[----:B-1----:R-:W2:Y:S01]  /*59d0*/  LDL.LU R17, [R1+0x14] ;  /* 0x0000140001117983 */ /* 0x002ea20000300800 */
[----:B------:R-:W-:-:S03]  /*59e0*/  IMAD.MOV.U32 R19, RZ, RZ, R22 ;  /* 0x000000ffff137224 */ /* 0x000fc600078e0016 */
[----:B------:R-:W-:Y:S04]  /*59f0*/  STL [R1+0x50], R16 ;  /* 0x0000501001007387 */ /* 0x000fe80000100800 */
[----:B------:R-:W3:Y:S01]  /*5a00*/  LDL.LU R204, [R1+0x20] ;  /* 0x0000200001cc7983 */ /* 0x000ee20000300800 */
[----:B------:R-:W-:Y:S02]  /*5a10*/  FMNMX.FTZ R2, R20, R28, !PT ;  /* 0x0000001c14027209 */ /* 0x000fe40007810000 */
[----:B------:R-:W-:Y:S02]  /*5a20*/  SHF.L.U32 R205, R5, 0x1, RZ ;  /* 0x0000000105cd7819 */ /* 0x000fe400000006ff */
[----:B------:R-:W-:Y:S02]  /*5a30*/  FMNMX.FTZ R2, R30, R2, !PT ;  /* 0x000000021e027209 */ /* 0x000fe40007810000 */
[----:B------:R-:W-:Y:S01]  /*5a40*/  LEA R208, R0, R205, 0x1 ;  /* 0x000000cd00d07211 */ /* 0x000fe200078e08ff */
[----:B------:R-:W-:Y:S01]  /*5a50*/  IMAD R206, R4, 0x2, R205 ;  /* 0x0000000204ce7824 */ /* 0x000fe200078e02cd */
[----:B------:R-:W-:Y:S01]  /*5a60*/  FMNMX.FTZ R2, R29, R2, !PT ;  /* 0x000000021d027209 */ /* 0x000fe20007810000 */
[----:B------:R-:W-:Y:S02]  /*5a70*/  LDSM.16.MT88.4 R44, [R205+0x12000] ;  /* 0x01200000cd2c783b */ /* 0x000fe40000004200 */
[----:B------:R-:W-:Y:S01]  /*5a80*/  IMAD R207, R0, 0x2, R206 ;  /* 0x0000000200cf7824 */ /* 0x000fe200078e02ce */
[----:B------:R-:W-:Y:S01]  /*5a90*/  FMNMX.FTZ R2, R125, R2, !PT ;  /* 0x000000027d027209 */ /* 0x000fe20007810000 */
[----:B------:R-:W-:Y:S03]  /*5aa0*/  LDSM.16.MT88.4 R12, [R206+0x10000] ;  /* 0x01000000ce0c783b */ /* 0x000fe60000004200 */
        /* <DEDUP_REMOVED lines=16> */
[----:B------:R-:W-:-:S04]  /*5bb0*/  FMNMX.FTZ R2, R135, R2, !PT ;  /* 0x0000000287027209 */ /* 0x000fc80007810000 */
[----:B------:R-:W-:-:S04]  /*5bc0*/  FMNMX.FTZ R2, R188, R2, !PT ;  /* 0x00000002bc027209 */ /* 0x000fc80007810000 */
[----:B------:R-:W-:-:S04]  /*5bd0*/  FMNMX.FTZ R2, R18, R2, !PT ;  /* 0x0000000212027209 */ /* 0x000fc80007810000 */
[----:B------:R-:W-:-:S04]  /*5be0*/  FMNMX.FTZ R2, R199, R2, !PT ;  /* 0x00000002c7027209 */ /* 0x000fc80007810000 */
[----:B------:R-:W-:-:S04]  /*5bf0*/  FMNMX.FTZ R2, R252, R2, !PT ;  /* 0x00000002fc027209 */ /* 0x000fc80007810000 */
[----:B------:R-:W-:-:S04]  /*5c00*/  FMNMX.FTZ R2, R172, R2, !PT ;  /* 0x00000002ac027209 */ /* 0x000fc80007810000 */
[----:B------:R-:W-:-:S04]  /*5c10*/  FMNMX.FTZ R2, R180, R2, !PT ;  /* 0x00000002b4027209 */ /* 0x000fc80007810000 */
[----:B------:R-:W-:Y:S02]  /*5c20*/  FMNMX.FTZ R2, R19, R2, !PT ;  /* 0x0000000213027209 */ /* 0x000fe40007810000 */
[----:B--2---:R-:W-:-:S04]  /*5c30*/  FMNMX.FTZ R132, R17, R132, !PT ;  /* 0x0000008411847209 */ /* 0x004fc80007810000 */
[----:B------:R-:W-:-:S04]  /*5c40*/  FMNMX.FTZ R132, R173, R132, !PT ;  /* 0x00000084ad847209 */ /* 0x000fc80007810000 */
[----:B------:R-:W-:Y:S02]  /*5c50*/  FMNMX.FTZ R132, R171, R132, !PT ;  /* 0x00000084ab847209 */ /* 0x000fe40007810000 */
[----:B---3--:R-:W-:Y:S02]  /*5c60*/  FMNMX.FTZ R2, R204, R2, !PT ;  /* 0x00000002cc027209 */ /* 0x008fe40007810000 */
[----:B------:R-:W-:-:S03]  /*5c70*/  FMNMX.FTZ R132, R175, R132, !PT ;  /* 0x00000084af847209 */ /* 0x000fc60007810000 */
[----:B------:R-:W1:Y:S04]  /*5c80*/  SHFL.BFLY PT, R3, R2, 0x2, 0x1f ;  /* 0x0c401f0002037f89 */ /* 0x000e6800000e0000 */
[----:B------:R-:W2:Y:S01]  /*5c90*/  SHFL.BFLY PT, R6, R132, 0x2, 0x1f ;  /* 0x0c401f0084067f89 */ /* 0x000ea200000e0000 */
[----:B-1----:R-:W-:Y:S02]  /*5ca0*/  FMNMX.FTZ R2, R2, R3, !PT ;  /* 0x0000000302027209 */ /* 0x002fe40007810000 */
[----:B--2---:R-:W-:-:S03]  /*5cb0*/  FMNMX.FTZ R132, R132, R6, !PT ;  /* 0x0000000684847209 */ /* 0x004fc60007810000 */
[----:B------:R-:W-:Y:S04]  /*5cc0*/  SHFL.BFLY PT, R7, R2, 0x1, 0x1f ;  /* 0x0c201f0002077f89 */ /* 0x000fe800000e0000 */
[----:B------:R-:W1:Y:S02]  /*5cd0*/  SHFL.BFLY PT, R6, R132, 0x1, 0x1f ;  /* 0x0c201f0084067f89 */ /* 0x000e6400000e0000 */
[----:B-1----:R-:W-:-:S04]  /*5ce0*/  FMNMX.FTZ R132, R132, R6, !PT ;  /* 0x0000000684847209 */ /* 0x002fc80007810000 */
[C---:B------:R-:W-:Y:S01]  /*5cf0*/  FSETP.NEU.FTZ.AND P1, PT, R132.reuse, -INF , PT ;  /* 0xff8000008400780b */ /* 0x040fe20003f3d000 */
[----:B------:R-:W-:-:S05]  /*5d00*/  FMUL.FTZ R8, R132, c[0x0][0x23c] ;  /* 0x00008f0084087a20 */ /* 0x000fca0000410000 */
[----:B------:R-:W-:-:S05]  /*5d10*/  FSEL R8, R8, RZ, P1 ;  /* 0x000000ff08087208 */ /* 0x000fca0000800000 */
[--C-:B------:R-:W-:Y:S02]  /*5d20*/  FFMA.FTZ R3, R20, c[0x0][0x23c], -R8.reuse ;  /* 0x00008f0014037a23 */ /* 0x100fe40000010808 */
[--C-:B------:R-:W-:Y:S02]  /*5d30*/  FFMA.FTZ R6, R30, c[0x0][0x23c], -R8.reuse ;  /* 0x00008f001e067a23 */ /* 0x100fe40000010808 */
[----:B------:R1:W-:Y:S01]  /*5d40*/  MUFU.EX2 R197, R3 ;  /* 0x0000000300c57308 */ /* 0x0003e20000000800 */
[----:B------:R-:W-:-:S07]  /*5d50*/  FFMA.FTZ R0, R125, c[0x0][0x23c], -R8 ;  /* 0x00008f007d007a23 */ /* 0x000fce0000010808 */
[----:B------:R2:W-:Y:S01]  /*5d60*/  MUFU.EX2 R181, R6 ;  /* 0x0000000600b57308 */ /* 0x0005e20000000800 */
[----:B-1----:R-:W-:Y:S01]  /*5d70*/  FMNMX.FTZ R3, R2, R7, !PT ;  /* 0x0000000702037209 */ /* 0x002fe20007810000 */
[----:B------:R-:W-:-:S06]  /*5d80*/  FFMA.FTZ R2, R28, c[0x0][0x23c], -R8 ;  /* 0x00008f001c027a23 */ /* 0x000fcc0000010808 */
[----:B------:R1:W-:Y:S01]  /*5d90*/  MUFU.EX2 R10, R0 ;  /* 0x00000000000a7308 */ /* 0x0003e20000000800 */
[----:B------:R-:W-:Y:S01]  /*5da0*/  FSETP.NEU.FTZ.AND P1, PT, R3, -INF , PT ;  /* 0xff8000000300780b */ /* 0x000fe20003f3d000 */
[----:B--2---:R-:W-:-:S06]  /*5db0*/  FFMA.FTZ R6, R29, c[0x0][0x23c], -R8 ;  /* 0x00008f001d067a23 */ /* 0x004fcc0000010808 */
[----:B------:R2:W-:Y:S08]  /*5dc0*/  MUFU.EX2 R183, R2 ;  /* 0x0000000200b77308 */ /* 0x0005f00000000800 */
[----:B------:R3:W4:Y:S01]  /*5dd0*/  MUFU.EX2 R200, R6 ;  /* 0x0000000600c87308 */ /* 0x0007220000000800 */
[----:B-1----:R-:W-:Y:S02]  /*5de0*/  FFMA.FTZ R0, R124, c[0x0][0x23c], -R8 ;  /* 0x00008f007c007a23 */ /* 0x002fe40000010808 */
[----:B--2---:R-:W-:-:S05]  /*5df0*/  FMUL.FTZ R2, R3, c[0x0][0x23c] ;  /* 0x00008f0003027a20 */ /* 0x004fca0000410000 */
[----:B------:R1:W-:Y:S01]  /*5e00*/  MUFU.EX2 R196, R0 ;  /* 0x0000000000c47308 */ /* 0x0003e20000000800 */
[----:B------:R-:W-:-:S05]  /*5e10*/  FSEL R2, R2, RZ, P1 ;  /* 0x000000ff02027208 */ /* 0x000fca0000800000 */
[--C-:B---3--:R-:W-:Y:S02]  /*5e20*/  FFMA.FTZ R6, R21, c[0x0][0x23c], -R2.reuse ;  /* 0x00008f0015067a23 */ /* 0x108fe40000010802 */
[----:B------:R-:W2:Y:S01]  /*5e30*/  LDSM.16.MT88.4 R20, [R205+0x10000] ;  /* 0x01000000cd14783b */ /* 0x000ea20000004200 */
[----:B------:R-:W-:Y:S01]  /*5e40*/  FFMA.FTZ R4, R31, c[0x0][0x23c], -R2 ;  /* 0x00008f001f047a23 */ /* 0x000fe20000010802 */
[----:B------:R4:W-:Y:S02]  /*5e50*/  MUFU.EX2 R11, R6 ;  /* 0x00000006000b7308 */ /* 0x0009e40000000800 */
[----:B------:R-:W3:Y:S01]  /*5e60*/  LDSM.16.MT88.4 R28, [R208+0x12000] ;  /* 0x01200000d01c783b */ /* 0x000ee20000004200 */
[----:B-1----:R-:W-:-:S05]  /*5e70*/  FFMA.FTZ R0, R128, c[0x0][0x23c], -R8 ;  /* 0x00008f0080007a23 */ /* 0x002fca0000010808 */
[----:B------:R1:W1:Y:S01]  /*5e80*/  MUFU.EX2 R182, R4 ;  /* 0x0000000400b67308 */ /* 0x0002620000000800 */
[----:B----4-:R-:W-:-:S07]  /*5e90*/  F2FP.BF16.PACK_AB R6, R200, R181 ;  /* 0x000000b5c806723e */ /* 0x010fce00000010ff */
[----:B------:R4:W-:Y:S01]  /*5ea0*/  MUFU.EX2 R190, R0 ;  /* 0x0000000000be7308 */ /* 0x0009e20000000800 */
[----:B-1----:R-:W-:Y:S01]  /*5eb0*/  FFMA.FTZ R4, R33, c[0x0][0x23c], -R2 ;  /* 0x00008f0021047a23 */ /* 0x002fe20000010802 */
[----:B------:R-:W-:-:S06]  /*5ec0*/  F2FP.BF16.PACK_AB R5, R182, R11 ;  /* 0x0000000bb605723e */ /* 0x000fcc00000010ff */
[----:B------:R1:W-:Y:S01]  /*5ed0*/  MUFU.EX2 R16, R4 ;  /* 0x0000000400107308 */ /* 0x0003e20000000800 */
[----:B----4-:R-:W-:-:S07]  /*5ee0*/  FFMA.FTZ R0, R129, c[0x0][0x23c], -R8 ;  /* 0x00008f0081007a23 */ /* 0x010fce0000010808 */
[----:B------:R4:W-:Y:S01]  /*5ef0*/  MUFU.EX2 R198, R0 ;  /* 0x0000000000c67308 */ /* 0x0009e20000000800 */
[--C-:B-1----:R-:W-:Y:S02]  /*5f00*/  FFMA.FTZ R4, R32, c[0x0][0x23c], -R2.reuse ;  /* 0x00008f0020047a23 */ /* 0x102fe40000010802 */
[----:B------:R-:W-:Y:S05]  /*5f10*/  LDSM.16.MT88.4 R32, [R206+0x12000] ;  /* 0x01200000ce20783b */ /* 0x000fea0000004200 */
[----:B------:R1:W1:Y:S01]  /*5f20*/  MUFU.EX2 R160, R4 ;  /* 0x0000000400a07308 */ /* 0x0002620000000800 */
[----:B----4-:R-:W-:Y:S02]  /*5f30*/  FFMA.FTZ R0, R134, c[0x0][0x23c], -R2 ;  /* 0x00008f0086007a23 */ /* 0x010fe40000010802 */
[----:B------:R-:W-:-:S05]  /*5f40*/  IMAD.MOV.U32 R134, RZ, RZ, R172 ;  /* 0x000000ffff867224 */ /* 0x000fca00078e00ac */
[----:B------:R4:W-:Y:S01]  /*5f50*/  MUFU.EX2 R9, R0 ;  /* 0x0000000000097308 */ /* 0x0009e20000000800 */
[----:B-1----:R-:W-:Y:S02]  /*5f60*/  F2FP.BF16.PACK_AB R4, R183, R197 ;  /* 0x000000c5b704723e */ /* 0x002fe400000010ff */
[----:B------:R-:W-:-:S07]  /*5f70*/  F2FP.BF16.PACK_AB R7, R160, R16 ;  /* 0x00000010a007723e */ /* 0x000fce00000010ff */
[----:B--2---:R-:W-:Y:S01]  /*5f80*/  HMMA.16816.F32.BF16 R120, R4, R20, RZ ;  /* 0x000000140478723c */ /* 0x004fe200000418ff */
[----:B----4-:R-:W-:-:S04]  /*5f90*/  FFMA.FTZ R0, R148, c[0x0][0x23c], -R2 ;  /* 0x00008f0094007a23 */ /* 0x010fc80000010802 */
[----:B------:R1:W2:Y:S03]  /*5fa0*/  MUFU.EX2 R191, R0 ;  /* 0x0000000000bf7308 */ /* 0x0002a60000000800 */
[C---:B------:R-:W-:Y:S01]  /*5fb0*/  HMMA.16816.F32.BF16 R92, R4.reuse, R22, RZ ;  /* 0x00000016045c723c */ /* 0x040fe200000418ff */
[----:B------:R-:W4:Y:S07]  /*5fc0*/  LDSM.16.MT88.4 R20, [R205+0x14000] ;  /* 0x01400000cd14783b */ /* 0x000f2e0000004200 */
[----:B------:R-:W-:Y:S01]  /*5fd0*/  HMMA.16816.F32.BF16 R116, R4, R12, RZ ;  /* 0x0000000c0474723c */ /* 0x000fe200000418ff */
[----:B-1----:R-:W-:-:S02]  /*5fe0*/  FFMA.FTZ R0, R133, c[0x0][0x23c], -R2 ;  /* 0x00008f0085007a23 */ /* 0x002fc40000010802 */
[----:B------:R-:W-:-:S05]  /*5ff0*/  IMAD.MOV.U32 R133, RZ, RZ, R180 ;  /* 0x000000ffff857224 */ /* 0x000fca00078e00b4 */
[C---:B------:R-:W-:Y:S01]  /*6000*/  HMMA.16816.F32.BF16 R88, R4.reuse, R14, RZ ;  /* 0x0000000e0458723c */ /* 0x040fe200000418ff */
[----:B------:R-:W1:Y:S01]  /*6010*/  LDSM.16.MT88.4 R12, [R206+0x14000] ;  /* 0x01400000ce0c783b */ /* 0x000e620000004200 */
[----:B------:R2:W-:Y:S06]  /*6020*/  MUFU.EX2 R189, R0 ;  /* 0x0000000000bd7308 */ /* 0x0005ec0000000800 */
[C---:B------:R-:W-:Y:S08]  /*6030*/  HMMA.16816.F32.BF16 R56, R4.reuse, R36, RZ ;  /* 0x000000240438723c */ /* 0x040ff000000418ff */
[----:B------:R-:W-:Y:S01]  /*6040*/  HMMA.16816.F32.BF16 R84, R4, R38, RZ ;  /* 0x000000260454723c */ /* 0x000fe200000418ff */
[----:B------:R-:W1:Y:S01]  /*6050*/  LDSM.16.MT88.4 R36, [R208+0x14000] ;  /* 0x01400000d024783b */ /* 0x000e620000004200 */
[----:B--2---:R-:W-:Y:S01]  /*6060*/  FFMA.FTZ R0, R135, c[0x0][0x23c], -R2 ;  /* 0x00008f0087007a23 */ /* 0x004fe20000010802 */
[----:B------:R-:W-:-:S03]  /*6070*/  MOV R135, R197 ;  /* 0x000000c500877202 */ /* 0x000fc60000000f00 */
[----:B------:R2:W1:Y:S02]  /*6080*/  MUFU.EX2 R174, R0 ;  /* 0x0000000000ae7308 */ /* 0x0004640000000800 */
[C---:B------:R-:W-:Y:S08]  /*6090*/  HMMA.16816.F32.BF16 R112, R4.reuse, R40, RZ ;  /* 0x000000280470723c */ /* 0x040ff000000418ff */
[----:B------:R-:W-:Y:S01]  /*60a0*/  HMMA.16816.F32.BF16 R80, R4, R42, RZ ;  /* 0x0000002a0450723c */ /* 0x000fe200000418ff */
[----:B------:R-:W1:Y:S01]  /*60b0*/  LDSM.16.MT88.4 R40, [R207+0x14000] ;  /* 0x01400000cf28783b */ /* 0x000e620000004200 */
[----:B--2---:R-:W-:-:S06]  /*60c0*/  MOV R0, R160 ;  /* 0x000000a000007202 */ /* 0x004fcc0000000f00 */
[C---:B---3--:R-:W-:Y:S08]  /*60d0*/  HMMA.16816.F32.BF16 R108, R4.reuse, R28, RZ ;  /* 0x0000001c046c723c */ /* 0x048ff000000418ff */
[C---:B------:R-:W-:Y:S01]  /*60e0*/  HMMA.16816.F32.BF16 R68, R4.reuse, R30, RZ ;  /* 0x0000001e0444723c */ /* 0x040fe200000418ff */
[----:B------:R-:W2:Y:S07]  /*60f0*/  LDSM.16.MT88.4 R28, [R205+0x16000] ;  /* 0x01600000cd1c783b */ /* 0x000eae0000004200 */
[C---:B------:R-:W-:Y:S08]  /*6100*/  HMMA.16816.F32.BF16 R104, R4.reuse, R24, RZ ;  /* 0x000000180468723c */ /* 0x040ff000000418ff */
[C---:B------:R-:W-:Y:S01]  /*6110*/  HMMA.16816.F32.BF16 R136, R4.reuse, R26, RZ ;  /* 0x0000001a0488723c */ /* 0x040fe200000418ff */
[----:B------:R-:W3:Y:S07]  /*6120*/  LDSM.16.MT88.4 R24, [R206+0x16000] ;  /* 0x01600000ce18783b */ /* 0x000eee0000004200 */
[C---:B----4-:R-:W-:Y:S08]  /*6130*/  HMMA.16816.F32.BF16 R100, R4.reuse, R20, RZ ;  /* 0x000000140464723c */ /* 0x050ff000000418ff */
[C---:B------:R-:W-:Y:S01]  /*6140*/  HMMA.16816.F32.BF16 R64, R4.reuse, R22, RZ ;  /* 0x000000160440723c */ /* 0x040fe200000418ff */
[----:B------:R-:W4:Y:S07]  /*6150*/  LDSM.16.MT88.4 R20, [R208+0x16000] ;  /* 0x01600000d014783b */ /* 0x000f2e0000004200 */
[C---:B-1----:R-:W-:Y:S08]  /*6160*/  HMMA.16816.F32.BF16 R96, R4.reuse, R12, RZ ;  /* 0x0000000c0460723c */ /* 0x042ff000000418ff */
[C---:B------:R-:W-:Y:S01]  /*6170*/  HMMA.16816.F32.BF16 R60, R4.reuse, R14, RZ ;  /* 0x0000000e043c723c */ /* 0x040fe200000418ff */
[----:B------:R-:W1:Y:S07]  /*6180*/  LDSM.16.MT88.4 R12, [R207+0x16000] ;  /* 0x01600000cf0c783b */ /* 0x000e6e0000004200 */
[C---:B------:R-:W-:Y:S08]  /*6190*/  HMMA.16816.F32.BF16 R52, R4.reuse, R44, RZ ;  /* 0x0000002c0434723c */ /* 0x040ff000000418ff */
[C---:B------:R-:W-:Y:S08]  /*61a0*/  HMMA.16816.F32.BF16 R76, R4.reuse, R46, RZ ;  /* 0x0000002e044c723c */ /* 0x040ff000000418ff */
[C---:B------:R-:W-:Y:S08]  /*61b0*/  HMMA.16816.F32.BF16 R44, R4.reuse, R36, RZ ;  /* 0x00000024042c723c */ /* 0x040ff000000418ff */
[C---:B------:R-:W-:Y:S01]  /*61c0*/  HMMA.16816.F32.BF16 R124, R4.reuse, R38, RZ ;  /* 0x00000026047c723c */ /* 0x040fe200000418ff */
[----:B------:R-:W1:Y:S07]  /*61d0*/  LDSM.16.MT88.4 R36, [R205+0x10800] ;  /* 0x01080000cd24783b */ /* 0x000e6e0000004200 */
[C---:B------:R-:W-:Y:S08]  /*61e0*/  HMMA.16816.F32.BF16 R48, R4.reuse, R32, RZ ;  /* 0x000000200430723c */ /* 0x040ff000000418ff */
[C---:B------:R-:W-:Y:S01]  /*61f0*/  HMMA.16816.F32.BF16 R72, R4.reuse, R34, RZ ;  /* 0x000000220448723c */ /* 0x040fe200000418ff */
[----:B------:R-:W-:Y:S07]  /*6200*/  LDSM.16.MT88.4 R32, [R206+0x10800] ;  /* 0x01080000ce20783b */ /* 0x000fee0000004200 */
[C---:B------:R-:W-:Y:S08]  /*6210*/  HMMA.16816.F32.BF16 R140, R4.reuse, R40, RZ ;  /* 0x00000028048c723c */ /* 0x040ff000000418ff */
[C---:B------:R-:W-:Y:S01]  /*6220*/  HMMA.16816.F32.BF16 R128, R4.reuse, R42, RZ ;  /* 0x0000002a0480723c */ /* 0x040fe200000418ff */
[----:B------:R-:W-:Y:S07]  /*6230*/  LDSM.16.MT88.4 R40, [R208+0x10800] ;  /* 0x01080000d028783b */ /* 0x000fee0000004200 */
[C---:B--2---:R-:W-:Y:S08]  /*6240*/  HMMA.16816.F32.BF16 R144, R4.reuse, R28, RZ ;  /* 0x0000001c0490723c */ /* 0x044ff000000418ff */
[C---:B------:R-:W-:Y:S08]  /*6250*/  HMMA.16816.F32.BF16 R148, R4.reuse, R30, RZ ;  /* 0x0000001e0494723c */ /* 0x040ff000000418ff */
[C---:B---3--:R-:W-:Y:S08]  /*6260*/  HMMA.16816.F32.BF16 R152, R4.reuse, R24, RZ ;  /* 0x000000180498723c */ /* 0x048ff000000418ff */
[C---:B------:R-:W-:Y:S08]  /*6270*/  HMMA.16816.F32.BF16 R156, R4.reuse, R26, RZ ;  /* 0x0000001a049c723c */ /* 0x040ff000000418ff */
[C---:B----4-:R-:W-:Y:S08]  /*6280*/  HMMA.16816.F32.BF16 R160, R4.reuse, R20, RZ ;  /* 0x0000001404a0723c */ /* 0x050ff000000418ff */
[C---:B------:R-:W-:Y:S01]  /*6290*/  HMMA.16816.F32.BF16 R164, R4.reuse, R22, RZ ;  /* 0x0000001604a4723c */ /* 0x040fe200000418ff */
[----:B------:R-:W2:Y:S07]  /*62a0*/  LDSM.16.MT88.4 R20, [R207+0x10800] ;  /* 0x01080000cf14783b */ /* 0x000eae0000004200 */
[C---:B-1----:R-:W-:Y:S08]  /*62b0*/  HMMA.16816.F32.BF16 R176, R4.reuse, R12, RZ ;  /* 0x0000000c04b0723c */ /* 0x042ff000000418ff */
[----:B------:R-:W-:Y:S01]  /*62c0*/  HMMA.16816.F32.BF16 R184, R4, R14, RZ ;  /* 0x0000000e04b8723c */ /* 0x000fe200000418ff */
[----:B------:R-:W1:Y:S06]  /*62d0*/  LDSM.16.MT88.4 R12, [R205+0x12800] ;  /* 0x01280000cd0c783b */ /* 0x000e6c0000004200 */
[----:B------:R-:W-:-:S02]  /*62e0*/  F2FP.BF16.PACK_AB R4, R196, R10 ;  /* 0x0000000ac404723e */ /* 0x000fc400000010ff */
[----:B------:R-:W-:Y:S02]  /*62f0*/  F2FP.BF16.PACK_AB R5, R191, R9 ;  /* 0x00000009bf05723e */ /* 0x000fe400000010ff */
[----:B------:R-:W-:Y:S02]  /*6300*/  F2FP.BF16.PACK_AB R6, R198, R190 ;  /* 0x000000bec606723e */ /* 0x000fe400000010ff */
[----:B------:R-:W-:-:S07]  /*6310*/  F2FP.BF16.PACK_AB R7, R174, R189 ;  /* 0x000000bdae07723e */ /* 0x000fce00000010ff */
[C---:B------:R-:W-:Y:S08]  /*6320*/  HMMA.16816.F32.BF16 R28, R4.reuse, R36, R120 ;  /* 0x00000024041c723c */ /* 0x040ff00000041878 */
[C---:B------:R-:W-:Y:S01]  /*6330*/  HMMA.16816.F32.BF16 R92, R4.reuse, R38, R92 ;  /* 0x00000026045c723c */ /* 0x040fe2000004185c */
[----:B------:R-:W3:Y:S07]  /*6340*/  LDSM.16.MT88.4 R36, [R208+0x12800] ;  /* 0x01280000d024783b */ /* 0x000eee0000004200 */
[C---:B--2---:R-:W-:Y:S08]  /*6350*/  HMMA.16816.F32.BF16 R244, R4.reuse, R20, R112 ;  /* 0x0000001404f4723c */ /* 0x044ff00000041870 */
[----:B-1----:R-:W-:Y:S01]  /*6360*/  HMMA.16816.F32.BF16 R240, R4, R12, R52 ;  /* 0x0000000c04f0723c */ /* 0x002fe20000041834 */
[----:B------:R-:W-:Y:S01]  /*6370*/  IMAD.MOV.U32 R24, RZ, RZ, R28 ;  /* 0x000000ffff187224 */ /* 0x000fe200078e001c */
[----:B------:R-:W-:Y:S01]  /*6380*/  MOV R170, R29 ;  /* 0x0000001d00aa7202 */ /* 0x000fe20000000f00 */
[----:B------:R-:W-:Y:S01]  /*6390*/  IMAD.MOV.U32 R169, RZ, RZ, R30 ;  /* 0x000000ffffa97224 */ /* 0x000fe200078e001e */
[----:B------:R-:W-:-:S02]  /*63a0*/  MOV R168, R31 ;  /* 0x0000001f00a87202 */ /* 0x000fc40000000f00 */
[----:B------:R-:W-:Y:S02]  /*63b0*/  LDSM.16.MT88.4 R28, [R206+0x12800] ;  /* 0x01280000ce1c783b */ /* 0x000fe40000004200 */
[C---:B------:R-:W-:Y:S08]  /*63c0*/  HMMA.16816.F32.BF16 R112, R4.reuse, R14, R76 ;  /* 0x0000000e0470723c */ /* 0x040ff0000004184c */
[C---:B------:R-:W-:Y:S07]  /*63d0*/  HMMA.16816.F32.BF16 R120, R4.reuse, R40, R56 ;  /* 0x000000280478723c */ /* 0x040fee0000041838 */
[----:B------:R-:W-:Y:S01]  /*63e0*/  MOV R58, R191 ;  /* 0x000000bf003a7202 */ /* 0x000fe20000000f00 */
[----:B------:R-:W-:Y:S01]  /*63f0*/  HMMA.16816.F32.BF16 R232, R4, R42, R84 ;  /* 0x0000002a04e8723c */ /* 0x000fe20000041854 */
[----:B------:R-:W1:Y:S01]  /*6400*/  LDSM.16.MT88.4 R40, [R207+0x12800] ;  /* 0x01280000cf28783b */ /* 0x000e620000004200 */
[----:B------:R-:W-:Y:S01]  /*6410*/  IMAD.MOV.U32 R57, RZ, RZ, R190 ;  /* 0x000000ffff397224 */ /* 0x000fe200078e00be */
[----:B------:R-:W-:Y:S01]  /*6420*/  MOV R56, R189 ;  /* 0x000000bd00387202 */ /* 0x000fe20000000f00 */
[----:B------:R-:W-:-:S03]  /*6430*/  IMAD.MOV.U32 R59, RZ, RZ, R188 ;  /* 0x000000ffff3b7224 */ /* 0x000fc600078e00bc */
[----:B------:R-:W-:Y:S01]  /*6440*/  MOV R84, R24 ;  /* 0x0000001800547202 */ /* 0x000fe20000000f00 */
[----:B---3--:R-:W-:Y:S01]  /*6450*/  HMMA.16816.F32.BF16 R12, R4, R38, R68 ;  /* 0x00000026040c723c */ /* 0x008fe20000041844 */
[----:B------:R-:W-:Y:S01]  /*6460*/  LDSM.16.MT88.4 R24, [R206+0x14800] ;  /* 0x01480000ce18783b */ /* 0x000fe20000004200 */
[----:B------:R-:W-:Y:S01]  /*6470*/  MOV R87, R183 ;  /* 0x000000b700577202 */ /* 0x000fe20000000f00 */
[----:B------:R-:W-:Y:S01]  /*6480*/  IMAD.MOV.U32 R86, RZ, RZ, R182 ;  /* 0x000000ffff567224 */ /* 0x000fe200078e00b6 */
[----:B------:R-:W-:-:S04]  /*6490*/  MOV R85, R181 ;  /* 0x000000b500557202 */ /* 0x000fc80000000f00 */
[C---:B------:R-:W-:Y:S08]  /*64a0*/  HMMA.16816.F32.BF16 R248, R4.reuse, R32, R116 ;  /* 0x0000002004f8723c */ /* 0x040ff00000041874 */
[C---:B------:R-:W-:Y:S01]  /*64b0*/  HMMA.16816.F32.BF16 R236, R4.reuse, R34, R88 ;  /* 0x0000002204ec723c */ /* 0x040fe20000041858 */
[----:B------:R-:W2:Y:S06]  /*64c0*/  LDSM.16.MT88.4 R32, [R205+0x14800] ;  /* 0x01480000cd20783b */ /* 0x000eac0000004200 */
[----:B------:R-:W-:Y:S01]  /*64d0*/  IMAD.MOV.U32 R91, RZ, RZ, R200 ;  /* 0x000000ffff5b7224 */ /* 0x000fe200078e00c8 */
[----:B------:R-:W-:Y:S01]  /*64e0*/  MOV R55, R12 ;  /* 0x0000000c00377202 */ /* 0x000fe20000000f00 */
[C---:B------:R-:W-:Y:S01]  /*64f0*/  HMMA.16816.F32.BF16 R200, R4.reuse, R22, R80 ;  /* 0x0000001604c8723c */ /* 0x040fe20000041850 */
[----:B------:R-:W3:Y:S01]  /*6500*/  LDSM.16.MT88.4 R20, [R208+0x14800] ;  /* 0x01480000d014783b */ /* 0x000ee20000004200 */
[----:B------:R-:W-:Y:S01]  /*6510*/  IMAD.MOV.U32 R54, RZ, RZ, R13 ;  /* 0x000000ffff367224 */ /* 0x000fe200078e000d */
[----:B------:R-:W-:Y:S01]  /*6520*/  MOV R53, R14 ;  /* 0x0000000e00357202 */ /* 0x000fe20000000f00 */
[----:B------:R-:W-:Y:S01]  /*6530*/  IMAD.MOV.U32 R52, RZ, RZ, R15 ;  /* 0x000000ffff347224 */ /* 0x000fe200078e000f */
[----:B------:R-:W-:Y:S01]  /*6540*/  MOV R90, R199 ;  /* 0x000000c7005a7202 */ /* 0x000fe20000000f00 */
[----:B------:R-:W4:Y:S01]  /*6550*/  LDSM.16.MT88.4 R12, [R207+0x14800] ;  /* 0x01480000cf0c783b */ /* 0x000f220000004200 */
[----:B------:R-:W-:Y:S01]  /*6560*/  IMAD.MOV.U32 R83, RZ, RZ, R175 ;  /* 0x000000ffff537224 */ /* 0x000fe200078e00af */
[----:B-1----:R-:W-:Y:S01]  /*6570*/  HMMA.16816.F32.BF16 R180, R4, R42, R136 ;  /* 0x0000002a04b4723c */ /* 0x002fe20000041888 */
[----:B------:R-:W-:-:S02]  /*6580*/  IMAD.MOV.U32 R88, RZ, RZ, R196 ;  /* 0x000000ffff587224 */ /* 0x000fc400078e00c4 */
[----:B------:R-:W-:-:S04]  /*6590*/  IMAD.MOV.U32 R89, RZ, RZ, R198 ;  /* 0x000000ffff597224 */ /* 0x000fc800078e00c6 */
[----:B------:R-:W-:Y:S01]  /*65a0*/  IMAD.MOV.U32 R43, RZ, RZ, R174 ;  /* 0x000000ffff2b7224 */ /* 0x000fe200078e00ae */
[----:B------:R-:W-:Y:S01]  /*65b0*/  MOV R42, R173 ;  /* 0x000000ad002a7202 */ /* 0x000fe20000000f00 */
[C---:B------:R-:W-:Y:S07]  /*65c0*/  HMMA.16816.F32.BF16 R188, R4.reuse, R40, R104 ;  /* 0x0000002804bc723c */ /* 0x040fee0000041868 */
[----:B------:R-:W-:Y:S01]  /*65d0*/  MOV R105, R85 ;  /* 0x0000005500697202 */ /* 0x000fe20000000f00 */
[----:B------:R-:W-:Y:S01]  /*65e0*/  IMAD.MOV.U32 R106, RZ, RZ, R86 ;  /* 0x000000ffff6a7224 */ /* 0x000fe200078e0056 */
[----:B------:R-:W-:Y:S01]  /*65f0*/  MOV R107, R87 ;  /* 0x00000057006b7202 */ /* 0x000fe20000000f00 */
[----:B------:R-:W-:Y:S01]  /*6600*/  HMMA.16816.F32.BF16 R108, R4, R36, R108 ;  /* 0x00000024046c723c */ /* 0x000fe2000004186c */
[----:B------:R-:W1:Y:S01]  /*6610*/  LDSM.16.MT88.4 R36, [R205+0x16800] ;  /* 0x01680000cd24783b */ /* 0x000e620000004200 */
[----:B------:R-:W-:Y:S01]  /*6620*/  MOV R41, R0 ;  /* 0x0000000000297202 */ /* 0x000fe20000000f00 */
[----:B------:R-:W-:-:S02]  /*6630*/  FFMA.FTZ R0, R194, c[0x0][0x23c], -R8 ;  /* 0x00008f00c2007a23 */ /* 0x000fc40000010808 */
[----:B------:R-:W-:-:S03]  /*6640*/  IMAD.MOV.U32 R104, RZ, RZ, R91 ;  /* 0x000000ffff687224 */ /* 0x000fc600078e005b */
[C---:B--2---:R-:W-:Y:S07]  /*6650*/  HMMA.16816.F32.BF16 R172, R4.reuse, R32, R100 ;  /* 0x0000002004ac723c */ /* 0x044fee0000041864 */
[----:B------:R-:W-:Y:S01]  /*6660*/  IMAD.MOV.U32 R101, RZ, RZ, R171 ;  /* 0x000000ffff657224 */ /* 0x000fe200078e00ab */
[----:B------:R-:W-:Y:S01]  /*6670*/  MOV R32, R170 ;  /* 0x000000aa00207202 */ /* 0x000fe20000000f00 */
[----:B------:R-:W-:Y:S01]  /*6680*/  IMAD.MOV.U32 R33, RZ, RZ, R169 ;  /* 0x000000ffff217224 */ /* 0x000fe200078e00a9 */
[----:B------:R-:W-:Y:S01]  /*6690*/  MOV R100, R168 ;  /* 0x000000a800647202 */ /* 0x000fe20000000f00 */
[----:B---3--:R-:W-:Y:S01]  /*66a0*/  HMMA.16816.F32.BF16 R68, R4, R22, R124 ;  /* 0x000000160444723c */ /* 0x008fe2000004187c */
[----:B------:R-:W-:Y:S01]  /*66b0*/  MOV R103, R83 ;  /* 0x0000005300677202 */ /* 0x000fe20000000f00 */
[----:B------:R-:W-:-:S02]  /*66c0*/  IMAD.MOV.U32 R83, RZ, RZ, R18 ;  /* 0x000000ffff537224 */ /* 0x000fc400078e0012 */
[----:B------:R-:W-:Y:S01]  /*66d0*/  IMAD.MOV.U32 R102, RZ, RZ, R89 ;  /* 0x000000ffff667224 */ /* 0x000fe200078e0059 */
[----:B------:R-:W-:Y:S01]  /*66e0*/  MOV R81, R110 ;  /* 0x0000006e00517202 */ /* 0x000fe20000000f00 */
[----:B------:R-:W-:Y:S01]  /*66f0*/  IMAD.MOV.U32 R80, RZ, RZ, R111 ;  /* 0x000000ffff507224 */ /* 0x000fe200078e006f */
[----:B------:R-:W-:Y:S01]  /*6700*/  MOV R111, R88 ;  /* 0x00000058006f7202 */ /* 0x000fe20000000f00 */
[----:B------:R-:W-:Y:S01]  /*6710*/  HMMA.16816.F32.BF16 R168, R4, R34, R64 ;  /* 0x0000002204a8723c */ /* 0x000fe20000041840 */
[----:B------:R-:W-:Y:S01]  /*6720*/  IMAD.MOV.U32 R82, RZ, RZ, R109 ;  /* 0x000000ffff527224 */ /* 0x000fe200078e006d */
[----:B------:R-:W-:Y:S01]  /*6730*/  MOV R109, R57 ;  /* 0x00000039006d7202 */ /* 0x000fe20000000f00 */
[----:B------:R-:W-:-:S04]  /*6740*/  IMAD.MOV.U32 R110, RZ, RZ, R58 ;  /* 0x000000ffff6e7224 */ /* 0x000fc800078e003a */
[----:B------:R-:W-:Y:S01]  /*6750*/  IMAD.MOV.U32 R35, RZ, RZ, R84 ;  /* 0x000000ffff237224 */ /* 0x000fe200078e0054 */
[----:B----4-:R-:W-:Y:S01]  /*6760*/  HMMA.16816.F32.BF16 R76, R4, R14, R128 ;  /* 0x0000000e044c723c */ /* 0x010fe20000041880 */
[----:B------:R2:W-:Y:S01]  /*6770*/  MUFU.EX2 R131, R0 ;  /* 0x0000000000837308 */ /* 0x0005e20000000800 */
[----:B------:R-:W-:-:S06]  /*6780*/  MOV R34, R90 ;  /* 0x0000005a00227202 */ /* 0x000fcc0000000f00 */
[C---:B------:R-:W-:Y:S01]  /*6790*/  HMMA.16816.F32.BF16 R84, R4.reuse, R20, R44 ;  /* 0x000000140454723c */ /* 0x040fe2000004182c */
[----:B------:R-:W3:Y:S07]  /*67a0*/  LDSM.16.MT88.4 R20, [R208+0x16800] ;  /* 0x01680000d014783b */ /* 0x000eee0000004200 */
[----:B------:R-:W-:Y:S01]  /*67b0*/  HMMA.16816.F32.BF16 R136, R4, R24, R96 ;  /* 0x000000180488723c */ /* 0x000fe20000041860 */
[----:B--2---:R-:W-:-:S04]  /*67c0*/  FFMA.FTZ R0, R195, c[0x0][0x23c], -R8 ;  /* 0x00008f00c3007a23 */ /* 0x004fc80000010808 */
[----:B------:R2:W-:Y:S02]  /*67d0*/  MUFU.EX2 R99, R0 ;  /* 0x0000000000637308 */ /* 0x0005e40000000800 */
[----:B------:R-:W-:Y:S01]  /*67e0*/  IMAD.MOV.U32 R24, RZ, RZ, R35 ;  /* 0x000000ffff187224 */ /* 0x000fe200078e0023 */
        /* <DEDUP_REMOVED lines=9> */
[----:B------:R-:W-:Y:S01]  /*6880*/  LDSM.16.MT88.4 R12, [R207+0x16800] ;  /* 0x01680000cf0c783b */ /* 0x000fe20000004200 */
[----:B------:R-:W-:Y:S01]  /*6890*/  IMAD.MOV.U32 R108, RZ, RZ, R56 ;  /* 0x000000ffff6c7224 */ /* 0x000fe200078e0038 */
[----:B------:R-:W-:Y:S01]  /*68a0*/  MOV R40, R28 ;  /* 0x0000001c00287202 */ /* 0x000fe20000000f00 */
[----:B--2---:R-:W-:Y:S01]  /*68b0*/  FFMA.FTZ R0, R192, c[0x0][0x23c], -R8 ;  /* 0x00008f00c0007a23 */ /* 0x004fe20000010808 */
[----:B------:R-:W-:-:S02]  /*68c0*/  MOV R42, R82 ;  /* 0x00000052002a7202 */ /* 0x000fc40000000f00 */
[----:B------:R-:W-:Y:S01]  /*68d0*/  IMAD.MOV.U32 R141, RZ, RZ, R127 ;  /* 0x000000ffff8d7224 */ /* 0x000fe200078e007f */
[----:B------:R-:W-:Y:S01]  /*68e0*/  HMMA.16816.F32.BF16 R88, R4, R26, R60 ;  /* 0x0000001a0458723c */ /* 0x000fe2000004183c */
[----:B------:R2:W4:Y:S01]  /*68f0*/  MUFU.EX2 R98, R0 ;  /* 0x0000000000627308 */ /* 0x0005220000000800 */
[----:B------:R-:W-:-:S05]  /*6900*/  MOV R140, R126 ;  /* 0x0000007e008c7202 */ /* 0x000fca0000000f00 */
[----:B------:R-:W-:Y:S01]  /*6910*/  MOV R27, R34 ;  /* 0x00000022001b7202 */ /* 0x000fe20000000f00 */
[C---:B------:R-:W-:Y:S01]  /*6920*/  HMMA.16816.F32.BF16 R196, R4.reuse, R30, R72 ;  /* 0x0000001e04c4723c */ /* 0x040fe20000041848 */
[----:B------:R-:W4:Y:S01]  /*6930*/  LDSM.16.MT88.4 R28, [R206+0x16800] ;  /* 0x01680000ce1c783b */ /* 0x000f220000004200 */
[----:B------:R-:W-:Y:S02]  /*6940*/  IMAD.MOV.U32 R26, RZ, RZ, R96 ;  /* 0x000000ffff1a7224 */ /* 0x000fe400078e0060 */
[----:B------:R-:W-:Y:S01]  /*6950*/  IMAD.MOV.U32 R96, RZ, RZ, R100 ;  /* 0x000000ffff607224 */ /* 0x000fe200078e0064 */
[----:B------:R-:W-:Y:S01]  /*6960*/  LDSM.16.MT88.4 R32, [R205+0x11000] ;  /* 0x01100000cd20783b */ /* 0x000fe20000004200 */
[----:B------:R-:W-:Y:S01]  /*6970*/  IMAD.MOV.U32 R100, RZ, RZ, R42 ;  /* 0x000000ffff647224 */ /* 0x000fe200078e002a */
[----:B------:R-:W-:Y:S01]  /*6980*/  MOV R142, R26 ;  /* 0x0000001a008e7202 */ /* 0x000fe20000000f00 */
[----:B-1----:R-:W-:Y:S01]  /*6990*/  HMMA.16816.F32.BF16 R64, R4, R36, R144 ;  /* 0x000000240440723c */ /* 0x002fe20000041890 */
[----:B--2---:R-:W-:Y:S01]  /*69a0*/  FFMA.FTZ R0, R193, c[0x0][0x23c], -R8 ;  /* 0x00008f00c1007a23 */ /* 0x004fe20000010808 */
[----:B------:R-:W-:Y:S01]  /*69b0*/  MOV R128, R96 ;  /* 0x0000006000807202 */ /* 0x000fe20000000f00 */
[----:B------:R-:W-:-:S02]  /*69c0*/  IMAD.MOV.U32 R42, RZ, RZ, R54 ;  /* 0x000000ffff2a7224 */ /* 0x000fc400078e0036 */
[----:B------:R1:W2:Y:S03]  /*69d0*/  MUFU.EX2 R125, R0 ;  /* 0x00000000007d7308 */ /* 0x0002a60000000800 */
[----:B------:R-:W-:Y:S01]  /*69e0*/  HMMA.16816.F32.BF16 R72, R4, R38, R148 ;  /* 0x000000260448723c */ /* 0x000fe20000041894 */
[----:B------:R-:W2:Y:S01]  /*69f0*/  LDSM.16.MT88.4 R36, [R208+0x11000] ;  /* 0x01100000d024783b */ /* 0x000ea20000004200 */
[----:B-1----:R-:W-:-:S06]  /*6a00*/  FFMA.FTZ R0, R59, c[0x0][0x23c], -R2 ;  /* 0x00008f003b007a23 */ /* 0x002fcc0000010802 */
[C---:B---3--:R-:W-:Y:S01]  /*6a10*/  HMMA.16816.F32.BF16 R56, R4.reuse, R20, R160 ;  /* 0x000000140438723c */ /* 0x048fe200000418a0 */
[----:B------:R1:W-:Y:S06]  /*6a20*/  MUFU.EX2 R18, R0 ;  /* 0x0000000000127308 */ /* 0x0003ec0000000800 */
[----:B----4-:R-:W-:Y:S01]  /*6a30*/  MOV R161, R98 ;  /* 0x0000006200a17202 */ /* 0x010fe20000000f00 */
        /* <DEDUP_REMOVED lines=10> */
[----:B-1----:R-:W-:Y:S01]  /*6ae0*/  FFMA.FTZ R0, R83, c[0x0][0x23c], -R2 ;  /* 0x00008f0053007a23 */ /* 0x002fe20000010802 */
[----:B------:R-:W-:Y:S01]  /*6af0*/  MOV R194, R24 ;  /* 0x0000001800c27202 */ /* 0x000fe20000000f00 */
[----:B------:R-:W-:Y:S01]  /*6b00*/  IMAD.MOV.U32 R147, RZ, RZ, R25 ;  /* 0x000000ffff937224 */ /* 0x000fe200078e0019 */
[----:B------:R-:W-:Y:S01]  /*6b10*/  MOV R103, R55 ;  /* 0x0000003700677202 */ /* 0x000fe20000000f00 */
[----:B------:R1:W-:Y:S01]  /*6b20*/  MUFU.EX2 R160, R0 ;  /* 0x0000000000a07308 */ /* 0x0003e20000000800 */
[----:B------:R-:W-:Y:S01]  /*6b30*/  IMAD.MOV.U32 R98, RZ, RZ, R102 ;  /* 0x000000ffff627224 */ /* 0x000fe200078e0066 */
[----:B------:R-:W-:Y:S01]  /*6b40*/  HMMA.16816.F32.BF16 R60, R4, R28, R152 ;  /* 0x0000001c043c723c */ /* 0x000fe20000041898 */
[----:B------:R-:W-:-:S02]  /*6b50*/  IMAD.MOV.U32 R102, RZ, RZ, R40 ;  /* 0x000000ffff667224 */ /* 0x000fc400078e0028 */
        /* <DEDUP_REMOVED lines=8> */
[----:B------:R-:W-:Y:S02]  /*6be0*/  IMAD.MOV.U32 R102, RZ, RZ, R204 ;  /* 0x000000ffff667224 */ /* 0x000fe400078e00cc */
[----:B-1----:R-:W-:Y:S01]  /*6bf0*/  FFMA.FTZ R0, R27, c[0x0][0x23c], -R2 ;  /* 0x00008f001b007a23 */ /* 0x002fe20000010802 */
[----:B------:R-:W-:-:S03]  /*6c00*/  MOV R27, R97 ;  /* 0x00000061001b7202 */ /* 0x000fc60000000f00 */
[C---:B------:R-:W-:Y:S01]  /*6c10*/  HMMA.16816.F32.BF16 R80, R4.reuse, R22, R164 ;  /* 0x000000160450723c */ /* 0x040fe200000418a4 */
[----:B------:R-:W1:Y:S01]  /*6c20*/  MUFU.EX2 R20, R0 ;  /* 0x0000000000147308 */ /* 0x000e620000000800 */
[----:B------:R-:W-:Y:S01]  /*6c30*/  MOV R97, R101 ;  /* 0x0000006500617202 */ /* 0x000fe20000000f00 */
[----:B------:R-:W-:Y:S01]  /*6c40*/  IMAD.MOV.U32 R143, RZ, RZ, R27 ;  /* 0x000000ffff8f7224 */ /* 0x000fe200078e001b */
[----:B------:R-:W-:Y:S01]  /*6c50*/  MOV R101, R43 ;  /* 0x0000002b00657202 */ /* 0x000fe20000000f00 */
[----:B------:R-:W3:Y:S01]  /*6c60*/  LDSM.16.MT88.4 R24, [R207+0x11000] ;  /* 0x01100000cf18783b */ /* 0x000ee20000004200 */
[----:B------:R-:W-:Y:S01]  /*6c70*/  MOV R43, R53 ;  /* 0x00000035002b7202 */ /* 0x000fe20000000f00 */
        /* <DEDUP_REMOVED lines=9> */
[----:B--2---:R-:W-:Y:S01]  /*6d10*/  IMAD.MOV.U32 R178, RZ, RZ, R125 ;  /* 0x000000ffffb27224 */ /* 0x004fe200078e007d */
[----:B-1----:R-:W-:Y:S01]  /*6d20*/  MOV R177, R20 ;  /* 0x0000001400b17202 */ /* 0x002fe20000000f00 */
[----:B------:R-:W-:Y:S01]  /*6d30*/  FFMA.FTZ R0, R252, c[0x0][0x23c], -R2 ;  /* 0x00008f00fc007a23 */ /* 0x000fe20000010802 */
[----:B------:R-:W-:Y:S01]  /*6d40*/  MOV R125, R100 ;  /* 0x00000064007d7202 */ /* 0x000fe20000000f00 */
[----:B------:R-:W-:Y:S01]  /*6d50*/  IMAD.MOV.U32 R100, RZ, RZ, R41 ;  /* 0x000000ffff647224 */ /* 0x000fe200078e0029 */
[----:B------:R-:W-:Y:S01]  /*6d60*/  MOV R179, R102 ;  /* 0x0000006600b37202 */ /* 0x000fe20000000f00 */
[----:B------:R-:W1:Y:S01]  /*6d70*/  MUFU.EX2 R252, R0 ;  /* 0x0000000000fc7308 */ /* 0x000e620000000800 */
[----:B------:R-:W-:Y:S01]  /*6d80*/  HMMA.16816.F32.BF16 R40, R4, R14, R184 ;  /* 0x0000000e0428723c */ /* 0x000fe200000418b8 */
[----:B------:R-:W-:Y:S01]  /*6d90*/  IMAD.MOV.U32 R104, RZ, RZ, R16 ;  /* 0x000000ffff687224 */ /* 0x000fe200078e0010 */
[----:B------:R-:W-:Y:S01]  /*6da0*/  MOV R128, R100 ;  /* 0x0000006400807202 */ /* 0x000fe20000000f00 */
[----:B------:R-:W-:Y:S01]  /*6db0*/  IMAD.MOV.U32 R147, RZ, RZ, R101 ;  /* 0x000000ffff937224 */ /* 0x000fe200078e0065 */
[----:B------:R-:W-:Y:S01]  /*6dc0*/  MOV R153, R106 ;  /* 0x0000006a00997202 */ /* 0x000fe20000000f00 */
[----:B------:R-:W-:Y:S01]  /*6dd0*/  IMAD.MOV.U32 R163, RZ, RZ, R103 ;  /* 0x000000ffffa37224 */ /* 0x000fe200078e0067 */
[----:B------:R-:W2:Y:S01]  /*6de0*/  LDSM.16.MT88.4 R20, [R205+0x13000] ;  /* 0x01300000cd14783b */ /* 0x000ea20000004200 */
[----:B------:R-:W-:-:S02]  /*6df0*/  F2FP.BF16.PACK_AB R4, R162, R131 ;  /* 0x00000083a204723e */ /* 0x000fc400000010ff */
[----:B------:R-:W-:Y:S01]  /*6e00*/  F2FP.BF16.PACK_AB R5, R160, R18 ;  /* 0x00000012a005723e */ /* 0x000fe200000010ff */
[----:B------:R-:W-:Y:S01]  /*6e10*/  IMAD.MOV.U32 R152, RZ, RZ, R105 ;  /* 0x000000ffff987224 */ /* 0x000fe200078e0069 */
[----:B------:R-:W-:Y:S01]  /*6e20*/  F2FP.BF16.PACK_AB R6, R178, R161 ;  /* 0x000000a1b206723e */ /* 0x000fe200000010ff */
[----:B------:R-:W-:Y:S01]  /*6e30*/  IMAD.MOV.U32 R154, RZ, RZ, R107 ;  /* 0x000000ffff9a7224 */ /* 0x000fe200078e006b */
[----:B------:R-:W-:Y:S01]  /*6e40*/  MOV R155, R108 ;  /* 0x0000006c009b7202 */ /* 0x000fe20000000f00 */
[----:B------:R-:W4:Y:S01]  /*6e50*/  LDSM.16.MT88.4 R12, [R206+0x13000] ;  /* 0x01300000ce0c783b */ /* 0x000f220000004200 */
[----:B-1----:R-:W-:Y:S02]  /*6e60*/  F2FP.BF16.PACK_AB R7, R252, R177 ;  /* 0x000000b1fc07723e */ /* 0x002fe400000010ff */
[----:B------:R-:W-:Y:S01]  /*6e70*/  MOV R193, R104 ;  /* 0x0000006800c17202 */ /* 0x000fe20000000f00 */
[----:B------:R-:W-:Y:S01]  /*6e80*/  IMAD.MOV.U32 R144, RZ, RZ, R109 ;  /* 0x000000ffff907224 */ /* 0x000fe200078e006d */
[----:B------:R-:W-:Y:S01]  /*6e90*/  MOV R145, R110 ;  /* 0x0000006e00917202 */ /* 0x000fe20000000f00 */
[----:B------:R-:W-:Y:S01]  /*6ea0*/  IMAD.MOV.U32 R146, RZ, RZ, R111 ;  /* 0x000000ffff927224 */ /* 0x000fe200078e006f */
[----:B------:R1:W5:Y:S01]  /*6eb0*/  LDL.LU R204, [R1+0x58] ;  /* 0x0000580001cc7983 */ /* 0x0003620000300800 */
[C---:B------:R-:W-:Y:S01]  /*6ec0*/  HMMA.16816.F32.BF16 R156, R4.reuse, R36, R120 ;  /* 0x00000024049c723c */ /* 0x040fe20000041878 */
[----:B------:R-:W-:Y:S01]  /*6ed0*/  MOV R184, R96 ;  /* 0x0000006000b87202 */ /* 0x000fe20000000f00 */
[----:B------:R-:W-:Y:S01]  /*6ee0*/  IMAD.MOV.U32 R185, RZ, RZ, R97 ;  /* 0x000000ffffb97224 */ /* 0x000fe200078e0061 */
[----:B------:R-:W-:Y:S01]  /*6ef0*/  MOV R186, R98 ;  /* 0x0000006200ba7202 */ /* 0x000fe20000000f00 */
[----:B------:R-:W-:Y:S01]  /*6f00*/  IMAD.MOV.U32 R187, RZ, RZ, R99 ;  /* 0x000000ffffbb7224 */ /* 0x000fe200078e0063 */
[----:B------:R1:W5:Y:S03]  /*6f10*/  LDL.LU R17, [R1+0x54] ;  /* 0x0000540001117983 */ /* 0x0003660000300800 */
[C---:B------:R-:W-:Y:S01]  /*6f20*/  HMMA.16816.F32.BF16 R100, R4.reuse, R38, R232 ;  /* 0x000000260464723c */ /* 0x040fe200000418e8 */
[----:B------:R-:W1:Y:S04]  /*6f30*/  LDSM.16.MT88.4 R36, [R207+0x13000] ;  /* 0x01300000cf24783b */ /* 0x000e680000004200 */
[----:B------:R1:W5:Y:S03]  /*6f40*/  LDL.LU R16, [R1+0x50] ;  /* 0x0000500001107983 */ /* 0x0003660000300800 */
[C---:B---3--:R-:W-:Y:S07]  /*6f50*/  HMMA.16816.F32.BF16 R164, R4.reuse, R24, R244 ;  /* 0x0000001804a4723c */ /* 0x048fee00000418f4 */
[----:B------:R-:W-:Y:S01]  /*6f60*/  IMAD.MOV.U32 R245, RZ, RZ, R192 ;  /* 0x000000fffff57224 */ /* 0x000fe200078e00c0 */
[----:B------:R-:W-:Y:S01]  /*6f70*/  HMMA.16816.F32.BF16 R104, R4, R26, R200 ;  /* 0x0000001a0468723c */ /* 0x000fe200000418c8 */
[----:B------:R-:W3:Y:S01]  /*6f80*/  LDSM.16.MT88.4 R24, [R206+0x15000] ;  /* 0x01500000ce18783b */ /* 0x000ee20000004200 */
[----:B------:R-:W-:-:S06]  /*6f90*/  IMAD.MOV.U32 R247, RZ, RZ, R194 ;  /* 0x000000fffff77224 */ /* 0x000fcc00078e00c2 */
[C---:B------:R-:W-:Y:S08]  /*6fa0*/  HMMA.16816.F32.BF16 R140, R4.reuse, R32, R140 ;  /* 0x00000020048c723c */ /* 0x040ff0000004188c */
[C---:B------:R-:W-:Y:S01]  /*6fb0*/  HMMA.16816.F32.BF16 R92, R4.reuse, R34, R92 ;  /* 0x00000022045c723c */ /* 0x040fe2000004185c */
[----:B------:R-:W1:Y:S07]  /*6fc0*/  LDSM.16.MT88.4 R32, [R208+0x13000] ;  /* 0x01300000d020783b */ /* 0x000e6e0000004200 */
[C---:B------:R-:W-:Y:S07]  /*6fd0*/  HMMA.16816.F32.BF16 R148, R4.reuse, R28, R248 ;  /* 0x0000001c0494723c */ /* 0x040fee00000418f8 */
[----:B------:R-:W-:Y:S01]  /*6fe0*/  MOV R249, R179 ;  /* 0x000000b300f97202 */ /* 0x000fe20000000f00 */
[C---:B------:R-:W-:Y:S01]  /*6ff0*/  HMMA.16816.F32.BF16 R96, R4.reuse, R30, R236 ;  /* 0x0000001e0460723c */ /* 0x040fe200000418ec */
[----:B------:R-:W3:Y:S01]  /*7000*/  LDSM.16.MT88.4 R28, [R205+0x15000] ;  /* 0x01500000cd1c783b */ /* 0x000ee20000004200 */
[----:B------:R-:W-:Y:S01]  /*7010*/  IMAD.MOV.U32 R179, RZ, RZ, R163 ;  /* 0x000000ffffb37224 */ /* 0x000fe200078e00a3 */
[----:B------:R-:W-:Y:S01]  /*7020*/  MOV R163, R193 ;  /* 0x000000c100a37202 */ /* 0x000fe20000000f00 */
[----:B------:R-:W-:Y:S01]  /*7030*/  IMAD.MOV.U32 R251, RZ, RZ, R178 ;  /* 0x000000fffffb7224 */ /* 0x000fe200078e00b2 */
[----:B------:R-:W-:Y:S01]  /*7040*/  MOV R248, R195 ;  /* 0x000000c300f87202 */ /* 0x000fe20000000f00 */
[--C-:B------:R-:W-:Y:S01]  /*7050*/  FFMA.FTZ R0, R179, c[0x0][0x23c], -R8.reuse ;  /* 0x00008f00b3007a23 */ /* 0x100fe20000010808 */
[----:B------:R-:W-:Y:S01]  /*7060*/  MOV R250, R177 ;  /* 0x000000b100fa7202 */ /* 0x000fe20000000f00 */
[C---:B--2---:R-:W-:Y:S02]  /*7070*/  HMMA.16816.F32.BF16 R108, R4.reuse, R20, R240 ;  /* 0x00000014046c723c */ /* 0x044fe400000418f0 */
[----:B------:R2:W-:Y:S06]  /*7080*/  MUFU.EX2 R246, R0 ;  /* 0x0000000000f67308 */ /* 0x0005ec0000000800 */
[C---:B------:R-:W-:Y:S01]  /*7090*/  HMMA.16816.F32.BF16 R112, R4.reuse, R22, R112 ;  /* 0x000000160470723c */ /* 0x040fe20000041870 */
[----:B------:R-:W-:Y:S07]  /*70a0*/  LDSM.16.MT88.4 R20, [R207+0x15000] ;  /* 0x01500000cf14783b */ /* 0x000fee0000004200 */
[----:B----4-:R-:W-:Y:S01]  /*70b0*/  HMMA.16816.F32.BF16 R116, R4, R12, R116 ;  /* 0x0000000c0474723c */ /* 0x010fe20000041874 */
[----:B--2---:R-:W-:-:S04]  /*70c0*/  FFMA.FTZ R0, R245, c[0x0][0x23c], -R8 ;  /* 0x00008f00f5007a23 */ /* 0x004fc80000010808 */
[----:B------:R2:W4:Y:S03]  /*70d0*/  MUFU.EX2 R245, R0 ;  /* 0x0000000000f57308 */ /* 0x0005260000000800 */
[C---:B------:R-:W-:Y:S01]  /*70e0*/  HMMA.16816.F32.BF16 R120, R4.reuse, R14, R196 ;  /* 0x0000000e0478723c */ /* 0x040fe200000418c4 */
[----:B------:R-:W4:Y:S07]  /*70f0*/  LDSM.16.MT88.4 R12, [R208+0x15000] ;  /* 0x01500000d00c783b */ /* 0x000f2e0000004200 */
[----:B-1----:R-:W-:Y:S01]  /*7100*/  HMMA.16816.F32.BF16 R236, R4, R36, R188 ;  /* 0x0000002404ec723c */ /* 0x002fe200000418bc */
[----:B--2---:R-:W-:-:S06]  /*7110*/  FFMA.FTZ R0, R247, c[0x0][0x23c], -R8 ;  /* 0x00008f00f7007a23 */ /* 0x004fcc0000010808 */
[----:B------:R-:W-:Y:S01]  /*7120*/  MOV R37, R155 ;  /* 0x0000009b00257202 */ /* 0x000fe20000000f00 */
[C---:B---3--:R-:W-:Y:S01]  /*7130*/  HMMA.16816.F32.BF16 R200, R4.reuse, R24, R136 ;  /* 0x0000001804c8723c */ /* 0x048fe20000041888 */
[----:B------:R-:W-:Y:S01]  /*7140*/  IMAD.MOV.U32 R36, RZ, RZ, R154 ;  /* 0x000000ffff247224 */ /* 0x000fe200078e009a */
[----:B------:R1:W-:Y:S01]  /*7150*/  MUFU.EX2 R244, R0 ;  /* 0x0000000000f47308 */ /* 0x0003e20000000800 */
[----:B------:R-:W-:Y:S01]  /*7160*/  IMAD.MOV.U32 R154, RZ, RZ, R11 ;  /* 0x000000ffff9a7224 */ /* 0x000fe200078e000b */
[----:B------:R-:W-:Y:S01]  /*7170*/  MOV R155, R10 ;  /* 0x0000000a009b7202 */ /* 0x000fe20000000f00 */
[----:B------:R-:W-:Y:S02]  /*7180*/  IMAD.MOV.U32 R247, RZ, RZ, R162 ;  /* 0x000000fffff77224 */ /* 0x000fe400078e00a2 */
[----:B------:R-:W-:Y:S01]  /*7190*/  IMAD.MOV.U32 R162, RZ, RZ, R146 ;  /* 0x000000ffffa27224 */ /* 0x000fe200078e0092 */
[C---:B------:R-:W-:Y:S01]  /*71a0*/  HMMA.16816.F32.BF16 R188, R4.reuse, R26, R88 ;  /* 0x0000001a04bc723c */ /* 0x040fe20000041858 */
[----:B------:R-:W2:Y:S06]  /*71b0*/  LDSM.16.MT88.4 R24, [R208+0x17000] ;  /* 0x01700000d018783b */ /* 0x000eac0000004200 */
[----:B------:R-:W-:Y:S01]  /*71c0*/  MOV R88, R154 ;  /* 0x0000009a00587202 */ /* 0x000fe20000000f00 */
[----:B------:R-:W-:Y:S01]  /*71d0*/  HMMA.16816.F32.BF16 R124, R4, R32, R124 ;  /* 0x00000020047c723c */ /* 0x000fe2000004187c */
[----:B-1----:R-:W-:Y:S01]  /*71e0*/  FFMA.FTZ R0, R248, c[0x0][0x23c], -R8 ;  /* 0x00008f00f8007a23 */ /* 0x002fe20000010808 */
[----:B------:R-:W-:Y:S01]  /*71f0*/  MOV R248, R160 ;  /* 0x000000a000f87202 */ /* 0x000fe20000000f00 */
[----:B------:R-:W-:-:S05]  /*7200*/  IMAD.MOV.U32 R160, RZ, RZ, R144 ;  /* 0x000000ffffa07224 */ /* 0x000fca00078e0090 */
[C---:B------:R-:W-:Y:S01]  /*7210*/  HMMA.16816.F32.BF16 R196, R4.reuse, R34, R184 ;  /* 0x0000002204c4723c */ /* 0x040fe200000418b8 */
[----:B------:R-:W1:Y:S07]  /*7220*/  LDSM.16.MT88.4 R32, [R205+0x17000] ;  /* 0x01700000cd20783b */ /* 0x000e6e0000004200 */
[C---:B------:R-:W-:Y:S08]  /*7230*/  HMMA.16816.F32.BF16 R232, R4.reuse, R28, R172 ;  /* 0x0000001c04e8723c */ /* 0x040ff000000418ac */
[C---:B------:R-:W-:Y:S01]  /*7240*/  HMMA.16816.F32.BF16 R192, R4.reuse, R30, R168 ;  /* 0x0000001e04c0723c */ /* 0x040fe200000418a8 */
[----:B------:R-:W3:Y:S06]  /*7250*/  LDSM.16.MT88.4 R28, [R206+0x17000] ;  /* 0x01700000ce1c783b */ /* 0x000eec0000004200 */
[----:B------:R-:W-:Y:S01]  /*7260*/  MOV R170, R249 ;  /* 0x000000f900aa7202 */ /* 0x000fe20000000f00 */
[----:B------:R-:W-:Y:S01]  /*7270*/  HMMA.16816.F32.BF16 R240, R4, R38, R180 ;  /* 0x0000002604f0723c */ /* 0x000fe200000418b4 */
[----:B------:R-:W-:Y:S01]  /*7280*/  MOV R171, R163 ;  /* 0x000000a300ab7202 */ /* 0x000fe20000000f00 */
[----:B------:R-:W-:Y:S01]  /*7290*/  IMAD.MOV.U32 R249, RZ, RZ, R161 ;  /* 0x000000fffff97224 */ /* 0x000fe200078e00a1 */
[----:B------:R-:W-:-:S02]  /*72a0*/  MOV R163, R147 ;  /* 0x0000009300a37202 */ /* 0x000fc40000000f00 */
[----:B------:R-:W-:Y:S02]  /*72b0*/  MOV R161, R145 ;  /* 0x0000009100a17202 */ /* 0x000fe40000000f00 */
[----:B------:R-:W-:Y:S01]  /*72c0*/  MOV R39, R153 ;  /* 0x0000009900277202 */ /* 0x000fe20000000f00 */
[C---:B----4-:R-:W-:Y:S01]  /*72d0*/  HMMA.16816.F32.BF16 R84, R4.reuse, R12, R84 ;  /* 0x0000000c0454723c */ /* 0x050fe20000041854 */
[----:B------:R-:W-:Y:S01]  /*72e0*/  MOV R153, R135 ;  /* 0x0000008700997202 */ /* 0x000fe20000000f00 */
[----:B------:R-:W-:Y:S01]  /*72f0*/  IMAD.MOV.U32 R38, RZ, RZ, R152 ;  /* 0x000000ffff267224 */ /* 0x000fe200078e0098 */
[----:B------:R4:W-:Y:S01]  /*7300*/  MUFU.EX2 R135, R0 ;  /* 0x0000000000877308 */ /* 0x0009e20000000800 */
[----:B------:R-:W-:Y:S01]  /*7310*/  IMAD.MOV.U32 R152, RZ, RZ, R128 ;  /* 0x000000ffff987224 */ /* 0x000fe200078e0080 */
[----:B------:R-:W-:Y:S01]  /*7320*/  MOV R89, R153 ;  /* 0x0000009900597202 */ /* 0x000fe20000000f00 */
[----:B------:R-:W-:Y:S01]  /*7330*/  IMAD.MOV.U32 R128, RZ, RZ, R9 ;  /* 0x000000ffff807224 */ /* 0x000fe200078e0009 */
[----:B------:R-:W-:Y:S01]  /*7340*/  MOV R91, R163 ;  /* 0x000000a3005b7202 */ /* 0x000fe20000000f00 */
[----:B------:R-:W-:Y:S01]  /*7350*/  HMMA.16816.F32.BF16 R184, R4, R14, R68 ;  /* 0x0000000e04b8723c */ /* 0x000fe20000041844 */
[----:B------:R-:W3:Y:S01]  /*7360*/  LDSM.16.MT88.4 R12, [R207+0x17000] ;  /* 0x01700000cf0c783b */ /* 0x000ee20000004200 */
[----:B------:R-:W-:-:S03]  /*7370*/  IMAD.MOV.U32 R90, RZ, RZ, R152 ;  /* 0x000000ffff5a7224 */ /* 0x000fc600078e0098 */
[----:B------:R-:W-:Y:S02]  /*7380*/  LDSM.16.MT88.4 R144, [R205+0x11800] ;  /* 0x01180000cd90783b */ /* 0x000fe40000004200 */
[----:B------:R-:W-:Y:S01]  /*7390*/  IMAD.MOV.U32 R68, RZ, RZ, R36 ;  /* 0x000000ffff447224 */ /* 0x000fe200078e0024 */
[C---:B------:R-:W-:Y:S01]  /*73a0*/  HMMA.16816.F32.BF16 R180, R4.reuse, R20, R48 ;  /* 0x0000001404b4723c */ /* 0x040fe20000041830 */
[----:B------:R-:W3:Y:S01]  /*73b0*/  LDSM.16.MT88.4 R48, [R206+0x13800] ;  /* 0x01380000ce30783b */ /* 0x000ee20000004200 */
[----:B------:R-:W-:Y:S01]  /*73c0*/  MOV R69, R39 ;  /* 0x0000002700457202 */ /* 0x000fe20000000f00 */
[----:B----4-:R-:W-:Y:S01]  /*73d0*/  FFMA.FTZ R0, R134, c[0x0][0x23c], -R2 ;  /* 0x00008f0086007a23 */ /* 0x010fe20000010802 */
[----:B------:R-:W-:Y:S01]  /*73e0*/  MOV R71, R171 ;  /* 0x000000ab00477202 */ /* 0x000fe20000000f00 */
[----:B------:R-:W-:Y:S02]  /*73f0*/  IMAD.MOV.U32 R70, RZ, RZ, R38 ;  /* 0x000000ffff467224 */ /* 0x000fe400078e0026 */
[----:B------:R4:W-:Y:S01]  /*7400*/  MUFU.EX2 R134, R0 ;  /* 0x0000000000867308 */ /* 0x0009e20000000800 */
[C---:B------:R-:W-:Y:S07]  /*7410*/  HMMA.16816.F32.BF16 R176, R4.reuse, R22, R76 ;  /* 0x0000001604b0723c */ /* 0x040fee000004184c */
[----:B------:R-:W-:Y:S01]  /*7420*/  IMAD.MOV.U32 R76, RZ, RZ, R162 ;  /* 0x000000ffff4c7224 */ /* 0x000fe200078e00a2 */
[----:B--2---:R-:W-:Y:S01]  /*7430*/  HMMA.16816.F32.BF16 R20, R4, R24, R56 ;  /* 0x000000180414723c */ /* 0x004fe20000041838 */
[----:B------:R-:W2:Y:S01]  /*7440*/  LDSM.16.MT88.4 R56, [R208+0x13800] ;  /* 0x01380000d038783b */ /* 0x000ea20000004200 */
[----:B------:R-:W-:Y:S01]  /*7450*/  MOV R77, R161 ;  /* 0x000000a1004d7202 */ /* 0x000fe20000000f00 */
[----:B------:R-:W-:Y:S01]  /*7460*/  IMAD.MOV.U32 R78, RZ, RZ, R160 ;  /* 0x000000ffff4e7224 */ /* 0x000fe200078e00a0 */
[----:B------:R-:W-:Y:S01]  /*7470*/  MOV R79, R37 ;  /* 0x00000025004f7202 */ /* 0x000fe20000000f00 */
[----:B------:R-:W-:Y:S01]  /*7480*/  LDSM.16.MT88.4 R160, [R208+0x11800] ;  /* 0x01180000d0a0783b */ /* 0x000fe20000004200 */
[----:B----4-:R-:W-:-:S02]  /*7490*/  FFMA.FTZ R0, R133, c[0x0][0x23c], -R2 ;  /* 0x00008f0085007a23 */ /* 0x010fc40000010802 */
[C---:B-1----:R-:W-:Y:S01]  /*74a0*/  HMMA.16816.F32.BF16 R172, R4.reuse, R32, R64 ;  /* 0x0000002004ac723c */ /* 0x042fe20000041840 */
[----:B------:R-:W1:Y:S01]  /*74b0*/  LDSM.16.MT88.4 R64, [R207+0x13800] ;  /* 0x01380000cf40783b */ /* 0x000e620000004200 */
[----:B------:R4:W4:Y:S06]  /*74c0*/  MUFU.EX2 R133, R0 ;  /* 0x0000000000857308 */ /* 0x00092c0000000800 */
[C---:B------:R-:W-:Y:S07]  /*74d0*/  HMMA.16816.F32.BF16 R24, R4.reuse, R26, R80 ;  /* 0x0000001a0418723c */ /* 0x040fee0000041850 */
[----:B------:R-:W-:Y:S01]  /*74e0*/  MOV R83, R18 ;  /* 0x0000001200537202 */ /* 0x000fe20000000f00 */
[----:B---3--:R-:W-:Y:S01]  /*74f0*/  HMMA.16816.F32.BF16 R8, R4, R28, R60 ;  /* 0x0000001c0408723c */ /* 0x008fe2000004183c */
[----:B----4-:R-:W-:-:S02]  /*7500*/  FFMA.FTZ R0, R19, c[0x0][0x23c], -R2 ;  /* 0x00008f0013007a23 */ /* 0x010fc40000010802 */
[----:B------:R-:W-:Y:S02]  /*7510*/  FFMA.FTZ R2, R170, c[0x0][0x23c], -R2 ;  /* 0x00008f00aa027a23 */ /* 0x000fe40000010802 */
[----:B------:R3:W-:Y:S02]  /*7520*/  MUFU.EX2 R19, R0 ;  /* 0x0000000000137308 */ /* 0x0007e40000000800 */
[----:B------:R-:W-:Y:S01]  /*7530*/  MOV R62, R128 ;  /* 0x00000080003e7202 */ /* 0x000fe20000000f00 */
[----:B------:R-:W-:Y:S01]  /*7540*/  IMAD.MOV.U32 R60, RZ, RZ, R130 ;  /* 0x000000ffff3c7224 */ /* 0x000fe200078e0082 */
[----:B------:R-:W-:Y:S01]  /*7550*/  MOV R61, R129 ;  /* 0x00000081003d7202 */ /* 0x000fe20000000f00 */
[----:B------:R-:W-:Y:S01]  /*7560*/  IMAD.MOV.U32 R63, RZ, RZ, R155 ;  /* 0x000000ffff3f7224 */ /* 0x000fe200078e009b */
[----:B------:R-:W-:Y:S01]  /*7570*/  F2FP.BF16.PACK_AB R128, R245, R246 ;  /* 0x000000f6f580723e */ /* 0x000fe200000010ff */
[C---:B------:R-:W-:Y:S01]  /*7580*/  HMMA.16816.F32.BF16 R28, R4.reuse, R30, R44 ;  /* 0x0000001e041c723c */ /* 0x040fe2000004182c */
[----:B------:R-:W-:Y:S01]  /*7590*/  F2FP.BF16.PACK_AB R129, R133, R134 ;  /* 0x000000868581723e */ /* 0x000fe200000010ff */
[----:B------:R-:W4:Y:S01]  /*75a0*/  MUFU.EX2 R18, R2 ;  /* 0x0000000200127308 */ /* 0x000f220000000800 */
[----:B------:R-:W-:Y:S01]  /*75b0*/  F2FP.BF16.PACK_AB R130, R135, R244 ;  /* 0x000000f48782723e */ /* 0x000fe200000010ff */
[----:B------:R-:W1:Y:S04]  /*75c0*/  LDSM.16.MT88.4 R152, [R206+0x11800] ;  /* 0x01180000ce98783b */ /* 0x000e680000004200 */
[----:B------:R-:W-:Y:S01]  /*75d0*/  HMMA.16816.F32.BF16 R136, R4, R12, R52 ;  /* 0x0000000c0488723c */ /* 0x000fe20000041834 */
[----:B------:R-:W1:Y:S01]  /*75e0*/  LDSM.16.MT88.4 R168, [R207+0x11800] ;  /* 0x01180000cfa8783b */ /* 0x000e620000004200 */
[----:B---3--:R-:W-:-:S06]  /*75f0*/  MOV R0, R131 ;  /* 0x0000008300007202 */ /* 0x008fcc0000000f00 */
[----:B------:R-:W-:Y:S01]  /*7600*/  HMMA.16816.F32.BF16 R12, R4, R14, R40 ;  /* 0x0000000e040c723c */ /* 0x000fe20000041828 */
[----:B------:R-:W3:Y:S01]  /*7610*/  LDSM.16.MT88.4 R40, [R205+0x13800] ;  /* 0x01380000cd28783b */ /* 0x000ee20000004200 */
[----:B----4-:R-:W-:Y:S02]  /*7620*/  F2FP.BF16.PACK_AB R131, R18, R19 ;  /* 0x000000131283723e */ /* 0x010fe400000010ff */
[----:B------:R-:W-:-:S04]  /*7630*/  MOV R2, R89 ;  /* 0x0000005900027202 */ /* 0x000fc80000000f00 */
[----:B------:R-:W-:Y:S01]  /*7640*/  HMMA.16816.F32.BF16 R32, R4, R34, R72 ;  /* 0x000000220420723c */ /* 0x000fe20000041848 */
[----:B------:R-:W4:Y:S04]  /*7650*/  LDSM.16.MT88.4 R72, [R205+0x15800] ;  /* 0x01580000cd48783b */ /* 0x000f280000004200 */
[----:B------:R-:W-:Y:S03]  /*7660*/  LDSM.16.MT88.4 R4, [R207+0x17800] ;  /* 0x01780000cf04783b */ /* 0x000fe60000004200 */
[C---:B------:R-:W-:Y:S07]  /*7670*/  HMMA.16816.F32.BF16 R44, R128.reuse, R48, R116 ;  /* 0x00000030802c723c */ /* 0x040fee0000041874 */
[----:B------:R-:W-:Y:S01]  /*7680*/  MOV R119, R62 ;  /* 0x0000003e00777202 */ /* 0x000fe20000000f00 */
[----:B--2---:R-:W-:Y:S01]  /*7690*/  HMMA.16816.F32.BF16 R52, R128, R56, R124 ;  /* 0x000000388034723c */ /* 0x004fe2000004187c */
[----:B------:R-:W-:Y:S01]  /*76a0*/  MOV R118, R63 ;  /* 0x0000003f00767202 */ /* 0x000fe20000000f00 */
[----:B------:R-:W-:Y:S01]  /*76b0*/  IMAD.MOV.U32 R116, RZ, RZ, R91 ;  /* 0x000000ffff747224 */ /* 0x000fe200078e005b */
[----:B------:R-:W-:-:S04]  /*76c0*/  MOV R117, R90 ;  /* 0x0000005a00757202 */ /* 0x000fc80000000f00 */
[----:B------:R-:W-:Y:S01]  /*76d0*/  MOV R125, R60 ;  /* 0x0000003c007d7202 */ /* 0x000fe20000000f00 */
[----:B------:R-:W-:Y:S01]  /*76e0*/  IMAD.MOV.U32 R124, RZ, RZ, R61 ;  /* 0x000000ffff7c7224 */ /* 0x000fe200078e003d */
[----:B------:R-:W-:Y:S01]  /*76f0*/  MOV R126, R0 ;  /* 0x00000000007e7202 */ /* 0x000fe20000000f00 */
[C---:B-1----:R-:W-:Y:S01]  /*7700*/  HMMA.16816.F32.BF16 R60, R128.reuse, R64, R236 ;  /* 0x00000040803c723c */ /* 0x042fe200000418ec */
[----:B------:R-:W-:Y:S02]  /*7710*/  IMAD.MOV.U32 R0, RZ, RZ, R88 ;  /* 0x000000ffff007224 */ /* 0x000fe400078e0058 */
[----:B------:R-:W-:Y:S01]  /*7720*/  IMAD.MOV.U32 R127, RZ, RZ, R83 ;  /* 0x000000ffff7f7224 */ /* 0x000fe200078e0053 */
[----:B------:R-:W-:Y:S03]  /*7730*/  LDSM.16.MT88.4 R88, [R208+0x15800] ;  /* 0x01580000d058783b */ /* 0x000fe60000004200 */
[----:B------:R-:W-:Y:S01]  /*7740*/  MOV R236, R68 ;  /* 0x0000004400ec7202 */ /* 0x000fe20000000f00 */
[----:B------:R-:W-:Y:S01]  /*7750*/  IMAD.MOV.U32 R237, RZ, RZ, R69 ;  /* 0x000000ffffed7224 */ /* 0x000fe200078e0045 */
[----:B------:R-:W-:Y:S01]  /*7760*/  MOV R238, R70 ;  /* 0x0000004600ee7202 */ /* 0x000fe20000000f00 */
[----:B------:R-:W-:Y:S01]  /*7770*/  HMMA.16816.F32.BF16 R56, R128, R58, R196 ;  /* 0x0000003a8038723c */ /* 0x000fe200000418c4 */
[----:B------:R-:W-:Y:S01]  /*7780*/  MOV R239, R71 ;  /* 0x0000004700ef7202 */ /* 0x000fe20000000f00 */
[----:B------:R-:W-:Y:S01]  /*7790*/  FADD.FTZ R2, R2, R236 ;  /* 0x000000ec02027221 */ /* 0x000fe20000010000 */
[----:B------:R-:W1:Y:S01]  /*77a0*/  LDSM.16.MT88.4 R80, [R206+0x15800] ;  /* 0x01580000ce50783b */ /* 0x000e620000004200 */
[----:B------:R-:W-:-:S02]  /*77b0*/  FADD.FTZ R0, R0, R237 ;  /* 0x000000ed00007221 */ /* 0x000fc40000010000 */
[----:B------:R-:W-:Y:S01]  /*77c0*/  FADD.FTZ R2, R238, R2 ;  /* 0x00000002ee027221 */ /* 0x000fe20000010000 */
[----:B------:R-:W-:Y:S01]  /*77d0*/  MOV R196, R76 ;  /* 0x0000004c00c47202 */ /* 0x000fe20000000f00 */
[----:B------:R-:W-:Y:S01]  /*77e0*/  FADD.FTZ R0, R239, R0 ;  /* 0x00000000ef007221 */ /* 0x000fe20000010000 */
[----:B------:R-:W-:Y:S01]  /*77f0*/  MOV R197, R77 ;  /* 0x0000004d00c57202 */ /* 0x000fe20000000f00 */
[----:B------:R-:W-:Y:S01]  /*7800*/  FADD.FTZ R2, R116, R2 ;  /* 0x0000000274027221 */ /* 0x000fe20000010000 */
[----:B------:R-:W-:Y:S01]  /*7810*/  MOV R199, R79 ;  /* 0x0000004f00c77202 */ /* 0x000fe20000000f00 */
[----:B------:R-:W-:Y:S01]  /*7820*/  FADD.FTZ R0, R117, R0 ;  /* 0x0000000075007221 */ /* 0x000fe20000010000 */
[----:B------:R-:W-:Y:S01]  /*7830*/  HMMA.16816.F32.BF16 R148, R128, R152, R148 ;  /* 0x000000988094723c */ /* 0x000fe20000041894 */
[----:B------:R-:W-:Y:S02]  /*7840*/  FADD.FTZ R2, R118, R2 ;  /* 0x0000000276027221 */ /* 0x000fe40000010000 */
[----:B------:R-:W-:-:S02]  /*7850*/  FADD.FTZ R0, R119, R0 ;  /* 0x0000000077007221 */ /* 0x000fc40000010000 */
[----:B------:R-:W-:Y:S02]  /*7860*/  IMAD.MOV.U32 R198, RZ, RZ, R78 ;  /* 0x000000ffffc67224 */ /* 0x000fe400078e004e */
[----:B------:R-:W-:Y:S01]  /*7870*/  FADD.FTZ R2, R196, R2 ;  /* 0x00000002c4027221 */ /* 0x000fe20000010000 */
[C---:B------:R-:W-:Y:S01]  /*7880*/  HMMA.16816.F32.BF16 R164, R128.reuse, R168, R164 ;  /* 0x000000a880a4723c */ /* 0x040fe200000418a4 */
[----:B------:R-:W-:Y:S02]  /*7890*/  FADD.FTZ R0, R197, R0 ;  /* 0x00000000c5007221 */ /* 0x000fe40000010000 */
[----:B------:R-:W-:Y:S02]  /*78a0*/  FADD.FTZ R2, R198, R2 ;  /* 0x00000002c6027221 */ /* 0x000fe40000010000 */
[----:B------:R-:W-:Y:S02]  /*78b0*/  FADD.FTZ R0, R199, R0 ;  /* 0x00000000c7007221 */ /* 0x000fe40000010000 */
[----:B------:R-:W-:Y:S01]  /*78c0*/  FADD.FTZ R2, R124, R2 ;  /* 0x000000027c027221 */ /* 0x000fe20000010000 */
[----:B---3--:R-:W-:Y:S01]  /*78d0*/  HMMA.16816.F32.BF16 R36, R128, R40, R108 ;  /* 0x000000288024723c */ /* 0x008fe2000004186c */
[----:B------:R-:W-:-:S02]  /*78e0*/  FADD.FTZ R0, R125, R0 ;  /* 0x000000007d007221 */ /* 0x000fc40000010000 */
[----:B------:R-:W-:Y:S02]  /*78f0*/  FADD.FTZ R2, R126, R2 ;  /* 0x000000027e027221 */ /* 0x000fe40000010000 */
[----:B------:R-:W-:Y:S02]  /*7900*/  FADD.FTZ R0, R127, R0 ;  /* 0x000000007f007221 */ /* 0x000fe40000010000 */
[----:B------:R-:W-:Y:S01]  /*7910*/  FADD.FTZ R2, R247, R2 ;  /* 0x00000002f7027221 */ /* 0x000fe20000010000 */
[----:B------:R-:W-:Y:S01]  /*7920*/  HMMA.16816.F32.BF16 R152, R128, R154, R96 ;  /* 0x0000009a8098723c */ /* 0x000fe20000041860 */
[----:B------:R-:W-:Y:S01]  /*7930*/  FADD.FTZ R0, R248, R0 ;  /* 0x00000000f8007221 */ /* 0x000fe20000010000 */
[----:B------:R-:W2:Y:S01]  /*7940*/  LDSM.16.MT88.4 R96, [R207+0x15800] ;  /* 0x01580000cf60783b */ /* 0x000ea20000004200 */
[----:B------:R-:W-:Y:S02]  /*7950*/  FADD.FTZ R2, R249, R2 ;  /* 0x00000002f9027221 */ /* 0x000fe40000010000 */
[----:B------:R-:W-:-:S02]  /*7960*/  FADD.FTZ R0, R250, R0 ;  /* 0x00000000fa007221 */ /* 0x000fc40000010000 */
[----:B------:R-:W-:Y:S01]  /*7970*/  FADD.FTZ R2, R251, R2 ;  /* 0x00000002fb027221 */ /* 0x000fe20000010000 */
[C---:B------:R-:W-:Y:S01]  /*7980*/  HMMA.16816.F32.BF16 R168, R128.reuse, R170, R104 ;  /* 0x000000aa80a8723c */ /* 0x040fe20000041868 */
[----:B------:R-:W3:Y:S01]  /*7990*/  LDSM.16.MT88.4 R104, [R205+0x17800] ;  /* 0x01780000cd68783b */ /* 0x000ee20000004200 */
[----:B------:R-:W-:Y:S02]  /*79a0*/  FADD.FTZ R0, R252, R0 ;  /* 0x00000000fc007221 */ /* 0x000fe40000010000 */
[----:B------:R-:W-:Y:S02]  /*79b0*/  FADD.FTZ R2, R246, R2 ;  /* 0x00000002f6027221 */ /* 0x000fe40000010000 */
[----:B------:R-:W-:Y:S02]  /*79c0*/  FADD.FTZ R0, R134, R0 ;  /* 0x0000000086007221 */ /* 0x000fe40000010000 */
[----:B------:R-:W-:Y:S01]  /*79d0*/  HMMA.16816.F32.BF16 R40, R128, R42, R112 ;  /* 0x0000002a8028723c */ /* 0x000fe20000041870 */
[----:B------:R-:W1:Y:S01]  /*79e0*/  LDSM.16.MT88.4 R112, [R206+0x17800] ;  /* 0x01780000ce70783b */ /* 0x000e620000004200 */
[----:B------:R-:W-:-:S02]  /*79f0*/  FADD.FTZ R2, R245, R2 ;  /* 0x00000002f5027221 */ /* 0x000fc40000010000 */
[----:B------:R-:W-:Y:S02]  /*7a00*/  FADD.FTZ R0, R133, R0 ;  /* 0x0000000085007221 */ /* 0x000fe40000010000 */
[----:B------:R-:W-:Y:S02]  /*7a10*/  FADD.FTZ R2, R244, R2 ;  /* 0x00000002f4027221 */ /* 0x000fe40000010000 */
[----:B------:R-:W-:Y:S01]  /*7a20*/  HMMA.16816.F32.BF16 R48, R128, R50, R120 ;  /* 0x000000328030723c */ /* 0x000fe20000041878 */
[----:B------:R-:W1:Y:S01]  /*7a30*/  LDSM.16.MT88.4 R120, [R208+0x17800] ;  /* 0x01780000d078783b */ /* 0x000e620000004200 */
[----:B------:R-:W-:Y:S02]  /*7a40*/  FADD.FTZ R0, R19, R0 ;  /* 0x0000000013007221 */ /* 0x000fe40000010000 */
[----:B------:R-:W-:Y:S02]  /*7a50*/  FADD.FTZ R248, R135, R2 ;  /* 0x0000000287f87221 */ /* 0x000fe40000010000 */
[----:B------:R-:W-:-:S02]  /*7a60*/  FADD.FTZ R249, R18, R0 ;  /* 0x0000000012f97221 */ /* 0x000fc40000010000 */
[C---:B------:R-:W-:Y:S01]  /*7a70*/  HMMA.16816.F32.BF16 R140, R128.reuse, R144, R140 ;  /* 0x00000090808c723c */ /* 0x040fe2000004188c */
[----:B------:R1:W-:Y:S04]  /*7a80*/  STL [R1+0x8], R248 ;  /* 0x000008f801007387 */ /* 0x0003e80000100800 */
[----:B------:R1:W-:Y:S03]  /*7a90*/  STL [R1+0xc], R249 ;  /* 0x00000cf901007387 */ /* 0x0003e60000100800 */
[C---:B------:R-:W-:Y:S08]  /*7aa0*/  HMMA.16816.F32.BF16 R156, R128.reuse, R160, R156 ;  /* 0x000000a0809c723c */ /* 0x040ff0000004189c */
[C---:B------:R-:W-:Y:S08]  /*7ab0*/  HMMA.16816.F32.BF16 R144, R128.reuse, R146, R92 ;  /* 0x000000928090723c */ /* 0x040ff0000004185c */
[C---:B------:R-:W-:Y:S08]  /*7ac0*/  HMMA.16816.F32.BF16 R160, R128.reuse, R162, R100 ;  /* 0x000000a280a0723c */ /* 0x040ff00000041864 */
[C---:B----4-:R-:W-:Y:S08]  /*7ad0*/  HMMA.16816.F32.BF16 R68, R128.reuse, R72, R232 ;  /* 0x000000488044723c */ /* 0x050ff000000418e8 */
[C---:B-1----:R-:W-:Y:S08]  /*7ae0*/  HMMA.16816.F32.BF16 R76, R128.reuse, R80, R200 ;  /* 0x00000050804c723c */ /* 0x042ff000000418c8 */
[C---:B------:R-:W-:Y:S08]  /*7af0*/  HMMA.16816.F32.BF16 R84, R128.reuse, R88, R84 ;  /* 0x000000588054723c */ /* 0x040ff00000041854 */
        /* <DEDUP_REMOVED lines=17> */
[----:B------:R-:W4:Y:S04]  /*7c10*/  LDL R247, [R1+0x30] ;  /* 0x0000300001f77983 */ /* 0x000f280000100800 */
[----:B------:R-:W4:Y:S04]  /*7c20*/  LDL.64 R198, [R1+0x40] ;  /* 0x0000400001c67983 */ /* 0x000f280000100a00 */
        /* <DEDUP_REMOVED lines=9> */
[----:B---3--:R-:W-:Y:S02]  /*7cc0*/  ISETP.GE.AND P4, PT, R250, c[0x0][0x220], PT ;  /* 0x00008800fa007a0c */ /* 0x008fe40003f86270 */
[----:B----4-:R-:W-:Y:S01]  /*7cd0*/  ISETP.GE.AND P5, PT, R247, c[0x0][0x220], PT ;  /* 0x00008800f7007a0c */ /* 0x010fe20003fa6270 */
[----:B------:R-:W-:Y:S01]  /*7ce0*/  IMAD.WIDE.U32 R4, R4, UR5, R198 ;  /* 0x0000000504047c25 */ /* 0x000fe2000f8e00c6 */
[----:B------:R-:W-:-:S04]  /*7cf0*/  ISETP.GE.AND P3, PT, R251, c[0x0][0x220], PT ;  /* 0x00008800fb007a0c */ /* 0x000fc80003f66270 */
[----:B------:R-:W-:-:S03]  /*7d00*/  IADD3 R0, R5, UR6, RZ ;  /* 0x0000000605007c10 */ /* 0x000fc6000fffe0ff */
[C---:B------:R-:W-:Y:S02]  /*7d10*/  @!P6 LEA R136, P2, R4.reuse, c[0x0][0x170], 0x1 ;  /* 0x00005c000488ea11 */ /* 0x040fe400078408ff */
[C---:B------:R-:W-:Y:S02]  /*7d20*/  @!P4 LEA R32, P0, R4.reuse, c[0x0][0x170], 0x1 ;  /* 0x00005c000420ca11 */ /* 0x040fe400078008ff */
[C-C-:B------:R-:W-:Y:S02]  /*7d30*/  @!P6 LEA.HI.X R137, R4.reuse, c[0x0][0x174], R0.reuse, 0x1, P2 ;  /* 0x00005d000489ea11 */ /* 0x140fe400010f0c00 */
[C---:B------:R-:W-:Y:S02]  /*7d40*/  @!P5 LEA R34, P1, R4.reuse, c[0x0][0x170], 0x1 ;  /* 0x00005c000422da11 */ /* 0x040fe400078208ff */
[C---:B------:R-:W-:Y:S02]  /*7d50*/  IADD3 R2, P2, R4.reuse, UR24, RZ ;  /* 0x0000001804027c10 */ /* 0x040fe4000ff5e0ff */
[----:B------:R-:W-:-:S02]  /*7d60*/  @!P4 LEA.HI.X R33, R4, c[0x0][0x174], R0, 0x1, P0 ;  /* 0x00005d000421ca11 */ /* 0x000fc400000f0c00 */
        /* <DEDUP_REMOVED lines=123> */
[----:B------:R-:W-:Y:S04]  /*8520*/  LDSM.16.M88.4 R240, [R210+0x8800] ;  /* 0x00880000d2f0783b */ /* 0x000fe80000000200 */
[----:B------:R-:W-:Y:S04]  /*8530*/  LDSM.16.M88.4 R244, [R210+0xd000] ;  /* 0x00d00000d2f4783b */ /* 0x000fe80000000200 */
        /* <DEDUP_REMOVED lines=11> */
[----:B------:R-:W1:Y:S07]  /*85f0*/  LDSM.16.M88.4 R4, [R214] ;  /* 0x00000000d604783b */ /* 0x000e6e0000000200 */
[C---:B------:R-:W-:Y:S08]  /*8600*/  HMMA.16816.F32.BF16 R200, R8.reuse, R184, R136 ;  /* 0x000000b808c8723c */ /* 0x040ff00000041888 */
[C---:B------:R-:W-:Y:S08]  /*8610*/  HMMA.16816.F32.BF16 R196, R8.reuse, R186, R176 ;  /* 0x000000ba08c4723c */ /* 0x040ff000000418b0 */
[C---:B--2---:R-:W-:Y:S01]  /*8620*/  HMMA.16816.F32.BF16 R184, R8.reuse, R180, R32 ;  /* 0x000000b408b8723c */ /* 0x044fe20000041820 */
[----:B------:R-:W2:Y:S07]  /*8630*/  LDSM.16.M88.4 R32, [R210+0x9000] ;  /* 0x00900000d220783b */ /* 0x000eae0000000200 */
[C---:B---3--:R-:W-:Y:S01]  /*8640*/  HMMA.16816.F32.BF16 R172, R8.reuse, R192, R24 ;  /* 0x000000c008ac723c */ /* 0x048fe20000041818 */
[----:B------:R-:W3:Y:S07]  /*8650*/  LDSM.16.M88.4 R24, [R210+0x9800] ;  /* 0x00980000d218783b */ /* 0x000eee0000000200 */
[C---:B------:R-:W-:Y:S01]  /*8660*/  HMMA.16816.F32.BF16 R176, R8.reuse, R182, R28 ;  /* 0x000000b608b0723c */ /* 0x040fe2000004181c */
[----:B------:R-:W-:Y:S07]  /*8670*/  LDSM.16.M88.4 R180, [R209] ;  /* 0x00000000d1b4783b */ /* 0x000fee0000000200 */
[C---:B------:R-:W-:Y:S08]  /*8680*/  HMMA.16816.F32.BF16 R136, R8.reuse, R194, R20 ;  /* 0x000000c20888723c */ /* 0x040ff00000041814 */
[C---:B------:R-:W-:Y:S08]  /*8690*/  HMMA.16816.F32.BF16 R28, R8.reuse, R236, R12 ;  /* 0x000000ec081c723c */ /* 0x040ff0000004180c */
[----:B------:R-:W-:Y:S01]  /*86a0*/  HMMA.16816.F32.BF16 R20, R8, R238, R188 ;  /* 0x000000ee0814723c */ /* 0x000fe200000418bc */
[----:B------:R-:W3:Y:S04]  /*86b0*/  LDSM.16.M88.4 R8, [R213] ;  /* 0x00000000d508783b */ /* 0x000ee80000000200 */
[----:B------:R-:W3:Y:S03]  /*86c0*/  LDSM.16.M88.4 R188, [R209+0x800] ;  /* 0x00080000d1bc783b */ /* 0x000ee60000000200 */
[C---:B-1----:R-:W-:Y:S01]  /*86d0*/  HMMA.16816.F32.BF16 R12, R4.reuse, R232, R200 ;  /* 0x000000e8040c723c */ /* 0x042fe200000418c8 */
[----:B------:R-:W-:Y:S04]  /*86e0*/  LDSM.16.M88.4 R200, [R204+0xb000] ;  /* 0x00b00000ccc8783b */ /* 0x000fe80000000200 */
[----:B------:R-:W-:Y:S03]  /*86f0*/  LDSM.16.M88.4 R236, [R210+0xb800] ;  /* 0x00b80000d2ec783b */ /* 0x000fe60000000200 */
[C---:B------:R-:W-:Y:S01]  /*8700*/  HMMA.16816.F32.BF16 R196, R4.reuse, R234, R196 ;  /* 0x000000ea04c4723c */ /* 0x040fe200000418c4 */
[----:B------:R-:W1:Y:S07]  /*8710*/  LDSM.16.M88.4 R232, [R209+0x1000] ;  /* 0x00100000d1e8783b */ /* 0x000e6e0000000200 */
[C---:B------:R-:W-:Y:S08]  /*8720*/  HMMA.16816.F32.BF16 R192, R4.reuse, R240, R184 ;  /* 0x000000f004c0723c */ /* 0x040ff000000418b8 */
[C---:B------:R-:W-:Y:S01]  /*8730*/  HMMA.16816.F32.BF16 R184, R4.reuse, R242, R176 ;  /* 0x000000f204b8723c */ /* 0x040fe200000418b0 */
[----:B------:R-:W-:Y:S07]  /*8740*/  LDSM.16.M88.4 R240, [R225] ;  /* 0x00000000e1f0783b */ /* 0x000fee0000000200 */
[C---:B--2---:R-:W-:Y:S08]  /*8750*/  HMMA.16816.F32.BF16 R176, R4.reuse, R32, R172 ;  /* 0x0000002004b0723c */ /* 0x044ff000000418ac */
[C---:B------:R-:W-:Y:S08]  /*8760*/  HMMA.16816.F32.BF16 R172, R4.reuse, R34, R136 ;  /* 0x0000002204ac723c */ /* 0x040ff00000041888 */
[C---:B---3--:R-:W-:Y:S01]  /*8770*/  HMMA.16816.F32.BF16 R136, R4.reuse, R24, R28 ;  /* 0x000000180488723c */ /* 0x048fe2000004181c */
[----:B------:R-:W2:Y:S07]  /*8780*/  LDSM.16.M88.4 R28, [R209+0x1800] ;  /* 0x00180000d11c783b */ /* 0x000eae0000000200 */
[----:B------:R-:W-:Y:S01]  /*8790*/  HMMA.16816.F32.BF16 R32, R4, R26, R20 ;  /* 0x0000001a0420723c */ /* 0x000fe20000041814 */
[----:B------:R-:W-:Y:S04]  /*87a0*/  LDSM.16.M88.4 R4, [R211+0x2000] ;  /* 0x00200000d304783b */ /* 0x000fe80000000200 */
[----:B------:R-:W3:Y:S03]  /*87b0*/  LDSM.16.M88.4 R24, [R204+0xa000] ;  /* 0x00a00000cc18783b */ /* 0x000ee60000000200 */
[C---:B------:R-:W-:Y:S08]  /*87c0*/  HMMA.16816.F32.BF16 R20, R8.reuse, R180, R12 ;  /* 0x000000b40814723c */ /* 0x040ff0000004180c */
[C---:B------:R-:W-:Y:S01]  /*87d0*/  HMMA.16816.F32.BF16 R12, R8.reuse, R182, R196 ;  /* 0x000000b6080c723c */ /* 0x040fe200000418c4 */
[----:B------:R-:W3:Y:S07]  /*87e0*/  LDSM.16.M88.4 R196, [R204+0xa800] ;  /* 0x00a80000ccc4783b */ /* 0x000eee0000000200 */
        /* <DEDUP_REMOVED lines=8> */
[----:B------:R-:W2:Y:S04]  /*8870*/  LDSM.16.M88.4 R32, [R227] ;  /* 0x00000000e320783b */ /* 0x000ea80000000200 */
[----:B------:R-:W1:Y:S01]  /*8880*/  LDSM.16.M88.4 R28, [R226] ;  /* 0x00000000e21c783b */ /* 0x000e620000000200 */
[C---:B---3--:R-:W-:Y:S08]  /*8890*/  HMMA.16816.F32.BF16 R136, R4.reuse, R24, R20 ;  /* 0x000000180488723c */ /* 0x048ff00000041814 */
[C---:B------:R-:W-:Y:S08]  /*88a0*/  HMMA.16816.F32.BF16 R24, R4.reuse, R26, R12 ;  /* 0x0000001a0418723c */ /* 0x040ff0000004180c */
[C---:B------:R-:W-:Y:S08]  /*88b0*/  HMMA.16816.F32.BF16 R20, R4.reuse, R196, R192 ;  /* 0x000000c40414723c */ /* 0x040ff000000418c0 */
[C---:B------:R-:W-:Y:S08]  /*88c0*/  HMMA.16816.F32.BF16 R12, R4.reuse, R198, R188 ;  /* 0x000000c6040c723c */ /* 0x040ff000000418bc */
[C---:B------:R-:W-:Y:S08]  /*88d0*/  HMMA.16816.F32.BF16 R196, R4.reuse, R200, R184 ;  /* 0x000000c804c4723c */ /* 0x040ff000000418b8 */
[C---:B------:R-:W-:Y:S01]  /*88e0*/  HMMA.16816.F32.BF16 R192, R4.reuse, R202, R180 ;  /* 0x000000ca04c0723c */ /* 0x040fe200000418b4 */
[----:B------:R-:W3:Y:S07]  /*88f0*/  LDSM.16.M88.4 R200, [R224] ;  /* 0x00000000e0c8783b */ /* 0x000eee0000000200 */
        /* <DEDUP_REMOVED lines=9> */
[----:B------:R-:W2:Y:S07]  /*8990*/  LDSM.16.M88.4 R28, [R210+0xb000] ;  /* 0x00b00000d21c783b */ /* 0x000eae0000000200 */
[C---:B------:R-:W-:Y:S01]  /*89a0*/  HMMA.16816.F32.BF16 R20, R8.reuse, R240, R196 ;  /* 0x000000f00814723c */ /* 0x040fe200000418c4 */
[----:B------:R-:W-:Y:S07]  /*89b0*/  LDSM.16.M88.4 R196, [R209+0x2000] ;  /* 0x00200000d1c4783b */ /* 0x000fee0000000200 */
[C---:B------:R-:W-:Y:S01]  /*89c0*/  HMMA.16816.F32.BF16 R12, R8.reuse, R242, R192 ;  /* 0x000000f2080c723c */ /* 0x040fe200000418c0 */
[----:B------:R-:W-:Y:S07]  /*89d0*/  LDSM.16.M88.4 R240, [R209+0x5800] ;  /* 0x00580000d1f0783b */ /* 0x000fee0000000200 */
        /* <DEDUP_REMOVED lines=11> */
[C---:B------:R-:W-:Y:S08]  /*8a90*/  HMMA.16816.F32.BF16 R32, R4.reuse, R30, R12 ;  /* 0x0000001e0420723c */ /* 0x040ff0000004180c */
[C---:B------:R-:W-:Y:S01]  /*8aa0*/  HMMA.16816.F32.BF16 R28, R4.reuse, R236, R136 ;  /* 0x000000ec041c723c */ /* 0x040fe20000041888 */
[----:B------:R-:W2:Y:S07]  /*8ab0*/  LDSM.16.M88.4 R136, [R209+0x3000] ;  /* 0x00300000d188783b */ /* 0x000eae0000000200 */
[----:B------:R-:W-:Y:S01]  /*8ac0*/  HMMA.16816.F32.BF16 R20, R4, R238, R184 ;  /* 0x000000ee0414723c */ /* 0x000fe200000418b8 */
[----:B------:R-:W4:Y:S04]  /*8ad0*/  LDSM.16.M88.4 R4, [R211+0x4000] ;  /* 0x00400000d304783b */ /* 0x000f280000000200 */
[----:B------:R-:W-:Y:S03]  /*8ae0*/  LDSM.16.M88.4 R236, [R220] ;  /* 0x00000000dcec783b */ /* 0x000fe60000000200 */
[C---:B---3--:R-:W-:Y:S08]  /*8af0*/  HMMA.16816.F32.BF16 R12, R8.reuse, R196, R192 ;  /* 0x000000c4080c723c */ /* 0x048ff000000418c0 */
[C---:B------:R-:W-:Y:S01]  /*8b00*/  HMMA.16816.F32.BF16 R188, R8.reuse, R198, R188 ;  /* 0x000000c608bc723c */ /* 0x040fe200000418bc */
[----:B------:R-:W3:Y:S07]  /*8b10*/  LDSM.16.M88.4 R196, [R204+0xc800] ;  /* 0x00c80000ccc4783b */ /* 0x000eee0000000200 */
[C---:B-1----:R-:W-:Y:S08]  /*8b20*/  HMMA.16816.F32.BF16 R184, R8.reuse, R232, R180 ;  /* 0x000000e808b8723c */ /* 0x042ff000000418b4 */
[C---:B------:R-:W-:Y:S01]  /*8b30*/  HMMA.16816.F32.BF16 R180, R8.reuse, R234, R176 ;  /* 0x000000ea08b4723c */ /* 0x040fe200000418b0 */
[----:B------:R-:W1:Y:S07]  /*8b40*/  LDSM.16.M88.4 R232, [R204+0xd000] ;  /* 0x00d00000cce8783b */ /* 0x000e6e0000000200 */
[C---:B--2---:R-:W-:Y:S08]  /*8b50*/  HMMA.16816.F32.BF16 R176, R8.reuse, R136, R172 ;  /* 0x0000008808b0723c */ /* 0x044ff000000418ac */
[C---:B------:R-:W-:Y:S08]  /*8b60*/  HMMA.16816.F32.BF16 R172, R8.reuse, R138, R32 ;  /* 0x0000008a08ac723c */ /* 0x040ff00000041820 */
[C---:B------:R-:W-:Y:S01]  /*8b70*/  HMMA.16816.F32.BF16 R136, R8.reuse, R24, R28 ;  /* 0x000000180888723c */ /* 0x040fe2000004181c */
[----:B------:R-:W2:Y:S07]  /*8b80*/  LDSM.16.M88.4 R28, [R204+0xd800] ;  /* 0x00d80000cc1c783b */ /* 0x000eae0000000200 */
[----:B------:R-:W-:Y:S01]  /*8b90*/  HMMA.16816.F32.BF16 R32, R8, R26, R20 ;  /* 0x0000001a0820723c */ /* 0x000fe20000041814 */
[----:B------:R-:W-:Y:S04]  /*8ba0*/  LDSM.16.M88.4 R8, [R212+0x4000] ;  /* 0x00400000d408783b */ /* 0x000fe80000000200 */
[----:B------:R-:W2:Y:S03]  /*8bb0*/  LDSM.16.M88.4 R24, [R223] ;  /* 0x00000000df18783b */ /* 0x000ea60000000200 */
[C---:B----4-:R-:W-:Y:S08]  /*8bc0*/  HMMA.16816.F32.BF16 R20, R4.reuse, R200, R12 ;  /* 0x000000c80414723c */ /* 0x050ff0000004180c */
[C---:B------:R-:W-:Y:S01]  /*8bd0*/  HMMA.16816.F32.BF16 R12, R4.reuse, R202, R188 ;  /* 0x000000ca040c723c */ /* 0x040fe200000418bc */
[----:B------:R-:W4:Y:S07]  /*8be0*/  LDSM.16.M88.4 R200, [R222] ;  /* 0x00000000dec8783b */ /* 0x000f2e0000000200 */
[C---:B---3--:R-:W-:Y:S08]  /*8bf0*/  HMMA.16816.F32.BF16 R192, R4.reuse, R196, R184 ;  /* 0x000000c404c0723c */ /* 0x048ff000000418b8 */
[C---:B------:R-:W-:Y:S01]  /*8c00*/  HMMA.16816.F32.BF16 R188, R4.reuse, R198, R180 ;  /* 0x000000c604bc723c */ /* 0x040fe200000418b4 */
[----:B------:R-:W3:Y:S07]  /*8c10*/  LDSM.16.M88.4 R196, [R221] ;  /* 0x00000000ddc4783b */ /* 0x000eee0000000200 */
[C---:B-1----:R-:W-:Y:S08]  /*8c20*/  HMMA.16816.F32.BF16 R184, R4.reuse, R232, R176 ;  /* 0x000000e804b8723c */ /* 0x042ff000000418b0 */
[C---:B------:R-:W-:Y:S01]  /*8c30*/  HMMA.16816.F32.BF16 R180, R4.reuse, R234, R172 ;  /* 0x000000ea04b4723c */ /* 0x040fe200000418ac */
[----:B------:R-:W-:Y:S07]  /*8c40*/  LDSM.16.M88.4 R232, [R210+0xd800] ;  /* 0x00d80000d2e8783b */ /* 0x000fee0000000200 */
[C---:B--2---:R-:W-:Y:S08]  /*8c50*/  HMMA.16816.F32.BF16 R176, R4.reuse, R28, R136 ;  /* 0x0000001c04b0723c */ /* 0x044ff00000041888 */
[----:B------:R-:W-:Y:S01]  /*8c60*/  HMMA.16816.F32.BF16 R172, R4, R30, R32 ;  /* 0x0000001e04ac723c */ /* 0x000fe20000041820 */
[----:B------:R-:W-:Y:S04]  /*8c70*/  LDSM.16.M88.4 R4, [R214+0x4000] ;  /* 0x00400000d604783b */ /* 0x000fe80000000200 */
[----:B------:R-:W1:Y:S03]  /*8c80*/  LDSM.16.M88.4 R32, [R210+0xc000] ;  /* 0x00c00000d220783b */ /* 0x000e660000000200 */
[C---:B------:R-:W-:Y:S01]  /*8c90*/  HMMA.16816.F32.BF16 R136, R8.reuse, R24, R20 ;  /* 0x000000180888723c */ /* 0x040fe20000041814 */
[----:B------:R-:W2:Y:S07]  /*8ca0*/  LDSM.16.M88.4 R28, [R210+0xc800] ;  /* 0x00c80000d21c783b */ /* 0x000eae0000000200 */
[C---:B------:R-:W-:Y:S08]  /*8cb0*/  HMMA.16816.F32.BF16 R24, R8.reuse, R26, R12 ;  /* 0x0000001a0818723c */ /* 0x040ff0000004180c */
[C---:B----4-:R-:W-:Y:S08]  /*8cc0*/  HMMA.16816.F32.BF16 R12, R8.reuse, R202, R188 ;  /* 0x000000ca080c723c */ /* 0x050ff000000418bc */
[C---:B------:R-:W-:Y:S08]  /*8cd0*/  HMMA.16816.F32.BF16 R20, R8.reuse, R200, R192 ;  /* 0x000000c80814723c */ /* 0x040ff000000418c0 */
[C---:B---3--:R-:W-:Y:S08]  /*8ce0*/  HMMA.16816.F32.BF16 R200, R8.reuse, R196, R184 ;  /* 0x000000c408c8723c */ /* 0x048ff000000418b8 */
[C---:B------:R-:W-:Y:S08]  /*8cf0*/  HMMA.16816.F32.BF16 R196, R8.reuse, R198, R180 ;  /* 0x000000c608c4723c */ /* 0x040ff000000418b4 */
[C---:B------:R-:W-:Y:S08]  /*8d00*/  HMMA.16816.F32.BF16 R192, R8.reuse, R236, R176 ;  /* 0x000000ec08c0723c */ /* 0x040ff000000418b0 */
[----:B------:R-:W-:Y:S01]  /*8d10*/  HMMA.16816.F32.BF16 R188, R8, R238, R172 ;  /* 0x000000ee08bc723c */ /* 0x000fe200000418ac */
[----:B------:R-:W-:Y:S04]  /*8d20*/  LDSM.16.M88.4 R8, [R213+0x4000] ;  /* 0x00400000d508783b */ /* 0x000fe80000000200 */
[----:B------:R-:W3:Y:S03]  /*8d30*/  LDSM.16.M88.4 R236, [R209+0x4000] ;  /* 0x00400000d1ec783b */ /* 0x000ee60000000200 */
[C---:B-1----:R-:W-:Y:S01]  /*8d40*/  HMMA.16816.F32.BF16 R184, R4.reuse, R32, R136 ;  /* 0x0000002004b8723c */ /* 0x042fe20000041888 */
[----:B------:R-:W1:Y:S04]  /*8d50*/  LDSM.16.M88.4 R172, [R209+0x4800] ;  /* 0x00480000d1ac783b */ /* 0x000e680000000200 */
[----:B------:R-:W4:Y:S03]  /*8d60*/  LDSM.16.M88.4 R136, [R209+0x5000] ;  /* 0x00500000d188783b */ /* 0x000f260000000200 */
[C---:B------:R-:W-:Y:S08]  /*8d70*/  HMMA.16816.F32.BF16 R180, R4.reuse, R34, R24 ;  /* 0x0000002204b4723c */ /* 0x040ff00000041818 */
[C---:B--2---:R-:W-:Y:S08]  /*8d80*/  HMMA.16816.F32.BF16 R32, R4.reuse, R30, R12 ;  /* 0x0000001e0420723c */ /* 0x044ff0000004180c */
[C---:B------:R-:W-:Y:S08]  /*8d90*/  HMMA.16816.F32.BF16 R176, R4.reuse, R28, R20 ;  /* 0x0000001c04b0723c */ /* 0x040ff00000041814 */
[C---:B------:R-:W-:Y:S01]  /*8da0*/  HMMA.16816.F32.BF16 R28, R4.reuse, R244, R200 ;  /* 0x000000f4041c723c */ /* 0x040fe200000418c8 */
[----:B------:R-:W-:Y:S07]  /*8db0*/  LDSM.16.M88.4 R200, [R204+0xe000] ;  /* 0x00e00000ccc8783b */ /* 0x000fee0000000200 */
[C---:B------:R-:W-:Y:S08]  /*8dc0*/  HMMA.16816.F32.BF16 R24, R4.reuse, R246, R196 ;  /* 0x000000f60418723c */ /* 0x040ff000000418c4 */
[C---:B------:R-:W-:Y:S08]  /*8dd0*/  HMMA.16816.F32.BF16 R20, R4.reuse, R232, R192 ;  /* 0x000000e80414723c */ /* 0x040ff000000418c0 */
[----:B------:R-:W-:Y:S01]  /*8de0*/  HMMA.16816.F32.BF16 R12, R4, R234, R188 ;  /* 0x000000ea040c723c */ /* 0x000fe200000418bc */
[----:B------:R-:W-:Y:S04]  /*8df0*/  LDSM.16.M88.4 R4, [R211+0x6000] ;  /* 0x00600000d304783b */ /* 0x000fe80000000200 */
[----:B------:R-:W2:Y:S03]  /*8e00*/  LDSM.16.M88.4 R232, [R204+0xe800] ;  /* 0x00e80000cce8783b */ /* 0x000ea60000000200 */
[C---:B---3--:R-:W-:Y:S08]  /*8e10*/  HMMA.16816.F32.BF16 R196, R8.reuse, R236, R184 ;  /* 0x000000ec08c4723c */ /* 0x048ff000000418b8 */
[C---:B-1----:R-:W-:Y:S01]  /*8e20*/  HMMA.16816.F32.BF16 R184, R8.reuse, R174, R32 ;  /* 0x000000ae08b8723c */ /* 0x042fe20000041820 */
[----:B------:R-:W1:Y:S07]  /*8e30*/  LDSM.16.M88.4 R32, [R204+0xf000] ;  /* 0x00f00000cc20783b */ /* 0x000e6e0000000200 */
[C---:B------:R-:W-:Y:S08]  /*8e40*/  HMMA.16816.F32.BF16 R192, R8.reuse, R238, R180 ;  /* 0x000000ee08c0723c */ /* 0x040ff000000418b4 */
[C---:B----4-:R-:W-:Y:S01]  /*8e50*/  HMMA.16816.F32.BF16 R180, R8.reuse, R136, R28 ;  /* 0x0000008808b4723c */ /* 0x050fe2000004181c */
[----:B------:R-:W3:Y:S07]  /*8e60*/  LDSM.16.M88.4 R28, [R204+0xf800] ;  /* 0x00f80000cc1c783b */ /* 0x000eee0000000200 */
[C---:B------:R-:W-:Y:S08]  /*8e70*/  HMMA.16816.F32.BF16 R188, R8.reuse, R172, R176 ;  /* 0x000000ac08bc723c */ /* 0x040ff000000418b0 */
[C---:B------:R-:W-:Y:S01]  /*8e80*/  HMMA.16816.F32.BF16 R176, R8.reuse, R138, R24 ;  /* 0x0000008a08b0723c */ /* 0x040fe20000041818 */
[----:B------:R-:W-:Y:S07]  /*8e90*/  LDSM.16.M88.4 R136, [R219] ;  /* 0x00000000db88783b */ /* 0x000fee0000000200 */
[C---:B------:R-:W-:Y:S08]  /*8ea0*/  HMMA.16816.F32.BF16 R172, R8.reuse, R240, R20 ;  /* 0x000000f008ac723c */ /* 0x040ff00000041814 */
[----:B------:R-:W-:Y:S01]  /*8eb0*/  HMMA.16816.F32.BF16 R24, R8, R242, R12 ;  /* 0x000000f20818723c */ /* 0x000fe2000004180c */
[----:B------:R-:W4:Y:S04]  /*8ec0*/  LDSM.16.M88.4 R12, [R212+0x6000] ;  /* 0x00600000d40c783b */ /* 0x000f280000000200 */
[----:B------:R-:W-:Y:S03]  /*8ed0*/  LDSM.16.M88.4 R8, [R214+0x6000] ;  /* 0x00600000d608783b */ /* 0x000fe60000000200 */
[C---:B--2---:R-:W-:Y:S08]  /*8ee0*/  HMMA.16816.F32.BF16 R236, R4.reuse, R232, R188 ;  /* 0x000000e804ec723c */ /* 0x044ff000000418bc */
[C---:B------:R-:W-:Y:S08]  /*8ef0*/  HMMA.16816.F32.BF16 R188, R4.reuse, R234, R184 ;  /* 0x000000ea04bc723c */ /* 0x040ff000000418b8 */
[C---:B-1----:R-:W-:Y:S08]  /*8f00*/  HMMA.16816.F32.BF16 R184, R4.reuse, R32, R180 ;  /* 0x0000002004b8723c */ /* 0x042ff000000418b4 */
[C---:B------:R-:W-:Y:S01]  /*8f10*/  HMMA.16816.F32.BF16 R180, R4.reuse, R34, R176 ;  /* 0x0000002204b4723c */ /* 0x040fe200000418b0 */
[----:B------:R-:W1:Y:S07]  /*8f20*/  LDSM.16.M88.4 R32, [R218] ;  /* 0x00000000da20783b */ /* 0x000e6e0000000200 */
[C---:B------:R-:W-:Y:S08]  /*8f30*/  HMMA.16816.F32.BF16 R20, R4.reuse, R200, R196 ;  /* 0x000000c80414723c */ /* 0x040ff000000418c4 */
[C---:B------:R-:W-:Y:S01]  /*8f40*/  HMMA.16816.F32.BF16 R192, R4.reuse, R202, R192 ;  /* 0x000000ca04c0723c */ /* 0x040fe200000418c0 */
[----:B------:R-:W-:Y:S07]  /*8f50*/  LDSM.16.M88.4 R200, [R210+0xe000] ;  /* 0x00e00000d2c8783b */ /* 0x000fee0000000200 */
[C---:B---3--:R-:W-:Y:S01]  /*8f60*/  HMMA.16816.F32.BF16 R232, R4.reuse, R28, R172 ;  /* 0x0000001c04e8723c */ /* 0x048fe200000418ac */
[----:B------:R-:W-:Y:S07]  /*8f70*/  LDSM.16.M88.4 R172, [R209+0x6000] ;  /* 0x00600000d1ac783b */ /* 0x000fee0000000200 */
[----:B------:R-:W-:Y:S01]  /*8f80*/  HMMA.16816.F32.BF16 R176, R4, R30, R24 ;  /* 0x0000001e04b0723c */ /* 0x000fe20000041818 */
[----:B------:R-:W2:Y:S04]  /*8f90*/  LDSM.16.M88.4 R28, [R217] ;  /* 0x00000000d91c783b */ /* 0x000ea80000000200 */
[----:B------:R-:W-:Y:S03]  /*8fa0*/  LDSM.16.M88.4 R4, [R213+0x6000] ;  /* 0x00600000d504783b */ /* 0x000fe60000000200 */
[C---:B----4-:R-:W-:Y:S08]  /*8fb0*/  HMMA.16816.F32.BF16 R20, R12.reuse, R136, R20 ;  /* 0x000000880c14723c */ /* 0x050ff00000041814 */
[C---:B------:R-:W-:Y:S01]  /*8fc0*/  HMMA.16816.F32.BF16 R24, R12.reuse, R138, R192 ;  /* 0x0000008a0c18723c */ /* 0x040fe200000418c0 */
[----:B------:R-:W3:Y:S07]  /*8fd0*/  LDSM.16.M88.4 R136, [R216] ;  /* 0x00000000d888783b */ /* 0x000eee0000000200 */
[C---:B-1----:R-:W-:Y:S08]  /*8fe0*/  HMMA.16816.F32.BF16 R236, R12.reuse, R32, R236 ;  /* 0x000000200cec723c */ /* 0x042ff000000418ec */
[C---:B--2---:R-:W-:Y:S08]  /*8ff0*/  HMMA.16816.F32.BF16 R192, R12.reuse, R28, R184 ;  /* 0x0000001c0cc0723c */ /* 0x044ff000000418b8 */
[----:B------:R-:W-:Y:S01]  /*9000*/  HMMA.16816.F32.BF16 R196, R12, R30, R180 ;  /* 0x0000001e0cc4723c */ /* 0x000fe200000418b4 */
[----:B------:R-:W1:Y:S04]  /*9010*/  LDSM.16.M88.4 R28, [R210+0xe800] ;  /* 0x00e80000d21c783b */ /* 0x000e680000000200 */
[----:B------:R-:W2:Y:S03]  /*9020*/  LDSM.16.M88.4 R180, [R210+0xf000] ;  /* 0x00f00000d2b4783b */ /* 0x000ea60000000200 */
[C---:B------:R-:W-:Y:S08]  /*9030*/  HMMA.16816.F32.BF16 R20, R8.reuse, R200, R20 ;  /* 0x000000c80814723c */ /* 0x040ff00000041814 */
[----:B------:R-:W-:Y:S08]  /*9040*/  HMMA.16816.F32.BF16 R24, R8, R202, R24 ;  /* 0x000000ca0818723c */ /* 0x000ff00000041818 */
[C---:B---3--:R-:W-:Y:S01]  /*9050*/  HMMA.16816.F32.BF16 R200, R12.reuse, R138, R176 ;  /* 0x0000008a0cc8723c */ /* 0x048fe200000418b0 */
[----:B------:R-:W3:Y:S07]  /*9060*/  LDSM.16.M88.4 R176, [R209+0x6800] ;  /* 0x00680000d1b0783b */ /* 0x000eee0000000200 */
[----:B------:R-:W-:Y:S08]  /*9070*/  HMMA.16816.F32.BF16 R232, R12, R136, R232 ;  /* 0x000000880ce8723c */ /* 0x000ff000000418e8 */
[----:B-1----:R-:W-:Y:S08]  /*9080*/  HMMA.16816.F32.BF16 R136, R8, R28, R236 ;  /* 0x0000001c0888723c */ /* 0x002ff000000418ec */
[----:B------:R-:W-:Y:S08]  /*9090*/  HMMA.16816.F32.BF16 R188, R12, R34, R188 ;  /* 0x000000220cbc723c */ /* 0x000ff000000418bc */
[C---:B------:R-:W-:Y:S08]  /*90a0*/  HMMA.16816.F32.BF16 R240, R4.reuse, R172, R20 ;  /* 0x000000ac04f0723c */ /* 0x040ff00000041814 */
[----:B------:R-:W-:Y:S01]  /*90b0*/  HMMA.16816.F32.BF16 R184, R4, R174, R24 ;  /* 0x000000ae04b8723c */ /* 0x000fe20000041818 */
[----:B------:R-:W1:Y:S07]  /*90c0*/  LDSM.16.M88.4 R172, [R210+0xf800] ;  /* 0x00f80000d2ac783b */ /* 0x000e6e0000000200 */
[C---:B--2---:R-:W-:Y:S08]  /*90d0*/  HMMA.16816.F32.BF16 R192, R8.reuse, R180, R192 ;  /* 0x000000b408c0723c */ /* 0x044ff000000418c0 */
[----:B------:R-:W-:Y:S08]  /*90e0*/  HMMA.16816.F32.BF16 R196, R8, R182, R196 ;  /* 0x000000b608c4723c */ /* 0x000ff000000418c4 */
[----:B---3--:R-:W-:Y:S01]  /*90f0*/  HMMA.16816.F32.BF16 R180, R4, R176, R136 ;  /* 0x000000b004b4723c */ /* 0x008fe20000041888 */
[----:B------:R-:W2:Y:S07]  /*9100*/  LDSM.16.M88.4 R136, [R209+0x7000] ;  /* 0x00700000d188783b */ /* 0x000eae0000000200 */
[----:B------:R-:W-:Y:S01]  /*9110*/  HMMA.16816.F32.BF16 R188, R8, R30, R188 ;  /* 0x0000001e08bc723c */ /* 0x000fe200000418bc */
[----:B------:R-:W-:-:S07]  /*9120*/  IMAD.SHL.U32 R251, R251, 0x2, RZ ;  /* 0x00000002fbfb7824 */ /* 0x000fce00078e00ff */
[C---:B-1----:R-:W-:Y:S08]  /*9130*/  HMMA.16816.F32.BF16 R232, R8.reuse, R172, R232 ;  /* 0x000000ac08e8723c */ /* 0x042ff000000418e8 */
[----:B------:R-:W-:Y:S01]  /*9140*/  HMMA.16816.F32.BF16 R200, R8, R174, R200 ;  /* 0x000000ae08c8723c */ /* 0x000fe200000418c8 */
[----:B------:R-:W-:-:S07]  /*9150*/  LOP3.LUT R251, R251, 0x6, RZ, 0xc0, !PT ;  /* 0x00000006fbfb7812 */ /* 0x000fce00078ec0ff */
[----:B------:R-:W-:Y:S01]  /*9160*/  HMMA.16816.F32.BF16 R172, R4, R178, R188 ;  /* 0x000000b204ac723c */ /* 0x000fe200000418bc */
[----:B------:R-:W1:Y:S01]  /*9170*/  LDSM.16.M88.4 R176, [R209+0x7800] ;  /* 0x00780000d1b0783b */ /* 0x000e620000000200 */
[----:B------:R-:W-:Y:S01]  /*9180*/  IMAD R0, R0, 0x40, R251 ;  /* 0x0000004000007824 */ /* 0x000fe200078e02fb */
[----:B------:R-:W-:Y:S01]  /*9190*/  UISETP.GE.AND UP0, UPT, UR9, 0x3, UPT ;  /* 0x000000030900788c */ /* 0x000fe2000bf06270 */
[----:B------:R-:W-:Y:S01]  /*91a0*/  FMUL.FTZ R241, R241, c[0x0][0x2ec] ;  /* 0x0000bb00f1f17a20 */ /* 0x000fe20000410000 */
[----:B------:R-:W-:-:S04]  /*91b0*/  DEPBAR.LE SB0, 0x0 ;  /* 0x000080000000791a */ /* 0x000fc80000000000 */
[----:B--2---:R-:W-:Y:S01]  /*91c0*/  HMMA.16816.F32.BF16 R8, R4, R136, R192 ;  /* 0x000000880408723c */ /* 0x004fe200000418c0 */
[C---:B------:R-:W-:Y:S01]  /*91d0*/  IADD3 R20, R0.reuse, 0x1, RZ ;  /* 0x0000000100147810 */ /* 0x040fe20007ffe0ff */
[----:B------:R-:W-:Y:S01]  /*91e0*/  MUFU.TANH R241, R241 ;  /* 0x000000f100f17308 */ /* 0x000fe20000002400 */
[----:B------:R-:W-:Y:S01]  /*91f0*/  FMUL.FTZ R243, R243, c[0x0][0x2ec] ;  /* 0x0000bb00f3f37a20 */ /* 0x000fe20000410000 */
[----:B------:R-:W-:Y:S01]  /*9200*/  IADD3 R2, R0, 0x8, RZ ;  /* 0x0000000800027810 */ /* 0x000fe20007ffe0ff */
[----:B------:R-:W-:Y:S02]  /*9210*/  FMUL.FTZ R184, R184, c[0x0][0x2ec] ;  /* 0x0000bb00b8b87a20 */ /* 0x000fe40000410000 */
[----:B------:R-:W-:-:S03]  /*9220*/  FMUL.FTZ R186, R186, c[0x0][0x2ec] ;  /* 0x0000bb00baba7a20 */ /* 0x000fc60000410000 */
[----:B------:R-:W2:Y:S01]  /*9230*/  I2F R23, R20 ;  /* 0x0000001400177306 */ /* 0x000ea20000201400 */
[----:B------:R-:W-:Y:S01]  /*9240*/  FMUL.FTZ R185, R185, c[0x0][0x2ec] ;  /* 0x0000bb00b9b97a20 */ /* 0x000fe20000410000 */
[----:B------:R-:W-:Y:S01]  /*9250*/  HMMA.16816.F32.BF16 R136, R4, R138, R196 ;  /* 0x0000008a0488723c */ /* 0x000fe200000418c4 */
[----:B------:R-:W-:Y:S01]  /*9260*/  FMUL.FTZ R187, R187, c[0x0][0x2ec] ;  /* 0x0000bb00bbbb7a20 */ /* 0x000fe20000410000 */
[----:B------:R-:W-:Y:S01]  /*9270*/  IADD3 R15, R0, 0x9, RZ ;  /* 0x00000009000f7810 */ /* 0x000fe20007ffe0ff */
[----:B------:R-:W-:-:S03]  /*9280*/  FMUL.FTZ R180, R180, c[0x0][0x2ec] ;  /* 0x0000bb00b4b47a20 */ /* 0x000fc60000410000 */
[----:B------:R-:W-:Y:S01]  /*9290*/  I2F R24, R2 ;  /* 0x0000000200187306 */ /* 0x000fe20000201400 */
[----:B------:R-:W-:-:S07]  /*92a0*/  IADD3 R18, R0, 0x10, RZ ;  /* 0x0000001000127810 */ /* 0x000fce0007ffe0ff */
[----:B------:R-:W3:Y:S01]  /*92b0*/  MUFU.TANH R243, R243 ;  /* 0x000000f300f37308 */ /* 0x000ee20000002400 */
[----:B------:R-:W-:-:S07]  /*92c0*/  FMUL.FTZ R8, R8, c[0x0][0x2ec] ;  /* 0x0000bb0008087a20 */ /* 0x000fce0000410000 */
[----:B------:R-:W-:Y:S01]  /*92d0*/  MUFU.TANH R133, R184 ;  /* 0x000000b800857308 */ /* 0x000fe20000002400 */
[----:B------:R-:W-:-:S07]  /*92e0*/  FMUL.FTZ R182, R182, c[0x0][0x2ec] ;  /* 0x0000bb00b6b67a20 */ /* 0x000fce0000410000 */
[----:B------:R-:W4:Y:S01]  /*92f0*/  MUFU.TANH R186, R186 ;  /* 0x000000ba00ba7308 */ /* 0x000f220000002400 */
[----:B------:R-:W-:Y:S01]  /*9300*/  FMUL.FTZ R181, R181, c[0x0][0x2ec] ;  /* 0x0000bb00b5b57a20 */ /* 0x000fe20000410000 */
[----:B------:R-:W-:Y:S01]  /*9310*/  IADD3 R19, R0, 0x11, RZ ;  /* 0x0000001100137810 */ /* 0x000fe20007ffe0ff */
[----:B------:R-:W-:-:S05]  /*9320*/  FMUL.FTZ R183, R183, c[0x0][0x2ec] ;  /* 0x0000bb00b7b77a20 */ /* 0x000fca0000410000 */
[----:B------:R-:W-:Y:S01]  /*9330*/  MUFU.TANH R35, R185 ;  /* 0x000000b900237308 */ /* 0x000fe20000002400 */
[----:B------:R-:W-:Y:S01]  /*9340*/  FMUL.FTZ R9, R9, c[0x0][0x2ec] ;  /* 0x0000bb0009097a20 */ /* 0x000fe20000410000 */
[----:B------:R-:W-:-:S06]  /*9350*/  ISETP.GE.AND P1, PT, R20, R16, PT ;  /* 0x000000101400720c */ /* 0x000fcc0003f26270 */
[----:B------:R-:W-:Y:S08]  /*9360*/  I2F R29, R15 ;  /* 0x0000000f001d7306 */ /* 0x000ff00000201400 */
[----:B------:R-:W-:Y:S08]  /*9370*/  I2F R30, R18 ;  /* 0x00000012001e7306 */ /* 0x000ff00000201400 */
[----:B------:R-:W-:Y:S08]  /*9380*/  MUFU.TANH R187, R187 ;  /* 0x000000bb00bb7308 */ /* 0x000ff00000002400 */
[----:B------:R-:W1:Y:S01]  /*9390*/  MUFU.TANH R185, R180 ;  /* 0x000000b400b97308 */ /* 0x000e620000002400 */
[----:B------:R-:W-:Y:S01]  /*93a0*/  IADD3 R21, R0, 0x19, RZ ;  /* 0x0000001900157810 */ /* 0x000fe20007ffe0ff */
[----:B------:R-:W-:-:S06]  /*93b0*/  FMUL.FTZ R173, R173, c[0x0][0x2ec] ;  /* 0x0000bb00adad7a20 */ /* 0x000fcc0000410000 */
[----:B------:R2:W-:Y:S01]  /*93c0*/  MUFU.TANH R192, R8 ;  /* 0x0000000800c07308 */ /* 0x0005e20000002400 */
[----:B------:R-:W-:Y:S01]  /*93d0*/  IADD3 R22, R0, 0x18, RZ ;  /* 0x0000001800167810 */ /* 0x000fe20007ffe0ff */
[----:B------:R-:W-:-:S06]  /*93e0*/  FMUL.FTZ R172, R172, c[0x0][0x2ec] ;  /* 0x0000bb00acac7a20 */ /* 0x000fcc0000410000 */
[----:B------:R-:W1:Y:S01]  /*93f0*/  MUFU.TANH R184, R182 ;  /* 0x000000b600b87308 */ /* 0x000e620000002400 */
[----:B------:R-:W-:Y:S02]  /*9400*/  FMUL.FTZ R174, R174, c[0x0][0x2ec] ;  /* 0x0000bb00aeae7a20 */ /* 0x000fe40000410000 */
[----:B--2---:R-:W-:-:S05]  /*9410*/  FFMA.FTZ R8, R23, UR4, R241 ;  /* 0x0000000417087c23 */ /* 0x004fca00080100f1 */
[----:B------:R-:W-:Y:S01]  /*9420*/  MUFU.TANH R236, R181 ;  /* 0x000000b500ec7308 */ /* 0x000fe20000002400 */
[----:B------:R-:W-:Y:S02]  /*9430*/  ISETP.GE.AND P2, PT, R20, R17, PT ;  /* 0x000000111400720c */ /* 0x000fe40003f46270 */
[----:B------:R-:W-:Y:S01]  /*9440*/  FSEL R135, R8, -INF , !P1 ;  /* 0xff80000008877808 */ /* 0x000fe20004800000 */
[----:B---3--:R-:W-:-:S04]  /*9450*/  FFMA.FTZ R8, R23, UR4, R243 ;  /* 0x0000000417087c23 */ /* 0x008fc800080100f3 */
[----:B------:R1:W-:Y:S01]  /*9460*/  MUFU.TANH R237, R183 ;  /* 0x000000b700ed7308 */ /* 0x0003e20000002400 */
[C---:B------:R-:W-:Y:S02]  /*9470*/  ISETP.GE.AND P0, PT, R2.reuse, R16, PT ;  /* 0x000000100200720c */ /* 0x040fe40003f06270 */
[----:B------:R-:W-:Y:S01]  /*9480*/  ISETP.GE.AND P1, PT, R2, R17, PT ;  /* 0x000000110200720c */ /* 0x000fe20003f26270 */
[----:B----4-:R-:W-:-:S04]  /*9490*/  FFMA.FTZ R2, R24, UR4, R186 ;  /* 0x0000000418027c23 */ /* 0x010fc800080100ba */
[----:B------:R-:W2:Y:S01]  /*94a0*/  I2F R33, R19 ;  /* 0x0000001300217306 */ /* 0x000ea20000201400 */
[----:B------:R-:W-:Y:S01]  /*94b0*/  FMUL.FTZ R175, R175, c[0x0][0x2ec] ;  /* 0x0000bb00afaf7a20 */ /* 0x000fe20000410000 */
[----:B-1----:R-:W-:Y:S06]  /*94c0*/  HMMA.16816.F32.BF16 R180, R4, R176, R232 ;  /* 0x000000b004b4723c */ /* 0x002fec00000418e8 */
[----:B------:R1:W-:Y:S01]  /*94d0*/  MUFU.TANH R194, R9 ;  /* 0x0000000900c27308 */ /* 0x0003e20000002400 */
[----:B------:R-:W-:Y:S02]  /*94e0*/  IADD3 R14, R0, 0x20, RZ ;  /* 0x00000020000e7810 */ /* 0x000fe40007ffe0ff */
[----:B------:R-:W-:-:S05]  /*94f0*/  FSEL R134, R2, -INF , !P1 ;  /* 0xff80000002867808 */ /* 0x000fca0004800000 */
[----:B------:R-:W-:Y:S01]  /*9500*/  I2F R31, R21 ;  /* 0x00000015001f7306 */ /* 0x000fe20000201400 */
[----:B-1----:R-:W-:-:S07]  /*9510*/  FFMA.FTZ R9, R24, UR4, R133 ;  /* 0x0000000418097c23 */ /* 0x002fce0008010085 */
[----:B------:R-:W-:Y:S01]  /*9520*/  MUFU.TANH R195, R173 ;  /* 0x000000ad00c37308 */ /* 0x000fe20000002400 */
[----:B------:R-:W-:Y:S01]  /*9530*/  FFMA.FTZ R24, R30, UR4, R185 ;  /* 0x000000041e187c23 */ /* 0x000fe200080100b9 */
[----:B------:R-:W-:Y:S02]  /*9540*/  FSEL R133, R9, -INF , !P0 ;  /* 0xff80000009857808 */ /* 0x000fe40004000000 */
[----:B------:R-:W-:-:S04]  /*9550*/  ISETP.GE.AND P0, PT, R15, R17, PT ;  /* 0x000000110f00720c */ /* 0x000fc80003f06270 */
[----:B------:R-:W-:Y:S01]  /*9560*/  I2F R32, R22 ;  /* 0x0000001600207306 */ /* 0x000fe20000201400 */
[----:B------:R-:W-:Y:S01]  /*9570*/  ISETP.GE.AND P1, PT, R18, R16, PT ;  /* 0x000000101200720c */ /* 0x000fe20003f26270 */
[----:B------:R-:W-:-:S06]  /*9580*/  FMUL.FTZ R136, R136, c[0x0][0x2ec] ;  /* 0x0000bb0088887a20 */ /* 0x000fcc0000410000 */
[----:B------:R1:W-:Y:S01]  /*9590*/  MUFU.TANH R189, R172 ;  /* 0x000000ac00bd7308 */ /* 0x0003e20000002400 */
[----:B------:R-:W-:Y:S02]  /*95a0*/  FMUL.FTZ R137, R137, c[0x0][0x2ec] ;  /* 0x0000bb0089897a20 */ /* 0x000fe40000410000 */
[----:B------:R-:W-:-:S05]  /*95b0*/  FMUL.FTZ R138, R138, c[0x0][0x2ec] ;  /* 0x0000bb008a8a7a20 */ /* 0x000fca0000410000 */
[----:B------:R-:W3:Y:S01]  /*95c0*/  MUFU.TANH R190, R174 ;  /* 0x000000ae00be7308 */ /* 0x000ee20000002400 */
[----:B------:R-:W-:Y:S01]  /*95d0*/  FMUL.FTZ R139, R139, c[0x0][0x2ec] ;  /* 0x0000bb008b8b7a20 */ /* 0x000fe20000410000 */
[----:B------:R-:W-:Y:S02]  /*95e0*/  IADD3 R13, R0, 0x21, RZ ;  /* 0x00000021000d7810 */ /* 0x000fe40007ffe0ff */
[----:B-1----:R-:W-:-:S04]  /*95f0*/  FSEL R172, R8, -INF , !P2 ;  /* 0xff80000008ac7808 */ /* 0x002fc80005000000 */
[----:B------:R-:W1:Y:S01]  /*9600*/  MUFU.TANH R188, R175 ;  /* 0x000000af00bc7308 */ /* 0x000e620000002400 */
[-C--:B------:R-:W-:Y:S01]  /*9610*/  ISETP.GE.AND P2, PT, R15, R16.reuse, PT ;  /* 0x000000100f00720c */ /* 0x080fe20003f46270 */
[C---:B------:R-:W-:Y:S02]  /*9620*/  FFMA.FTZ R15, R29.reuse, UR4, R187 ;  /* 0x000000041d0f7c23 */ /* 0x040fe400080100bb */
[----:B------:R-:W-:Y:S02]  /*9630*/  FFMA.FTZ R8, R29, UR4, R35 ;  /* 0x000000041d087c23 */ /* 0x000fe40008010023 */
[----:B------:R-:W-:Y:S02]  /*9640*/  FMUL.FTZ R10, R10, c[0x0][0x2ec] ;  /* 0x0000bb000a0a7a20 */ /* 0x000fe40000410000 */
[----:B------:R-:W4:Y:S01]  /*9650*/  I2F R28, R14 ;  /* 0x0000000e001c7306 */ /* 0x000f220000201400 */
[----:B------:R-:W-:Y:S01]  /*9660*/  FFMA.FTZ R2, R30, UR4, R184 ;  /* 0x000000041e027c23 */ /* 0x000fe200080100b8 */
[----:B------:R-:W-:Y:S01]  /*9670*/  FSEL R29, R15, -INF , !P0 ;  /* 0xff8000000f1d7808 */ /* 0x000fe20004000000 */
[----:B------:R-:W-:Y:S01]  /*9680*/  FMUL.FTZ R11, R11, c[0x0][0x2ec] ;  /* 0x0000bb000b0b7a20 */ /* 0x000fe20000410000 */
[----:B------:R-:W-:Y:S01]  /*9690*/  FSEL R30, R24, -INF , !P1 ;  /* 0xff800000181e7808 */ /* 0x000fe20004800000 */
[----:B--2---:R-:W-:Y:S01]  /*96a0*/  FFMA.FTZ R15, R33, UR4, R236 ;  /* 0x00000004210f7c23 */ /* 0x004fe200080100ec */
[----:B------:R-:W-:-:S02]  /*96b0*/  ISETP.GE.AND P0, PT, R19, R16, PT ;  /* 0x000000101300720c */ /* 0x000fc40003f06270 */
[----:B------:R-:W-:Y:S01]  /*96c0*/  MUFU.TANH R193, R136 ;  /* 0x0000008800c17308 */ /* 0x000fe20000002400 */
[-C--:B------:R-:W-:Y:S01]  /*96d0*/  ISETP.GE.AND P1, PT, R19, R17.reuse, PT ;  /* 0x000000111300720c */ /* 0x080fe20003f26270 */
[----:B------:R-:W-:Y:S01]  /*96e0*/  FFMA.FTZ R19, R33, UR4, R237 ;  /* 0x0000000421137c23 */ /* 0x000fe200080100ed */
[----:B------:R-:W-:Y:S02]  /*96f0*/  FSEL R35, R8, -INF , !P2 ;  /* 0xff80000008237808 */ /* 0x000fe40005000000 */
[----:B------:R-:W-:-:S03]  /*9700*/  ISETP.GE.AND P2, PT, R18, R17, PT ;  /* 0x000000111200720c */ /* 0x000fc60003f46270 */
[----:B------:R-:W-:Y:S01]  /*9710*/  MUFU.TANH R174, R137 ;  /* 0x0000008900ae7308 */ /* 0x000fe20000002400 */
[----:B------:R-:W-:-:S07]  /*9720*/  IADD3 R12, R0, 0x28, RZ ;  /* 0x00000028000c7810 */ /* 0x000fce0007ffe0ff */
[----:B------:R-:W-:Y:S01]  /*9730*/  MUFU.TANH R173, R138 ;  /* 0x0000008a00ad7308 */ /* 0x000fe20000002400 */
[----:B------:R-:W-:-:S07]  /*9740*/  FSEL R177, R2, -INF , !P2 ;  /* 0xff80000002b17808 */ /* 0x000fce0005000000 */
[----:B------:R2:W-:Y:S01]  /*9750*/  MUFU.TANH R24, R139 ;  /* 0x0000008b00187308 */ /* 0x0005e20000002400 */
[----:B------:R-:W-:Y:S02]  /*9760*/  FSEL R176, R15, -INF , !P0 ;  /* 0xff8000000fb07808 */ /* 0x000fe40004000000 */
[----:B------:R-:W-:-:S05]  /*9770*/  FSEL R184, R19, -INF , !P1 ;  /* 0xff80000013b87808 */ /* 0x000fca0004800000 */
[----:B------:R1:W1:Y:S01]  /*9780*/  MUFU.TANH R175, R10 ;  /* 0x0000000a00af7308 */ /* 0x0002620000002400 */
[-C--:B------:R-:W-:Y:S01]  /*9790*/  ISETP.GE.AND P2, PT, R22, R16.reuse, PT ;  /* 0x000000101600720c */ /* 0x080fe20003f46270 */
[----:B---3--:R-:W-:Y:S01]  /*97a0*/  FFMA.FTZ R19, R32, UR4, R190 ;  /* 0x0000000420137c23 */ /* 0x008fe200080100be */
[----:B--2---:R-:W-:Y:S05]  /*97b0*/  HMMA.16816.F32.BF16 R136, R4, R178, R200 ;  /* 0x000000b20488723c */ /* 0x004fea00000418c8 */
[----:B------:R-:W2:Y:S01]  /*97c0*/  I2F R27, R13 ;  /* 0x0000000d001b7306 */ /* 0x000ea20000201400 */
[----:B------:R-:W-:Y:S01]  /*97d0*/  ISETP.GE.AND P0, PT, R22, R17, PT ;  /* 0x000000111600720c */ /* 0x000fe20003f06270 */
[----:B------:R-:W-:Y:S01]  /*97e0*/  FFMA.FTZ R22, R32, UR4, R189 ;  /* 0x0000000420167c23 */ /* 0x000fe200080100bd */
[----:B------:R-:W-:Y:S01]  /*97f0*/  ISETP.GE.AND P1, PT, R21, R16, PT ;  /* 0x000000101500720c */ /* 0x000fe20003f26270 */
[----:B------:R-:W-:-:S04]  /*9800*/  FFMA.FTZ R4, R31, UR4, R195 ;  /* 0x000000041f047c23 */ /* 0x000fc800080100c3 */
[----:B------:R3:W2:Y:S01]  /*9810*/  MUFU.TANH R191, R11 ;  /* 0x0000000b00bf7308 */ /* 0x0006a20000002400 */
[----:B------:R-:W-:Y:S01]  /*9820*/  FMUL.FTZ R180, R180, c[0x0][0x2ec] ;  /* 0x0000bb00b4b47a20 */ /* 0x000fe20000410000 */
[----:B-1----:R-:W-:Y:S01]  /*9830*/  IADD3 R10, R0, 0x30, RZ ;  /* 0x00000030000a7810 */ /* 0x002fe20007ffe0ff */
[----:B------:R-:W-:Y:S01]  /*9840*/  FFMA.FTZ R6, R31, UR4, R188 ;  /* 0x000000041f067c23 */ /* 0x000fe200080100bc */
[----:B------:R-:W-:Y:S01]  /*9850*/  FSEL R31, R4, -INF , !P1 ;  /* 0xff800000041f7808 */ /* 0x000fe20004800000 */
[----:B----4-:R-:W-:-:S03]  /*9860*/  FFMA.FTZ R4, R28, UR4, R192 ;  /* 0x000000041c047c23 */ /* 0x010fc600080100c0 */
[----:B------:R-:W1:Y:S01]  /*9870*/  I2F R26, R12 ;  /* 0x0000000c001a7306 */ /* 0x000e620000201400 */
[----:B------:R-:W-:Y:S02]  /*9880*/  FSEL R32, R19, -INF , !P0 ;  /* 0xff80000013207808 */ /* 0x000fe40004000000 */
[----:B---3--:R-:W-:-:S05]  /*9890*/  IADD3 R11, R0, 0x29, RZ ;  /* 0x00000029000b7810 */ /* 0x008fca0007ffe0ff */
[----:B------:R-:W3:Y:S01]  /*98a0*/  I2F R25, R11 ;  /* 0x0000000b00197306 */ /* 0x000ee20000201400 */
[----:B------:R-:W-:Y:S02]  /*98b0*/  FSEL R33, R22, -INF , !P2 ;  /* 0xff80000016217808 */ /* 0x000fe40005000000 */
[----:B------:R-:W-:Y:S01]  /*98c0*/  ISETP.GE.AND P0, PT, R14, R16, PT ;  /* 0x000000100e00720c */ /* 0x000fe20003f06270 */
[----:B------:R-:W-:Y:S01]  /*98d0*/  FMUL.FTZ R181, R181, c[0x0][0x2ec] ;  /* 0x0000bb00b5b57a20 */ /* 0x000fe20000410000 */
[----:B------:R-:W-:-:S03]  /*98e0*/  ISETP.GE.AND P2, PT, R21, R17, PT ;  /* 0x000000111500720c */ /* 0x000fc60003f46270 */
[----:B------:R-:W-:Y:S01]  /*98f0*/  I2F R23, R10 ;  /* 0x0000000a00177306 */ /* 0x000fe20000201400 */
[----:B------:R-:W-:Y:S01]  /*9900*/  IADD3 R9, R0, 0x31, RZ ;  /* 0x0000003100097810 */ /* 0x000fe20007ffe0ff */
[----:B------:R-:W-:Y:S01]  /*9910*/  FMUL.FTZ R182, R182, c[0x0][0x2ec] ;  /* 0x0000bb00b6b67a20 */ /* 0x000fe20000410000 */
[----:B------:R-:W-:Y:S01]  /*9920*/  FSEL R186, R4, -INF , !P0 ;  /* 0xff80000004ba7808 */ /* 0x000fe20004000000 */
[----:B------:R-:W-:Y:S01]  /*9930*/  FFMA.FTZ R5, R28, UR4, R175 ;  /* 0x000000041c057c23 */ /* 0x000fe200080100af */
[----:B------:R-:W-:-:S03]  /*9940*/  FSEL R178, R6, -INF , !P2 ;  /* 0xff80000006b27808 */ /* 0x000fc60005000000 */
[----:B------:R-:W4:Y:S01]  /*9950*/  MUFU.TANH R180, R180 ;  /* 0x000000b400b47308 */ /* 0x000f220000002400 */
[----:B--2---:R-:W-:Y:S01]  /*9960*/  FFMA.FTZ R4, R27, UR4, R194 ;  /* 0x000000041b047c23 */ /* 0x004fe200080100c2 */
[-C--:B------:R-:W-:Y:S01]  /*9970*/  ISETP.GE.AND P1, PT, R14, R17.reuse, PT ;  /* 0x000000110e00720c */ /* 0x080fe20003f26270 */
[----:B------:R-:W-:Y:S01]  /*9980*/  FMUL.FTZ R183, R183, c[0x0][0x2ec] ;  /* 0x0000bb00b7b77a20 */ /* 0x000fe20000410000 */
[-C--:B------:R-:W-:Y:S01]  /*9990*/  ISETP.GE.AND P2, PT, R13, R16.reuse, PT ;  /* 0x000000100d00720c */ /* 0x080fe20003f46270 */
[----:B------:R-:W-:Y:S01]  /*99a0*/  FFMA.FTZ R6, R27, UR4, R191 ;  /* 0x000000041b067c23 */ /* 0x000fe200080100bf */
[----:B------:R-:W-:Y:S02]  /*99b0*/  ISETP.GE.AND P0, PT, R13, R17, PT ;  /* 0x000000110d00720c */ /* 0x000fe40003f06270 */
[----:B------:R-:W-:Y:S01]  /*99c0*/  I2F R20, R9 ;  /* 0x0000000900147306 */ /* 0x000fe20000201400 */
[----:B------:R-:W-:Y:S02]  /*99d0*/  FSEL R189, R5, -INF , !P1 ;  /* 0xff80000005bd7808 */ /* 0x000fe40004800000 */
[----:B------:R-:W-:Y:S01]  /*99e0*/  FSEL R187, R4, -INF , !P2 ;  /* 0xff80000004bb7808 */ /* 0x000fe20005000000 */
[----:B-1----:R-:W-:Y:S01]  /*99f0*/  FFMA.FTZ R5, R26, UR4, R193 ;  /* 0x000000041a057c23 */ /* 0x002fe200080100c1 */
[----:B------:R-:W-:-:S03]  /*9a00*/  ISETP.GE.AND P1, PT, R12, R16, PT ;  /* 0x000000100c00720c */ /* 0x000fc60003f26270 */
[----:B------:R-:W1:Y:S01]  /*9a10*/  MUFU.TANH R181, R181 ;  /* 0x000000b500b57308 */ /* 0x000e620000002400 */
[----:B------:R-:W-:Y:S01]  /*9a20*/  ISETP.GE.AND P2, PT, R12, R17, PT ;  /* 0x000000110c00720c */ /* 0x000fe20003f46270 */
[----:B------:R-:W-:Y:S01]  /*9a30*/  FMUL.FTZ R12, R136, c[0x0][0x2ec] ;  /* 0x0000bb00880c7a20 */ /* 0x000fe20000410000 */
[----:B------:R-:W-:Y:S01]  /*9a40*/  FSEL R250, R6, -INF , !P0 ;  /* 0xff80000006fa7808 */ /* 0x000fe20004000000 */
[----:B---3--:R-:W-:Y:S01]  /*9a50*/  FFMA.FTZ R4, R25, UR4, R174 ;  /* 0x0000000419047c23 */ /* 0x008fe200080100ae */
[----:B------:R-:W-:Y:S01]  /*9a60*/  ISETP.GE.AND P0, PT, R11, R16, PT ;  /* 0x000000100b00720c */ /* 0x000fe20003f06270 */
[----:B------:R-:W-:Y:S02]  /*9a70*/  FFMA.FTZ R26, R26, UR4, R173 ;  /* 0x000000041a1a7c23 */ /* 0x000fe400080100ad */
[----:B------:R-:W2:Y:S01]  /*9a80*/  MUFU.TANH R182, R182 ;  /* 0x000000b600b67308 */ /* 0x000ea20000002400 */
[----:B------:R-:W-:Y:S01]  /*9a90*/  IADD3 R8, R0, 0x38, RZ ;  /* 0x0000003800087810 */ /* 0x000fe20007ffe0ff */
[----:B------:R-:W-:Y:S01]  /*9aa0*/  FMUL.FTZ R240, R240, c[0x0][0x2ec] ;  /* 0x0000bb00f0f07a20 */ /* 0x000fe20000410000 */
[----:B------:R-:W-:-:S05]  /*9ab0*/  FSEL R185, R4, -INF , !P0 ;  /* 0xff80000004b97808 */ /* 0x000fca0004000000 */
[----:B------:R-:W3:Y:S01]  /*9ac0*/  MUFU.TANH R183, R183 ;  /* 0x000000b700b77308 */ /* 0x000ee20000002400 */
[----:B------:R-:W-:Y:S01]  /*9ad0*/  FSEL R251, R26, -INF , !P2 ;  /* 0xff8000001afb7808 */ /* 0x000fe20005000000 */
[----:B----4-:R-:W-:Y:S01]  /*9ae0*/  FFMA.FTZ R4, R23, UR4, R180 ;  /* 0x0000000417047c23 */ /* 0x010fe200080100b4 */
[----:B------:R-:W-:Y:S01]  /*9af0*/  ISETP.GE.AND P2, PT, R10, R16, PT ;  /* 0x000000100a00720c */ /* 0x000fe20003f46270 */
[----:B------:R-:W-:Y:S02]  /*9b00*/  FMUL.FTZ R138, R138, c[0x0][0x2ec] ;  /* 0x0000bb008a8a7a20 */ /* 0x000fe40000410000 */
[----:B------:R-:W-:Y:S02]  /*9b10*/  FMUL.FTZ R7, R242, c[0x0][0x2ec] ;  /* 0x0000bb00f2077a20 */ /* 0x000fe40000410000 */
[----:B------:R-:W-:Y:S01]  /*9b20*/  I2F R18, R8 ;  /* 0x0000000800127306 */ /* 0x000fe20000201400 */
[----:B------:R-:W-:Y:S02]  /*9b30*/  ISETP.GE.AND P0, PT, R10, R17, PT ;  /* 0x000000110a00720c */ /* 0x000fe40003f06270 */
[----:B------:R-:W-:-:S05]  /*9b40*/  FSEL R247, R4, -INF , !P2 ;  /* 0xff80000004f77808 */ /* 0x000fca0005000000 */
[----:B------:R-:W4:Y:S01]  /*9b50*/  MUFU.TANH R12, R12 ;  /* 0x0000000c000c7308 */ /* 0x000f220000002400 */
[----:B-1----:R-:W-:Y:S01]  /*9b60*/  FFMA.FTZ R4, R20, UR4, R181 ;  /* 0x0000000414047c23 */ /* 0x002fe200080100b5 */
[----:B------:R-:W-:Y:S01]  /*9b70*/  ISETP.GE.AND P2, PT, R9, R16, PT ;  /* 0x000000100900720c */ /* 0x000fe20003f46270 */
[----:B------:R-:W-:Y:S01]  /*9b80*/  FFMA.FTZ R25, R25, UR4, R24 ;  /* 0x0000000419197c23 */ /* 0x000fe20008010018 */
[----:B------:R-:W-:-:S04]  /*9b90*/  FSEL R179, R5, -INF , !P1 ;  /* 0xff80000005b37808 */ /* 0x000fc80004800000 */
[----:B------:R1:W1:Y:S01]  /*9ba0*/  MUFU.TANH R10, R138 ;  /* 0x0000008a000a7308 */ /* 0x0002620000002400 */
[----:B--2---:R-:W-:Y:S01]  /*9bb0*/  FFMA.FTZ R23, R23, UR4, R182 ;  /* 0x0000000417177c23 */ /* 0x004fe200080100b6 */
[----:B------:R-:W-:Y:S01]  /*9bc0*/  ISETP.GE.AND P1, PT, R11, R17, PT ;  /* 0x000000110b00720c */ /* 0x000fe20003f26270 */
[----:B---3--:R-:W-:-:S05]  /*9bd0*/  FFMA.FTZ R20, R20, UR4, R183 ;  /* 0x0000000414147c23 */ /* 0x008fca00080100b7 */
[----:B------:R4:W-:Y:S08]  /*9be0*/  I2F R34, R0 ;  /* 0x0000000000227306 */ /* 0x0009f00000201400 */
[----:B------:R-:W2:Y:S01]  /*9bf0*/  MUFU.TANH R240, R240 ;  /* 0x000000f000f07308 */ /* 0x000ea20000002400 */
[----:B-1----:R-:W-:Y:S02]  /*9c00*/  FSEL R138, R4, -INF , !P2 ;  /* 0xff800000048a7808 */ /* 0x002fe40005000000 */
[----:B------:R-:W-:-:S05]  /*9c10*/  ISETP.GE.AND P2, PT, R9, R17, PT ;  /* 0x000000110900720c */ /* 0x000fca0003f46270 */
[----:B------:R-:W1:Y:S01]  /*9c20*/  MUFU.TANH R7, R7 ;  /* 0x0000000700077308 */ /* 0x000e620000002400 */
[----:B------:R-:W-:Y:S02]  /*9c30*/  FSEL R252, R25, -INF , !P1 ;  /* 0xff80000019fc7808 */ /* 0x000fe40004800000 */
[----:B------:R-:W-:Y:S01]  /*9c40*/  FSEL R173, R23, -INF , !P0 ;  /* 0xff80000017ad7808 */ /* 0x000fe20004000000 */
[----:B------:R-:W-:Y:S01]  /*9c50*/  FMUL.FTZ R6, R137, c[0x0][0x2ec] ;  /* 0x0000bb0089067a20 */ /* 0x000fe20000410000 */
[C---:B------:R-:W-:Y:S01]  /*9c60*/  IADD3 R2, R0.reuse, 0x39, RZ ;  /* 0x0000003900027810 */ /* 0x040fe20007ffe0ff */
[----:B------:R-:W-:Y:S01]  /*9c70*/  BAR.SYNC.DEFER_BLOCKING 0x0 ;  /* 0x0000000000007b1d */ /* 0x000fe20000010000 */
[CC--:B------:R-:W-:Y:S02]  /*9c80*/  ISETP.GE.AND P1, PT, R0.reuse, R16.reuse, PT ;  /* 0x000000100000720c */ /* 0x0c0fe40003f26270 */
[-C--:B------:R-:W-:Y:S01]  /*9c90*/  ISETP.GE.AND P0, PT, R0, R17.reuse, PT ;  /* 0x000000110000720c */ /* 0x080fe20003f06270 */
[----:B----4-:R-:W-:Y:S01]  /*9ca0*/  FFMA.FTZ R0, R18, UR4, R12 ;  /* 0x0000000412007c23 */ /* 0x010fe2000801000c */
[----:B------:R-:W-:Y:S01]  /*9cb0*/  FSEL R246, R20, -INF , !P2 ;  /* 0xff80000014f67808 */ /* 0x000fe20005000000 */
[----:B------:R-:W-:Y:S01]  /*9cc0*/  FMUL.FTZ R5, R139, c[0x0][0x2ec] ;  /* 0x0000bb008b057a20 */ /* 0x000fe20000410000 */
[----:B------:R-:W-:Y:S01]  /*9cd0*/  ISETP.GE.AND P2, PT, R8, R16, PT ;  /* 0x000000100800720c */ /* 0x000fe20003f46270 */
[----:B------:R-:W-:Y:S01]  /*9ce0*/  FFMA.FTZ R4, R18, UR4, R10 ;  /* 0x0000000412047c23 */ /* 0x000fe2000801000a */
[----:B------:R-:W-:Y:S01]  /*9cf0*/  I2F R15, R2 ;  /* 0x00000002000f7306 */ /* 0x000fe20000201400 */
[----:B--2---:R-:W-:Y:S01]  /*9d00*/  FFMA.FTZ R18, R34, UR4, R240 ;  /* 0x0000000422127c23 */ /* 0x004fe200080100f0 */
[----:B------:R-:W-:Y:S01]  /*9d10*/  FSEL R174, R0, -INF , !P2 ;  /* 0xff80000000ae7808 */ /* 0x000fe20005000000 */
[----:B-1----:R-:W-:Y:S01]  /*9d20*/  FFMA.FTZ R34, R34, UR4, R7 ;  /* 0x0000000422227c23 */ /* 0x002fe20008010007 */
[----:B------:R-:W-:-:S04]  /*9d30*/  ISETP.GE.AND P2, PT, R8, R17, PT ;  /* 0x000000110800720c */ /* 0x000fc80003f46270 */
[----:B------:R-:W1:Y:S01]  /*9d40*/  MUFU.TANH R6, R6 ;  /* 0x0000000600067308 */ /* 0x000e620000002400 */
[----:B------:R-:W-:Y:S02]  /*9d50*/  FSEL R244, R4, -INF , !P2 ;  /* 0xff80000004f47808 */ /* 0x000fe40005000000 */
[----:B------:R-:W-:-:S05]  /*9d60*/  ISETP.GE.AND P2, PT, R2, R16, PT ;  /* 0x000000100200720c */ /* 0x000fca0003f46270 */
[----:B------:R-:W2:Y:S01]  /*9d70*/  MUFU.TANH R5, R5 ;  /* 0x0000000500057308 */ /* 0x000ea20000002400 */
[----:B------:R-:W-:Y:S02]  /*9d80*/  FSEL R16, R34, -INF , !P0 ;  /* 0xff80000022107808 */ /* 0x000fe40004000000 */
[----:B------:R-:W-:Y:S02]  /*9d90*/  PLOP3.LUT P0, PT, PT, PT, UP0, 0x80, 0x0 ;  /* 0x000000000000781c */ /* 0x000fe40003f0f008 */
[----:B------:R-:W-:Y:S01]  /*9da0*/  FSEL R18, R18, -INF , !P1 ;  /* 0xff80000012127808 */ /* 0x000fe20004800000 */
[C---:B-1----:R-:W-:Y:S01]  /*9db0*/  FFMA.FTZ R0, R15.reuse, UR4, R6 ;  /* 0x000000040f007c23 */ /* 0x042fe20008010006 */
[----:B------:R-:W-:Y:S01]  /*9dc0*/  ISETP.GE.AND P1, PT, R2, R17, PT ;  /* 0x000000110200720c */ /* 0x000fe20003f26270 */
[----:B--2---:R-:W-:-:S03]  /*9dd0*/  FFMA.FTZ R15, R15, UR4, R5 ;  /* 0x000000040f0f7c23 */ /* 0x004fc60008010005 */
[----:B------:R-:W-:Y:S02]  /*9de0*/  FSEL R245, R0, -INF , !P2 ;  /* 0xff80000000f57808 */ /* 0x000fe40005000000 */
[----:B------:R-:W-:-:S03]  /*9df0*/  FSEL R175, R15, -INF , !P1 ;  /* 0xff8000000faf7808 */ /* 0x000fc60004800000 */
        /* <DEDUP_REMOVED lines=135> */
.L_x_668:
[----:B------:R-:W-:Y:S05]  /*a670*/  BSYNC B0 ;  /* 0x0000000000007941 */ /* 0x000fea0003800000 */
.L_x_667:
[----:B------:R-:W0:Y:S02]  /*a680*/  LDGDEPBAR ;  /* 0x00000000000079af */ /* 0x000e240000000000 */
.L_x_666:
[----:B------:R-:W-:Y:S01]  /*a690*/  FMNMX.FTZ R0, R132, R18, !PT ;  /* 0x0000001284007209 */ /* 0x000fe20007810000 */
[----:B-1----:R-:W-:Y:S01]  /*a6a0*/  LDSM.16.MT88.4 R12, [R205+0x10000] ;  /* 0x01000000cd0c783b */ /* 0x002fe20000004200 */
[----:B------:R-:W-:Y:S01]  /*a6b0*/  MOV R34, R251 ;  /* 0x000000fb00227202 */ /* 0x000fe20000000f00 */
[----:B------:R-:W-:Y:S01]  /*a6c0*/  IMAD.MOV.U32 R182, RZ, RZ, R248 ;  /* 0x000000ffffb67224 */ /* 0x000fe200078e00f8 */
[----:B------:R-:W-:Y:S01]  /*a6d0*/  FMNMX.FTZ R0, R135, R0, !PT ;  /* 0x0000000087007209 */ /* 0x000fe20007810000 */
[----:B------:R-:W-:Y:S01]  /*a6e0*/  LDSM.16.MT88.4 R24, [R206+0x10000] ;  /* 0x01000000ce18783b */ /* 0x000fe20000004200 */
[----:B------:R-:W-:Y:S01]  /*a6f0*/  MOV R181, R249 ;  /* 0x000000f900b57202 */ /* 0x000fe20000000f00 */
[----:B------:R-:W-:Y:S01]  /*a700*/  @UP0 UIADD3 UR9, UR9, -0x3, URZ ;  /* 0xfffffffd09090890 */ /* 0x000fe2000fffe03f */
        /* <DEDUP_REMOVED lines=25> */
[----:B------:R-:W-:-:S03]  /*a8a0*/  FMNMX.FTZ R4, R252, R4, !PT ;  /* 0x00000004fc047209 */ /* 0x000fc60007810000 */
[----:B------:R-:W1:Y:S01]  /*a8b0*/  SHFL.BFLY PT, R5, R0, 0x2, 0x1f ;  /* 0x0c401f0000057f89 */ /* 0x000e6200000e0000 */
[----:B------:R-:W-:-:S04]  /*a8c0*/  FMNMX.FTZ R4, R173, R4, !PT ;  /* 0x00000004ad047209 */ /* 0x000fc80007810000 */
[----:B------:R-:W-:-:S04]  /*a8d0*/  FMNMX.FTZ R4, R246, R4, !PT ;  /* 0x00000004f6047209 */ /* 0x000fc80007810000 */
[----:B------:R-:W-:-:S04]  /*a8e0*/  FMNMX.FTZ R4, R244, R4, !PT ;  /* 0x00000004f4047209 */ /* 0x000fc80007810000 */
[----:B------:R-:W-:-:S05]  /*a8f0*/  FMNMX.FTZ R4, R175, R4, !PT ;  /* 0x00000004af047209 */ /* 0x000fca0007810000 */
[----:B------:R-:W2:Y:S01]  /*a900*/  SHFL.BFLY PT, R2, R4, 0x2, 0x1f ;  /* 0x0c401f0004027f89 */ /* 0x000ea200000e0000 */
[----:B-1----:R-:W-:-:S05]  /*a910*/  FMNMX.FTZ R0, R0, R5, !PT ;  /* 0x0000000500007209 */ /* 0x002fca0007810000 */
[----:B------:R-:W1:Y:S01]  /*a920*/  SHFL.BFLY PT, R5, R0, 0x1, 0x1f ;  /* 0x0c201f0000057f89 */ /* 0x000e6200000e0000 */
[----:B--2---:R-:W-:-:S05]  /*a930*/  FMNMX.FTZ R4, R4, R2, !PT ;  /* 0x0000000204047209 */ /* 0x004fca0007810000 */
[----:B------:R-:W2:Y:S01]  /*a940*/  SHFL.BFLY PT, R6, R4, 0x1, 0x1f ;  /* 0x0c201f0004067f89 */ /* 0x000ea200000e0000 */
[----:B-1----:R-:W-:-:S04]  /*a950*/  FMNMX.FTZ R11, R0, R5, !PT ;  /* 0x00000005000b7209 */ /* 0x002fc80007810000 */
[C---:B------:R-:W-:Y:S01]  /*a960*/  FSETP.NEU.FTZ.AND P2, PT, R11.reuse, -INF , PT ;  /* 0xff8000000b00780b */ /* 0x040fe20003f5d000 */
[----:B------:R-:W-:-:S05]  /*a970*/  FMUL.FTZ R2, R11, c[0x0][0x23c] ;  /* 0x00008f000b027a20 */ /* 0x000fca0000410000 */
[----:B------:R-:W-:-:S05]  /*a980*/  FSEL R2, R2, RZ, P2 ;  /* 0x000000ff02027208 */ /* 0x000fca0001000000 */
[--C-:B------:R-:W-:Y:S02]  /*a990*/  FFMA.FTZ R0, R135, c[0x0][0x23c], -R2.reuse ;  /* 0x00008f0087007a23 */ /* 0x100fe40000010802 */
[--C-:B------:R-:W-:Y:S01]  /*a9a0*/  FFMA.FTZ R18, R18, c[0x0][0x23c], -R2.reuse ;  /* 0x00008f0012127a23 */ /* 0x100fe20000010802 */
[----:B--2---:R-:W-:Y:S01]  /*a9b0*/  FMNMX.FTZ R10, R4, R6, !PT ;  /* 0x00000006040a7209 */ /* 0x004fe20007810000 */
[----:B------:R1:W-:Y:S01]  /*a9c0*/  MUFU.EX2 R180, R0 ;  /* 0x0000000000b47308 */ /* 0x0003e20000000800 */
[----:B------:R-:W-:Y:S01]  /*a9d0*/  FFMA.FTZ R4, R133, c[0x0][0x23c], -R2 ;  /* 0x00008f0085047a23 */ /* 0x000fe20000010802 */
[----:B------:R-:W-:Y:S02]  /*a9e0*/  FSEL R6, R11, RZ, P2 ;  /* 0x000000ff0b067208 */ /* 0x000fe40001000000 */
[----:B------:R-:W-:-:S03]  /*a9f0*/  FSETP.NEU.FTZ.AND P1, PT, R10, -INF , PT ;  /* 0xff8000000a00780b */ /* 0x000fc60003f3d000 */
[----:B------:R-:W-:Y:S01]  /*aa00*/  FADD.FTZ R6, R132, -R6 ;  /* 0x8000000684067221 */ /* 0x000fe20000010000 */
[----:B------:R2:W-:Y:S01]  /*aa10*/  MUFU.EX2 R136, R4 ;  /* 0x0000000400887308 */ /* 0x0005e20000000800 */
[----:B------:R-:W-:Y:S02]  /*aa20*/  FSEL R5, R10, RZ, P1 ;  /* 0x000000ff0a057208 */ /* 0x000fe40000800000 */
[----:B------:R-:W-:-:S03]  /*aa30*/  FMUL.FTZ R6, R6, c[0x0][0x23c] ;  /* 0x00008f0006067a20 */ /* 0x000fc60000410000 */
[----:B------:R-:W-:Y:S02]  /*aa40*/  FADD.FTZ R3, R3, -R5 ;  /* 0x8000000503037221 */ /* 0x000fe40000010000 */
[----:B-1----:R-:W-:Y:S01]  /*aa50*/  FMUL.FTZ R0, R10, c[0x0][0x23c] ;  /* 0x00008f000a007a20 */ /* 0x002fe20000410000 */
[----:B------:R-:W-:Y:S01]  /*aa60*/  MUFU.EX2 R7, R18 ;  /* 0x0000001200077308 */ /* 0x000fe20000000800 */
[----:B------:R-:W-:-:S03]  /*aa70*/  FMUL.FTZ R3, R3, c[0x0][0x23c] ;  /* 0x00008f0003037a20 */ /* 0x000fc60000410000 */
[----:B------:R-:W-:Y:S01]  /*aa80*/  FSEL R0, R0, RZ, P1 ;  /* 0x000000ff00007208 */ /* 0x000fe20000800000 */
[----:B--2---:R-:W-:-:S03]  /*aa90*/  FFMA.FTZ R4, R35, c[0x0][0x23c], -R2 ;  /* 0x00008f0023047a23 */ /* 0x004fc60000010802 */
[----:B------:R-:W1:Y:S01]  /*aaa0*/  MUFU.EX2 R8, R6 ;  /* 0x0000000600087308 */ /* 0x000e620000000800 */
[----:B------:R-:W-:Y:S01]  /*aab0*/  FFMA.FTZ R16, R16, c[0x0][0x23c], -R0 ;  /* 0x00008f0010107a23 */ /* 0x000fe20000010800 */
[----:B------:R-:W-:-:S06]  /*aac0*/  MOV R35, R250 ;  /* 0x000000fa00237202 */ /* 0x000fcc0000000f00 */
[----:B------:R2:W3:Y:S08]  /*aad0*/  MUFU.EX2 R135, R4 ;  /* 0x0000000400877308 */ /* 0x0004f00000000800 */
[----:B------:R-:W-:Y:S01]  /*aae0*/  MUFU.EX2 R18, R16 ;  /* 0x0000001000127308 */ /* 0x000fe20000000800 */
[-C--:B-1----:R-:W-:Y:S02]  /*aaf0*/  FMUL.FTZ R140, R140, R8.reuse ;  /* 0x000000088c8c7220 */ /* 0x082fe40000410000 */
[----:B------:R-:W-:-:S02]  /*ab00*/  FMUL.FTZ R141, R141, R8 ;  /* 0x000000088d8d7220 */ /* 0x000fc40000410000 */
[-C--:B------:R-:W-:Y:S02]  /*ab10*/  FMUL.FTZ R144, R144, R8.reuse ;  /* 0x0000000890907220 */ /* 0x080fe40000410000 */
[-C--:B------:R-:W-:Y:S01]  /*ab20*/  FMUL.FTZ R145, R145, R8.reuse ;  /* 0x0000000891917220 */ /* 0x080fe20000410000 */
[----:B------:R-:W1:Y:S01]  /*ab30*/  MUFU.EX2 R3, R3 ;  /* 0x0000000300037308 */ /* 0x000e620000000800 */
[----:B--2---:R-:W-:Y:S01]  /*ab40*/  FFMA.FTZ R4, R172, c[0x0][0x23c], -R0 ;  /* 0x00008f00ac047a23 */ /* 0x004fe20000010800 */
[----:B------:R-:W-:Y:S01]  /*ab50*/  MOV R172, R7 ;  /* 0x0000000700ac7202 */ /* 0x000fe20000000f00 */
[----:B------:R-:W-:Y:S01]  /*ab60*/  FMUL.FTZ R164, R164, R8 ;  /* 0x00000008a4a47220 */ /* 0x000fe20000410000 */
[----:B---3--:R-:W-:Y:S01]  /*ab70*/  F2FP.BF16.PACK_AB R6, R135, R136 ;  /* 0x000000888706723e */ /* 0x008fe200000010ff */
[-C--:B------:R-:W-:Y:S02]  /*ab80*/  FMUL.FTZ R165, R165, R8.reuse ;  /* 0x00000008a5a57220 */ /* 0x080fe40000410000 */
[-C--:B------:R-:W-:Y:S01]  /*ab90*/  FMUL.FTZ R168, R168, R8.reuse ;  /* 0x00000008a8a87220 */ /* 0x080fe20000410000 */
[----:B------:R-:W2:Y:S01]  /*aba0*/  MUFU.EX2 R16, R4 ;  /* 0x0000000400107308 */ /* 0x000ea20000000800 */
[----:B------:R-:W-:-:S02]  /*abb0*/  FMUL.FTZ R169, R169, R8 ;  /* 0x00000008a9a97220 */ /* 0x000fc40000410000 */
[-C--:B------:R-:W-:Y:S02]  /*abc0*/  FMUL.FTZ R156, R156, R8.reuse ;  /* 0x000000089c9c7220 */ /* 0x080fe40000410000 */
[-C--:B------:R-:W-:Y:S02]  /*abd0*/  FMUL.FTZ R157, R157, R8.reuse ;  /* 0x000000089d9d7220 */ /* 0x080fe40000410000 */
[----:B------:R-:W-:Y:S02]  /*abe0*/  FMUL.FTZ R160, R160, R8 ;  /* 0x00000008a0a07220 */ /* 0x000fe40000410000 */
[-C--:B-1----:R-:W-:Y:S02]  /*abf0*/  FMUL.FTZ R142, R142, R3.reuse ;  /* 0x000000038e8e7220 */ /* 0x082fe40000410000 */
[-C--:B------:R-:W-:Y:S02]  /*ac00*/  FMUL.FTZ R143, R143, R3.reuse ;  /* 0x000000038f8f7220 */ /* 0x080fe40000410000 */
[----:B------:R-:W-:-:S02]  /*ac10*/  FMUL.FTZ R146, R146, R3 ;  /* 0x0000000392927220 */ /* 0x000fc40000410000 */
[-C--:B------:R-:W-:Y:S01]  /*ac20*/  FMUL.FTZ R147, R147, R3.reuse ;  /* 0x0000000393937220 */ /* 0x080fe20000410000 */
[----:B--2---:R-:W-:Y:S01]  /*ac30*/  F2FP.BF16.PACK_AB R5, R16, R18 ;  /* 0x000000121005723e */ /* 0x004fe200000010ff */
[----:B------:R-:W-:Y:S02]  /*ac40*/  FFMA.FTZ R4, R134, c[0x0][0x23c], -R0 ;  /* 0x00008f0086047a23 */ /* 0x000fe40000010800 */
[-C--:B------:R-:W-:Y:S02]  /*ac50*/  FMUL.FTZ R166, R166, R3.reuse ;  /* 0x00000003a6a67220 */ /* 0x080fe40000410000 */
[----:B------:R1:W-:Y:S01]  /*ac60*/  MUFU.EX2 R133, R4 ;  /* 0x0000000400857308 */ /* 0x0003e20000000800 */
[-C--:B------:R-:W-:Y:S02]  /*ac70*/  FMUL.FTZ R167, R167, R3.reuse ;  /* 0x00000003a7a77220 */ /* 0x080fe40000410000 */
[-C--:B------:R-:W-:Y:S02]  /*ac80*/  FMUL.FTZ R170, R170, R3.reuse ;  /* 0x00000003aaaa7220 */ /* 0x080fe40000410000 */
[----:B------:R-:W-:-:S02]  /*ac90*/  FMUL.FTZ R171, R171, R3 ;  /* 0x00000003abab7220 */ /* 0x000fc40000410000 */
[-C--:B------:R-:W-:Y:S02]  /*aca0*/  FMUL.FTZ R158, R158, R3.reuse ;  /* 0x000000039e9e7220 */ /* 0x080fe40000410000 */
[-C--:B------:R-:W-:Y:S02]  /*acb0*/  FMUL.FTZ R159, R159, R3.reuse ;  /* 0x000000039f9f7220 */ /* 0x080fe40000410000 */
[----:B------:R-:W-:Y:S02]  /*acc0*/  FMUL.FTZ R161, R161, R8 ;  /* 0x00000008a1a17220 */ /* 0x000fe40000410000 */
[-C--:B------:R-:W-:Y:S02]  /*acd0*/  FMUL.FTZ R162, R162, R3.reuse ;  /* 0x00000003a2a27220 */ /* 0x080fe40000410000 */
[----:B------:R-:W-:Y:S02]  /*ace0*/  FMUL.FTZ R163, R163, R3 ;  /* 0x00000003a3a37220 */ /* 0x000fe40000410000 */
[----:B-1----:R-:W-:-:S02]  /*acf0*/  FFMA.FTZ R4, R29, c[0x0][0x23c], -R0 ;  /* 0x00008f001d047a23 */ /* 0x002fc40000010800 */
[-C--:B------:R-:W-:Y:S02]  /*ad00*/  FMUL.FTZ R36, R36, R8.reuse ;  /* 0x0000000824247220 */ /* 0x080fe40000410000 */
[----:B------:R1:W2:Y:S01]  /*ad10*/  MUFU.EX2 R17, R4 ;  /* 0x0000000400117308 */ /* 0x0002a20000000800 */
[-C--:B------:R-:W-:Y:S02]  /*ad20*/  FMUL.FTZ R37, R37, R8.reuse ;  /* 0x0000000825257220 */ /* 0x080fe40000410000 */
[-C--:B------:R-:W-:Y:S02]  /*ad30*/  FMUL.FTZ R38, R38, R3.reuse ;  /* 0x0000000326267220 */ /* 0x080fe40000410000 */
[----:B------:R-:W-:Y:S02]  /*ad40*/  FMUL.FTZ R39, R39, R3 ;  /* 0x0000000327277220 */ /* 0x000fe40000410000 */
[-C--:B------:R-:W-:Y:S02]  /*ad50*/  FMUL.FTZ R40, R40, R8.reuse ;  /* 0x0000000828287220 */ /* 0x080fe40000410000 */
[----:B------:R-:W-:-:S02]  /*ad60*/  FMUL.FTZ R41, R41, R8 ;  /* 0x0000000829297220 */ /* 0x000fc40000410000 */
[-C--:B------:R-:W-:Y:S02]  /*ad70*/  FMUL.FTZ R42, R42, R3.reuse ;  /* 0x000000032a2a7220 */ /* 0x080fe40000410000 */
[----:B------:R-:W-:Y:S02]  /*ad80*/  FMUL.FTZ R43, R43, R3 ;  /* 0x000000032b2b7220 */ /* 0x000fe40000410000 */
[----:B------:R-:W-:Y:S01]  /*ad90*/  FMUL.FTZ R52, R52, R8 ;  /* 0x0000000834347220 */ /* 0x000fe20000410000 */
[----:B-1----:R-:W-:Y:S01]  /*ada0*/  F2FP.BF16.PACK_AB R4, R180, R172 ;  /* 0x000000acb404723e */ /* 0x002fe200000010ff */
[----:B------:R-:W-:Y:S01]  /*adb0*/  FMUL.FTZ R53, R53, R8 ;  /* 0x0000000835357220 */ /* 0x000fe20000410000 */
[----:B--2---:R-:W-:Y:S01]  /*adc0*/  F2FP.BF16.PACK_AB R7, R17, R133 ;  /* 0x000000851107723e */ /* 0x004fe200000010ff */
[-C--:B------:R-:W-:Y:S02]  /*add0*/  FMUL.FTZ R54, R54, R3.reuse ;  /* 0x0000000336367220 */ /* 0x080fe40000410000 */
[----:B------:R-:W-:-:S02]  /*ade0*/  FMUL.FTZ R55, R55, R3 ;  /* 0x0000000337377220 */ /* 0x000fc40000410000 */
[-C--:B------:R-:W-:Y:S02]  /*adf0*/  FMUL.FTZ R56, R56, R8.reuse ;  /* 0x0000000838387220 */ /* 0x080fe40000410000 */
[C---:B------:R-:W-:Y:S01]  /*ae00*/  HMMA.16816.F32.BF16 R20, R4.reuse, R12, R140 ;  /* 0x0000000c0414723c */ /* 0x040fe2000004188c */
[-C--:B------:R-:W-:Y:S02]  /*ae10*/  FMUL.FTZ R57, R57, R8.reuse ;  /* 0x0000000839397220 */ /* 0x080fe40000410000 */
[-C--:B------:R-:W-:Y:S02]  /*ae20*/  FMUL.FTZ R58, R58, R3.reuse ;  /* 0x000000033a3a7220 */ /* 0x080fe40000410000 */
[----:B------:R-:W-:Y:S02]  /*ae30*/  FMUL.FTZ R59, R59, R3 ;  /* 0x000000033b3b7220 */ /* 0x000fe40000410000 */
[----:B------:R-:W-:Y:S01]  /*ae40*/  IMAD.MOV.U32 R143, RZ, RZ, R18 ;  /* 0x000000ffff8f7224 */ /* 0x000fe200078e0012 */
[----:B------:R-:W-:Y:S01]  /*ae50*/  HMMA.16816.F32.BF16 R12, R4, R14, R144 ;  /* 0x0000000e040c723c */ /* 0x000fe20000041890 */
[-C--:B------:R-:W-:Y:S01]  /*ae60*/  FMUL.FTZ R48, R48, R8.reuse ;  /* 0x0000000830307220 */ /* 0x080fe20000410000 */
[----:B------:R-:W-:Y:S01]  /*ae70*/  MOV R142, R247 ;  /* 0x000000f7008e7202 */ /* 0x000fe20000000f00 */
[----:B------:R-:W-:Y:S01]  /*ae80*/  FMUL.FTZ R49, R49, R8 ;  /* 0x0000000831317220 */ /* 0x000fe20000410000 */
[----:B------:R-:W-:Y:S01]  /*ae90*/  MOV R141, R246 ;  /* 0x000000f6008d7202 */ /* 0x000fe20000000f00 */
[----:B------:R-:W-:-:S02]  /*aea0*/  FMUL.FTZ R50, R50, R3 ;  /* 0x0000000332327220 */ /* 0x000fc40000410000 */
[----:B------:R-:W-:Y:S01]  /*aeb0*/  IMAD.MOV.U32 R146, RZ, RZ, R17 ;  /* 0x000000ffff927224 */ /* 0x000fe200078e0011 */
[----:B------:R-:W-:Y:S01]  /*aec0*/  MOV R145, R16 ;  /* 0x0000001000917202 */ /* 0x000fe20000000f00 */
[----:B------:R-:W-:Y:S01]  /*aed0*/  FMUL.FTZ R51, R51, R3 ;  /* 0x0000000333337220 */ /* 0x000fe20000410000 */
[----:B------:R-:W1:Y:S01]  /*aee0*/  LDSM.16.MT88.4 R16, [R207+0x10000] ;  /* 0x01000000cf10783b */ /* 0x000e620000004200 */
[-C--:B------:R-:W-:Y:S01]  /*aef0*/  FMUL.FTZ R60, R60, R8.reuse ;  /* 0x000000083c3c7220 */ /* 0x080fe20000410000 */
[----:B------:R-:W-:Y:S01]  /*af00*/  MOV R147, R245 ;  /* 0x000000f500937202 */ /* 0x000fe20000000f00 */
[----:B------:R-:W-:Y:S01]  /*af10*/  FMUL.FTZ R61, R61, R8 ;  /* 0x000000083d3d7220 */ /* 0x000fe20000410000 */
[----:B------:R-:W-:Y:S01]  /*af20*/  MOV R144, R244 ;  /* 0x000000f400907202 */ /* 0x000fe20000000f00 */
[----:B------:R-:W-:Y:S01]  /*af30*/  FMUL.FTZ R62, R62, R3 ;  /* 0x000000033e3e7220 */ /* 0x000fe20000410000 */
[----:B------:R-:W-:Y:S01]  /*af40*/  MOV R29, R21 ;  /* 0x00000015001d7202 */ /* 0x000fe20000000f00 */
[----:B------:R-:W-:Y:S01]  /*af50*/  IMAD.MOV.U32 R132, RZ, RZ, R20 ;  /* 0x000000ffff847224 */ /* 0x000fe200078e0014 */
[----:B------:R-:W-:Y:S01]  /*af60*/  MOV R28, R22 ;  /* 0x00000016001c7202 */ /* 0x000fe20000000f00 */
[----:B------:R-:W-:Y:S01]  /*af70*/  FMUL.FTZ R63, R63, R3 ;  /* 0x000000033f3f7220 */ /* 0x000fe20000410000 */
[----:B------:R-:W-:Y:S01]  /*af80*/  MOV R9, R23 ;  /* 0x0000001700097202 */ /* 0x000fe20000000f00 */
[-C--:B------:R-:W-:Y:S01]  /*af90*/  FMUL.FTZ R64, R64, R8.reuse ;  /* 0x0000000840407220 */ /* 0x080fe20000410000 */
[----:B------:R-:W2:Y:S01]  /*afa0*/  LDSM.16.MT88.4 R20, [R208+0x10000] ;  /* 0x01000000d014783b */ /* 0x000ea20000004200 */
[----:B------:R-:W-:Y:S01]  /*afb0*/  FMUL.FTZ R65, R65, R8 ;  /* 0x0000000841417220 */ /* 0x000fe20000410000 */
[----:B------:R-:W-:Y:S01]  /*afc0*/  MOV R139, R13 ;  /* 0x0000000d008b7202 */ /* 0x000fe20000000f00 */
[----:B------:R-:W-:Y:S01]  /*afd0*/  IMAD.MOV.U32 R140, RZ, RZ, R12 ;  /* 0x000000ffff8c7224 */ /* 0x000fe200078e000c */
[----:B------:R-:W-:Y:S01]  /*afe0*/  MOV R137, R14 ;  /* 0x0000000e00897202 */ /* 0x000fe20000000f00 */
[----:B------:R-:W-:Y:S01]  /*aff0*/  FMUL.FTZ R66, R66, R3 ;  /* 0x0000000342427220 */ /* 0x000fe20000410000 */
[----:B------:R-:W-:Y:S01]  /*b000*/  MOV R134, R15 ;  /* 0x0000000f00867202 */ /* 0x000fe20000000f00 */
[----:B------:R-:W-:Y:S01]  /*b010*/  FMUL.FTZ R67, R67, R3 ;  /* 0x0000000343437220 */ /* 0x000fe20000410000 */
[----:B------:R-:W3:Y:S01]  /*b020*/  LDSM.16.MT88.4 R12, [R205+0x12000] ;  /* 0x01200000cd0c783b */ /* 0x000ee20000004200 */
        /* <DEDUP_REMOVED lines=8> */
[----:B------:R-:W-:-:S02]  /*b0b0*/  FMUL.FTZ R155, R155, R3 ;  /* 0x000000039b9b7220 */ /* 0x000fc40000410000 */
[-C--:B------:R-:W-:Y:S02]  /*b0c0*/  FMUL.FTZ R44, R44, R8.reuse ;  /* 0x000000082c2c7220 */ /* 0x080fe40000410000 */
[-C--:B------:R-:W-:Y:S02]  /*b0d0*/  FMUL.FTZ R45, R45, R8.reuse ;  /* 0x000000082d2d7220 */ /* 0x080fe40000410000 */
[-C--:B------:R-:W-:Y:S01]  /*b0e0*/  FMUL.FTZ R46, R46, R3.reuse ;  /* 0x000000032e2e7220 */ /* 0x080fe20000410000 */
[----:B-1----:R-:W-:Y:S01]  /*b0f0*/  HMMA.16816.F32.BF16 R232, R4, R16, R164 ;  /* 0x0000001004e8723c */ /* 0x002fe200000418a4 */
[----:B------:R-:W-:Y:S02]  /*b100*/  FMUL.FTZ R47, R47, R3 ;  /* 0x000000032f2f7220 */ /* 0x000fe40000410000 */
[-C--:B------:R-:W-:Y:S02]  /*b110*/  FMUL.FTZ R76, R76, R8.reuse ;  /* 0x000000084c4c7220 */ /* 0x080fe40000410000 */
[----:B------:R-:W-:-:S02]  /*b120*/  FMUL.FTZ R77, R77, R8 ;  /* 0x000000084d4d7220 */ /* 0x000fc40000410000 */
[-C--:B------:R-:W-:Y:S01]  /*b130*/  FMUL.FTZ R78, R78, R3.reuse ;  /* 0x000000034e4e7220 */ /* 0x080fe20000410000 */
[C---:B------:R-:W-:Y:S01]  /*b140*/  HMMA.16816.F32.BF16 R200, R4.reuse, R18, R168 ;  /* 0x0000001204c8723c */ /* 0x040fe200000418a8 */
[----:B------:R-:W1:Y:S01]  /*b150*/  LDSM.16.MT88.4 R16, [R208+0x12000] ;  /* 0x01200000d010783b */ /* 0x000e620000004200 */
[-C--:B------:R-:W-:Y:S02]  /*b160*/  FMUL.FTZ R79, R79, R3.reuse ;  /* 0x000000034f4f7220 */ /* 0x080fe40000410000 */
[-C--:B------:R-:W-:Y:S02]  /*b170*/  FMUL.FTZ R80, R80, R8.reuse ;  /* 0x0000000850507220 */ /* 0x080fe40000410000 */
[----:B------:R-:W-:Y:S02]  /*b180*/  FMUL.FTZ R81, R81, R8 ;  /* 0x0000000851517220 */ /* 0x000fe40000410000 */
        /* <DEDUP_REMOVED lines=14> */
[----:B------:R-:W-:Y:S01]  /*b270*/  MOV R38, R182 ;  /* 0x000000b600267202 */ /* 0x000fe20000000f00 */
[----:B------:R-:W-:Y:S01]  /*b280*/  HMMA.16816.F32.BF16 R192, R4, R14, R40 ;  /* 0x0000000e04c0723c */ /* 0x000fe20000041828 */
[----:B------:R-:W3:Y:S01]  /*b290*/  LDSM.16.MT88.4 R12, [R207+0x12000] ;  /* 0x01200000cf0c783b */ /* 0x000ee20000004200 */
[----:B------:R-:W-:Y:S01]  /*b2a0*/  MOV R37, R181 ;  /* 0x000000b500257202 */ /* 0x000fe20000000f00 */
[----:B------:R-:W-:Y:S01]  /*b2b0*/  IMAD.MOV.U32 R36, RZ, RZ, R180 ;  /* 0x000000ffff247224 */ /* 0x000fe200078e00b4 */
[----:B------:R-:W-:Y:S01]  /*b2c0*/  MOV R39, R189 ;  /* 0x000000bd00277202 */ /* 0x000fe20000000f00 */
[----:B------:R-:W-:-:S02]  /*b2d0*/  FMUL.FTZ R68, R68, R8 ;  /* 0x0000000844447220 */ /* 0x000fc40000410000 */
[----:B------:R-:W-:Y:S01]  /*b2e0*/  FMUL.FTZ R69, R69, R8 ;  /* 0x0000000845457220 */ /* 0x000fe20000410000 */
[C---:B------:R-:W-:Y:S01]  /*b2f0*/  HMMA.16816.F32.BF16 R244, R4.reuse, R26, R152 ;  /* 0x0000001a04f4723c */ /* 0x040fe20000041898 */
[----:B------:R-:W-:Y:S01]  /*b300*/  LDSM.16.MT88.4 R24, [R207+0x14000] ;  /* 0x01400000cf18783b */ /* 0x000fe20000004200 */
[----:B------:R-:W-:Y:S01]  /*b310*/  FMUL.FTZ R70, R70, R3 ;  /* 0x0000000346467220 */ /* 0x000fe20000410000 */
[----:B------:R-:W-:Y:S01]  /*b320*/  MOV R41, R141 ;  /* 0x0000008d00297202 */ /* 0x000fe20000000f00 */
[----:B------:R-:W-:Y:S01]  /*b330*/  FMUL.FTZ R71, R71, R3 ;  /* 0x0000000347477220 */ /* 0x000fe20000410000 */
[----:B------:R-:W-:Y:S01]  /*b340*/  MOV R40, R142 ;  /* 0x0000008e00287202 */ /* 0x000fe20000000f00 */
[----:B------:R-:W-:Y:S01]  /*b350*/  FMUL.FTZ R72, R72, R8 ;  /* 0x0000000848487220 */ /* 0x000fe20000410000 */
[----:B------:R-:W-:Y:S01]  /*b360*/  MOV R43, R146 ;  /* 0x00000092002b7202 */ /* 0x000fe20000000f00 */
[----:B-1----:R-:W-:Y:S01]  /*b370*/  HMMA.16816.F32.BF16 R160, R4, R16, R52 ;  /* 0x0000001004a0723c */ /* 0x002fe20000041834 */
[----:B------:R-:W-:-:S02]  /*b380*/  FMUL.FTZ R73, R73, R8 ;  /* 0x0000000849497220 */ /* 0x000fc40000410000 */
[-C--:B------:R-:W-:Y:S02]  /*b390*/  FMUL.FTZ R74, R74, R3.reuse ;  /* 0x000000034a4a7220 */ /* 0x080fe40000410000 */
[----:B------:R-:W-:Y:S02]  /*b3a0*/  FMUL.FTZ R75, R75, R3 ;  /* 0x000000034b4b7220 */ /* 0x000fe40000410000 */
[----:B------:R-:W-:Y:S01]  /*b3b0*/  MOV R53, R139 ;  /* 0x0000008b00357202 */ /* 0x000fe20000000f00 */
[----:B------:R-:W-:Y:S01]  /*b3c0*/  HMMA.16816.F32.BF16 R168, R4, R18, R56 ;  /* 0x0000001204a8723c */ /* 0x000fe20000041838 */
[----:B------:R-:W1:Y:S01]  /*b3d0*/  LDSM.16.MT88.4 R16, [R206+0x14000] ;  /* 0x01400000ce10783b */ /* 0x000e620000004200 */
[----:B------:R-:W-:Y:S01]  /*b3e0*/  MOV R54, R137 ;  /* 0x0000008900367202 */ /* 0x000fe20000000f00 */
[----:B------:R-:W-:Y:S01]  /*b3f0*/  FMUL.FTZ R100, R100, R8 ;  /* 0x0000000864647220 */ /* 0x000fe20000410000 */
[----:B------:R-:W-:Y:S01]  /*b400*/  MOV R52, R140 ;  /* 0x0000008c00347202 */ /* 0x000fe20000000f00 */
[----:B------:R-:W-:-:S02]  /*b410*/  FMUL.FTZ R101, R101, R8 ;  /* 0x0000000865657220 */ /* 0x000fc40000410000 */
[-C--:B------:R-:W-:Y:S01]  /*b420*/  FMUL.FTZ R102, R102, R3.reuse ;  /* 0x0000000366667220 */ /* 0x080fe20000410000 */
[C---:B--2---:R-:W-:Y:S01]  /*b430*/  HMMA.16816.F32.BF16 R180, R4.reuse, R22, R48 ;  /* 0x0000001604b4723c */ /* 0x044fe20000041830 */
[----:B------:R-:W-:Y:S01]  /*b440*/  FMUL.FTZ R103, R103, R3 ;  /* 0x0000000367677220 */ /* 0x000fe20000410000 */
[----:B------:R-:W-:Y:S01]  /*b450*/  MOV R59, R174 ;  /* 0x000000ae003b7202 */ /* 0x000fe20000000f00 */
[-C--:B------:R-:W-:Y:S01]  /*b460*/  FMUL.FTZ R104, R104, R8.reuse ;  /* 0x0000000868687220 */ /* 0x080fe20000410000 */
[----:B------:R-:W-:Y:S01]  /*b470*/  MOV R57, R175 ;  /* 0x000000af00397202 */ /* 0x000fe20000000f00 */
[----:B------:R-:W-:Y:S01]  /*b480*/  FMUL.FTZ R105, R105, R8 ;  /* 0x0000000869697220 */ /* 0x000fe20000410000 */
[----:B------:R-:W-:Y:S01]  /*b490*/  MOV R56, R133 ;  /* 0x0000008500387202 */ /* 0x000fe20000000f00 */
[-C--:B------:R-:W-:Y:S01]  /*b4a0*/  FMUL.FTZ R106, R106, R3.reuse ;  /* 0x000000036a6a7220 */ /* 0x080fe20000410000 */
[----:B------:R-:W-:Y:S01]  /*b4b0*/  MOV R49, R138 ;  /* 0x0000008a00317202 */ /* 0x000fe20000000f00 */
[----:B---3--:R-:W-:Y:S01]  /*b4c0*/  HMMA.16816.F32.BF16 R156, R4, R12, R60 ;  /* 0x0000000c049c723c */ /* 0x008fe2000004183c */
[----:B------:R-:W-:Y:S01]  /*b4d0*/  FMUL.FTZ R107, R107, R3 ;  /* 0x000000036b6b7220 */ /* 0x000fe20000410000 */
[----:B------:R-:W-:Y:S01]  /*b4e0*/  MOV R51, R144 ;  /* 0x0000009000337202 */ /* 0x000fe20000000f00 */
[-C--:B------:R-:W-:Y:S01]  /*b4f0*/  FMUL.FTZ R84, R84, R8.reuse ;  /* 0x0000000854547220 */ /* 0x080fe20000410000 */
[----:B------:R-:W-:Y:S01]  /*b500*/  MOV R50, R145 ;  /* 0x0000009100327202 */ /* 0x000fe20000000f00 */
[----:B------:R-:W-:-:S02]  /*b510*/  FMUL.FTZ R85, R85, R8 ;  /* 0x0000000855557220 */ /* 0x000fc40000410000 */
[----:B------:R-:W-:Y:S01]  /*b520*/  MOV R63, R136 ;  /* 0x00000088003f7202 */ /* 0x000fe20000000f00 */
[C---:B------:R-:W-:Y:S01]  /*b530*/  HMMA.16816.F32.BF16 R164, R4.reuse, R14, R64 ;  /* 0x0000000e04a4723c */ /* 0x040fe20000041840 */
[----:B------:R-:W2:Y:S01]  /*b540*/  LDSM.16.MT88.4 R12, [R208+0x14000] ;  /* 0x01400000d00c783b */ /* 0x000ea20000004200 */
[-C--:B------:R-:W-:Y:S02]  /*b550*/  FMUL.FTZ R86, R86, R3.reuse ;  /* 0x0000000356567220 */ /* 0x080fe40000410000 */
[----:B------:R-:W-:Y:S02]  /*b560*/  FMUL.FTZ R87, R87, R3 ;  /* 0x0000000357577220 */ /* 0x000fe40000410000 */
        /* <DEDUP_REMOVED lines=8> */
[----:B------:R-:W-:Y:S01]  /*b5f0*/  FFMA.FTZ R9, R30, c[0x0][0x23c], -R2 ;  /* 0x00008f001e097a23 */ /* 0x000fe20000010802 */
[----:B------:R-:W-:Y:S01]  /*b600*/  MOV R47, R143 ;  /* 0x0000008f002f7202 */ /* 0x000fe20000000f00 */
[----:B-1----:R-:W-:Y:S01]  /*b610*/  HMMA.16816.F32.BF16 R148, R4, R16, R76 ;  /* 0x000000100494723c */ /* 0x002fe2000004184c */
[----:B------:R-:W-:Y:S01]  /*b620*/  IMAD.MOV.U32 R46, RZ, RZ, R172 ;  /* 0x000000ffff2e7224 */ /* 0x000fe200078e00ac */
[----:B------:R-:W-:Y:S01]  /*b630*/  MOV R45, R135 ;  /* 0x00000087002d7202 */ /* 0x000fe20000000f00 */
[----:B------:R-:W-:-:S02]  /*b640*/  FMUL.FTZ R96, R96, R8 ;  /* 0x0000000860607220 */ /* 0x000fc40000410000 */
[-C--:B------:R-:W-:Y:S02]  /*b650*/  FMUL.FTZ R97, R97, R8.reuse ;  /* 0x0000000861617220 */ /* 0x080fe40000410000 */
[-C--:B------:R-:W-:Y:S01]  /*b660*/  FMUL.FTZ R98, R98, R3.reuse ;  /* 0x0000000362627220 */ /* 0x080fe20000410000 */
[----:B------:R-:W-:Y:S01]  /*b670*/  HMMA.16816.F32.BF16 R136, R4, R18, R80 ;  /* 0x000000120488723c */ /* 0x000fe20000041850 */
[----:B------:R-:W1:Y:S01]  /*b680*/  LDSM.16.MT88.4 R16, [R205+0x16000] ;  /* 0x01600000cd10783b */ /* 0x000e620000004200 */
[----:B------:R4:W-:Y:S01]  /*b690*/  MUFU.EX2 R81, R9 ;  /* 0x0000000900517308 */ /* 0x0009e20000000800 */
[----:B------:R-:W-:Y:S01]  /*b6a0*/  FMUL.FTZ R99, R99, R3 ;  /* 0x0000000363637220 */ /* 0x000fe20000410000 */
[----:B------:R-:W-:Y:S01]  /*b6b0*/  MOV R79, R39 ;  /* 0x00000027004f7202 */ /* 0x000fe20000000f00 */
[----:B------:R-:W-:Y:S01]  /*b6c0*/  FMUL.FTZ R108, R108, R8 ;  /* 0x000000086c6c7220 */ /* 0x000fe20000410000 */
[----:B------:R-:W-:Y:S01]  /*b6d0*/  MOV R78, R34 ;  /* 0x00000022004e7202 */ /* 0x000fe20000000f00 */
[----:B------:R-:W-:Y:S01]  /*b6e0*/  FMUL.FTZ R109, R109, R8 ;  /* 0x000000086d6d7220 */ /* 0x000fe20000410000 */
[----:B------:R-:W-:Y:S01]  /*b6f0*/  MOV R80, R40 ;  /* 0x0000002800507202 */ /* 0x000fe20000000f00 */
[----:B------:R-:W-:-:S02]  /*b700*/  FMUL.FTZ R110, R110, R3 ;  /* 0x000000036e6e7220 */ /* 0x000fc40000410000 */
[-C--:B------:R-:W-:Y:S02]  /*b710*/  FMUL.FTZ R111, R111, R3.reuse ;  /* 0x000000036f6f7220 */ /* 0x080fe40000410000 */
[-C--:B------:R-:W-:Y:S02]  /*b720*/  FMUL.FTZ R112, R112, R8.reuse ;  /* 0x0000000870707220 */ /* 0x080fe40000410000 */
[----:B------:R-:W-:Y:S01]  /*b730*/  FMUL.FTZ R113, R113, R8 ;  /* 0x0000000871717220 */ /* 0x000fe20000410000 */
[----:B--2---:R-:W-:Y:S01]  /*b740*/  HMMA.16816.F32.BF16 R172, R4, R14, R88 ;  /* 0x0000000e04ac723c */ /* 0x004fe20000041858 */
[----:B----4-:R-:W-:Y:S01]  /*b750*/  FFMA.FTZ R9, R176, c[0x0][0x23c], -R2 ;  /* 0x00008f00b0097a23 */ /* 0x010fe20000010802 */
[----:B------:R-:W-:Y:S01]  /*b760*/  MOV R176, R56 ;  /* 0x0000003800b07202 */ /* 0x000fe20000000f00 */
[-C--:B------:R-:W-:Y:S02]  /*b770*/  FMUL.FTZ R114, R114, R3.reuse ;  /* 0x0000000372727220 */ /* 0x080fe40000410000 */
[----:B------:R-:W-:-:S02]  /*b780*/  FMUL.FTZ R115, R115, R3 ;  /* 0x0000000373737220 */ /* 0x000fc40000410000 */
[-C--:B------:R-:W-:Y:S01]  /*b790*/  FMUL.FTZ R124, R124, R8.reuse ;  /* 0x000000087c7c7220 */ /* 0x080fe20000410000 */
[C---:B------:R-:W-:Y:S01]  /*b7a0*/  HMMA.16816.F32.BF16 R88, R4.reuse, R24, R92 ;  /* 0x000000180458723c */ /* 0x040fe2000004185c */
[-C--:B------:R-:W-:Y:S02]  /*b7b0*/  FMUL.FTZ R125, R125, R8.reuse ;  /* 0x000000087d7d7220 */ /* 0x080fe40000410000 */
[-C--:B------:R-:W-:Y:S02]  /*b7c0*/  FMUL.FTZ R126, R126, R3.reuse ;  /* 0x000000037e7e7220 */ /* 0x080fe40000410000 */
[----:B------:R-:W-:Y:S02]  /*b7d0*/  FMUL.FTZ R127, R127, R3 ;  /* 0x000000037f7f7220 */ /* 0x000fe40000410000 */
[-C--:B------:R-:W-:Y:S01]  /*b7e0*/  FMUL.FTZ R128, R128, R8.reuse ;  /* 0x0000000880807220 */ /* 0x080fe20000410000 */
[----:B---3--:R-:W-:Y:S01]  /*b7f0*/  HMMA.16816.F32.BF16 R152, R4, R20, R68 ;  /* 0x000000140498723c */ /* 0x008fe20000041844 */
[----:B------:R-:W-:-:S02]  /*b800*/  FMUL.FTZ R129, R129, R8 ;  /* 0x0000000881817220 */ /* 0x000fc40000410000 */
[-C--:B------:R-:W-:Y:S02]  /*b810*/  FMUL.FTZ R130, R130, R3.reuse ;  /* 0x0000000382827220 */ /* 0x080fe40000410000 */
[----:B------:R-:W-:Y:S02]  /*b820*/  FMUL.FTZ R131, R131, R3 ;  /* 0x0000000383837220 */ /* 0x000fe40000410000 */
[----:B------:R-:W-:Y:S01]  /*b830*/  IMAD.MOV.U32 R42, RZ, RZ, R147 ;  /* 0x000000ffff2a7224 */ /* 0x000fe200078e0093 */
[----:B------:R-:W-:Y:S01]  /*b840*/  HMMA.16816.F32.BF16 R140, R4, R22, R72 ;  /* 0x00000016048c723c */ /* 0x000fe20000041848 */
[----:B------:R-:W2:Y:S01]  /*b850*/  LDSM.16.MT88.4 R20, [R206+0x16000] ;  /* 0x01600000ce14783b */ /* 0x000ea20000004200 */
[----:B------:R-:W-:Y:S01]  /*b860*/  FMUL.FTZ R116, R116, R8 ;  /* 0x0000000874747220 */ /* 0x000fe20000410000 */
[----:B------:R-:W-:Y:S01]  /*b870*/  MOV R71, R38 ;  /* 0x0000002600477202 */ /* 0x000fe20000000f00 */
[----:B------:R-:W-:Y:S01]  /*b880*/  FMUL.FTZ R117, R117, R8 ;  /* 0x0000000875757220 */ /* 0x000fe20000410000 */
[----:B------:R-:W-:Y:S01]  /*b890*/  MOV R70, R37 ;  /* 0x0000002500467202 */ /* 0x000fe20000000f00 */
[----:B------:R-:W-:-:S02]  /*b8a0*/  FMUL.FTZ R118, R118, R3 ;  /* 0x0000000376767220 */ /* 0x000fc40000410000 */
        /* <DEDUP_REMOVED lines=8> */
[----:B------:R-:W-:Y:S02]  /*b930*/  IMAD.MOV.U32 R69, RZ, RZ, R36 ;  /* 0x000000ffff457224 */ /* 0x000fe400078e0024 */
[----:B------:R-:W-:Y:S01]  /*b940*/  IMAD.MOV.U32 R77, RZ, RZ, R35 ;  /* 0x000000ffff4d7224 */ /* 0x000fe200078e0023 */
[----:B------:R-:W-:Y:S01]  /*b950*/  LDSM.16.MT88.4 R36, [R207+0x12800] ;  /* 0x01280000cf24783b */ /* 0x000fe20000004200 */
[C---:B------:R-:W-:Y:S01]  /*b960*/  HMMA.16816.F32.BF16 R132, R4.reuse, R12, R84 ;  /* 0x0000000c0484723c */ /* 0x040fe20000041854 */
[----:B------:R3:W4:Y:S01]  /*b970*/  MUFU.EX2 R85, R9 ;  /* 0x0000000900557308 */ /* 0x0007220000000800 */
[----:B------:R-:W-:Y:S01]  /*b980*/  IMAD.MOV.U32 R103, RZ, RZ, R63 ;  /* 0x000000ffff677224 */ /* 0x000fe200078e003f */
[----:B------:R-:W5:Y:S04]  /*b990*/  LDSM.16.MT88.4 R12, [R208+0x16000] ;  /* 0x01600000d00c783b */ /* 0x000f680000004200 */
[----:B------:R-:W-:Y:S01]  /*b9a0*/  MOV R86, R46 ;  /* 0x0000002e00567202 */ /* 0x000fe20000000f00 */
[----:B------:R-:W-:Y:S01]  /*b9b0*/  HMMA.16816.F32.BF16 R144, R4, R26, R96 ;  /* 0x0000001a0490723c */ /* 0x000fe20000041860 */
[----:B------:R-:W4:Y:S01]  /*b9c0*/  LDSM.16.MT88.4 R24, [R205+0x10800] ;  /* 0x01080000cd18783b */ /* 0x000f220000004200 */
[----:B------:R-:W-:Y:S01]  /*b9d0*/  IMAD.MOV.U32 R87, RZ, RZ, R47 ;  /* 0x000000ffff577224 */ /* 0x000fe200078e002f */
[----:B------:R-:W-:Y:S01]  /*b9e0*/  MOV R84, R45 ;  /* 0x0000002d00547202 */ /* 0x000fe20000000f00 */
[----:B------:R-:W-:Y:S01]  /*b9f0*/  IMAD.MOV.U32 R46, RZ, RZ, R43 ;  /* 0x000000ffff2e7224 */ /* 0x000fe200078e002b */
[----:B------:R-:W-:-:S02]  /*ba00*/  MOV R47, R41 ;  /* 0x00000029002f7202 */ /* 0x000fc40000000f00 */
[----:B------:R-:W-:Y:S01]  /*ba10*/  MOV R45, R42 ;  /* 0x0000002a002d7202 */ /* 0x000fe20000000f00 */
[----:B------:R-:W-:Y:S01]  /*ba20*/  IMAD.MOV.U32 R98, RZ, RZ, R59 ;  /* 0x000000ffff627224 */ /* 0x000fe200078e003b */
[C---:B--2---:R-:W-:Y:S01]  /*ba30*/  HMMA.16816.F32.BF16 R108, R4.reuse, R20, R108 ;  /* 0x00000014046c723c */ /* 0x044fe2000004186c */
[--C-:B---3--:R-:W-:Y:S01]  /*ba40*/  FFMA.FTZ R9, R33, c[0x0][0x23c], -R2.reuse ;  /* 0x00008f0021097a23 */ /* 0x108fe20000010802 */
[----:B------:R-:W-:Y:S02]  /*ba50*/  MOV R96, R57 ;  /* 0x0000003900607202 */ /* 0x000fe40000000f00 */
[----:B------:R-:W-:Y:S01]  /*ba60*/  MOV R97, R58 ;  /* 0x0000003a00617202 */ /* 0x000fe20000000f00 */
[----:B------:R2:W-:Y:S01]  /*ba70*/  MUFU.EX2 R44, R9 ;  /* 0x00000009002c7308 */ /* 0x0005e20000000800 */
[----:B------:R-:W-:Y:S02]  /*ba80*/  MOV R99, R49 ;  /* 0x0000003100637202 */ /* 0x000fe40000000f00 */
[C---:B------:R-:W-:Y:S01]  /*ba90*/  HMMA.16816.F32.BF16 R112, R4.reuse, R22, R112 ;  /* 0x000000160470723c */ /* 0x040fe20000041870 */
[----:B------:R-:W3:Y:S07]  /*baa0*/  LDSM.16.MT88.4 R20, [R206+0x10800] ;  /* 0x01080000ce14783b */ /* 0x000eee0000004200 */
[----:B-1----:R-:W-:Y:S01]  /*bab0*/  HMMA.16816.F32.BF16 R124, R4, R16, R124 ;  /* 0x00000010047c723c */ /* 0x002fe2000004187c */
[----:B--2---:R-:W-:-:S02]  /*bac0*/  FFMA.FTZ R9, R31, c[0x0][0x23c], -R2 ;  /* 0x00008f001f097a23 */ /* 0x004fc40000010802 */
[----:B------:R-:W1:Y:S05]  /*bad0*/  LDSM.16.MT88.4 R28, [R208+0x10800] ;  /* 0x01080000d01c783b */ /* 0x000e6a0000004200 */
[C---:B------:R-:W-:Y:S01]  /*bae0*/  HMMA.16816.F32.BF16 R128, R4.reuse, R18, R128 ;  /* 0x000000120480723c */ /* 0x040fe20000041880 */
[----:B------:R2:W2:Y:S01]  /*baf0*/  MUFU.EX2 R68, R9 ;  /* 0x0000000900447308 */ /* 0x0004a20000000800 */
[----:B------:R-:W1:Y:S06]  /*bb00*/  LDSM.16.MT88.4 R16, [R207+0x10800] ;  /* 0x01080000cf10783b */ /* 0x000e6c0000004200 */
[C---:B-----5:R-:W-:Y:S08]  /*bb10*/  HMMA.16816.F32.BF16 R116, R4.reuse, R12, R116 ;  /* 0x0000000c0474723c */ /* 0x060ff00000041874 */
[----:B------:R-:W-:Y:S01]  /*bb20*/  HMMA.16816.F32.BF16 R120, R4, R14, R120 ;  /* 0x0000000e0478723c */ /* 0x000fe20000041878 */
[----:B--2---:R-:W-:Y:S01]  /*bb30*/  FFMA.FTZ R9, R177, c[0x0][0x23c], -R0 ;  /* 0x00008f00b1097a23 */ /* 0x004fe20000010800 */
[----:B------:R-:W2:Y:S01]  /*bb40*/  LDSM.16.MT88.4 R12, [R205+0x12800] ;  /* 0x01280000cd0c783b */ /* 0x000ea20000004200 */
[----:B------:R-:W-:-:S02]  /*bb50*/  MOV R177, R97 ;  /* 0x0000006100b17202 */ /* 0x000fc40000000f00 */
[----:B------:R5:W-:Y:S02]  /*bb60*/  MUFU.EX2 R82, R9 ;  /* 0x0000000900527308 */ /* 0x000be40000000800 */
[----:B----4-:R-:W-:Y:S02]  /*bb70*/  F2FP.BF16.PACK_AB R4, R85, R81 ;  /* 0x000000515504723e */ /* 0x010fe400000010ff */
[----:B------:R-:W-:Y:S01]  /*bb80*/  F2FP.BF16.PACK_AB R6, R68, R44 ;  /* 0x0000002c4406723e */ /* 0x000fe200000010ff */
[----:B-----5:R-:W-:Y:S01]  /*bb90*/  FFMA.FTZ R9, R184, c[0x0][0x23c], -R0 ;  /* 0x00008f00b8097a23 */ /* 0x020fe20000010800 */
[----:B------:R-:W-:-:S03]  /*bba0*/  MOV R184, R98 ;  /* 0x0000006200b87202 */ /* 0x000fc60000000f00 */
[----:B------:R4:W5:Y:S02]  /*bbb0*/  MUFU.EX2 R48, R9 ;  /* 0x0000000900307308 */ /* 0x0009640000000800 */
[--C-:B----4-:R-:W-:Y:S01]  /*bbc0*/  FFMA.FTZ R9, R32, c[0x0][0x23c], -R0.reuse ;  /* 0x00008f0020097a23 */ /* 0x110fe20000010800 */
[----:B-----5:R-:W-:Y:S01]  /*bbd0*/  F2FP.BF16.PACK_AB R5, R48, R82 ;  /* 0x000000523005723e */ /* 0x020fe200000010ff */
[----:B------:R-:W-:Y:S04]  /*bbe0*/  LDSM.16.MT88.4 R32, [R208+0x12800] ;  /* 0x01280000d020783b */ /* 0x000fe80000004200 */
[----:B------:R4:W-:Y:S02]  /*bbf0*/  MUFU.EX2 R83, R9 ;  /* 0x0000000900537308 */ /* 0x0009e40000000800 */
[----:B----4-:R-:W-:Y:S01]  /*bc00*/  FFMA.FTZ R9, R178, c[0x0][0x23c], -R0 ;  /* 0x00008f00b2097a23 */ /* 0x010fe20000010800 */
[----:B------:R-:W-:-:S05]  /*bc10*/  MOV R178, R99 ;  /* 0x0000006300b27202 */ /* 0x000fca0000000f00 */
[----:B------:R-:W4:Y:S02]  /*bc20*/  MUFU.EX2 R76, R9 ;  /* 0x00000009004c7308 */ /* 0x000f240000000800 */
[----:B----4-:R-:W-:Y:S01]  /*bc30*/  F2FP.BF16.PACK_AB R7, R76, R83 ;  /* 0x000000534c07723e */ /* 0x010fe200000010ff */
[----:B------:R-:W-:-:S06]  /*bc40*/  FFMA.FTZ R9, R186, c[0x0][0x23c], -R2 ;  /* 0x00008f00ba097a23 */ /* 0x000fcc0000010802 */
[C---:B------:R-:W-:Y:S08]  /*bc50*/  HMMA.16816.F32.BF16 R72, R4.reuse, R24, R64 ;  /* 0x000000180448723c */ /* 0x040ff00000041840 */
[C---:B------:R-:W-:Y:S01]  /*bc60*/  HMMA.16816.F32.BF16 R64, R4.reuse, R26, R52 ;  /* 0x0000001a0440723c */ /* 0x040fe20000041834 */
[----:B------:R-:W4:Y:S07]  /*bc70*/  LDSM.16.MT88.4 R24, [R206+0x12800] ;  /* 0x01280000ce18783b */ /* 0x000f2e0000004200 */
[C---:B---3--:R-:W-:Y:S07]  /*bc80*/  HMMA.16816.F32.BF16 R60, R4.reuse, R20, R248 ;  /* 0x00000014043c723c */ /* 0x048fee00000418f8 */
[----:B------:R-:W-:Y:S01]  /*bc90*/  MOV R250, R68 ;  /* 0x0000004400fa7202 */ /* 0x000fe20000000f00 */
[----:B------:R-:W-:Y:S01]  /*bca0*/  HMMA.16816.F32.BF16 R52, R4, R22, R244 ;  /* 0x000000160434723c */ /* 0x000fe200000418f4 */
[----:B------:R-:W-:Y:S01]  /*bcb0*/  IMAD.MOV.U32 R251, RZ, RZ, R71 ;  /* 0x000000fffffb7224 */ /* 0x000fe200078e0047 */
[----:B------:R-:W-:Y:S01]  /*bcc0*/  MOV R249, R82 ;  /* 0x0000005200f97202 */ /* 0x000fe20000000f00 */
[----:B------:R-:W-:Y:S01]  /*bcd0*/  LDSM.16.MT88.4 R20, [R206+0x14800] ;  /* 0x01480000ce14783b */ /* 0x000fe20000004200 */
[----:B------:R-:W-:-:S03]  /*bce0*/  MOV R248, R83 ;  /* 0x0000005300f87202 */ /* 0x000fc60000000f00 */
[----:B------:R-:W-:Y:S01]  /*bcf0*/  MOV R246, R44 ;  /* 0x0000002c00f67202 */ /* 0x000fe20000000f00 */
[----:B-1----:R-:W-:Y:S01]  /*bd00*/  HMMA.16816.F32.BF16 R40, R4, R28, R240 ;  /* 0x0000001c0428723c */ /* 0x002fe200000418f0 */
[----:B------:R-:W-:Y:S01]  /*bd10*/  MOV R245, R45 ;  /* 0x0000002d00f57202 */ /* 0x000fe20000000f00 */
[----:B------:R-:W-:Y:S01]  /*bd20*/  IMAD.MOV.U32 R247, RZ, RZ, R47 ;  /* 0x000000fffff77224 */ /* 0x000fe200078e002f */
[----:B------:R-:W-:-:S04]  /*bd30*/  MOV R244, R51 ;  /* 0x0000003300f47202 */ /* 0x000fc80000000f00 */
[----:B------:R-:W-:Y:S01]  /*bd40*/  MOV R243, R69 ;  /* 0x0000004500f37202 */ /* 0x000fe20000000f00 */
[C---:B------:R-:W-:Y:S01]  /*bd50*/  HMMA.16816.F32.BF16 R56, R4.reuse, R16, R232 ;  /* 0x000000100438723c */ /* 0x040fe200000418e8 */
[----:B------:R-:W-:Y:S02]  /*bd60*/  MOV R242, R70 ;  /* 0x0000004600f27202 */ /* 0x000fe40000000f00 */
[----:B------:R-:W-:Y:S02]  /*bd70*/  MOV R241, R50 ;  /* 0x0000003200f17202 */ /* 0x000fe40000000f00 */
[----:B------:R-:W-:Y:S02]  /*bd80*/  MOV R240, R48 ;  /* 0x0000003000f07202 */ /* 0x000fe40000000f00 */
[----:B------:R-:W-:Y:S01]  /*bd90*/  MOV R232, R46 ;  /* 0x0000002e00e87202 */ /* 0x000fe20000000f00 */
[----:B--2---:R-:W-:Y:S01]  /*bda0*/  HMMA.16816.F32.BF16 R68, R4, R12, R196 ;  /* 0x0000000c0444723c */ /* 0x004fe200000418c4 */
[----:B------:R-:W-:Y:S01]  /*bdb0*/  IMAD.MOV.U32 R233, RZ, RZ, R84 ;  /* 0x000000ffffe97224 */ /* 0x000fe200078e0054 */
[----:B------:R-:W-:-:S02]  /*bdc0*/  MOV R235, R103 ;  /* 0x0000006700eb7202 */ /* 0x000fc40000000f00 */
[----:B------:R-:W-:Y:S01]  /*bdd0*/  MOV R234, R176 ;  /* 0x000000b000ea7202 */ /* 0x000fe20000000f00 */
[----:B------:R-:W-:Y:S02]  /*bde0*/  IMAD.MOV.U32 R176, RZ, RZ, R96 ;  /* 0x000000ffffb07224 */ /* 0x000fe400078e0060 */
[----:B------:R-:W-:Y:S01]  /*bdf0*/  MOV R198, R77 ;  /* 0x0000004d00c67202 */ /* 0x000fe20000000f00 */
[C---:B------:R-:W-:Y:S01]  /*be00*/  HMMA.16816.F32.BF16 R44, R4.reuse, R18, R200 ;  /* 0x00000012042c723c */ /* 0x040fe200000418c8 */
[----:B------:R-:W-:Y:S01]  /*be10*/  MOV R199, R78 ;  /* 0x0000004e00c77202 */ /* 0x000fe20000000f00 */
[----:B------:R-:W1:Y:S01]  /*be20*/  LDSM.16.MT88.4 R16, [R208+0x14800] ;  /* 0x01480000d010783b */ /* 0x000e620000004200 */
[----:B------:R-:W-:Y:S01]  /*be30*/  MOV R197, R79 ;  /* 0x0000004f00c57202 */ /* 0x000fe20000000f00 */
[----:B------:R2:W3:Y:S03]  /*be40*/  MUFU.EX2 R200, R9 ;  /* 0x0000000900c87308 */ /* 0x0004e60000000800 */
[----:B------:R-:W-:Y:S01]  /*be50*/  IMAD.MOV.U32 R202, RZ, RZ, R76 ;  /* 0x000000ffffca7224 */ /* 0x000fe200078e004c */
[----:B------:R-:W-:Y:S01]  /*be60*/  HMMA.16816.F32.BF16 R48, R4, R30, R236 ;  /* 0x0000001e0430723c */ /* 0x000fe200000418ec */
[----:B------:R-:W-:Y:S01]  /*be70*/  LDSM.16.MT88.4 R28, [R205+0x14800] ;  /* 0x01480000cd1c783b */ /* 0x000fe20000004200 */
[----:B------:R-:W-:-:S05]  /*be80*/  MOV R203, R81 ;  /* 0x0000005100cb7202 */ /* 0x000fca0000000f00 */
[----:B------:R-:W-:Y:S01]  /*be90*/  MOV R236, R85 ;  /* 0x0000005500ec7202 */ /* 0x000fe20000000f00 */
[C---:B------:R-:W-:Y:S01]  /*bea0*/  HMMA.16816.F32.BF16 R76, R4.reuse, R14, R192 ;  /* 0x0000000e044c723c */ /* 0x040fe200000418c0 */
[----:B------:R-:W5:Y:S01]  /*beb0*/  LDSM.16.MT88.4 R12, [R207+0x14800] ;  /* 0x01480000cf0c783b */ /* 0x000f620000004200 */
[----:B------:R-:W-:Y:S01]  /*bec0*/  MOV R237, R86 ;  /* 0x0000005600ed7202 */ /* 0x000fe20000000f00 */
[----:B------:R-:W-:Y:S01]  /*bed0*/  IMAD.MOV.U32 R239, RZ, RZ, R80 ;  /* 0x000000ffffef7224 */ /* 0x000fe200078e0050 */
[----:B------:R-:W-:Y:S01]  /*bee0*/  MOV R238, R87 ;  /* 0x0000005700ee7202 */ /* 0x000fe20000000f00 */
[--C-:B--2---:R-:W-:Y:S02]  /*bef0*/  FFMA.FTZ R9, R187, c[0x0][0x23c], -R2.reuse ;  /* 0x00008f00bb097a23 */ /* 0x104fe40000010802 */
[----:B------:R-:W-:Y:S01]  /*bf00*/  MOV R194, R243 ;  /* 0x000000f300c27202 */ /* 0x000fe20000000f00 */
[C---:B----4-:R-:W-:Y:S01]  /*bf10*/  HMMA.16816.F32.BF16 R84, R4.reuse, R26, R180 ;  /* 0x0000001a0454723c */ /* 0x050fe200000418b4 */
[----:B------:R2:W-:Y:S07]  /*bf20*/  MUFU.EX2 R182, R9 ;  /* 0x0000000900b67308 */ /* 0x0005ee0000000800 */
[C---:B------:R-:W-:Y:S01]  /*bf30*/  HMMA.16816.F32.BF16 R80, R4.reuse, R24, R188 ;  /* 0x000000180450723c */ /* 0x040fe200000418bc */
[----:B------:R-:W-:Y:S07]  /*bf40*/  LDSM.16.MT88.4 R24, [R206+0x16800] ;  /* 0x01680000ce18783b */ /* 0x000fee0000004200 */
[----:B------:R-:W-:Y:S01]  /*bf50*/  HMMA.16816.F32.BF16 R160, R4, R32, R160 ;  /* 0x0000002004a0723c */ /* 0x000fe200000418a0 */
[----:B--2---:R-:W-:-:S04]  /*bf60*/  FFMA.FTZ R9, R179, c[0x0][0x23c], -R2 ;  /* 0x00008f00b3097a23 */ /* 0x004fc80000010802 */
[----:B------:R2:W-:Y:S03]  /*bf70*/  MUFU.EX2 R183, R9 ;  /* 0x0000000900b77308 */ /* 0x0005e60000000800 */
[C---:B------:R-:W-:Y:S01]  /*bf80*/  HMMA.16816.F32.BF16 R168, R4.reuse, R34, R168 ;  /* 0x0000002204a8723c */ /* 0x040fe200000418a8 */
[----:B------:R-:W-:Y:S07]  /*bf90*/  LDSM.16.MT88.4 R32, [R205+0x16800] ;  /* 0x01680000cd20783b */ /* 0x000fee0000004200 */
[----:B-1----:R-:W-:Y:S01]  /*bfa0*/  HMMA.16816.F32.BF16 R132, R4, R16, R132 ;  /* 0x000000100484723c */ /* 0x002fe20000041884 */
[----:B--2---:R-:W-:-:S07]  /*bfb0*/  FFMA.FTZ R9, R185, c[0x0][0x23c], -R2 ;  /* 0x00008f00b9097a23 */ /* 0x004fce0000010802 */
[C---:B-----5:R-:W-:Y:S01]  /*bfc0*/  HMMA.16816.F32.BF16 R88, R4.reuse, R12, R88 ;  /* 0x0000000c0458723c */ /* 0x060fe20000041858 */
[----:B------:R1:W-:Y:S07]  /*bfd0*/  MUFU.EX2 R201, R9 ;  /* 0x0000000900c97308 */ /* 0x0003ee0000000800 */
[C---:B------:R-:W-:Y:S01]  /*bfe0*/  HMMA.16816.F32.BF16 R100, R4.reuse, R14, R144 ;  /* 0x0000000e0464723c */ /* 0x040fe20000041890 */
[----:B------:R-:W2:Y:S07]  /*bff0*/  LDSM.16.MT88.4 R12, [R207+0x16800] ;  /* 0x01680000cf0c783b */ /* 0x000eae0000004200 */
[C---:B------:R-:W-:Y:S01]  /*c000*/  HMMA.16816.F32.BF16 R96, R4.reuse, R18, R172 ;  /* 0x000000120460723c */ /* 0x040fe200000418ac */
[--C-:B-1----:R-:W-:Y:S01]  /*c010*/  FFMA.FTZ R9, R197, c[0x0][0x23c], -R0.reuse ;  /* 0x00008f00c5097a23 */ /* 0x102fe20000010800 */
[----:B------:R-:W1:Y:S03]  /*c020*/  LDSM.16.MT88.4 R16, [R208+0x16800] ;  /* 0x01680000d010783b */ /* 0x000e660000004200 */
[----:B------:R4:W5:Y:S03]  /*c030*/  MUFU.EX2 R144, R9 ;  /* 0x0000000900907308 */ /* 0x0009660000000800 */
[C---:B------:R-:W-:Y:S08]  /*c040*/  HMMA.16816.F32.BF16 R152, R4.reuse, R28, R152 ;  /* 0x0000001c0498723c */ /* 0x040ff00000041898 */
[----:B------:R-:W-:Y:S01]  /*c050*/  HMMA.16816.F32.BF16 R140, R4, R30, R140 ;  /* 0x0000001e048c723c */ /* 0x000fe2000004188c */
[----:B------:R-:W1:Y:S01]  /*c060*/  LDSM.16.MT88.4 R28, [R205+0x11000] ;  /* 0x01100000cd1c783b */ /* 0x000e620000004200 */
[----:B----4-:R-:W-:-:S06]  /*c070*/  FFMA.FTZ R9, R198, c[0x0][0x23c], -R0 ;  /* 0x00008f00c6097a23 */ /* 0x010fcc0000010800 */
[C---:B------:R-:W-:Y:S01]  /*c080*/  HMMA.16816.F32.BF16 R156, R4.reuse, R36, R156 ;  /* 0x00000024049c723c */ /* 0x040fe2000004189c */
[----:B------:R4:W1:Y:S07]  /*c090*/  MUFU.EX2 R147, R9 ;  /* 0x0000000900937308 */ /* 0x00086e0000000800 */
[C---:B------:R-:W-:Y:S08]  /*c0a0*/  HMMA.16816.F32.BF16 R164, R4.reuse, R38, R164 ;  /* 0x0000002604a4723c */ /* 0x040ff000000418a4 */
[----:B--2---:R-:W-:Y:S01]  /*c0b0*/  HMMA.16816.F32.BF16 R36, R4, R14, R128 ;  /* 0x0000000e0424723c */ /* 0x004fe20000041880 */
[----:B----4-:R-:W-:-:S04]  /*c0c0*/  FFMA.FTZ R9, R199, c[0x0][0x23c], -R0 ;  /* 0x00008f00c7097a23 */ /* 0x010fc80000010800 */
[----:B------:R2:W-:Y:S02]  /*c0d0*/  MUFU.EX2 R146, R9 ;  /* 0x0000000900927308 */ /* 0x0005e40000000800 */
[----:B---3--:R-:W-:Y:S01]  /*c0e0*/  IMAD.MOV.U32 R128, RZ, RZ, R200 ;  /* 0x000000ffff807224 */ /* 0x008fe200078e00c8 */
[----:B-----5:R-:W-:Y:S01]  /*c0f0*/  MOV R129, R144 ;  /* 0x0000009000817202 */ /* 0x020fe20000000f00 */
[----:B------:R-:W-:Y:S01]  /*c100*/  HMMA.16816.F32.BF16 R148, R4, R20, R148 ;  /* 0x000000140494723c */ /* 0x000fe20000041894 */
[----:B------:R-:W-:-:S07]  /*c110*/  MOV R131, R236 ;  /* 0x000000ec00837202 */ /* 0x000fce0000000f00 */
[----:B------:R-:W-:Y:S01]  /*c120*/  HMMA.16816.F32.BF16 R136, R4, R22, R136 ;  /* 0x000000160488723c */ /* 0x000fe20000041888 */
[----:B------:R-:W-:Y:S01]  /*c130*/  LDSM.16.MT88.4 R20, [R207+0x11000] ;  /* 0x01100000cf14783b */ /* 0x000fe20000004200 */
[----:B--2---:R-:W-:Y:S02]  /*c140*/  FFMA.FTZ R9, R252, c[0x0][0x23c], -R0 ;  /* 0x00008f00fc097a23 */ /* 0x004fe40000010800 */
[----:B------:R-:W-:Y:S01]  /*c150*/  IMAD.MOV.U32 R252, RZ, RZ, R201 ;  /* 0x000000fffffc7224 */ /* 0x000fe200078e00c9 */
[----:B------:R-:W-:-:S03]  /*c160*/  MOV R201, R202 ;  /* 0x000000ca00c97202 */ /* 0x000fc60000000f00 */
[C---:B------:R-:W-:Y:S01]  /*c170*/  HMMA.16816.F32.BF16 R92, R4.reuse, R32, R92 ;  /* 0x00000020045c723c */ /* 0x040fe2000004185c */
[----:B------:R-:W-:Y:S02]  /*c180*/  MOV R202, R203 ;  /* 0x000000cb00ca7202 */ /* 0x000fe40000000f00 */
[----:B------:R-:W-:Y:S01]  /*c190*/  MOV R203, R232 ;  /* 0x000000e800cb7202 */ /* 0x000fe20000000f00 */
[----:B------:R-:W-:Y:S01]  /*c1a0*/  IMAD.MOV.U32 R232, RZ, RZ, R233 ;  /* 0x000000ffffe87224 */ /* 0x000fe200078e00e9 */
        /* <DEDUP_REMOVED lines=9> */
[----:B------:R2:W3:Y:S01]  /*c240*/  MUFU.EX2 R251, R9 ;  /* 0x0000000900fb7308 */ /* 0x0004e20000000800 */
[----:B------:R-:W-:Y:S01]  /*c250*/  HMMA.16816.F32.BF16 R108, R4, R24, R108 ;  /* 0x00000018046c723c */ /* 0x000fe2000004186c */
[----:B------:R-:W-:Y:S01]  /*c260*/  MOV R189, R233 ;  /* 0x000000e900bd7202 */ /* 0x000fe20000000f00 */
[----:B------:R-:W-:Y:S01]  /*c270*/  LDSM.16.MT88.4 R32, [R208+0x11000] ;  /* 0x01100000d020783b */ /* 0x000fe20000004200 */
[----:B------:R-:W-:-:S02]  /*c280*/  MOV R190, R234 ;  /* 0x000000ea00be7202 */ /* 0x000fc40000000f00 */
[----:B------:R-:W-:Y:S02]  /*c290*/  MOV R195, R235 ;  /* 0x000000eb00c37202 */ /* 0x000fe40000000f00 */
[----:B------:R-:W-:Y:S01]  /*c2a0*/  MOV R192, R241 ;  /* 0x000000f100c07202 */ /* 0x000fe20000000f00 */
[C---:B------:R-:W-:Y:S01]  /*c2b0*/  HMMA.16816.F32.BF16 R112, R4.reuse, R26, R112 ;  /* 0x0000001a0470723c */ /* 0x040fe20000041870 */
[----:B------:R-:W4:Y:S01]  /*c2c0*/  LDSM.16.MT88.4 R24, [R206+0x11000] ;  /* 0x01100000ce18783b */ /* 0x000f220000004200 */
[----:B------:R-:W-:Y:S01]  /*c2d0*/  MOV R193, R242 ;  /* 0x000000f200c17202 */ /* 0x000fe20000000f00 */
[----:B------:R-:W-:Y:S01]  /*c2e0*/  IMAD.MOV.U32 R130, RZ, RZ, R195 ;  /* 0x000000ffff827224 */ /* 0x000fe200078e00c3 */
[----:B------:R-:W-:Y:S02]  /*c2f0*/  MOV R181, R203 ;  /* 0x000000cb00b57202 */ /* 0x000fe40000000f00 */
[----:B------:R-:W-:Y:S01]  /*c300*/  MOV R144, R202 ;  /* 0x000000ca00907202 */ /* 0x000fe20000000f00 */
[----:B--2---:R-:W-:Y:S01]  /*c310*/  IMAD.MOV.U32 R9, RZ, RZ, R239 ;  /* 0x000000ffff097224 */ /* 0x004fe200078e00ef */
[----:B-1----:R-:W-:Y:S01]  /*c320*/  HMMA.16816.F32.BF16 R116, R4, R16, R116 ;  /* 0x000000100474723c */ /* 0x002fe20000041874 */
[----:B------:R-:W-:-:S02]  /*c330*/  MOV R145, R201 ;  /* 0x000000c900917202 */ /* 0x000fc40000000f00 */
[----:B------:R-:W-:-:S05]  /*c340*/  FFMA.FTZ R9, R9, c[0x0][0x23c], -R2 ;  /* 0x00008f0009097a23 */ /* 0x000fca0000010802 */
[C---:B------:R-:W-:Y:S01]  /*c350*/  HMMA.16816.F32.BF16 R120, R4.reuse, R18, R120 ;  /* 0x000000120478723c */ /* 0x040fe20000041878 */
[----:B------:R-:W1:Y:S07]  /*c360*/  LDSM.16.MT88.4 R16, [R205+0x13000] ;  /* 0x01300000cd10783b */ /* 0x000e6e0000004200 */
[----:B------:R-:W-:Y:S01]  /*c370*/  HMMA.16816.F32.BF16 R124, R4, R12, R124 ;  /* 0x0000000c047c723c */ /* 0x000fe2000004187c */
[----:B------:R-:W2:Y:S06]  /*c380*/  LDSM.16.MT88.4 R12, [R206+0x13000] ;  /* 0x01300000ce0c783b */ /* 0x000eac0000004200 */
[----:B------:R-:W-:-:S02]  /*c390*/  F2FP.BF16.PACK_AB R4, R182, R128 ;  /* 0x00000080b604723e */ /* 0x000fc400000010ff */
[----:B------:R-:W-:Y:S02]  /*c3a0*/  F2FP.BF16.PACK_AB R5, R147, R129 ;  /* 0x000000819305723e */ /* 0x000fe400000010ff */
[----:B------:R-:W-:Y:S02]  /*c3b0*/  F2FP.BF16.PACK_AB R6, R252, R183 ;  /* 0x000000b7fc06723e */ /* 0x000fe400000010ff */
[----:B---3--:R-:W-:-:S07]  /*c3c0*/  F2FP.BF16.PACK_AB R7, R251, R146 ;  /* 0x00000092fb07723e */ /* 0x008fce00000010ff */
[C---:B------:R-:W-:Y:S08]  /*c3d0*/  HMMA.16816.F32.BF16 R232, R4.reuse, R28, R72 ;  /* 0x0000001c04e8723c */ /* 0x040ff00000041848 */
[C---:B------:R-:W-:Y:S01]  /*c3e0*/  HMMA.16816.F32.BF16 R240, R4.reuse, R30, R64 ;  /* 0x0000001e04f0723c */ /* 0x040fe20000041840 */
[----:B------:R-:W3:Y:S07]  /*c3f0*/  LDSM.16.MT88.4 R28, [R208+0x13000] ;  /* 0x01300000d01c783b */ /* 0x000eee0000004200 */
[C---:B----4-:R-:W-:Y:S08]  /*c400*/  HMMA.16816.F32.BF16 R64, R4.reuse, R26, R52 ;  /* 0x0000001a0440723c */ /* 0x050ff00000041834 */
[C---:B-1----:R-:W-:Y:S08]  /*c410*/  HMMA.16816.F32.BF16 R52, R4.reuse, R16, R68 ;  /* 0x000000100434723c */ /* 0x042ff00000041844 */
[C---:B--2---:R-:W-:Y:S08]  /*c420*/  HMMA.16816.F32.BF16 R68, R4.reuse, R12, R80 ;  /* 0x0000000c0444723c */ /* 0x044ff00000041850 */
[C---:B------:R-:W-:Y:S07]  /*c430*/  HMMA.16816.F32.BF16 R72, R4.reuse, R20, R56 ;  /* 0x000000140448723c */ /* 0x040fee0000041838 */
[----:B------:R-:W-:Y:S01]  /*c440*/  MOV R56, R194 ;  /* 0x000000c200387202 */ /* 0x000fe20000000f00 */
[----:B------:R-:W-:Y:S01]  /*c450*/  HMMA.16816.F32.BF16 R196, R4, R32, R40 ;  /* 0x0000002004c4723c */ /* 0x000fe20000041828 */
[----:B------:R-:W-:Y:S01]  /*c460*/  MOV R57, R193 ;  /* 0x000000c100397202 */ /* 0x000fe20000000f00 */
[----:B------:R-:W-:Y:S01]  /*c470*/  IMAD.MOV.U32 R59, RZ, RZ, R191 ;  /* 0x000000ffff3b7224 */ /* 0x000fe200078e00bf */
[----:B------:R-:W-:-:S04]  /*c480*/  MOV R58, R192 ;  /* 0x000000c0003a7202 */ /* 0x000fc80000000f00 */
[----:B------:R-:W-:Y:S01]  /*c490*/  IMAD.MOV.U32 R43, RZ, RZ, R181 ;  /* 0x000000ffff2b7224 */ /* 0x000fe200078e00b5 */
[C---:B---3--:R-:W-:Y:S01]  /*c4a0*/  HMMA.16816.F32.BF16 R80, R4.reuse, R28, R160 ;  /* 0x0000001c0450723c */ /* 0x048fe200000418a0 */
[----:B------:R-:W-:Y:S02]  /*c4b0*/  MOV R42, R182 ;  /* 0x000000b6002a7202 */ /* 0x000fe40000000f00 */
[----:B------:R-:W-:Y:S02]  /*c4c0*/  MOV R40, R183 ;  /* 0x000000b700287202 */ /* 0x000fe40000000f00 */
[----:B------:R-:W-:Y:S02]  /*c4d0*/  MOV R41, R147 ;  /* 0x0000009300297202 */ /* 0x000fe40000000f00 */
[----:B------:R-:W-:Y:S01]  /*c4e0*/  MOV R160, R178 ;  /* 0x000000b200a07202 */ /* 0x000fe20000000f00 */
[----:B------:R-:W-:Y:S01]  /*c4f0*/  IMAD.MOV.U32 R163, RZ, RZ, R176 ;  /* 0x000000ffffa37224 */ /* 0x000fe200078e00b0 */
[----:B------:R-:W-:Y:S01]  /*c500*/  MOV R161, R184 ;  /* 0x000000b800a17202 */ /* 0x000fe20000000f00 */
[----:B------:R-:W-:Y:S01]  /*c510*/  HMMA.16816.F32.BF16 R180, R4, R34, R48 ;  /* 0x0000002204b4723c */ /* 0x000fe20000041830 */
[----:B------:R-:W-:Y:S01]  /*c520*/  MOV R162, R177 ;  /* 0x000000b100a27202 */ /* 0x000fe20000000f00 */
[----:B------:R-:W1:Y:S01]  /*c530*/  LDSM.16.MT88.4 R32, [R207+0x13000] ;  /* 0x01300000cf20783b */ /* 0x000e620000004200 */
[----:B------:R-:W-:-:S04]  /*c540*/  MOV R147, R238 ;  /* 0x000000ee00937202 */ /* 0x000fc80000000f00 */
[----:B------:R-:W-:Y:S01]  /*c550*/  MOV R48, R190 ;  /* 0x000000be00307202 */ /* 0x000fe20000000f00 */
[C---:B------:R-:W-:Y:S01]  /*c560*/  HMMA.16816.F32.BF16 R176, R4.reuse, R30, R168 ;  /* 0x0000001e04b0723c */ /* 0x040fe200000418a8 */
[----:B------:R-:W-:Y:S01]  /*c570*/  MOV R49, R189 ;  /* 0x000000bd00317202 */ /* 0x000fe20000000f00 */
[----:B------:R-:W-:Y:S01]  /*c580*/  IMAD.MOV.U32 R51, RZ, RZ, R146 ;  /* 0x000000ffff337224 */ /* 0x000fe200078e0092 */
[----:B------:R-:W-:Y:S01]  /*c590*/  MOV R50, R188 ;  /* 0x000000bc00327202 */ /* 0x000fe20000000f00 */
[----:B------:R-:W-:Y:S01]  /*c5a0*/  LDSM.16.MT88.4 R28, [R205+0x17000] ;  /* 0x01700000cd1c783b */ /* 0x000fe20000004200 */
[----:B------:R-:W-:Y:S02]  /*c5b0*/  MOV R146, R237 ;  /* 0x000000ed00927202 */ /* 0x000fe40000000f00 */
[----:B------:R-:W-:Y:S01]  /*c5c0*/  MOV R171, R160 ;  /* 0x000000a000ab7202 */ /* 0x000fe20000000f00 */
[----:B------:R-:W-:Y:S01]  /*c5d0*/  HMMA.16816.F32.BF16 R200, R4, R24, R60 ;  /* 0x0000001804c8723c */ /* 0x000fe2000004183c */
[----:B------:R-:W-:Y:S01]  /*c5e0*/  MOV R160, R161 ;  /* 0x000000a100a07202 */ /* 0x000fe20000000f00 */
[----:B------:R-:W2:Y:S01]  /*c5f0*/  LDSM.16.MT88.4 R24, [R205+0x15000] ;  /* 0x01500000cd18783b */ /* 0x000ea20000004200 */
[----:B------:R-:W-:Y:S01]  /*c600*/  MOV R161, R162 ;  /* 0x000000a200a17202 */ /* 0x000fe20000000f00 */
[----:B------:R-:W-:Y:S01]  /*c610*/  IMAD.MOV.U32 R162, RZ, RZ, R163 ;  /* 0x000000ffffa27224 */ /* 0x000fe200078e00a3 */
[----:B------:R-:W-:-:S02]  /*c620*/  MOV R163, R56 ;  /* 0x0000003800a37202 */ /* 0x000fc40000000f00 */
        /* <DEDUP_REMOVED lines=8> */
[----:B------:R-:W-:Y:S01]  /*c6b0*/  IMAD.MOV.U32 R50, RZ, RZ, R51 ;  /* 0x000000ffff327224 */ /* 0x000fe200078e0033 */
[----:B------:R-:W-:Y:S01]  /*c6c0*/  MOV R51, R40 ;  /* 0x0000002800337202 */ /* 0x000fe20000000f00 */
[----:B------:R-:W-:Y:S01]  /*c6d0*/  HMMA.16816.F32.BF16 R76, R4, R14, R84 ;  /* 0x0000000e044c723c */ /* 0x000fe20000041854 */
[----:B------:R-:W-:Y:S01]  /*c6e0*/  MOV R40, R41 ;  /* 0x0000002900287202 */ /* 0x000fe20000000f00 */
[----:B------:R-:W3:Y:S01]  /*c6f0*/  LDSM.16.MT88.4 R12, [R208+0x15000] ;  /* 0x01500000d00c783b */ /* 0x000ee20000004200 */
[----:B------:R-:W-:Y:S01]  /*c700*/  MOV R41, R42 ;  /* 0x0000002a00297202 */ /* 0x000fe20000000f00 */
[----:B------:R-:W-:Y:S01]  /*c710*/  IMAD.MOV.U32 R42, RZ, RZ, R43 ;  /* 0x000000ffff2a7224 */ /* 0x000fe200078e002b */
[----:B------:R-:W-:-:S02]  /*c720*/  MOV R43, R144 ;  /* 0x00000090002b7202 */ /* 0x000fc40000000f00 */
[----:B------:R-:W-:Y:S01]  /*c730*/  MOV R144, R145 ;  /* 0x0000009100907202 */ /* 0x000fe20000000f00 */
[C---:B-1----:R-:W-:Y:S01]  /*c740*/  HMMA.16816.F32.BF16 R192, R4.reuse, R32, R156 ;  /* 0x0000002004c0723c */ /* 0x042fe2000004189c */
[----:B------:R-:W-:Y:S02]  /*c750*/  MOV R145, R250 ;  /* 0x000000fa00917202 */ /* 0x000fe40000000f00 */
[----:B------:R1:W-:Y:S04]  /*c760*/  MUFU.EX2 R250, R9 ;  /* 0x0000000900fa7308 */ /* 0x0003e80000000800 */
[----:B------:R-:W-:Y:S01]  /*c770*/  MOV R158, R130 ;  /* 0x00000082009e7202 */ /* 0x000fe20000000f00 */
[C---:B------:R-:W-:Y:S01]  /*c780*/  HMMA.16816.F32.BF16 R44, R4.reuse, R22, R44 ;  /* 0x00000016042c723c */ /* 0x040fe2000004182c */
[----:B------:R-:W4:Y:S07]  /*c790*/  LDSM.16.MT88.4 R20, [R206+0x15000] ;  /* 0x01500000ce14783b */ /* 0x000f2e0000004200 */
[----:B------:R-:W-:Y:S01]  /*c7a0*/  HMMA.16816.F32.BF16 R236, R4, R34, R164 ;  /* 0x0000002204ec723c */ /* 0x000fe200000418a4 */
[----:B-1----:R-:W-:-:S02]  /*c7b0*/  FFMA.FTZ R9, R171, c[0x0][0x23c], -R2 ;  /* 0x00008f00ab097a23 */ /* 0x002fc40000010802 */
[----:B------:R-:W-:Y:S01]  /*c7c0*/  IMAD.MOV.U32 R171, RZ, RZ, R160 ;  /* 0x000000ffffab7224 */ /* 0x000fe200078e00a0 */
[----:B------:R-:W-:Y:S02]  /*c7d0*/  MOV R160, R161 ;  /* 0x000000a100a07202 */ /* 0x000fe40000000f00 */
[----:B------:R-:W-:Y:S02]  /*c7e0*/  MOV R161, R162 ;  /* 0x000000a200a17202 */ /* 0x000fe40000000f00 */
[----:B--2---:R-:W-:Y:S01]  /*c7f0*/  HMMA.16816.F32.BF16 R172, R4, R26, R140 ;  /* 0x0000001a04ac723c */ /* 0x004fe2000004188c */
[----:B------:R-:W-:Y:S01]  /*c800*/  MOV R162, R163 ;  /* 0x000000a300a27202 */ /* 0x000fe20000000f00 */
[----:B------:R-:W-:Y:S01]  /*c810*/  IMAD.MOV.U32 R163, RZ, RZ, R56 ;  /* 0x000000ffffa37224 */ /* 0x000fe200078e0038 */
[----:B------:R-:W-:Y:S02]  /*c820*/  MOV R56, R57 ;  /* 0x0000003900387202 */ /* 0x000fe40000000f00 */
[----:B------:R-:W-:-:S02]  /*c830*/  MOV R57, R58 ;  /* 0x0000003a00397202 */ /* 0x000fc40000000f00 */
[----:B------:R-:W-:Y:S01]  /*c840*/  MOV R58, R59 ;  /* 0x0000003b003a7202 */ /* 0x000fe20000000f00 */
[----:B------:R-:W-:Y:S01]  /*c850*/  IMAD.MOV.U32 R59, RZ, RZ, R48 ;  /* 0x000000ffff3b7224 */ /* 0x000fe200078e0030 */
[----:B------:R-:W-:Y:S01]  /*c860*/  MOV R48, R49 ;  /* 0x0000003100307202 */ /* 0x000fe20000000f00 */
[C---:B---3--:R-:W-:Y:S01]  /*c870*/  HMMA.16816.F32.BF16 R84, R4.reuse, R12, R132 ;  /* 0x0000000c0454723c */ /* 0x048fe20000041884 */
[----:B------:R-:W-:Y:S02]  /*c880*/  MOV R49, R50 ;  /* 0x0000003200317202 */ /* 0x000fe40000000f00 */
[----:B------:R-:W-:Y:S01]  /*c890*/  MOV R50, R51 ;  /* 0x0000003300327202 */ /* 0x000fe20000000f00 */
[----:B------:R-:W-:Y:S01]  /*c8a0*/  IMAD.MOV.U32 R51, RZ, RZ, R40 ;  /* 0x000000ffff337224 */ /* 0x000fe200078e0028 */
[----:B------:R-:W-:Y:S02]  /*c8b0*/  MOV R40, R41 ;  /* 0x0000002900287202 */ /* 0x000fe40000000f00 */
[----:B------:R-:W-:Y:S01]  /*c8c0*/  MOV R41, R42 ;  /* 0x0000002a00297202 */ /* 0x000fe20000000f00 */
[----:B------:R-:W-:Y:S01]  /*c8d0*/  HMMA.16816.F32.BF16 R132, R4, R14, R96 ;  /* 0x0000000e0484723c */ /* 0x000fe20000041860 */
[----:B------:R-:W-:Y:S01]  /*c8e0*/  MOV R42, R43 ;  /* 0x0000002b002a7202 */ /* 0x000fe20000000f00 */
[----:B------:R-:W-:Y:S01]  /*c8f0*/  IMAD.MOV.U32 R43, RZ, RZ, R129 ;  /* 0x000000ffff2b7224 */ /* 0x000fe200078e0081 */
[----:B------:R-:W-:Y:S01]  /*c900*/  MOV R129, R144 ;  /* 0x0000009000817202 */ /* 0x000fe20000000f00 */
[----:B------:R-:W1:Y:S01]  /*c910*/  LDSM.16.MT88.4 R12, [R207+0x17000] ;  /* 0x01700000cf0c783b */ /* 0x000e620000004200 */
[----:B------:R-:W-:-:S02]  /*c920*/  MOV R144, R145 ;  /* 0x0000009100907202 */ /* 0x000fc40000000f00 */
[----:B------:R-:W-:Y:S01]  /*c930*/  MOV R145, R249 ;  /* 0x000000f900917202 */ /* 0x000fe20000000f00 */
[C---:B----4-:R-:W-:Y:S01]  /*c940*/  HMMA.16816.F32.BF16 R184, R4.reuse, R20, R148 ;  /* 0x0000001404b8723c */ /* 0x050fe20000041894 */
[----:B------:R2:W3:Y:S07]  /*c950*/  MUFU.EX2 R249, R9 ;  /* 0x0000000900f97308 */ /* 0x0004ee0000000800 */
[C---:B------:R-:W-:Y:S08]  /*c960*/  HMMA.16816.F32.BF16 R32, R4.reuse, R16, R88 ;  /* 0x000000100420723c */ /* 0x040ff00000041858 */
[C---:B------:R-:W-:Y:S01]  /*c970*/  HMMA.16816.F32.BF16 R188, R4.reuse, R24, R152 ;  /* 0x0000001804bc723c */ /* 0x040fe20000041898 */
[----:B--2---:R-:W-:Y:S01]  /*c980*/  FFMA.FTZ R9, R171, c[0x0][0x23c], -R2 ;  /* 0x00008f00ab097a23 */ /* 0x004fe20000010802 */
[----:B------:R-:W-:Y:S01]  /*c990*/  LDSM.16.MT88.4 R152, [R206+0x11800] ;  /* 0x01180000ce98783b */ /* 0x000fe20000004200 */
[----:B------:R-:W-:Y:S01]  /*c9a0*/  IMAD.MOV.U32 R171, RZ, RZ, R160 ;  /* 0x000000ffffab7224 */ /* 0x000fe200078e00a0 */
[----:B------:R-:W-:Y:S01]  /*c9b0*/  MOV R160, R161 ;  /* 0x000000a100a07202 */ /* 0x000fe20000000f00 */
[----:B------:R-:W-:Y:S01]  /*c9c0*/  FFMA.FTZ R2, R245, c[0x0][0x23c], -R2 ;  /* 0x00008f00f5027a23 */ /* 0x000fe20000010802 */
[----:B------:R-:W-:Y:S01]  /*c9d0*/  MOV R161, R162 ;  /* 0x000000a200a17202 */ /* 0x000fe20000000f00 */
[----:B------:R-:W2:Y:S01]  /*c9e0*/  LDSM.16.MT88.4 R24, [R206+0x17000] ;  /* 0x01700000ce18783b */ /* 0x000ea20000004200 */
[----:B------:R-:W-:Y:S01]  /*c9f0*/  MOV R162, R163 ;  /* 0x000000a300a27202 */ /* 0x000fe20000000f00 */
[----:B------:R-:W-:Y:S01]  /*ca00*/  IMAD.MOV.U32 R163, RZ, RZ, R56 ;  /* 0x000000ffffa37224 */ /* 0x000fe200078e0038 */
[----:B------:R-:W-:Y:S01]  /*ca10*/  MOV R56, R57 ;  /* 0x0000003900387202 */ /* 0x000fe20000000f00 */
[----:B------:R-:W-:Y:S01]  /*ca20*/  HMMA.16816.F32.BF16 R16, R4, R18, R100 ;  /* 0x000000120410723c */ /* 0x000fe20000041864 */
[----:B------:R-:W-:Y:S01]  /*ca30*/  MOV R57, R58 ;  /* 0x0000003a00397202 */ /* 0x000fe20000000f00 */
[----:B------:R-:W-:Y:S01]  /*ca40*/  IMAD.MOV.U32 R169, RZ, RZ, R162 ;  /* 0x000000ffffa97224 */ /* 0x000fe200078e00a2 */
[----:B------:R-:W-:Y:S01]  /*ca50*/  MOV R58, R59 ;  /* 0x0000003b003a7202 */ /* 0x000fe20000000f00 */
[----:B------:R-:W-:Y:S01]  /*ca60*/  IMAD.MOV.U32 R59, RZ, RZ, R48 ;  /* 0x000000ffff3b7224 */ /* 0x000fe200078e0030 */
[----:B------:R-:W-:-:S02]  /*ca70*/  MOV R48, R49 ;  /* 0x0000003100307202 */ /* 0x000fc40000000f00 */
[----:B------:R-:W-:Y:S01]  /*ca80*/  MOV R49, R50 ;  /* 0x0000003200317202 */ /* 0x000fe20000000f00 */
[C---:B------:R-:W-:Y:S01]  /*ca90*/  HMMA.16816.F32.BF16 R100, R4.reuse, R28, R92 ;  /* 0x0000001c0464723c */ /* 0x040fe2000004185c */
[----:B------:R-:W-:Y:S01]  /*caa0*/  MOV R50, R51 ;  /* 0x0000003300327202 */ /* 0x000fe20000000f00 */
[----:B------:R-:W-:Y:S01]  /*cab0*/  IMAD.MOV.U32 R51, RZ, RZ, R40 ;  /* 0x000000ffff337224 */ /* 0x000fe200078e0028 */
[----:B------:R-:W-:Y:S02]  /*cac0*/  MOV R40, R41 ;  /* 0x0000002900287202 */ /* 0x000fe40000000f00 */
[----:B------:R-:W-:Y:S02]  /*cad0*/  MOV R41, R42 ;  /* 0x0000002a00297202 */ /* 0x000fe40000000f00 */
[----:B------:R-:W-:Y:S01]  /*cae0*/  MOV R42, R43 ;  /* 0x0000002b002a7202 */ /* 0x000fe20000000f00 */
[----:B------:R-:W-:Y:S01]  /*caf0*/  IMAD.MOV.U32 R43, RZ, RZ, R128 ;  /* 0x000000ffff2b7224 */ /* 0x000fe200078e0080 */
[----:B------:R-:W-:Y:S01]  /*cb00*/  MOV R128, R129 ;  /* 0x0000008100807202 */ /* 0x000fe20000000f00 */
[----:B-1----:R-:W-:Y:S01]  /*cb10*/  HMMA.16816.F32.BF16 R124, R4, R12, R124 ;  /* 0x0000000c047c723c */ /* 0x002fe2000004187c */
[----:B------:R-:W-:-:S02]  /*cb20*/  MOV R129, R144 ;  /* 0x0000009000817202 */ /* 0x000fc40000000f00 */
[----:B------:R-:W-:Y:S01]  /*cb30*/  MOV R144, R145 ;  /* 0x0000009100907202 */ /* 0x000fe20000000f00 */
[----:B------:R-:W-:Y:S01]  /*cb40*/  IMAD.MOV.U32 R145, RZ, RZ, R248 ;  /* 0x000000ffff917224 */ /* 0x000fe200078e00f8 */
[----:B------:R-:W-:Y:S01]  /*cb50*/  MOV R245, R247 ;  /* 0x000000f700f57202 */ /* 0x000fe20000000f00 */
[----:B------:R-:W-:Y:S01]  /*cb60*/  MUFU.EX2 R248, R9 ;  /* 0x0000000900f87308 */ /* 0x000fe20000000800 */
[----:B------:R-:W-:Y:S01]  /*cb70*/  MOV R159, R160 ;  /* 0x000000a0009f7202 */ /* 0x000fe20000000f00 */
[C---:B------:R-:W-:Y:S01]  /*cb80*/  HMMA.16816.F32.BF16 R12, R4.reuse, R14, R36 ;  /* 0x0000000e040c723c */ /* 0x040fe20000041824 */
[----:B------:R-:W-:Y:S01]  /*cb90*/  MOV R168, R161 ;  /* 0x000000a100a87202 */ /* 0x000fe20000000f00 */
[----:B------:R-:W-:Y:S01]  /*cba0*/  IMAD.MOV.U32 R161, RZ, RZ, R58 ;  /* 0x000000ffffa17224 */ /* 0x000fe200078e003a */
[----:B------:R-:W-:Y:S01]  /*cbb0*/  MOV R160, R57 ;  /* 0x0000003900a07202 */ /* 0x000fe20000000f00 */
[----:B------:R-:W-:Y:S01]  /*cbc0*/  IMAD.MOV.U32 R58, RZ, RZ, R50 ;  /* 0x000000ffff3a7224 */ /* 0x000fe200078e0032 */
[----:B------:R-:W-:Y:S01]  /*cbd0*/  MOV R162, R59 ;  /* 0x0000003b00a27202 */ /* 0x000fe20000000f00 */
[----:B------:R1:W4:Y:S01]  /*cbe0*/  MUFU.EX2 R247, R2 ;  /* 0x0000000200f77308 */ /* 0x0003220000000800 */
[----:B------:R-:W-:Y:S01]  /*cbf0*/  MOV R57, R49 ;  /* 0x0000003100397202 */ /* 0x000fe20000000f00 */
[----:B------:R-:W-:Y:S01]  /*cc00*/  IMAD.MOV.U32 R49, RZ, RZ, R42 ;  /* 0x000000ffff317224 */ /* 0x000fe200078e002a */
[----:B------:R-:W-:Y:S01]  /*cc10*/  MOV R59, R51 ;  /* 0x00000033003b7202 */ /* 0x000fe20000000f00 */
[----:B------:R-:W-:Y:S01]  /*cc20*/  HMMA.16816.F32.BF16 R136, R4, R22, R136 ;  /* 0x000000160488723c */ /* 0x000fe20000041888 */
[----:B------:R-:W-:Y:S01]  /*cc30*/  MOV R50, R43 ;  /* 0x0000002b00327202 */ /* 0x000fe20000000f00 */
[----:B------:R-:W5:Y:S01]  /*cc40*/  LDSM.16.MT88.4 R20, [R208+0x17000] ;  /* 0x01700000d014783b */ /* 0x000f620000004200 */
[----:B------:R-:W-:-:S02]  /*cc50*/  MOV R51, R128 ;  /* 0x0000008000337202 */ /* 0x000fc40000000f00 */
[----:B------:R-:W-:Y:S02]  /*cc60*/  MOV R42, R145 ;  /* 0x00000091002a7202 */ /* 0x000fe40000000f00 */
[----:B------:R-:W-:Y:S01]  /*cc70*/  MOV R43, R146 ;  /* 0x00000092002b7202 */ /* 0x000fe20000000f00 */
[----:B------:R-:W-:Y:S01]  /*cc80*/  IMAD.MOV.U32 R150, RZ, RZ, R51 ;  /* 0x000000ffff967224 */ /* 0x000fe200078e0033 */
[----:B------:R-:W-:Y:S01]  /*cc90*/  MOV R128, R147 ;  /* 0x0000009300807202 */ /* 0x000fe20000000f00 */
[----:B--2---:R-:W-:Y:S01]  /*cca0*/  HMMA.16816.F32.BF16 R108, R4, R24, R108 ;  /* 0x00000018046c723c */ /* 0x004fe2000004186c */
[----:B------:R-:W-:Y:S01]  /*ccb0*/  MOV R170, R163 ;  /* 0x000000a300aa7202 */ /* 0x000fe20000000f00 */
[----:B-1----:R-:W-:Y:S01]  /*ccc0*/  FFMA.FTZ R2, R171, c[0x0][0x23c], -R0 ;  /* 0x00008f00ab027a23 */ /* 0x002fe20000010800 */
[----:B------:R-:W-:Y:S01]  /*ccd0*/  MOV R171, R56 ;  /* 0x0000003800ab7202 */ /* 0x000fe20000000f00 */
[----:B------:R-:W-:Y:S01]  /*cce0*/  IMAD.MOV.U32 R89, RZ, RZ, R43 ;  /* 0x000000ffff597224 */ /* 0x000fe200078e002b */
[----:B------:R-:W-:-:S02]  /*ccf0*/  MOV R56, R48 ;  /* 0x0000003000387202 */ /* 0x000fc40000000f00 */
[----:B------:R-:W-:Y:S01]  /*cd00*/  MOV R48, R41 ;  /* 0x0000002900307202 */ /* 0x000fe20000000f00 */
[----:B------:R-:W-:Y:S01]  /*cd10*/  IMAD.MOV.U32 R41, RZ, RZ, R144 ;  /* 0x000000ffff297224 */ /* 0x000fe200078e0090 */
[----:B------:R-:W-:Y:S01]  /*cd20*/  MOV R163, R40 ;  /* 0x0000002800a37202 */ /* 0x000fe20000000f00 */
[----:B------:R-:W1:Y:S01]  /*cd30*/  LDSM.16.MT88.4 R144, [R205+0x11800] ;  /* 0x01180000cd90783b */ /* 0x000e620000004200 */
[----:B------:R-:W-:Y:S01]  /*cd40*/  MOV R40, R129 ;  /* 0x0000008100287202 */ /* 0x000fe20000000f00 */
[----:B------:R-:W-:Y:S01]  /*cd50*/  IMAD.MOV.U32 R129, RZ, RZ, R246 ;  /* 0x000000ffff817224 */ /* 0x000fe200078e00f6 */
[----:B------:R-:W-:Y:S01]  /*cd60*/  MOV R156, R128 ;  /* 0x00000080009c7202 */ /* 0x000fe20000000f00 */
[----:B------:R2:W-:Y:S01]  /*cd70*/  MUFU.EX2 R246, R2 ;  /* 0x0000000200f67308 */ /* 0x0005e20000000800 */
[----:B---3--:R-:W-:Y:S01]  /*cd80*/  F2FP.BF16.PACK_AB R128, R249, R250 ;  /* 0x000000faf980723e */ /* 0x008fe200000010ff */
[----:B------:R-:W-:Y:S01]  /*cd90*/  IMAD.MOV.U32 R96, RZ, RZ, R163 ;  /* 0x000000ffff607224 */ /* 0x000fe200078e00a3 */
[----:B------:R-:W-:Y:S01]  /*cda0*/  MOV R157, R129 ;  /* 0x00000081009d7202 */ /* 0x000fe20000000f00 */
[----:B------:R-:W-:Y:S01]  /*cdb0*/  IMAD.MOV.U32 R164, RZ, RZ, R171 ;  /* 0x000000ffffa47224 */ /* 0x000fe200078e00ab */
[----:B----4-:R-:W-:Y:S01]  /*cdc0*/  F2FP.BF16.PACK_AB R130, R247, R248 ;  /* 0x000000f8f782723e */ /* 0x010fe200000010ff */
[----:B------:R-:W-:Y:S01]  /*cdd0*/  HMMA.16816.F32.BF16 R28, R4, R30, R104 ;  /* 0x0000001e041c723c */ /* 0x000fe20000041868 */
[----:B------:R-:W-:Y:S01]  /*cde0*/  MOV R151, R40 ;  /* 0x0000002800977202 */ /* 0x000fe20000000f00 */
[----:B------:R-:W-:Y:S01]  /*cdf0*/  LDSM.16.MT88.4 R104, [R205+0x17800] ;  /* 0x01780000cd68783b */ /* 0x000fe20000004200 */
[----:B------:R-:W-:-:S02]  /*ce00*/  MOV R90, R41 ;  /* 0x00000029005a7202 */ /* 0x000fc40000000f00 */
[----:B------:R-:W-:Y:S02]  /*ce10*/  MOV R88, R42 ;  /* 0x0000002a00587202 */ /* 0x000fe40000000f00 */
[----:B------:R-:W3:Y:S01]  /*ce20*/  LDSM.16.MT88.4 R40, [R205+0x13800] ;  /* 0x01380000cd28783b */ /* 0x000ee20000004200 */
[----:B------:R-:W-:Y:S01]  /*ce30*/  MOV R99, R160 ;  /* 0x000000a000637202 */ /* 0x000fe20000000f00 */
[C---:B------:R-:W-:Y:S01]  /*ce40*/  HMMA.16816.F32.BF16 R24, R4.reuse, R26, R112 ;  /* 0x0000001a0418723c */ /* 0x040fe20000041870 */
[----:B--2---:R-:W-:Y:S01]  /*ce50*/  FFMA.FTZ R2, R245, c[0x0][0x23c], -R0 ;  /* 0x00008f00f5027a23 */ /* 0x004fe20000010800 */
[----:B------:R-:W-:Y:S01]  /*ce60*/  MOV R98, R161 ;  /* 0x000000a100627202 */ /* 0x000fe20000000f00 */
[----:B------:R-:W-:Y:S01]  /*ce70*/  LDSM.16.MT88.4 R112, [R206+0x17800] ;  /* 0x01780000ce70783b */ /* 0x000fe20000004200 */
[----:B------:R-:W-:Y:S01]  /*ce80*/  MOV R97, R162 ;  /* 0x000000a200617202 */ /* 0x000fe20000000f00 */
[----:B------:R2:W4:Y:S01]  /*ce90*/  MUFU.EX2 R245, R2 ;  /* 0x0000000200f57308 */ /* 0x0005220000000800 */
[----:B------:R-:W-:Y:S01]  /*cea0*/  MOV R148, R49 ;  /* 0x0000003100947202 */ /* 0x000fe20000000f00 */
[----:B------:R-:W1:Y:S01]  /*ceb0*/  LDSM.16.MT88.4 R160, [R208+0x11800] ;  /* 0x01180000d0a0783b */ /* 0x000e620000004200 */
[----:B------:R-:W-:Y:S01]  /*cec0*/  MOV R149, R50 ;  /* 0x0000003200957202 */ /* 0x000fe20000000f00 */
[----:B-----5:R-:W-:Y:S01]  /*ced0*/  HMMA.16816.F32.BF16 R116, R4, R20, R116 ;  /* 0x000000140474723c */ /* 0x020fe20000041874 */
[----:B------:R-:W-:-:S02]  /*cee0*/  MOV R166, R169 ;  /* 0x000000a900a67202 */ /* 0x000fc40000000f00 */
[----:B------:R-:W-:Y:S02]  /*cef0*/  MOV R94, R89 ;  /* 0x00000059005e7202 */ /* 0x000fe40000000f00 */
[----:B------:R-:W-:Y:S02]  /*cf00*/  MOV R165, R170 ;  /* 0x000000aa00a57202 */ /* 0x000fe40000000f00 */
[----:B------:R-:W-:Y:S01]  /*cf10*/  MOV R95, R156 ;  /* 0x0000009c005f7202 */ /* 0x000fe20000000f00 */
[----:B------:R-:W-:Y:S01]  /*cf20*/  HMMA.16816.F32.BF16 R20, R4, R22, R120 ;  /* 0x000000160414723c */ /* 0x000fe20000041878 */
[----:B------:R-:W-:Y:S01]  /*cf30*/  MOV R167, R168 ;  /* 0x000000a800a77202 */ /* 0x000fe20000000f00 */
[----:B------:R-:W-:Y:S01]  /*cf40*/  LDSM.16.MT88.4 R120, [R208+0x17800] ;  /* 0x01780000d078783b */ /* 0x000fe20000004200 */
[----:B------:R-:W-:Y:S01]  /*cf50*/  MOV R91, R48 ;  /* 0x00000030005b7202 */ /* 0x000fe20000000f00 */
[--C-:B--2---:R-:W-:Y:S01]  /*cf60*/  FFMA.FTZ R2, R244, c[0x0][0x23c], -R0.reuse ;  /* 0x00008f00f4027a23 */ /* 0x104fe20000010800 */
[----:B----4-:R-:W-:Y:S01]  /*cf70*/  F2FP.BF16.PACK_AB R129, R245, R246 ;  /* 0x000000f6f581723e */ /* 0x010fe200000010ff */
[----:B------:R-:W-:Y:S01]  /*cf80*/  FFMA.FTZ R0, R159, c[0x0][0x23c], -R0 ;  /* 0x00008f009f007a23 */ /* 0x000fe20000010800 */
[----:B------:R-:W-:Y:S01]  /*cf90*/  LDSM.16.MT88.4 R168, [R207+0x11800] ;  /* 0x01180000cfa8783b */ /* 0x000fe20000004200 */
[----:B------:R2:W-:Y:S01]  /*cfa0*/  MUFU.EX2 R244, R2 ;  /* 0x0000000200f47308 */ /* 0x0005e20000000800 */
[----:B------:R-:W-:-:S02]  /*cfb0*/  IMAD.MOV.U32 R159, RZ, RZ, R131 ;  /* 0x000000ffff9f7224 */ /* 0x000fc400078e0083 */
[----:B------:R-:W-:Y:S04]  /*cfc0*/  LDSM.16.MT88.4 R48, [R206+0x13800] ;  /* 0x01380000ce30783b */ /* 0x000fe80000004200 */
[----:B------:R-:W-:Y:S01]  /*cfd0*/  LDSM.16.MT88.4 R4, [R207+0x17800] ;  /* 0x01780000cf04783b */ /* 0x000fe20000004200 */
[----:B------:R-:W4:Y:S01]  /*cfe0*/  MUFU.EX2 R9, R0 ;  /* 0x0000000000097308 */ /* 0x000f220000000800 */
[----:B--2---:R-:W-:Y:S01]  /*cff0*/  IMAD.MOV.U32 R2, RZ, RZ, R164 ;  /* 0x000000ffff027224 */ /* 0x004fe200078e00a4 */
[----:B----4-:R-:W-:Y:S02]  /*d000*/  F2FP.BF16.PACK_AB R131, R9, R244 ;  /* 0x000000f40983723e */ /* 0x010fe400000010ff */
[----:B------:R-:W-:-:S05]  /*d010*/  MOV R0, R166 ;  /* 0x000000a600007202 */ /* 0x000fca0000000f00 */
[C---:B-1----:R-:W-:Y:S07]  /*d020*/  HMMA.16816.F32.BF16 R140, R128.reuse, R144, R232 ;  /* 0x00000090808c723c */ /* 0x042fee00000418e8 */
[----:B------:R-:W-:Y:S01]  /*d030*/  MOV R235, R56 ;  /* 0x0000003800eb7202 */ /* 0x000fe20000000f00 */
[----:B------:R-:W-:Y:S01]  /*d040*/  IMAD.MOV.U32 R232, RZ, RZ, R59 ;  /* 0x000000ffffe87224 */ /* 0x000fe200078e003b */
[----:B------:R-:W-:Y:S01]  /*d050*/  MOV R234, R57 ;  /* 0x0000003900ea7202 */ /* 0x000fe20000000f00 */
[----:B------:R-:W-:Y:S01]  /*d060*/  HMMA.16816.F32.BF16 R144, R128, R146, R240 ;  /* 0x000000928090723c */ /* 0x000fe200000418f0 */
[----:B------:R-:W-:-:S02]  /*d070*/  MOV R233, R58 ;  /* 0x0000003a00e97202 */ /* 0x000fc40000000f00 */
[----:B------:R-:W1:Y:S04]  /*d080*/  LDSM.16.MT88.4 R56, [R208+0x13800] ;  /* 0x01380000d038783b */ /* 0x000e680000004200 */
[----:B------:R-:W-:Y:S01]  /*d090*/  MOV R243, R148 ;  /* 0x0000009400f37202 */ /* 0x000fe20000000f00 */
[----:B------:R-:W-:Y:S01]  /*d0a0*/  IMAD.MOV.U32 R240, RZ, RZ, R151 ;  /* 0x000000fffff07224 */ /* 0x000fe200078e0097 */
[----:B------:R-:W-:Y:S01]  /*d0b0*/  MOV R242, R149 ;  /* 0x0000009500f27202 */ /* 0x000fe20000000f00 */
[----:B---3--:R-:W-:Y:S01]  /*d0c0*/  HMMA.16816.F32.BF16 R36, R128, R40, R52 ;  /* 0x000000288024723c */ /* 0x008fe20000041834 */
[----:B------:R-:W-:-:S07]  /*d0d0*/  MOV R241, R150 ;  /* 0x0000009600f17202 */ /* 0x000fce0000000f00 */
[C---:B------:R-:W-:Y:S07]  /*d0e0*/  HMMA.16816.F32.BF16 R148, R128.reuse, R152, R200 ;  /* 0x000000988094723c */ /* 0x040fee00000418c8 */
[----:B------:R-:W-:Y:S01]  /*d0f0*/  IMAD.MOV.U32 R202, RZ, RZ, R157 ;  /* 0x000000ffffca7224 */ /* 0x000fe200078e009d */
[----:B------:R-:W-:Y:S01]  /*d100*/  MOV R201, R158 ;  /* 0x0000009e00c97202 */ /* 0x000fe20000000f00 */
[----:B------:R-:W-:Y:S01]  /*d110*/  HMMA.16816.F32.BF16 R152, R128, R154, R64 ;  /* 0x0000009a8098723c */ /* 0x000fe20000041840 */
[----:B------:R-:W-:Y:S01]  /*d120*/  MOV R200, R159 ;  /* 0x0000009f00c87202 */ /* 0x000fe20000000f00 */
[----:B------:R-:W2:Y:S01]  /*d130*/  LDSM.16.MT88.4 R64, [R207+0x13800] ;  /* 0x01380000cf40783b */ /* 0x000ea20000004200 */
[----:B------:R-:W-:-:S05]  /*d140*/  MOV R203, R88 ;  /* 0x0000005800cb7202 */ /* 0x000fca0000000f00 */
[C---:B------:R-:W-:Y:S07]  /*d150*/  HMMA.16816.F32.BF16 R156, R128.reuse, R160, R196 ;  /* 0x000000a0809c723c */ /* 0x040fee00000418c4 */
[----:B------:R-:W-:Y:S01]  /*d160*/  MOV R196, R97 ;  /* 0x0000006100c47202 */ /* 0x000fe20000000f00 */
[C---:B-1----:R-:W-:Y:S01]  /*d170*/  HMMA.16816.F32.BF16 R52, R128.reuse, R56, R80 ;  /* 0x000000388034723c */ /* 0x042fe20000041850 */
[----:B------:R-:W-:Y:S01]  /*d180*/  MOV R197, R96 ;  /* 0x0000006000c57202 */ /* 0x000fe20000000f00 */
[----:B------:R-:W-:Y:S01]  /*d190*/  IMAD.MOV.U32 R198, RZ, RZ, R91 ;  /* 0x000000ffffc67224 */ /* 0x000fe200078e005b */
[----:B------:R-:W-:Y:S01]  /*d1a0*/  MOV R199, R90 ;  /* 0x0000005a00c77202 */ /* 0x000fe20000000f00 */
[----:B------:R-:W1:Y:S04]  /*d1b0*/  LDSM.16.MT88.4 R80, [R206+0x15800] ;  /* 0x01580000ce50783b */ /* 0x000e680000004200 */
[C---:B------:R-:W-:Y:S01]  /*d1c0*/  HMMA.16816.F32.BF16 R56, R128.reuse, R58, R176 ;  /* 0x0000003a8038723c */ /* 0x040fe200000418b0 */
[----:B------:R-:W-:Y:S06]  /*d1d0*/  LDSM.16.MT88.4 R88, [R208+0x15800] ;  /* 0x01580000d058783b */ /* 0x000fec0000004200 */
[----:B------:R-:W-:Y:S01]  /*d1e0*/  MOV R178, R94 ;  /* 0x0000005e00b27202 */ /* 0x000fe20000000f00 */
[----:B------:R-:W-:Y:S01]  /*d1f0*/  HMMA.16816.F32.BF16 R160, R128, R162, R180 ;  /* 0x000000a280a0723c */ /* 0x000fe200000418b4 */
[----:B------:R-:W-:-:S03]  /*d200*/  IMAD.MOV.U32 R179, RZ, RZ, R95 ;  /* 0x000000ffffb37224 */ /* 0x000fc600078e005f */
[----:B------:R-:W-:-:S03]  /*d210*/  FFMA.FTZ R0, R0, R8, R178 ;  /* 0x0000000800007223 */ /* 0x000fc600000100b2 */
[----:B------:R-:W-:Y:S01]  /*d220*/  MOV R180, R165 ;  /* 0x000000a500b47202 */ /* 0x000fe20000000f00 */
[C---:B------:R-:W-:Y:S01]  /*d230*/  HMMA.16816.F32.BF16 R40, R128.reuse, R42, R60 ;  /* 0x0000002a8028723c */ /* 0x040fe2000004183c */
[----:B------:R-:W-:Y:S02]  /*d240*/  MOV R181, R167 ;  /* 0x000000a700b57202 */ /* 0x000fe40000000f00 */
[----:B------:R-:W-:Y:S01]  /*d250*/  MOV R182, R99 ;  /* 0x0000006300b67202 */ /* 0x000fe20000000f00 */
[----:B------:R-:W-:Y:S01]  /*d260*/  FFMA.FTZ R3, R180, R3, R179 ;  /* 0x00000003b4037223 */ /* 0x000fe200000100b3 */
[----:B------:R-:W-:Y:S01]  /*d270*/  MOV R183, R98 ;  /* 0x0000006200b77202 */ /* 0x000fe20000000f00 */
[----:B------:R-:W-:Y:S01]  /*d280*/  FADD.FTZ R0, R181, R0 ;  /* 0x00000000b5007221 */ /* 0x000fe20000010000 */
[----:B------:R-:W-:Y:S01]  /*d290*/  LDSM.16.MT88.4 R96, [R207+0x15800] ;  /* 0x01580000cf60783b */ /* 0x000fe20000004200 */
[----:B------:R-:W-:Y:S01]  /*d2a0*/  FADD.FTZ R2, R2, R3 ;  /* 0x0000000302027221 */ /* 0x000fe20000010000 */
[----:B------:R-:W-:Y:S01]  /*d2b0*/  HMMA.16816.F32.BF16 R164, R128, R168, R72 ;  /* 0x000000a880a4723c */ /* 0x000fe20000041848 */
[----:B------:R-:W-:Y:S01]  /*d2c0*/  FADD.FTZ R0, R182, R0 ;  /* 0x00000000b6007221 */ /* 0x000fe20000010000 */
[----:B------:R-:W3:Y:S01]  /*d2d0*/  LDSM.16.MT88.4 R72, [R205+0x15800] ;  /* 0x01580000cd48783b */ /* 0x000ee20000004200 */
[----:B------:R-:W-:-:S02]  /*d2e0*/  FADD.FTZ R2, R183, R2 ;  /* 0x00000002b7027221 */ /* 0x000fc40000010000 */
[----:B------:R-:W-:Y:S02]  /*d2f0*/  FADD.FTZ R0, R196, R0 ;  /* 0x00000000c4007221 */ /* 0x000fe40000010000 */
[----:B------:R-:W-:Y:S01]  /*d300*/  FADD.FTZ R2, R197, R2 ;  /* 0x00000002c5027221 */ /* 0x000fe20000010000 */
        /* <DEDUP_REMOVED lines=11> */
[----:B------:R-:W-:Y:S01]  /*d3c0*/  FADD.FTZ R2, R242, R3 ;  /* 0x00000003f2027221 */ /* 0x000fe20000010000 */
[-C--:B------:R-:W-:Y:S01]  /*d3d0*/  MOV R3, R10.reuse ;  /* 0x0000000a00037202 */ /* 0x080fe20000000f00 */
[----:B------:R-:W-:Y:S01]  /*d3e0*/  FADD.FTZ R0, R243, R0 ;  /* 0x00000000f3007221 */ /* 0x000fe20000010000 */
[----:B------:R-:W-:Y:S01]  /*d3f0*/  @P0 MOV R3, R10 ;  /* 0x0000000a00030202 */ /* 0x000fe20000000f00 */
[----:B------:R-:W-:-:S02]  /*d400*/  FADD.FTZ R2, R232, R2 ;  /* 0x00000002e8027221 */ /* 0x000fc40000010000 */
[----:B------:R-:W-:Y:S01]  /*d410*/  FADD.FTZ R0, R233, R0 ;  /* 0x00000000e9007221 */ /* 0x000fe20000010000 */
[C---:B--2---:R-:W-:Y:S01]  /*d420*/  HMMA.16816.F32.BF16 R60, R128.reuse, R64, R192 ;  /* 0x00000040803c723c */ /* 0x044fe200000418c0 */
[----:B------:R-:W-:Y:S02]  /*d430*/  FADD.FTZ R2, R234, R2 ;  /* 0x00000002ea027221 */ /* 0x000fe40000010000 */
[----:B------:R-:W-:Y:S02]  /*d440*/  FADD.FTZ R0, R235, R0 ;  /* 0x00000000eb007221 */ /* 0x000fe40000010000 */
[----:B------:R-:W-:Y:S02]  /*d450*/  FADD.FTZ R2, R252, R2 ;  /* 0x00000002fc027221 */ /* 0x000fe40000010000 */
[----:B------:R-:W-:Y:S01]  /*d460*/  FADD.FTZ R0, R251, R0 ;  /* 0x00000000fb007221 */ /* 0x000fe20000010000 */
[----:B-1----:R-:W-:Y:S01]  /*d470*/  HMMA.16816.F32.BF16 R76, R128, R80, R184 ;  /* 0x00000050804c723c */ /* 0x002fe200000418b8 */
[----:B------:R-:W-:-:S02]  /*d480*/  FADD.FTZ R2, R250, R2 ;  /* 0x00000002fa027221 */ /* 0x000fc40000010000 */
[----:B------:R-:W-:Y:S02]  /*d490*/  FADD.FTZ R0, R246, R0 ;  /* 0x00000000f6007221 */ /* 0x000fe40000010000 */
[----:B------:R-:W-:Y:S02]  /*d4a0*/  FADD.FTZ R2, R249, R2 ;  /* 0x00000002f9027221 */ /* 0x000fe40000010000 */
[----:B------:R-:W-:Y:S01]  /*d4b0*/  FADD.FTZ R0, R245, R0 ;  /* 0x00000000f5007221 */ /* 0x000fe20000010000 */
[----:B---3--:R-:W-:Y:S01]  /*d4c0*/  HMMA.16816.F32.BF16 R68, R128, R72, R188 ;  /* 0x000000488044723c */ /* 0x008fe200000418bc */
[----:B------:R-:W-:Y:S02]  /*d4d0*/  FADD.FTZ R2, R248, R2 ;  /* 0x00000002f8027221 */ /* 0x000fe40000010000 */
[----:B------:R-:W-:Y:S02]  /*d4e0*/  FADD.FTZ R0, R244, R0 ;  /* 0x00000000f4007221 */ /* 0x000fe40000010000 */
[----:B------:R-:W-:-:S02]  /*d4f0*/  FADD.FTZ R2, R247, R2 ;  /* 0x00000002f7027221 */ /* 0x000fc40000010000 */
[----:B------:R-:W-:Y:S01]  /*d500*/  FADD.FTZ R0, R9, R0 ;  /* 0x0000000009007221 */ /* 0x000fe20000010000 */
[C---:B------:R-:W-:Y:S02]  /*d510*/  HMMA.16816.F32.BF16 R84, R128.reuse, R88, R84 ;  /* 0x000000588054723c */ /* 0x040fe40000041854 */
[----:B------:R1:W-:Y:S04]  /*d520*/  STL [R1+0x8], R2 ;  /* 0x0000080201007387 */ /* 0x0003e80000100800 */
[----:B------:R1:W-:Y:S02]  /*d530*/  STL [R1+0xc], R0 ;  /* 0x00000c0001007387 */ /* 0x0003e40000100800 */
[C---:B------:R-:W-:Y:S08]  /*d540*/  HMMA.16816.F32.BF16 R92, R128.reuse, R96, R32 ;  /* 0x00000060805c723c */ /* 0x040ff00000041820 */
[C---:B------:R-:W-:Y:S08]  /*d550*/  HMMA.16816.F32.BF16 R100, R128.reuse, R104, R100 ;  /* 0x000000688064723c */ /* 0x040ff00000041864 */
[C---:B------:R-:W-:Y:S08]  /*d560*/  HMMA.16816.F32.BF16 R108, R128.reuse, R112, R108 ;  /* 0x00000070806c723c */ /* 0x040ff0000004186c */
[C---:B------:R-:W-:Y:S08]  /*d570*/  HMMA.16816.F32.BF16 R116, R128.reuse, R120, R116 ;  /* 0x000000788074723c */ /* 0x040ff00000041874 */
[C---:B------:R-:W-:Y:S08]  /*d580*/  HMMA.16816.F32.BF16 R64, R128.reuse, R66, R236 ;  /* 0x000000428040723c */ /* 0x040ff000000418ec */
[C---:B------:R-:W-:Y:S08]  /*d590*/  HMMA.16816.F32.BF16 R72, R128.reuse, R74, R172 ;  /* 0x0000004a8048723c */ /* 0x040ff000000418ac */
[C---:B------:R-:W-:Y:S08]  /*d5a0*/  HMMA.16816.F32.BF16 R80, R128.reuse, R82, R136 ;  /* 0x000000528050723c */ /* 0x040ff00000041888 */
[C---:B------:R-:W-:Y:S07]  /*d5b0*/  HMMA.16816.F32.BF16 R88, R128.reuse, R90, R132 ;  /* 0x0000005a8058723c */ /* 0x040fee0000041884 */
[-C--:B------:R-:W-:Y:S01]  /*d5c0*/  MOV R132, R11.reuse ;  /* 0x0000000b00847202 */ /* 0x080fe20000000f00 */
[----:B------:R-:W-:Y:S01]  /*d5d0*/  HMMA.16816.F32.BF16 R96, R128, R98, R16 ;  /* 0x000000628060723c */ /* 0x000fe20000041810 */
[----:B------:R-:W-:-:S07]  /*d5e0*/  @P0 MOV R132, R11 ;  /* 0x0000000b00840202 */ /* 0x000fce0000000f00 */
[C---:B------:R-:W-:Y:S08]  /*d5f0*/  HMMA.16816.F32.BF16 R104, R128.reuse, R106, R28 ;  /* 0x0000006a8068723c */ /* 0x040ff0000004181c */
[C---:B------:R-:W-:Y:S08]  /*d600*/  HMMA.16816.F32.BF16 R112, R128.reuse, R114, R24 ;  /* 0x000000728070723c */ /* 0x040ff00000041818 */
[C---:B------:R-:W-:Y:S08]  /*d610*/  HMMA.16816.F32.BF16 R120, R128.reuse, R122, R20 ;  /* 0x0000007a8078723c */ /* 0x040ff00000041814 */
[C---:B------:R-:W-:Y:S08]  /*d620*/  HMMA.16816.F32.BF16 R124, R128.reuse, R4, R124 ;  /* 0x00000004807c723c */ /* 0x040ff0000004187c */
[----:B------:R-:W-:Y:S01]  /*d630*/  HMMA.16816.F32.BF16 R128, R128, R6, R12 ;  /* 0x000000068080723c */ /* 0x000fe2000004180c */
[----:B------:R-:W-:Y:S11]  /*d640*/  @P0 BRA `(.L_x_669) ;  /* 0x0000001000000947 */ /* 0x000ff60003800000 */
.L_x_665:
[----:B-1----:R-:W-:-:S12]  /*d650*/  UIADD3 UR9, UR30, -0x1, URZ ;  /* 0xffffffff1e097890 */ /* 0x002fd8000fffe03f */
.L_x_669:
[----:B-1----:R-:W-:-:S13]  /*d660*/  ISETP.LE.AND P0, PT, RZ, UR9, PT ;  /* 0x00000009ff007c0c */ /* 0x002fda000bf03270 */
[----:B------:R-:W-:Y:S05]  /*d670*/  @!P0 BRA `(.L_x_670) ;  /* 0x000049d000008947 */ /* 0x000fea0003800000 */
[----:B------:R-:W2:Y:S01]  /*d680*/  LDL.64 R18, [R1+0x18] ;  /* 0x0000180001127983 */ /* 0x000ea20000100a00 */
[----:B------:R-:W-:Y:S02]  /*d690*/  IMAD.U32 R6, RZ, RZ, UR8 ;  /* 0x00000008ff067e24 */ /* 0x000fe4000f8e00ff */
[----:B------:R-:W-:Y:S01]  /*d6a0*/  IMAD.U32 R8, RZ, RZ, UR11 ;  /* 0x0000000bff087e24 */ /* 0x000fe2000f8e00ff */
[----:B------:R-:W1:Y:S01]  /*d6b0*/  S2R R9, SR_TID.X ;  /* 0x0000000000097919 */ /* 0x000e620000002100 */
[----:B------:R-:W-:Y:S02]  /*d6c0*/  IMAD.U32 R2, RZ, RZ, UR8 ;  /* 0x00000008ff027e24 */ /* 0x000fe4000f8e00ff */
[----:B------:R-:W-:Y:S02]  /*d6d0*/  IMAD.MOV.U32 R133, RZ, RZ, R3 ;  /* 0x000000ffff857224 */ /* 0x000fe400078e0003 */
[----:B------:R-:W-:Y:S01]  /*d6e0*/  IMAD.MOV.U32 R134, RZ, RZ, R132 ;  /* 0x000000ffff867224 */ /* 0x000fe200078e0084 */
[----:B-1----:R-:W-:-:S04]  /*d6f0*/  SHF.R.S32.HI R244, RZ, 0x1f, R9 ;  /* 0x0000001ffff47819 */ /* 0x002fc80000011409 */
[----:B------:R-:W-:-:S04]  /*d700*/  LEA.HI R244, R244, R9, RZ, 0x3 ;  /* 0x00000009f4f47211 */ /* 0x000fc800078f18ff */
[----:B------:R-:W-:-:S04]  /*d710*/  SHF.R.S32.HI R244, RZ, 0x3, R244 ;  /* 0x00000003fff47819 */ /* 0x000fc800000114f4 */
[----:B------:R-:W-:Y:S02]  /*d720*/  SHF.R.S32.HI R245, RZ, 0x1f, R244 ;  /* 0x0000001ffff57819 */ /* 0x000fe400000114f4 */
[C---:B------:R-:W-:Y:S02]  /*d730*/  IADD3 R250, P3, R244.reuse, 0x10, RZ ;  /* 0x00000010f4fa7810 */ /* 0x040fe40007f7e0ff */
[----:B------:R-:W-:-:S03]  /*d740*/  IADD3 R248, P2, R244, 0x20, RZ ;  /* 0x00000020f4f87810 */ /* 0x000fc60007f5e0ff */
[--C-:B------:R-:W-:Y:S02]  /*d750*/  IMAD.X R251, RZ, RZ, R245.reuse, P3 ;  /* 0x000000fffffb7224 */ /* 0x100fe400018e06f5 */
[----:B------:R-:W-:Y:S02]  /*d760*/  IMAD.X R249, RZ, RZ, R245, P2 ;  /* 0x000000fffff97224 */ /* 0x000fe400010e06f5 */
[----:B--2---:R-:W-:Y:S02]  /*d770*/  IMAD.MOV.U32 R4, RZ, RZ, R18 ;  /* 0x000000ffff047224 */ /* 0x004fe400078e0012 */
[----:B------:R-:W-:-:S04]  /*d780*/  IMAD.MOV.U32 R5, RZ, RZ, R19 ;  /* 0x000000ffff057224 */ /* 0x000fc800078e0013 */
[----:B------:R-:W-:-:S04]  /*d790*/  IMAD.WIDE.U32 R6, R6, c[0x0][0x1b0], R4 ;  /* 0x00006c0006067a25 */ /* 0x000fc800078e0004 */
[----:B------:R-:W-:Y:S01]  /*d7a0*/  IMAD.WIDE.U32 R4, R2, c[0x0][0x1b8], R4 ;  /* 0x00006e0002047a25 */ /* 0x000fe200078e0004 */
[----:B------:R-:W-:-:S03]  /*d7b0*/  IADD3 R0, P0, R6, UR12, RZ ;  /* 0x0000000c06007c10 */ /* 0x000fc6000ff1e0ff */
[----:B------:R-:W-:Y:S01]  /*d7c0*/  IMAD.U32 R2, RZ, RZ, UR13 ;  /* 0x0000000dff027e24 */ /* 0x000fe2000f8e00ff */
[----:B------:R-:W-:Y:S01]  /*d7d0*/  IADD3.X R8, R8, UR22, R7, P0, !PT ;  /* 0x0000001608087c10 */ /* 0x000fe200087fe407 */
[----:B------:R-:W-:Y:S01]  /*d7e0*/  UMOV UR13, URZ ;  /* 0x0000003f000d7c82 */ /* 0x000fe20008000000 */
[----:B------:R-:W-:Y:S02]  /*d7f0*/  LEA R6, P1, R0, c[0x0][0x168], 0x1 ;  /* 0x00005a0000067a11 */ /* 0x000fe400078208ff */
[----:B------:R-:W-:Y:S02]  /*d800*/  IADD3 R243, P0, R4, UR14, RZ ;  /* 0x0000000e04f37c10 */ /* 0x000fe4000ff1e0ff */
[----:B------:R-:W-:Y:S01]  /*d810*/  LEA.HI.X R0, R0, c[0x0][0x16c], R8, 0x1, P1 ;  /* 0x00005b0000007a11 */ /* 0x000fe200008f0c08 */
[----:B------:R1:W-:Y:S01]  /*d820*/  STL [R1+0x4], R6 ;  /* 0x0000040601007387 */ /* 0x0003e20000100800 */
[----:B------:R-:W-:Y:S02]  /*d830*/  IADD3.X R2, R2, UR23, R5, P0, !PT ;  /* 0x0000001702027c10 */ /* 0x000fe400087fe405 */
[----:B------:R-:W-:Y:S01]  /*d840*/  LEA R252, P0, R243, c[0x0][0x170], 0x1 ;  /* 0x00005c00f3fc7a11 */ /* 0x000fe200078008ff */
[----:B------:R1:W-:Y:S01]  /*d850*/  STL [R1], R0 ;  /* 0x0000000001007387 */ /* 0x0003e20000100800 */
[----:B------:R-:W-:-:S02]  /*d860*/  IADD3 R246, P1, R244, 0x30, RZ ;  /* 0x00000030f4f67810 */ /* 0x000fc40007f3e0ff */
[----:B------:R-:W-:Y:S01]  /*d870*/  LEA.HI.X R243, R243, c[0x0][0x174], R2, 0x1, P0 ;  /* 0x00005d00f3f37a11 */ /* 0x000fe200000f0c02 */
[----:B-----5:R-:W2:Y:S01]  /*d880*/  LDL R16, [R1+0x30] ;  /* 0x0000300001107983 */ /* 0x020ea20000100800 */
[----:B------:R-:W-:Y:S01]  /*d890*/  ISETP.GE.AND P6, PT, R18, c[0x0][0x220], PT ;  /* 0x0000880012007a0c */ /* 0x000fe20003fc6270 */
[----:B------:R-:W-:Y:S02]  /*d8a0*/  IMAD.X R247, RZ, RZ, R245, P1 ;  /* 0x000000fffff77224 */ /* 0x000fe400008e06f5 */
[----:B------:R-:W3:Y:S04]  /*d8b0*/  LDL R15, [R1+0x24] ;  /* 0x00002400010f7983 */ /* 0x000ee80000100800 */
[----:B------:R-:W4:Y:S04]  /*d8c0*/  LDL R14, [R1+0x34] ;  /* 0x00003400010e7983 */ /* 0x000f280000100800 */
[----:B------:R-:W2:Y:S04]  /*d8d0*/  LDL.LU.64 R12, [R1+0x40] ;  /* 0x00004000010c7983 */ /* 0x000ea80000300a00 */
[----:B------:R-:W3:Y:S01]  /*d8e0*/  LDL.LU.64 R10, [R1+0x48] ;  /* 0x00004800010a7983 */ /* 0x000ee20000300a00 */
[----:B--2---:R-:W-:-:S02]  /*d8f0*/  IMAD.MOV.U32 R3, RZ, RZ, R13 ;  /* 0x000000ffff037224 */ /* 0x004fc400078e000d */
[----:B---3--:R-:W-:-:S05]  /*d900*/  IMAD.MOV.U32 R2, RZ, RZ, R10 ;  /* 0x000000ffff027224 */ /* 0x008fca00078e000a */
[----:B------:R1:W-:Y:S01]  /*d910*/  STL.64 [R1+0x10], R2 ;  /* 0x0000100201007387 */ /* 0x0003e20000100a00 */
[----:B------:R-:W-:Y:S02]  /*d920*/  ISETP.GE.AND P5, PT, R16, c[0x0][0x220], PT ;  /* 0x0000880010007a0c */ /* 0x000fe40003fa6270 */
[----:B------:R-:W-:Y:S02]  /*d930*/  ISETP.GE.AND P4, PT, R15, c[0x0][0x220], PT ;  /* 0x000088000f007a0c */ /* 0x000fe40003f86270 */
[----:B----4-:R-:W-:Y:S01]  /*d940*/  ISETP.GE.AND P3, PT, R14, c[0x0][0x220], PT ;  /* 0x000088000e007a0c */ /* 0x010fe20003f66270 */
[----:B------:R-:W-:Y:S05]  /*d950*/  BRA `(.L_x_671) ;  /* 0x000006d000007947 */ /* 0x000fea0003800000 */
.L_x_673:
        /* <DEDUP_REMOVED lines=109> */
.L_x_671:
[----:B-1----:R-:W2:Y:S01]  /*e030*/  LDL.64 R6, [R1+0x10] ;  /* 0x0000100001067983 */ /* 0x002ea20000100a00 */
[----:B------:R-:W-:Y:S01]  /*e040*/  UIADD3 UR8, -UR13, UR9, URZ ;  /* 0x000000090d087290 */ /* 0x000fe2000fffe13f */
[----:B------:R-:W-:Y:S04]  /*e050*/  DEPBAR.LE SB0, 0x0 ;  /* 0x000080000000791a */ /* 0x000fe80000000000 */
[----:B------:R-:W-:Y:S01]  /*e060*/  BAR.SYNC.DEFER_BLOCKING 0x0 ;  /* 0x0000000000007b1d */ /* 0x000fe20000010000 */
[----:B------:R-:W-:Y:S01]  /*e070*/  MOV R4, UR8 ;  /* 0x0000000800047c02 */ /* 0x000fe20008000f00 */
[----:B------:R-:W-:Y:S01]  /*e080*/  USHF.R.S32.HI UR7, URZ, 0x1f, UR8 ;  /* 0x0000001f3f077899 */ /* 0x000fe20008011408 */
[----:B------:R-:W-:Y:S01]  /*e090*/  MOV R2, UR8 ;  /* 0x0000000800027c02 */ /* 0x000fe20008000f00 */
[----:B------:R-:W-:Y:S01]  /*e0a0*/  UIMAD UR6, UR31, UR8, URZ ;  /* 0x000000081f0672a4 */ /* 0x000fe2000f8e023f */
[----:B------:R-:W-:Y:S01]  /*e0b0*/  IMAD.U32 R3, RZ, RZ, UR8 ;  /* 0x00000008ff037e24 */ /* 0x000fe2000f8e00ff */
[----:B------:R-:W-:Y:S01]  /*e0c0*/  UIADD3 UR11, UR9, -0x1, URZ ;  /* 0xffffffff090b7890 */ /* 0x000fe2000fffe03f */
[----:B------:R-:W-:Y:S01]  /*e0d0*/  LEA R2, P0, R2, R244, 0x6 ;  /* 0x000000f402027211 */ /* 0x000fe200078030ff */
[----:B------:R-:W-:Y:S02]  /*e0e0*/  UIMAD UR6, UR7, UR5, UR6 ;  /* 0x00000005070672a4 */ /* 0x000fe4000f8e0206 */
[----:B------:R-:W-:Y:S01]  /*e0f0*/  UIADD3 UR11, UR11, -UR13, URZ ;  /* 0x8000000d0b0b7290 */ /* 0x000fe2000fffe03f */
[----:B------:R-:W-:Y:S01]  /*e100*/  LEA.HI.X.SX32 R3, R3, R245, 0x6, P0 ;  /* 0x000000f503037211 */ /* 0x000fe200000f36ff */
[----:B------:R-:W-:Y:S05]  /*e110*/  @P6 STS.128 [R231+0x10000], RZ ;  /* 0x010000ffe7006388 */ /* 0x000fea0000000c00 */
[----:B------:R-:W3:Y:S05]  /*e120*/  LDL R233, [R1+0x4] ;  /* 0x0000040001e97983 */ /* 0x000eea0000100800 */
[----:B------:R-:W4:Y:S01]  /*e130*/  LDL R232, [R1] ;  /* 0x0000000001e87983 */ /* 0x000f220000100800 */
        /* <DEDUP_REMOVED lines=16> */
[C---:B------:R-:W-:Y:S01]  /*e240*/  @!P6 IADD3 R4, P0, R0.reuse, UR24, RZ ;  /* 0x000000180004ec10 */ /* 0x040fe2000ff1e0ff */
[----:B------:R-:W-:Y:S01]  /*e250*/  @P5 STS.128 [R231+0x12000], RZ ;  /* 0x012000ffe7005388 */ /* 0x000fe20000000c00 */
[----:B------:R-:W-:Y:S01]  /*e260*/  @!P6 LEA R12, P1, R0, c[0x0][0x170], 0x1 ;  /* 0x00005c00000cea11 */ /* 0x000fe200078208ff */
[----:B------:R-:W-:Y:S01]  /*e270*/  IMAD R5, R2, c[0x0][0x1a4], R5 ;  /* 0x0000690002057a24 */ /* 0x000fe200078e0205 */
[----:B------:R-:W-:Y:S02]  /*e280*/  LEA R8, P2, R6, R252, 0x1 ;  /* 0x000000fc06087211 */ /* 0x000fe400078408ff */
[----:B------:R-:W-:Y:S02]  /*e290*/  @!P6 IADD3.X R2, R3, UR10, RZ, P0, !PT ;  /* 0x0000000a0302ec10 */ /* 0x000fe400087fe4ff */
[----:B------:R-:W-:Y:S02]  /*e2a0*/  IADD3 R5, R7, R5, RZ ;  /* 0x0000000507057210 */ /* 0x000fe40007ffe0ff */
[----:B------:R-:W-:Y:S02]  /*e2b0*/  @!P6 LEA R10, P0, R4, c[0x0][0x170], 0x1 ;  /* 0x00005c00040aea11 */ /* 0x000fe400078008ff */
[----:B------:R-:W-:Y:S01]  /*e2c0*/  LEA.HI.X R9, R6, R243, R5, 0x1, P2 ;  /* 0x000000f306097211 */ /* 0x000fe200010f0c05 */
[----:B------:R-:W-:Y:S01]  /*e2d0*/  IMAD.U32 R6, RZ, RZ, UR8 ;  /* 0x00000008ff067e24 */ /* 0x000fe2000f8e00ff */
[----:B------:R-:W-:Y:S01]  /*e2e0*/  @!P6 LEA.HI.X R11, R4, c[0x0][0x174], R2, 0x1, P0 ;  /* 0x00005d00040bea11 */ /* 0x000fe200000f0c02 */
[----:B------:R-:W-:Y:S01]  /*e2f0*/  IMAD.U32 R5, RZ, RZ, UR8 ;  /* 0x00000008ff057e24 */ /* 0x000fe2000f8e00ff */
[----:B------:R-:W-:Y:S01]  /*e300*/  MOV R4, UR8 ;  /* 0x0000000800047c02 */ /* 0x000fe20008000f00 */
[----:B------:R-:W-:Y:S01]  /*e310*/  @!PT LDS RZ, [RZ] ;  /* 0x00000000fffff984 */ /* 0x000fe20000000800 */
[----:B------:R-:W-:Y:S01]  /*e320*/  @!PT LDS RZ, [RZ] ;  /* 0x00000000fffff984 */ /* 0x000fe20000000800 */
[----:B------:R-:W-:Y:S01]  /*e330*/  @!PT LDS RZ, [RZ] ;  /* 0x00000000fffff984 */ /* 0x000fe20000000800 */
[----:B------:R2:W-:Y:S01]  /*e340*/  @!P5 LDGSTS.E.BYPASS.LTC128B.128 [R231+0x12000], [R8.64+0x80] ;  /* 0x1200008008e7dfae */ /* 0x0005e2000b901d54 */
[----:B------:R-:W-:Y:S02]  /*e350*/  LEA R6, P2, R6, R250, 0x6 ;  /* 0x000000fa06067211 */ /* 0x000fe400078430ff */
[----:B------:R-:W-:Y:S02]  /*e360*/  MOV R2, UR8 ;  /* 0x0000000800027c02 */ /* 0x000fe40008000f00 */
[----:B------:R-:W-:Y:S01]  /*e370*/  @P4 STS.128 [R231+0x14000], RZ ;  /* 0x014000ffe7004388 */ /* 0x000fe20000000c00 */
[----:B------:R-:W-:Y:S01]  /*e380*/  LEA.HI.X.SX32 R7, R5, R251, 0x6, P2 ;  /* 0x000000fb05077211 */ /* 0x000fe200010f36ff */
[----:B------:R-:W-:Y:S01]  /*e390*/  IMAD.WIDE.U32 R22, R6, c[0x0][0x1a0], RZ ;  /* 0x0000680006167a25 */ /* 0x000fe200078e00ff */
[----:B------:R-:W-:Y:S02]  /*e3a0*/  @!P6 LEA.HI.X R13, R0, c[0x0][0x174], R3, 0x1, P1 ;  /* 0x00005d00000dea11 */ /* 0x000fe400008f0c03 */
[----:B------:R-:W-:Y:S01]  /*e3b0*/  @!PT LDS RZ, [RZ] ;  /* 0x00000000fffff984 */ /* 0x000fe20000000800 */
[----:B------:R-:W-:Y:S01]  /*e3c0*/  @!PT LDS RZ, [RZ] ;  /* 0x00000000fffff984 */ /* 0x000fe20000000800 */
[----:B------:R-:W-:Y:S01]  /*e3d0*/  @!PT LDS RZ, [RZ] ;  /* 0x00000000fffff984 */ /* 0x000fe20000000800 */
[----:B------:R2:W-:Y:S01]  /*e3e0*/  @!P4 LDGSTS.E.BYPASS.LTC128B.128 [R231+0x14000], [R8.64+0x100] ;  /* 0x1400010008e7cfae */ /* 0x0005e2000b901d54 */
[----:B------:R-:W-:Y:S02]  /*e3f0*/  LEA R4, P1, R4, R248, 0x6 ;  /* 0x000000f804047211 */ /* 0x000fe400078230ff */
[----:B------:R-:W-:Y:S02]  /*e400*/  LEA R2, P0, R2, R246, 0x6 ;  /* 0x000000f602027211 */ /* 0x000fe400078030ff */
[----:B------:R-:W-:Y:S01]  /*e410*/  @P3 STS.128 [R231+0x16000], RZ ;  /* 0x016000ffe7003388 */ /* 0x000fe20000000c00 */
[----:B------:R-:W-:Y:S01]  /*e420*/  MOV R3, UR8 ;  /* 0x0000000800037c02 */ /* 0x000fe20008000f00 */
[----:B------:R-:W-:Y:S01]  /*e430*/  IMAD.WIDE.U32 R20, R4, c[0x0][0x1a0], RZ ;  /* 0x0000680004147a25 */ /* 0x000fe200078e00ff */
[----:B------:R-:W-:Y:S02]  /*e440*/  MOV R0, UR8 ;  /* 0x0000000800007c02 */ /* 0x000fe40008000f00 */
[----:B------:R-:W-:Y:S01]  /*e450*/  @!PT LDS RZ, [RZ] ;  /* 0x00000000fffff984 */ /* 0x000fe20000000800 */
[----:B------:R-:W-:Y:S01]  /*e460*/  @!PT LDS RZ, [RZ] ;  /* 0x00000000fffff984 */ /* 0x000fe20000000800 */
[----:B------:R-:W-:Y:S01]  /*e470*/  @!PT LDS RZ, [RZ] ;  /* 0x00000000fffff984 */ /* 0x000fe20000000800 */
[----:B------:R2:W-:Y:S01]  /*e480*/  @!P3 LDGSTS.E.BYPASS.LTC128B.128 [R231+0x16000], [R8.64+0x180] ;  /* 0x1600018008e7bfae */ /* 0x0005e2000b901d54 */
[----:B------:R-:W-:Y:S01]  /*e490*/  LEA.HI.X.SX32 R5, R3, R249, 0x6, P1 ;  /* 0x000000f903057211 */ /* 0x000fe200008f36ff */
[----:B------:R-:W-:Y:S01]  /*e4a0*/  IMAD.WIDE.U32 R18, R2, c[0x0][0x1a0], RZ ;  /* 0x0000680002127a25 */ /* 0x000fe200078e00ff */
[----:B------:R-:W-:Y:S02]  /*e4b0*/  LEA.HI.X.SX32 R3, R0, R247, 0x6, P0 ;  /* 0x000000f700037211 */ /* 0x000fe400000f36ff */
[----:B------:R-:W-:Y:S01]  /*e4c0*/  @P6 STS.128 [R231+0x10800], RZ ;  /* 0x010800ffe7006388 */ /* 0x000fe20000000c00 */
[----:B------:R-:W-:Y:S02]  /*e4d0*/  IMAD R0, R7, c[0x0][0x1a0], RZ ;  /* 0x0000680007007a24 */ /* 0x000fe400078e02ff */
[----:B------:R-:W-:Y:S02]  /*e4e0*/  IMAD R5, R5, c[0x0][0x1a0], RZ ;  /* 0x0000680005057a24 */ /* 0x000fe400078e02ff */
[----:B------:R-:W-:Y:S01]  /*e4f0*/  IMAD R0, R6, c[0x0][0x1a4], R0 ;  /* 0x0000690006007a24 */ /* 0x000fe200078e0200 */
[----:B------:R-:W-:Y:S01]  /*e500*/  @!PT LDS RZ, [RZ] ;  /* 0x00000000fffff984 */ /* 0x000fe20000000800 */
[----:B------:R-:W-:Y:S01]  /*e510*/  @!PT LDS RZ, [RZ] ;  /* 0x00000000fffff984 */ /* 0x000fe20000000800 */
[----:B------:R-:W-:Y:S01]  /*e520*/  @!PT LDS RZ, [RZ] ;  /* 0x00000000fffff984 */ /* 0x000fe20000000800 */
[----:B------:R5:W-:Y:S01]  /*e530*/  @!P6 LDGSTS.E.BYPASS.LTC128B.128 [R231+0x10800], [R14.64] ;  /* 0x108000000ee7efae */ /* 0x000be2000b901d54 */
[-C--:B------:R-:W-:Y:S01]  /*e540*/  LEA R6, P2, R22, R252.reuse, 0x1 ;  /* 0x000000fc16067211 */ /* 0x080fe200078408ff */
[----:B------:R-:W-:Y:S01]  /*e550*/  IMAD R5, R4, c[0x0][0x1a4], R5 ;  /* 0x0000690004057a24 */ /* 0x000fe200078e0205 */
[-C--:B------:R-:W-:Y:S01]  /*e560*/  LEA R4, P1, R20, R252.reuse, 0x1 ;  /* 0x000000fc14047211 */ /* 0x080fe200078208ff */
[----:B------:R-:W-:Y:S01]  /*e570*/  IMAD.IADD R0, R23, 0x1, R0 ;  /* 0x0000000117007824 */ /* 0x000fe200078e0200 */
[----:B------:R-:W-:Y:S01]  /*e580*/  @P5 STS.128 [R231+0x12800], RZ ;  /* 0x012800ffe7005388 */ /* 0x000fe20000000c00 */
[----:B------:R-:W-:Y:S01]  /*e590*/  IMAD R3, R3, c[0x0][0x1a0], RZ ;  /* 0x0000680003037a24 */ /* 0x000fe200078e02ff */
[----:B------:R-:W-:Y:S02]  /*e5a0*/  IADD3 R5, R21, R5, RZ ;  /* 0x0000000515057210 */ /* 0x000fe40007ffe0ff */
[-C--:B------:R-:W-:Y:S01]  /*e5b0*/  LEA.HI.X R7, R22, R243.reuse, R0, 0x1, P2 ;  /* 0x000000f316077211 */ /* 0x080fe200010f0c00 */
[----:B------:R-:W-:Y:S01]  /*e5c0*/  IMAD R3, R2, c[0x0][0x1a4], R3 ;  /* 0x0000690002037a24 */ /* 0x000fe200078e0203 */
[----:B------:R-:W-:Y:S01]  /*e5d0*/  LEA.HI.X R5, R20, R243, R5, 0x1, P1 ;  /* 0x000000f314057211 */ /* 0x000fe200008f0c05 */
[----:B------:R-:W-:Y:S01]  /*e5e0*/  IMAD.U32 R0, RZ, RZ, UR11 ;  /* 0x0000000bff007e24 */ /* 0x000fe2000f8e00ff */
[C---:B------:R-:W-:Y:S01]  /*e5f0*/  LEA R2, P0, R18.reuse, R252, 0x1 ;  /* 0x000000fc12027211 */ /* 0x040fe200078008ff */
[----:B------:R-:W-:Y:S01]  /*e600*/  @!PT LDS RZ, [RZ] ;  /* 0x00000000fffff984 */ /* 0x000fe20000000800 */
[----:B------:R-:W-:Y:S01]  /*e610*/  @!PT LDS RZ, [RZ] ;  /* 0x00000000fffff984 */ /* 0x000fe20000000800 */
[----:B------:R-:W-:Y:S01]  /*e620*/  @!PT LDS RZ, [RZ] ;  /* 0x00000000fffff984 */ /* 0x000fe20000000800 */
[----:B------:R1:W-:Y:S01]  /*e630*/  @!P5 LDGSTS.E.BYPASS.LTC128B.128 [R231+0x12800], [R6.64+0x80] ;  /* 0x1280008006e7dfae */ /* 0x0003e2000b901d54 */
[----:B------:R-:W-:Y:S04]  /*e640*/  IADD3 R3, R19, R3, RZ ;  /* 0x0000000313037210 */ /* 0x000fe80007ffe0ff */
[----:B------:R-:W-:Y:S01]  /*e650*/  @P4 STS.128 [R231+0x14800], RZ ;  /* 0x014800ffe7004388 */ /* 0x000fe20000000c00 */
[----:B------:R-:W-:Y:S04]  /*e660*/  LEA.HI.X R3, R18, R243, R3, 0x1, P0 ;  /* 0x000000f312037211 */ /* 0x000fe800000f0c03 */
        /* <DEDUP_REMOVED lines=50> */
[----:B--2---:R-:W2:Y:S05]  /*e990*/  LDSM.16.M88.4 R8, [R204+0x8000] ;  /* 0x00800000cc08783b */ /* 0x004eaa0000000200 */
[----:B-1----:R-:W5:Y:S05]  /*e9a0*/  LDSM.16.M88.4 R16, [R204+0x8800] ;  /* 0x00880000cc10783b */ /* 0x002f6a0000000200 */
[----:B------:R-:W1:Y:S05]  /*e9b0*/  LDSM.16.M88.4 R24, [R204+0x9000] ;  /* 0x00900000cc18783b */ /* 0x000e6a0000000200 */
[----:B------:R-:W0:Y:S01]  /*e9c0*/  LDGDEPBAR ;  /* 0x00000000000079af */ /* 0x000e220000000000 */
[----:B---3--:R-:W-:Y:S01]  /*e9d0*/  MOV R2, UR11 ;  /* 0x0000000b00027c02 */ /* 0x008fe20008000f00 */
[----:B------:R-:W-:Y:S03]  /*e9e0*/  IMAD.U32 R3, RZ, RZ, UR11 ;  /* 0x0000000bff037e24 */ /* 0x000fe6000f8e00ff */
[----:B------:R-:W3:Y:S01]  /*e9f0*/  LDSM.16.M88.4 R136, [R204+0x9800] ;  /* 0x00980000cc88783b */ /* 0x000ee20000000200 */
[----:B------:R-:W-:Y:S04]  /*ea00*/  LEA R2, P1, R2, R248, 0x6 ;  /* 0x000000f802027211 */ /* 0x000fe800078230ff */
[----:B------:R-:W-:Y:S01]  /*ea10*/  LDSM.16.M88.4 R172, [R212] ;  /* 0x00000000d4ac783b */ /* 0x000fe20000000200 */
[----:B------:R-:W-:Y:S04]  /*ea20*/  LEA.HI.X.SX32 R3, R3, R249, 0x6, P1 ;  /* 0x000000f903037211 */ /* 0x000fe800008f36ff */
[----:B------:R-:W1:Y:S01]  /*ea30*/  LDSM.16.M88.4 R176, [R215] ;  /* 0x00000000d7b0783b */ /* 0x000e620000000200 */
[----:B------:R-:W-:Y:S04]  /*ea40*/  IMAD R3, R3, c[0x0][0x198], RZ ;  /* 0x0000660003037a24 */ /* 0x000fe800078e02ff */
[----:B------:R-:W3:Y:S01]  /*ea50*/  LDSM.16.M88.4 R180, [R230] ;  /* 0x00000000e6b4783b */ /* 0x000ee20000000200 */
[----:B------:R-:W-:Y:S01]  /*ea60*/  IMAD R3, R2, c[0x0][0x19c], R3 ;  /* 0x0000670002037a24 */ /* 0x000fe200078e0203 */
[C---:B--2---:R-:W-:Y:S03]  /*ea70*/  HMMA.16816.F32.BF16 R4, R32.reuse, R8, RZ ;  /* 0x000000082004723c */ /* 0x044fe600000418ff */
[----:B------:R-:W2:Y:S05]  /*ea80*/  LDSM.16.M88.4 R184, [R229] ;  /* 0x00000000e5b8783b */ /* 0x000eaa0000000200 */
[----:B------:R-:W2:Y:S01]  /*ea90*/  LDSM.16.M88.4 R188, [R228] ;  /* 0x00000000e4bc783b */ /* 0x000ea20000000200 */
[C---:B------:R-:W-:Y:S04]  /*eaa0*/  HMMA.16816.F32.BF16 R8, R32.reuse, R10, RZ ;  /* 0x0000000a2008723c */ /* 0x040fe800000418ff */
[----:B------:R-:W-:Y:S04]  /*eab0*/  LDSM.16.M88.4 R192, [R210+0x8000] ;  /* 0x00800000d2c0783b */ /* 0x000fe80000000200 */
[C---:B-----5:R-:W-:Y:S01]  /*eac0*/  HMMA.16816.F32.BF16 R12, R32.reuse, R16, RZ ;  /* 0x00000010200c723c */ /* 0x060fe200000418ff */
[----:B------:R-:W-:Y:S05]  /*ead0*/  LDSM.16.M88.4 R196, [R210+0x8800] ;  /* 0x00880000d2c4783b */ /* 0x000fea0000000200 */
[----:B------:R-:W-:Y:S02]  /*eae0*/  LDSM.16.M88.4 R200, [R209] ;  /* 0x00000000d1c8783b */ /* 0x000fe40000000200 */
[C---:B------:R-:W-:Y:S08]  /*eaf0*/  HMMA.16816.F32.BF16 R16, R32.reuse, R18, RZ ;  /* 0x000000122010723c */ /* 0x040ff000000418ff */
[C---:B-1----:R-:W-:Y:S08]  /*eb00*/  HMMA.16816.F32.BF16 R20, R32.reuse, R24, RZ ;  /* 0x000000182014723c */ /* 0x042ff000000418ff */
[C---:B------:R-:W-:Y:S08]  /*eb10*/  HMMA.16816.F32.BF16 R24, R32.reuse, R26, RZ ;  /* 0x0000001a2018723c */ /* 0x040ff000000418ff */
[C---:B---3--:R-:W-:Y:S08]  /*eb20*/  HMMA.16816.F32.BF16 R28, R32.reuse, R136, RZ ;  /* 0x00000088201c723c */ /* 0x048ff000000418ff */
[----:B------:R-:W-:Y:S01]  /*eb30*/  HMMA.16816.F32.BF16 R32, R32, R138, RZ ;  /* 0x0000008a2020723c */ /* 0x000fe200000418ff */
[----:B------:R-:W1:Y:S07]  /*eb40*/  LDSM.16.M88.4 R136, [R214] ;  /* 0x00000000d688783b */ /* 0x000e6e0000000200 */
[C---:B------:R-:W-:Y:S08]  /*eb50*/  HMMA.16816.F32.BF16 R4, R172.reuse, R176, R4 ;  /* 0x000000b0ac04723c */ /* 0x040ff00000041804 */
[C---:B------:R-:W-:Y:S01]  /*eb60*/  HMMA.16816.F32.BF16 R8, R172.reuse, R178, R8 ;  /* 0x000000b2ac08723c */ /* 0x040fe20000041808 */
[----:B------:R-:W3:Y:S07]  /*eb70*/  LDSM.16.M88.4 R176, [R210+0x9000] ;  /* 0x00900000d2b0783b */ /* 0x000eee0000000200 */
[C---:B------:R-:W-:Y:S08]  /*eb80*/  HMMA.16816.F32.BF16 R12, R172.reuse, R180, R12 ;  /* 0x000000b4ac0c723c */ /* 0x040ff0000004180c */
[C---:B------:R-:W-:Y:S01]  /*eb90*/  HMMA.16816.F32.BF16 R16, R172.reuse, R182, R16 ;  /* 0x000000b6ac10723c */ /* 0x040fe20000041810 */
[----:B------:R-:W5:Y:S07]  /*eba0*/  LDSM.16.M88.4 R180, [R210+0x9800] ;  /* 0x00980000d2b4783b */ /* 0x000f6e0000000200 */
[C---:B--2---:R-:W-:Y:S08]  /*ebb0*/  HMMA.16816.F32.BF16 R20, R172.reuse, R184, R20 ;  /* 0x000000b8ac14723c */ /* 0x044ff00000041814 */
[C---:B------:R-:W-:Y:S01]  /*ebc0*/  HMMA.16816.F32.BF16 R24, R172.reuse, R186, R24 ;  /* 0x000000baac18723c */ /* 0x040fe20000041818 */
[----:B------:R-:W2:Y:S07]  /*ebd0*/  LDSM.16.M88.4 R184, [R213] ;  /* 0x00000000d5b8783b */ /* 0x000eae0000000200 */
[C---:B------:R-:W-:Y:S08]  /*ebe0*/  HMMA.16816.F32.BF16 R28, R172.reuse, R188, R28 ;  /* 0x000000bcac1c723c */ /* 0x040ff0000004181c */
[----:B------:R-:W-:Y:S01]  /*ebf0*/  HMMA.16816.F32.BF16 R32, R172, R190, R32 ;  /* 0x000000beac20723c */ /* 0x000fe20000041820 */
[----:B------:R-:W2:Y:S05]  /*ec00*/  LDSM.16.M88.4 R172, [R209+0x800] ;  /* 0x00080000d1ac783b */ /* 0x000eaa0000000200 */
[----:B------:R-:W-:Y:S02]  /*ec10*/  LDSM.16.M88.4 R188, [R209+0x1800] ;  /* 0x00180000d1bc783b */ /* 0x000fe40000000200 */
        /* <DEDUP_REMOVED lines=9> */
[C---:B-----5:R-:W-:Y:S08]  /*ecb0*/  HMMA.16816.F32.BF16 R28, R136.reuse, R180, R28 ;  /* 0x000000b4881c723c */ /* 0x060ff0000004181c */
[----:B------:R-:W-:Y:S01]  /*ecc0*/  HMMA.16816.F32.BF16 R32, R136, R182, R32 ;  /* 0x000000b68820723c */ /* 0x000fe20000041820 */
[----:B------:R-:W3:Y:S05]  /*ecd0*/  LDSM.16.M88.4 R136, [R204+0xa800] ;  /* 0x00a80000cc88783b */ /* 0x000eea0000000200 */
[----:B------:R-:W5:Y:S02]  /*ece0*/  LDSM.16.M88.4 R180, [R204+0xb000] ;  /* 0x00b00000ccb4783b */ /* 0x000f640000000200 */
[C---:B--2---:R-:W-:Y:S08]  /*ecf0*/  HMMA.16816.F32.BF16 R4, R184.reuse, R200, R4 ;  /* 0x000000c8b804723c */ /* 0x044ff00000041804 */
[C---:B------:R-:W-:Y:S01]  /*ed00*/  HMMA.16816.F32.BF16 R8, R184.reuse, R202, R8 ;  /* 0x000000cab808723c */ /* 0x040fe20000041808 */
[----:B------:R-:W2:Y:S07]  /*ed10*/  LDSM.16.M88.4 R200, [R204+0xb800] ;  /* 0x00b80000ccc8783b */ /* 0x000eae0000000200 */
[C---:B------:R-:W-:Y:S08]  /*ed20*/  HMMA.16816.F32.BF16 R12, R184.reuse, R172, R12 ;  /* 0x000000acb80c723c */ /* 0x040ff0000004180c */
[C---:B------:R-:W-:Y:S01]  /*ed30*/  HMMA.16816.F32.BF16 R16, R184.reuse, R174, R16 ;  /* 0x000000aeb810723c */ /* 0x040fe20000041810 */
[----:B------:R-:W-:Y:S07]  /*ed40*/  LDSM.16.M88.4 R172, [R212+0x2000] ;  /* 0x00200000d4ac783b */ /* 0x000fee0000000200 */
[C---:B-1----:R-:W-:Y:S08]  /*ed50*/  HMMA.16816.F32.BF16 R20, R184.reuse, R176, R20 ;  /* 0x000000b0b814723c */ /* 0x042ff00000041814 */
[C---:B------:R-:W-:Y:S01]  /*ed60*/  HMMA.16816.F32.BF16 R24, R184.reuse, R178, R24 ;  /* 0x000000b2b818723c */ /* 0x040fe20000041818 */
[----:B------:R-:W1:Y:S07]  /*ed70*/  LDSM.16.M88.4 R176, [R227] ;  /* 0x00000000e3b0783b */ /* 0x000e6e0000000200 */
[C---:B------:R-:W-:Y:S08]  /*ed80*/  HMMA.16816.F32.BF16 R28, R184.reuse, R188, R28 ;  /* 0x000000bcb81c723c */ /* 0x040ff0000004181c */
[----:B------:R-:W-:Y:S01]  /*ed90*/  HMMA.16816.F32.BF16 R32, R184, R190, R32 ;  /* 0x000000beb820723c */ /* 0x000fe20000041820 */
[----:B------:R-:W1:Y:S05]  /*eda0*/  LDSM.16.M88.4 R184, [R226] ;  /* 0x00000000e2b8783b */ /* 0x000e6a0000000200 */
[----:B------:R-:W1:Y:S02]  /*edb0*/  LDSM.16.M88.4 R188, [R225] ;  /* 0x00000000e1bc783b */ /* 0x000e640000000200 */
[C---:B------:R-:W-:Y:S08]  /*edc0*/  HMMA.16816.F32.BF16 R4, R192.reuse, R196, R4 ;  /* 0x000000c4c004723c */ /* 0x040ff00000041804 */
[C---:B------:R-:W-:Y:S01]  /*edd0*/  HMMA.16816.F32.BF16 R8, R192.reuse, R198, R8 ;  /* 0x000000c6c008723c */ /* 0x040fe20000041808 */
[----:B------:R-:W1:Y:S07]  /*ede0*/  LDSM.16.M88.4 R196, [R224] ;  /* 0x00000000e0c4783b */ /* 0x000e6e0000000200 */
[C---:B---3--:R-:W-:Y:S08]  /*edf0*/  HMMA.16816.F32.BF16 R12, R192.reuse, R136, R12 ;  /* 0x00000088c00c723c */ /* 0x048ff0000004180c */
[C---:B------:R-:W-:Y:S01]  /*ee00*/  HMMA.16816.F32.BF16 R16, R192.reuse, R138, R16 ;  /* 0x0000008ac010723c */ /* 0x040fe20000041810 */
[----:B------:R-:W-:Y:S07]  /*ee10*/  LDSM.16.M88.4 R136, [R214+0x2000] ;  /* 0x00200000d688783b */ /* 0x000fee0000000200 */
[C---:B-----5:R-:W-:Y:S08]  /*ee20*/  HMMA.16816.F32.BF16 R20, R192.reuse, R180, R20 ;  /* 0x000000b4c014723c */ /* 0x060ff00000041814 */
[C---:B------:R-:W-:Y:S01]  /*ee30*/  HMMA.16816.F32.BF16 R24, R192.reuse, R182, R24 ;  /* 0x000000b6c018723c */ /* 0x040fe20000041818 */
[----:B------:R-:W3:Y:S07]  /*ee40*/  LDSM.16.M88.4 R180, [R210+0xa000] ;  /* 0x00a00000d2b4783b */ /* 0x000eee0000000200 */
[C---:B--2---:R-:W-:Y:S08]  /*ee50*/  HMMA.16816.F32.BF16 R28, R192.reuse, R200, R28 ;  /* 0x000000c8c01c723c */ /* 0x044ff0000004181c */
[----:B------:R-:W-:Y:S01]  /*ee60*/  HMMA.16816.F32.BF16 R32, R192, R202, R32 ;  /* 0x000000cac020723c */ /* 0x000fe20000041820 */
[----:B------:R-:W2:Y:S05]  /*ee70*/  LDSM.16.M88.4 R192, [R210+0xa800] ;  /* 0x00a80000d2c0783b */ /* 0x000eaa0000000200 */
[----:B------:R-:W-:Y:S02]  /*ee80*/  LDSM.16.M88.4 R200, [R209+0x3800] ;  /* 0x00380000d1c8783b */ /* 0x000fe40000000200 */
[C---:B-1----:R-:W-:Y:S08]  /*ee90*/  HMMA.16816.F32.BF16 R4, R172.reuse, R176, R4 ;  /* 0x000000b0ac04723c */ /* 0x042ff00000041804 */
[C---:B------:R-:W-:Y:S01]  /*eea0*/  HMMA.16816.F32.BF16 R8, R172.reuse, R178, R8 ;  /* 0x000000b2ac08723c */ /* 0x040fe20000041808 */
[----:B------:R-:W1:Y:S07]  /*eeb0*/  LDSM.16.M88.4 R176, [R210+0xb000] ;  /* 0x00b00000d2b0783b */ /* 0x000e6e0000000200 */
[C---:B------:R-:W-:Y:S08]  /*eec0*/  HMMA.16816.F32.BF16 R12, R172.reuse, R184, R12 ;  /* 0x000000b8ac0c723c */ /* 0x040ff0000004180c */
[C---:B------:R-:W-:Y:S01]  /*eed0*/  HMMA.16816.F32.BF16 R16, R172.reuse, R186, R16 ;  /* 0x000000baac10723c */ /* 0x040fe20000041810 */
[----:B------:R-:W5:Y:S07]  /*eee0*/  LDSM.16.M88.4 R184, [R210+0xb800] ;  /* 0x00b80000d2b8783b */ /* 0x000f6e0000000200 */
[C---:B------:R-:W-:Y:S08]  /*eef0*/  HMMA.16816.F32.BF16 R20, R172.reuse, R188, R20 ;  /* 0x000000bcac14723c */ /* 0x040ff00000041814 */
[C---:B------:R-:W-:Y:S01]  /*ef00*/  HMMA.16816.F32.BF16 R24, R172.reuse, R190, R24 ;  /* 0x000000beac18723c */ /* 0x040fe20000041818 */
[----:B------:R-:W-:Y:S07]  /*ef10*/  LDSM.16.M88.4 R188, [R209+0x2000] ;  /* 0x00200000d1bc783b */ /* 0x000fee0000000200 */
[C---:B------:R-:W-:Y:S08]  /*ef20*/  HMMA.16816.F32.BF16 R28, R172.reuse, R196, R28 ;  /* 0x000000c4ac1c723c */ /* 0x040ff0000004181c */
[----:B------:R-:W-:Y:S01]  /*ef30*/  HMMA.16816.F32.BF16 R32, R172, R198, R32 ;  /* 0x000000c6ac20723c */ /* 0x000fe20000041820 */
[----:B------:R-:W4:Y:S05]  /*ef40*/  LDSM.16.M88.4 R172, [R213+0x2000] ;  /* 0x00200000d5ac783b */ /* 0x000f2a0000000200 */
[----:B------:R-:W-:Y:S02]  /*ef50*/  LDSM.16.M88.4 R196, [R209+0x3000] ;  /* 0x00300000d1c4783b */ /* 0x000fe40000000200 */
[C---:B---3--:R-:W-:Y:S08]  /*ef60*/  HMMA.16816.F32.BF16 R4, R136.reuse, R180, R4 ;  /* 0x000000b48804723c */ /* 0x048ff00000041804 */
[C---:B------:R-:W-:Y:S01]  /*ef70*/  HMMA.16816.F32.BF16 R8, R136.reuse, R182, R8 ;  /* 0x000000b68808723c */ /* 0x040fe20000041808 */
[----:B------:R-:W3:Y:S07]  /*ef80*/  LDSM.16.M88.4 R180, [R209+0x2800] ;  /* 0x00280000d1b4783b */ /* 0x000eee0000000200 */
[C---:B--2---:R-:W-:Y:S08]  /*ef90*/  HMMA.16816.F32.BF16 R12, R136.reuse, R192, R12 ;  /* 0x000000c0880c723c */ /* 0x044ff0000004180c */
[C---:B------:R-:W-:Y:S01]  /*efa0*/  HMMA.16816.F32.BF16 R16, R136.reuse, R194, R16 ;  /* 0x000000c28810723c */ /* 0x040fe20000041810 */
[----:B------:R-:W-:Y:S07]  /*efb0*/  LDSM.16.M88.4 R192, [R212+0x4000] ;  /* 0x00400000d4c0783b */ /* 0x000fee0000000200 */
[C---:B-1----:R-:W-:Y:S08]  /*efc0*/  HMMA.16816.F32.BF16 R20, R136.reuse, R176, R20 ;  /* 0x000000b08814723c */ /* 0x042ff00000041814 */
[C---:B------:R-:W-:Y:S01]  /*efd0*/  HMMA.16816.F32.BF16 R24, R136.reuse, R178, R24 ;  /* 0x000000b28818723c */ /* 0x040fe20000041818 */
[----:B------:R-:W-:Y:S07]  /*efe0*/  LDSM.16.M88.4 R176, [R204+0xc000] ;  /* 0x00c00000ccb0783b */ /* 0x000fee0000000200 */
[C---:B-----5:R-:W-:Y:S08]  /*eff0*/  HMMA.16816.F32.BF16 R28, R136.reuse, R184, R28 ;  /* 0x000000b8881c723c */ /* 0x060ff0000004181c */
[----:B------:R-:W-:Y:S01]  /*f000*/  HMMA.16816.F32.BF16 R32, R136, R186, R32 ;  /* 0x000000ba8820723c */ /* 0x000fe20000041820 */
[----:B------:R-:W1:Y:S05]  /*f010*/  LDSM.16.M88.4 R136, [R211+0x4000] ;  /* 0x00400000d388783b */ /* 0x000e6a0000000200 */
[----:B------:R-:W2:Y:S02]  /*f020*/  LDSM.16.M88.4 R184, [R204+0xc800] ;  /* 0x00c80000ccb8783b */ /* 0x000ea40000000200 */
[C---:B----4-:R-:W-:Y:S08]  /*f030*/  HMMA.16816.F32.BF16 R4, R172.reuse, R188, R4 ;  /* 0x000000bcac04723c */ /* 0x050ff00000041804 */
[C---:B------:R-:W-:Y:S01]  /*f040*/  HMMA.16816.F32.BF16 R8, R172.reuse, R190, R8 ;  /* 0x000000beac08723c */ /* 0x040fe20000041808 */
[----:B------:R-:W-:Y:S07]  /*f050*/  LDSM.16.M88.4 R188, [R204+0xd800] ;  /* 0x00d80000ccbc783b */ /* 0x000fee0000000200 */
[C---:B---3--:R-:W-:Y:S08]  /*f060*/  HMMA.16816.F32.BF16 R12, R172.reuse, R180, R12 ;  /* 0x000000b4ac0c723c */ /* 0x048ff0000004180c */
[C---:B------:R-:W-:Y:S01]  /*f070*/  HMMA.16816.F32.BF16 R16, R172.reuse, R182, R16 ;  /* 0x000000b6ac10723c */ /* 0x040fe20000041810 */
[----:B------:R-:W3:Y:S07]  /*f080*/  LDSM.16.M88.4 R180, [R204+0xd000] ;  /* 0x00d00000ccb4783b */ /* 0x000eee0000000200 */
[C---:B------:R-:W-:Y:S08]  /*f090*/  HMMA.16816.F32.BF16 R20, R172.reuse, R196, R20 ;  /* 0x000000c4ac14723c */ /* 0x040ff00000041814 */
[C---:B------:R-:W-:Y:S01]  /*f0a0*/  HMMA.16816.F32.BF16 R24, R172.reuse, R198, R24 ;  /* 0x000000c6ac18723c */ /* 0x040fe20000041818 */
[----:B------:R-:W4:Y:S07]  /*f0b0*/  LDSM.16.M88.4 R196, [R223] ;  /* 0x00000000dfc4783b */ /* 0x000f2e0000000200 */
[C---:B------:R-:W-:Y:S08]  /*f0c0*/  HMMA.16816.F32.BF16 R28, R172.reuse, R200, R28 ;  /* 0x000000c8ac1c723c */ /* 0x040ff0000004181c */
[----:B------:R-:W-:Y:S01]  /*f0d0*/  HMMA.16816.F32.BF16 R32, R172, R202, R32 ;  /* 0x000000caac20723c */ /* 0x000fe20000041820 */
[----:B------:R-:W5:Y:S05]  /*f0e0*/  LDSM.16.M88.4 R172, [R222] ;  /* 0x00000000deac783b */ /* 0x000f6a0000000200 */
[----:B------:R-:W-:Y:S02]  /*f0f0*/  LDSM.16.M88.4 R200, [R220] ;  /* 0x00000000dcc8783b */ /* 0x000fe40000000200 */
[C---:B-1----:R-:W-:Y:S08]  /*f100*/  HMMA.16816.F32.BF16 R4, R136.reuse, R176, R4 ;  /* 0x000000b08804723c */ /* 0x042ff00000041804 */
[C---:B------:R-:W-:Y:S01]  /*f110*/  HMMA.16816.F32.BF16 R8, R136.reuse, R178, R8 ;  /* 0x000000b28808723c */ /* 0x040fe20000041808 */
[----:B------:R-:W1:Y:S07]  /*f120*/  LDSM.16.M88.4 R176, [R221] ;  /* 0x00000000ddb0783b */ /* 0x000e6e0000000200 */
[C---:B--2---:R-:W-:Y:S08]  /*f130*/  HMMA.16816.F32.BF16 R12, R136.reuse, R184, R12 ;  /* 0x000000b8880c723c */ /* 0x044ff0000004180c */
[C---:B------:R-:W-:Y:S01]  /*f140*/  HMMA.16816.F32.BF16 R16, R136.reuse, R186, R16 ;  /* 0x000000ba8810723c */ /* 0x040fe20000041810 */
[----:B------:R-:W-:Y:S07]  /*f150*/  LDSM.16.M88.4 R184, [R210+0xc800] ;  /* 0x00c80000d2b8783b */ /* 0x000fee0000000200 */
[C---:B---3--:R-:W-:Y:S08]  /*f160*/  HMMA.16816.F32.BF16 R20, R136.reuse, R180, R20 ;  /* 0x000000b48814723c */ /* 0x048ff00000041814 */
[C---:B------:R-:W-:Y:S01]  /*f170*/  HMMA.16816.F32.BF16 R24, R136.reuse, R182, R24 ;  /* 0x000000b68818723c */ /* 0x040fe20000041818 */
[----:B------:R-:W-:Y:S07]  /*f180*/  LDSM.16.M88.4 R180, [R210+0xc000] ;  /* 0x00c00000d2b4783b */ /* 0x000fee0000000200 */
[C---:B------:R-:W-:Y:S08]  /*f190*/  HMMA.16816.F32.BF16 R28, R136.reuse, R188, R28 ;  /* 0x000000bc881c723c */ /* 0x040ff0000004181c */
[----:B------:R-:W-:Y:S01]  /*f1a0*/  HMMA.16816.F32.BF16 R32, R136, R190, R32 ;  /* 0x000000be8820723c */ /* 0x000fe20000041820 */
[----:B------:R-:W2:Y:S05]  /*f1b0*/  LDSM.16.M88.4 R136, [R214+0x4000] ;  /* 0x00400000d688783b */ /* 0x000eaa0000000200 */
[----:B------:R-:W3:Y:S02]  /*f1c0*/  LDSM.16.M88.4 R188, [R210+0xd000] ;  /* 0x00d00000d2bc783b */ /* 0x000ee40000000200 */
[C---:B----4-:R-:W-:Y:S08]  /*f1d0*/  HMMA.16816.F32.BF16 R4, R192.reuse, R196, R4 ;  /* 0x000000c4c004723c */ /* 0x050ff00000041804 */
[C---:B------:R-:W-:Y:S01]  /*f1e0*/  HMMA.16816.F32.BF16 R8, R192.reuse, R198, R8 ;  /* 0x000000c6c008723c */ /* 0x040fe20000041808 */
[----:B------:R-:W4:Y:S07]  /*f1f0*/  LDSM.16.M88.4 R196, [R210+0xd800] ;  /* 0x00d80000d2c4783b */ /* 0x000f2e0000000200 */
[C---:B-----5:R-:W-:Y:S08]  /*f200*/  HMMA.16816.F32.BF16 R12, R192.reuse, R172, R12 ;  /* 0x000000acc00c723c */ /* 0x060ff0000004180c */
[C---:B------:R-:W-:Y:S01]  /*f210*/  HMMA.16816.F32.BF16 R16, R192.reuse, R174, R16 ;  /* 0x000000aec010723c */ /* 0x040fe20000041810 */
[----:B------:R-:W-:Y:S07]  /*f220*/  LDSM.16.M88.4 R172, [R213+0x4000] ;  /* 0x00400000d5ac783b */ /* 0x000fee0000000200 */
[C---:B-1----:R-:W-:Y:S08]  /*f230*/  HMMA.16816.F32.BF16 R20, R192.reuse, R176, R20 ;  /* 0x000000b0c014723c */ /* 0x042ff00000041814 */
[C---:B------:R-:W-:Y:S01]  /*f240*/  HMMA.16816.F32.BF16 R24, R192.reuse, R178, R24 ;  /* 0x000000b2c018723c */ /* 0x040fe20000041818 */
[----:B------:R-:W1:Y:S07]  /*f250*/  LDSM.16.M88.4 R176, [R209+0x4000] ;  /* 0x00400000d1b0783b */ /* 0x000e6e0000000200 */
[C---:B------:R-:W-:Y:S08]  /*f260*/  HMMA.16816.F32.BF16 R28, R192.reuse, R200, R28 ;  /* 0x000000c8c01c723c */ /* 0x040ff0000004181c */
[----:B------:R-:W-:Y:S01]  /*f270*/  HMMA.16816.F32.BF16 R32, R192, R202, R32 ;  /* 0x000000cac020723c */ /* 0x000fe20000041820 */
[----:B------:R-:W5:Y:S05]  /*f280*/  LDSM.16.M88.4 R192, [R209+0x4800] ;  /* 0x00480000d1c0783b */ /* 0x000f6a0000000200 */
[----:B------:R-:W-:Y:S02]  /*f290*/  LDSM.16.M88.4 R200, [R204+0xe000] ;  /* 0x00e00000ccc8783b */ /* 0x000fe40000000200 */
[C---:B--2---:R-:W-:Y:S08]  /*f2a0*/  HMMA.16816.F32.BF16 R4, R136.reuse, R180, R4 ;  /* 0x000000b48804723c */ /* 0x044ff00000041804 */
[C---:B------:R-:W-:Y:S01]  /*f2b0*/  HMMA.16816.F32.BF16 R8, R136.reuse, R182, R8 ;  /* 0x000000b68808723c */ /* 0x040fe20000041808 */
[----:B------:R-:W2:Y:S07]  /*f2c0*/  LDSM.16.M88.4 R180, [R209+0x5000] ;  /* 0x00500000d1b4783b */ /* 0x000eae0000000200 */
[C---:B------:R-:W-:Y:S08]  /*f2d0*/  HMMA.16816.F32.BF16 R12, R136.reuse, R184, R12 ;  /* 0x000000b8880c723c */ /* 0x040ff0000004180c */
[C---:B------:R-:W-:Y:S01]  /*f2e0*/  HMMA.16816.F32.BF16 R16, R136.reuse, R186, R16 ;  /* 0x000000ba8810723c */ /* 0x040fe20000041810 */
[----:B------:R-:W2:Y:S07]  /*f2f0*/  LDSM.16.M88.4 R184, [R209+0x5800] ;  /* 0x00580000d1b8783b */ /* 0x000eae0000000200 */
[C---:B---3--:R-:W-:Y:S08]  /*f300*/  HMMA.16816.F32.BF16 R20, R136.reuse, R188, R20 ;  /* 0x000000bc8814723c */ /* 0x048ff00000041814 */
[C---:B------:R-:W-:Y:S01]  /*f310*/  HMMA.16816.F32.BF16 R24, R136.reuse, R190, R24 ;  /* 0x000000be8818723c */ /* 0x040fe20000041818 */
[----:B------:R-:W3:Y:S07]  /*f320*/  LDSM.16.M88.4 R188, [R211+0x6000] ;  /* 0x00600000d3bc783b */ /* 0x000eee0000000200 */
[C---:B----4-:R-:W-:Y:S08]  /*f330*/  HMMA.16816.F32.BF16 R28, R136.reuse, R196, R28 ;  /* 0x000000c4881c723c */ /* 0x050ff0000004181c */
[----:B------:R-:W-:Y:S01]  /*f340*/  HMMA.16816.F32.BF16 R32, R136, R198, R32 ;  /* 0x000000c68820723c */ /* 0x000fe20000041820 */
[----:B------:R-:W4:Y:S05]  /*f350*/  LDSM.16.M88.4 R136, [R204+0xe800] ;  /* 0x00e80000cc88783b */ /* 0x000f2a0000000200 */
[----:B------:R-:W-:Y:S02]  /*f360*/  LDSM.16.M88.4 R196, [R217] ;  /* 0x00000000d9c4783b */ /* 0x000fe40000000200 */
[C---:B-1----:R-:W-:Y:S08]  /*f370*/  HMMA.16816.F32.BF16 R4, R172.reuse, R176, R4 ;  /* 0x000000b0ac04723c */ /* 0x042ff00000041804 */
[C---:B------:R-:W-:Y:S01]  /*f380*/  HMMA.16816.F32.BF16 R8, R172.reuse, R178, R8 ;  /* 0x000000b2ac08723c */ /* 0x040fe20000041808 */
[----:B------:R-:W1:Y:S07]  /*f390*/  LDSM.16.M88.4 R176, [R204+0xf000] ;  /* 0x00f00000ccb0783b */ /* 0x000e6e0000000200 */
[C---:B-----5:R-:W-:Y:S08]  /*f3a0*/  HMMA.16816.F32.BF16 R12, R172.reuse, R192, R12 ;  /* 0x000000c0ac0c723c */ /* 0x060ff0000004180c */
[C---:B------:R-:W-:Y:S01]  /*f3b0*/  HMMA.16816.F32.BF16 R16, R172.reuse, R194, R16 ;  /* 0x000000c2ac10723c */ /* 0x040fe20000041810 */
[----:B------:R-:W5:Y:S07]  /*f3c0*/  LDSM.16.M88.4 R192, [R204+0xf800] ;  /* 0x00f80000ccc0783b */ /* 0x000f6e0000000200 */
[C---:B--2---:R-:W-:Y:S08]  /*f3d0*/  HMMA.16816.F32.BF16 R20, R172.reuse, R180, R20 ;  /* 0x000000b4ac14723c */ /* 0x044ff00000041814 */
[C---:B------:R-:W-:Y:S01]  /*f3e0*/  HMMA.16816.F32.BF16 R24, R172.reuse, R182, R24 ;  /* 0x000000b6ac18723c */ /* 0x040fe20000041818 */
[----:B------:R-:W-:Y:S07]  /*f3f0*/  LDSM.16.M88.4 R180, [R219] ;  /* 0x00000000dbb4783b */ /* 0x000fee0000000200 */
[C---:B------:R-:W-:Y:S08]  /*f400*/  HMMA.16816.F32.BF16 R28, R172.reuse, R184, R28 ;  /* 0x000000b8ac1c723c */ /* 0x040ff0000004181c */
[----:B------:R-:W-:Y:S01]  /*f410*/  HMMA.16816.F32.BF16 R32, R172, R186, R32 ;  /* 0x000000baac20723c */ /* 0x000fe20000041820 */
[----:B------:R-:W2:Y:S05]  /*f420*/  LDSM.16.M88.4 R172, [R212+0x6000] ;  /* 0x00600000d4ac783b */ /* 0x000eaa0000000200 */
[----:B------:R-:W2:Y:S02]  /*f430*/  LDSM.16.M88.4 R184, [R218] ;  /* 0x00000000dab8783b */ /* 0x000ea40000000200 */
[C---:B---3--:R-:W-:Y:S08]  /*f440*/  HMMA.16816.F32.BF16 R4, R188.reuse, R200, R4 ;  /* 0x000000c8bc04723c */ /* 0x048ff00000041804 */
[C---:B------:R-:W-:Y:S01]  /*f450*/  HMMA.16816.F32.BF16 R8, R188.reuse, R202, R8 ;  /* 0x000000cabc08723c */ /* 0x040fe20000041808 */
[----:B------:R-:W3:Y:S07]  /*f460*/  LDSM.16.M88.4 R200, [R216] ;  /* 0x00000000d8c8783b */ /* 0x000eee0000000200 */
[C---:B----4-:R-:W-:Y:S08]  /*f470*/  HMMA.16816.F32.BF16 R12, R188.reuse, R136, R12 ;  /* 0x00000088bc0c723c */ /* 0x050ff0000004180c */
[C---:B------:R-:W-:Y:S01]  /*f480*/  HMMA.16816.F32.BF16 R16, R188.reuse, R138, R16 ;  /* 0x0000008abc10723c */ /* 0x040fe20000041810 */
[----:B------:R-:W-:Y:S07]  /*f490*/  LDSM.16.M88.4 R136, [R214+0x6000] ;  /* 0x00600000d688783b */ /* 0x000fee0000000200 */
[C---:B-1----:R-:W-:Y:S08]  /*f4a0*/  HMMA.16816.F32.BF16 R20, R188.reuse, R176, R20 ;  /* 0x000000b0bc14723c */ /* 0x042ff00000041814 */
[C---:B------:R-:W-:Y:S01]  /*f4b0*/  HMMA.16816.F32.BF16 R24, R188.reuse, R178, R24 ;  /* 0x000000b2bc18723c */ /* 0x040fe20000041818 */
[----:B------:R-:W1:Y:S07]  /*f4c0*/  LDSM.16.M88.4 R176, [R210+0xe000] ;  /* 0x00e00000d2b0783b */ /* 0x000e6e0000000200 */
[C---:B-----5:R-:W-:Y:S08]  /*f4d0*/  HMMA.16816.F32.BF16 R28, R188.reuse, R192, R28 ;  /* 0x000000c0bc1c723c */ /* 0x060ff0000004181c */
[----:B------:R-:W-:Y:S01]  /*f4e0*/  HMMA.16816.F32.BF16 R32, R188, R194, R32 ;  /* 0x000000c2bc20723c */ /* 0x000fe20000041820 */
[----:B------:R-:W-:Y:S05]  /*f4f0*/  LDSM.16.M88.4 R188, [R210+0xf800] ;  /* 0x00f80000d2bc783b */ /* 0x000fea0000000200 */
[----:B------:R-:W-:Y:S02]  /*f500*/  LDSM.16.M88.4 R192, [R213+0x6000] ;  /* 0x00600000d5c0783b */ /* 0x000fe40000000200 */
[C---:B--2---:R-:W-:Y:S08]  /*f510*/  HMMA.16816.F32.BF16 R4, R172.reuse, R180, R4 ;  /* 0x000000b4ac04723c */ /* 0x044ff00000041804 */
        /* <DEDUP_REMOVED lines=9> */
[----:B------:R-:W-:Y:S08]  /*f5b0*/  HMMA.16816.F32.BF16 R32, R172, R202, R32 ;  /* 0x000000caac20723c */ /* 0x000ff00000041820 */
[C---:B-1----:R-:W-:Y:S08]  /*f5c0*/  HMMA.16816.F32.BF16 R4, R136.reuse, R176, R4 ;  /* 0x000000b08804723c */ /* 0x042ff00000041804 */
[C---:B------:R-:W-:Y:S08]  /*f5d0*/  HMMA.16816.F32.BF16 R8, R136.reuse, R178, R8 ;  /* 0x000000b28808723c */ /* 0x040ff00000041808 */
[C---:B--2---:R-:W-:Y:S08]  /*f5e0*/  HMMA.16816.F32.BF16 R12, R136.reuse, R180, R12 ;  /* 0x000000b4880c723c */ /* 0x044ff0000004180c */
[C---:B------:R-:W-:Y:S08]  /*f5f0*/  HMMA.16816.F32.BF16 R16, R136.reuse, R182, R16 ;  /* 0x000000b68810723c */ /* 0x040ff00000041810 */
[C---:B----4-:R-:W-:Y:S08]  /*f600*/  HMMA.16816.F32.BF16 R20, R136.reuse, R184, R20 ;  /* 0x000000b88814723c */ /* 0x050ff00000041814 */
[C---:B------:R-:W-:Y:S08]  /*f610*/  HMMA.16816.F32.BF16 R24, R136.reuse, R186, R24 ;  /* 0x000000ba8818723c */ /* 0x040ff00000041818 */
[C---:B------:R-:W-:Y:S08]  /*f620*/  HMMA.16816.F32.BF16 R28, R136.reuse, R188, R28 ;  /* 0x000000bc881c723c */ /* 0x040ff0000004181c */
[----:B------:R-:W-:Y:S01]  /*f630*/  HMMA.16816.F32.BF16 R32, R136, R190, R32 ;  /* 0x000000be8820723c */ /* 0x000fe20000041820 */
[----:B------:R-:W1:Y:S07]  /*f640*/  LDSM.16.M88.4 R136, [R209+0x6800] ;  /* 0x00680000d188783b */ /* 0x000e6e0000000200 */
[C---:B-----5:R-:W-:Y:S08]  /*f650*/  HMMA.16816.F32.BF16 R4, R192.reuse, R196, R4 ;  /* 0x000000c4c004723c */ /* 0x060ff00000041804 */
[C---:B------:R-:W-:Y:S11]  /*f660*/  HMMA.16816.F32.BF16 R8, R192.reuse, R198, R8 ;  /* 0x000000c6c008723c */ /* 0x040ff60000041808 */
[----:B------:R-:W-:Y:S05]  /*f670*/  @!UPT UIADD3 URZ, URZ, URZ, URZ ;  /* 0x0000003f3f3ff290 */ /* 0x000fea000fffe03f */
[----:B------:R-:W-:Y:S02]  /*f680*/  FMUL.FTZ R4, R4, c[0x0][0x2ec] ;  /* 0x0000bb0004047a20 */ /* 0x000fe40000410000 */
[----:B------:R-:W-:Y:S02]  /*f690*/  FMUL.FTZ R5, R5, c[0x0][0x2ec] ;  /* 0x0000bb0005057a20 */ /* 0x000fe40000410000 */
[----:B------:R-:W2:Y:S01]  /*f6a0*/  MUFU.TANH R188, R4 ;  /* 0x0000000400bc7308 */ /* 0x000ea20000002400 */
[----:B------:R-:W-:Y:S02]  /*f6b0*/  FMUL.FTZ R6, R6, c[0x0][0x2ec] ;  /* 0x0000bb0006067a20 */ /* 0x000fe40000410000 */
[----:B------:R-:W-:Y:S02]  /*f6c0*/  FMUL.FTZ R7, R7, c[0x0][0x2ec] ;  /* 0x0000bb0007077a20 */ /* 0x000fe40000410000 */
[----:B------:R-:W-:Y:S01]  /*f6d0*/  FMUL.FTZ R8, R8, c[0x0][0x2ec] ;  /* 0x0000bb0008087a20 */ /* 0x000fe20000410000 */
[C---:B-1----:R-:W-:Y:S03]  /*f6e0*/  HMMA.16816.F32.BF16 R12, R192.reuse, R136, R12 ;  /* 0x00000088c00c723c */ /* 0x042fe6000004180c */
[----:B------:R-:W-:Y:S01]  /*f6f0*/  FMUL.FTZ R9, R9, c[0x0][0x2ec] ;  /* 0x0000bb0009097a20 */ /* 0x000fe20000410000 */
[----:B------:R-:W1:Y:S01]  /*f700*/  MUFU.TANH R187, R5 ;  /* 0x0000000500bb7308 */ /* 0x000e620000002400 */
[----:B------:R-:W-:Y:S02]  /*f710*/  FMUL.FTZ R10, R10, c[0x0][0x2ec] ;  /* 0x0000bb000a0a7a20 */ /* 0x000fe40000410000 */
[----:B------:R-:W-:Y:S01]  /*f720*/  FMUL.FTZ R11, R11, c[0x0][0x2ec] ;  /* 0x0000bb000b0b7a20 */ /* 0x000fe20000410000 */
[C---:B------:R-:W-:Y:S06]  /*f730*/  HMMA.16816.F32.BF16 R16, R192.reuse, R138, R16 ;  /* 0x0000008ac010723c */ /* 0x040fec0000041810 */
[----:B------:R-:W3:Y:S10]  /*f740*/  MUFU.TANH R185, R6 ;  /* 0x0000000600b97308 */ /* 0x000ef40000002400 */
[----:B------:R4:W1:Y:S01]  /*f750*/  MUFU.TANH R184, R7 ;  /* 0x0000000700b87308 */ /* 0x0008620000002400 */
[----:B------:R-:W-:Y:S02]  /*f760*/  FMUL.FTZ R14, R14, c[0x0][0x2ec] ;  /* 0x0000bb000e0e7a20 */ /* 0x000fe40000410000 */
[----:B------:R-:W-:Y:S02]  /*f770*/  FMUL.FTZ R15, R15, c[0x0][0x2ec] ;  /* 0x0000bb000f0f7a20 */ /* 0x000fe40000410000 */
[----:B------:R-:W-:Y:S02]  /*f780*/  FMUL.FTZ R12, R12, c[0x0][0x2ec] ;  /* 0x0000bb000c0c7a20 */ /* 0x000fe40000410000 */
[----:B------:R-:W-:Y:S02]  /*f790*/  FMUL.FTZ R13, R13, c[0x0][0x2ec] ;  /* 0x0000bb000d0d7a20 */ /* 0x000fe40000410000 */
[----:B------:R-:W-:Y:S01]  /*f7a0*/  FMUL.FTZ R16, R16, c[0x0][0x2ec] ;  /* 0x0000bb0010107a20 */ /* 0x000fe20000410000 */
[----:B------:R-:W1:Y:S01]  /*f7b0*/  MUFU.TANH R186, R8 ;  /* 0x0000000800ba7308 */ /* 0x000e620000002400 */
[----:B------:R-:W-:Y:S02]  /*f7c0*/  FMUL.FTZ R17, R17, c[0x0][0x2ec] ;  /* 0x0000bb0011117a20 */ /* 0x000fe40000410000 */
[----:B------:R-:W-:Y:S02]  /*f7d0*/  FMUL.FTZ R18, R18, c[0x0][0x2ec] ;  /* 0x0000bb0012127a20 */ /* 0x000fe40000410000 */
[----:B------:R-:W-:Y:S05]  /*f7e0*/  FMUL.FTZ R19, R19, c[0x0][0x2ec] ;  /* 0x0000bb0013137a20 */ /* 0x000fea0000410000 */
[----:B------:R-:W1:Y:S01]  /*f7f0*/  MUFU.TANH R183, R9 ;  /* 0x0000000900b77308 */ /* 0x000e620000002400 */
[----:B----4-:R-:W4:Y:S09]  /*f800*/  LDSM.16.M88.4 R4, [R209+0x7000] ;  /* 0x00700000d104783b */ /* 0x010f320000000200 */
[----:B------:R-:W1:Y:S10]  /*f810*/  MUFU.TANH R182, R10 ;  /* 0x0000000a00b67308 */ /* 0x000e740000002400 */
[----:B------:R5:W1:Y:S10]  /*f820*/  MUFU.TANH R181, R11 ;  /* 0x0000000b00b57308 */ /* 0x000a740000002400 */
[----:B------:R-:W1:Y:S10]  /*f830*/  MUFU.TANH R179, R16 ;  /* 0x0000001000b37308 */ /* 0x000e740000002400 */
[----:B------:R-:W1:Y:S01]  /*f840*/  MUFU.TANH R175, R17 ;  /* 0x0000001100af7308 */ /* 0x000e620000002400 */
[----:B-----5:R-:W5:Y:S01]  /*f850*/  LDSM.16.M88.4 R8, [R209+0x7800] ;  /* 0x00780000d108783b */ /* 0x020f620000000200 */
[----:B------:R-:W-:Y:S08]  /*f860*/  DEPBAR.LE SB0, 0x0 ;  /* 0x000080000000791a */ /* 0x000ff00000000000 */
[----:B------:R-:W1:Y:S01]  /*f870*/  MUFU.TANH R174, R14 ;  /* 0x0000000e00ae7308 */ /* 0x000e620000002400 */
[----:B------:R-:W-:Y:S01]  /*f880*/  BAR.SYNC.DEFER_BLOCKING 0x0 ;  /* 0x0000000000007b1d */ /* 0x000fe20000010000 */
[C---:B----4-:R-:W-:Y:S07]  /*f890*/  HMMA.16816.F32.BF16 R20, R192.reuse, R4, R20 ;  /* 0x00000004c014723c */ /* 0x050fee0000041814 */
[----:B------:R-:W-:Y:S01]  /*f8a0*/  MOV R4, UR11 ;  /* 0x0000000b00047c02 */ /* 0x000fe20008000f00 */
[----:B------:R-:W4:Y:S01]  /*f8b0*/  MUFU.TANH R176, R15 ;  /* 0x0000000f00b07308 */ /* 0x000f220000002400 */
[C---:B------:R-:W-:Y:S03]  /*f8c0*/  HMMA.16816.F32.BF16 R24, R192.reuse, R6, R24 ;  /* 0x00000006c018723c */ /* 0x040fe60000041818 */
[----:B------:R-:W-:Y:S02]  /*f8d0*/  MOV R5, UR11 ;  /* 0x0000000b00057c02 */ /* 0x000fe40008000f00 */
[----:B------:R-:W-:Y:S02]  /*f8e0*/  LEA R4, P2, R4, R250, 0x6 ;  /* 0x000000fa04047211 */ /* 0x000fe400078430ff */
[----:B------:R-:W-:Y:S02]  /*f8f0*/  IMAD.U32 R6, RZ, RZ, UR11 ;  /* 0x0000000bff067e24 */ /* 0x000fe4000f8e00ff */
[----:B------:R-:W1:Y:S03]  /*f900*/  MUFU.TANH R178, R12 ;  /* 0x0000000c00b27308 */ /* 0x000e660000002400 */
[----:B------:R-:W-:Y:S02]  /*f910*/  LEA R6, P0, R6, R244, 0x6 ;  /* 0x000000f406067211 */ /* 0x000fe400078030ff */
[----:B------:R-:W-:Y:S01]  /*f920*/  LEA.HI.X.SX32 R5, R5, R251, 0x6, P2 ;  /* 0x000000fb05057211 */ /* 0x000fe200010f36ff */
[----:B------:R-:W-:Y:S01]  /*f930*/  FMUL.FTZ R22, R22, c[0x0][0x2ec] ;  /* 0x0000bb0016167a20 */ /* 0x000fe20000410000 */
[----:B------:R-:W-:Y:S01]  /*f940*/  LEA.HI.X.SX32 R7, R0, R245, 0x6, P0 ;  /* 0x000000f500077211 */ /* 0x000fe200000f36ff */
[----:B------:R-:W-:Y:S02]  /*f950*/  FMUL.FTZ R23, R23, c[0x0][0x2ec] ;  /* 0x0000bb0017177a20 */ /* 0x000fe40000410000 */
[----:B------:R-:W1:Y:S01]  /*f960*/  MUFU.TANH R137, R22 ;  /* 0x0000001600897308 */ /* 0x000e620000002400 */
[----:B------:R-:W-:Y:S02]  /*f970*/  IMAD R5, R5, c[0x0][0x198], RZ ;  /* 0x0000660005057a24 */ /* 0x000fe400078e02ff */
[----:B------:R-:W-:Y:S01]  /*f980*/  IMAD R0, R7, c[0x0][0x198], RZ ;  /* 0x0000660007007a24 */ /* 0x000fe200078e02ff */
[C---:B-----5:R-:W-:Y:S03]  /*f990*/  HMMA.16816.F32.BF16 R28, R192.reuse, R8, R28 ;  /* 0x00000008c01c723c */ /* 0x060fe6000004181c */
[----:B------:R-:W-:Y:S02]  /*f9a0*/  FMUL.FTZ R24, R24, c[0x0][0x2ec] ;  /* 0x0000bb0018187a20 */ /* 0x000fe40000410000 */
[----:B------:R-:W-:Y:S01]  /*f9b0*/  FMUL.FTZ R25, R25, c[0x0][0x2ec] ;  /* 0x0000bb0019197a20 */ /* 0x000fe20000410000 */
[----:B------:R5:W1:Y:S01]  /*f9c0*/  MUFU.TANH R138, R23 ;  /* 0x00000017008a7308 */ /* 0x000a620000002400 */
[----:B------:R-:W-:Y:S01]  /*f9d0*/  FMUL.FTZ R26, R26, c[0x0][0x2ec] ;  /* 0x0000bb001a1a7a20 */ /* 0x000fe20000410000 */
[----:B------:R-:W-:Y:S01]  /*f9e0*/  HMMA.16816.F32.BF16 R32, R192, R10, R32 ;  /* 0x0000000ac020723c */ /* 0x000fe20000041820 */
[----:B------:R-:W-:Y:S03]  /*f9f0*/  MOV R8, UR11 ;  /* 0x0000000b00087c02 */ /* 0x000fe60008000f00 */
[----:B------:R-:W-:Y:S02]  /*fa00*/  FMUL.FTZ R27, R27, c[0x0][0x2ec] ;  /* 0x0000bb001b1b7a20 */ /* 0x000fe40000410000 */
[----:B------:R-:W-:Y:S01]  /*fa10*/  FMUL.FTZ R20, R20, c[0x0][0x2ec] ;  /* 0x0000bb0014147a20 */ /* 0x000fe20000410000 */
[----:B------:R-:W-:Y:S01]  /*fa20*/  MOV R10, UR11 ;  /* 0x0000000b000a7c02 */ /* 0x000fe20008000f00 */
[----:B------:R1:W1:Y:S01]  /*fa30*/  MUFU.TANH R136, R24 ;  /* 0x0000001800887308 */ /* 0x0002620000002400 */
[----:B------:R-:W-:Y:S03]  /*fa40*/  FMUL.FTZ R21, R21, c[0x0][0x2ec] ;  /* 0x0000bb0015157a20 */ /* 0x000fe60000410000 */
[----:B------:R-:W-:Y:S01]  /*fa50*/  IMAD R7, R4, c[0x0][0x19c], R5 ;  /* 0x0000670004077a24 */ /* 0x000fe200078e0205 */
[----:B------:R-:W-:Y:S01]  /*fa60*/  LEA R10, P0, R10, R246, 0x6 ;  /* 0x000000f60a0a7211 */ /* 0x000fe200078030ff */
[----:B------:R-:W-:Y:S03]  /*fa70*/  IMAD.WIDE.U32 R4, R4, c[0x0][0x198], RZ ;  /* 0x0000660004047a25 */ /* 0x000fe600078e00ff */
[----:B------:R-:W-:Y:S01]  /*fa80*/  LEA.HI.X.SX32 R11, R8, R247, 0x6, P0 ;  /* 0x000000f7080b7211 */ /* 0x000fe200000f36ff */
[----:B------:R2:W2:Y:S01]  /*fa90*/  MUFU.TANH R132, R25 ;  /* 0x0000001900847308 */ /* 0x0004a20000002400 */
[----:B------:R-:W-:Y:S02]  /*faa0*/  FMUL.FTZ R28, R28, c[0x0][0x2ec] ;  /* 0x0000bb001c1c7a20 */ /* 0x000fe40000410000 */
[----:B------:R-:W-:Y:S02]  /*fab0*/  FMUL.FTZ R30, R30, c[0x0][0x2ec] ;  /* 0x0000bb001e1e7a20 */ /* 0x000fe40000410000 */
[----:B-----5:R-:W-:Y:S02]  /*fac0*/  FMUL.FTZ R23, R31, c[0x0][0x2ec] ;  /* 0x0000bb001f177a20 */ /* 0x020fe40000410000 */
[----:B------:R-:W-:Y:S02]  /*fad0*/  FMUL.FTZ R22, R33, c[0x0][0x2ec] ;  /* 0x0000bb0021167a20 */ /* 0x000fe40000410000 */
[----:B------:R-:W-:Y:S01]  /*fae0*/  FMUL.FTZ R34, R34, c[0x0][0x2ec] ;  /* 0x0000bb0022227a20 */ /* 0x000fe20000410000 */
[----:B------:R5:W3:Y:S01]  /*faf0*/  MUFU.TANH R180, R13 ;  /* 0x0000000d00b47308 */ /* 0x000ae20000002400 */
[----:B------:R-:W-:Y:S02]  /*fb00*/  FMUL.FTZ R35, R35, c[0x0][0x2ec] ;  /* 0x0000bb0023237a20 */ /* 0x000fe40000410000 */
[----:B------:R-:W-:Y:S02]  /*fb10*/  IMAD R9, R6, c[0x0][0x19c], R0 ;  /* 0x0000670006097a24 */ /* 0x000fe400078e0200 */
[----:B-1----:R-:W-:Y:S02]  /*fb20*/  FMUL.FTZ R24, R32, c[0x0][0x2ec] ;  /* 0x0000bb0020187a20 */ /* 0x002fe40000410000 */
[----:B------:R-:W-:Y:S02]  /*fb30*/  IMAD.IADD R7, R5, 0x1, R7 ;  /* 0x0000000105077824 */ /* 0x000fe400078e0207 */
[----:B------:R-:W-:Y:S01]  /*fb40*/  IMAD.WIDE.U32 R16, R6, c[0x0][0x198], RZ ;  /* 0x0000660006107a25 */ /* 0x000fe200078e00ff */
[----:B------:R1:W1:Y:S01]  /*fb50*/  MUFU.TANH R139, R18 ;  /* 0x00000012008b7308 */ /* 0x0002620000002400 */
[-C--:B------:R-:W-:Y:S02]  /*fb60*/  LEA R6, P0, R4, R233.reuse, 0x1 ;  /* 0x000000e904067211 */ /* 0x080fe400078008ff */
[----:B------:R-:W-:Y:S01]  /*fb70*/  IMAD.WIDE.U32 R14, R2, c[0x0][0x198], RZ ;  /* 0x00006600020e7a25 */ /* 0x000fe200078e00ff */
[----:B------:R-:W-:Y:S02]  /*fb80*/  LEA R8, P1, R16, R233, 0x1 ;  /* 0x000000e910087211 */ /* 0x000fe400078208ff */
[-C--:B------:R-:W-:Y:S01]  /*fb90*/  LEA.HI.X R7, R4, R232.reuse, R7, 0x1, P0 ;  /* 0x000000e804077211 */ /* 0x080fe200000f0c07 */
[----:B--2---:R-:W-:Y:S01]  /*fba0*/  FMUL.FTZ R25, R29, c[0x0][0x2ec] ;  /* 0x0000bb001d197a20 */ /* 0x004fe20000410000 */
[----:B------:R-:W-:Y:S01]  /*fbb0*/  ISETP.LT.AND P0, PT, RZ, UR8, PT ;  /* 0x00000008ff007c0c */ /* 0x000fe2000bf01270 */
[----:B------:R-:W-:Y:S01]  /*fbc0*/  IMAD R2, R11, c[0x0][0x198], RZ ;  /* 0x000066000b027a24 */ /* 0x000fe200078e02ff */
[----:B------:R2:W1:Y:S01]  /*fbd0*/  MUFU.TANH R173, R19 ;  /* 0x0000001300ad7308 */ /* 0x0004620000002400 */
[----:B------:R-:W-:Y:S02]  /*fbe0*/  IADD3 R9, R17, R9, RZ ;  /* 0x0000000911097210 */ /* 0x000fe40007ffe0ff */
[----:B------:R-:W-:Y:S01]  /*fbf0*/  LEA R4, P2, R14, R233, 0x1 ;  /* 0x000000e90e047211 */ /* 0x000fe200078408ff */
[----:B-----5:R-:W-:Y:S01]  /*fc00*/  IMAD.WIDE.U32 R12, R10, c[0x0][0x198], RZ ;  /* 0x000066000a0c7a25 */ /* 0x020fe200078e00ff */
[-C--:B------:R-:W-:Y:S02]  /*fc10*/  LEA.HI.X R9, R16, R232.reuse, R9, 0x1, P1 ;  /* 0x000000e810097211 */ /* 0x080fe400008f0c09 */
[----:B------:R-:W-:Y:S01]  /*fc20*/  IADD3 R3, R15, R3, RZ ;  /* 0x000000030f037210 */ /* 0x000fe20007ffe0ff */
[----:B------:R-:W-:Y:S01]  /*fc30*/  IMAD R10, R10, c[0x0][0x19c], R2 ;  /* 0x000067000a0a7a24 */ /* 0x000fe200078e0202 */
[----:B------:R-:W-:Y:S01]  /*fc40*/  LEA R2, P1, R12, R233, 0x1 ;  /* 0x000000e90c027211 */ /* 0x000fe200078208ff */
[----:B------:R2:W1:Y:S01]  /*fc50*/  MUFU.TANH R177, R20 ;  /* 0x0000001400b17308 */ /* 0x0004620000002400 */
[----:B------:R-:W-:Y:S02]  /*fc60*/  LEA.HI.X R5, R14, R232, R3, 0x1, P2 ;  /* 0x000000e80e057211 */ /* 0x000fe400010f0c03 */
[----:B------:R-:W-:Y:S04]  /*fc70*/  IADD3 R10, R13, R10, RZ ;  /* 0x0000000a0d0a7210 */ /* 0x000fe80007ffe0ff */
[----:B------:R-:W-:Y:S03]  /*fc80*/  LEA.HI.X R3, R12, R232, R10, 0x1, P1 ;  /* 0x000000e80c037211 */ /* 0x000fe600008f0c0a */
[----:B------:R2:W1:Y:S10]  /*fc90*/  MUFU.TANH R172, R21 ;  /* 0x0000001500ac7308 */ /* 0x0004740000002400 */
[----:B------:R-:W1:Y:S10]  /*fca0*/  MUFU.TANH R26, R26 ;  /* 0x0000001a001a7308 */ /* 0x000e740000002400 */
[----:B------:R-:W1:Y:S10]  /*fcb0*/  MUFU.TANH R27, R27 ;  /* 0x0000001b001b7308 */ /* 0x000e740000002400 */
[----:B------:R-:W1:Y:S10]  /*fcc0*/  MUFU.TANH R28, R28 ;  /* 0x0000001c001c7308 */ /* 0x000e740000002400 */
[----:B------:R-:W1:Y:S10]  /*fcd0*/  MUFU.TANH R25, R25 ;  /* 0x0000001900197308 */ /* 0x000e740000002400 */
[----:B------:R-:W1:Y:S10]  /*fce0*/  MUFU.TANH R30, R30 ;  /* 0x0000001e001e7308 */ /* 0x000e740000002400 */
[----:B------:R-:W1:Y:S10]  /*fcf0*/  MUFU.TANH R23, R23 ;  /* 0x0000001700177308 */ /* 0x000e740000002400 */
[----:B------:R-:W1:Y:S10]  /*fd00*/  MUFU.TANH R24, R24 ;  /* 0x0000001800187308 */ /* 0x000e740000002400 */
[----:B------:R-:W1:Y:S10]  /*fd10*/  MUFU.TANH R22, R22 ;  /* 0x0000001600167308 */ /* 0x000e740000002400 */
[----:B------:R2:W1:Y:S10]  /*fd20*/  MUFU.TANH R135, R34 ;  /* 0x0000002200877308 */ /* 0x0004740000002400 */
[----:B------:R2:W1:Y:S02]  /*fd30*/  MUFU.TANH R0, R35 ;  /* 0x0000002300007308 */ /* 0x0004640000002400 */
[----:B-1234-:R-:W-:-:S05]  /*fd40*/  @P0 BRA `(.L_x_673) ;  /* 0xffffdc1000000947 */ /* 0x01efca000383ffff */
.L_x_672:
[----:B-1----:R-:W1:Y:S01]  /*fd50*/  S2R R3, SR_TID.X ;  /* 0x0000000000037919 */ /* 0x002e620000002100 */
[----:B------:R-:W-:Y:S01]  /*fd60*/  MOV R2, UR8 ;  /* 0x0000000800027c02 */ /* 0x000fe20008000f00 */
        /* <DEDUP_REMOVED lines=18> */
[C---:B------:R-:W-:Y:S02]  /*fe90*/  IADD3 R20, R2.reuse, 0x30, RZ ;  /* 0x0000003002147810 */ /* 0x040fe40007ffe0ff */
[----:B------:R-:W-:Y:S01]  /*fea0*/  IADD3 R19, R2, 0x31, RZ ;  /* 0x0000003102137810 */ /* 0x000fe20007ffe0ff */
[C---:B-1----:R-:W-:Y:S02]  /*feb0*/  FFMA.FTZ R4, R5.reuse, UR4, R185 ;  /* 0x0000000405047c23 */ /* 0x042fe400080100b9 */
[----:B------:R-:W-:Y:S03]  /*fec0*/  FFMA.FTZ R5, R5, UR4, R188 ;  /* 0x0000000405057c23 */ /* 0x000fe600080100bc */
[----:B------:R-:W-:Y:S01]  /*fed0*/  FMNMX.FTZ R3, R4, R133, !PT ;  /* 0x0000008504037209 */ /* 0x000fe20007810000 */
[----:B------:R-:W1:Y:S01]  /*fee0*/  I2F R11, R11 ;  /* 0x0000000b000b7306 */ /* 0x000e620000201400 */
[C---:B--2---:R-:W-:Y:S02]  /*fef0*/  FFMA.FTZ R8, R10.reuse, UR4, R184 ;  /* 0x000000040a087c23 */ /* 0x044fe400080100b8 */
[----:B------:R-:W-:Y:S03]  /*ff00*/  FFMA.FTZ R10, R10, UR4, R187 ;  /* 0x000000040a0a7c23 */ /* 0x000fe600080100bb */
[----:B------:R-:W-:Y:S04]  /*ff10*/  FMNMX.FTZ R3, R8, R3, !PT ;  /* 0x0000000308037209 */ /* 0x000fe80007810000 */
[----:B------:R-:W2:Y:S01]  /*ff20*/  I2F R12, R12 ;  /* 0x0000000c000c7306 */ /* 0x000ea20000201400 */
[C---:B---3--:R-:W-:Y:S02]  /*ff30*/  FFMA.FTZ R7, R9.reuse, UR4, R182 ;  /* 0x0000000409077c23 */ /* 0x048fe400080100b6 */
[----:B------:R-:W-:Y:S03]  /*ff40*/  FFMA.FTZ R9, R9, UR4, R186 ;  /* 0x0000000409097c23 */ /* 0x000fe600080100ba */
[----:B------:R-:W-:Y:S04]  /*ff50*/  FMNMX.FTZ R3, R7, R3, !PT ;  /* 0x0000000307037209 */ /* 0x000fe80007810000 */
[----:B------:R-:W3:Y:S01]  /*ff60*/  I2F R13, R13 ;  /* 0x0000000d000d7306 */ /* 0x000ee20000201400 */
[C---:B-1----:R-:W-:Y:S02]  /*ff70*/  FFMA.FTZ R6, R11.reuse, UR4, R181 ;  /* 0x000000040b067c23 */ /* 0x042fe400080100b5 */
[----:B------:R-:W-:Y:S03]  /*ff80*/  FFMA.FTZ R11, R11, UR4, R183 ;  /* 0x000000040b0b7c23 */ /* 0x000fe600080100b7 */
[----:B------:R-:W-:Y:S04]  /*ff90*/  FMNMX.FTZ R3, R6, R3, !PT ;  /* 0x0000000306037209 */ /* 0x000fe80007810000 */
[----:B------:R-:W1:Y:S01]  /*ffa0*/  I2F R14, R14 ;  /* 0x0000000e000e7306 */ /* 0x000e620000201400 */
[C---:B--2---:R-:W-:Y:S02]  /*ffb0*/  FFMA.FTZ R174, R12.reuse, UR4, R174 ;  /* 0x000000040cae7c23 */ /* 0x044fe400080100ae */
[----:B------:R-:W-:Y:S01]  /*ffc0*/  FFMA.FTZ R178, R12, UR4, R178 ;  /* 0x000000040cb27c23 */ /* 0x000fe200080100b2 */
[----:B------:R-:W-:Y:S02]  /*ffd0*/  FMNMX.FTZ R12, R5, R134, !PT ;  /* 0x00000086050c7209 */ /* 0x000fe40007810000 */
[----:B------:R-:W-:Y:S04]  /*ffe0*/  FMNMX.FTZ R3, R174, R3, !PT ;  /* 0x00000003ae037209 */ /* 0x000fe80007810000 */
[----:B------:R-:W2:Y:S01]  /*fff0*/  I2F R15, R15 ;  /* 0x0000000f000f7306 */ /* 0x000ea20000201400 */
[----:B------:R-:W-:Y:S01]  /*10000*/  FMNMX.FTZ R12, R10, R12, !PT ;  /* 0x0000000c0a0c7209 */ /* 0x000fe20007810000 */
[----:B---3--:R-:W-:Y:S03]  /*10010*/  FFMA.FTZ R176, R13, UR4, R176 ;  /* 0x000000040db07c23 */ /* 0x008fe600080100b0 */
[----:B------:R-:W-:Y:S01]  /*10020*/  FMNMX.FTZ R12, R9, R12, !PT ;  /* 0x0000000c090c7209 */ /* 0x000fe20007810000 */
[----:B------:R-:W-:Y:S01]  /*10030*/  FFMA.FTZ R180, R13, UR4, R180 ;  /* 0x000000040db47c23 */ /* 0x000fe200080100b4 */
[----:B------:R-:W-:Y:S02]  /*10040*/  IADD3 R13, R2, 0x38, RZ ;  /* 0x00000038020d7810 */ /* 0x000fe40007ffe0ff */
[----:B------:R-:W-:Y:S01]  /*10050*/  FMNMX.FTZ R3, R176, R3, !PT ;  /* 0x00000003b0037209 */ /* 0x000fe20007810000 */
[----:B------:R-:W3:Y:S01]  /*10060*/  I2F R16, R16 ;  /* 0x0000001000107306 */ /* 0x000ee20000201400 */
[----:B------:R-:W-:Y:S01]  /*10070*/  FMNMX.FTZ R12, R11, R12, !PT ;  /* 0x0000000c0b0c7209 */ /* 0x000fe20007810000 */
[----:B-1----:R-:W-:Y:S03]  /*10080*/  FFMA.FTZ R139, R14, UR4, R139 ;  /* 0x000000040e8b7c23 */ /* 0x002fe6000801008b */
[----:B------:R-:W-:Y:S01]  /*10090*/  FMNMX.FTZ R12, R178, R12, !PT ;  /* 0x0000000cb20c7209 */ /* 0x000fe20007810000 */
[----:B------:R-:W-:Y:S01]  /*100a0*/  FFMA.FTZ R179, R14, UR4, R179 ;  /* 0x000000040eb37c23 */ /* 0x000fe200080100b3 */
[----:B------:R-:W-:Y:S02]  /*100b0*/  IADD3 R14, R2, 0x39, RZ ;  /* 0x00000039020e7810 */ /* 0x000fe40007ffe0ff */
[----:B------:R-:W-:Y:S01]  /*100c0*/  FMNMX.FTZ R3, R139, R3, !PT ;  /* 0x000000038b037209 */ /* 0x000fe20007810000 */
[----:B------:R-:W1:Y:S01]  /*100d0*/  I2F R17, R17 ;  /* 0x0000001100117306 */ /* 0x000e620000201400 */
[----:B------:R-:W-:Y:S01]  /*100e0*/  FMNMX.FTZ R12, R180, R12, !PT ;  /* 0x0000000cb40c7209 */ /* 0x000fe20007810000 */
[----:B--2---:R-:W-:Y:S03]  /*100f0*/  FFMA.FTZ R173, R15, UR4, R173 ;  /* 0x000000040fad7c23 */ /* 0x004fe600080100ad */
[----:B------:R-:W-:Y:S01]  /*10100*/  FMNMX.FTZ R12, R179, R12, !PT ;  /* 0x0000000cb30c7209 */ /* 0x000fe20007810000 */
[----:B------:R-:W-:Y:S01]  /*10110*/  FFMA.FTZ R175, R15, UR4, R175 ;  /* 0x000000040faf7c23 */ /* 0x000fe200080100af */
        /* <DEDUP_REMOVED lines=14> */
[----:B------:R-:W-:Y:S03]  /*10200*/  FFMA.FTZ R184, R18, UR4, R136 ;  /* 0x0000000412b87c23 */ /* 0x000fe60008010088 */
        /* <DEDUP_REMOVED lines=17> */
[----:B------:R-:W-:Y:S01]  /*10320*/  FMNMX.FTZ R132, R232, R132, !PT ;  /* 0x00000084e8847209 */ /* 0x000fe20007810000 */
[C---:B---3--:R-:W-:Y:S02]  /*10330*/  FFMA.FTZ R135, R13.reuse, UR4, R135 ;  /* 0x000000040d877c23 */ /* 0x048fe40008010087 */
[----:B------:R-:W-:Y:S05]  /*10340*/  FFMA.FTZ R233, R13, UR4, R24 ;  /* 0x000000040de97c23 */ /* 0x000fea0008010018 */
[----:B------:R-:W-:Y:S01]  /*10350*/  FMNMX.FTZ R132, R233, R132, !PT ;  /* 0x00000084e9847209 */ /* 0x000fe20007810000 */
[----:B-1----:R-:W-:Y:S01]  /*10360*/  FFMA.FTZ R136, R3, UR4, R0 ;  /* 0x0000000403887c23 */ /* 0x002fe20008010000 */
[----:B------:R-:W-:Y:S01]  /*10370*/  FMNMX.FTZ R0, R135, R2, !PT ;  /* 0x0000000287007209 */ /* 0x000fe20007810000 */
[----:B------:R-:W-:Y:S02]  /*10380*/  FFMA.FTZ R234, R3, UR4, R22 ;  /* 0x0000000403ea7c23 */ /* 0x000fe40008010016 */
[----:B------:R-:W-:Y:S01]  /*10390*/  LDSM.16.MT88.4 R20, [R206+0x10000] ;  /* 0x01000000ce14783b */ /* 0x000fe20000004200 */
[----:B------:R-:W-:Y:S02]  /*103a0*/  FMNMX.FTZ R0, R136, R0, !PT ;  /* 0x0000000088007209 */ /* 0x000fe40007810000 */
[----:B------:R-:W-:Y:S05]  /*103b0*/  FMNMX.FTZ R132, R234, R132, !PT ;  /* 0x00000084ea847209 */ /* 0x000fea0007810000 */
        /* <DEDUP_REMOVED lines=8> */
[C---:B------:R-:W-:Y:S02]  /*10440*/  FADD.FTZ R0, -R3.reuse, R133 ;  /* 0x0000008503007221 */ /* 0x040fe40000010100 */
[----:B------:R-:W-:Y:S01]  /*10450*/  FMUL.FTZ R133, R3, c[0x0][0x23c] ;  /* 0x00008f0003857a20 */ /* 0x000fe20000410000 */
[----:B--2---:R-:W-:Y:S01]  /*10460*/  FMNMX.FTZ R132, R132, R12, !PT ;  /* 0x0000000c84847209 */ /* 0x004fe20007810000 */
[----:B------:R-:W-:Y:S01]  /*10470*/  FMUL.FTZ R0, R0, c[0x0][0x23c] ;  /* 0x00008f0000007a20 */ /* 0x000fe20000410000 */
[----:B------:R-:W1:Y:S02]  /*10480*/  LDSM.16.MT88.4 R12, [R205+0x10000] ;  /* 0x01000000cd0c783b */ /* 0x000e640000004200 */
[----:B------:R-:W-:Y:S01]  /*10490*/  FSEL R133, R133, RZ, P1 ;  /* 0x000000ff85857208 */ /* 0x000fe20000800000 */
[----:B------:R2:W3:Y:S01]  /*104a0*/  MUFU.EX2 R2, R0 ;  /* 0x0000000000027308 */ /* 0x0004e20000000800 */
[----:B------:R-:W-:Y:S03]  /*104b0*/  FSETP.NEU.FTZ.AND P1, PT, R132, -INF , PT ;  /* 0xff8000008400780b */ /* 0x000fe60003f3d000 */
[--C-:B------:R-:W-:Y:S02]  /*104c0*/  FFMA.FTZ R4, R4, c[0x0][0x23c], -R133.reuse ;  /* 0x00008f0004047a23 */ /* 0x100fe40000010885 */
[--C-:B------:R-:W-:Y:S02]  /*104d0*/  FFMA.FTZ R8, R8, c[0x0][0x23c], -R133.reuse ;  /* 0x00008f0008087a23 */ /* 0x100fe40000010885 */
[--C-:B------:R-:W-:Y:S02]  /*104e0*/  FFMA.FTZ R7, R7, c[0x0][0x23c], -R133.reuse ;  /* 0x00008f0007077a23 */ /* 0x100fe40000010885 */
[--C-:B------:R-:W-:Y:S01]  /*104f0*/  FFMA.FTZ R6, R6, c[0x0][0x23c], -R133.reuse ;  /* 0x00008f0006067a23 */ /* 0x100fe20000010885 */
[----:B------:R-:W-:Y:S01]  /*10500*/  MUFU.EX2 R241, R8 ;  /* 0x0000000800f17308 */ /* 0x000fe20000000800 */
[--C-:B------:R-:W-:Y:S02]  /*10510*/  FFMA.FTZ R137, R174, c[0x0][0x23c], -R133.reuse ;  /* 0x00008f00ae897a23 */ /* 0x100fe40000010885 */
[--C-:B------:R-:W-:Y:S07]  /*10520*/  FFMA.FTZ R135, R135, c[0x0][0x23c], -R133.reuse ;  /* 0x00008f0087877a23 */ /* 0x100fee0000010885 */
[----:B------:R-:W-:Y:S01]  /*10530*/  MUFU.EX2 R242, R4 ;  /* 0x0000000400f27308 */ /* 0x000fe20000000800 */
[C---:B--2---:R-:W-:Y:S02]  /*10540*/  FADD.FTZ R0, -R132.reuse, R134 ;  /* 0x0000008684007221 */ /* 0x044fe40000010100 */
[----:B------:R-:W-:Y:S02]  /*10550*/  FMUL.FTZ R134, R132, c[0x0][0x23c] ;  /* 0x00008f0084867a20 */ /* 0x000fe40000410000 */
[----:B------:R-:W-:Y:S02]  /*10560*/  FMUL.FTZ R0, R0, c[0x0][0x23c] ;  /* 0x00008f0000007a20 */ /* 0x000fe40000410000 */
[----:B---3--:R-:W-:Y:S01]  /*10570*/  FMUL.FTZ R18, R2, R154 ;  /* 0x0000009a02127220 */ /* 0x008fe20000410000 */
[----:B------:R-:W-:Y:S02]  /*10580*/  FSEL R134, R134, RZ, P1 ;  /* 0x000000ff86867208 */ /* 0x000fe40000800000 */
[----:B------:R2:W-:Y:S01]  /*10590*/  MUFU.EX2 R240, R7 ;  /* 0x0000000700f07308 */ /* 0x0005e20000000800 */
[C---:B------:R-:W-:Y:S02]  /*105a0*/  FMUL.FTZ R19, R2.reuse, R155 ;  /* 0x0000009b02137220 */ /* 0x040fe40000410000 */
[----:B------:R-:W-:Y:S02]  /*105b0*/  FMUL.FTZ R26, R2, R162 ;  /* 0x000000a2021a7220 */ /* 0x000fe40000410000 */
[--C-:B------:R-:W-:Y:S02]  /*105c0*/  FFMA.FTZ R10, R10, c[0x0][0x23c], -R134.reuse ;  /* 0x00008f000a0a7a23 */ /* 0x100fe40000010886 */
[--C-:B------:R-:W-:Y:S02]  /*105d0*/  FFMA.FTZ R9, R9, c[0x0][0x23c], -R134.reuse ;  /* 0x00008f0009097a23 */ /* 0x100fe40000010886 */
[--C-:B------:R-:W-:Y:S01]  /*105e0*/  FFMA.FTZ R11, R11, c[0x0][0x23c], -R134.reuse ;  /* 0x00008f000b0b7a23 */ /* 0x100fe20000010886 */
[----:B------:R-:W3:Y:S01]  /*105f0*/  MUFU.EX2 R0, R0 ;  /* 0x0000000000007308 */ /* 0x000ee20000000800 */
[--C-:B------:R-:W-:Y:S02]  /*10600*/  FFMA.FTZ R5, R5, c[0x0][0x23c], -R134.reuse ;  /* 0x00008f0005057a23 */ /* 0x100fe40000010886 */
[C---:B------:R-:W-:Y:S02]  /*10610*/  FMUL.FTZ R27, R2.reuse, R163 ;  /* 0x000000a3021b7220 */ /* 0x040fe40000410000 */
[C---:B------:R-:W-:Y:S02]  /*10620*/  FMUL.FTZ R34, R2.reuse, R170 ;  /* 0x000000aa02227220 */ /* 0x040fe40000410000 */
[C---:B------:R-:W-:Y:S02]  /*10630*/  FMUL.FTZ R35, R2.reuse, R171 ;  /* 0x000000ab02237220 */ /* 0x040fe40000410000 */
[C---:B------:R-:W-:Y:S01]  /*10640*/  FMUL.FTZ R38, R2.reuse, R38 ;  /* 0x0000002602267220 */ /* 0x040fe20000410000 */
[----:B------:R4:W-:Y:S01]  /*10650*/  MUFU.EX2 R237, R10 ;  /* 0x0000000a00ed7308 */ /* 0x0009e20000000800 */
[C---:B------:R-:W-:Y:S02]  /*10660*/  FMUL.FTZ R39, R2.reuse, R39 ;  /* 0x0000002702277220 */ /* 0x040fe40000410000 */
[C---:B------:R-:W-:Y:S02]  /*10670*/  FMUL.FTZ R42, R2.reuse, R42 ;  /* 0x0000002a022a7220 */ /* 0x040fe40000410000 */
[C---:B--2---:R-:W-:Y:S02]  /*10680*/  FMUL.FTZ R7, R2.reuse, R143 ;  /* 0x0000008f02077220 */ /* 0x044fe40000410000 */
[C---:B------:R-:W-:Y:S02]  /*10690*/  FMUL.FTZ R43, R2.reuse, R43 ;  /* 0x0000002b022b7220 */ /* 0x040fe40000410000 */
[C---:B------:R-:W-:Y:S01]  /*106a0*/  FMUL.FTZ R46, R2.reuse, R46 ;  /* 0x0000002e022e7220 */ /* 0x040fe20000410000 */
[----:B------:R2:W-:Y:S01]  /*106b0*/  MUFU.EX2 R236, R9 ;  /* 0x0000000900ec7308 */ /* 0x0005e20000000800 */
[C---:B------:R-:W-:Y:S02]  /*106c0*/  FMUL.FTZ R47, R2.reuse, R47 ;  /* 0x0000002f022f7220 */ /* 0x040fe40000410000 */
[----:B------:R-:W-:Y:S02]  /*106d0*/  FMUL.FTZ R50, R2, R50 ;  /* 0x0000003202327220 */ /* 0x000fe40000410000 */
[C---:B---3--:R-:W-:Y:S02]  /*106e0*/  FMUL.FTZ R4, R0.reuse, R140 ;  /* 0x0000008c00047220 */ /* 0x048fe40000410000 */
[C---:B------:R-:W-:Y:S02]  /*106f0*/  FMUL.FTZ R8, R0.reuse, R144 ;  /* 0x0000009000087220 */ /* 0x040fe40000410000 */
[C---:B------:R-:W-:Y:S01]  /*10700*/  FMUL.FTZ R16, R0.reuse, R152 ;  /* 0x0000009800107220 */ /* 0x040fe20000410000 */
[----:B------:R3:W-:Y:S01]  /*10710*/  MUFU.EX2 R235, R11 ;  /* 0x0000000b00eb7308 */ /* 0x0007e20000000800 */
[----:B------:R-:W-:Y:S02]  /*10720*/  FMUL.FTZ R17, R0, R153 ;  /* 0x0000009900117220 */ /* 0x000fe40000410000 */
[----:B------:R-:W-:Y:S01]  /*10730*/  LDSM.16.MT88.4 R152, [R206+0x12000] ;  /* 0x01200000ce98783b */ /* 0x000fe20000004200 */
[----:B----4-:R-:W-:Y:S02]  /*10740*/  FMUL.FTZ R10, R2, R146 ;  /* 0x00000092020a7220 */ /* 0x010fe40000410000 */
[C---:B------:R-:W-:Y:S02]  /*10750*/  FMUL.FTZ R24, R0.reuse, R160 ;  /* 0x000000a000187220 */ /* 0x040fe40000410000 */
[C---:B------:R-:W-:Y:S02]  /*10760*/  FMUL.FTZ R25, R0.reuse, R161 ;  /* 0x000000a100197220 */ /* 0x040fe40000410000 */
[----:B------:R-:W4:Y:S01]  /*10770*/  MUFU.EX2 R239, R6 ;  /* 0x0000000600ef7308 */ /* 0x000f220000000800 */
[----:B------:R-:W-:Y:S01]  /*10780*/  LDSM.16.MT88.4 R160, [R205+0x12800] ;  /* 0x01280000cda0783b */ /* 0x000fe20000004200 */
[C---:B------:R-:W-:Y:S02]  /*10790*/  FMUL.FTZ R32, R0.reuse, R168 ;  /* 0x000000a800207220 */ /* 0x040fe40000410000 */
[C---:B--2---:R-:W-:Y:S02]  /*107a0*/  FMUL.FTZ R9, R0.reuse, R145 ;  /* 0x0000009100097220 */ /* 0x044fe40000410000 */
[C---:B------:R-:W-:Y:S02]  /*107b0*/  FMUL.FTZ R33, R0.reuse, R169 ;  /* 0x000000a900217220 */ /* 0x040fe40000410000 */
[C---:B------:R-:W-:Y:S01]  /*107c0*/  FMUL.FTZ R36, R0.reuse, R36 ;  /* 0x0000002400247220 */ /* 0x040fe20000410000 */
[----:B------:R-:W-:Y:S01]  /*107d0*/  LDSM.16.MT88.4 R168, [R206+0x14800] ;  /* 0x01480000cea8783b */ /* 0x000fe20000004200 */
[----:B------:R-:W2:Y:S01]  /*107e0*/  MUFU.EX2 R238, R5 ;  /* 0x0000000500ee7308 */ /* 0x000ea20000000800 */
[C---:B------:R-:W-:Y:S02]  /*107f0*/  FMUL.FTZ R37, R0.reuse, R37 ;  /* 0x0000002500257220 */ /* 0x040fe40000410000 */
[----:B------:R-:W-:Y:S02]  /*10800*/  FMUL.FTZ R40, R0, R40 ;  /* 0x0000002800287220 */ /* 0x000fe40000410000 */
[----:B---3--:R-:W-:Y:S02]  /*10810*/  FMUL.FTZ R11, R2, R147 ;  /* 0x00000093020b7220 */ /* 0x008fe40000410000 */
[----:B------:R-:W3:Y:S01]  /*10820*/  LDSM.16.MT88.4 R144, [R207+0x10000] ;  /* 0x01000000cf90783b */ /* 0x000ee20000004200 */
[C---:B------:R-:W-:Y:S02]  /*10830*/  FMUL.FTZ R41, R0.reuse, R41 ;  /* 0x0000002900297220 */ /* 0x040fe40000410000 */
[----:B------:R5:W-:Y:S01]  /*10840*/  MUFU.EX2 R200, R137 ;  /* 0x0000008900c87308 */ /* 0x000be20000000800 */
[C---:B------:R-:W-:Y:S02]  /*10850*/  FMUL.FTZ R44, R0.reuse, R44 ;  /* 0x0000002c002c7220 */ /* 0x040fe40000410000 */
[----:B------:R-:W-:Y:S01]  /*10860*/  FMUL.FTZ R45, R0, R45 ;  /* 0x0000002d002d7220 */ /* 0x000fe20000410000 */
[----:B----4-:R-:W-:Y:S01]  /*10870*/  F2FP.BF16.PACK_AB R143, R239, R240 ;  /* 0x000000f0ef8f723e */ /* 0x010fe200000010ff */
[C---:B------:R-:W-:Y:S01]  /*10880*/  FMUL.FTZ R6, R2.reuse, R142 ;  /* 0x0000008e02067220 */ /* 0x040fe20000410000 */
[----:B------:R-:W-:Y:S01]  /*10890*/  F2FP.BF16.PACK_AB R142, R235, R236 ;  /* 0x000000eceb8e723e */ /* 0x000fe200000010ff */
[----:B------:R-:W-:Y:S02]  /*108a0*/  FMUL.FTZ R51, R2, R51 ;  /* 0x0000003302337220 */ /* 0x000fe40000410000 */
[C---:B------:R-:W-:Y:S02]  /*108b0*/  FMUL.FTZ R48, R0.reuse, R48 ;  /* 0x0000003000307220 */ /* 0x040fe40000410000 */
[----:B------:R-:W-:Y:S02]  /*108c0*/  FMUL.FTZ R49, R0, R49 ;  /* 0x0000003100317220 */ /* 0x000fe40000410000 */
[----:B------:R-:W-:Y:S01]  /*108d0*/  FMUL.FTZ R54, R2, R54 ;  /* 0x0000003602367220 */ /* 0x000fe20000410000 */
[----:B--2---:R-:W-:Y:S01]  /*108e0*/  F2FP.BF16.PACK_AB R140, R237, R238 ;  /* 0x000000eeed8c723e */ /* 0x004fe200000010ff */
[----:B------:R-:W-:Y:S01]  /*108f0*/  FMUL.FTZ R5, R0, R141 ;  /* 0x0000008d00057220 */ /* 0x000fe20000410000 */
[----:B------:R-:W-:Y:S01]  /*10900*/  F2FP.BF16.PACK_AB R141, R241, R242 ;  /* 0x000000f2f18d723e */ /* 0x000fe200000010ff */
[----:B------:R-:W-:Y:S02]  /*10910*/  FMUL.FTZ R55, R2, R55 ;  /* 0x0000003702377220 */ /* 0x000fe40000410000 */
[C---:B------:R-:W-:Y:S02]  /*10920*/  FMUL.FTZ R52, R0.reuse, R52 ;  /* 0x0000003400347220 */ /* 0x040fe40000410000 */
[----:B------:R-:W-:Y:S02]  /*10930*/  FMUL.FTZ R53, R0, R53 ;  /* 0x0000003500357220 */ /* 0x000fe40000410000 */
[C---:B-1----:R-:W-:Y:S05]  /*10940*/  HMMA.16816.F32.BF16 R4, R140.reuse, R12, R4 ;  /* 0x0000000c8c04723c */ /* 0x042fea0000041804 */
[--C-:B-----5:R-:W-:Y:S02]  /*10950*/  FFMA.FTZ R137, R176, c[0x0][0x23c], -R133.reuse ;  /* 0x00008f00b0897a23 */ /* 0x120fe40000010885 */
[C---:B------:R-:W-:Y:S01]  /*10960*/  FMUL.FTZ R12, R0.reuse, R148 ;  /* 0x00000094000c7220 */ /* 0x040fe20000410000 */
[C---:B------:R-:W-:Y:S01]  /*10970*/  HMMA.16816.F32.BF16 R8, R140.reuse, R14, R8 ;  /* 0x0000000e8c08723c */ /* 0x040fe20000041808 */
[----:B------:R1:W2:Y:S03]  /*10980*/  MUFU.EX2 R199, R137 ;  /* 0x0000008900c77308 */ /* 0x0002a60000000800 */
[----:B------:R-:W-:Y:S02]  /*10990*/  FMUL.FTZ R13, R0, R149 ;  /* 0x00000095000d7220 */ /* 0x000fe40000410000 */
[C---:B------:R-:W-:Y:S02]  /*109a0*/  FMUL.FTZ R58, R2.reuse, R58 ;  /* 0x0000003a023a7220 */ /* 0x040fe40000410000 */
[C---:B------:R-:W-:Y:S04]  /*109b0*/  FMUL.FTZ R14, R2.reuse, R150 ;  /* 0x00000096020e7220 */ /* 0x040fe80000410000 */
[C---:B------:R-:W-:Y:S02]  /*109c0*/  FMUL.FTZ R15, R2.reuse, R151 ;  /* 0x00000097020f7220 */ /* 0x040fe40000410000 */
[----:B------:R-:W4:Y:S01]  /*109d0*/  LDSM.16.MT88.4 R148, [R205+0x12000] ;  /* 0x01200000cd94783b */ /* 0x000f220000004200 */
[----:B------:R-:W-:Y:S02]  /*109e0*/  FMUL.FTZ R59, R2, R59 ;  /* 0x0000003b023b7220 */ /* 0x000fe40000410000 */
[C---:B------:R-:W-:Y:S02]  /*109f0*/  FMUL.FTZ R56, R0.reuse, R56 ;  /* 0x0000003800387220 */ /* 0x040fe40000410000 */
[C---:B------:R-:W-:Y:S03]  /*10a00*/  HMMA.16816.F32.BF16 R12, R140.reuse, R20, R12 ;  /* 0x000000148c0c723c */ /* 0x040fe6000004180c */
[----:B------:R-:W-:Y:S02]  /*10a10*/  FMUL.FTZ R57, R0, R57 ;  /* 0x0000003900397220 */ /* 0x000fe40000410000 */
[----:B------:R-:W-:Y:S02]  /*10a20*/  FMUL.FTZ R62, R2, R62 ;  /* 0x0000003e023e7220 */ /* 0x000fe40000410000 */
[C---:B------:R-:W-:Y:S01]  /*10a30*/  FMUL.FTZ R20, R0.reuse, R156 ;  /* 0x0000009c00147220 */ /* 0x040fe20000410000 */
[C---:B------:R-:W-:Y:S04]  /*10a40*/  HMMA.16816.F32.BF16 R16, R140.reuse, R22, R16 ;  /* 0x000000168c10723c */ /* 0x040fe80000041810 */
[----:B------:R-:W-:Y:S02]  /*10a50*/  FMUL.FTZ R21, R0, R157 ;  /* 0x0000009d00157220 */ /* 0x000fe40000410000 */
[--C-:B-1----:R-:W-:Y:S02]  /*10a60*/  FFMA.FTZ R137, R139, c[0x0][0x23c], -R133.reuse ;  /* 0x00008f008b897a23 */ /* 0x102fe40000010885 */
[C---:B------:R-:W-:Y:S02]  /*10a70*/  FMUL.FTZ R22, R2.reuse, R158 ;  /* 0x0000009e02167220 */ /* 0x040fe40000410000 */
[----:B------:R1:W-:Y:S02]  /*10a80*/  MUFU.EX2 R198, R137 ;  /* 0x0000008900c67308 */ /* 0x0003e40000000800 */
[C---:B------:R-:W-:Y:S02]  /*10a90*/  FMUL.FTZ R23, R2.reuse, R159 ;  /* 0x0000009f02177220 */ /* 0x040fe40000410000 */
[----:B------:R-:W-:Y:S01]  /*10aa0*/  LDSM.16.MT88.4 R156, [R208+0x10800] ;  /* 0x01080000d09c783b */ /* 0x000fe20000004200 */
        /* <DEDUP_REMOVED lines=8> */
[C---:B------:R-:W-:Y:S02]  /*10b30*/  FMUL.FTZ R67, R2.reuse, R67 ;  /* 0x0000004302437220 */ /* 0x040fe40000410000 */
[C---:B------:R-:W-:Y:S04]  /*10b40*/  FMUL.FTZ R30, R2.reuse, R166 ;  /* 0x000000a6021e7220 */ /* 0x040fe80000410000 */
[----:B------:R-:W-:Y:S02]  /*10b50*/  FMUL.FTZ R31, R2, R167 ;  /* 0x000000a7021f7220 */ /* 0x000fe40000410000 */
[----:B------:R-:W-:Y:S01]  /*10b60*/  LDSM.16.MT88.4 R164, [R206+0x12800] ;  /* 0x01280000cea4783b */ /* 0x000fe20000004200 */
[--C-:B-1----:R-:W-:Y:S02]  /*10b70*/  FFMA.FTZ R137, R173, c[0x0][0x23c], -R133.reuse ;  /* 0x00008f00ad897a23 */ /* 0x102fe40000010885 */
[C---:B------:R-:W-:Y:S02]  /*10b80*/  FMUL.FTZ R64, R0.reuse, R64 ;  /* 0x0000004000407220 */ /* 0x040fe40000410000 */
[C---:B---3--:R-:W-:Y:S01]  /*10b90*/  HMMA.16816.F32.BF16 R28, R140.reuse, R144, R28 ;  /* 0x000000908c1c723c */ /* 0x048fe2000004181c */
[----:B------:R1:W3:Y:S02]  /*10ba0*/  MUFU.EX2 R197, R137 ;  /* 0x0000008900c57308 */ /* 0x0002e40000000800 */
[----:B------:R-:W-:Y:S02]  /*10bb0*/  FMUL.FTZ R65, R0, R65 ;  /* 0x0000004100417220 */ /* 0x000fe40000410000 */
[C---:B------:R-:W-:Y:S02]  /*10bc0*/  FMUL.FTZ R70, R2.reuse, R70 ;  /* 0x0000004602467220 */ /* 0x040fe40000410000 */
[----:B------:R-:W-:Y:S01]  /*10bd0*/  FMUL.FTZ R71, R2, R71 ;  /* 0x0000004702477220 */ /* 0x000fe20000410000 */
[C---:B------:R-:W-:Y:S01]  /*10be0*/  HMMA.16816.F32.BF16 R32, R140.reuse, R146, R32 ;  /* 0x000000928c20723c */ /* 0x040fe20000041820 */
[----:B------:R-:W5:Y:S03]  /*10bf0*/  LDSM.16.MT88.4 R144, [R208+0x12000] ;  /* 0x01200000d090783b */ /* 0x000f660000004200 */
[C---:B------:R-:W-:Y:S02]  /*10c00*/  FMUL.FTZ R68, R0.reuse, R68 ;  /* 0x0000004400447220 */ /* 0x040fe40000410000 */
[----:B------:R-:W-:Y:S02]  /*10c10*/  FMUL.FTZ R69, R0, R69 ;  /* 0x0000004500457220 */ /* 0x000fe40000410000 */
[C---:B----4-:R-:W-:Y:S04]  /*10c20*/  HMMA.16816.F32.BF16 R36, R140.reuse, R148, R36 ;  /* 0x000000948c24723c */ /* 0x050fe80000041824 */
[C---:B------:R-:W-:Y:S02]  /*10c30*/  FMUL.FTZ R74, R2.reuse, R74 ;  /* 0x0000004a024a7220 */ /* 0x040fe40000410000 */
[----:B------:R-:W-:Y:S02]  /*10c40*/  FMUL.FTZ R75, R2, R75 ;  /* 0x0000004b024b7220 */ /* 0x000fe40000410000 */
[C---:B------:R-:W-:Y:S01]  /*10c50*/  HMMA.16816.F32.BF16 R40, R140.reuse, R150, R40 ;  /* 0x000000968c28723c */ /* 0x040fe20000041828 */
[----:B------:R-:W4:Y:S03]  /*10c60*/  LDSM.16.MT88.4 R148, [R207+0x12000] ;  /* 0x01200000cf94783b */ /* 0x000f260000004200 */
[--C-:B-1----:R-:W-:Y:S02]  /*10c70*/  FFMA.FTZ R137, R178, c[0x0][0x23c], -R134.reuse ;  /* 0x00008f00b2897a23 */ /* 0x102fe40000010886 */
[C---:B------:R-:W-:Y:S02]  /*10c80*/  FMUL.FTZ R72, R0.reuse, R72 ;  /* 0x0000004800487220 */ /* 0x040fe40000410000 */
[C---:B------:R-:W-:Y:S01]  /*10c90*/  HMMA.16816.F32.BF16 R44, R140.reuse, R152, R44 ;  /* 0x000000988c2c723c */ /* 0x040fe2000004182c */
[----:B------:R1:W-:Y:S03]  /*10ca0*/  MUFU.EX2 R196, R137 ;  /* 0x0000008900c47308 */ /* 0x0003e60000000800 */
[----:B------:R-:W-:Y:S02]  /*10cb0*/  FMUL.FTZ R73, R0, R73 ;  /* 0x0000004900497220 */ /* 0x000fe40000410000 */
[C---:B------:R-:W-:Y:S02]  /*10cc0*/  FMUL.FTZ R78, R2.reuse, R78 ;  /* 0x0000004e024e7220 */ /* 0x040fe40000410000 */
[C---:B------:R-:W-:Y:S01]  /*10cd0*/  HMMA.16816.F32.BF16 R48, R140.reuse, R154, R48 ;  /* 0x0000009a8c30723c */ /* 0x040fe20000041830 */
[----:B------:R-:W1:Y:S03]  /*10ce0*/  LDSM.16.MT88.4 R152, [R205+0x14000] ;  /* 0x01400000cd98783b */ /* 0x000e660000004200 */
[----:B------:R-:W-:Y:S02]  /*10cf0*/  FMUL.FTZ R79, R2, R79 ;  /* 0x0000004f024f7220 */ /* 0x000fe40000410000 */
[C---:B------:R-:W-:Y:S02]  /*10d00*/  FMUL.FTZ R76, R0.reuse, R76 ;  /* 0x0000004c004c7220 */ /* 0x040fe40000410000 */
[----:B------:R-:W-:Y:S01]  /*10d10*/  FMUL.FTZ R77, R0, R77 ;  /* 0x0000004d004d7220 */ /* 0x000fe20000410000 */
[C---:B-----5:R-:W-:Y:S03]  /*10d20*/  HMMA.16816.F32.BF16 R52, R140.reuse, R144, R52 ;  /* 0x000000908c34723c */ /* 0x060fe60000041834 */
[C---:B------:R-:W-:Y:S02]  /*10d30*/  FMUL.FTZ R82, R2.reuse, R82 ;  /* 0x0000005202527220 */ /* 0x040fe40000410000 */
[----:B------:R-:W-:Y:S02]  /*10d40*/  FMUL.FTZ R83, R2, R83 ;  /* 0x0000005302537220 */ /* 0x000fe40000410000 */
[C---:B------:R-:W-:Y:S01]  /*10d50*/  FMUL.FTZ R80, R0.reuse, R80 ;  /* 0x0000005000507220 */ /* 0x040fe20000410000 */
[C---:B------:R-:W-:Y:S01]  /*10d60*/  HMMA.16816.F32.BF16 R56, R140.reuse, R146, R56 ;  /* 0x000000928c38723c */ /* 0x040fe20000041838 */
[----:B------:R-:W5:Y:S03]  /*10d70*/  LDSM.16.MT88.4 R144, [R206+0x14000] ;  /* 0x01400000ce90783b */ /* 0x000f660000004200 */
        /* <DEDUP_REMOVED lines=20> */
[--C-:B------:R-:W-:Y:S01]  /*10ec0*/  FFMA.FTZ R137, R180, c[0x0][0x23c], -R134.reuse ;  /* 0x00008f00b4897a23 */ /* 0x100fe20000010886 */
[C---:B------:R-:W-:Y:S01]  /*10ed0*/  HMMA.16816.F32.BF16 R80, R140.reuse, R146, R80 ;  /* 0x000000928c50723c */ /* 0x040fe20000041850 */
[----:B------:R-:W5:Y:S02]  /*10ee0*/  LDSM.16.MT88.4 R144, [R205+0x16000] ;  /* 0x01600000cd90783b */ /* 0x000f640000004200 */
[----:B------:R2:W2:Y:S01]  /*10ef0*/  MUFU.EX2 R195, R137 ;  /* 0x0000008900c37308 */ /* 0x0004a20000000800 */
        /* <DEDUP_REMOVED lines=9> */
[C---:B-1----:R-:W-:Y:S04]  /*10f90*/  HMMA.16816.F32.BF16 R92, R140.reuse, R152, R92 ;  /* 0x000000988c5c723c */ /* 0x042fe8000004185c */
[--C-:B--2---:R-:W-:Y:S02]  /*10fa0*/  FFMA.FTZ R137, R179, c[0x0][0x23c], -R134.reuse ;  /* 0x00008f00b3897a23 */ /* 0x104fe40000010886 */
[C---:B------:R-:W-:Y:S02]  /*10fb0*/  FMUL.FTZ R100, R0.reuse, R100 ;  /* 0x0000006400647220 */ /* 0x040fe40000410000 */
[C---:B------:R-:W-:Y:S01]  /*10fc0*/  HMMA.16816.F32.BF16 R96, R140.reuse, R154, R96 ;  /* 0x0000009a8c60723c */ /* 0x040fe20000041860 */
[----:B------:R-:W1:Y:S01]  /*10fd0*/  LDSM.16.MT88.4 R152, [R208+0x16000] ;  /* 0x01600000d098783b */ /* 0x000e620000004200 */
[----:B------:R2:W-:Y:S02]  /*10fe0*/  MUFU.EX2 R194, R137 ;  /* 0x0000008900c27308 */ /* 0x0005e40000000800 */
        /* <DEDUP_REMOVED lines=12> */
[--C-:B--2---:R-:W-:Y:S02]  /*110b0*/  FFMA.FTZ R137, R175, c[0x0][0x23c], -R134.reuse ;  /* 0x00008f00af897a23 */ /* 0x104fe40000010886 */
[C---:B------:R-:W-:Y:S02]  /*110c0*/  FMUL.FTZ R114, R2.reuse, R114 ;  /* 0x0000007202727220 */ /* 0x040fe40000410000 */
[----:B------:R2:W1:Y:S01]  /*110d0*/  MUFU.EX2 R193, R137 ;  /* 0x0000008900c17308 */ /* 0x0004620000000800 */
[C---:B----4-:R-:W-:Y:S03]  /*110e0*/  HMMA.16816.F32.BF16 R108, R140.reuse, R148, R108 ;  /* 0x000000948c6c723c */ /* 0x050fe6000004186c */
[----:B------:R-:W-:Y:S02]  /*110f0*/  FMUL.FTZ R115, R2, R115 ;  /* 0x0000007302737220 */ /* 0x000fe40000410000 */
[C---:B------:R-:W-:Y:S02]  /*11100*/  FMUL.FTZ R112, R0.reuse, R112 ;  /* 0x0000007000707220 */ /* 0x040fe40000410000 */
[----:B------:R-:W-:Y:S02]  /*11110*/  FMUL.FTZ R113, R0, R113 ;  /* 0x0000007100717220 */ /* 0x000fe40000410000 */
[C---:B------:R-:W-:Y:S03]  /*11120*/  FMUL.FTZ R118, R2.reuse, R118 ;  /* 0x0000007602767220 */ /* 0x040fe60000410000 */
[----:B------:R-:W-:Y:S02]  /*11130*/  FMUL.FTZ R119, R2, R119 ;  /* 0x0000007702777220 */ /* 0x000fe40000410000 */
[C---:B------:R-:W-:Y:S01]  /*11140*/  HMMA.16816.F32.BF16 R112, R140.reuse, R150, R112 ;  /* 0x000000968c70723c */ /* 0x040fe20000041870 */
[----:B------:R-:W4:Y:S02]  /*11150*/  LDSM.16.MT88.4 R148, [R205+0x10800] ;  /* 0x01080000cd94783b */ /* 0x000f240000004200 */
        /* <DEDUP_REMOVED lines=15> */
[C---:B-----5:R-:W-:Y:S03]  /*11250*/  HMMA.16816.F32.BF16 R124, R140.reuse, R144, R124 ;  /* 0x000000908c7c723c */ /* 0x060fe6000004187c */
[C---:B------:R-:W-:Y:S02]  /*11260*/  FMUL.FTZ R128, R0.reuse, R128 ;  /* 0x0000008000807220 */ /* 0x040fe40000410000 */
[----:B------:R-:W-:Y:S02]  /*11270*/  FMUL.FTZ R129, R0, R129 ;  /* 0x0000008100817220 */ /* 0x000fe40000410000 */
[--C-:B--2---:R-:W-:Y:S04]  /*11280*/  FFMA.FTZ R137, R181, c[0x0][0x23c], -R133.reuse ;  /* 0x00008f00b5897a23 */ /* 0x104fe80000010885 */
[----:B------:R2:W-:Y:S01]  /*11290*/  MUFU.EX2 R192, R137 ;  /* 0x0000008900c07308 */ /* 0x0005e20000000800 */
[----:B------:R-:W-:Y:S01]  /*112a0*/  HMMA.16816.F32.BF16 R128, R140, R146, R128 ;  /* 0x000000928c80723c */ /* 0x000fe20000041880 */
[----:B------:R-:W5:Y:S06]  /*112b0*/  LDSM.16.MT88.4 R144, [R207+0x10800] ;  /* 0x01080000cf90783b */ /* 0x000f6c0000004200 */
[----:B------:R-:W-:Y:S02]  /*112c0*/  F2FP.BF16.PACK_AB R141, R199, R200 ;  /* 0x000000c8c78d723e */ /* 0x000fe400000010ff */
[----:B---3--:R-:W-:Y:S03]  /*112d0*/  F2FP.BF16.PACK_AB R143, R197, R198 ;  /* 0x000000c6c58f723e */ /* 0x008fe600000010ff */
[----:B------:R-:W-:Y:S02]  /*112e0*/  F2FP.BF16.PACK_AB R140, R195, R196 ;  /* 0x000000c4c38c723e */ /* 0x000fe400000010ff */
[----:B------:R-:W-:Y:S07]  /*112f0*/  F2FP.BF16.PACK_AB R142, R193, R194 ;  /* 0x000000c2c18e723e */ /* 0x000fee00000010ff */
[C---:B----4-:R-:W-:Y:S03]  /*11300*/  HMMA.16816.F32.BF16 R4, R140.reuse, R148, R4 ;  /* 0x000000948c04723c */ /* 0x050fe60000041804 */
[--C-:B--2---:R-:W-:Y:S04]  /*11310*/  FFMA.FTZ R137, R138, c[0x0][0x23c], -R133.reuse ;  /* 0x00008f008a897a23 */ /* 0x104fe80000010885 */
[----:B------:R2:W3:Y:S01]  /*11320*/  MUFU.EX2 R191, R137 ;  /* 0x0000008900bf7308 */ /* 0x0004e20000000800 */
[C---:B------:R-:W-:Y:S01]  /*11330*/  HMMA.16816.F32.BF16 R8, R140.reuse, R150, R8 ;  /* 0x000000968c08723c */ /* 0x040fe20000041808 */
[----:B------:R-:W4:Y:S07]  /*11340*/  LDSM.16.MT88.4 R148, [R208+0x12800] ;  /* 0x01280000d094783b */ /* 0x000f2e0000004200 */
[C---:B-1----:R-:W-:Y:S08]  /*11350*/  HMMA.16816.F32.BF16 R12, R140.reuse, R152, R12 ;  /* 0x000000988c0c723c */ /* 0x042ff0000004180c */
[C---:B------:R-:W-:Y:S01]  /*11360*/  HMMA.16816.F32.BF16 R16, R140.reuse, R154, R16 ;  /* 0x0000009a8c10723c */ /* 0x040fe20000041810 */
[----:B------:R-:W1:Y:S03]  /*11370*/  LDSM.16.MT88.4 R152, [R207+0x12800] ;  /* 0x01280000cf98783b */ /* 0x000e660000004200 */
[--C-:B--2---:R-:W-:Y:S04]  /*11380*/  FFMA.FTZ R137, R182, c[0x0][0x23c], -R133.reuse ;  /* 0x00008f00b6897a23 */ /* 0x104fe80000010885 */
[C---:B------:R-:W-:Y:S01]  /*11390*/  HMMA.16816.F32.BF16 R20, R140.reuse, R156, R20 ;  /* 0x0000009c8c14723c */ /* 0x040fe20000041814 */
[----:B------:R-:W-:Y:S07]  /*113a0*/  MUFU.EX2 R182, R135 ;  /* 0x0000008700b67308 */ /* 0x000fee0000000800 */
[C---:B------:R-:W-:Y:S01]  /*113b0*/  HMMA.16816.F32.BF16 R24, R140.reuse, R158, R24 ;  /* 0x0000009e8c18723c */ /* 0x040fe20000041818 */
[----:B------:R-:W2:Y:S02]  /*113c0*/  LDSM.16.MT88.4 R156, [R205+0x14800] ;  /* 0x01480000cd9c783b */ /* 0x000ea40000004200 */
[----:B------:R1:W-:Y:S05]  /*113d0*/  MUFU.EX2 R190, R137 ;  /* 0x0000008900be7308 */ /* 0x0003ea0000000800 */
[C---:B-----5:R-:W-:Y:S08]  /*113e0*/  HMMA.16816.F32.BF16 R28, R140.reuse, R144, R28 ;  /* 0x000000908c1c723c */ /* 0x060ff0000004181c */
[C---:B------:R-:W-:Y:S01]  /*113f0*/  HMMA.16816.F32.BF16 R32, R140.reuse, R146, R32 ;  /* 0x000000928c20723c */ /* 0x040fe20000041820 */
[----:B------:R-:W5:Y:S07]  /*11400*/  LDSM.16.MT88.4 R144, [R208+0x14800] ;  /* 0x01480000d090783b */ /* 0x000f6e0000004200 */
[C---:B------:R-:W-:Y:S04]  /*11410*/  HMMA.16816.F32.BF16 R36, R140.reuse, R160, R36 ;  /* 0x000000a08c24723c */ /* 0x040fe80000041824 */
[--C-:B-1----:R-:W-:Y:S04]  /*11420*/  FFMA.FTZ R137, R183, c[0x0][0x23c], -R133.reuse ;  /* 0x00008f00b7897a23 */ /* 0x102fe80000010885 */
[C---:B------:R-:W-:Y:S01]  /*11430*/  HMMA.16816.F32.BF16 R40, R140.reuse, R162, R40 ;  /* 0x000000a28c28723c */ /* 0x040fe20000041828 */
[----:B------:R-:W-:Y:S01]  /*11440*/  LDSM.16.MT88.4 R160, [R206+0x11000] ;  /* 0x01100000cea0783b */ /* 0x000fe20000004200 */
[----:B------:R1:W1:Y:S06]  /*11450*/  MUFU.EX2 R189, R137 ;  /* 0x0000008900bd7308 */ /* 0x00026c0000000800 */
[C---:B------:R-:W-:Y:S08]  /*11460*/  HMMA.16816.F32.BF16 R44, R140.reuse, R164, R44 ;  /* 0x000000a48c2c723c */ /* 0x040ff0000004182c */
[C---:B------:R-:W-:Y:S01]  /*11470*/  HMMA.16816.F32.BF16 R48, R140.reuse, R166, R48 ;  /* 0x000000a68c30723c */ /* 0x040fe20000041830 */
[----:B------:R-:W-:Y:S07]  /*11480*/  LDSM.16.MT88.4 R164, [R208+0x13000] ;  /* 0x01300000d0a4783b */ /* 0x000fee0000004200 */
[C---:B----4-:R-:W-:Y:S04]  /*11490*/  HMMA.16816.F32.BF16 R52, R140.reuse, R148, R52 ;  /* 0x000000948c34723c */ /* 0x050fe80000041834 */
[--C-:B-1----:R-:W-:Y:S02]  /*114a0*/  FFMA.FTZ R137, R177, c[0x0][0x23c], -R134.reuse ;  /* 0x00008f00b1897a23 */ /* 0x102fe40000010886 */
[----:B------:R-:W-:Y:S02]  /*114b0*/  LDSM.16.MT88.4 R176, [R206+0x13800] ;  /* 0x01380000ceb0783b */ /* 0x000fe40000004200 */
[C---:B------:R-:W-:Y:S01]  /*114c0*/  HMMA.16816.F32.BF16 R56, R140.reuse, R150, R56 ;  /* 0x000000968c38723c */ /* 0x040fe20000041838 */
[----:B------:R1:W-:Y:S05]  /*114d0*/  MUFU.EX2 R188, R137 ;  /* 0x0000008900bc7308 */ /* 0x0003ea0000000800 */
[----:B------:R-:W4:Y:S02]  /*114e0*/  LDSM.16.MT88.4 R148, [R207+0x14800] ;  /* 0x01480000cf94783b */ /* 0x000f240000004200 */
[C---:B------:R-:W-:Y:S08]  /*114f0*/  HMMA.16816.F32.BF16 R60, R140.reuse, R152, R60 ;  /* 0x000000988c3c723c */ /* 0x040ff0000004183c */
[C---:B------:R-:W-:Y:S01]  /*11500*/  HMMA.16816.F32.BF16 R64, R140.reuse, R154, R64 ;  /* 0x0000009a8c40723c */ /* 0x040fe20000041840 */
[----:B------:R-:W3:Y:S07]  /*11510*/  LDSM.16.MT88.4 R152, [R205+0x16800] ;  /* 0x01680000cd98783b */ /* 0x000eee0000004200 */
[C---:B--2---:R-:W-:Y:S04]  /*11520*/  HMMA.16816.F32.BF16 R68, R140.reuse, R156, R68 ;  /* 0x0000009c8c44723c */ /* 0x044fe80000041844 */
[--C-:B-1----:R-:W-:Y:S02]  /*11530*/  FFMA.FTZ R137, R172, c[0x0][0x23c], -R134.reuse ;  /* 0x00008f00ac897a23 */ /* 0x102fe40000010886 */
[----:B------:R-:W-:Y:S02]  /*11540*/  LDSM.16.MT88.4 R172, [R205+0x13800] ;  /* 0x01380000cdac783b */ /* 0x000fe40000004200 */
[C---:B------:R-:W-:Y:S01]  /*11550*/  HMMA.16816.F32.BF16 R72, R140.reuse, R158, R72 ;  /* 0x0000009e8c48723c */ /* 0x040fe20000041848 */
[----:B------:R1:W2:Y:S05]  /*11560*/  MUFU.EX2 R187, R137 ;  /* 0x0000008900bb7308 */ /* 0x0002aa0000000800 */
[----:B------:R-:W2:Y:S02]  /*11570*/  LDSM.16.MT88.4 R156, [R206+0x16800] ;  /* 0x01680000ce9c783b */ /* 0x000ea40000004200 */
[C---:B------:R-:W-:Y:S08]  /*11580*/  HMMA.16816.F32.BF16 R76, R140.reuse, R168, R76 ;  /* 0x000000a88c4c723c */ /* 0x040ff0000004184c */
[C---:B------:R-:W-:Y:S01]  /*11590*/  HMMA.16816.F32.BF16 R80, R140.reuse, R170, R80 ;  /* 0x000000aa8c50723c */ /* 0x040fe20000041850 */
[----:B------:R-:W-:Y:S07]  /*115a0*/  LDSM.16.MT88.4 R168, [R207+0x11800] ;  /* 0x01180000cfa8783b */ /* 0x000fee0000004200 */
[C---:B-----5:R-:W-:Y:S04]  /*115b0*/  HMMA.16816.F32.BF16 R84, R140.reuse, R144, R84 ;  /* 0x000000908c54723c */ /* 0x060fe80000041854 */
[--C-:B-1----:R-:W-:Y:S04]  /*115c0*/  FFMA.FTZ R137, R184, c[0x0][0x23c], -R134.reuse ;  /* 0x00008f00b8897a23 */ /* 0x102fe80000010886 */
[C---:B------:R-:W-:Y:S01]  /*115d0*/  HMMA.16816.F32.BF16 R88, R140.reuse, R146, R88 ;  /* 0x000000928c58723c */ /* 0x040fe20000041858 */
[----:B------:R-:W1:Y:S01]  /*115e0*/  LDSM.16.MT88.4 R144, [R208+0x16800] ;  /* 0x01680000d090783b */ /* 0x000e620000004200 */
[----:B------:R5:W-:Y:S06]  /*115f0*/  MUFU.EX2 R186, R137 ;  /* 0x0000008900ba7308 */ /* 0x000bec0000000800 */
[C---:B----4-:R-:W-:Y:S08]  /*11600*/  HMMA.16816.F32.BF16 R92, R140.reuse, R148, R92 ;  /* 0x000000948c5c723c */ /* 0x050ff0000004185c */
[C---:B------:R-:W-:Y:S01]  /*11610*/  HMMA.16816.F32.BF16 R96, R140.reuse, R150, R96 ;  /* 0x000000968c60723c */ /* 0x040fe20000041860 */
[----:B------:R-:W4:Y:S07]  /*11620*/  LDSM.16.MT88.4 R148, [R207+0x16800] ;  /* 0x01680000cf94783b */ /* 0x000f2e0000004200 */
[C---:B---3--:R-:W-:Y:S04]  /*11630*/  HMMA.16816.F32.BF16 R100, R140.reuse, R152, R100 ;  /* 0x000000988c64723c */ /* 0x048fe80000041864 */
[--C-:B-----5:R-:W-:Y:S04]  /*11640*/  FFMA.FTZ R137, R185, c[0x0][0x23c], -R134.reuse ;  /* 0x00008f00b9897a23 */ /* 0x120fe80000010886 */
[C---:B------:R-:W-:Y:S01]  /*11650*/  HMMA.16816.F32.BF16 R104, R140.reuse, R154, R104 ;  /* 0x0000009a8c68723c */ /* 0x040fe20000041868 */
[----:B------:R-:W3:Y:S01]  /*11660*/  LDSM.16.MT88.4 R152, [R205+0x11000] ;  /* 0x01100000cd98783b */ /* 0x000ee20000004200 */
[----:B------:R5:W3:Y:S06]  /*11670*/  MUFU.EX2 R185, R137 ;  /* 0x0000008900b97308 */ /* 0x000aec0000000800 */
[C---:B--2---:R-:W-:Y:S08]  /*11680*/  HMMA.16816.F32.BF16 R108, R140.reuse, R156, R108 ;  /* 0x0000009c8c6c723c */ /* 0x044ff0000004186c */
[C---:B------:R-:W-:Y:S01]  /*11690*/  HMMA.16816.F32.BF16 R112, R140.reuse, R158, R112 ;  /* 0x0000009e8c70723c */ /* 0x040fe20000041870 */
[----:B------:R-:W2:Y:S07]  /*116a0*/  LDSM.16.MT88.4 R156, [R208+0x11000] ;  /* 0x01100000d09c783b */ /* 0x000eae0000004200 */
[C---:B-1----:R-:W-:Y:S04]  /*116b0*/  HMMA.16816.F32.BF16 R116, R140.reuse, R144, R116 ;  /* 0x000000908c74723c */ /* 0x042fe80000041874 */
[--C-:B-----5:R-:W-:Y:S02]  /*116c0*/  FFMA.FTZ R137, R201, c[0x0][0x23c], -R133.reuse ;  /* 0x00008f00c9897a23 */ /* 0x120fe40000010885 */
[----:B------:R-:W5:Y:S02]  /*116d0*/  LDL.LU R201, [R1+0x8] ;  /* 0x0000080001c97983 */ /* 0x000f640000300800 */
[C---:B------:R-:W-:Y:S01]  /*116e0*/  HMMA.16816.F32.BF16 R120, R140.reuse, R146, R120 ;  /* 0x000000928c78723c */ /* 0x040fe20000041878 */
[----:B------:R1:W-:Y:S01]  /*116f0*/  MUFU.EX2 R184, R137 ;  /* 0x0000008900b87308 */ /* 0x0003e20000000800 */
[----:B------:R-:W2:Y:S06]  /*11700*/  LDSM.16.MT88.4 R144, [R207+0x11000] ;  /* 0x01100000cf90783b */ /* 0x000eac0000004200 */
[C---:B----4-:R-:W-:Y:S08]  /*11710*/  HMMA.16816.F32.BF16 R124, R140.reuse, R148, R124 ;  /* 0x000000948c7c723c */ /* 0x050ff0000004187c */
[----:B------:R-:W-:Y:S01]  /*11720*/  HMMA.16816.F32.BF16 R128, R140, R150, R128 ;  /* 0x000000968c80723c */ /* 0x000fe20000041880 */
[----:B------:R-:W4:Y:S06]  /*11730*/  LDSM.16.MT88.4 R148, [R205+0x13000] ;  /* 0x01300000cd94783b */ /* 0x000f2c0000004200 */
[----:B------:R-:W-:Y:S02]  /*11740*/  F2FP.BF16.PACK_AB R141, R191, R192 ;  /* 0x000000c0bf8d723e */ /* 0x000fe400000010ff */
[----:B------:R-:W-:Y:S03]  /*11750*/  F2FP.BF16.PACK_AB R143, R189, R190 ;  /* 0x000000bebd8f723e */ /* 0x000fe600000010ff */
[----:B------:R-:W-:Y:S01]  /*11760*/  F2FP.BF16.PACK_AB R140, R187, R188 ;  /* 0x000000bcbb8c723e */ /* 0x000fe200000010ff */
[--C-:B-1----:R-:W-:Y:S01]  /*11770*/  FFMA.FTZ R137, R202, c[0x0][0x23c], -R133.reuse ;  /* 0x00008f00ca897a23 */ /* 0x102fe20000010885 */
[----:B---3--:R-:W-:Y:S01]  /*11780*/  F2FP.BF16.PACK_AB R142, R185, R186 ;  /* 0x000000bab98e723e */ /* 0x008fe200000010ff */
[----:B------:R-:W3:Y:S01]  /*11790*/  LDL.LU R202, [R1+0xc] ;  /* 0x00000c0001ca7983 */ /* 0x000ee20000300800 */
[----:B------:R-:W-:Y:S01]  /*117a0*/  FFMA.FTZ R133, R136, c[0x0][0x23c], -R133 ;  /* 0x00008f0088857a23 */ /* 0x000fe20000010885 */
[----:B------:R1:W1:Y:S04]  /*117b0*/  MUFU.EX2 R183, R137 ;  /* 0x0000008900b77308 */ /* 0x0002680000000800 */
[C---:B------:R-:W-:Y:S06]  /*117c0*/  HMMA.16816.F32.BF16 R4, R140.reuse, R152, R4 ;  /* 0x000000988c04723c */ /* 0x040fec0000041804 */
[----:B------:R2:W-:Y:S02]  /*117d0*/  MUFU.EX2 R181, R133 ;  /* 0x0000008500b57308 */ /* 0x0005e40000000800 */
[C---:B------:R-:W-:Y:S01]  /*117e0*/  HMMA.16816.F32.BF16 R8, R140.reuse, R154, R8 ;  /* 0x0000009a8c08723c */ /* 0x040fe20000041808 */
[----:B------:R-:W4:Y:S07]  /*117f0*/  LDSM.16.MT88.4 R152, [R206+0x13000] ;  /* 0x01300000ce98783b */ /* 0x000f2e0000004200 */
[C---:B------:R-:W-:Y:S01]  /*11800*/  HMMA.16816.F32.BF16 R12, R140.reuse, R160, R12 ;  /* 0x000000a08c0c723c */ /* 0x040fe2000004180c */
[----:B-1----:R-:W-:Y:S07]  /*11810*/  LDSM.16.MT88.4 R136, [R208+0x17000] ;  /* 0x01700000d088783b */ /* 0x002fee0000004200 */
[C---:B------:R-:W-:Y:S01]  /*11820*/  HMMA.16816.F32.BF16 R16, R140.reuse, R162, R16 ;  /* 0x000000a28c10723c */ /* 0x040fe20000041810 */
[----:B------:R-:W1:Y:S03]  /*11830*/  LDSM.16.MT88.4 R160, [R207+0x13000] ;  /* 0x01300000cfa0783b */ /* 0x000e660000004200 */
[--C-:B--2---:R-:W-:Y:S04]  /*11840*/  FFMA.FTZ R133, R203, c[0x0][0x23c], -R134.reuse ;  /* 0x00008f00cb857a23 */ /* 0x104fe80000010886 */
[C---:B------:R-:W-:Y:S01]  /*11850*/  HMMA.16816.F32.BF16 R20, R140.reuse, R156, R20 ;  /* 0x0000009c8c14723c */ /* 0x040fe20000041814 */
[----:B------:R2:W-:Y:S07]  /*11860*/  MUFU.EX2 R180, R133 ;  /* 0x0000008500b47308 */ /* 0x0005ee0000000800 */
[C---:B------:R-:W-:Y:S01]  /*11870*/  HMMA.16816.F32.BF16 R24, R140.reuse, R158, R24 ;  /* 0x0000009e8c18723c */ /* 0x040fe20000041818 */
[----:B------:R-:W1:Y:S07]  /*11880*/  LDSM.16.MT88.4 R156, [R205+0x15000] ;  /* 0x01500000cd9c783b */ /* 0x000e6e0000004200 */
[C---:B------:R-:W-:Y:S08]  /*11890*/  HMMA.16816.F32.BF16 R28, R140.reuse, R144, R28 ;  /* 0x000000908c1c723c */ /* 0x040ff0000004181c */
[C---:B------:R-:W-:Y:S01]  /*118a0*/  HMMA.16816.F32.BF16 R32, R140.reuse, R146, R32 ;  /* 0x000000928c20723c */ /* 0x040fe20000041820 */
[----:B------:R-:W1:Y:S03]  /*118b0*/  LDSM.16.MT88.4 R144, [R206+0x15000] ;  /* 0x01500000ce90783b */ /* 0x000e660000004200 */
[--C-:B--2---:R-:W-:Y:S04]  /*118c0*/  FFMA.FTZ R133, R232, c[0x0][0x23c], -R134.reuse ;  /* 0x00008f00e8857a23 */ /* 0x104fe80000010886 */
[C---:B----4-:R-:W-:Y:S01]  /*118d0*/  HMMA.16816.F32.BF16 R36, R140.reuse, R148, R36 ;  /* 0x000000948c24723c */ /* 0x050fe20000041824 */
[----:B------:R2:W4:Y:S07]  /*118e0*/  MUFU.EX2 R135, R133 ;  /* 0x0000008500877308 */ /* 0x00052e0000000800 */
[C---:B------:R-:W-:Y:S01]  /*118f0*/  HMMA.16816.F32.BF16 R40, R140.reuse, R150, R40 ;  /* 0x000000968c28723c */ /* 0x040fe20000041828 */
[----:B------:R-:W4:Y:S07]  /*11900*/  LDSM.16.MT88.4 R148, [R208+0x15000] ;  /* 0x01500000d094783b */ /* 0x000f2e0000004200 */
[C---:B------:R-:W-:Y:S08]  /*11910*/  HMMA.16816.F32.BF16 R44, R140.reuse, R152, R44 ;  /* 0x000000988c2c723c */ /* 0x040ff0000004182c */
[C---:B------:R-:W-:Y:S01]  /*11920*/  HMMA.16816.F32.BF16 R48, R140.reuse, R154, R48 ;  /* 0x0000009a8c30723c */ /* 0x040fe20000041830 */
[----:B------:R-:W4:Y:S03]  /*11930*/  LDSM.16.MT88.4 R152, [R207+0x15000] ;  /* 0x01500000cf98783b */ /* 0x000f260000004200 */
[--C-:B--2---:R-:W-:Y:S02]  /*11940*/  FFMA.FTZ R133, R233, c[0x0][0x23c], -R134.reuse ;  /* 0x00008f00e9857a23 */ /* 0x104fe40000010886 */
[----:B------:R-:W-:Y:S02]  /*11950*/  FFMA.FTZ R134, R234, c[0x0][0x23c], -R134 ;  /* 0x00008f00ea867a23 */ /* 0x000fe40000010886 */
[C---:B------:R-:W-:Y:S02]  /*11960*/  HMMA.16816.F32.BF16 R52, R140.reuse, R164, R52 ;  /* 0x000000a48c34723c */ /* 0x040fe40000041834 */
[----:B------:R-:W-:Y:S06]  /*11970*/  MUFU.EX2 R133, R133 ;  /* 0x0000008500857308 */ /* 0x000fec0000000800 */
[C---:B------:R-:W-:Y:S04]  /*11980*/  HMMA.16816.F32.BF16 R56, R140.reuse, R166, R56 ;  /* 0x000000a68c38723c */ /* 0x040fe80000041838 */
[----:B------:R-:W2:Y:S04]  /*11990*/  MUFU.EX2 R134, R134 ;  /* 0x0000008600867308 */ /* 0x000ea80000000800 */
[C---:B-1----:R-:W-:Y:S08]  /*119a0*/  HMMA.16816.F32.BF16 R60, R140.reuse, R160, R60 ;  /* 0x000000a08c3c723c */ /* 0x042ff0000004183c */
[C---:B------:R-:W-:Y:S01]  /*119b0*/  HMMA.16816.F32.BF16 R64, R140.reuse, R162, R64 ;  /* 0x000000a28c40723c */ /* 0x040fe20000041840 */
[----:B------:R-:W-:Y:S07]  /*119c0*/  LDSM.16.MT88.4 R160, [R208+0x11800] ;  /* 0x01180000d0a0783b */ /* 0x000fee0000004200 */
[C---:B------:R-:W-:Y:S08]  /*119d0*/  HMMA.16816.F32.BF16 R68, R140.reuse, R156, R68 ;  /* 0x0000009c8c44723c */ /* 0x040ff00000041844 */
        /* <DEDUP_REMOVED lines=15> */
[C---:B------:R-:W-:Y:S08]  /*11ad0*/  HMMA.16816.F32.BF16 R112, R140.reuse, R146, R112 ;  /* 0x000000928c70723c */ /* 0x040ff00000041870 */
[C---:B------:R-:W-:Y:S07]  /*11ae0*/  HMMA.16816.F32.BF16 R116, R140.reuse, R136, R116 ;  /* 0x000000888c74723c */ /* 0x040fee0000041874 */
[----:B------:R-:W-:Y:S01]  /*11af0*/  F2FP.BF16.PACK_AB R137, R183, R184 ;  /* 0x000000b8b789723e */ /* 0x000fe200000010ff */
[C---:B------:R-:W-:Y:S04]  /*11b00*/  HMMA.16816.F32.BF16 R120, R140.reuse, R138, R120 ;  /* 0x0000008a8c78723c */ /* 0x040fe80000041878 */
[----:B------:R-:W-:Y:S03]  /*11b10*/  F2FP.BF16.PACK_AB R136, R135, R180 ;  /* 0x000000b48788723e */ /* 0x000fe600000010ff */
[----:B------:R-:W-:Y:S01]  /*11b20*/  F2FP.BF16.PACK_AB R139, R181, R182 ;  /* 0x000000b6b58b723e */ /* 0x000fe200000010ff */
[C---:B----4-:R-:W-:Y:S04]  /*11b30*/  HMMA.16816.F32.BF16 R124, R140.reuse, R148, R124 ;  /* 0x000000948c7c723c */ /* 0x050fe8000004187c */
[----:B------:R-:W-:Y:S04]  /*11b40*/  F2FP.BF16.PACK_AB R138, R134, R133 ;  /* 0x00000085868a723e */ /* 0x000fe800000010ff */
[----:B------:R-:W-:Y:S08]  /*11b50*/  HMMA.16816.F32.BF16 R128, R140, R150, R128 ;  /* 0x000000968c80723c */ /* 0x000ff00000041880 */
[C---:B------:R-:W-:Y:S01]  /*11b60*/  HMMA.16816.F32.BF16 R140, R136.reuse, R152, R4 ;  /* 0x00000098888c723c */ /* 0x040fe20000041804 */
[----:B------:R-:W2:Y:S04]  /*11b70*/  LDSM.16.MT88.4 R4, [R208+0x13800] ;  /* 0x01380000d004783b */ /* 0x000ea80000004200 */
[----:B-----5:R-:W-:Y:S03]  /*11b80*/  FFMA.FTZ R0, R0, R201, R238 ;  /* 0x000000c900007223 */ /* 0x020fe600000100ee */
[C---:B------:R-:W-:Y:S01]  /*11b90*/  HMMA.16816.F32.BF16 R144, R136.reuse, R154, R8 ;  /* 0x0000009a8890723c */ /* 0x040fe20000041808 */
[----:B------:R-:W4:Y:S07]  /*11ba0*/  LDSM.16.MT88.4 R8, [R207+0x13800] ;  /* 0x01380000cf08783b */ /* 0x000f2e0000004200 */
[C---:B-1----:R-:W-:Y:S01]  /*11bb0*/  HMMA.16816.F32.BF16 R148, R136.reuse, R156, R12 ;  /* 0x0000009c8894723c */ /* 0x042fe2000004180c */
[----:B------:R-:W1:Y:S07]  /*11bc0*/  LDSM.16.MT88.4 R12, [R205+0x15800] ;  /* 0x01580000cd0c783b */ /* 0x000e6e0000004200 */
[C---:B------:R-:W-:Y:S01]  /*11bd0*/  HMMA.16816.F32.BF16 R152, R136.reuse, R158, R16 ;  /* 0x0000009e8898723c */ /* 0x040fe20000041810 */
[----:B------:R-:W5:Y:S07]  /*11be0*/  LDSM.16.MT88.4 R16, [R206+0x15800] ;  /* 0x01580000ce10783b */ /* 0x000f6e0000004200 */
[C---:B------:R-:W-:Y:S01]  /*11bf0*/  HMMA.16816.F32.BF16 R156, R136.reuse, R160, R20 ;  /* 0x000000a0889c723c */ /* 0x040fe20000041814 */
[----:B------:R-:W1:Y:S03]  /*11c00*/  LDSM.16.MT88.4 R20, [R208+0x15800] ;  /* 0x01580000d014783b */ /* 0x000e660000004200 */
[----:B---3--:R-:W-:Y:S04]  /*11c10*/  FFMA.FTZ R2, R2, R202, R242 ;  /* 0x000000ca02027223 */ /* 0x008fe800000100f2 */
[C---:B------:R-:W-:Y:S01]  /*11c20*/  HMMA.16816.F32.BF16 R160, R136.reuse, R162, R24 ;  /* 0x000000a288a0723c */ /* 0x040fe20000041818 */
[----:B------:R-:W3:Y:S03]  /*11c30*/  LDSM.16.MT88.4 R24, [R207+0x15800] ;  /* 0x01580000cf18783b */ /* 0x000ee60000004200 */
[----:B------:R-:W-:Y:S04]  /*11c40*/  FADD.FTZ R2, R241, R2 ;  /* 0x00000002f1027221 */ /* 0x000fe80000010000 */
[C---:B------:R-:W-:Y:S01]  /*11c50*/  HMMA.16816.F32.BF16 R164, R136.reuse, R168, R28 ;  /* 0x000000a888a4723c */ /* 0x040fe2000004181c */
[----:B------:R-:W1:Y:S07]  /*11c60*/  LDSM.16.MT88.4 R28, [R205+0x17800] ;  /* 0x01780000cd1c783b */ /* 0x000e6e0000004200 */
[C---:B------:R-:W-:Y:S08]  /*11c70*/  HMMA.16816.F32.BF16 R168, R136.reuse, R170, R32 ;  /* 0x000000aa88a8723c */ /* 0x040ff00000041820 */
[C---:B------:R-:W-:Y:S08]  /*11c80*/  HMMA.16816.F32.BF16 R36, R136.reuse, R172, R36 ;  /* 0x000000ac8824723c */ /* 0x040ff00000041824 */
        /* <DEDUP_REMOVED lines=12> */
[C---:B-----5:R-:W-:Y:S07]  /*11d50*/  HMMA.16816.F32.BF16 R76, R136.reuse, R16, R76 ;  /* 0x00000010884c723c */ /* 0x060fee000004184c */
        /* <DEDUP_REMOVED lines=10> */
[C---:B---3--:R-:W-:Y:S04]  /*11e00*/  HMMA.16816.F32.BF16 R92, R136.reuse, R24, R92 ;  /* 0x00000018885c723c */ /* 0x048fe8000004185c */
        /* <DEDUP_REMOVED lines=11> */
[C---:B--2---:R-:W-:Y:S04]  /*11ec0*/  HMMA.16816.F32.BF16 R108, R136.reuse, R4, R108 ;  /* 0x00000004886c723c */ /* 0x044fe8000004186c */
[----:B------:R-:W-:Y:S02]  /*11ed0*/  FADD.FTZ R0, R191, R0 ;  /* 0x00000000bf007221 */ /* 0x000fe40000010000 */
[----:B------:R-:W-:Y:S02]  /*11ee0*/  FADD.FTZ R2, R187, R2 ;  /* 0x00000002bb027221 */ /* 0x000fe40000010000 */
[C---:B------:R-:W-:Y:S04]  /*11ef0*/  HMMA.16816.F32.BF16 R112, R136.reuse, R6, R112 ;  /* 0x000000068870723c */ /* 0x040fe80000041870 */
[----:B------:R-:W-:Y:S02]  /*11f00*/  FADD.FTZ R0, R190, R0 ;  /* 0x00000000be007221 */ /* 0x000fe40000010000 */
[----:B------:R-:W-:Y:S02]  /*11f10*/  FADD.FTZ R2, R186, R2 ;  /* 0x00000002ba027221 */ /* 0x000fe40000010000 */
[C---:B----4-:R-:W-:Y:S04]  /*11f20*/  HMMA.16816.F32.BF16 R116, R136.reuse, R8, R116 ;  /* 0x000000088874723c */ /* 0x050fe80000041874 */
        /* <DEDUP_REMOVED lines=8> */
[----:B------:R-:W-:Y:S04]  /*11fb0*/  HMMA.16816.F32.BF16 R128, R136, R14, R128 ;  /* 0x0000000e8880723c */ /* 0x000fe80000041880 */
[----:B------:R-:W-:Y:S02]  /*11fc0*/  FADD.FTZ R0, R182, R0 ;  /* 0x00000000b6007221 */ /* 0x000fe40000010000 */
[----:B------:R-:W-:Y:S01]  /*11fd0*/  FADD.FTZ R2, R133, R2 ;  /* 0x0000000285027221 */ /* 0x000fe20000010000 */
[----:B------:R-:W-:Y:S01]  /*11fe0*/  MOV R133, R3 ;  /* 0x0000000300857202 */ /* 0x000fe20000000f00 */
[----:B------:R-:W-:Y:S04]  /*11ff0*/  FADD.FTZ R4, R181, R0 ;  /* 0x00000000b5047221 */ /* 0x000fe80000010000 */
[----:B------:R-:W-:Y:S01]  /*12000*/  FADD.FTZ R0, R134, R2 ;  /* 0x0000000286007221 */ /* 0x000fe20000010000 */
[----:B------:R1:W-:Y:S01]  /*12010*/  STL [R1+0xc], R4 ;  /* 0x00000c0401007387 */ /* 0x0003e20000100800 */
[----:B------:R-:W-:Y:S03]  /*12020*/  MOV R134, R132 ;  /* 0x0000008400867202 */ /* 0x000fe60000000f00 */
[----:B------:R1:W-:Y:S02]  /*12030*/  STL [R1+0x8], R0 ;  /* 0x0000080001007387 */ /* 0x0003e40000100800 */
[----:B-1----:R-:W-:-:S05]  /*12040*/  @P0 BRA `(.L_x_671) ;  /* 0xffffbfe000000947 */ /* 0x002fca000383ffff */
.L_x_670:
[----:B------:R-:W2:Y:S01]  /*12050*/  LDL.LU R5, [R1+0x8] ;  /* 0x0000080001057983 */ /* 0x000ea20000300800 */
[----:B------:R-:W1:Y:S01]  /*12060*/  S2UR UR6, SR_CTAID.Y ;  /* 0x00000000000679c3 */ /* 0x000e620000002600 */
[----:B------:R-:W-:-:S02]  /*12070*/  UISETP.NE.AND UP0, UPT, UR15, -0x1, UPT ;  /* 0xffffffff0f00788c */ /* 0x000fc4000bf05270 */
[----:B------:R-:W3:Y:S01]  /*12080*/  LDL.LU R4, [R1+0xc] ;  /* 0x00000c0001047983 */ /* 0x000ee20000300800 */
[----:B------:R-:W-:Y:S01]  /*12090*/  ULDC.64 UR4, c[0x0][0x1e8] ;  /* 0x00007a0000047ab9 */ /* 0x000fe20000000a00 */
[----:B------:R-:W-:Y:S01]  /*120a0*/  BSSY B0, `(.L_x_674) ;  /* 0x0000193000007945 */ /* 0x000fe20003800000 */
[----:B------:R-:W-:Y:S02]  /*120b0*/  ULDC UR8, c[0x0][0x214] ;  /* 0x0000850000087ab9 */ /* 0x000fe40000000800 */
[----:B------:R-:W4:Y:S01]  /*120c0*/  S2UR UR9, SR_CTAID.X ;  /* 0x00000000000979c3 */ /* 0x000f220000002500 */
[----:B------:R-:W-:Y:S02]  /*120d0*/  UMOV UR26, URZ ;  /* 0x0000003f001a7c82 */ /* 0x000fe40008000000 */
[----:B------:R-:W-:Y:S02]  /*120e0*/  UMOV UR27, URZ ;  /* 0x0000003f001b7c82 */ /* 0x000fe40008000000 */
[----:B------:R-:W-:-:S03]  /*120f0*/  @UP0 UIMAD.WIDE.U32 UR22, UR15, UR4, URZ ;  /* 0x000000040f1602a5 */ /* 0x000fc6000f8e003f */
[----:B------:R-:W4:Y:S01]  /*12100*/  S2UR UR10, SR_CTAID.Z ;  /* 0x00000000000a79c3 */ /* 0x000f220000002700 */
[----:B------:R-:W-:-:S03]  /*12110*/  @UP0 UIMAD UR7, UR15, UR5, UR23 ;  /* 0x000000050f0702a4 */ /* 0x000fc6000f8e0217 */
[----:B------:R-:W-:Y:S02]  /*12120*/  ULDC.64 UR4, c[0x0][0x1e0] ;  /* 0x0000780000047ab9 */ /* 0x000fe40000000a00 */
[----:B-1----:R-:W-:Y:S02]  /*12130*/  @!UP0 USHF.R.S32.HI UR12, URZ, 0x1f, UR6 ;  /* 0x0000001f3f0c8899 */ /* 0x002fe40008011406 */
[----:B------:R-:W-:Y:S02]  /*12140*/  @!UP0 UIMAD.WIDE.U32 UR24, UR6, UR4, URZ ;  /* 0x00000004061882a5 */ /* 0x000fe4000f8e003f */
[----:B------:R-:W-:-:S03]  /*12150*/  @!UP0 UIMAD UR12, UR12, UR4, URZ ;  /* 0x000000040c0c82a4 */ /* 0x000fc6000f8e023f */
[----:B------:R-:W-:Y:S02]  /*12160*/  ULDC.U8 UR4, c[0x0][0x329] ;  /* 0x0000ca4000047ab9 */ /* 0x000fe40000000000 */
[----:B------:R-:W-:Y:S02]  /*12170*/  UISETP.NE.AND UP1, UPT, UR4, URZ, UPT ;  /* 0x0000003f0400728c */ /* 0x000fe4000bf25270 */
[----:B------:R-:W-:Y:S02]  /*12180*/  @!UP0 UIMAD UR12, UR6, UR5, UR12 ;  /* 0x00000005060c82a4 */ /* 0x000fe4000f8e020c */
[----:B------:R-:W-:Y:S02]  /*12190*/  @!UP0 UMOV UR22, UR24 ;  /* 0x0000001800168c82 */ /* 0x000fe40008000000 */
[----:B------:R-:W-:Y:S02]  /*121a0*/  ULDC.U8 UR5, c[0x0][0x328] ;  /* 0x0000ca0000057ab9 */ /* 0x000fe40000000000 */
[----:B------:R-:W-:-:S02]  /*121b0*/  UISETP.NE.AND UP2, UPT, UR5, URZ, UPT ;  /* 0x0000003f0500728c */ /* 0x000fc4000bf45270 */
[----:B------:R-:W-:Y:S02]  /*121c0*/  @!UP0 UIADD3 UR7, UR25, UR12, URZ ;  /* 0x0000000c19078290 */ /* 0x000fe4000fffe03f */
[----:B------:R-:W-:Y:S02]  /*121d0*/  UISETP.NE.OR UP3, UPT, UR4, URZ, !UP2 ;  /* 0x0000003f0400728c */ /* 0x000fe4000d765670 */
[----:B------:R-:W-:Y:S02]  /*121e0*/  @UP1 ULDC UR11, c[0x0][0x210] ;  /* 0x00008400000b1ab9 */ /* 0x000fe40000000800 */
[----:B------:R-:W-:Y:S02]  /*121f0*/  ULDC UR5, c[0x0][0x234] ;  /* 0x00008d0000057ab9 */ /* 0x000fe40000000800 */
[----:B------:R-:W-:Y:S02]  /*12200*/  @UP1 UIMAD UR11, UR11, UR8, URZ ;  /* 0x000000080b0b12a4 */ /* 0x000fe4000f8e023f */
[----:B------:R-:W-:-:S02]  /*12210*/  @!UP1 USEL UR11, UR8, UR5, !UP2 ;  /* 0x00000005080b9287 */ /* 0x000fc4000d000000 */
[----:B------:R-:W-:Y:S02]  /*12220*/  ULDC UR4, c[0x0][0x1c0] ;  /* 0x0000700000047ab9 */ /* 0x000fe40000000800 */
[----:B------:R-:W-:Y:S02]  /*12230*/  @UP1 UMOV UR13, 0x1 ;  /* 0x00000001000d1882 */ /* 0x000fe40000000000 */
[----:B------:R-:W-:Y:S02]  /*12240*/  @!UP1 UIMAD UR13, UR11, UR4, URZ ;  /* 0x000000040b0d92a4 */ /* 0x000fe4000f8e023f */
[----:B------:R-:W-:Y:S02]  /*12250*/  @!UP3 UIMAD UR17, UR6, UR8, URZ ;  /* 0x000000080611b2a4 */ /* 0x000fe4000f8e023f */
[----:B------:R-:W-:Y:S02]  /*12260*/  @UP1 ULDC UR14, c[0x0][0x210] ;  /* 0x00008400000e1ab9 */ /* 0x000fe40000000800 */
[----:B------:R-:W-:-:S02]  /*12270*/  UIMAD UR4, UR6, UR13, URZ ;  /* 0x0000000d060472a4 */ /* 0x000fc4000f8e023f */
[----:B------:R-:W-:Y:S02]  /*12280*/  @!UP1 UMOV UR14, 0x1 ;  /* 0x00000001000e9882 */ /* 0x000fe40000000000 */
[----:B------:R-:W-:Y:S02]  /*12290*/  @!UP3 USEL UR17, UR17, UR15, !UP0 ;  /* 0x0000000f1111b287 */ /* 0x000fe4000c000000 */
[----:B----4-:R-:W-:Y:S02]  /*122a0*/  UIMAD UR5, UR9, UR14, URZ ;  /* 0x0000000e090572a4 */ /* 0x010fe4000f8e023f */
[----:B------:R-:W-:Y:S02]  /*122b0*/  USEL UR4, UR4, URZ, UP3 ;  /* 0x0000003f04047287 */ /* 0x000fe40009800000 */
[----:B------:R-:W-:Y:S02]  /*122c0*/  USHF.L.U32 UR5, UR5, 0x6, URZ ;  /* 0x0000000605057899 */ /* 0x000fe4000800063f */
[----:B------:R-:W-:-:S02]  /*122d0*/  UIMAD UR11, UR10, UR11, UR4 ;  /* 0x0000000b0a0b72a4 */ /* 0x000fc4000f8e0204 */
[----:B------:R-:W-:Y:S02]  /*122e0*/  @!UP3 UMOV UR26, UR17 ;  /* 0x00000011001abc82 */ /* 0x000fe40008000000 */
[----:B------:R-:W-:Y:S02]  /*122f0*/  USHF.R.S32.HI UR4, URZ, 0x1f, UR5 ;  /* 0x0000001f3f047899 */ /* 0x000fe40008011405 */
[----:B------:R-:W-:Y:S02]  /*12300*/  @!UP3 USHF.R.S32.HI UR27, URZ, 0x1f, UR17 ;  /* 0x0000001f3f1bb899 */ /* 0x000fe40008011411 */
[----:B------:R-:W-:Y:S02]  /*12310*/  USHF.R.S32.HI UR6, URZ, 0x1f, UR11 ;  /* 0x0000001f3f067899 */ /* 0x000fe4000801140b */
[----:B------:R-:W-:-:S04]  /*12320*/  UIADD3 UR5, UP2, UP1, UR5, UR26, UR11 ;  /* 0x0000001a05057290 */ /* 0x000fc8000f95e00b */
[----:B------:R-:W-:Y:S01]  /*12330*/  UIADD3.X UR4, UR4, UR27, UR6, UP2, UP1 ;  /* 0x0000001b04047290 */ /* 0x000fe200097e2406 */
[----:B--2---:R-:W1:Y:S04]  /*12340*/  SHFL.BFLY PT, R0, R5, 0x2, 0x1f ;  /* 0x0c401f0005007f89 */ /* 0x004e6800000e0000 */
[----:B---3--:R-:W2:Y:S01]  /*12350*/  SHFL.BFLY PT, R2, R4, 0x2, 0x1f ;  /* 0x0c401f0004027f89 */ /* 0x008ea200000e0000 */
[----:B-1----:R-:W-:Y:S02]  /*12360*/  FADD.FTZ R0, R0, R5 ;  /* 0x0000000500007221 */ /* 0x002fe40000010000 */
[----:B--2---:R-:W-:-:S03]  /*12370*/  FADD.FTZ R2, R2, R4 ;  /* 0x0000000402027221 */ /* 0x004fc60000010000 */
[----:B------:R-:W1:Y:S04]  /*12380*/  SHFL.BFLY PT, R5, R0, 0x1, 0x1f ;  /* 0x0c201f0000057f89 */ /* 0x000e6800000e0000 */
[----:B------:R-:W2:Y:S01]  /*12390*/  SHFL.BFLY PT, R4, R2, 0x1, 0x1f ;  /* 0x0c201f0002047f89 */ /* 0x000ea200000e0000 */
[----:B-1----:R-:W-:Y:S01]  /*123a0*/  FADD.FTZ R133, R0, R5 ;  /* 0x0000000500857221 */ /* 0x002fe20000010000 */
[----:B------:R-:W-:Y:S01]  /*123b0*/  MOV R0, 0x3f800000 ;  /* 0x3f80000000007802 */ /* 0x000fe20000000f00 */
[----:B--2---:R-:W-:-:S03]  /*123c0*/  FADD.FTZ R134, R2, R4 ;  /* 0x0000000402867221 */ /* 0x004fc60000010000 */
[----:B------:R-:W-:Y:S02]  /*123d0*/  FSETP.NE.FTZ.AND P4, PT, R133, RZ, PT ;  /* 0x000000ff8500720b */ /* 0x000fe40003f95000 */
[----:B------:R-:W-:Y:S02]  /*123e0*/  MOV R2, 0x3f800000 ;  /* 0x3f80000000027802 */ /* 0x000fe40000000f00 */
[----:B------:R-:W-:-:S09]  /*123f0*/  FSETP.NE.FTZ.AND P3, PT, R134, RZ, PT ;  /* 0x000000ff8600720b */ /* 0x000fd20003f75000 */
[----:B------:R-:W1:Y:S08]  /*12400*/  @P4 MUFU.RCP R0, R133 ;  /* 0x0000008500004308 */ /* 0x000e700000001000 */
[----:B------:R-:W2:Y:S01]  /*12410*/  @P3 MUFU.RCP R2, R134 ;  /* 0x0000008600023308 */ /* 0x000ea20000001000 */
[C---:B-1----:R-:W-:Y:S02]  /*12420*/  FMUL.FTZ R139, R0.reuse, R37 ;  /* 0x00000025008b7220 */ /* 0x042fe40000410000 */
[----:B------:R-:W-:-:S02]  /*12430*/  FMUL.FTZ R37, R0, R89 ;  /* 0x0000005900257220 */ /* 0x000fc40000410000 */
[----:B------:R-:W1:Y:S01]  /*12440*/  S2R R89, SR_TID.X ;  /* 0x0000000000597919 */ /* 0x000e620000002100 */
[C---:B------:R-:W-:Y:S02]  /*12450*/  FMUL.FTZ R176, R0.reuse, R140 ;  /* 0x0000008c00b07220 */ /* 0x040fe40000410000 */
[----:B------:R-:W-:Y:S02]  /*12460*/  FMUL.FTZ R6, R0, R141 ;  /* 0x0000008d00067220 */ /* 0x000fe40000410000 */
[C---:B--2---:R-:W-:Y:S02]  /*12470*/  FMUL.FTZ R14, R2.reuse, R38 ;  /* 0x00000026020e7220 */ /* 0x044fe40000410000 */
[----:B------:R-:W-:Y:S01]  /*12480*/  FMUL.FTZ R38, R2, R86 ;  /* 0x0000005602267220 */ /* 0x000fe20000410000 */
[----:B------:R-:W-:Y:S01]  /*12490*/  F2FP.BF16.PACK_AB R6, R6, R176 ;  /* 0x000000b00606723e */ /* 0x000fe200000010ff */
        /* <DEDUP_REMOVED lines=8> */
[C---:B------:R-:W-:Y:S02]  /*12520*/  FMUL.FTZ R172, R0.reuse, R156 ;  /* 0x0000009c00ac7220 */ /* 0x040fe40000410000 */
[C---:B------:R-:W-:Y:S01]  /*12530*/  FMUL.FTZ R138, R0.reuse, R41 ;  /* 0x00000029008a7220 */ /* 0x040fe20000410000 */
[----:B-1----:R-:W-:Y:S01]  /*12540*/  SHF.R.S32.HI R86, RZ, 0x1f, R89 ;  /* 0x0000001fff567819 */ /* 0x002fe20000011459 */
[C---:B------:R-:W-:Y:S01]  /*12550*/  FMUL.FTZ R137, R0.reuse, R45 ;  /* 0x0000002d00897220 */ /* 0x040fe20000410000 */
[----:B------:R-:W-:Y:S01]  /*12560*/  F2FP.BF16.PACK_AB R11, R11, R173 ;  /* 0x000000ad0b0b723e */ /* 0x000fe200000010ff */
[----:B------:R-:W-:Y:S01]  /*12570*/  FMUL.FTZ R136, R0, R49 ;  /* 0x0000003100887220 */ /* 0x000fe20000410000 */
[----:B------:R-:W-:Y:S01]  /*12580*/  LEA.HI R21, R86, R89, RZ, 0x2 ;  /* 0x0000005956157211 */ /* 0x000fe200078f10ff */
        /* <DEDUP_REMOVED lines=15> */
[----:B------:R-:W-:Y:S01]  /*12680*/  FMUL.FTZ R53, R0, R57 ;  /* 0x0000003900357220 */ /* 0x000fe20000410000 */
[----:B------:R-:W-:Y:S01]  /*12690*/  F2FP.BF16.PACK_AB R57, R136, R149 ;  /* 0x000000958839723e */ /* 0x000fe200000010ff */
[C---:B------:R-:W-:Y:S02]  /*126a0*/  FMUL.FTZ R144, R0.reuse, R60 ;  /* 0x0000003c00907220 */ /* 0x040fe40000410000 */
[----:B------:R-:W-:Y:S01]  /*126b0*/  FMUL.FTZ R25, R0, R61 ;  /* 0x0000003d00197220 */ /* 0x000fe20000410000 */
        /* <DEDUP_REMOVED lines=45> */
[----:B------:R-:W-:Y:S01]  /*12990*/  FMUL.FTZ R129, R0, R129 ;  /* 0x0000008100817220 */ /* 0x000fe20000410000 */
[--C-:B------:R-:W-:Y:S01]  /*129a0*/  SHF.R.S32.HI R0, RZ, 0x1f, R21.reuse ;  /* 0x0000001fff007819 */ /* 0x100fe20000011415 */
[C---:B------:R-:W-:Y:S01]  /*129b0*/  FMUL.FTZ R19, R2.reuse, R55 ;  /* 0x0000003702137220 */ /* 0x040fe20000410000 */
[----:B------:R-:W-:Y:S01]  /*129c0*/  SHF.R.S32.HI R55, RZ, 0x2, R21 ;  /* 0x00000002ff377819 */ /* 0x000fe20000011415 */
[----:B------:R-:W-:-:S02]  /*129d0*/  FMUL.FTZ R60, R2, R42 ;  /* 0x0000002a023c7220 */ /* 0x000fc40000410000 */
[----:B------:R-:W-:Y:S01]  /*129e0*/  FMUL.FTZ R47, R2, R47 ;  /* 0x0000002f022f7220 */ /* 0x000fe20000410000 */
[----:B------:R-:W-:Y:S01]  /*129f0*/  LEA.HI R0, R0, R55, RZ, 0x3 ;  /* 0x0000003700007211 */ /* 0x000fe200078f18ff */
[C---:B------:R-:W-:Y:S02]  /*12a00*/  FMUL.FTZ R4, R2.reuse, R46 ;  /* 0x0000002e02047220 */ /* 0x040fe40000410000 */
[----:B------:R-:W-:Y:S01]  /*12a10*/  FMUL.FTZ R56, R2, R50 ;  /* 0x0000003202387220 */ /* 0x000fe20000410000 */
[----:B------:R-:W-:Y:S01]  /*12a20*/  LOP3.LUT R0, R0, 0xfffffff8, RZ, 0xc0, !PT ;  /* 0xfffffff800007812 */ /* 0x000fe200078ec0ff */
[C---:B------:R-:W-:Y:S02]  /*12a30*/  FMUL.FTZ R143, R2.reuse, R143 ;  /* 0x0000008f028f7220 */ /* 0x040fe40000410000 */
[C---:B------:R-:W-:Y:S02]  /*12a40*/  FMUL.FTZ R5, R2.reuse, R142 ;  /* 0x0000008e02057220 */ /* 0x040fe40000410000 */
        /* <DEDUP_REMOVED lines=10> */
[C---:B-----5:R-:W-:Y:S01]  /*12af0*/  FMUL.FTZ R17, R2.reuse, R158 ;  /* 0x0000009e02117220 */ /* 0x060fe20000410000 */
        /* <DEDUP_REMOVED lines=30> */
[----:B------:R-:W-:Y:S01]  /*12ce0*/  LEA.HI R70, R86, R89, RZ, 0x5 ;  /* 0x0000005956467211 */ /* 0x000fe200078f28ff */
[C---:B------:R-:W-:Y:S01]  /*12cf0*/  FMUL.FTZ R75, R2.reuse, R75 ;  /* 0x0000004b024b7220 */ /* 0x040fe20000410000 */
[----:B------:R-:W-:Y:S01]  /*12d00*/  F2FP.BF16.PACK_AB R56, R51, R56 ;  /* 0x000000383338723e */ /* 0x000fe200000010ff */
[C---:B------:R-:W-:Y:S01]  /*12d10*/  FMUL.FTZ R44, R2.reuse, R74 ;  /* 0x0000004a022c7220 */ /* 0x040fe20000410000 */
[----:B------:R-:W-:Y:S01]  /*12d20*/  SHF.R.S32.HI R16, RZ, 0x5, R70 ;  /* 0x00000005ff107819 */ /* 0x000fe20000011446 */
        /* <DEDUP_REMOVED lines=51> */
[----:B------:R-:W-:Y:S01]  /*13060*/  FMUL.FTZ R130, R2, R130 ;  /* 0x0000008202827220 */ /* 0x000fe20000410000 */
[----:B------:R-:W-:Y:S02]  /*13070*/  IADD3 R2, R55, -R0, RZ ;  /* 0x8000000037027210 */ /* 0x000fe40007ffe0ff */
[----:B------:R-:W-:Y:S02]  /*13080*/  LOP3.LUT R0, R21, 0x3ffffffc, RZ, 0xc0, !PT ;  /* 0x3ffffffc15007812 */ /* 0x000fe400078ec0ff */
[----:B------:R-:W-:Y:S02]  /*13090*/  SHF.L.U32 R4, R2, 0x6, RZ ;  /* 0x0000000602047819 */ /* 0x000fe400000006ff */
[----:B------:R-:W-:Y:S02]  /*130a0*/  IADD3 R14, -R0, R89, RZ ;  /* 0x00000059000e7210 */ /* 0x000fe40007ffe1ff */
[----:B------:R-:W-:Y:S02]  /*130b0*/  LOP3.LUT R0, R4, 0x1c0, RZ, 0xc0, !PT ;  /* 0x000001c004007812 */ /* 0x000fe400078ec0ff */
[----:B------:R-:W-:-:S02]  /*130c0*/  LOP3.LUT R4, R2, 0x1, RZ, 0xc0, !PT ;  /* 0x0000000102047812 */ /* 0x000fc400078ec0ff */
[----:B------:R-:W-:Y:S02]  /*130d0*/  LEA R14, R16, R14, 0x9 ;  /* 0x0000000e100e7211 */ /* 0x000fe400078e48ff */
[----:B------:R-:W-:Y:S02]  /*130e0*/  LEA.HI R0, R0, R0, RZ, 0x1d ;  /* 0x0000000000007211 */ /* 0x000fe400078fe8ff */
[----:B------:R-:W-:Y:S02]  /*130f0*/  ISETP.NE.U32.AND P0, PT, R4, 0x1, PT ;  /* 0x000000010400780c */ /* 0x000fe40003f05070 */
[----:B------:R-:W-:Y:S02]  /*13100*/  LEA R0, R14, R0, 0x1 ;  /* 0x000000000e007211 */ /* 0x000fe400078e08ff */
[----:B------:R-:W-:Y:S02]  /*13110*/  R2P PR, R2, 0x6 ;  /* 0x0000000602007804 */ /* 0x000fe40000000000 */
[----:B------:R-:W-:-:S02]  /*13120*/  SHF.L.U32 R0, R0, 0x1, RZ ;  /* 0x0000000100007819 */ /* 0x000fc400000006ff */
[----:B------:R-:W-:Y:S02]  /*13130*/  MOV R4, 0x20 ;  /* 0x0000002000047802 */ /* 0x000fe40000000f00 */
[----:B------:R-:W-:Y:S01]  /*13140*/  IADD3 R2, R0, -0x10, RZ ;  /* 0xfffffff000027810 */ /* 0x000fe20007ffe0ff */
[----:B------:R1:W-:Y:S01]  /*13150*/  STS [R0], R6 ;  /* 0x0000000600007388 */ /* 0x0003e20000000800 */
[----:B------:R-:W-:Y:S02]  /*13160*/  SEL R4, R4, 0xffffffe0, !P1 ;  /* 0xffffffe004047807 */ /* 0x000fe40004800000 */
[----:B------:R-:W-:Y:S01]  /*13170*/  @P0 IADD3 R2, R0, 0x10, RZ ;  /* 0x0000001000020810 */ /* 0x000fe20007ffe0ff */
[----:B------:R2:W-:Y:S01]  /*13180*/  STS [R0+0x400], R5 ;  /* 0x0004000500007388 */ /* 0x0005e20000000800 */
[----:B------:R-:W-:Y:S02]  /*13190*/  F2FP.BF16.PACK_AB R55, R135, R148 ;  /* 0x000000948737723e */ /* 0x000fe400000010ff */
[----:B------:R-:W-:Y:S01]  /*131a0*/  F2FP.BF16.PACK_AB R21, R121, R120 ;  /* 0x000000787915723e */ /* 0x000fe200000010ff */
[----:B------:R3:W-:Y:S01]  /*131b0*/  STS [R2], R7 ;  /* 0x0000000702007388 */ /* 0x0007e20000000800 */
[----:B------:R-:W-:-:S02]  /*131c0*/  F2FP.BF16.PACK_AB R18, R127, R126 ;  /* 0x0000007e7f12723e */ /* 0x000fc400000010ff */
[----:B------:R-:W-:Y:S01]  /*131d0*/  F2FP.BF16.PACK_AB R14, R131, R130 ;  /* 0x00000082830e723e */ /* 0x000fe200000010ff */
[----:B------:R4:W-:Y:S01]  /*131e0*/  STS [R2+0x400], R9 ;  /* 0x0004000902007388 */ /* 0x0009e20000000800 */
[----:B-1----:R-:W-:Y:S02]  /*131f0*/  MOV R6, 0x40 ;  /* 0x0000004000067802 */ /* 0x002fe40000000f00 */
[----:B--2---:R-:W-:Y:S02]  /*13200*/  IADD3 R5, R0, R4, RZ ;  /* 0x0000000400057210 */ /* 0x004fe40007ffe0ff */
[----:B------:R-:W-:Y:S02]  /*13210*/  SEL R6, R6, 0xffffffc0, !P2 ;  /* 0xffffffc006067807 */ /* 0x000fe40005000000 */
[----:B------:R-:W-:Y:S01]  /*13220*/  IADD3 R4, R4, R2, RZ ;  /* 0x0000000204047210 */ /* 0x000fe20007ffe0ff */
[----:B------:R1:W-:Y:S01]  /*13230*/  STS [R5], R8 ;  /* 0x0000000805007388 */ /* 0x0003e20000000800 */
[----:B---3--:R-:W-:-:S02]  /*13240*/  IADD3 R7, R5, R6, RZ ;  /* 0x0000000605077210 */ /* 0x008fc40007ffe0ff */
[----:B----4-:R-:W-:Y:S01]  /*13250*/  IADD3 R9, R6, R2, RZ ;  /* 0x0000000206097210 */ /* 0x010fe20007ffe0ff */
[----:B------:R-:W-:Y:S04]  /*13260*/  STS [R5+0x400], R12 ;  /* 0x0004000c05007388 */ /* 0x000fe80000000800 */
[----:B------:R-:W-:Y:S04]  /*13270*/  STS [R4], R11 ;  /* 0x0000000b04007388 */ /* 0x000fe80000000800 */
[----:B------:R-:W-:Y:S01]  /*13280*/  STS [R4+0x400], R10 ;  /* 0x0004000a04007388 */ /* 0x000fe20000000800 */
[----:B-1----:R-:W-:-:S02]  /*13290*/  IADD3 R8, R0, R6, RZ ;  /* 0x0000000600087210 */ /* 0x002fc40007ffe0ff */
[----:B------:R-:W-:-:S03]  /*132a0*/  IADD3 R6, R4, R6, RZ ;  /* 0x0000000604067210 */ /* 0x000fc60007ffe0ff */
        /* <DEDUP_REMOVED lines=52> */
[----:B------:R-:W-:-:S03]  /*135f0*/  LOP3.LUT P0, RZ, R0, 0x3, RZ, 0xc0, !PT ;  /* 0x0000000300ff7812 */ /* 0x000fc6000780c0ff */
[----:B------:R-:W-:Y:S04]  /*13600*/  STS [R9+0x6000], R21 ;  /* 0x0060001509007388 */ /* 0x000fe80000000800 */
[----:B------:R-:W-:Y:S01]  /*13610*/  STS [R9+0x6400], R20 ;  /* 0x0064001409007388 */ /* 0x000fe20000000800 */
[----:B--2---:R-:W2:Y:S03]  /*13620*/  @P4 MUFU.LG2 R5, R133 ;  /* 0x0000008500054308 */ /* 0x004ea60000000c00 */
[----:B------:R-:W-:Y:S04]  /*13630*/  STS [R7+0x6000], R19 ;  /* 0x0060001307007388 */ /* 0x000fe80000000800 */
[----:B------:R4:W-:Y:S01]  /*13640*/  STS [R7+0x6400], R18 ;  /* 0x0064001207007388 */ /* 0x0009e20000000800 */
[----:B---3--:R-:W3:Y:S03]  /*13650*/  @P3 MUFU.LG2 R4, R134 ;  /* 0x0000008600043308 */ /* 0x008ee60000000c00 */
[----:B------:R-:W-:Y:S04]  /*13660*/  STS [R6+0x6000], R15 ;  /* 0x0060000f06007388 */ /* 0x000fe80000000800 */
[----:B------:R4:W-:Y:S01]  /*13670*/  STS [R6+0x6400], R14 ;  /* 0x0064000e06007388 */ /* 0x0009e20000000800 */
[----:B--2---:R-:W-:Y:S01]  /*13680*/  @P4 FMUL.FTZ R5, R5, 0.69314718246459960938 ;  /* 0x3f31721805054820 */ /* 0x004fe20000410000 */
[----:B-1----:R-:W-:-:S02]  /*13690*/  MOV R8, 0x7f800000 ;  /* 0x7f80000000087802 */ /* 0x002fc40000000f00 */
[----:B------:R-:W-:Y:S01]  /*136a0*/  BAR.SYNC.DEFER_BLOCKING 0x0 ;  /* 0x0000000000007b1d */ /* 0x000fe20000010000 */
[----:B---3--:R-:W-:-:S05]  /*136b0*/  @P3 FMUL.FTZ R4, R4, 0.69314718246459960938 ;  /* 0x3f31721804043820 */ /* 0x008fca0000410000 */
[----:B------:R-:W1:Y:S01]  /*136c0*/  S2R R10, SR_TID.X ;  /* 0x00000000000a7919 */ /* 0x000e620000002100 */
[----:B------:R-:W-:Y:S01]  /*136d0*/  @P3 FFMA.FTZ R8, R3, c[0x0][0x238], R4 ;  /* 0x00008e0003083a23 */ /* 0x000fe20000010004 */
[----:B----4-:R-:W-:Y:S01]  /*136e0*/  MOV R7, 0x7f800000 ;  /* 0x7f80000000077802 */ /* 0x010fe20000000f00 */
[----:B------:R-:W-:Y:S01]  /*136f0*/  @P4 FFMA.FTZ R7, R132, c[0x0][0x238], R5 ;  /* 0x00008e0084074a23 */ /* 0x000fe20000010005 */
        /* <DEDUP_REMOVED lines=8> */
[----:B------:R-:W-:Y:S02]  /*13780*/  SHF.R.S32.HI R2, RZ, 0x1f, R16 ;  /* 0x0000001fff027819 */ /* 0x000fe40000011410 */
[----:B------:R-:W-:Y:S01]  /*13790*/  IADD3 R0, -R0, R10, RZ ;  /* 0x0000000a00007210 */ /* 0x000fe20007ffe1ff */
[----:B------:R2:W1:Y:S01]  /*137a0*/  LDS.128 R44, [R231+0x2800] ;  /* 0x00280000e72c7984 */ /* 0x0004620000000c00 */
[----:B------:R-:W-:Y:S02]  /*137b0*/  LEA.HI R2, R2, R16, RZ, 0x2 ;  /* 0x0000001002027211 */ /* 0x000fe400078f10ff */
[----:B------:R-:W-:Y:S01]  /*137c0*/  SHF.R.S32.HI R6, RZ, 0x1f, R0 ;  /* 0x0000001fff067819 */ /* 0x000fe20000011400 */
[----:B------:R2:W1:Y:S01]  /*137d0*/  LDS.128 R60, [R231+0x3000] ;  /* 0x00300000e73c7984 */ /* 0x0004620000000c00 */
[----:B------:R-:W-:Y:S02]  /*137e0*/  LOP3.LUT R2, R2, 0xffffffc, RZ, 0xc0, !PT ;  /* 0x0ffffffc02027812 */ /* 0x000fe400078ec0ff */
[----:B------:R-:W-:Y:S01]  /*137f0*/  LEA.HI R0, R6, R0, RZ, 0x2 ;  /* 0x0000000006007211 */ /* 0x000fe200078f10ff */
[----:B------:R2:W1:Y:S01]  /*13800*/  LDS.128 R76, [R231+0x3800] ;  /* 0x00380000e74c7984 */ /* 0x0004620000000c00 */
[----:B------:R-:W-:-:S02]  /*13810*/  IADD3 R2, R16, -R2, RZ ;  /* 0x8000000210027210 */ /* 0x000fc40007ffe0ff */
        /* <DEDUP_REMOVED lines=27> */
.L_x_675:
[----:B---34-:R-:W-:Y:S05]  /*139d0*/  BSYNC B0 ;  /* 0x0000000000007941 */ /* 0x018fea0003800000 */
.L_x_674:
[----:B------:R-:W3:Y:S04]  /*139e0*/  LDL.64 R18, [R1+0x18] ;  /* 0x0000180001127983 */ /* 0x000ee80000100a00 */
[----:B------:R4:W5:Y:S04]  /*139f0*/  LDL R16, [R1+0x30] ;  /* 0x0000300001107983 */ /* 0x0009680000100800 */
[----:B------:R4:W5:Y:S04]  /*13a00*/  LDL R15, [R1+0x24] ;  /* 0x00002400010f7983 */ /* 0x0009680000100800 */
[----:B------:R4:W5:Y:S01]  /*13a10*/  LDL R14, [R1+0x34] ;  /* 0x00003400010e7983 */ /* 0x0009620000100800 */
[----:B------:R-:W-:Y:S01]  /*13a20*/  LEA.HI R13, R86, R89, RZ, 0x3 ;  /* 0x00000059560d7211 */ /* 0x000fe200078f18ff */
[----:B------:R-:W-:Y:S01]  /*13a30*/  UIMAD UR9, UR9, -0x40, UR19 ;  /* 0xffffffc0090978a4 */ /* 0x000fe2000f8e0213 */
[----:B------:R-:W-:Y:S01]  /*13a40*/  LEA.HI R2, R9, R10, RZ, 0x3 ;  /* 0x0000000a09027211 */ /* 0x000fe200078f18ff */
[----:B------:R-:W2:Y:S01]  /*13a50*/  S2R R11, SR_CTAID.Z ;  /* 0x00000000000b7919 */ /* 0x000ea20000002700 */
[----:B------:R-:W-:Y:S01]  /*13a60*/  SHF.R.S32.HI R3, RZ, 0x3, R13 ;  /* 0x00000003ff037819 */ /* 0x000fe2000001140d */
[----:B------:R-:W-:Y:S01]  /*13a70*/  USHF.R.S32.HI UR6, URZ, 0x1f, UR10 ;  /* 0x0000001f3f067899 */ /* 0x000fe2000801140a */
[----:B------:R-:W-:Y:S01]  /*13a80*/  SHF.R.S32.HI R2, RZ, 0x3, R2 ;  /* 0x00000003ff027819 */ /* 0x000fe20000011402 */
[----:B------:R-:W-:Y:S01]  /*13a90*/  ULDC.64 UR4, c[0x0][0x1f0] ;  /* 0x00007c0000047ab9 */ /* 0x000fe20000000a00 */
[----:B------:R-:W-:Y:S01]  /*13aa0*/  BSSY B0, `(.L_x_676) ;  /* 0x000001c000007945 */ /* 0x000fe20003800000 */
[----:B------:R-:W-:-:S04]  /*13ab0*/  UIMAD UR4, UR6, UR4, URZ ;  /* 0x00000004060472a4 */ /* 0x000fc8000f8e023f */
[----:B------:R-:W-:Y:S01]  /*13ac0*/  UIMAD UR4, UR10, UR5, UR4 ;  /* 0x000000050a0472a4 */ /* 0x000fe2000f8e0204 */
[----:B---3--:R-:W-:Y:S02]  /*13ad0*/  SHF.R.S32.HI R0, RZ, 0x1f, R18 ;  /* 0x0000001fff007819 */ /* 0x008fe40000011412 */
[----:B------:R-:W-:-:S04]  /*13ae0*/  IADD3 R4, P0, R18, UR22, RZ ;  /* 0x0000001612047c10 */ /* 0x000fc8000ff1e0ff */
[----:B------:R-:W-:Y:S01]  /*13af0*/  IADD3.X R5, R0, UR7, RZ, P0, !PT ;  /* 0x0000000700057c10 */ /* 0x000fe200087fe4ff */
[----:B------:R-:W-:Y:S01]  /*13b00*/  IMAD.U32 R0, RZ, RZ, UR16 ;  /* 0x00000010ff007e24 */ /* 0x000fe2000f8e00ff */
[----:B------:R-:W-:Y:S02]  /*13b10*/  ISETP.GE.AND P0, PT, R3, UR9, PT ;  /* 0x0000000903007c0c */ /* 0x000fe4000bf06270 */
[----:B------:R-:W-:Y:S01]  /*13b20*/  SHF.R.S32.HI R3, RZ, 0x1f, R2 ;  /* 0x0000001fff037819 */ /* 0x000fe20000011402 */
[----:B--2---:R-:W-:-:S04]  /*13b30*/  IMAD.WIDE.U32 R10, R11, c[0x0][0x1f0], R4 ;  /* 0x00007c000b0a7a25 */ /* 0x004fc800078e0004 */
[----:B------:R-:W-:Y:S01]  /*13b40*/  IMAD.WIDE R4, R0, 0x40, R2 ;  /* 0x0000004000047825 */ /* 0x000fe200078e0202 */
[----:B------:R-:W-:-:S05]  /*13b50*/  IADD3 R9, R11, UR4, RZ ;  /* 0x000000040b097c10 */ /* 0x000fca000fffe0ff */
        /* <DEDUP_REMOVED lines=16> */
.L_x_677:
[----:B----4-:R-:W-:Y:S05]  /*13c60*/  BSYNC B0 ;  /* 0x0000000000007941 */ /* 0x010fea0003800000 */
.L_x_676:
        /* <DEDUP_REMOVED lines=22> */
.L_x_679:
[----:B------:R-:W-:Y:S05]  /*13dd0*/  BSYNC B0 ;  /* 0x0000000000007941 */ /* 0x000fea0003800000 */
.L_x_678:
        /* <DEDUP_REMOVED lines=18> */
[----:B-1----:R1:W-:Y:S04]  /*13f00*/  @!P3 STG.E.128 [R2.64], R64 ;  /* 0x000000400200b986 */ /* 0x0023e8000c101d14 */
[----:B------:R1:W-:Y:S04]  /*13f10*/  @!P2 STG.E.128 [R2.64+0x80], R60 ;  /* 0x0000803c0200a986 */ /* 0x0003e8000c101d14 */
[----:B------:R1:W-:Y:S04]  /*13f20*/  @!P1 STG.E.128 [R2.64+0x100], R56 ;  /* 0x0001003802009986 */ /* 0x0003e8000c101d14 */
[----:B------:R1:W-:Y:S02]  /*13f30*/  @!P0 STG.E.128 [R2.64+0x180], R52 ;  /* 0x0001803402008986 */ /* 0x0003e4000c101d14 */
.L_x_681:
[----:B------:R-:W-:Y:S05]  /*13f40*/  BSYNC B0 ;  /* 0x0000000000007941 */ /* 0x000fea0003800000 */
.L_x_680:
[----:B------:R-:W-:-:S04]  /*13f50*/  LEA.HI.SX32 R0, R13, 0x30, 0x1d ;  /* 0x000000300d007811 */ /* 0x000fc800078feaff */
[----:B------:R-:W-:-:S13]  /*13f60*/  ISETP.GE.AND P0, PT, R0, UR9, PT ;  /* 0x0000000900007c0c */ /* 0x000fda000bf06270 */
[----:B------:R-:W-:Y:S05]  /*13f70*/  @P0 EXIT ;  /* 0x000000000000094d */ /* 0x000fea0003800000 */
[----:B------:R-:W-:Y:S01]  /*13f80*/  IADD3 R6, P0, R4, 0x30, RZ ;  /* 0x0000003004067810 */ /* 0x000fe20007f1e0ff */
[----:B-12---:R-:W-:Y:S01]  /*13f90*/  IMAD.MOV.U32 R2, RZ, RZ, R10 ;  /* 0x000000ffff027224 */ /* 0x006fe200078e000a */
        /* <DEDUP_REMOVED lines=18> */
.L_x_635:
        /* <DEDUP_REMOVED lines=80> */
.L_x_683:
[----:B------:R-:W-:Y:S05]  /*145c0*/  BSYNC B0 ;  /* 0x0000000000007941 */ /* 0x000fea0003800000 */
.L_x_682:
        /* <DEDUP_REMOVED lines=22> */
.L_x_685:
[----:B------:R-:W-:Y:S05]  /*14730*/  BSYNC B0 ;  /* 0x0000000000007941 */ /* 0x000fea0003800000 */
.L_x_684:
        /* <DEDUP_REMOVED lines=22> */
.L_x_687:
[----:B------:R-:W-:Y:S05]  /*148a0*/  BSYNC B0 ;  /* 0x0000000000007941 */ /* 0x000fea0003800000 */
.L_x_686:
        /* <DEDUP_REMOVED lines=21> */
.L_x_689:
[----:B------:R-:W-:Y:S05]  /*14a00*/  BSYNC B0 ;  /* 0x0000000000007941 */ /* 0x000fea0003800000 */
.L_x_688:
        /* <DEDUP_REMOVED lines=35> */
.L_x_690:
        /* <DEDUP_REMOVED lines=12> */
.L_x_1084:


//--------------------- .text._ZN5flash16flash_fwd_kernelI23Flash_fwd_kernel_traitsILi256ELi128ELi64ELi8ELb0ELb0EN7cutlass10bfloat16_tE19Flash_kernel_traitsILi256ELi128ELi64ELi8ES3_EELb1ELb1ELb0ELb0ELb0ELb0ELb0ELb0EEEvNS_16Flash_fwd_paramsE --------------------------
	.section	.text._ZN5flash16flash_fwd_kernelI23Flash_fwd_kernel_traitsILi256ELi128ELi64ELi8ELb0ELb0EN7cutlass10bfloat16_tE19Flash_kernel_traitsILi256ELi128ELi64ELi8ES3_EELb1ELb1ELb0ELb0ELb0ELb0ELb0ELb0EEEvNS_16Flash_fwd_paramsE,"ax",@progbits
	.sectioninfo	@"SHI_REGISTERS=255"
	.align	128
        .global         _ZN5flash16flash_fwd_kernelI23Flash_fwd_kernel_traitsILi256ELi128ELi64ELi8ELb0ELb0EN7cutlass10bfloat16_tE19Flash_kernel_traitsILi256ELi128ELi64ELi8ES3_EELb1ELb1ELb0ELb0ELb0ELb0ELb0ELb0EEEvNS_16Flash_fwd_paramsE
        .type           _ZN5flash16flash_fwd_kernelI23Flash_fwd_kernel_traitsILi256ELi128ELi64ELi8ELb0ELb0EN7cutlass10bfloat16_tE19Flash_kernel_traitsILi256ELi128ELi64ELi8ES3_EELb1ELb1ELb0ELb0ELb0ELb0ELb0ELb0EEEvNS_16Flash_fwd_paramsE,@function
        .size           _ZN5flash16flash_fwd_kernelI23Flash_fwd_kernel_traitsILi256ELi128ELi64ELi8ELb0ELb0EN7cutlass10bfloat16_tE19Flash_kernel_traitsILi256ELi128ELi64ELi8ES3_EELb1ELb1ELb0ELb0ELb0ELb0ELb0ELb0EEEvNS_16Flash_fwd_paramsE,(.L_x_1085 - _ZN5flash16flash_fwd_kernelI23Flash_fwd_kernel_traitsILi256ELi128ELi64ELi8ELb0ELb0EN7cutlass10bfloat16_tE19Flash_kernel_traitsILi256ELi128ELi64ELi8ES3_EELb1ELb1ELb0ELb0ELb0ELb0ELb0ELb0EEEvNS_16Flash_fwd_paramsE)
        .other          _ZN5flash16flash_fwd_kernelI23Flash_fwd_kernel_traitsILi256ELi128ELi64ELi8ELb0ELb0EN7cutlass10bfloat16_tE19Flash_kernel_traitsILi256ELi128ELi64ELi8ES3_EELb1ELb1ELb0ELb0ELb0ELb0ELb0ELb0EEEvNS_16Flash_fwd_paramsE,@"STO_CUDA_ENTRY STV_DEFAULT"
_ZN5flash16flash_fwd_kernelI23Flash_fwd_kernel_traitsILi256ELi128ELi64ELi8ELb0ELb0EN7cutlass10bfloat16_tE19Flash_kernel_traitsILi256ELi128ELi64ELi8ES3_EELb1ELb1ELb0ELb0ELb0ELb0ELb0ELb0EEEvNS_16Flash_fwd_paramsE:
.text._ZN5flash16flash_fwd_kernelI23Flash_fwd_kernel_traitsILi256ELi128ELi64ELi8ELb0ELb0EN7cutlass10bfloat16_tE19Flash_kernel_traitsILi256ELi128ELi64ELi8ES3_EELb1ELb1ELb0ELb0ELb0ELb0ELb0ELb0EEEvNS_16Flash_fwd_paramsE:
        /* <DEDUP_REMOVED lines=24> */
[----:B------:R-:W-:-:S02]  /*0180*/  UMOV UR8, 0x4 ;  /* 0x0000000400087882 */ /* 0x000fc40000000000 */
[----:B------:R-:W-:Y:S01]  /*0190*/  ULDC.64 UR4, c[0x0][0x248] ;  /* 0x0000920000047ab9 */ /* 0x000fe20000000a00 */
[----:B------:R-:W-:Y:S01]  /*01a0*/  PLOP3.LUT P0, PT, PT, PT, UP2, 0x80, 0x0 ;  /* 0x000000000000781c */ /* 0x000fe20003f0f028 */
[----:B------:R-:W-:Y:S02]  /*01b0*/  UISETP.EQ.U32.AND UP0, UPT, URZ, UR4, UPT ;  /* 0x000000043f00728c */ /* 0x000fe4000bf02070 */
[----:B------:R-:W-:Y:S02]  /*01c0*/  ULDC.64 UR12, c[0x0][0x240] ;  /* 0x00009000000c7ab9 */ /* 0x000fe40000000a00 */
[----:B-----5:R-:W-:Y:S02]  /*01d0*/  UIMAD.WIDE UR12, UR7, UR8, UR12 ;  /* 0x00000008070c72a5 */ /* 0x020fe4000f8e020c */
[----:B-1----:R-:W-:-:S06]  /*01e0*/  ULOP3.LUT UR6, UR10, UR26, UR7, 0xfe, !UPT ;  /* 0x0000001a0a067292 */ /* 0x002fcc000f8efe07 */
[----:B--2---:R-:W-:Y:S01]  /*01f0*/  LOP3.LUT P3, RZ, R23, UR6, RZ, 0xfc, !PT ;  /* 0x0000000617ff7c12 */ /* 0x004fe2000f86fcff */
[----:B------:R-:W-:Y:S02]  /*0200*/  ULDC.U8 UR6, c[0x0][0x312] ;  /* 0x0000c48000067ab9 */ /* 0x000fe40000000000 */
[----:B------:R-:W-:-:S04]  /*0210*/  UISETP.NE.AND UP3, UPT, UR6, URZ, UPT ;  /* 0x0000003f0600728c */ /* 0x000fc8000bf65270 */
[----:B------:R-:W-:-:S06]  /*0220*/  UISETP.EQ.OR.EX UP0, UPT, URZ, UR5, !UP3, UP0 ;  /* 0x000000053f00728c */ /* 0x000fcc000df02700 */
[----:B------:R-:W-:Y:S02]  /*0230*/  @!P3 IMAD.MOV.U32 R10, RZ, RZ, c[0x0][0x308] ;  /* 0x0000c200ff0ab624 */ /* 0x000fe400078e00ff */
[----:B------:R-:W-:Y:S01]  /*0240*/  @!P3 IMAD.MOV.U32 R11, RZ, RZ, c[0x0][0x30c] ;  /* 0x0000c300ff0bb624 */ /* 0x000fe200078e00ff */
[----:B------:R-:W-:Y:S02]  /*0250*/  ULDC.64 UR4, c[0x0][0x248] ;  /* 0x0000920000047ab9 */ /* 0x000fe40000000a00 */
[----:B------:R-:W-:Y:S01]  /*0260*/  UIMAD.WIDE UR4, UR7, UR8, UR4 ;  /* 0x00000008070472a5 */ /* 0x000fe2000f8e0204 */
[----:B----4-:R-:W1:Y:S08]  /*0270*/  @P2 R2UR UR36, R4 ;  /* 0x00000000042423c2 */ /* 0x010e7000000e0000 */
[----:B------:R-:W2:Y:S01]  /*0280*/  @P2 R2UR UR37, R5 ;  /* 0x00000000052523c2 */ /* 0x000ea200000e0000 */
[----:B-1----:R-:W-:Y:S01]  /*0290*/  IMAD.U32 R4, RZ, RZ, UR36 ;  /* 0x00000024ff047e24 */ /* 0x002fe2000f8e00ff */
[----:B---3--:R-:W-:Y:S01]  /*02a0*/  @P2 IADD3 R7, P1, R2, c[0x0][0x300], RZ ;  /* 0x0000c00002072a10 */ /* 0x008fe20007f3e0ff */
[----:B------:R-:W-:Y:S01]  /*02b0*/  IMAD.U32 R2, RZ, RZ, UR12 ;  /* 0x0000000cff027e24 */ /* 0x000fe2000f8e00ff */
[----:B--2---:R-:W-:-:S03]  /*02c0*/  MOV R5, UR37 ;  /* 0x0000002500057c02 */ /* 0x004fc60008000f00 */
[----:B------:R-:W-:Y:S02]  /*02d0*/  @P2 IMAD.X R8, RZ, RZ, R3, P1 ;  /* 0x000000ffff082224 */ /* 0x000fe400008e0603 */
[----:B------:R1:W-:Y:S01]  /*02e0*/  @!P3 STG.E.64 [R10.64], R4 ;  /* 0x000000040a00b986 */ /* 0x0003e2000c101b1c */
[----:B------:R-:W-:Y:S01]  /*02f0*/  IMAD.U32 R3, RZ, RZ, UR13 ;  /* 0x0000000dff037e24 */ /* 0x000fe2000f8e00ff */
[----:B------:R-:W-:Y:S01]  /*0300*/  PLOP3.LUT P2, PT, PT, PT, UP0, 0x80, 0x0 ;  /* 0x000000000000781c */ /* 0x000fe20003f4f008 */
        /* <DEDUP_REMOVED lines=14> */
[----:B------:R-:W-:Y:S02]  /*03f0*/  UMOV UR25, 0xffffffff ;  /* 0xffffffff00197882 */ /* 0x000fe40000000000 */
[----:B------:R-:W-:Y:S02]  /*0400*/  UMOV UR15, 0xffffffff ;  /* 0xffffffff000f7882 */ /* 0x000fe40000000000 */
[----:B------:R-:W-:Y:S02]  /*0410*/  ULDC UR4, c[0x0][0x1c0] ;  /* 0x0000700000047ab9 */ /* 0x000fe40000000800 */
[----:B------:R-:W-:-:S02]  /*0420*/  UIMAD UR4, UR7, UR4, UR10 ;  /* 0x00000004070472a4 */ /* 0x000fc4000f8e020a */
[----:B------:R-:W-:Y:S02]  /*0430*/  UMOV UR11, URZ ;  /* 0x0000003f000b7c82 */ /* 0x000fe40008000000 */
[----:B------:R-:W-:-:S04]  /*0440*/  USHF.L.U32 UR5, UR4, 0x5, URZ ;  /* 0x0000000504057899 */ /* 0x000fc8000800063f */
[----:B------:R-:W-:Y:S01]  /*0450*/  USHF.R.S32.HI UR4, URZ, 0x1f, UR5 ;  /* 0x0000001f3f047899 */ /* 0x000fe20008011405 */
[----:B---3--:R1:W3:Y:S08]  /*0460*/  @P0 R2UR UR25, R9 ;  /* 0x00000000091903c2 */ /* 0x0082f000000e0000 */
[----:B----4-:R-:W3:Y:S01]  /*0470*/  @P0 R2UR UR27, R6 ;  /* 0x00000000061b03c2 */ /* 0x010ee200000e0000 */
[----:B-1----:R-:W-:-:S04]  /*0480*/  SHF.R.S32.HI R9, RZ, 0x1f, R23 ;  /* 0x0000001fff097819 */ /* 0x002fc80000011417 */
[----:B------:R-:W-:-:S03]  /*0490*/  LEA.HI R21, R9, R23, RZ, 0x5 ;  /* 0x0000001709157211 */ /* 0x000fc600078f28ff */
[----:B--2---:R1:W2:Y:S01]  /*04a0*/  @P1 R2UR UR11, R4 ;  /* 0x00000000040b13c2 */ /* 0x0042a200000e0000 */
[----:B---3--:R-:W-:-:S07]  /*04b0*/  @UP2 UIADD3 UR27, UR27, -UR25, URZ ;  /* 0x800000191b1b2290 */ /* 0x008fce000fffe03f */
[----:B-----5:R3:W4:Y:S01]  /*04c0*/  @!P2 R2UR UR15, R0 ;  /* 0x00000000000fa3c2 */ /* 0x02072200000e0000 */
[----:B------:R-:W-:Y:S01]  /*04d0*/  ISETP.NE.U32.AND P2, PT, RZ, c[0x0][0x248], PT ;  /* 0x00009200ff007a0c */ /* 0x000fe20003f45070 */
[----:B------:R-:W-:-:S03]  /*04e0*/  @!UP2 ULDC UR27, c[0x0][0x214] ;  /* 0x00008500001baab9 */ /* 0x000fc60000000800 */
[----:B------:R-:W-:Y:S02]  /*04f0*/  ISETP.NE.AND.EX P2, PT, RZ, c[0x0][0x24c], PT, P2 ;  /* 0x00009300ff007a0c */ /* 0x000fe40003f45320 */
[----:B---3--:R-:W-:-:S05]  /*0500*/  LOP3.LUT R0, R21, 0xffffffe0, RZ, 0xc0, !PT ;  /* 0xffffffe015007812 */ /* 0x008fca00078ec0ff */
[----:B------:R-:W-:-:S05]  /*0510*/  IMAD.IADD R20, R23, 0x1, -R0 ;  /* 0x0000000117147824 */ /* 0x000fca00078e0a00 */
[--C-:B------:R-:W-:Y:S02]  /*0520*/  IADD3 R103, P1, P0, R7, UR5, R20.reuse ;  /* 0x0000000507677c10 */ /* 0x100fe4000f83e014 */
[----:B------:R-:W-:-:S03]  /*0530*/  SHF.R.S32.HI R0, RZ, 0x1f, R20 ;  /* 0x0000001fff007819 */ /* 0x000fc60000011414 */
[----:B------:R1:W-:Y:S01]  /*0540*/  STL [R1+0x48], R103 ;  /* 0x0000486701007387 */ /* 0x0003e20000100800 */
[----:B------:R-:W-:Y:S01]  /*0550*/  IADD3.X R101, R8, UR4, R0, P1, P0 ;  /* 0x0000000408657c10 */ /* 0x000fe20008fe0400 */
        /* <DEDUP_REMOVED lines=8> */
.L_x_691:
[----:B------:R-:W-:Y:S02]  /*05e0*/  ULDC UR6, c[0x0][0x218] ;  /* 0x0000860000067ab9 */ /* 0x000fe40000000800 */
.L_x_692:
        /* <DEDUP_REMOVED lines=42> */
[----:B------:R-:W-:-:S02]  /*0890*/  @UP1 UIMAD.WIDE.U32 UR18, UR25, UR12, URZ ;  /* 0x0000000c191212a5 */ /* 0x000fc4000f8e003f */
[----:B------:R-:W-:Y:S02]  /*08a0*/  @!UP1 USHF.R.S32.HI UR12, URZ, 0x1f, UR7 ;  /* 0x0000001f3f0c9899 */ /* 0x000fe40008011407 */
[----:B------:R-:W-:Y:S02]  /*08b0*/  @UP1 UIMAD UR6, UR25, UR13, UR19 ;  /* 0x0000000d190612a4 */ /* 0x000fe4000f8e0213 */
[----:B------:R-:W-:Y:S02]  /*08c0*/  @UP0 UIADD3 UR13, UR11, UR15, URZ ;  /* 0x0000000f0b0d0290 */ /* 0x000fe4000fffe03f */
[----:B------:R-:W-:Y:S02]  /*08d0*/  @!UP1 UIMAD UR12, UR12, UR4, URZ ;  /* 0x000000040c0c92a4 */ /* 0x000fe4000f8e023f */
[----:B------:R-:W-:Y:S02]  /*08e0*/  @!UP1 UIMAD.WIDE.U32 UR16, UR7, UR4, URZ ;  /* 0x00000004071092a5 */ /* 0x000fe4000f8e003f */
[----:B------:R-:W-:-:S02]  /*08f0*/  @UP0 UIMAD.WIDE.U32 UR32, UR13, UR30, URZ ;  /* 0x0000001e0d2002a5 */ /* 0x000fc4000f8e003f */
[----:B------:R-:W-:Y:S02]  /*0900*/  @!UP1 UIMAD UR5, UR7, UR5, UR12 ;  /* 0x00000005070592a4 */ /* 0x000fe4000f8e020c */
[----:B------:R-:W-:Y:S02]  /*0910*/  @UP1 UMOV UR14, UR18 ;  /* 0x00000012000e1c82 */ /* 0x000fe40008000000 */
[----:B------:R-:W-:Y:S02]  /*0920*/  @UP0 UIMAD UR31, UR13, UR31, UR33 ;  /* 0x0000001f0d1f02a4 */ /* 0x000fe4000f8e0221 */
[----:B------:R-:W-:Y:S02]  /*0930*/  @!UP1 UIADD3 UR6, UR17, UR5, URZ ;  /* 0x0000000511069290 */ /* 0x000fe4000fffe03f */
[----:B------:R-:W-:Y:S01]  /*0940*/  @!UP1 UMOV UR14, UR16 ;  /* 0x00000010000e9c82 */ /* 0x000fe20008000000 */
        /* <DEDUP_REMOVED lines=12> */
[----:B------:R-:W-:-:S03]  /*0a10*/  UIADD3 UR31, UR33, UR5, URZ ;  /* 0x00000005211f7290 */ /* 0x000fc6000fffe03f */
.L_x_694:
[----:B------:R-:W-:Y:S01]  /*0a20*/  IABS R0, c[0x0][0x1c8] ;  /* 0x0000720000007a13 */ /* 0x000fe20000000000 */
[----:B------:R-:W1:Y:S01]  /*0a30*/  S2R R2, SR_CTAID.Z ;  /* 0x0000000000027919 */ /* 0x000e620000002700 */
[----:B------:R-:W-:Y:S02]  /*0a40*/  UMOV UR16, URZ ;  /* 0x0000003f00107c82 */ /* 0x000fe40008000000 */
[----:B------:R-:W2:Y:S01]  /*0a50*/  R2UR UR5, R0 ;  /* 0x00000000000573c2 */ /* 0x000ea200000e0000 */
[----:B------:R-:W-:Y:S01]  /*0a60*/  @UP0 UIADD3 UR15, UR11, UR15, URZ ;  /* 0x0000000f0b0f0290 */ /* 0x000fe2000fffe03f */
        /* <DEDUP_REMOVED lines=9> */
[----:B------:R-:W-:-:S04]  /*0b00*/  UIMAD.WIDE.U32 UR12, UR17, UR12, UR16 ;  /* 0x0000000c110c72a5 */ /* 0x000fc8000f8e0010 */
[----:B-1----:R-:W-:-:S07]  /*0b10*/  UIMAD.WIDE.U32 UR12, UR13, UR4, URZ ;  /* 0x000000040d0c72a5 */ /* 0x002fce000f8e003f */
        /* <DEDUP_REMOVED lines=15> */
[----:B------:R-:W-:-:S03]  /*0c10*/  @UP0 UIMAD UR33, UR15, UR5, UR17 ;  /* 0x000000050f2102a4 */ /* 0x000fc6000f8e0211 */
[----:B------:R-:W-:Y:S02]  /*0c20*/  @UP0 UMOV UR34, UR16 ;  /* 0x0000001000220c82 */ /* 0x000fe40008000000 */
[----:B------:R-:W-:Y:S02]  /*0c30*/  @!UP2 ULOP3.LUT UR30, URZ, UR12, URZ, 0x33, !UPT ;  /* 0x0000000c3f1ea292 */ /* 0x000fe4000f8e333f */
[----:B------:R-:W-:Y:S02]  /*0c40*/  USHF.R.S32.HI UR12, URZ, 0x1f, UR10 ;  /* 0x0000001f3f0c7899 */ /* 0x000fe4000801140a */
[----:B------:R-:W-:Y:S01]  /*0c50*/  USHF.R.S32.HI UR13, URZ, 0x1f, UR30 ;  /* 0x0000001f3f0d7899 */ /* 0x000fe2000801141e */
[----:B------:R-:W-:Y:S05]  /*0c60*/  @P0 BRA `(.L_x_695) ;  /* 0x000000d000000947 */ /* 0x000fea0003800000 */
[----:B------:R-:W-:Y:S02]  /*0c70*/  USHF.R.S32.HI UR15, URZ, 0x1f, UR11 ;  /* 0x0000001f3f0f7899 */ /* 0x000fe4000801140b */
[----:B------:R-:W-:Y:S02]  /*0c80*/  ULDC.64 UR4, c[0x0][0x1a0] ;  /* 0x0000680000047ab9 */ /* 0x000fe40000000a00 */
[----:B------:R-:W-:-:S02]  /*0c90*/  UIMAD UR15, UR15, UR4, URZ ;  /* 0x000000040f0f72a4 */ /* 0x000fc4000f8e023f */
[----:B------:R-:W-:Y:S02]  /*0ca0*/  UIMAD.WIDE.U32 UR16, UR11, UR4, URZ ;  /* 0x000000040b1072a5 */ /* 0x000fe4000f8e003f */
[----:B------:R-:W-:Y:S02]  /*0cb0*/  UIMAD UR15, UR11, UR5, UR15 ;  /* 0x000000050b0f72a4 */ /* 0x000fe4000f8e020f */
[----:B------:R-:W-:Y:S02]  /*0cc0*/  USHF.R.S32.HI UR11, URZ, 0x1f, UR7 ;  /* 0x0000001f3f0b7899 */ /* 0x000fe40008011407 */
[----:B------:R-:W-:Y:S02]  /*0cd0*/  UIADD3 UR17, UR17, UR15, URZ ;  /* 0x0000000f11117290 */ /* 0x000fe4000fffe03f */
[----:B------:R-:W-:Y:S02]  /*0ce0*/  ULDC.64 UR4, c[0x0][0x188] ;  /* 0x0000620000047ab9 */ /* 0x000fe40000000a00 */
[----:B------:R-:W-:-:S02]  /*0cf0*/  UIMAD UR11, UR11, UR4, URZ ;  /* 0x000000040b0b72a4 */ /* 0x000fc4000f8e023f */
[----:B------:R-:W-:Y:S02]  /*0d00*/  UIMAD.WIDE.U32 UR16, UR7, UR4, UR16 ;  /* 0x00000004071072a5 */ /* 0x000fe4000f8e0010 */
[----:B------:R-:W-:-:S04]  /*0d10*/  UIMAD UR5, UR7, UR5, UR11 ;  /* 0x00000005070572a4 */ /* 0x000fc8000f8e020b */
[----:B------:R-:W-:Y:S02]  /*0d20*/  UIADD3 UR33, UR17, UR5, URZ ;  /* 0x0000000511217290 */ /* 0x000fe4000fffe03f */
[----:B------:R-:W-:Y:S02]  /*0d30*/  UMOV UR34, UR16 ;  /* 0x0000001000227c82 */ /* 0x000fe40008000000 */
.L_x_695:
[CC--:B------:R-:W-:Y:S01]  /*0d40*/  LEA.HI R0, R9.reuse, R23.reuse, RZ, 0x3 ;  /* 0x0000001709007211 */ /* 0x0c0fe200078f18ff */
[----:B------:R-:W1:Y:S01]  /*0d50*/  S2R R18, SR_CTAID.Z ;  /* 0x0000000000127919 */ /* 0x000e620000002700 */
[----:B------:R-:W-:Y:S01]  /*0d60*/  LEA.HI R5, R9, R23, RZ, 0x4 ;  /* 0x0000001709057211 */ /* 0x000fe200078f20ff */
[----:B------:R-:W-:Y:S01]  /*0d70*/  ULDC.64 UR4, c[0x0][0x1b8] ;  /* 0x00006e0000047ab9 */ /* 0x000fe20000000a00 */
[----:B------:R-:W-:Y:S01]  /*0d80*/  SHF.R.S32.HI R234, RZ, 0x3, R0 ;  /* 0x00000003ffea7819 */ /* 0x000fe20000011400 */
[----:B------:R-:W-:Y:S01]  /*0d90*/  UIMAD UR4, UR13, UR4, URZ ;  /* 0x000000040d0472a4 */ /* 0x000fe2000f8e023f */
[----:B------:R-:W-:Y:S01]  /*0da0*/  LOP3.LUT R0, R0, 0xfffffff8, RZ, 0xc0, !PT ;  /* 0xfffffff800007812 */ /* 0x000fe200078ec0ff */
[----:B------:R-:W-:Y:S01]  /*0db0*/  UIADD3 UR18, -UR9, UR27, URZ ;  /* 0x0000001b09127290 */ /* 0x000fe2000fffe13f */
[----:B------:R-:W-:Y:S01]  /*0dc0*/  SHF.R.S32.HI R4, RZ, 0x4, R5 ;  /* 0x00000004ff047819 */ /* 0x000fe20000011405 */
[----:B------:R-:W-:Y:S01]  /*0dd0*/  IMAD.SHL.U32 R3, R234, 0x40, RZ ;  /* 0x00000040ea037824 */ /* 0x000fe200078e00ff */
[----:B------:R-:W-:Y:S01]  /*0de0*/  LOP3.LUT R2, R5, 0xfffffff0, RZ, 0xc0, !PT ;  /* 0xfffffff005027812 */ /* 0x000fe200078ec0ff */
[----:B------:R-:W-:Y:S01]  /*0df0*/  IMAD.IADD R24, R23, 0x1, -R0 ;  /* 0x0000000117187824 */ /* 0x000fe200078e0a00 */
[----:B------:R-:W-:Y:S01]  /*0e00*/  LEA.HI R0, R5, R4, RZ, 0x1 ;  /* 0x0000000405007211 */ /* 0x000fe200078f08ff */
[----:B------:R-:W-:Y:S01]  /*0e10*/  BSSY B0, `(.L_x_696) ;  /* 0x0000072000007945 */ /* 0x000fe20003800000 */
[----:B------:R-:W-:Y:S01]  /*0e20*/  LOP3.LUT R5, R3, 0x1c0, RZ, 0xc0, !PT ;  /* 0x000001c003057812 */ /* 0x000fe200078ec0ff */
[----:B------:R-:W-:Y:S01]  /*0e30*/  IMAD.SHL.U32 R112, R24, 0x8, RZ ;  /* 0x0000000818707824 */ /* 0x000fe200078e00ff */
[----:B------:R-:W-:Y:S01]  /*0e40*/  LOP3.LUT R0, R0, 0xfffffffe, RZ, 0xc0, !PT ;  /* 0xfffffffe00007812 */ /* 0x000fe200078ec0ff */
[----:B------:R-:W-:Y:S01]  /*0e50*/  IMAD.IADD R6, R23, 0x1, -R2 ;  /* 0x0000000117067824 */ /* 0x000fe200078e0a02 */
[----:B------:R-:W-:-:S02]  /*0e60*/  SHF.R.U32.HI R2, RZ, 0x3, R5 ;  /* 0x00000003ff027819 */ /* 0x000fc40000011605 */
[----:B------:R-:W-:Y:S01]  /*0e70*/  LOP3.LUT R3, R5, 0x38, R112, 0xf8, !PT ;  /* 0x0000003805037812 */ /* 0x000fe200078ef870 */
[----:B------:R-:W-:Y:S01]  /*0e80*/  IMAD.IADD R22, R4, 0x1, -R0 ;  /* 0x0000000104167824 */ /* 0x000fe200078e0a00 */
[----:B------:R-:W-:Y:S02]  /*0e90*/  SHF.R.S32.HI R5, RZ, 0x1f, R6 ;  /* 0x0000001fff057819 */ /* 0x000fe40000011406 */
[----:B------:R-:W-:Y:S02]  /*0ea0*/  SHF.R.S32.HI R235, RZ, 0x1f, R234 ;  /* 0x0000001fffeb7819 */ /* 0x000fe400000114ea */
[----:B------:R-:W-:Y:S02]  /*0eb0*/  LEA.HI R11, R5, R6, RZ, 0x3 ;  /* 0x00000006050b7211 */ /* 0x000fe400078f18ff */
[----:B------:R-:W-:Y:S01]  /*0ec0*/  SHF.R.S32.HI R113, RZ, 0x1f, R112 ;  /* 0x0000001fff717819 */ /* 0x000fe20000011470 */
[----:B------:R-:W-:Y:S01]  /*0ed0*/  IMAD R7, R235, c[0x0][0x198], RZ ;  /* 0x00006600eb077a24 */ /* 0x000fe200078e02ff */
[----:B------:R-:W-:-:S02]  /*0ee0*/  LOP3.LUT R0, R11, 0xfffffff8, RZ, 0xc0, !PT ;  /* 0xfffffff80b007812 */ /* 0x000fc400078ec0ff */
[----:B------:R-:W-:Y:S01]  /*0ef0*/  LEA.HI R9, R9, R23, RZ, 0x6 ;  /* 0x0000001709097211 */ /* 0x000fe200078f30ff */
[----:B------:R-:W-:Y:S01]  /*0f00*/  IMAD.WIDE.U32 R4, R234, c[0x0][0x198], R112 ;  /* 0x00006600ea047a25 */ /* 0x000fe200078e0070 */
[----:B------:R-:W-:Y:S01]  /*0f10*/  LOP3.LUT R10, R3, R2, RZ, 0x3c, !PT ;  /* 0x00000002030a7212 */ /* 0x000fe200078e3cff */
[----:B------:R2:W-:Y:S01]  /*0f20*/  STL.64 [R1], R112 ;  /* 0x0000007001007387 */ /* 0x0005e20000100a00 */
[----:B------:R-:W-:Y:S01]  /*0f30*/  IADD3 R2, P0, R112, UR14, RZ ;  /* 0x0000000e70027c10 */ /* 0x000fe2000ff1e0ff */
[----:B------:R-:W-:Y:S01]  /*0f40*/  IMAD.IADD R0, R6, 0x1, -R0 ;  /* 0x0000000106007824 */ /* 0x000fe200078e0a00 */
[----:B------:R-:W-:Y:S01]  /*0f50*/  IADD3 R110, R112, 0x40, RZ ;  /* 0x00000040706e7810 */ /* 0x000fe20007ffe0ff */
[----:B------:R-:W-:Y:S01]  /*0f60*/  IMAD.SHL.U32 R9, R9, 0x8, RZ ;  /* 0x0000000809097824 */ /* 0x000fe200078e00ff */
[----:B------:R-:W-:Y:S01]  /*0f70*/  IADD3.X R3, R113, UR6, RZ, P0, !PT ;  /* 0x0000000671037c10 */ /* 0x000fe200087fe4ff */
[----:B------:R-:W-:Y:S01]  /*0f80*/  IMAD R6, R234, c[0x0][0x19c], R7 ;  /* 0x00006700ea067a24 */ /* 0x000fe200078e0207 */
[----:B------:R-:W-:Y:S01]  /*0f90*/  IADD3 R8, P0, R4, UR32, RZ ;  /* 0x0000002004087c10 */ /* 0x000fe2000ff1e0ff */
[----:B------:R-:W-:Y:S01]  /*0fa0*/  IMAD R4, R235, c[0x0][0x1a0], RZ ;  /* 0x00006800eb047a24 */ /* 0x000fe200078e02ff */
[----:B------:R-:W-:Y:S01]  /*0fb0*/  LOP3.LUT P2, RZ, R0, 0x4, RZ, 0xc0, !PT ;  /* 0x0000000400ff7812 */ /* 0x000fe2000784c0ff */
[----:B-1----:R-:W-:Y:S01]  /*0fc0*/  IMAD.WIDE.U32 R18, R18, c[0x0][0x1a8], R2 ;  /* 0x00006a0012127a25 */ /* 0x002fe200078e0002 */
[----:B------:R-:W-:Y:S01]  /*0fd0*/  LOP3.LUT P1, RZ, R0, 0x2, RZ, 0xc0, !PT ;  /* 0x0000000200ff7812 */ /* 0x000fe2000782c0ff */
[----:B------:R-:W-:Y:S01]  /*0fe0*/  ULDC.64 UR6, c[0x0][0x1b0] ;  /* 0x00006c0000067ab9 */ /* 0x000fe20000000a00 */
[----:B------:R-:W-:Y:S01]  /*0ff0*/  LOP3.LUT R10, R10, 0xfffffe00, R9, 0xf8, !PT ;  /* 0xfffffe000a0a7812 */ /* 0x000fe200078ef809 */
[----:B------:R-:W-:Y:S01]  /*1000*/  IMAD.SHL.U32 R0, R0, 0x40, RZ ;  /* 0x0000004000007824 */ /* 0x000fe200078e00ff */
[----:B------:R-:W-:Y:S01]  /*1010*/  IADD3.X R9, R5, UR31, R6, P0, !PT ;  /* 0x0000001f05097c10 */ /* 0x000fe200087fe406 */
[----:B------:R-:W-:Y:S01]  /*1020*/  IMAD.SHL.U32 R6, R22, 0x8, RZ ;  /* 0x0000000816067824 */ /* 0x000fe200078e00ff */
[----:B------:R-:W-:Y:S01]  /*1030*/  UIMAD UR6, UR13, UR6, URZ ;  /* 0x000000060d0672a4 */ /* 0x000fe2000f8e023f */
[----:B------:R-:W-:Y:S01]  /*1040*/  IMAD.WIDE.U32 R2, R234, c[0x0][0x1a0], R112 ;  /* 0x00006800ea027a25 */ /* 0x000fe200078e0070 */
[----:B------:R-:W-:-:S02]  /*1050*/  LOP3.LUT R0, R0, 0x1c0, RZ, 0xc0, !PT ;  /* 0x000001c000007812 */ /* 0x000fc400078ec0ff */
[----:B------:R-:W-:Y:S01]  /*1060*/  UIMAD UR7, UR30, UR7, UR6 ;  /* 0x000000071e0772a4 */ /* 0x000fe2000f8e0206 */
[----:B------:R-:W-:Y:S01]  /*1070*/  IMAD R4, R234, c[0x0][0x1a4], R4 ;  /* 0x00006900ea047a24 */ /* 0x000fe200078e0204 */
[----:B------:R-:W-:Y:S01]  /*1080*/  LOP3.LUT R6, R0, 0x8, R6, 0xf8, !PT ;  /* 0x0000000800067812 */ /* 0x000fe200078ef806 */
[----:B------:R-:W-:Y:S01]  /*1090*/  UIMAD UR6, UR30, UR5, UR4 ;  /* 0x000000051e0672a4 */ /* 0x000fe2000f8e0204 */
[----:B------:R-:W-:Y:S01]  /*10a0*/  IADD3 R2, P0, R2, UR34, RZ ;  /* 0x0000002202027c10 */ /* 0x000fe2000ff1e0ff */
[----:B------:R-:W-:Y:S01]  /*10b0*/  IMAD.SHL.U32 R5, R11, 0x40, RZ ;  /* 0x000000400b057824 */ /* 0x000fe200078e00ff */
[----:B------:R-:W-:Y:S01]  /*10c0*/  SHF.R.U32.HI R0, RZ, 0x3, R0 ;  /* 0x00000003ff007819 */ /* 0x000fe20000011600 */
[----:B------:R-:W-:Y:S01]  /*10d0*/  ULDC.64 UR4, c[0x0][0x1a8] ;  /* 0x00006a0000047ab9 */ /* 0x000fe20000000a00 */
[----:B------:R-:W-:Y:S01]  /*10e0*/  IADD3.X R3, R3, UR33, R4, P0, !PT ;  /* 0x0000002103037c10 */ /* 0x000fe200087fe404 */
[----:B------:R-:W-:Y:S01]  /*10f0*/  IMAD.U32 R4, RZ, RZ, UR30 ;  /* 0x0000001eff047e24 */ /* 0x000fe2000f8e00ff */
[----:B------:R-:W-:Y:S01]  /*1100*/  LOP3.LUT R6, R6, R0, RZ, 0x3c, !PT ;  /* 0x0000000006067212 */ /* 0x000fe200078e3cff */
[----:B------:R-:W-:Y:S01]  /*1110*/  IMAD.U32 R0, RZ, RZ, UR30 ;  /* 0x0000001eff007e24 */ /* 0x000fe2000f8e00ff */
[----:B------:R-:W-:Y:S01]  /*1120*/  IADD3 R107, R112, 0x80, RZ ;  /* 0x00000080706b7810 */ /* 0x000fe20007ffe0ff */
[----:B------:R-:W-:Y:S01]  /*1130*/  IMAD.WIDE.U32 R26, R4, c[0x0][0x1b8], R2 ;  /* 0x00006e00041a7a25 */ /* 0x000fe200078e0002 */
[----:B------:R-:W-:Y:S01]  /*1140*/  IADD3 R106, R112, 0xc0, RZ ;  /* 0x000000c0706a7810 */ /* 0x000fe20007ffe0ff */
[----:B------:R-:W-:Y:S01]  /*1150*/  UIMAD UR4, UR12, UR4, URZ ;  /* 0x000000040c0472a4 */ /* 0x000fe2000f8e023f */
[----:B------:R-:W-:Y:S01]  /*1160*/  ISETP.GE.AND P0, PT, R234, UR18, PT ;  /* 0x00000012ea007c0c */ /* 0x000fe2000bf06270 */
[----:B------:R-:W-:Y:S01]  /*1170*/  IMAD.WIDE.U32 R30, R0, c[0x0][0x1b0], R8 ;  /* 0x00006c00001e7a25 */ /* 0x000fe200078e0008 */
[----:B------:R-:W-:Y:S01]  /*1180*/  IADD3 R29, R27, UR6, RZ ;  /* 0x000000061b1d7c10 */ /* 0x000fe2000fffe0ff */
[----:B------:R-:W-:Y:S01]  /*1190*/  UIMAD UR4, UR10, UR5, UR4 ;  /* 0x000000050a0472a4 */ /* 0x000fe2000f8e0204 */
[----:B------:R-:W-:Y:S01]  /*11a0*/  LOP3.LUT R5, R6, 0xfffffe00, R5, 0xf8, !PT ;  /* 0xfffffe0006057812 */ /* 0x000fe200078ef805 */
[----:B------:R-:W-:Y:S01]  /*11b0*/  IMAD.MOV.U32 R4, RZ, RZ, 0x10 ;  /* 0x00000010ff047424 */ /* 0x000fe200078e00ff */
[----:B------:R2:W-:Y:S01]  /*11c0*/  STL.64 [R1+0x20], R30 ;  /* 0x0000201e01007387 */ /* 0x0005e20000100a00 */
[----:B------:R-:W-:Y:S01]  /*11d0*/  IADD3 R33, R31, UR7, RZ ;  /* 0x000000071f217c10 */ /* 0x000fe2000fffe0ff */
[----:B------:R-:W-:Y:S01]  /*11e0*/  IMAD.MOV.U32 R0, RZ, RZ, 0x20 ;  /* 0x00000020ff007424 */ /* 0x000fe200078e00ff */
[----:B------:R-:W-:Y:S01]  /*11f0*/  IADD3 R9, R19, UR4, RZ ;  /* 0x0000000413097c10 */ /* 0x000fe2000fffe0ff */
[----:B------:R2:W-:Y:S01]  /*1200*/  STL.64 [R1+0x40], R26 ;  /* 0x0000401a01007387 */ /* 0x0005e20000100a00 */
[----:B------:R-:W-:Y:S01]  /*1210*/  IMAD.U32 R6, RZ, RZ, UR26 ;  /* 0x0000001aff067e24 */ /* 0x000fe2000f8e00ff */
[----:B------:R-:W-:Y:S01]  /*1220*/  SHF.R.S32.HI R21, RZ, 0x5, R21 ;  /* 0x00000005ff157819 */ /* 0x000fe20000011415 */
[----:B------:R-:W-:Y:S01]  /*1230*/  IMAD.SHL.U32 R227, R10, 0x2, RZ ;  /* 0x000000020ae37824 */ /* 0x000fe200078e00ff */
[----:B------:R2:W-:Y:S01]  /*1240*/  STL [R1+0x28], R110 ;  /* 0x0000286e01007387 */ /* 0x0005e20000100800 */
[----:B------:R-:W-:Y:S01]  /*1250*/  IMAD.WIDE R6, R6, 0x80, R234 ;  /* 0x0000008006067825 */ /* 0x000fe200078e02ea */
[----:B------:R-:W-:-:S02]  /*1260*/  SEL R4, R4, 0xfffffff0, !P1 ;  /* 0xfffffff004047807 */ /* 0x000fc40004800000 */
        /* <DEDUP_REMOVED lines=44> */
.L_x_697:
[----:B------:R-:W-:Y:S05]  /*1530*/  BSYNC B0 ;  /* 0x0000000000007941 */ /* 0x000fea0003800000 */
.L_x_696:
        /* <DEDUP_REMOVED lines=45> */
.L_x_699:
[----:B------:R-:W-:Y:S05]  /*1810*/  BSYNC B0 ;  /* 0x0000000000007941 */ /* 0x000fea0003800000 */
.L_x_698:
        /* <DEDUP_REMOVED lines=45> */
.L_x_701:
[----:B------:R-:W-:Y:S05]  /*1af0*/  BSYNC B0 ;  /* 0x0000000000007941 */ /* 0x000fea0003800000 */
.L_x_700:
        /* <DEDUP_REMOVED lines=14> */
[----:B-1----:R-:W-:Y:S01]  /*1be0*/  IMAD.WIDE.U32 R10, R2, c[0x0][0x190], R8 ;  /* 0x00006400020a7a25 */ /* 0x002fe200078e0008 */
        /* <DEDUP_REMOVED lines=33> */
.L_x_703:
[----:B------:R-:W-:Y:S05]  /*1e00*/  BSYNC B0 ;  /* 0x0000000000007941 */ /* 0x000fea0003800000 */
.L_x_702:
        /* <DEDUP_REMOVED lines=11> */
[----:B-1----:R-:W-:Y:S01]  /*1ec0*/  IMAD.WIDE.U32 R2, R102, UR38, R108 ;  /* 0x0000002666027c25 */ /* 0x002fe2000f8e006c */
        /* <DEDUP_REMOVED lines=36> */
.L_x_705:
[----:B------:R-:W-:Y:S05]  /*2110*/  BSYNC B0 ;  /* 0x0000000000007941 */ /* 0x000fea0003800000 */
.L_x_704:
[----:B------:R-:W-:Y:S01]  /*2120*/  ISETP.GE.AND P0, PT, R17, UR11, PT ;  /* 0x0000000b11007c0c */ /* 0x000fe2000bf06270 */
[----:B------:R-:W-:Y:S01]  /*2130*/  UMOV UR23, 0x5 ;  /* 0x0000000500177882 */ /* 0x000fe20000000000 */
[----:B------:R-:W-:Y:S01]  /*2140*/  BSSY B0, `(.L_x_706) ;  /* 0x000002b000007945 */ /* 0x000fe20003800000 */
[----:B------:R-:W-:Y:S02]  /*2150*/  ULDC UR21, c[0x0][0x19c] ;  /* 0x0000670000157ab9 */ /* 0x000fe40000000800 */
[----:B------:R-:W-:Y:S02]  /*2160*/  ULDC.64 UR4, c[0x0][0x1a0] ;  /* 0x0000680000047ab9 */ /* 0x000fe40000000a00 */
[----:B------:R-:W-:Y:S02]  /*2170*/  USHF.L.U32 UR22, UR6, 0x5, URZ ;  /* 0x0000000506167899 */ /* 0x000fe4000800063f */
[----:B------:R-:W-:Y:S02]  /*2180*/  USHF.L.U64.HI UR21, UR6, UR23, UR21 ;  /* 0x0000001706157299 */ /* 0x000fe40008010215 */
[----:B------:R-:W-:-:S02]  /*2190*/  USHF.L.U64.HI UR19, UR4, UR19, UR5 ;  /* 0x0000001304137299 */ /* 0x000fc40008010205 */
[----:B------:R-:W-:Y:S01]  /*21a0*/  USHF.L.U32 UR20, UR4, 0x6, URZ ;  /* 0x0000000604147899 */ /* 0x000fe2000800063f */
[----:B------:R-:W-:Y:S06]  /*21b0*/  @P0 BRA `(.L_x_707) ;  /* 0x0000023000000947 */ /* 0x000fec0003800000 */
[----:B------:R-:W-:Y:S02]  /*21c0*/  ISETP.GE.AND P5, PT, R112, c[0x0][0x220], PT ;  /* 0x0000880070007a0c */ /* 0x000fe40003fa6270 */
[----:B------:R-:W-:Y:S02]  /*21d0*/  ISETP.GE.AND P4, PT, R110, c[0x0][0x220], PT ;  /* 0x000088006e007a0c */ /* 0x000fe40003f86270 */
        /* <DEDUP_REMOVED lines=33> */
.L_x_707:
[----:B------:R-:W-:Y:S05]  /*23f0*/  BSYNC B0 ;  /* 0x0000000000007941 */ /* 0x000fea0003800000 */
.L_x_706:
[----:B------:R-:W0:Y:S01]  /*2400*/  LDGDEPBAR ;  /* 0x00000000000079af */ /* 0x000e220000000000 */
[----:B------:R-:W-:Y:S01]  /*2410*/  ISETP.GE.AND P0, PT, R234, UR11, PT ;  /* 0x0000000bea007c0c */ /* 0x000fe2000bf06270 */
[----:B-1--4-:R-:W-:Y:S01]  /*2420*/  IMAD.U32 R7, RZ, RZ, UR26 ;  /* 0x0000001aff077e24 */ /* 0x012fe2000f8e00ff */
[----:B------:R-:W-:Y:S01]  /*2430*/  UIMAD UR5, UR19, UR38, URZ ;  /* 0x00000026130572a4 */ /* 0x000fe2000f8e023f */
[----:B------:R-:W-:Y:S01]  /*2440*/  IMAD.MOV.U32 R8, RZ, RZ, R28 ;  /* 0x000000ffff087224 */ /* 0x000fe200078e001c */
[----:B------:R-:W-:Y:S01]  /*2450*/  SHF.R.S32.HI R6, RZ, 0x1f, R20 ;  /* 0x0000001fff067819 */ /* 0x000fe20000011414 */
[----:B------:R-:W-:Y:S01]  /*2460*/  IMAD.MOV.U32 R9, RZ, RZ, R29 ;  /* 0x000000ffff097224 */ /* 0x000fe200078e001d */
[----:B------:R-:W-:Y:S01]  /*2470*/  LEA R104, R7, R21, 0x3 ;  /* 0x0000001507687211 */ /* 0x000fe200078e18ff */
[----:B------:R-:W-:Y:S01]  /*2480*/  IMAD.MOV.U32 R8, RZ, RZ, R26 ;  /* 0x000000ffff087224 */ /* 0x000fe200078e001a */
[----:B------:R-:W-:Y:S01]  /*2490*/  UIMAD UR5, UR12, UR20, UR5 ;  /* 0x000000140c0572a4 */ /* 0x000fe2000f8e0205 */
[----:B------:R-:W-:Y:S01]  /*24a0*/  IMAD.U32 R2, RZ, RZ, UR20 ;  /* 0x00000014ff027e24 */ /* 0x000fe2000f8e00ff */
[----:B------:R-:W-:Y:S01]  /*24b0*/  LEA.HI R6, R6, R20, RZ, 0x2 ;  /* 0x0000001406067211 */ /* 0x000fe200078f10ff */
[----:B------:R-:W-:Y:S01]  /*24c0*/  BSSY B0, `(.L_x_708) ;  /* 0x0000030000007945 */ /* 0x000fe20003800000 */
[----:B------:R1:W-:Y:S01]  /*24d0*/  STL.64 [R1+0x38], R8 ;  /* 0x0000380801007387 */ /* 0x0003e20000100a00 */
[----:B------:R-:W-:Y:S01]  /*24e0*/  IMAD.WIDE.U32 R2, R2, UR38, R8 ;  /* 0x0000002602027c25 */ /* 0x000fe2000f8e0008 */
[----:B------:R-:W-:-:S02]  /*24f0*/  SHF.L.U32 R23, R23, 0x1, RZ ;  /* 0x0000000117177819 */ /* 0x000fc400000006ff */
[----:B------:R1:W-:Y:S01]  /*2500*/  STL [R1+0x30], R104 ;  /* 0x0000306801007387 */ /* 0x0003e20000100800 */
[----:B------:R-:W-:Y:S02]  /*2510*/  SHF.R.S32.HI R7, RZ, 0x2, R6 ;  /* 0x00000002ff077819 */ /* 0x000fe40000011406 */
[----:B------:R-:W-:Y:S02]  /*2520*/  IADD3 R6, R3, UR5, RZ ;  /* 0x0000000503067c10 */ /* 0x000fe4000fffe0ff */
[----:B------:R-:W-:Y:S01]  /*2530*/  LOP3.LUT R105, R23, 0x6, RZ, 0xc0, !PT ;  /* 0x0000000617697812 */ /* 0x000fe200078ec0ff */
        /* <DEDUP_REMOVED lines=14> */
[C---:B-1----:R-:W-:Y:S02]  /*2620*/  @!P2 LEA R8, P1, R2.reuse, c[0x0][0x170], 0x1 ;  /* 0x00005c000208aa11 */ /* 0x042fe400078208ff */
        /* <DEDUP_REMOVED lines=25> */
.L_x_709:
[----:B------:R-:W-:Y:S05]  /*27c0*/  BSYNC B0 ;  /* 0x0000000000007941 */ /* 0x000fea0003800000 */
.L_x_708:
[----:B------:R-:W-:Y:S01]  /*27d0*/  ISETP.GE.AND P0, PT, R17, UR11, PT ;  /* 0x0000000b11007c0c */ /* 0x000fe2000bf06270 */
[----:B------:R-:W-:Y:S01]  /*27e0*/  ULDC UR5, c[0x0][0x1a4] ;  /* 0x0000690000057ab9 */ /* 0x000fe20000000800 */
[----:B-1--4-:R-:W-:Y:S01]  /*27f0*/  LEA R8, R21, UR9, 0x4 ;  /* 0x0000000915087c11 */ /* 0x012fe2000f8e20ff */
[----:B------:R-:W-:Y:S01]  /*2800*/  USHF.L.U32 UR24, UR4, 0x5, URZ ;  /* 0x0000000504187899 */ /* 0x000fe2000800063f */
        /* <DEDUP_REMOVED lines=46> */
.L_x_711:
[----:B------:R-:W-:Y:S05]  /*2af0*/  BSYNC B0 ;  /* 0x0000000000007941 */ /* 0x000fea0003800000 */
.L_x_710:
[C---:B------:R-:W-:Y:S01]  /*2b00*/  IMAD.SHL.U32 R2, R24.reuse, 0x40, RZ ;  /* 0x0000004018027824 */ /* 0x040fe200078e00ff */
[----:B------:R-:W-:Y:S01]  /*2b10*/  R2P PR, R24, 0x6 ;  /* 0x0000000618007804 */ /* 0x000fe20000000000 */
[----:B------:R-:W-:Y:S01]  /*2b20*/  IMAD.SHL.U32 R3, R234, 0x8, RZ ;  /* 0x00000008ea037824 */ /* 0x000fe200078e00ff */
[----:B------:R-:W0:Y:S01]  /*2b30*/  LDGDEPBAR ;  /* 0x00000000000079af */ /* 0x000e220000000000 */
[----:B------:R-:W-:Y:S01]  /*2b40*/  UISETP.GE.AND UP0, UPT, UR35, 0x2, UPT ;  /* 0x000000022300788c */ /* 0x000fe2000bf06270 */
[----:B------:R-:W-:-:S04]  /*2b50*/  LOP3.LUT R2, R2, 0x1c0, RZ, 0xc0, !PT ;  /* 0x000001c002027812 */ /* 0x000fc800078ec0ff */
[----:B------:R-:W-:Y:S02]  /*2b60*/  LOP3.LUT R3, R2, 0x8, R3, 0xf8, !PT ;  /* 0x0000000802037812 */ /* 0x000fe400078ef803 */
[----:B------:R-:W-:Y:S02]  /*2b70*/  SHF.R.U32.HI R2, RZ, 0x3, R2 ;  /* 0x00000003ff027819 */ /* 0x000fe40000011602 */
[----:B------:R-:W-:Y:S02]  /*2b80*/  PLOP3.LUT P0, PT, PT, PT, UP0, 0x80, 0x0 ;  /* 0x000000000000781c */ /* 0x000fe40003f0f008 */
[----:B------:R-:W-:Y:S01]  /*2b90*/  LOP3.LUT R2, R3, R2, RZ, 0x3c, !PT ;  /* 0x0000000203027212 */ /* 0x000fe200078e3cff */
[----:B------:R-:W-:-:S04]  /*2ba0*/  IMAD R3, R21, 0x400, R5 ;  /* 0x0000040015037824 */ /* 0x000fc800078e0205 */
[----:B------:R-:W-:Y:S02]  /*2bb0*/  IMAD R2, R22, 0x200, R2 ;  /* 0x0000020016027824 */ /* 0x000fe400078e0202 */
[----:B------:R-:W-:Y:S02]  /*2bc0*/  IMAD.SHL.U32 R207, R3, 0x2, RZ ;  /* 0x0000000203cf7824 */ /* 0x000fe400078e00ff */
[----:B------:R-:W-:Y:S02]  /*2bd0*/  IMAD.SHL.U32 R200, R2, 0x2, RZ ;  /* 0x0000000202c87824 */ /* 0x000fe400078e00ff */
[--C-:B------:R-:W-:Y:S01]  /*2be0*/  IMAD R208, R4, 0x2, R207.reuse ;  /* 0x0000000204d07824 */ /* 0x100fe200078e02cf */
[----:B----4-:R-:W-:Y:S01]  /*2bf0*/  LDSM.16.M88.4 R8, [R207] ;  /* 0x00000000cf08783b */ /* 0x010fe20000000200 */
[----:B------:R-:W-:Y:S01]  /*2c00*/  IMAD R210, R0, 0x2, R207 ;  /* 0x0000000200d27824 */ /* 0x000fe200078e02cf */
[----:B------:R-:W-:Y:S01]  /*2c10*/  IADD3 R2, R200, 0x10000, RZ ;  /* 0x00010000c8027810 */ /* 0x000fe20007ffe0ff */
[----:B------:R-:W-:Y:S01]  /*2c20*/  IMAD R209, R0, 0x2, R208 ;  /* 0x0000000200d17824 */ /* 0x000fe200078e02d0 */
[----:B------:R-:W4:Y:S01]  /*2c30*/  LDSM.16.M88.4 R20, [R200+0x10000] ;  /* 0x01000000c814783b */ /* 0x000f220000000200 */
[----:B------:R-:W-:-:S02]  /*2c40*/  IADD3 R211, R200, 0x10020, RZ ;  /* 0x00010020c8d37810 */ /* 0x000fc40007ffe0ff */
[----:B------:R-:W-:Y:S01]  /*2c50*/  @P1 IADD3 R211, R2, -0x20, RZ ;  /* 0xffffffe002d31810 */ /* 0x000fe20007ffe0ff */
[----:B--2---:R-:W2:Y:S01]  /*2c60*/  LDSM.16.M88.4 R28, [R200+0x10800] ;  /* 0x01080000c81c783b */ /* 0x004ea20000000200 */
[----:B------:R-:W-:Y:S02]  /*2c70*/  IMAD.MOV.U32 R2, RZ, RZ, 0x40 ;  /* 0x00000040ff027424 */ /* 0x000fe400078e00ff */
[C---:B------:R-:W-:Y:S01]  /*2c80*/  IADD3 R226, R211.reuse, 0x800, RZ ;  /* 0x00000800d3e27810 */ /* 0x040fe20007ffe0ff */
[----:B------:R-:W5:Y:S01]  /*2c90*/  LDSM.16.M88.4 R36, [R200+0x11000] ;  /* 0x01100000c824783b */ /* 0x000f620000000200 */
[C---:B------:R-:W-:Y:S02]  /*2ca0*/  IADD3 R225, R211.reuse, 0x1000, RZ ;  /* 0x00001000d3e17810 */ /* 0x040fe40007ffe0ff */
[----:B------:R-:W-:Y:S01]  /*2cb0*/  SEL R2, R2, 0xffffffc0, !P2 ;  /* 0xffffffc002027807 */ /* 0x000fe20005000000 */
[----:B------:R-:W1:Y:S01]  /*2cc0*/  LDSM.16.M88.4 R24, [R200+0x11800] ;  /* 0x01180000c818783b */ /* 0x000e620000000200 */
[----:B------:R-:W-:-:S02]  /*2cd0*/  IADD3 R224, R211, 0x1800, RZ ;  /* 0x00001800d3e07810 */ /* 0x000fc40007ffe0ff */
[C---:B------:R-:W-:Y:S01]  /*2ce0*/  IADD3 R223, R211.reuse, 0x2000, RZ ;  /* 0x00002000d3df7810 */ /* 0x040fe20007ffe0ff */
[----:B------:R-:W-:Y:S01]  /*2cf0*/  LDSM.16.M88.4 R12, [R208] ;  /* 0x00000000d00c783b */ /* 0x000fe20000000200 */
[----:B------:R-:W-:Y:S01]  /*2d00*/  IMAD.IADD R206, R200, 0x1, R2 ;  /* 0x00000001c8ce7824 */ /* 0x000fe200078e0202 */
[C---:B------:R-:W-:Y:S01]  /*2d10*/  IADD3 R222, R211.reuse, 0x2800, RZ ;  /* 0x00002800d3de7810 */ /* 0x040fe20007ffe0ff */
[----:B------:R-:W-:Y:S01]  /*2d20*/  IMAD.IADD R205, R2, 0x1, R211 ;  /* 0x0000000102cd7824 */ /* 0x000fe200078e02d3 */
[----:B------:R-:W3:Y:S01]  /*2d30*/  LDSM.16.M88.4 R40, [R211] ;  /* 0x00000000d328783b */ /* 0x000ee20000000200 */
[----:B------:R-:W-:Y:S02]  /*2d40*/  IADD3 R2, R100, 0x8, RZ ;  /* 0x0000000864027810 */ /* 0x000fe40007ffe0ff */
[C---:B------:R-:W-:Y:S01]  /*2d50*/  IADD3 R221, R211.reuse, 0x3000, RZ ;  /* 0x00003000d3dd7810 */ /* 0x040fe20007ffe0ff */
        /* <DEDUP_REMOVED lines=12> */
[----:B----4-:R-:W-:Y:S01]  /*2e20*/  HMMA.16816.F32.BF16 R16, R8, R20, RZ ;  /* 0x000000140810723c */ /* 0x010fe200000418ff */
[----:B------:R-:W-:Y:S01]  /*2e30*/  LDSM.16.M88.4 R80, [R206+0x10800] ;  /* 0x01080000ce50783b */ /* 0x000fe20000000200 */
[----:B------:R-:W-:-:S03]  /*2e40*/  IADD3 R212, R211, 0x7800, RZ ;  /* 0x00007800d3d47810 */ /* 0x000fc60007ffe0ff */
[----:B------:R-:W-:Y:S03]  /*2e50*/  LDSM.16.M88.4 R84, [R206+0x11000] ;  /* 0x01100000ce54783b */ /* 0x000fe60000000200 */
[C---:B------:R-:W-:Y:S01]  /*2e60*/  HMMA.16816.F32.BF16 R20, R8.reuse, R22, RZ ;  /* 0x000000160814723c */ /* 0x040fe200000418ff */
[----:B------:R-:W-:Y:S04]  /*2e70*/  LDSM.16.M88.4 R88, [R206+0x11800] ;  /* 0x01180000ce58783b */ /* 0x000fe80000000200 */
[----:B------:R-:W-:Y:S03]  /*2e80*/  LDSM.16.M88.4 R92, [R205+0x1800] ;  /* 0x00180000cd5c783b */ /* 0x000fe60000000200 */
[C---:B--2---:R-:W-:Y:S01]  /*2e90*/  HMMA.16816.F32.BF16 R32, R8.reuse, R28, RZ ;  /* 0x0000001c0820723c */ /* 0x044fe200000418ff */
[----:B------:R-:W-:Y:S07]  /*2ea0*/  LDSM.16.M88.4 R96, [R211+0x7800] ;  /* 0x00780000d360783b */ /* 0x000fee0000000200 */
[C---:B------:R-:W-:Y:S08]  /*2eb0*/  HMMA.16816.F32.BF16 R28, R8.reuse, R30, RZ ;  /* 0x0000001e081c723c */ /* 0x040ff000000418ff */
[C---:B-----5:R-:W-:Y:S08]  /*2ec0*/  HMMA.16816.F32.BF16 R48, R8.reuse, R36, RZ ;  /* 0x000000240830723c */ /* 0x060ff000000418ff */
[C---:B------:R-:W-:Y:S08]  /*2ed0*/  HMMA.16816.F32.BF16 R36, R8.reuse, R38, RZ ;  /* 0x000000260824723c */ /* 0x040ff000000418ff */
[C---:B-1----:R-:W-:Y:S08]  /*2ee0*/  HMMA.16816.F32.BF16 R60, R8.reuse, R24, RZ ;  /* 0x00000018083c723c */ /* 0x042ff000000418ff */
[----:B------:R-:W-:Y:S01]  /*2ef0*/  HMMA.16816.F32.BF16 R56, R8, R26, RZ ;  /* 0x0000001a0838723c */ /* 0x000fe200000418ff */
[----:B------:R-:W1:Y:S07]  /*2f00*/  LDSM.16.M88.4 R8, [R210] ;  /* 0x00000000d208783b */ /* 0x000e6e0000000200 */
[C---:B---3--:R-:W-:Y:S08]  /*2f10*/  HMMA.16816.F32.BF16 R76, R12.reuse, R40, R16 ;  /* 0x000000280c4c723c */ /* 0x048ff00000041810 */
[C---:B------:R-:W-:Y:S08]  /*2f20*/  HMMA.16816.F32.BF16 R68, R12.reuse, R42, R20 ;  /* 0x0000002a0c44723c */ /* 0x040ff00000041814 */
[C---:B------:R-:W-:Y:S08]  /*2f30*/  HMMA.16816.F32.BF16 R24, R12.reuse, R44, R32 ;  /* 0x0000002c0c18723c */ /* 0x040ff00000041820 */
[C---:B------:R-:W-:Y:S01]  /*2f40*/  HMMA.16816.F32.BF16 R20, R12.reuse, R46, R28 ;  /* 0x0000002e0c14723c */ /* 0x040fe2000004181c */
[----:B------:R-:W-:Y:S07]  /*2f50*/  LDSM.16.M88.4 R44, [R205] ;  /* 0x00000000cd2c783b */ /* 0x000fee0000000200 */
[C---:B------:R-:W-:Y:S08]  /*2f60*/  HMMA.16816.F32.BF16 R28, R12.reuse, R52, R48 ;  /* 0x000000340c1c723c */ /* 0x040ff00000041830 */
[C---:B------:R-:W-:Y:S01]  /*2f70*/  HMMA.16816.F32.BF16 R32, R12.reuse, R54, R36 ;  /* 0x000000360c20723c */ /* 0x040fe20000041824 */
[----:B------:R-:W-:Y:S07]  /*2f80*/  LDSM.16.M88.4 R52, [R200+0x12000] ;  /* 0x01200000c834783b */ /* 0x000fee0000000200 */
[C---:B------:R-:W-:Y:S01]  /*2f90*/  HMMA.16816.F32.BF16 R36, R12.reuse, R72, R60 ;  /* 0x000000480c24723c */ /* 0x040fe2000004183c */
[----:B------:R-:W-:Y:S07]  /*2fa0*/  LDSM.16.M88.4 R60, [R205+0x800] ;  /* 0x00080000cd3c783b */ /* 0x000fee0000000200 */
[----:B------:R-:W-:Y:S01]  /*2fb0*/  HMMA.16816.F32.BF16 R16, R12, R74, R56 ;  /* 0x0000004a0c10723c */ /* 0x000fe20000041838 */
[----:B------:R-:W2:Y:S04]  /*2fc0*/  LDSM.16.M88.4 R12, [R209] ;  /* 0x00000000d10c783b */ /* 0x000ea80000000200 */
[----:B------:R-:W3:Y:S03]  /*2fd0*/  LDSM.16.M88.4 R72, [R205+0x1000] ;  /* 0x00100000cd48783b */ /* 0x000ee60000000200 */
[C---:B-1----:R-:W-:Y:S01]  /*2fe0*/  HMMA.16816.F32.BF16 R40, R8.reuse, R64, R76 ;  /* 0x000000400828723c */ /* 0x042fe2000004184c */
[----:B------:R-:W-:Y:S04]  /*2ff0*/  LDSM.16.M88.4 R56, [R200+0x12800] ;  /* 0x01280000c838783b */ /* 0x000fe80000000200 */
[----:B------:R-:W-:Y:S03]  /*3000*/  LDSM.16.M88.4 R76, [R200+0x13800] ;  /* 0x01380000c84c783b */ /* 0x000fe60000000200 */
[C---:B------:R-:W-:Y:S08]  /*3010*/  HMMA.16816.F32.BF16 R24, R8.reuse, R80, R24 ;  /* 0x000000500818723c */ /* 0x040ff00000041818 */
[C---:B------:R-:W-:Y:S01]  /*3020*/  HMMA.16816.F32.BF16 R20, R8.reuse, R82, R20 ;  /* 0x000000520814723c */ /* 0x040fe20000041814 */
[----:B------:R-:W-:Y:S07]  /*3030*/  LDSM.16.M88.4 R80, [R205+0x3800] ;  /* 0x00380000cd50783b */ /* 0x000fee0000000200 */
        /* <DEDUP_REMOVED lines=12> */
[C---:B------:R-:W-:Y:S01]  /*3100*/  HMMA.16816.F32.BF16 R20, R12.reuse, R62, R20 ;  /* 0x0000003e0c14723c */ /* 0x040fe20000041814 */
[----:B------:R-:W-:Y:S07]  /*3110*/  LDSM.16.M88.4 R60, [R211+0x3000] ;  /* 0x00300000d33c783b */ /* 0x000fee0000000200 */
[C---:B---3--:R-:W-:Y:S08]  /*3120*/  HMMA.16816.F32.BF16 R28, R12.reuse, R72, R28 ;  /* 0x000000480c1c723c */ /* 0x048ff0000004181c */
[C---:B------:R-:W-:Y:S01]  /*3130*/  HMMA.16816.F32.BF16 R32, R12.reuse, R74, R32 ;  /* 0x0000004a0c20723c */ /* 0x040fe20000041820 */
[----:B------:R-:W-:Y:S07]  /*3140*/  LDSM.16.M88.4 R72, [R211+0x3800] ;  /* 0x00380000d348783b */ /* 0x000fee0000000200 */
[C---:B------:R-:W-:Y:S01]  /*3150*/  HMMA.16816.F32.BF16 R44, R12.reuse, R46, R48 ;  /* 0x0000002e0c2c723c */ /* 0x040fe20000041830 */
[----:B------:R-:W-:Y:S07]  /*3160*/  LDSM.16.M88.4 R48, [R211+0x2800] ;  /* 0x00280000d330783b */ /* 0x000fee0000000200 */
[C---:B------:R-:W-:Y:S08]  /*3170*/  HMMA.16816.F32.BF16 R36, R12.reuse, R92, R36 ;  /* 0x0000005c0c24723c */ /* 0x040ff00000041824 */
[----:B------:R-:W-:Y:S01]  /*3180*/  HMMA.16816.F32.BF16 R16, R12, R94, R16 ;  /* 0x0000005e0c10723c */ /* 0x000fe20000041810 */
[----:B------:R-:W2:Y:S04]  /*3190*/  LDSM.16.M88.4 R12, [R208+0x4000] ;  /* 0x00400000d00c783b */ /* 0x000ea80000000200 */
[----:B------:R-:W-:Y:S03]  /*31a0*/  LDSM.16.M88.4 R92, [R200+0x17800] ;  /* 0x01780000c85c783b */ /* 0x000fe60000000200 */
[C---:B-1----:R-:W-:Y:S08]  /*31b0*/  HMMA.16816.F32.BF16 R40, R8.reuse, R52, R40 ;  /* 0x000000340828723c */ /* 0x042ff00000041828 */
        /* <DEDUP_REMOVED lines=11> */
[----:B------:R-:W3:Y:S03]  /*3270*/  LDSM.16.M88.4 R76, [R206+0x13800] ;  /* 0x01380000ce4c783b */ /* 0x000ee60000000200 */
[C---:B--2---:R-:W-:Y:S08]  /*3280*/  HMMA.16816.F32.BF16 R40, R12.reuse, R24, R40 ;  /* 0x000000180c28723c */ /* 0x044ff00000041828 */
[C---:B------:R-:W-:Y:S08]  /*3290*/  HMMA.16816.F32.BF16 R64, R12.reuse, R48, R64 ;  /* 0x000000300c40723c */ /* 0x040ff00000041840 */
[C---:B------:R-:W-:Y:S01]  /*32a0*/  HMMA.16816.F32.BF16 R20, R12.reuse, R50, R20 ;  /* 0x000000320c14723c */ /* 0x040fe20000041814 */
[----:B------:R-:W-:Y:S07]  /*32b0*/  LDSM.16.M88.4 R48, [R205+0x2000] ;  /* 0x00200000cd30783b */ /* 0x000fee0000000200 */
[C---:B------:R-:W-:Y:S08]  /*32c0*/  HMMA.16816.F32.BF16 R28, R12.reuse, R60, R28 ;  /* 0x0000003c0c1c723c */ /* 0x040ff0000004181c */
[C---:B------:R-:W-:Y:S01]  /*32d0*/  HMMA.16816.F32.BF16 R32, R12.reuse, R62, R32 ;  /* 0x0000003e0c20723c */ /* 0x040fe20000041820 */
[----:B------:R-:W-:Y:S07]  /*32e0*/  LDSM.16.M88.4 R60, [R205+0x2800] ;  /* 0x00280000cd3c783b */ /* 0x000fee0000000200 */
[C---:B------:R-:W-:Y:S08]  /*32f0*/  HMMA.16816.F32.BF16 R44, R12.reuse, R26, R44 ;  /* 0x0000001a0c2c723c */ /* 0x040ff0000004182c */
[C---:B------:R-:W-:Y:S08]  /*3300*/  HMMA.16816.F32.BF16 R36, R12.reuse, R72, R36 ;  /* 0x000000480c24723c */ /* 0x040ff00000041824 */
[----:B------:R-:W-:Y:S01]  /*3310*/  HMMA.16816.F32.BF16 R16, R12, R74, R16 ;  /* 0x0000004a0c10723c */ /* 0x000fe20000041810 */
[----:B------:R-:W2:Y:S04]  /*3320*/  LDSM.16.M88.4 R12, [R209+0x4000] ;  /* 0x00400000d10c783b */ /* 0x000ea80000000200 */
[----:B------:R-:W4:Y:S03]  /*3330*/  LDSM.16.M88.4 R72, [R205+0x3000] ;  /* 0x00300000cd48783b */ /* 0x000f260000000200 */
        /* <DEDUP_REMOVED lines=9> */
[C---:B---3--:R-:W-:Y:S08]  /*33d0*/  HMMA.16816.F32.BF16 R36, R8.reuse, R76, R36 ;  /* 0x0000004c0824723c */ /* 0x048ff00000041824 */
[----:B------:R-:W-:Y:S01]  /*33e0*/  HMMA.16816.F32.BF16 R16, R8, R78, R16 ;  /* 0x0000004e0810723c */ /* 0x000fe20000041810 */
[----:B------:R-:W1:Y:S04]  /*33f0*/  LDSM.16.M88.4 R8, [R207+0x8000] ;  /* 0x00800000cf08783b */ /* 0x000e680000000200 */
[----:B------:R-:W3:Y:S03]  /*3400*/  LDSM.16.M88.4 R76, [R200+0x15800] ;  /* 0x01580000c84c783b */ /* 0x000ee60000000200 */
[C---:B--2---:R-:W-:Y:S08]  /*3410*/  HMMA.16816.F32.BF16 R40, R12.reuse, R48, R40 ;  /* 0x000000300c28723c */ /* 0x044ff00000041828 */
[C---:B------:R-:W-:Y:S08]  /*3420*/  HMMA.16816.F32.BF16 R64, R12.reuse, R60, R64 ;  /* 0x0000003c0c40723c */ /* 0x040ff00000041840 */
[C---:B------:R-:W-:Y:S01]  /*3430*/  HMMA.16816.F32.BF16 R28, R12.reuse, R62, R24 ;  /* 0x0000003e0c1c723c */ /* 0x040fe20000041818 */
[----:B------:R-:W-:Y:S07]  /*3440*/  LDSM.16.M88.4 R60, [R211+0x4800] ;  /* 0x00480000d33c783b */ /* 0x000fee0000000200 */
[C---:B----4-:R-:W-:Y:S08]  /*3450*/  HMMA.16816.F32.BF16 R24, R12.reuse, R72, R20 ;  /* 0x000000480c18723c */ /* 0x050ff00000041814 */
        /* <DEDUP_REMOVED lines=20> */
[----:B------:R-:W-:Y:S03]  /*35a0*/  LDSM.16.M88.4 R76, [R205+0x5000] ;  /* 0x00500000cd4c783b */ /* 0x000fe60000000200 */
[C---:B--2---:R-:W-:Y:S08]  /*35b0*/  HMMA.16816.F32.BF16 R40, R12.reuse, R48, R40 ;  /* 0x000000300c28723c */ /* 0x044ff00000041828 */
        /* <DEDUP_REMOVED lines=10> */
[----:B------:R-:W2:Y:S04]  /*3660*/  LDSM.16.M88.4 R12, [R209+0x8000] ;  /* 0x00800000d10c783b */ /* 0x000ea80000000200 */
[----:B------:R-:W3:Y:S03]  /*3670*/  LDSM.16.M88.4 R84, [R205+0x5800] ;  /* 0x00580000cd54783b */ /* 0x000ee60000000200 */
[C---:B-1----:R-:W-:Y:S08]  /*3680*/  HMMA.16816.F32.BF16 R24, R8.reuse, R52, R40 ;  /* 0x000000340818723c */ /* 0x042ff00000041828 */
[C---:B------:R-:W-:Y:S08]  /*3690*/  HMMA.16816.F32.BF16 R64, R8.reuse, R56, R64 ;  /* 0x000000380840723c */ /* 0x040ff00000041840 */
[C---:B------:R-:W-:Y:S08]  /*36a0*/  HMMA.16816.F32.BF16 R40, R8.reuse, R58, R36 ;  /* 0x0000003a0828723c */ /* 0x040ff00000041824 */
[C---:B------:R-:W-:Y:S08]  /*36b0*/  HMMA.16816.F32.BF16 R36, R8.reuse, R68, R32 ;  /* 0x000000440824723c */ /* 0x040ff00000041820 */
[C---:B------:R-:W-:Y:S01]  /*36c0*/  HMMA.16816.F32.BF16 R32, R8.reuse, R70, R28 ;  /* 0x000000460820723c */ /* 0x040fe2000004181c */
[----:B------:R-:W-:Y:S07]  /*36d0*/  LDSM.16.M88.4 R68, [R211+0x6000] ;  /* 0x00600000d344783b */ /* 0x000fee0000000200 */
[C---:B------:R-:W-:Y:S08]  /*36e0*/  HMMA.16816.F32.BF16 R44, R8.reuse, R54, R44 ;  /* 0x00000036082c723c */ /* 0x040ff0000004182c */
[C---:B------:R-:W-:Y:S08]  /*36f0*/  HMMA.16816.F32.BF16 R28, R8.reuse, R80, R20 ;  /* 0x00000050081c723c */ /* 0x040ff00000041814 */
[----:B------:R-:W-:Y:S01]  /*3700*/  HMMA.16816.F32.BF16 R16, R8, R82, R16 ;  /* 0x000000520810723c */ /* 0x000fe20000041810 */
[----:B------:R-:W-:Y:S04]  /*3710*/  LDSM.16.M88.4 R8, [R207+0xc000] ;  /* 0x00c00000cf08783b */ /* 0x000fe80000000200 */
[----:B------:R-:W1:Y:S03]  /*3720*/  LDSM.16.M88.4 R80, [R200+0x16800] ;  /* 0x01680000c850783b */ /* 0x000e660000000200 */
[C---:B--2---:R-:W-:Y:S08]  /*3730*/  HMMA.16816.F32.BF16 R64, R12.reuse, R60, R64 ;  /* 0x0000003c0c40723c */ /* 0x044ff00000041840 */
[C---:B------:R-:W-:Y:S08]  /*3740*/  HMMA.16816.F32.BF16 R60, R12.reuse, R62, R40 ;  /* 0x0000003e0c3c723c */ /* 0x040ff00000041828 */
[C---:B------:R-:W-:Y:S08]  /*3750*/  HMMA.16816.F32.BF16 R24, R12.reuse, R48, R24 ;  /* 0x000000300c18723c */ /* 0x040ff00000041818 */
[C---:B------:R-:W-:Y:S08]  /*3760*/  HMMA.16816.F32.BF16 R56, R12.reuse, R76, R36 ;  /* 0x0000004c0c38723c */ /* 0x040ff00000041824 */
[C---:B------:R-:W-:Y:S01]  /*3770*/  HMMA.16816.F32.BF16 R52, R12.reuse, R78, R32 ;  /* 0x0000004e0c34723c */ /* 0x040fe20000041820 */
[----:B------:R-:W-:Y:S07]  /*3780*/  LDSM.16.M88.4 R76, [R211+0x6800] ;  /* 0x00680000d34c783b */ /* 0x000fee0000000200 */
[C---:B------:R-:W-:Y:S08]  /*3790*/  HMMA.16816.F32.BF16 R20, R12.reuse, R50, R44 ;  /* 0x000000320c14723c */ /* 0x040ff0000004182c */
[C---:B---3--:R-:W-:Y:S08]  /*37a0*/  HMMA.16816.F32.BF16 R48, R12.reuse, R84, R28 ;  /* 0x000000540c30723c */ /* 0x048ff0000004181c */
[----:B------:R-:W-:Y:S01]  /*37b0*/  HMMA.16816.F32.BF16 R12, R12, R86, R16 ;  /* 0x000000560c0c723c */ /* 0x000fe20000041810 */
[----:B------:R-:W2:Y:S04]  /*37c0*/  LDSM.16.M88.4 R16, [R208+0xc000] ;  /* 0x00c00000d010783b */ /* 0x000ea80000000200 */
[----:B------:R-:W3:Y:S03]  /*37d0*/  LDSM.16.M88.4 R84, [R211+0x7000] ;  /* 0x00700000d354783b */ /* 0x000ee60000000200 */
[C---:B-1----:R-:W-:Y:S01]  /*37e0*/  HMMA.16816.F32.BF16 R36, R8.reuse, R80, R64 ;  /* 0x000000500824723c */ /* 0x042fe20000041840 */
[----:B------:R-:W-:Y:S07]  /*37f0*/  LDSM.16.M88.4 R64, [R206+0x16000] ;  /* 0x01600000ce40783b */ /* 0x000fee0000000200 */
[C---:B------:R-:W-:Y:S01]  /*3800*/  HMMA.16816.F32.BF16 R32, R8.reuse, R82, R60 ;  /* 0x000000520820723c */ /* 0x040fe2000004183c */
[----:B------:R-:W-:Y:S04]  /*3810*/  LDSM.16.M88.4 R80, [R206+0x17000] ;  /* 0x01700000ce50783b */ /* 0x000fe80000000200 */
[----:B------:R-:W-:Y:S03]  /*3820*/  LDSM.16.M88.4 R60, [R205+0x6000] ;  /* 0x00600000cd3c783b */ /* 0x000fe60000000200 */
[C---:B------:R-:W-:Y:S08]  /*3830*/  HMMA.16816.F32.BF16 R44, R8.reuse, R72, R24 ;  /* 0x00000048082c723c */ /* 0x040ff00000041818 */
[C---:B------:R-:W-:Y:S01]  /*3840*/  HMMA.16816.F32.BF16 R28, R8.reuse, R88, R56 ;  /* 0x00000058081c723c */ /* 0x040fe20000041838 */
[----:B------:R-:W-:Y:S07]  /*3850*/  LDSM.16.M88.4 R56, [R205+0x6800] ;  /* 0x00680000cd38783b */ /* 0x000fee0000000200 */
[C---:B------:R-:W-:Y:S01]  /*3860*/  HMMA.16816.F32.BF16 R24, R8.reuse, R90, R52 ;  /* 0x0000005a0818723c */ /* 0x040fe20000041834 */
[----:B------:R-:W-:Y:S04]  /*3870*/  LDSM.16.M88.4 R88, [R206+0x17800] ;  /* 0x01780000ce58783b */ /* 0x000fe80000000200 */
[----:B------:R-:W-:Y:S03]  /*3880*/  LDSM.16.M88.4 R52, [R205+0x7000] ;  /* 0x00700000cd34783b */ /* 0x000fe60000000200 */
[C---:B------:R-:W-:Y:S01]  /*3890*/  HMMA.16816.F32.BF16 R40, R8.reuse, R74, R20 ;  /* 0x0000004a0828723c */ /* 0x040fe20000041814 */
[----:B------:R-:W-:Y:S07]  /*38a0*/  LDSM.16.M88.4 R72, [R206+0x16800] ;  /* 0x01680000ce48783b */ /* 0x000fee0000000200 */
[C---:B------:R-:W-:Y:S01]  /*38b0*/  HMMA.16816.F32.BF16 R20, R8.reuse, R92, R48 ;  /* 0x0000005c0814723c */ /* 0x040fe20000041830 */
[----:B------:R-:W-:Y:S07]  /*38c0*/  LDSM.16.M88.4 R48, [R205+0x7800] ;  /* 0x00780000cd30783b */ /* 0x000fee0000000200 */
[----:B------:R-:W-:Y:S01]  /*38d0*/  HMMA.16816.F32.BF16 R8, R8, R94, R12 ;  /* 0x0000005e0808723c */ /* 0x000fe2000004180c */
[----:B------:R-:W1:Y:S07]  /*38e0*/  LDSM.16.M88.4 R12, [R210+0xc000] ;  /* 0x00c00000d20c783b */ /* 0x000e6e0000000200 */
[C---:B--2---:R-:W-:Y:S08]  /*38f0*/  HMMA.16816.F32.BF16 R36, R16.reuse, R76, R36 ;  /* 0x0000004c1024723c */ /* 0x044ff00000041824 */
[C---:B------:R-:W-:Y:S08]  /*3900*/  HMMA.16816.F32.BF16 R32, R16.reuse, R78, R32 ;  /* 0x0000004e1020723c */ /* 0x040ff00000041820 */
[C---:B---3--:R-:W-:Y:S08]  /*3910*/  HMMA.16816.F32.BF16 R28, R16.reuse, R84, R28 ;  /* 0x00000054101c723c */ /* 0x048ff0000004181c */
[C---:B------:R-:W-:Y:S08]  /*3920*/  HMMA.16816.F32.BF16 R24, R16.reuse, R86, R24 ;  /* 0x000000561018723c */ /* 0x040ff00000041818 */
[C---:B------:R-:W-:Y:S08]  /*3930*/  HMMA.16816.F32.BF16 R44, R16.reuse, R68, R44 ;  /* 0x00000044102c723c */ /* 0x040ff0000004182c */
[C---:B------:R-:W-:Y:S08]  /*3940*/  HMMA.16816.F32.BF16 R40, R16.reuse, R70, R40 ;  /* 0x000000461028723c */ /* 0x040ff00000041828 */
[C---:B------:R-:W-:Y:S08]  /*3950*/  HMMA.16816.F32.BF16 R20, R16.reuse, R96, R20 ;  /* 0x000000601014723c */ /* 0x040ff00000041814 */
[----:B------:R-:W-:Y:S01]  /*3960*/  HMMA.16816.F32.BF16 R16, R16, R98, R8 ;  /* 0x000000621010723c */ /* 0x000fe20000041808 */
[----:B------:R-:W2:Y:S01]  /*3970*/  LDSM.16.M88.4 R8, [R209+0xc000] ;  /* 0x00c00000d108783b */ /* 0x000ea20000000200 */
[----:B------:R-:W-:-:S06]  /*3980*/  DEPBAR.LE SB0, 0x0 ;  /* 0x000080000000791a */ /* 0x000fcc0000000000 */
[C---:B-1----:R-:W-:Y:S08]  /*3990*/  HMMA.16816.F32.BF16 R36, R12.reuse, R72, R36 ;  /* 0x000000480c24723c */ /* 0x042ff00000041824 */
[C---:B------:R-:W-:Y:S08]  /*39a0*/  HMMA.16816.F32.BF16 R32, R12.reuse, R74, R32 ;  /* 0x0000004a0c20723c */ /* 0x040ff00000041820 */
[C---:B------:R-:W-:Y:S08]  /*39b0*/  HMMA.16816.F32.BF16 R28, R12.reuse, R80, R28 ;  /* 0x000000500c1c723c */ /* 0x040ff0000004181c */
[C---:B------:R-:W-:Y:S08]  /*39c0*/  HMMA.16816.F32.BF16 R24, R12.reuse, R82, R24 ;  /* 0x000000520c18723c */ /* 0x040ff00000041818 */
[C---:B------:R-:W-:Y:S08]  /*39d0*/  HMMA.16816.F32.BF16 R44, R12.reuse, R64, R44 ;  /* 0x000000400c2c723c */ /* 0x040ff0000004182c */
[C---:B------:R-:W-:Y:S08]  /*39e0*/  HMMA.16816.F32.BF16 R40, R12.reuse, R66, R40 ;  /* 0x000000420c28723c */ /* 0x040ff00000041828 */
[C---:B------:R-:W-:Y:S08]  /*39f0*/  HMMA.16816.F32.BF16 R20, R12.reuse, R88, R20 ;  /* 0x000000580c14723c */ /* 0x040ff00000041814 */
[----:B------:R-:W-:Y:S08]  /*3a00*/  HMMA.16816.F32.BF16 R12, R12, R90, R16 ;  /* 0x0000005a0c0c723c */ /* 0x000ff00000041810 */
[C---:B--2---:R-:W-:Y:S08]  /*3a10*/  HMMA.16816.F32.BF16 R36, R8.reuse, R56, R36 ;  /* 0x000000380824723c */ /* 0x044ff00000041824 */
[C---:B------:R-:W-:Y:S08]  /*3a20*/  HMMA.16816.F32.BF16 R56, R8.reuse, R58, R32 ;  /* 0x0000003a0838723c */ /* 0x040ff00000041820 */
[C---:B------:R-:W-:Y:S08]  /*3a30*/  HMMA.16816.F32.BF16 R32, R8.reuse, R52, R28 ;  /* 0x000000340820723c */ /* 0x040ff0000004181c */
[C---:B------:R-:W-:Y:S01]  /*3a40*/  HMMA.16816.F32.BF16 R52, R8.reuse, R54, R24 ;  /* 0x000000360834723c */ /* 0x040fe20000041818 */
[----:B------:R-:W1:Y:S07]  /*3a50*/  LDC.U8 R25, c[0x0][0x2d8] ;  /* 0x0000b600ff197b82 */ /* 0x000e6e0000000000 */
[C---:B------:R-:W-:Y:S08]  /*3a60*/  HMMA.16816.F32.BF16 R28, R8.reuse, R48, R20 ;  /* 0x00000030081c723c */ /* 0x040ff00000041814 */
[C---:B------:R-:W-:Y:S08]  /*3a70*/  HMMA.16816.F32.BF16 R44, R8.reuse, R60, R44 ;  /* 0x0000003c082c723c */ /* 0x040ff0000004182c */
[C---:B------:R-:W-:Y:S08]  /*3a80*/  HMMA.16816.F32.BF16 R40, R8.reuse, R62, R40 ;  /* 0x0000003e0828723c */ /* 0x040ff00000041828 */
[----:B------:R-:W-:Y:S07]  /*3a90*/  HMMA.16816.F32.BF16 R48, R8, R50, R12 ;  /* 0x000000320830723c */ /* 0x000fee000004180c */
[----:B------:R-:W-:-:S02]  /*3aa0*/  IMNMX R13, R100, UR8, PT ;  /* 0x00000008640d7c17 */ /* 0x000fc4000b800200 */
[----:B------:R-:W-:Y:S01]  /*3ab0*/  IMNMX R14, R2, UR8, PT ;  /* 0x00000008020e7c17 */ /* 0x000fe2000b800200 */
        /* <DEDUP_REMOVED lines=40> */
[----:B------:R-:W-:-:S03]  /*3d40*/  @!P4 LEA R6, P1, R3, c[0x0][0x168], 0x1 ;  /* 0x00005a000306ca11 */ /* 0x000fc600078208ff */
        /* <DEDUP_REMOVED lines=31> */
.L_x_714:
[----:B------:R-:W-:Y:S05]  /*3f40*/  BSYNC B0 ;  /* 0x0000000000007941 */ /* 0x000fea0003800000 */
.L_x_713:
[----:B------:R-:W0:Y:S02]  /*3f50*/  LDGDEPBAR ;  /* 0x00000000000079af */ /* 0x000e240000000000 */
.L_x_712:
[----:B-1----:R-:W-:Y:S01]  /*3f60*/  IMAD.U32 R2, RZ, RZ, UR38 ;  /* 0x00000026ff027e24 */ /* 0x002fe2000f8e00ff */
[----:B------:R-:W-:Y:S01]  /*3f70*/  STL [R1+0x5c], R208 ;  /* 0x00005cd001007387 */ /* 0x000fe20000100800 */
[----:B------:R-:W-:Y:S01]  /*3f80*/  IMAD.WIDE.U32 R230, R104, -0x326172a9, RZ ;  /* 0xcd9e8d5768e67825 */ /* 0x000fe200078e00ff */
[----:B------:R-:W-:Y:S01]  /*3f90*/  USHF.L.U32 UR4, UR38, 0x1, URZ ;  /* 0x0000000126047899 */ /* 0x000fe2000800063f */
[----:B------:R-:W-:Y:S01]  /*3fa0*/  PRMT R252, R25, 0x7054, R25 ;  /* 0x0000705419fc7816 */ /* 0x000fe20000000019 */
[----:B------:R-:W-:Y:S01]  /*3fb0*/  STL [R1+0x58], R207 ;  /* 0x000058cf01007387 */ /* 0x000fe20000100800 */
[----:B------:R-:W-:Y:S01]  /*3fc0*/  IMAD R2, R2, 0x40, R105 ;  /* 0x0000004002027824 */ /* 0x000fe200078e0269 */
[----:B------:R-:W-:Y:S01]  /*3fd0*/  UIADD3 UR14, UR37, -0x4498517b, URZ ;  /* 0xbb67ae85250e7890 */ /* 0x000fe2000fffe03f */
[----:B------:R-:W-:Y:S01]  /*3fe0*/  IMAD.WIDE.U32 R168, R103, -0x2daee0ad, RZ ;  /* 0xd2511f5367a87825 */ /* 0x000fe200078e00ff */
[----:B------:R-:W-:Y:S01]  /*3ff0*/  STL [R1+0x54], R206 ;  /* 0x000054ce01007387 */ /* 0x000fe20000100800 */
[----:B------:R-:W-:Y:S01]  /*4000*/  UIADD3 UR15, UR36, -0x61c88647, URZ ;  /* 0x9e3779b9240f7890 */ /* 0x000fe2000fffe03f */
[C---:B------:R-:W-:Y:S01]  /*4010*/  IADD3 R3, R2.reuse, 0x1, RZ ;  /* 0x0000000102037810 */ /* 0x040fe20007ffe0ff */
[----:B------:R-:W-:Y:S01]  /*4020*/  UIADD3 UR13, UR36, 0x3c6ef372, URZ ;  /* 0x3c6ef372240d7890 */ /* 0x000fe2000fffe03f */
[C---:B------:R-:W-:Y:S01]  /*4030*/  IADD3 R6, R2.reuse, 0x8, RZ ;  /* 0x0000000802067810 */ /* 0x040fe20007ffe0ff */
[----:B------:R-:W-:Y:S01]  /*4040*/  STL [R1+0x50], R205 ;  /* 0x000050cd01007387 */ /* 0x000fe20000100800 */
[CC--:B------:R-:W-:Y:S01]  /*4050*/  ISETP.GE.AND P1, PT, R3.reuse, R13.reuse, PT ;  /* 0x0000000d0300720c */ /* 0x0c0fe20003f26270 */
[----:B------:R-:W-:Y:S01]  /*4060*/  UIADD3 UR12, UR37, 0x76cf5d0a, URZ ;  /* 0x76cf5d0a250c7890 */ /* 0x000fe2000fffe03f */
[-C--:B------:R-:W-:Y:S01]  /*4070*/  ISETP.GE.AND P5, PT, R3, R14.reuse, PT ;  /* 0x0000000e0300720c */ /* 0x080fe20003fa6270 */
[----:B------:R-:W-:Y:S01]  /*4080*/  STL [R1+0x4c], R200 ;  /* 0x00004cc801007387 */ /* 0x000fe20000100800 */
[----:B------:R-:W-:Y:S01]  /*4090*/  IADD3 R3, R2, 0x9, RZ ;  /* 0x0000000902037810 */ /* 0x000fe20007ffe0ff */
[----:B------:R-:W-:Y:S01]  /*40a0*/  UIADD3 UR10, UR37, 0x32370b8f, URZ ;  /* 0x32370b8f250a7890 */ /* 0x000fe2000fffe03f */
[-C--:B------:R-:W-:Y:S01]  /*40b0*/  ISETP.GE.AND P2, PT, R6, R14.reuse, PT ;  /* 0x0000000e0600720c */ /* 0x080fe20003f46270 */
[----:B------:R-:W-:Y:S01]  /*40c0*/  UIADD3 UR9, UR36, 0x78dde6e4, URZ ;  /* 0x78dde6e424097890 */ /* 0x000fe2000fffe03f */
[CC--:B------:R-:W-:Y:S01]  /*40d0*/  ISETP.GE.AND P6, PT, R3.reuse, R14.reuse, PT ;  /* 0x0000000e0300720c */ /* 0x0c0fe20003fc6270 */
[----:B------:R-:W-:Y:S01]  /*40e0*/  UIADD3 UR11, UR36, -0x255992d5, URZ ;  /* 0xdaa66d2b240b7890 */ /* 0x000fe2000fffe03f */
[-C--:B------:R-:W-:Y:S01]  /*40f0*/  ISETP.GE.AND P4, PT, R3, R13.reuse, PT ;  /* 0x0000000d0300720c */ /* 0x080fe20003f86270 */
[----:B------:R-:W-:Y:S01]  /*4100*/  UIADD3 UR6, UR37, -0x56f99767, URZ ;  /* 0xa906689925067890 */ /* 0x000fe2000fffe03f */
[C---:B------:R-:W-:Y:S01]  /*4110*/  IADD3 R3, R2.reuse, 0x11, RZ ;  /* 0x0000001102037810 */ /* 0x040fe20007ffe0ff */
[----:B------:R-:W-:Y:S01]  /*4120*/  UIADD3 UR8, UR37, -0x126145ec, URZ ;  /* 0xed9eba1425087890 */ /* 0x000fe2000fffe03f */
[----:B------:R-:W-:Y:S01]  /*4130*/  FSEL R20, R43, -INF , !P6 ;  /* 0xff8000002b147808 */ /* 0x000fe20007000000 */
[----:B------:R-:W-:Y:S01]  /*4140*/  IMAD.SHL.U32 R201, R5, 0x2, RZ ;  /* 0x0000000205c97824 */ /* 0x000fe200078e00ff */
[-C--:B------:R-:W-:Y:S01]  /*4150*/  ISETP.GE.AND P6, PT, R2, R13.reuse, PT ;  /* 0x0000000d0200720c */ /* 0x080fe20003fc6270 */
[----:B------:R-:W-:Y:S01]  /*4160*/  UIADD3 UR16, UR36, -0x4ab325aa, URZ ;  /* 0xb54cda5624107890 */ /* 0x000fe2000fffe03f */
[----:B------:R-:W-:Y:S01]  /*4170*/  FSEL R19, R42, -INF , !P2 ;  /* 0xff8000002a137808 */ /* 0x000fe20005000000 */
[----:B------:R-:W-:Y:S01]  /*4180*/  IMAD R204, R0, 0x2, R201 ;  /* 0x0000000200cc7824 */ /* 0x000fe200078e02c9 */
[----:B------:R-:W-:Y:S01]  /*4190*/  FSEL R18, R41, -INF , !P4 ;  /* 0xff80000029127808 */ /* 0x000fe20006000000 */
[----:B------:R-:W-:Y:S01]  /*41a0*/  UIADD3 UR7, UR36, 0x1715609d, URZ ;  /* 0x1715609d24077890 */ /* 0x000fe2000fffe03f */
[C---:B------:R-:W-:Y:S01]  /*41b0*/  ISETP.GE.AND P2, PT, R3.reuse, R13, PT ;  /* 0x0000000d0300720c */ /* 0x040fe20003f46270 */
[----:B------:R-:W-:Y:S01]  /*41c0*/  UIADD3 UR17, UR37, 0x646e171e, URZ ;  /* 0x646e171e25117890 */ /* 0x000fe2000fffe03f */
[----:B------:R-:W-:-:S02]  /*41d0*/  ISETP.GE.AND P4, PT, R3, R14, PT ;  /* 0x0000000e0300720c */ /* 0x000fc40003f86270 */
[----:B------:R-:W-:Y:S02]  /*41e0*/  IADD3 R3, R2, 0x19, RZ ;  /* 0x0000001902037810 */ /* 0x000fe40007ffe0ff */
[-C--:B------:R-:W-:Y:S02]  /*41f0*/  ISETP.GE.AND P3, PT, R6, R13.reuse, PT ;  /* 0x0000000d0600720c */ /* 0x080fe40003f66270 */
[----:B------:R-:W-:Y:S02]  /*4200*/  FSEL R15, R45, -INF , !P1 ;  /* 0xff8000002d0f7808 */ /* 0x000fe40004800000 */
[----:B------:R-:W-:Y:S02]  /*4210*/  FSEL R11, R44, -INF , !P6 ;  /* 0xff8000002c0b7808 */ /* 0x000fe40007000000 */
[----:B------:R-:W-:Y:S02]  /*4220*/  FSEL R77, R37, -INF , !P2 ;  /* 0xff800000254d7808 */ /* 0x000fe40005000000 */
[----:B------:R-:W-:-:S02]  /*4230*/  ISETP.GE.AND P6, PT, R3, R13, PT ;  /* 0x0000000d0300720c */ /* 0x000fc40003fc6270 */
[----:B------:R-:W-:Y:S02]  /*4240*/  ISETP.GE.AND P2, PT, R3, R14, PT ;  /* 0x0000000e0300720c */ /* 0x000fe40003f46270 */
[----:B------:R-:W-:Y:S02]  /*4250*/  IADD3 R6, R2, 0x10, RZ ;  /* 0x0000001002067810 */ /* 0x000fe40007ffe0ff */
[----:B------:R-:W-:Y:S02]  /*4260*/  FSEL R16, R40, -INF , !P3 ;  /* 0xff80000028107808 */ /* 0x000fe40005800000 */
[----:B------:R-:W-:Y:S02]  /*4270*/  FMNMX.FTZ R3, R11, R15, !PT ;  /* 0x0000000f0b037209 */ /* 0x000fe40007810000 */
[----:B------:R-:W-:Y:S02]  /*4280*/  ISETP.GE.AND P1, PT, R6, R13, PT ;  /* 0x0000000d0600720c */ /* 0x000fe40003f26270 */
[----:B------:R-:W-:-:S02]  /*4290*/  FMNMX.FTZ R3, R16, R3, !PT ;  /* 0x0000000310037209 */ /* 0x000fc40007810000 */
[----:B------:R-:W-:Y:S02]  /*42a0*/  ISETP.GE.AND P3, PT, R6, R14, PT ;  /* 0x0000000e0600720c */ /* 0x000fe40003f66270 */
[----:B------:R-:W-:Y:S02]  /*42b0*/  IADD3 R6, R2, 0x18, RZ ;  /* 0x0000001802067810 */ /* 0x000fe40007ffe0ff */
[----:B------:R-:W-:Y:S02]  /*42c0*/  FSEL R76, R36, -INF , !P1 ;  /* 0xff800000244c7808 */ /* 0x000fe40004800000 */
[----:B------:R-:W-:Y:S02]  /*42d0*/  FMNMX.FTZ R3, R18, R3, !PT ;  /* 0x0000000312037209 */ /* 0x000fe40007810000 */
[----:B------:R-:W-:Y:S02]  /*42e0*/  ISETP.GE.AND P1, PT, R6, R13, PT ;  /* 0x0000000d0600720c */ /* 0x000fe40003f26270 */
[----:B------:R-:W-:-:S02]  /*42f0*/  FMNMX.FTZ R3, R76, R3, !PT ;  /* 0x000000034c037209 */ /* 0x000fc40007810000 */
[----:B------:R-:W-:Y:S02]  /*4300*/  FSEL R78, R38, -INF , !P3 ;  /* 0xff800000264e7808 */ /* 0x000fe40005800000 */
[----:B------:R-:W-:Y:S02]  /*4310*/  ISETP.GE.AND P3, PT, R6, R14, PT ;  /* 0x0000000e0600720c */ /* 0x000fe40003f66270 */
[----:B------:R-:W-:Y:S02]  /*4320*/  IADD3 R6, R2, 0x20, RZ ;  /* 0x0000002002067810 */ /* 0x000fe40007ffe0ff */
[----:B------:R-:W-:Y:S02]  /*4330*/  FSEL R63, R56, -INF , !P1 ;  /* 0xff800000383f7808 */ /* 0x000fe40004800000 */
[----:B------:R-:W-:Y:S02]  /*4340*/  FMNMX.FTZ R3, R77, R3, !PT ;  /* 0x000000034d037209 */ /* 0x000fe40007810000 */
[----:B------:R-:W-:-:S02]  /*4350*/  FSEL R24, R47, -INF , !P5 ;  /* 0xff8000002f187808 */ /* 0x000fc40006800000 */
[----:B------:R-:W-:Y:S02]  /*4360*/  FSEL R79, R39, -INF , !P4 ;  /* 0xff800000274f7808 */ /* 0x000fe40006000000 */
[----:B------:R-:W-:Y:S01]  /*4370*/  ISETP.GE.AND P5, PT, R6, R13, PT ;  /* 0x0000000d0600720c */ /* 0x000fe20003fa6270 */
[----:B------:R-:W-:Y:S01]  /*4380*/  LDSM.16.MT88.4 R36, [R201+0x18000] ;  /* 0x01800000c924783b */ /* 0x000fe20000004200 */
[----:B------:R-:W-:Y:S02]  /*4390*/  FSEL R62, R57, -INF , !P6 ;  /* 0xff800000393e7808 */ /* 0x000fe40007000000 */
[----:B------:R-:W-:Y:S02]  /*43a0*/  FMNMX.FTZ R3, R63, R3, !PT ;  /* 0x000000033f037209 */ /* 0x000fe40007810000 */
[-C--:B------:R-:W-:Y:S02]  /*43b0*/  ISETP.GE.AND P4, PT, R2, R14.reuse, PT ;  /* 0x0000000e0200720c */ /* 0x080fe40003f86270 */
[----:B------:R-:W-:-:S02]  /*43c0*/  ISETP.GE.AND P1, PT, R6, R14, PT ;  /* 0x0000000e0600720c */ /* 0x000fc40003f26270 */
[C---:B------:R-:W-:Y:S02]  /*43d0*/  IADD3 R6, R2.reuse, 0x21, RZ ;  /* 0x0000002102067810 */ /* 0x040fe40007ffe0ff */
[C---:B------:R-:W-:Y:S02]  /*43e0*/  IADD3 R7, R2.reuse, 0x28, RZ ;  /* 0x0000002802077810 */ /* 0x040fe40007ffe0ff */
[C---:B------:R-:W-:Y:S02]  /*43f0*/  IADD3 R8, R2.reuse, 0x29, RZ ;  /* 0x0000002902087810 */ /* 0x040fe40007ffe0ff */
[C---:B------:R-:W-:Y:S02]  /*4400*/  IADD3 R12, R2.reuse, 0x30, RZ ;  /* 0x00000030020c7810 */ /* 0x040fe40007ffe0ff */
[C---:B------:R-:W-:Y:S02]  /*4410*/  IADD3 R10, R2.reuse, 0x31, RZ ;  /* 0x00000031020a7810 */ /* 0x040fe40007ffe0ff */
[----:B------:R-:W-:-:S02]  /*4420*/  IADD3 R17, R2, 0x38, RZ ;  /* 0x0000003802117810 */ /* 0x000fc40007ffe0ff */
[----:B------:R-:W-:Y:S02]  /*4430*/  IADD3 R9, R2, 0x39, RZ ;  /* 0x0000003902097810 */ /* 0x000fe40007ffe0ff */
[----:B------:R-:W-:Y:S02]  /*4440*/  FSEL R149, R32, -INF , !P5 ;  /* 0xff80000020957808 */ /* 0x000fe40006800000 */
[----:B------:R-:W-:Y:S02]  /*4450*/  FMNMX.FTZ R2, R62, R3, !PT ;  /* 0x000000033e027209 */ /* 0x000fe40007810000 */
[----:B------:R-:W-:Y:S02]  /*4460*/  FSEL R21, R46, -INF , !P4 ;  /* 0xff8000002e157808 */ /* 0x000fe40006000000 */
[----:B------:R-:W-:Y:S02]  /*4470*/  ISETP.GE.AND P6, PT, R6, R13, PT ;  /* 0x0000000d0600720c */ /* 0x000fe40003fc6270 */
[----:B------:R-:W-:-:S02]  /*4480*/  FMNMX.FTZ R3, R149, R2, !PT ;  /* 0x0000000295037209 */ /* 0x000fc40007810000 */
[----:B------:R-:W-:Y:S02]  /*4490*/  FMNMX.FTZ R2, R21, R24, !PT ;  /* 0x0000001815027209 */ /* 0x000fe40007810000 */
[-C--:B------:R-:W-:Y:S02]  /*44a0*/  ISETP.GE.AND P4, PT, R7, R13.reuse, PT ;  /* 0x0000000d0700720c */ /* 0x080fe40003f86270 */
[----:B------:R-:W-:Y:S02]  /*44b0*/  FSEL R171, R33, -INF , !P6 ;  /* 0xff80000021ab7808 */ /* 0x000fe40007000000 */
[----:B------:R-:W-:Y:S02]  /*44c0*/  FMNMX.FTZ R2, R19, R2, !PT ;  /* 0x0000000213027209 */ /* 0x000fe40007810000 */
[----:B------:R-:W-:Y:S02]  /*44d0*/  ISETP.GE.AND P5, PT, R8, R13, PT ;  /* 0x0000000d0800720c */ /* 0x000fe40003fa6270 */
[----:B------:R-:W-:-:S02]  /*44e0*/  FSEL R189, R52, -INF , !P4 ;  /* 0xff80000034bd7808 */ /* 0x000fc40006000000 */
[----:B------:R-:W-:Y:S02]  /*44f0*/  FMNMX.FTZ R3, R171, R3, !PT ;  /* 0x00000003ab037209 */ /* 0x000fe40007810000 */
[----:B------:R-:W-:Y:S02]  /*4500*/  FMNMX.FTZ R2, R20, R2, !PT ;  /* 0x0000000214027209 */ /* 0x000fe40007810000 */
[----:B------:R-:W-:Y:S02]  /*4510*/  ISETP.GE.AND P4, PT, R12, R13, PT ;  /* 0x0000000d0c00720c */ /* 0x000fe40003f86270 */
[----:B------:R-:W-:Y:S02]  /*4520*/  FSEL R191, R53, -INF , !P5 ;  /* 0xff80000035bf7808 */ /* 0x000fe40006800000 */
[----:B------:R-:W-:Y:S02]  /*4530*/  FMNMX.FTZ R3, R189, R3, !PT ;  /* 0x00000003bd037209 */ /* 0x000fe40007810000 */
[----:B------:R-:W-:-:S02]  /*4540*/  FMNMX.FTZ R2, R78, R2, !PT ;  /* 0x000000024e027209 */ /* 0x000fc40007810000 */
[----:B------:R-:W-:Y:S02]  /*4550*/  ISETP.GE.AND P6, PT, R10, R13, PT ;  /* 0x0000000d0a00720c */ /* 0x000fe40003fc6270 */
[----:B------:R-:W-:Y:S02]  /*4560*/  FSEL R237, R28, -INF , !P4 ;  /* 0xff8000001ced7808 */ /* 0x000fe40006000000 */
[----:B------:R-:W-:Y:S02]  /*4570*/  FMNMX.FTZ R3, R191, R3, !PT ;  /* 0x00000003bf037209 */ /* 0x000fe40007810000 */
[----:B------:R-:W-:Y:S02]  /*4580*/  FSEL R60, R58, -INF , !P3 ;  /* 0xff8000003a3c7808 */ /* 0x000fe40005800000 */
[----:B------:R-:W-:Y:S02]  /*4590*/  FMNMX.FTZ R2, R79, R2, !PT ;  /* 0x000000024f027209 */ /* 0x000fe40007810000 */
[----:B------:R-:W-:-:S02]  /*45a0*/  ISETP.GE.AND P5, PT, R17, R13, PT ;  /* 0x0000000d1100720c */ /* 0x000fc40003fa6270 */
[----:B------:R-:W-:Y:S02]  /*45b0*/  FSEL R249, R29, -INF , !P6 ;  /* 0xff8000001df97808 */ /* 0x000fe40007000000 */
[----:B------:R-:W-:Y:S02]  /*45c0*/  FMNMX.FTZ R3, R237, R3, !PT ;  /* 0x00000003ed037209 */ /* 0x000fe40007810000 */
[----:B------:R-:W-:Y:S02]  /*45d0*/  FSEL R61, R59, -INF , !P2 ;  /* 0xff8000003b3d7808 */ /* 0x000fe40005000000 */
[----:B------:R-:W-:Y:S01]  /*45e0*/  FMNMX.FTZ R2, R60, R2, !PT ;  /* 0x000000023c027209 */ /* 0x000fe20007810000 */
[----:B------:R-:W-:Y:S01]  /*45f0*/  LDSM.16.MT88.4 R56, [R204+0x18000] ;  /* 0x01800000cc38783b */ /* 0x000fe20000004200 */
[----:B------:R-:W-:Y:S02]  /*4600*/  ISETP.GE.AND P4, PT, R9, R13, PT ;  /* 0x0000000d0900720c */ /* 0x000fe40003f86270 */
[----:B------:R-:W-:-:S02]  /*4610*/  FSEL R248, R48, -INF , !P5 ;  /* 0xff80000030f87808 */ /* 0x000fc40006800000 */
[----:B------:R-:W-:Y:S02]  /*4620*/  FMNMX.FTZ R148, R249, R3, !PT ;  /* 0x00000003f9947209 */ /* 0x000fe40007810000 */
[----:B------:R-:W-:Y:S02]  /*4630*/  ISETP.GE.AND P2, PT, R6, R14, PT ;  /* 0x0000000e0600720c */ /* 0x000fe40003f46270 */
[----:B------:R-:W-:Y:S02]  /*4640*/  FSEL R170, R34, -INF , !P1 ;  /* 0xff80000022aa7808 */ /* 0x000fe40004800000 */
[----:B------:R-:W-:Y:S02]  /*4650*/  FMNMX.FTZ R2, R61, R2, !PT ;  /* 0x000000023d027209 */ /* 0x000fe40007810000 */
[----:B------:R-:W-:Y:S02]  /*4660*/  FSEL R250, R49, -INF , !P4 ;  /* 0xff80000031fa7808 */ /* 0x000fe40006000000 */
[----:B------:R-:W-:-:S02]  /*4670*/  FMNMX.FTZ R148, R248, R148, !PT ;  /* 0x00000094f8947209 */ /* 0x000fc40007810000 */
[----:B------:R-:W-:Y:S02]  /*4680*/  ISETP.GE.AND P1, PT, R7, R14, PT ;  /* 0x0000000e0700720c */ /* 0x000fe40003f26270 */
[----:B------:R-:W-:Y:S02]  /*4690*/  FSEL R228, R35, -INF , !P2 ;  /* 0xff80000023e47808 */ /* 0x000fe40005000000 */
[----:B------:R-:W-:Y:S01]  /*46a0*/  FMNMX.FTZ R2, R170, R2, !PT ;  /* 0x00000002aa027209 */ /* 0x000fe20007810000 */
[----:B------:R-:W-:Y:S01]  /*46b0*/  LDSM.16.MT88.4 R32, [R201+0x1a000] ;  /* 0x01a00000c920783b */ /* 0x000fe20000004200 */
[----:B------:R-:W-:Y:S02]  /*46c0*/  FMNMX.FTZ R148, R250, R148, !PT ;  /* 0x00000094fa947209 */ /* 0x000fe40007810000 */
[----:B------:R-:W-:Y:S02]  /*46d0*/  ISETP.GE.AND P2, PT, R8, R14, PT ;  /* 0x0000000e0800720c */ /* 0x000fe40003f46270 */
[----:B------:R-:W-:Y:S01]  /*46e0*/  FSEL R188, R54, -INF , !P1 ;  /* 0xff80000036bc7808 */ /* 0x000fe20004800000 */
[----:B------:R-:W1:Y:S01]  /*46f0*/  SHFL.BFLY PT, R3, R148, 0x2, 0x1f ;  /* 0x0c401f0094037f89 */ /* 0x000e6200000e0000 */
[----:B------:R-:W-:-:S02]  /*4700*/  FMNMX.FTZ R2, R228, R2, !PT ;  /* 0x00000002e4027209 */ /* 0x000fc40007810000 */
[----:B------:R-:W-:Y:S02]  /*4710*/  ISETP.GE.AND P1, PT, R12, R14, PT ;  /* 0x0000000e0c00720c */ /* 0x000fe40003f26270 */
[----:B------:R-:W-:Y:S02]  /*4720*/  FSEL R190, R55, -INF , !P2 ;  /* 0xff80000037be7808 */ /* 0x000fe40005000000 */
[----:B------:R-:W-:Y:S01]  /*4730*/  FMNMX.FTZ R2, R188, R2, !PT ;  /* 0x00000002bc027209 */ /* 0x000fe20007810000 */
[----:B------:R-:W-:Y:S01]  /*4740*/  LDSM.16.MT88.4 R52, [R201+0x1e000] ;  /* 0x01e00000c934783b */ /* 0x000fe20000004200 */
        /* <DEDUP_REMOVED lines=13> */
[----:B------:R-:W-:Y:S01]  /*4820*/  LOP3.LUT R3, R101, UR36, RZ, 0x3c, !PT ;  /* 0x0000002465037c12 */ /* 0x000fe2000f8e3cff */
[----:B------:R-:W1:Y:S01]  /*4830*/  SHFL.BFLY PT, R9, R148, 0x1, 0x1f ;  /* 0x0c201f0094097f89 */ /* 0x000e6200000e0000 */
[----:B------:R-:W-:-:S02]  /*4840*/  LEA R202, R4, R201, 0x1 ;  /* 0x000000c904ca7211 */ /* 0x000fc400078e08ff */
[----:B------:R-:W-:Y:S01]  /*4850*/  LOP3.LUT R6, R231, R3, RZ, 0x3c, !PT ;  /* 0x00000003e7067212 */ /* 0x000fe200078e3cff */
[----:B------:R-:W2:Y:S02]  /*4860*/  SHFL.BFLY PT, R10, R2, 0x2, 0x1f ;  /* 0x0c401f00020a7f89 */ /* 0x000ea400000e0000 */
[----:B------:R-:W-:Y:S02]  /*4870*/  IMAD R203, R0, 0x2, R202 ;  /* 0x0000000200cb7824 */ /* 0x000fe400078e02ca */
[----:B------:R3:W-:Y:S01]  /*4880*/  STL [R1+0x34], R3 ;  /* 0x0000340301007387 */ /* 0x0007e20000100800 */
[----:B------:R-:W-:-:S03]  /*4890*/  IMAD.WIDE.U32 R46, R6, -0x2daee0ad, RZ ;  /* 0xd2511f53062e7825 */ /* 0x000fc600078e00ff */
[----:B------:R-:W-:Y:S02]  /*48a0*/  LDSM.16.MT88.4 R28, [R202+0x1a000] ;  /* 0x01a00000ca1c783b */ /* 0x000fe40000004200 */
[----:B------:R-:W-:Y:S02]  /*48b0*/  LOP3.LUT R8, R47, UR14, R168, 0x96, !PT ;  /* 0x0000000e2f087c12 */ /* 0x000fe4000f8e96a8 */
[----:B------:R-:W-:Y:S03]  /*48c0*/  LDSM.16.MT88.4 R48, [R202+0x18000] ;  /* 0x01800000ca30783b */ /* 0x000fe60000004200 */
[----:B------:R-:W-:Y:S01]  /*48d0*/  IMAD.WIDE.U32 R238, R8, -0x326172a9, RZ ;  /* 0xcd9e8d5708ee7825 */ /* 0x000fe200078e00ff */
[----:B------:R-:W-:Y:S01]  /*48e0*/  LDSM.16.MT88.4 R40, [R203+0x18000] ;  /* 0x01800000cb28783b */ /* 0x000fe20000004200 */
[----:B-1----:R-:W-:-:S03]  /*48f0*/  FMNMX.FTZ R148, R148, R9, !PT ;  /* 0x0000000994947209 */ /* 0x002fc60007810000 */
        /* <DEDUP_REMOVED lines=8> */
[----:B------:R-:W-:-:S05]  /*4980*/  LOP3.LUT R3, R169, UR37, R3, 0x96, !PT ;  /* 0x00000025a9037c12 */ /* 0x000fca000f8e9603 */
[----:B------:R-:W-:-:S05]  /*4990*/  IMAD.WIDE.U32 R6, R3, -0x326172a9, RZ ;  /* 0xcd9e8d5703067825 */ /* 0x000fca00078e00ff */
[----:B------:R-:W-:Y:S01]  /*49a0*/  LOP3.LUT R3, R7, UR15, R230, 0x96, !PT ;  /* 0x0000000f07037c12 */ /* 0x000fe2000f8e96e6 */
[----:B------:R-:W-:Y:S01]  /*49b0*/  FFMA.FTZ R7, R11, c[0x0][0x23c], -R12 ;  /* 0x00008f000b077a23 */ /* 0x000fe2000001080c */
[----:B------:R-:W-:-:S03]  /*49c0*/  LOP3.LUT R6, R239, UR13, R6, 0x96, !PT ;  /* 0x0000000def067c12 */ /* 0x000fc6000f8e9606 */
[----:B------:R-:W-:Y:S01]  /*49d0*/  IMAD.WIDE.U32 R2, R3, -0x2daee0ad, RZ ;  /* 0xd2511f5303027825 */ /* 0x000fe200078e00ff */
[----:B------:R2:W-:Y:S03]  /*49e0*/  MUFU.EX2 R185, R7 ;  /* 0x0000000700b97308 */ /* 0x0005e60000000800 */
[----:B------:R-:W-:Y:S01]  /*49f0*/  IMAD.WIDE.U32 R22, R6, -0x2daee0ad, RZ ;  /* 0xd2511f5306167825 */ /* 0x000fe200078e00ff */
[----:B------:R-:W-:-:S04]  /*4a00*/  LOP3.LUT R3, R3, UR12, R46, 0x96, !PT ;  /* 0x0000000c03037c12 */ /* 0x000fc8000f8e962e */
[----:B------:R-:W-:Y:S01]  /*4a10*/  LOP3.LUT R6, R23, UR10, R2, 0x96, !PT ;  /* 0x0000000a17067c12 */ /* 0x000fe2000f8e9602 */
[----:B------:R-:W-:-:S04]  /*4a20*/  IMAD.WIDE.U32 R2, R3, -0x326172a9, RZ ;  /* 0xcd9e8d5703027825 */ /* 0x000fc800078e00ff */
[----:B------:R-:W-:Y:S01]  /*4a30*/  IMAD.WIDE.U32 R160, R6, -0x326172a9, RZ ;  /* 0xcd9e8d5706a07825 */ /* 0x000fe200078e00ff */
[----:B------:R-:W-:Y:S02]  /*4a40*/  LOP3.LUT R6, R3, UR11, R238, 0x96, !PT ;  /* 0x0000000b03067c12 */ /* 0x000fe4000f8e96ee */
[----:B-1----:R-:W-:Y:S01]  /*4a50*/  FMNMX.FTZ R3, R8, R9, !PT ;  /* 0x0000000908037209 */ /* 0x002fe20007810000 */
[----:B--2---:R-:W-:Y:S01]  /*4a60*/  FFMA.FTZ R7, R15, c[0x0][0x23c], -R12 ;  /* 0x00008f000f077a23 */ /* 0x004fe2000001080c */
[----:B------:R-:W-:Y:S01]  /*4a70*/  LOP3.LUT R2, R161, UR9, R2, 0x96, !PT ;  /* 0x00000009a1027c12 */ /* 0x000fe2000f8e9602 */
[----:B------:R-:W-:Y:S01]  /*4a80*/  FFMA.FTZ R8, R18, c[0x0][0x23c], -R12 ;  /* 0x00008f0012087a23 */ /* 0x000fe2000001080c */
[----:B------:R-:W-:Y:S01]  /*4a90*/  FSETP.NEU.FTZ.AND P1, PT, R3, -INF , PT ;  /* 0xff8000000300780b */ /* 0x000fe20003f3d000 */
[----:B------:R1:W-:Y:S02]  /*4aa0*/  MUFU.EX2 R195, R7 ;  /* 0x0000000700c37308 */ /* 0x0003e40000000800 */
[----:B------:R-:W-:-:S04]  /*4ab0*/  IMAD.WIDE.U32 R150, R2, -0x2daee0ad, RZ ;  /* 0xd2511f5302967825 */ /* 0x000fc800078e00ff */
[----:B------:R-:W-:Y:S02]  /*4ac0*/  FFMA.FTZ R2, R16, c[0x0][0x23c], -R12 ;  /* 0x00008f0010027a23 */ /* 0x000fe4000001080c */
[----:B------:R-:W-:Y:S08]  /*4ad0*/  MUFU.EX2 R232, R8 ;  /* 0x0000000800e87308 */ /* 0x000ff00000000800 */
[----:B------:R2:W-:Y:S01]  /*4ae0*/  MUFU.EX2 R197, R2 ;  /* 0x0000000200c57308 */ /* 0x0005e20000000800 */
[----:B-1----:R-:W-:-:S05]  /*4af0*/  IMAD.WIDE.U32 R6, R6, -0x2daee0ad, RZ ;  /* 0xd2511f5306067825 */ /* 0x002fca00078e00ff */
[----:B------:R-:W-:Y:S02]  /*4b00*/  LOP3.LUT R6, R151, UR6, R6, 0x96, !PT ;  /* 0x0000000697067c12 */ /* 0x000fe4000f8e9606 */
[----:B------:R-:W-:-:S03]  /*4b10*/  LOP3.LUT R9, R7, UR8, R22, 0x96, !PT ;  /* 0x0000000807097c12 */ /* 0x000fc6000f8e9616 */
[----:B------:R-:W-:-:S04]  /*4b20*/  IMAD.WIDE.U32 R6, R6, -0x326172a9, RZ ;  /* 0xcd9e8d5706067825 */ /* 0x000fc800078e00ff */
[----:B------:R-:W-:Y:S01]  /*4b30*/  IMAD.WIDE.U32 R44, R9, -0x326172a9, RZ ;  /* 0xcd9e8d57092c7825 */ /* 0x000fe200078e00ff */
[C---:B------:R-:W-:Y:S02]  /*4b40*/  LOP3.LUT R9, R6.reuse, 0xffff, RZ, 0xc0, !PT ;  /* 0x0000ffff06097812 */ /* 0x040fe400078ec0ff */
[----:B------:R-:W-:Y:S01]  /*4b50*/  LOP3.LUT R11, R6, 0xff, RZ, 0xc0, !PT ;  /* 0x000000ff060b7812 */ /* 0x000fe200078ec0ff */
[----:B--2---:R-:W-:Y:S01]  /*4b60*/  FMUL.FTZ R2, R3, c[0x0][0x23c] ;  /* 0x00008f0003027a20 */ /* 0x004fe20000410000 */
[----:B------:R-:W-:Y:S02]  /*4b70*/  SHF.R.U32.HI R10, RZ, 0x18, R6 ;  /* 0x00000018ff0a7819 */ /* 0x000fe40000011606 */
[----:B------:R-:W-:Y:S02]  /*4b80*/  LOP3.LUT R5, R7, UR16, R44, 0x96, !PT ;  /* 0x0000001007057c12 */ /* 0x000fe4000f8e962c */
[----:B------:R-:W-:Y:S02]  /*4b90*/  FSEL R2, R2, RZ, P1 ;  /* 0x000000ff02027208 */ /* 0x000fe40000800000 */
[----:B------:R-:W-:-:S02]  /*4ba0*/  SHF.R.U32.HI R9, RZ, 0x8, R9 ;  /* 0x00000008ff097819 */ /* 0x000fc40000011609 */
[----:B------:R-:W-:Y:S01]  /*4bb0*/  LOP3.LUT R0, R5, 0xffff, RZ, 0xc0, !PT ;  /* 0x0000ffff05007812 */ /* 0x000fe200078ec0ff */
[----:B------:R-:W-:Y:S01]  /*4bc0*/  FFMA.FTZ R8, R19, c[0x0][0x23c], -R2 ;  /* 0x00008f0013087a23 */ /* 0x000fe20000010802 */
[----:B------:R-:W-:Y:S01]  /*4bd0*/  SHF.R.U32.HI R4, RZ, 0x10, R5 ;  /* 0x00000010ff047819 */ /* 0x000fe20000011605 */
[----:B------:R-:W-:Y:S01]  /*4be0*/  LDSM.16.MT88.4 R16, [R201+0x1c000] ;  /* 0x01c00000c910783b */ /* 0x000fe20000004200 */
[----:B------:R-:W-:Y:S01]  /*4bf0*/  PRMT R7, R11, 0x5410, R9 ;  /* 0x000054100b077816 */ /* 0x000fe20000000009 */
[----:B------:R1:W-:Y:S01]  /*4c00*/  MUFU.EX2 R196, R8 ;  /* 0x0000000800c47308 */ /* 0x0003e20000000800 */
[----:B------:R-:W-:Y:S02]  /*4c10*/  LOP3.LUT R11, R5, 0xff, RZ, 0xc0, !PT ;  /* 0x000000ff050b7812 */ /* 0x000fe400078ec0ff */
[----:B------:R-:W-:Y:S02]  /*4c20*/  SHF.R.U32.HI R9, RZ, 0x18, R5 ;  /* 0x00000018ff097819 */ /* 0x000fe40000011605 */
[----:B------:R-:W-:-:S04]  /*4c30*/  LOP3.LUT R5, R4, 0xff, RZ, 0xc0, !PT ;  /* 0x000000ff04057812 */ /* 0x000fc800078ec0ff */
[----:B------:R-:W-:-:S05]  /*4c40*/  PRMT R5, R5, 0x5410, R9 ;  /* 0x0000541005057816 */ /* 0x000fca0000000009 */
[----:B------:R-:W-:Y:S01]  /*4c50*/  HSET2.LE.AND R5, R5, R252, PT ;  /* 0x000000fc05057233 */ /* 0x000fe20003803000 */
[----:B-1----:R-:W-:Y:S01]  /*4c60*/  SHF.R.U32.HI R8, RZ, 0x10, R6 ;  /* 0x00000010ff087819 */ /* 0x002fe20000011606 */
[----:B------:R-:W-:-:S03]  /*4c70*/  FFMA.FTZ R6, R20, c[0x0][0x23c], -R2 ;  /* 0x00008f0014067a23 */ /* 0x000fc60000010802 */
[----:B------:R-:W-:Y:S01]  /*4c80*/  LOP3.LUT R8, R8, 0xff, RZ, 0xc0, !PT ;  /* 0x000000ff08087812 */ /* 0x000fe200078ec0ff */
[----:B------:R1:W2:Y:S03]  /*4c90*/  MUFU.EX2 R162, R6 ;  /* 0x0000000600a27308 */ /* 0x0002a60000000800 */
[----:B------:R-:W-:Y:S02]  /*4ca0*/  PRMT R10, R8, 0x5410, R10 ;  /* 0x00005410080a7816 */ /* 0x000fe4000000000a */
[----:B------:R-:W-:Y:S01]  /*4cb0*/  SHF.R.U32.HI R8, RZ, 0x8, R0 ;  /* 0x00000008ff087819 */ /* 0x000fe20000011600 */
[--C-:B------:R-:W-:Y:S02]  /*4cc0*/  HSET2.LE.AND R0, R7, R252.reuse, PT ;  /* 0x000000fc07007233 */ /* 0x100fe40003803000 */
[----:B------:R-:W-:Y:S01]  /*4cd0*/  HSET2.LE.AND R7, R10, R252, PT ;  /* 0x000000fc0a077233 */ /* 0x000fe20003803000 */
[----:B------:R-:W-:Y:S01]  /*4ce0*/  PRMT R8, R11, 0x5410, R8 ;  /* 0x000054100b087816 */ /* 0x000fe20000000008 */
[----:B-1----:R-:W-:Y:S01]  /*4cf0*/  FFMA.FTZ R6, R21, c[0x0][0x23c], -R2 ;  /* 0x00008f0015067a23 */ /* 0x002fe20000010802 */
[----:B--2---:R-:W-:Y:S01]  /*4d00*/  F2FP.BF16.PACK_AB R4, R162, R196 ;  /* 0x000000c4a204723e */ /* 0x004fe200000010ff */
[----:B------:R-:W-:Y:S02]  /*4d10*/  LDSM.16.MT88.4 R20, [R203+0x1a000] ;  /* 0x01a00000cb14783b */ /* 0x000fe40000004200 */
[----:B------:R1:W-:Y:S01]  /*4d20*/  MUFU.EX2 R184, R6 ;  /* 0x0000000600b87308 */ /* 0x0003e20000000800 */
[----:B------:R-:W-:-:S02]  /*4d30*/  LOP3.LUT R7, R7, R4, RZ, 0xc0, !PT ;  /* 0x0000000407077212 */ /* 0x000fc400078ec0ff */
[----:B------:R-:W-:Y:S01]  /*4d40*/  F2FP.BF16.PACK_AB R4, R195, R185 ;  /* 0x000000b9c304723e */ /* 0x000fe200000010ff */
[----:B-1----:R-:W-:Y:S02]  /*4d50*/  FFMA.FTZ R6, R24, c[0x0][0x23c], -R2 ;  /* 0x00008f0018067a23 */ /* 0x002fe40000010802 */
[----:B------:R-:W1:Y:S02]  /*4d60*/  LDSM.16.MT88.4 R24, [R204+0x1a000] ;  /* 0x01a00000cc18783b */ /* 0x000e640000004200 */
[----:B------:R2:W3:Y:S02]  /*4d70*/  MUFU.EX2 R236, R6 ;  /* 0x0000000600ec7308 */ /* 0x0004e40000000800 */
[----:B--2---:R-:W-:-:S04]  /*4d80*/  F2FP.BF16.PACK_AB R6, R232, R197 ;  /* 0x000000c5e806723e */ /* 0x004fc800000010ff */
[----:B------:R-:W-:Y:S01]  /*4d90*/  LOP3.LUT R6, R0, R6, RZ, 0xc0, !PT ;  /* 0x0000000600067212 */ /* 0x000fe200078ec0ff */
[----:B------:R-:W-:Y:S01]  /*4da0*/  HSET2.LE.AND R0, R8, R252, PT ;  /* 0x000000fc08007233 */ /* 0x000fe20003803000 */
[----:B---3--:R-:W-:-:S04]  /*4db0*/  F2FP.BF16.PACK_AB R8, R236, R184 ;  /* 0x000000b8ec08723e */ /* 0x008fc800000010ff */
[----:B------:R-:W-:Y:S02]  /*4dc0*/  LOP3.LUT R5, R5, R8, RZ, 0xc0, !PT ;  /* 0x0000000805057212 */ /* 0x000fe400078ec0ff */
[----:B------:R-:W2:Y:S01]  /*4dd0*/  LDSM.16.MT88.4 R8, [R202+0x1c000] ;  /* 0x01c00000ca08783b */ /* 0x000ea20000004200 */
[----:B------:R-:W-:Y:S01]  /*4de0*/  LOP3.LUT R4, R0, R4, RZ, 0xc0, !PT ;  /* 0x0000000400047212 */ /* 0x000fe200078ec0ff */
[----:B------:R-:W-:Y:S02]  /*4df0*/  FFMA.FTZ R0, R76, c[0x0][0x23c], -R12 ;  /* 0x00008f004c007a23 */ /* 0x000fe4000001080c */
[----:B------:R-:W-:Y:S02]  /*4e00*/  IMAD.MOV.U32 R76, RZ, RZ, R162 ;  /* 0x000000ffff4c7224 */ /* 0x000fe400078e00a2 */
[----:B------:R3:W-:Y:S02]  /*4e10*/  MUFU.EX2 R194, R0 ;  /* 0x0000000000c27308 */ /* 0x0007e40000000800 */
[C---:B------:R-:W-:Y:S08]  /*4e20*/  HMMA.16816.F32.BF16 R136, R4.reuse, R28, RZ ;  /* 0x0000001c0488723c */ /* 0x040ff000000418ff */
[----:B------:R-:W-:Y:S01]  /*4e30*/  HMMA.16816.F32.BF16 R124, R4, R30, RZ ;  /* 0x0000001e047c723c */ /* 0x000fe200000418ff */
[----:B------:R-:W4:Y:S01]  /*4e40*/  LDSM.16.MT88.4 R28, [R202+0x1e000] ;  /* 0x01e00000ca1c783b */ /* 0x000f220000004200 */
[----:B---3--:R-:W-:-:S06]  /*4e50*/  LOP3.LUT R0, R45, UR7, R160, 0x96, !PT ;  /* 0x000000072d007c12 */ /* 0x008fcc000f8e96a0 */
[C---:B------:R-:W-:Y:S08]  /*4e60*/  HMMA.16816.F32.BF16 R120, R4.reuse, R48, RZ ;  /* 0x000000300478723c */ /* 0x040ff000000418ff */
[C---:B------:R-:W-:Y:S01]  /*4e70*/  HMMA.16816.F32.BF16 R112, R4.reuse, R50, RZ ;  /* 0x000000320470723c */ /* 0x040fe200000418ff */
[----:B------:R-:W3:Y:S07]  /*4e80*/  LDSM.16.MT88.4 R48, [R203+0x1c000] ;  /* 0x01c00000cb30783b */ /* 0x000eee0000004200 */
[C---:B------:R-:W-:Y:S08]  /*4e90*/  HMMA.16816.F32.BF16 R140, R4.reuse, R36, RZ ;  /* 0x00000024048c723c */ /* 0x040ff000000418ff */
[C---:B------:R-:W-:Y:S01]  /*4ea0*/  HMMA.16816.F32.BF16 R132, R4.reuse, R38, RZ ;  /* 0x000000260484723c */ /* 0x040fe200000418ff */
[----:B------:R-:W2:Y:S07]  /*4eb0*/  LDSM.16.MT88.4 R36, [R204+0x1c000] ;  /* 0x01c00000cc24783b */ /* 0x000eae0000004200 */
[C---:B-1----:R-:W-:Y:S08]  /*4ec0*/  HMMA.16816.F32.BF16 R116, R4.reuse, R24, RZ ;  /* 0x000000180474723c */ /* 0x042ff000000418ff */
[C---:B------:R-:W-:Y:S01]  /*4ed0*/  HMMA.16816.F32.BF16 R108, R4.reuse, R26, RZ ;  /* 0x0000001a046c723c */ /* 0x040fe200000418ff */
[----:B------:R-:W-:Y:S07]  /*4ee0*/  LDSM.16.MT88.4 R24, [R203+0x1e000] ;  /* 0x01e00000cb18783b */ /* 0x000fee0000004200 */
[C---:B------:R-:W-:Y:S08]  /*4ef0*/  HMMA.16816.F32.BF16 R100, R4.reuse, R20, RZ ;  /* 0x000000140464723c */ /* 0x040ff000000418ff */
[C---:B------:R-:W-:Y:S01]  /*4f00*/  HMMA.16816.F32.BF16 R88, R4.reuse, R22, RZ ;  /* 0x000000160458723c */ /* 0x040fe200000418ff */
[----:B------:R-:W1:Y:S07]  /*4f10*/  LDSM.16.MT88.4 R20, [R204+0x1e000] ;  /* 0x01e00000cc14783b */ /* 0x000e6e0000004200 */
[C---:B------:R-:W-:Y:S08]  /*4f20*/  HMMA.16816.F32.BF16 R104, R4.reuse, R56, RZ ;  /* 0x000000380468723c */ /* 0x040ff000000418ff */
[C---:B------:R-:W-:Y:S08]  /*4f30*/  HMMA.16816.F32.BF16 R92, R4.reuse, R58, RZ ;  /* 0x0000003a045c723c */ /* 0x040ff000000418ff */
[C---:B--2---:R-:W-:Y:S07]  /*4f40*/  HMMA.16816.F32.BF16 R56, R4.reuse, R8, RZ ;  /* 0x000000080438723c */ /* 0x044fee00000418ff */
[--C-:B------:R-:W-:Y:S01]  /*4f50*/  FFMA.FTZ R8, R77, c[0x0][0x23c], -R12.reuse ;  /* 0x00008f004d087a23 */ /* 0x100fe2000001080c */
[C---:B------:R-:W-:Y:S03]  /*4f60*/  HMMA.16816.F32.BF16 R80, R4.reuse, R10, RZ ;  /* 0x0000000a0450723c */ /* 0x040fe600000418ff */
[----:B------:R2:W-:Y:S04]  /*4f70*/  MUFU.EX2 R192, R8 ;  /* 0x0000000800c07308 */ /* 0x0005e80000000800 */
[--C-:B------:R-:W-:Y:S01]  /*4f80*/  FFMA.FTZ R10, R63, c[0x0][0x23c], -R12.reuse ;  /* 0x00008f003f0a7a23 */ /* 0x100fe2000001080c */
[----:B------:R-:W-:Y:S01]  /*4f90*/  HMMA.16816.F32.BF16 R64, R4, R16, RZ ;  /* 0x000000100440723c */ /* 0x000fe200000418ff */
[----:B------:R-:W-:-:S02]  /*4fa0*/  FFMA.FTZ R11, R62, c[0x0][0x23c], -R12 ;  /* 0x00008f003e0b7a23 */ /* 0x000fc4000001080c */
[----:B------:R1:W-:Y:S05]  /*4fb0*/  MUFU.EX2 R186, R10 ;  /* 0x0000000a00ba7308 */ /* 0x0003ea0000000800 */
[----:B------:R-:W-:Y:S01]  /*4fc0*/  HMMA.16816.F32.BF16 R84, R4, R18, RZ ;  /* 0x000000120454723c */ /* 0x000fe200000418ff */
[----:B--2---:R-:W-:Y:S02]  /*4fd0*/  IMAD.WIDE.U32 R8, R0, -0x2daee0ad, RZ ;  /* 0xd2511f5300087825 */ /* 0x004fe400078e00ff */
[----:B------:R2:W2:Y:S03]  /*4fe0*/  MUFU.EX2 R251, R11 ;  /* 0x0000000b00fb7308 */ /* 0x0004a60000000800 */
[----:B------:R-:W-:-:S02]  /*4ff0*/  LOP3.LUT R0, R8, 0xffff, RZ, 0xc0, !PT ;  /* 0x0000ffff08007812 */ /* 0x000fc400078ec0ff */
[C---:B----4-:R-:W-:Y:S01]  /*5000*/  HMMA.16816.F32.BF16 R160, R4.reuse, R28, RZ ;  /* 0x0000001c04a0723c */ /* 0x050fe200000418ff */
[----:B------:R-:W-:Y:S02]  /*5010*/  LOP3.LUT R16, R8, 0xff, RZ, 0xc0, !PT ;  /* 0x000000ff08107812 */ /* 0x000fe400078ec0ff */
[--C-:B-1----:R-:W-:Y:S02]  /*5020*/  SHF.R.U32.HI R10, RZ, 0x10, R8.reuse ;  /* 0x00000010ff0a7819 */ /* 0x102fe40000011608 */
[----:B------:R-:W-:Y:S02]  /*5030*/  SHF.R.U32.HI R15, RZ, 0x18, R8 ;  /* 0x00000018ff0f7819 */ /* 0x000fe40000011608 */
[----:B------:R-:W-:Y:S01]  /*5040*/  LOP3.LUT R8, R10, 0xff, RZ, 0xc0, !PT ;  /* 0x000000ff0a087812 */ /* 0x000fe200078ec0ff */
[----:B------:R-:W-:Y:S01]  /*5050*/  FFMA.FTZ R10, R78, c[0x0][0x23c], -R2 ;  /* 0x00008f004e0a7a23 */ /* 0x000fe20000010802 */
[----:B------:R-:W-:Y:S01]  /*5060*/  HMMA.16816.F32.BF16 R164, R4, R30, RZ ;  /* 0x0000001e04a4723c */ /* 0x000fe200000418ff */
[----:B------:R-:W1:Y:S01]  /*5070*/  LDSM.16.MT88.4 R28, [R201+0x18800] ;  /* 0x01880000c91c783b */ /* 0x000e620000004200 */
[----:B--2---:R-:W-:Y:S01]  /*5080*/  SHF.R.U32.HI R11, RZ, 0x8, R0 ;  /* 0x00000008ff0b7819 */ /* 0x004fe20000011600 */
[----:B------:R2:W-:Y:S01]  /*5090*/  MUFU.EX2 R229, R10 ;  /* 0x0000000a00e57308 */ /* 0x0005e20000000800 */
[----:B------:R-:W-:-:S02]  /*50a0*/  LOP3.LUT R0, R9, UR17, R150, 0x96, !PT ;  /* 0x0000001109007c12 */ /* 0x000fc4000f8e9696 */
[----:B------:R-:W-:Y:S02]  /*50b0*/  PRMT R18, R8, 0x5410, R15 ;  /* 0x0000541008127816 */ /* 0x000fe4000000000f */
[----:B------:R-:W-:Y:S01]  /*50c0*/  LOP3.LUT R8, R0, 0xffff, RZ, 0xc0, !PT ;  /* 0x0000ffff00087812 */ /* 0x000fe200078ec0ff */
[C---:B------:R-:W-:Y:S01]  /*50d0*/  HMMA.16816.F32.BF16 R72, R4.reuse, R40, RZ ;  /* 0x000000280448723c */ /* 0x040fe200000418ff */
[----:B------:R-:W-:Y:S02]  /*50e0*/  SHF.R.U32.HI R9, RZ, 0x10, R0 ;  /* 0x00000010ff097819 */ /* 0x000fe40000011600 */
[----:B------:R-:W-:Y:S02]  /*50f0*/  PRMT R17, R16, 0x5410, R11 ;  /* 0x0000541010117816 */ /* 0x000fe4000000000b */
[----:B------:R-:W-:Y:S02]  /*5100*/  SHF.R.U32.HI R11, RZ, 0x8, R8 ;  /* 0x00000008ff0b7819 */ /* 0x000fe40000011608 */
[----:B------:R-:W-:Y:S01]  /*5110*/  LOP3.LUT R8, R9, 0xff, RZ, 0xc0, !PT ;  /* 0x000000ff09087812 */ /* 0x000fe200078ec0ff */
[--C-:B------:R-:W-:Y:S01]  /*5120*/  FFMA.FTZ R9, R61, c[0x0][0x23c], -R2.reuse ;  /* 0x00008f003d097a23 */ /* 0x100fe20000010802 */
[----:B---3--:R-:W-:Y:S01]  /*5130*/  HMMA.16816.F32.BF16 R152, R4, R48, RZ ;  /* 0x000000300498723c */ /* 0x008fe200000418ff */
[----:B--2---:R-:W-:Y:S01]  /*5140*/  FFMA.FTZ R10, R60, c[0x0][0x23c], -R2 ;  /* 0x00008f003c0a7a23 */ /* 0x004fe20000010802 */
[----:B------:R-:W-:Y:S01]  /*5150*/  LOP3.LUT R16, R0, 0xff, RZ, 0xc0, !PT ;  /* 0x000000ff00107812 */ /* 0x000fe200078ec0ff */
[----:B------:R2:W-:Y:S01]  /*5160*/  MUFU.EX2 R77, R9 ;  /* 0x00000009004d7308 */ /* 0x0005e20000000800 */
[----:B------:R-:W-:Y:S01]  /*5170*/  SHF.R.U32.HI R15, RZ, 0x18, R0 ;  /* 0x00000018ff0f7819 */ /* 0x000fe20000011600 */
[----:B------:R-:W-:-:S03]  /*5180*/  HSET2.LE.AND R0, R17, R252, PT ;  /* 0x000000fc11007233 */ /* 0x000fc60003803000 */
[C---:B------:R-:W-:Y:S03]  /*5190*/  HMMA.16816.F32.BF16 R156, R4.reuse, R52, RZ ;  /* 0x00000034049c723c */ /* 0x040fe600000418ff */
[----:B------:R3:W4:Y:S05]  /*51a0*/  MUFU.EX2 R233, R10 ;  /* 0x0000000a00e97308 */ /* 0x00072a0000000800 */
[----:B------:R-:W-:Y:S01]  /*51b0*/  HMMA.16816.F32.BF16 R40, R4, R42, RZ ;  /* 0x0000002a0428723c */ /* 0x000fe200000418ff */
[----:B--2---:R-:W-:Y:S02]  /*51c0*/  PRMT R9, R8, 0x5410, R15 ;  /* 0x0000541008097816 */ /* 0x004fe4000000000f */
[----:B------:R-:W-:-:S05]  /*51d0*/  MOV R15, R196 ;  /* 0x000000c4000f7202 */ /* 0x000fca0000000f00 */
[----:B------:R-:W-:Y:S01]  /*51e0*/  HMMA.16816.F32.BF16 R68, R4, R32, RZ ;  /* 0x000000200444723c */ /* 0x000fe200000418ff */
[----:B---3--:R-:W-:-:S04]  /*51f0*/  F2FP.BF16.PACK_AB R10, R251, R186 ;  /* 0x000000bafb0a723e */ /* 0x008fc800000010ff */
[----:B------:R-:W-:-:S03]  /*5200*/  LOP3.LUT R10, R0, R10, RZ, 0xc0, !PT ;  /* 0x0000000a000a7212 */ /* 0x000fc600078ec0ff */
[C---:B------:R-:W-:Y:S01]  /*5210*/  HMMA.16816.F32.BF16 R128, R4.reuse, R34, RZ ;  /* 0x000000220480723c */ /* 0x040fe200000418ff */
[----:B------:R-:W-:Y:S01]  /*5220*/  HSET2.LE.AND R0, R18, R252, PT ;  /* 0x000000fc12007233 */ /* 0x000fe20003803000 */
[----:B------:R-:W-:Y:S02]  /*5230*/  PRMT R32, R16, 0x5410, R11 ;  /* 0x0000541010207816 */ /* 0x000fe4000000000b */
[----:B------:R-:W2:Y:S04]  /*5240*/  LDSM.16.MT88.4 R16, [R203+0x18800] ;  /* 0x01880000cb10783b */ /* 0x000ea80000004200 */
[C---:B------:R-:W-:Y:S08]  /*5250*/  HMMA.16816.F32.BF16 R96, R4.reuse, R36, RZ ;  /* 0x000000240460723c */ /* 0x040ff000000418ff */
[C---:B------:R-:W-:Y:S01]  /*5260*/  HMMA.16816.F32.BF16 R144, R4.reuse, R38, RZ ;  /* 0x000000260490723c */ /* 0x040fe200000418ff */
[----:B------:R-:W-:Y:S07]  /*5270*/  LDSM.16.MT88.4 R36, [R201+0x1a800] ;  /* 0x01a80000c924783b */ /* 0x000fee0000004200 */
[C---:B------:R-:W-:Y:S08]  /*5280*/  HMMA.16816.F32.BF16 R48, R4.reuse, R50, RZ ;  /* 0x000000320430723c */ /* 0x040ff000000418ff */
[C---:B------:R-:W-:Y:S08]  /*5290*/  HMMA.16816.F32.BF16 R52, R4.reuse, R54, RZ ;  /* 0x000000360434723c */ /* 0x040ff000000418ff */
[C---:B------:R-:W-:Y:S08]  /*52a0*/  HMMA.16816.F32.BF16 R176, R4.reuse, R20, RZ ;  /* 0x0000001404b0723c */ /* 0x040ff000000418ff */
[C---:B------:R-:W-:Y:S01]  /*52b0*/  HMMA.16816.F32.BF16 R172, R4.reuse, R22, RZ ;  /* 0x0000001604ac723c */ /* 0x040fe200000418ff */
[----:B------:R-:W3:Y:S07]  /*52c0*/  LDSM.16.MT88.4 R20, [R204+0x18800] ;  /* 0x01880000cc14783b */ /* 0x000eee0000004200 */
[C---:B------:R-:W-:Y:S08]  /*52d0*/  HMMA.16816.F32.BF16 R180, R4.reuse, R24, RZ ;  /* 0x0000001804b4723c */ /* 0x040ff000000418ff */
[----:B------:R-:W-:Y:S01]  /*52e0*/  HMMA.16816.F32.BF16 R60, R4, R26, RZ ;  /* 0x0000001a043c723c */ /* 0x000fe200000418ff */
[----:B------:R-:W1:Y:S06]  /*52f0*/  LDSM.16.MT88.4 R24, [R202+0x18800] ;  /* 0x01880000ca18783b */ /* 0x000e6c0000004200 */
[----:B------:R-:W-:Y:S01]  /*5300*/  FFMA.FTZ R4, R79, c[0x0][0x23c], -R2 ;  /* 0x00008f004f047a23 */ /* 0x000fe20000010802 */
[----:B------:R-:W-:Y:S01]  /*5310*/  MOV R6, R198 ;  /* 0x000000c600067202 */ /* 0x000fe20000000f00 */
[----:B------:R-:W-:-:S02]  /*5320*/  IMAD.MOV.U32 R7, RZ, RZ, R199 ;  /* 0x000000ffff077224 */ /* 0x000fc400078e00c7 */
[----:B------:R4:W2:Y:S02]  /*5330*/  MUFU.EX2 R5, R4 ;  /* 0x0000000400057308 */ /* 0x0008a40000000800 */
[----:B----4-:R-:W-:-:S04]  /*5340*/  F2FP.BF16.PACK_AB R4, R77, R233 ;  /* 0x000000e94d04723e */ /* 0x010fc800000010ff */
[----:B------:R-:W-:Y:S01]  /*5350*/  LOP3.LUT R11, R0, R4, RZ, 0xc0, !PT ;  /* 0x00000004000b7212 */ /* 0x000fe200078ec0ff */
[----:B------:R-:W-:Y:S01]  /*5360*/  HSET2.LE.AND R0, R32, R252, PT ;  /* 0x000000fc20007233 */ /* 0x000fe20003803000 */
[----:B------:R-:W-:-:S04]  /*5370*/  F2FP.BF16.PACK_AB R4, R192, R194 ;  /* 0x000000c2c004723e */ /* 0x000fc800000010ff */
[----:B------:R-:W-:Y:S01]  /*5380*/  LOP3.LUT R8, R0, R4, RZ, 0xc0, !PT ;  /* 0x0000000400087212 */ /* 0x000fe200078ec0ff */
[----:B------:R-:W-:Y:S01]  /*5390*/  HSET2.LE.AND R0, R9, R252, PT ;  /* 0x000000fc09007233 */ /* 0x000fe20003803000 */
[----:B--2---:R-:W-:-:S04]  /*53a0*/  F2FP.BF16.PACK_AB R4, R5, R229 ;  /* 0x000000e50504723e */ /* 0x004fc800000010ff */
[----:B------:R-:W-:Y:S01]  /*53b0*/  LOP3.LUT R9, R0, R4, RZ, 0xc0, !PT ;  /* 0x0000000400097212 */ /* 0x000fe200078ec0ff */
[----:B------:R-:W-:-:S06]  /*53c0*/  IMAD.MOV.U32 R4, RZ, RZ, R197 ;  /* 0x000000ffff047224 */ /* 0x000fcc00078e00c5 */
[C---:B-1----:R-:W-:Y:S08]  /*53d0*/  HMMA.16816.F32.BF16 R140, R8.reuse, R28, R140 ;  /* 0x0000001c088c723c */ /* 0x042ff0000004188c */
[C---:B------:R-:W-:Y:S08]  /*53e0*/  HMMA.16816.F32.BF16 R28, R8.reuse, R30, R132 ;  /* 0x0000001e081c723c */ /* 0x040ff00000041884 */
[C---:B------:R-:W-:Y:S08]  /*53f0*/  HMMA.16816.F32.BF16 R240, R8.reuse, R16, R72 ;  /* 0x0000001008f0723c */ /* 0x040ff00000041848 */
[----:B---3--:R-:W-:Y:S01]  /*5400*/  HMMA.16816.F32.BF16 R244, R8, R20, R104 ;  /* 0x0000001408f4723c */ /* 0x008fe20000041868 */
[----:B------:R-:W-:Y:S01]  /*5410*/  IMAD.MOV.U32 R33, RZ, RZ, R142 ;  /* 0x000000ffff217224 */ /* 0x000fe200078e008e */
[----:B------:R-:W-:Y:S01]  /*5420*/  MOV R32, R143 ;  /* 0x0000008f00207202 */ /* 0x000fe20000000f00 */
[----:B------:R-:W-:Y:S01]  /*5430*/  IMAD.MOV.U32 R143, RZ, RZ, R5 ;  /* 0x000000ffff8f7224 */ /* 0x000fe200078e0005 */
[----:B------:R-:W-:Y:S01]  /*5440*/  MOV R142, R7 ;  /* 0x00000007008e7202 */ /* 0x000fe20000000f00 */
[----:B------:R-:W-:-:S02]  /*5450*/  IMAD.MOV.U32 R35, RZ, RZ, R140 ;  /* 0x000000ffff237224 */ /* 0x000fc400078e008c */
[----:B------:R-:W-:Y:S01]  /*5460*/  IMAD.MOV.U32 R106, RZ, RZ, R251 ;  /* 0x000000ffff6a7224 */ /* 0x000fe200078e00fb */
[C---:B------:R-:W-:Y:S01]  /*5470*/  HMMA.16816.F32.BF16 R196, R8.reuse, R36, R68 ;  /* 0x0000002408c4723c */ /* 0x040fe20000041844 */
[----:B------:R-:W-:Y:S01]  /*5480*/  IMAD.MOV.U32 R151, RZ, RZ, R28 ;  /* 0x000000ffff977224 */ /* 0x000fe200078e001c */
[----:B------:R-:W-:Y:S01]  /*5490*/  MOV R107, R250 ;  /* 0x000000fa006b7202 */ /* 0x000fe20000000f00 */
[----:B------:R-:W-:Y:S02]  /*54a0*/  IMAD.MOV.U32 R150, RZ, RZ, R29 ;  /* 0x000000ffff967224 */ /* 0x000fe400078e001d */
[----:B------:R-:W-:Y:S02]  /*54b0*/  IMAD.MOV.U32 R45, RZ, RZ, R30 ;  /* 0x000000ffff2d7224 */ /* 0x000fe400078e001e */
[----:B------:R-:W-:Y:S01]  /*54c0*/  IMAD.MOV.U32 R44, RZ, RZ, R31 ;  /* 0x000000ffff2c7224 */ /* 0x000fe200078e001f */
[----:B------:R-:W-:Y:S01]  /*54d0*/  HMMA.16816.F32.BF16 R128, R8, R38, R128 ;  /* 0x000000260880723c */ /* 0x000fe20000041880 */
[----:B------:R-:W-:Y:S01]  /*54e0*/  IMAD.MOV.U32 R37, RZ, RZ, R4 ;  /* 0x000000ffff257224 */ /* 0x000fe200078e0004 */
[----:B------:R-:W-:Y:S01]  /*54f0*/  MOV R68, R107 ;  /* 0x0000006b00447202 */ /* 0x000fe20000000f00 */
[----:B------:R-:W-:-:S02]  /*5500*/  IMAD.MOV.U32 R36, RZ, RZ, R6 ;  /* 0x000000ffff247224 */ /* 0x000fc400078e0006 */
[----:B------:R-:W-:Y:S01]  /*5510*/  LDSM.16.MT88.4 R4, [R203+0x1a800] ;  /* 0x01a80000cb04783b */ /* 0x000fe20000004200 */
[----:B------:R-:W-:Y:S02]  /*5520*/  IMAD.MOV.U32 R34, RZ, RZ, R141 ;  /* 0x000000ffff227224 */ /* 0x000fe400078e008d */
[C---:B------:R-:W-:Y:S01]  /*5530*/  HMMA.16816.F32.BF16 R28, R8.reuse, R24, R120 ;  /* 0x00000018081c723c */ /* 0x040fe20000041878 */
[----:B------:R-:W-:Y:S02]  /*5540*/  IMAD.MOV.U32 R39, RZ, RZ, R249 ;  /* 0x000000ffff277224 */ /* 0x000fe400078e00f9 */
[----:B------:R-:W-:Y:S02]  /*5550*/  IMAD.MOV.U32 R38, RZ, RZ, R248 ;  /* 0x000000ffff267224 */ /* 0x000fe400078e00f8 */
[----:B------:R-:W-:Y:S02]  /*5560*/  IMAD.MOV.U32 R141, RZ, RZ, R77 ;  /* 0x000000ffff8d7224 */ /* 0x000fe400078e004d */
[----:B------:R-:W-:Y:S01]  /*5570*/  IMAD.MOV.U32 R140, RZ, RZ, R76 ;  /* 0x000000ffff8c7224 */ /* 0x000fe200078e004c */
[----:B------:R-:W-:Y:S01]  /*5580*/  HMMA.16816.F32.BF16 R120, R8, R18, R40 ;  /* 0x000000120878723c */ /* 0x000fe20000041828 */
[----:B------:R-:W1:Y:S01]  /*5590*/  LDSM.16.MT88.4 R16, [R204+0x1a800] ;  /* 0x01a80000cc10783b */ /* 0x000e620000004200 */
[----:B------:R-:W-:Y:S01]  /*55a0*/  MOV R76, R238 ;  /* 0x000000ee004c7202 */ /* 0x000fe20000000f00 */
[----:B------:R-:W-:-:S02]  /*55b0*/  IMAD.MOV.U32 R77, RZ, RZ, R239 ;  /* 0x000000ffff4d7224 */ /* 0x000fc400078e00ef */
[----:B------:R-:W-:Y:S02]  /*55c0*/  IMAD.MOV.U32 R69, RZ, RZ, R140 ;  /* 0x000000ffff457224 */ /* 0x000fe400078e008c */
[----:B------:R-:W-:Y:S01]  /*55d0*/  IMAD.MOV.U32 R70, RZ, RZ, R141 ;  /* 0x000000ffff467224 */ /* 0x000fe200078e008d */
[----:B------:R-:W-:Y:S01]  /*55e0*/  HMMA.16816.F32.BF16 R24, R8, R26, R112 ;  /* 0x0000001a0818723c */ /* 0x000fe20000041870 */
[----:B------:R-:W-:Y:S02]  /*55f0*/  IMAD.MOV.U32 R71, RZ, RZ, R142 ;  /* 0x000000ffff477224 */ /* 0x000fe400078e008e */
[----:B------:R-:W-:-:S05]  /*5600*/  IMAD.MOV.U32 R168, RZ, RZ, R70 ;  /* 0x000000ffffa87224 */ /* 0x000fca00078e0046 */
[----:B------:R-:W-:Y:S01]  /*5610*/  HMMA.16816.F32.BF16 R112, R8, R22, R92 ;  /* 0x000000160870723c */ /* 0x000fe2000004185c */
[----:B------:R-:W2:Y:S01]  /*5620*/  LDSM.16.MT88.4 R20, [R202+0x1a800] ;  /* 0x01a80000ca14783b */ /* 0x000ea20000004200 */
[----:B------:R-:W-:Y:S01]  /*5630*/  MOV R207, R28 ;  /* 0x0000001c00cf7202 */ /* 0x000fe20000000f00 */
[----:B------:R-:W-:Y:S02]  /*5640*/  IMAD.MOV.U32 R206, RZ, RZ, R29 ;  /* 0x000000ffffce7224 */ /* 0x000fe400078e001d */
[----:B------:R-:W-:Y:S02]  /*5650*/  IMAD.MOV.U32 R205, RZ, RZ, R30 ;  /* 0x000000ffffcd7224 */ /* 0x000fe400078e001e */
[----:B------:R-:W-:Y:S02]  /*5660*/  IMAD.MOV.U32 R200, RZ, RZ, R31 ;  /* 0x000000ffffc87224 */ /* 0x000fe400078e001f */
[----:B------:R-:W-:Y:S07]  /*5670*/  LDSM.16.MT88.4 R28, [R202+0x1c800] ;  /* 0x01c80000ca1c783b */ /* 0x000fee0000004200 */
[----:B------:R-:W-:Y:S01]  /*5680*/  IMAD.MOV.U32 R79, RZ, RZ, R26 ;  /* 0x000000ffff4f7224 */ /* 0x000fe200078e001a */
[----:B------:R-:W-:Y:S01]  /*5690*/  MOV R208, R27 ;  /* 0x0000001b00d07202 */ /* 0x000fe20000000f00 */
[----:B------:R-:W-:-:S02]  /*56a0*/  IMAD.MOV.U32 R78, RZ, RZ, R24 ;  /* 0x000000ffff4e7224 */ /* 0x000fc400078e0018 */
[----:B------:R-:W-:Y:S02]  /*56b0*/  IMAD.MOV.U32 R0, RZ, RZ, R25 ;  /* 0x000000ffff007224 */ /* 0x000fe400078e0019 */
[----:B------:R-:W3:Y:S01]  /*56c0*/  LDSM.16.MT88.4 R24, [R201+0x1c800] ;  /* 0x01c80000c918783b */ /* 0x000ee20000004200 */
[C---:B-1----:R-:W-:Y:S07]  /*56d0*/  HMMA.16816.F32.BF16 R40, R8.reuse, R16, R116 ;  /* 0x000000100828723c */ /* 0x042fee0000041874 */
[----:B------:R-:W-:Y:S01]  /*56e0*/  IMAD.MOV.U32 R117, RZ, RZ, R187 ;  /* 0x000000ffff757224 */ /* 0x000fe200078e00bb */
[----:B------:R-:W-:Y:S01]  /*56f0*/  HMMA.16816.F32.BF16 R248, R8, R18, R108 ;  /* 0x0000001208f8723c */ /* 0x000fe2000004186c */
[----:B------:R-:W-:Y:S01]  /*5700*/  MOV R116, R186 ;  /* 0x000000ba00747202 */ /* 0x000fe20000000f00 */
[----:B------:R-:W-:-:S02]  /*5710*/  IMAD.MOV.U32 R119, RZ, RZ, R193 ;  /* 0x000000ffff777224 */ /* 0x000fc400078e00c1 */
[----:B------:R-:W-:-:S03]  /*5720*/  IMAD.MOV.U32 R118, RZ, RZ, R192 ;  /* 0x000000ffff767224 */ /* 0x000fc600078e00c0 */
[----:B------:R-:W-:Y:S01]  /*5730*/  IMAD.MOV.U32 R111, RZ, RZ, R185 ;  /* 0x000000ffff6f7224 */ /* 0x000fe200078e00b9 */
[----:B--2---:R-:W-:Y:S01]  /*5740*/  HMMA.16816.F32.BF16 R132, R8, R20, R136 ;  /* 0x000000140884723c */ /* 0x004fe20000041888 */
[----:B------:R-:W-:-:S07]  /*5750*/  IMAD.MOV.U32 R110, RZ, RZ, R184 ;  /* 0x000000ffff6e7224 */ /* 0x000fce00078e00b8 */
[----:B------:R-:W-:Y:S01]  /*5760*/  IMAD.MOV.U32 R17, RZ, RZ, R43 ;  /* 0x000000ffff117224 */ /* 0x000fe200078e002b */
[----:B------:R-:W-:Y:S01]  /*5770*/  MOV R16, R42 ;  /* 0x0000002a00107202 */ /* 0x000fe20000000f00 */
[C---:B------:R-:W-:Y:S01]  /*5780*/  HMMA.16816.F32.BF16 R136, R8.reuse, R22, R124 ;  /* 0x000000160888723c */ /* 0x040fe2000004187c */
[----:B------:R-:W-:Y:S01]  /*5790*/  IMAD.MOV.U32 R21, RZ, RZ, R40 ;  /* 0x000000ffff157224 */ /* 0x000fe200078e0028 */
[----:B------:R-:W-:Y:S01]  /*57a0*/  MOV R40, R143 ;  /* 0x0000008f00287202 */ /* 0x000fe20000000f00 */
[----:B------:R-:W-:Y:S02]  /*57b0*/  IMAD.MOV.U32 R20, RZ, RZ, R41 ;  /* 0x000000ffff147224 */ /* 0x000fe400078e0029 */
[----:B------:R-:W-:Y:S02]  /*57c0*/  IMAD.MOV.U32 R108, RZ, RZ, R21 ;  /* 0x000000ffff6c7224 */ /* 0x000fe400078e0015 */
[----:B------:R-:W-:Y:S01]  /*57d0*/  IMAD.MOV.U32 R127, RZ, RZ, R237 ;  /* 0x000000ffff7f7224 */ /* 0x000fe200078e00ed */
[----:B------:R-:W-:Y:S01]  /*57e0*/  MOV R124, R194 ;  /* 0x000000c2007c7202 */ /* 0x000fe20000000f00 */
[----:B------:R-:W-:Y:S01]  /*57f0*/  IMAD.MOV.U32 R126, RZ, RZ, R236 ;  /* 0x000000ffff7e7224 */ /* 0x000fe200078e00ec */
[----:B------:R-:W-:Y:S01]  /*5800*/  MOV R109, R20 ;  /* 0x00000014006d7202 */ /* 0x000fe20000000f00 */
[----:B---3--:R-:W-:Y:S01]  /*5810*/  HMMA.16816.F32.BF16 R184, R8, R24, R64 ;  /* 0x0000001808b8723c */ /* 0x008fe20000041840 */
[----:B------:R-:W-:Y:S01]  /*5820*/  IMAD.MOV.U32 R125, RZ, RZ, R195 ;  /* 0x000000ffff7d7224 */ /* 0x000fe200078e00c3 */
[----:B------:R-:W1:Y:S01]  /*5830*/  LDSM.16.MT88.4 R20, [R201+0x1e800] ;  /* 0x01e80000c914783b */ /* 0x000e620000004200 */
[----:B------:R-:W-:-:S02]  /*5840*/  IMAD.MOV.U32 R42, RZ, RZ, R0 ;  /* 0x000000ffff2a7224 */ /* 0x000fc400078e0000 */
[----:B------:R-:W-:Y:S02]  /*5850*/  IMAD.U32 R0, RZ, RZ, UR4 ;  /* 0x00000004ff007e24 */ /* 0x000fe4000f8e00ff */
[----:B------:R-:W-:Y:S01]  /*5860*/  IMAD.MOV.U32 R66, RZ, RZ, R17 ;  /* 0x000000ffff427224 */ /* 0x000fe200078e0011 */
[C---:B------:R-:W-:Y:S01]  /*5870*/  HMMA.16816.F32.BF16 R236, R8.reuse, R4, R100 ;  /* 0x0000000408ec723c */ /* 0x040fe20000041864 */
[----:B------:R-:W-:Y:S01]  /*5880*/  IMAD.MOV.U32 R65, RZ, RZ, R16 ;  /* 0x000000ffff417224 */ /* 0x000fe200078e0010 */
[----:B------:R-:W-:Y:S01]  /*5890*/  LOP3.LUT R0, R169, UR37, R0, 0x96, !PT ;  /* 0x00000025a9007c12 */ /* 0x000fe2000f8e9600 */
[----:B------:R-:W2:Y:S01]  /*58a0*/  LDSM.16.MT88.4 R16, [R204+0x1c800] ;  /* 0x01c80000cc10783b */ /* 0x000ea20000004200 */
[----:B------:R-:W-:Y:S01]  /*58b0*/  IMAD.MOV.U32 R67, RZ, RZ, R106 ;  /* 0x000000ffff437224 */ /* 0x000fe200078e006a */
[----:B------:R-:W-:Y:S01]  /*58c0*/  MOV R169, R69 ;  /* 0x0000004500a97202 */ /* 0x000fe20000000f00 */
[----:B------:R-:W-:Y:S02]  /*58d0*/  IMAD.MOV.U32 R43, RZ, RZ, R79 ;  /* 0x000000ffff2b7224 */ /* 0x000fe400078e004f */
[----:B------:R-:W-:Y:S01]  /*58e0*/  HMMA.16816.F32.BF16 R192, R8, R6, R88 ;  /* 0x0000000608c0723c */ /* 0x000fe20000041858 */
[----:B------:R-:W3:Y:S01]  /*58f0*/  LDSM.16.MT88.4 R4, [R203+0x1c800] ;  /* 0x01c80000cb04783b */ /* 0x000ee20000004200 */
[----:B------:R-:W-:-:S02]  /*5900*/  IMAD.MOV.U32 R41, RZ, RZ, R78 ;  /* 0x000000ffff297224 */ /* 0x000fc400078e004e */
[----:B------:R-:W-:Y:S01]  /*5910*/  IMAD.MOV.U32 R64, RZ, RZ, R65 ;  /* 0x000000ffff407224 */ /* 0x000fe200078e0041 */
[----:B------:R-:W-:Y:S01]  /*5920*/  MOV R65, R66 ;  /* 0x0000004200417202 */ /* 0x000fe20000000f00 */
[----:B------:R-:W-:Y:S01]  /*5930*/  IMAD.MOV.U32 R66, RZ, RZ, R108 ;  /* 0x000000ffff427224 */ /* 0x000fe200078e006c */
[----:B------:R-:W-:Y:S01]  /*5940*/  MOV R108, R119 ;  /* 0x00000077006c7202 */ /* 0x000fe20000000f00 */
[----:B------:R-:W-:Y:S01]  /*5950*/  HMMA.16816.F32.BF16 R140, R8, R26, R84 ;  /* 0x0000001a088c723c */ /* 0x000fe20000041854 */
[----:B------:R-:W4:Y:S01]  /*5960*/  LDSM.16.MT88.4 R24, [R204+0x1e800] ;  /* 0x01e80000cc18783b */ /* 0x000f220000004200 */
[----:B------:R-:W-:Y:S02]  /*5970*/  IMAD.MOV.U32 R119, RZ, RZ, R15 ;  /* 0x000000ffff777224 */ /* 0x000fe400078e000f */
[----:B------:R-:W-:Y:S02]  /*5980*/  IMAD.MOV.U32 R69, RZ, RZ, R42 ;  /* 0x000000ffff457224 */ /* 0x000fe400078e002a */
[----:B------:R-:W-:-:S02]  /*5990*/  IMAD.MOV.U32 R70, RZ, RZ, R43 ;  /* 0x000000ffff467224 */ /* 0x000fc400078e002b */
[C---:B------:R-:W-:Y:S07]  /*59a0*/  HMMA.16816.F32.BF16 R104, R8.reuse, R28, R56 ;  /* 0x0000001c0868723c */ /* 0x040fee0000041838 */
[----:B------:R-:W-:Y:S01]  /*59b0*/  IMAD.MOV.U32 R29, RZ, RZ, R77 ;  /* 0x000000ffff1d7224 */ /* 0x000fe200078e004d */
[----:B------:R-:W-:Y:S01]  /*59c0*/  MOV R28, R76 ;  /* 0x0000004c001c7202 */ /* 0x000fe20000000f00 */
[C---:B------:R-:W-:Y:S07]  /*59d0*/  HMMA.16816.F32.BF16 R100, R8.reuse, R30, R80 ;  /* 0x0000001e0864723c */ /* 0x040fee0000041850 */
[----:B------:R-:W-:Y:S01]  /*59e0*/  MOV R31, R111 ;  /* 0x0000006f001f7202 */ /* 0x000fe20000000f00 */
[----:B-1----:R-:W-:Y:S01]  /*59f0*/  HMMA.16816.F32.BF16 R88, R8, R20, R156 ;  /* 0x000000140858723c */ /* 0x002fe2000004189c */
[----:B------:R-:W-:Y:S01]  /*5a00*/  IMAD.MOV.U32 R30, RZ, RZ, R116 ;  /* 0x000000ffff1e7224 */ /* 0x000fe200078e0074 */
[----:B------:R-:W-:Y:S01]  /*5a10*/  MOV R116, R127 ;  /* 0x0000007f00747202 */ /* 0x000fe20000000f00 */
[----:B------:R-:W-:-:S02]  /*5a20*/  IMAD.MOV.U32 R111, RZ, RZ, R126 ;  /* 0x000000ffff6f7224 */ /* 0x000fc400078e007e */
[----:B------:R-:W-:Y:S02]  /*5a30*/  IMAD.MOV.U32 R127, RZ, RZ, R38 ;  /* 0x000000ffff7f7224 */ /* 0x000fe400078e0026 */
[----:B------:R-:W-:Y:S01]  /*5a40*/  IMAD.MOV.U32 R126, RZ, RZ, R39 ;  /* 0x000000ffff7e7224 */ /* 0x000fe200078e0027 */
[C---:B--2---:R-:W-:Y:S01]  /*5a50*/  HMMA.16816.F32.BF16 R96, R8.reuse, R16, R96 ;  /* 0x000000100860723c */ /* 0x044fe20000041860 */
[----:B------:R-:W-:Y:S01]  /*5a60*/  IMAD.MOV.U32 R157, RZ, RZ, R68 ;  /* 0x000000ffff9d7224 */ /* 0x000fe200078e0044 */
[----:B------:R-:W-:Y:S01]  /*5a70*/  MOV R68, R41 ;  /* 0x0000002900447202 */ /* 0x000fe20000000f00 */
[----:B------:R-:W-:Y:S02]  /*5a80*/  IMAD.MOV.U32 R159, RZ, RZ, R40 ;  /* 0x000000ffff9f7224 */ /* 0x000fe400078e0028 */
[----:B------:R-:W-:Y:S02]  /*5a90*/  IMAD.MOV.U32 R231, RZ, RZ, R30 ;  /* 0x000000ffffe77224 */ /* 0x000fe400078e001e */
[----:B------:R-:W-:Y:S01]  /*5aa0*/  IMAD.MOV.U32 R156, RZ, RZ, R67 ;  /* 0x000000ffff9c7224 */ /* 0x000fe200078e0043 */
[----:B------:R-:W-:Y:S01]  /*5ab0*/  HMMA.16816.F32.BF16 R84, R8, R18, R144 ;  /* 0x000000120854723c */ /* 0x000fe20000041890 */
[----:B------:R-:W1:Y:S01]  /*5ac0*/  LDSM.16.MT88.4 R16, [R202+0x1e800] ;  /* 0x01e80000ca10783b */ /* 0x000e620000004200 */
[----:B------:R-:W-:-:S02]  /*5ad0*/  IMAD.MOV.U32 R158, RZ, RZ, R71 ;  /* 0x000000ffff9e7224 */ /* 0x000fc400078e0047 */
[----:B------:R-:W-:-:S04]  /*5ae0*/  IMAD.MOV.U32 R71, RZ, RZ, R208 ;  /* 0x000000ffff477224 */ /* 0x000fc800078e00d0 */
[----:B---3--:R-:W-:Y:S01]  /*5af0*/  HMMA.16816.F32.BF16 R92, R8, R4, R152 ;  /* 0x00000004085c723c */ /* 0x008fe20000041898 */
[----:B------:R-:W-:Y:S01]  /*5b00*/  IMAD.MOV.U32 R144, RZ, RZ, R117 ;  /* 0x000000ffff907224 */ /* 0x000fe200078e0075 */
[----:B------:R2:W5:Y:S01]  /*5b10*/  LDL.LU R208, [R1+0x5c] ;  /* 0x00005c0001d07983 */ /* 0x0005620000300800 */
[----:B------:R-:W-:-:S04]  /*5b20*/  IMAD.MOV.U32 R117, RZ, RZ, R232 ;  /* 0x000000ffff757224 */ /* 0x000fc800078e00e8 */
[----:B------:R-:W-:Y:S01]  /*5b30*/  IMAD.WIDE.U32 R4, R0, -0x326172a9, RZ ;  /* 0xcd9e8d5700047825 */ /* 0x000fe200078e00ff */
[C---:B------:R-:W-:Y:S03]  /*5b40*/  HMMA.16816.F32.BF16 R80, R8.reuse, R6, R48 ;  /* 0x000000060850723c */ /* 0x040fe60000041830 */
[----:B------:R-:W-:Y:S01]  /*5b50*/  IMAD.MOV.U32 R155, RZ, RZ, R118 ;  /* 0x000000ffff9b7224 */ /* 0x000fe200078e0076 */
[----:B------:R-:W-:Y:S01]  /*5b60*/  LOP3.LUT R5, R5, UR15, R230, 0x96, !PT ;  /* 0x0000000f05057c12 */ /* 0x000fe2000f8e96e6 */
[----:B------:R-:W-:Y:S01]  /*5b70*/  IMAD.MOV.U32 R118, RZ, RZ, R233 ;  /* 0x000000ffff767224 */ /* 0x000fe200078e00e9 */
[----:B------:R-:W-:Y:S01]  /*5b80*/  LOP3.LUT R0, R29, UR13, R4, 0x96, !PT ;  /* 0x0000000d1d007c12 */ /* 0x000fe2000f8e9604 */
[----:B------:R-:W-:Y:S01]  /*5b90*/  IMAD.MOV.U32 R29, RZ, RZ, R109 ;  /* 0x000000ffff1d7224 */ /* 0x000fe200078e006d */
[C---:B------:R-:W-:Y:S01]  /*5ba0*/  HMMA.16816.F32.BF16 R76, R8.reuse, R22, R52 ;  /* 0x00000016084c723c */ /* 0x040fe20000041834 */
[----:B------:R-:W-:Y:S01]  /*5bb0*/  IMAD.WIDE.U32 R4, R5, -0x2daee0ad, RZ ;  /* 0xd2511f5305047825 */ /* 0x000fe200078e00ff */
[----:B------:R-:W3:Y:S03]  /*5bc0*/  LDSM.16.MT88.4 R20, [R203+0x1e800] ;  /* 0x01e80000cb14783b */ /* 0x000ee60000004200 */
[----:B------:R-:W-:Y:S01]  /*5bd0*/  IMAD.MOV.U32 R109, RZ, RZ, R124 ;  /* 0x000000ffff6d7224 */ /* 0x000fe200078e007c */
[----:B------:R-:W-:Y:S01]  /*5be0*/  LOP3.LUT R5, R5, UR12, R46, 0x96, !PT ;  /* 0x0000000c05057c12 */ /* 0x000fe2000f8e962e */
[----:B------:R-:W-:Y:S01]  /*5bf0*/  IMAD.MOV.U32 R230, RZ, RZ, R144 ;  /* 0x000000ffffe67224 */ /* 0x000fe200078e0090 */
[----:B------:R-:W-:Y:S01]  /*5c00*/  MOV R124, R37 ;  /* 0x00000025007c7202 */ /* 0x000fe20000000f00 */
[C---:B----4-:R-:W-:Y:S08]  /*5c10*/  HMMA.16816.F32.BF16 R52, R8.reuse, R24, R176 ;  /* 0x000000180834723c */ /* 0x050ff000000418b0 */
[C---:B-1----:R-:W-:Y:S07]  /*5c20*/  HMMA.16816.F32.BF16 R72, R8.reuse, R16, R160 ;  /* 0x000000100848723c */ /* 0x042fee00000418a0 */
[----:B------:R-:W-:Y:S01]  /*5c30*/  IMAD.WIDE.U32 R16, R0, -0x2daee0ad, RZ ;  /* 0xd2511f5300107825 */ /* 0x000fe200078e00ff */
[----:B------:R-:W-:Y:S01]  /*5c40*/  HMMA.16816.F32.BF16 R56, R8, R18, R164 ;  /* 0x000000120838723c */ /* 0x000fe200000418a4 */
[----:B------:R-:W-:-:S02]  /*5c50*/  MOV R176, R151 ;  /* 0x0000009700b07202 */ /* 0x000fc40000000f00 */
[----:B------:R-:W-:Y:S01]  /*5c60*/  IMAD.MOV.U32 R177, RZ, RZ, R150 ;  /* 0x000000ffffb17224 */ /* 0x000fe200078e0096 */
[----:B------:R-:W-:Y:S01]  /*5c70*/  LOP3.LUT R0, R17, UR10, R4, 0x96, !PT ;  /* 0x0000000a11007c12 */ /* 0x000fe2000f8e9604 */
[----:B------:R-:W-:Y:S01]  /*5c80*/  IMAD.WIDE.U32 R4, R5, -0x326172a9, RZ ;  /* 0xcd9e8d5705047825 */ /* 0x000fe200078e00ff */
[----:B------:R-:W-:Y:S02]  /*5c90*/  MOV R162, R31 ;  /* 0x0000001f00a27202 */ /* 0x000fe40000000f00 */
[----:B------:R-:W-:Y:S01]  /*5ca0*/  HMMA.16816.F32.BF16 R48, R8, R26, R172 ;  /* 0x0000001a0830723c */ /* 0x000fe200000418ac */
[----:B------:R-:W-:Y:S01]  /*5cb0*/  IMAD.WIDE.U32 R146, R0, -0x326172a9, RZ ;  /* 0xcd9e8d5700927825 */ /* 0x000fe200078e00ff */
[----:B------:R-:W-:Y:S01]  /*5cc0*/  LOP3.LUT R0, R5, UR11, R28, 0x96, !PT ;  /* 0x0000000b05007c12 */ /* 0x000fe2000f8e961c */
[----:B------:R-:W-:Y:S01]  /*5cd0*/  LDSM.16.MT88.4 R24, [R202+0x19000] ;  /* 0x01900000ca18783b */ /* 0x000fe20000004200 */
[----:B------:R-:W-:Y:S01]  /*5ce0*/  MOV R160, R65 ;  /* 0x0000004100a07202 */ /* 0x000fe20000000f00 */
[----:B------:R-:W-:Y:S01]  /*5cf0*/  FFMA.FTZ R5, R149, c[0x0][0x23c], -R12 ;  /* 0x00008f0095057a23 */ /* 0x000fe2000001080c */
[----:B------:R-:W-:Y:S01]  /*5d00*/  LOP3.LUT R6, R147, UR9, R4, 0x96, !PT ;  /* 0x0000000993067c12 */ /* 0x000fe2000f8e9604 */
[----:B------:R-:W-:-:S02]  /*5d10*/  IMAD.MOV.U32 R28, RZ, RZ, R110 ;  /* 0x000000ffff1c7224 */ /* 0x000fc400078e006e */
[----:B------:R1:W-:Y:S01]  /*5d20*/  MUFU.EX2 R145, R5 ;  /* 0x0000000500917308 */ /* 0x0003e20000000800 */
[----:B------:R-:W-:Y:S02]  /*5d30*/  IMAD.MOV.U32 R110, RZ, RZ, R125 ;  /* 0x000000ffff6e7224 */ /* 0x000fe400078e007d */
[----:B------:R-:W-:-:S04]  /*5d40*/  IMAD.WIDE.U32 R38, R6, -0x2daee0ad, RZ ;  /* 0xd2511f5306267825 */ /* 0x000fc800078e00ff */
[----:B------:R-:W-:Y:S01]  /*5d50*/  IMAD.MOV.U32 R125, RZ, RZ, R36 ;  /* 0x000000ffff7d7224 */ /* 0x000fe200078e0024 */
[C---:B---3--:R-:W-:Y:S01]  /*5d60*/  HMMA.16816.F32.BF16 R40, R8.reuse, R22, R60 ;  /* 0x000000160828723c */ /* 0x048fe2000004183c */
[----:B------:R-:W-:Y:S02]  /*5d70*/  IMAD.MOV.U32 R178, RZ, RZ, R45 ;  /* 0x000000ffffb27224 */ /* 0x000fe400078e002d */
[----:B------:R-:W-:Y:S02]  /*5d80*/  IMAD.MOV.U32 R179, RZ, RZ, R44 ;  /* 0x000000ffffb37224 */ /* 0x000fe400078e002c */
[----:B------:R-:W-:Y:S02]  /*5d90*/  IMAD.MOV.U32 R161, RZ, RZ, R28 ;  /* 0x000000ffffa17224 */ /* 0x000fe400078e001c */
[----:B------:R-:W-:Y:S02]  /*5da0*/  IMAD.MOV.U32 R166, RZ, RZ, R29 ;  /* 0x000000ffffa67224 */ /* 0x000fe400078e001d */
[----:B-1----:R-:W-:Y:S01]  /*5db0*/  IMAD.WIDE.U32 R4, R0, -0x2daee0ad, RZ ;  /* 0xd2511f5300047825 */ /* 0x002fe200078e00ff */
[----:B------:R-:W-:Y:S01]  /*5dc0*/  HMMA.16816.F32.BF16 R44, R8, R20, R180 ;  /* 0x00000014082c723c */ /* 0x000fe200000418b4 */
[----:B------:R-:W-:Y:S02]  /*5dd0*/  LDSM.16.MT88.4 R8, [R201+0x1b000] ;  /* 0x01b00000c908783b */ /* 0x000fe40000004200 */
[----:B------:R-:W-:Y:S01]  /*5de0*/  FFMA.FTZ R0, R171, c[0x0][0x23c], -R12 ;  /* 0x00008f00ab007a23 */ /* 0x000fe2000001080c */
[----:B------:R-:W-:Y:S01]  /*5df0*/  LOP3.LUT R6, R5, UR8, R16, 0x96, !PT ;  /* 0x0000000805067c12 */ /* 0x000fe2000f8e9610 */
[----:B------:R-:W-:Y:S01]  /*5e00*/  LDSM.16.MT88.4 R28, [R201+0x19000] ;  /* 0x01900000c91c783b */ /* 0x000fe20000004200 */
[----:B------:R-:W-:Y:S01]  /*5e10*/  IMAD.MOV.U32 R165, RZ, RZ, R66 ;  /* 0x000000ffffa57224 */ /* 0x000fe200078e0042 */
[----:B------:R1:W3:Y:S01]  /*5e20*/  MUFU.EX2 R19, R0 ;  /* 0x0000000000137308 */ /* 0x0002e20000000800 */
[----:B------:R-:W-:Y:S01]  /*5e30*/  IMAD.MOV.U32 R167, RZ, RZ, R64 ;  /* 0x000000ffffa77224 */ /* 0x000fe200078e0040 */
[----:B------:R-:W-:Y:S01]  /*5e40*/  LDSM.16.MT88.4 R20, [R204+0x19000] ;  /* 0x01900000cc14783b */ /* 0x000fe20000004200 */
[----:B------:R-:W-:-:S04]  /*5e50*/  IMAD.WIDE.U32 R36, R6, -0x326172a9, RZ ;  /* 0xcd9e8d5706247825 */ /* 0x000fc800078e00ff */
[----:B------:R-:W-:Y:S01]  /*5e60*/  IMAD.MOV.U32 R67, RZ, RZ, R200 ;  /* 0x000000ffff437224 */ /* 0x000fe200078e00c8 */
[----:B------:R-:W-:Y:S01]  /*5e70*/  MOV R152, R35 ;  /* 0x0000002300987202 */ /* 0x000fe20000000f00 */
[----:B------:R-:W-:Y:S01]  /*5e80*/  IMAD.MOV.U32 R163, RZ, RZ, R155 ;  /* 0x000000ffffa37224 */ /* 0x000fe200078e009b */
[----:B-1----:R-:W-:Y:S01]  /*5e90*/  LOP3.LUT R0, R39, UR6, R4, 0x96, !PT ;  /* 0x0000000627007c12 */ /* 0x002fe2000f8e9604 */
[----:B------:R-:W-:-:S04]  /*5ea0*/  FFMA.FTZ R4, R189, c[0x0][0x23c], -R12 ;  /* 0x00008f00bd047a23 */ /* 0x000fc8000001080c */
[----:B------:R1:W-:Y:S02]  /*5eb0*/  MUFU.EX2 R233, R4 ;  /* 0x0000000400e97308 */ /* 0x0003e40000000800 */
[----:B-1----:R-:W-:-:S04]  /*5ec0*/  IMAD.WIDE.U32 R4, R0, -0x326172a9, RZ ;  /* 0xcd9e8d5700047825 */ /* 0x002fc800078e00ff */
[----:B------:R-:W-:Y:S01]  /*5ed0*/  FFMA.FTZ R0, R191, c[0x0][0x23c], -R12 ;  /* 0x00008f00bf007a23 */ /* 0x000fe2000001080c */
[----:B------:R-:W-:Y:S02]  /*5ee0*/  SHF.R.U32.HI R6, RZ, 0x10, R4 ;  /* 0x00000010ff067819 */ /* 0x000fe40000011604 */
[C---:B------:R-:W-:Y:S01]  /*5ef0*/  LOP3.LUT R7, R4.reuse, 0xffff, RZ, 0xc0, !PT ;  /* 0x0000ffff04077812 */ /* 0x040fe200078ec0ff */
[----:B------:R1:W4:Y:S01]  /*5f00*/  MUFU.EX2 R232, R0 ;  /* 0x0000000000e87308 */ /* 0x0003220000000800 */
[----:B------:R-:W-:Y:S02]  /*5f10*/  LOP3.LUT R15, R4, 0xff, RZ, 0xc0, !PT ;  /* 0x000000ff040f7812 */ /* 0x000fe400078ec0ff */
[----:B------:R-:W-:Y:S01]  /*5f20*/  LOP3.LUT R18, R6, 0xff, RZ, 0xc0, !PT ;  /* 0x000000ff06127812 */ /* 0x000fe200078ec0ff */
[----:B------:R-:W-:Y:S01]  /*5f30*/  FFMA.FTZ R6, R170, c[0x0][0x23c], -R2 ;  /* 0x00008f00aa067a23 */ /* 0x000fe20000010802 */
[----:B------:R-:W-:Y:S02]  /*5f40*/  SHF.R.U32.HI R4, RZ, 0x18, R4 ;  /* 0x00000018ff047819 */ /* 0x000fe40000011604 */
[----:B------:R-:W-:Y:S01]  /*5f50*/  SHF.R.U32.HI R7, RZ, 0x8, R7 ;  /* 0x00000008ff077819 */ /* 0x000fe20000011607 */
[----:B------:R2:W-:Y:S01]  /*5f60*/  MUFU.EX2 R144, R6 ;  /* 0x0000000600907308 */ /* 0x0005e20000000800 */
[----:B------:R-:W-:-:S02]  /*5f70*/  PRMT R18, R18, 0x5410, R4 ;  /* 0x0000541012127816 */ /* 0x000fc40000000004 */
[----:B------:R-:W-:Y:S02]  /*5f80*/  PRMT R15, R15, 0x5410, R7 ;  /* 0x000054100f0f7816 */ /* 0x000fe40000000007 */
[----:B---3--:R-:W-:Y:S02]  /*5f90*/  MOV R170, R19 ;  /* 0x0000001300aa7202 */ /* 0x008fe40000000f00 */
[----:B-1----:R-:W-:-:S04]  /*5fa0*/  LOP3.LUT R0, R5, UR16, R36, 0x96, !PT ;  /* 0x0000001005007c12 */ /* 0x002fc8000f8e9624 */
[----:B------:R-:W-:Y:S02]  /*5fb0*/  LOP3.LUT R4, R0, 0xffff, RZ, 0xc0, !PT ;  /* 0x0000ffff00047812 */ /* 0x000fe400078ec0ff */
[----:B------:R-:W-:Y:S01]  /*5fc0*/  SHF.R.U32.HI R5, RZ, 0x10, R0 ;  /* 0x00000010ff057819 */ /* 0x000fe20000011600 */
[----:B--2---:R-:W-:Y:S01]  /*5fd0*/  FFMA.FTZ R6, R188, c[0x0][0x23c], -R2 ;  /* 0x00008f00bc067a23 */ /* 0x004fe20000010802 */
[----:B------:R-:W-:Y:S02]  /*5fe0*/  LOP3.LUT R17, R0, 0xff, RZ, 0xc0, !PT ;  /* 0x000000ff00117812 */ /* 0x000fe400078ec0ff */
[----:B------:R-:W-:Y:S01]  /*5ff0*/  SHF.R.U32.HI R16, RZ, 0x18, R0 ;  /* 0x00000018ff107819 */ /* 0x000fe20000011600 */
[----:B------:R4:W-:Y:S01]  /*6000*/  MUFU.EX2 R151, R6 ;  /* 0x0000000600977308 */ /* 0x0009e20000000800 */
[----:B------:R-:W-:Y:S01]  /*6010*/  SHF.R.U32.HI R7, RZ, 0x8, R4 ;  /* 0x00000008ff077819 */ /* 0x000fe20000011604 */
[----:B------:R-:W-:Y:S01]  /*6020*/  HSET2.LE.AND R0, R15, R252, PT ;  /* 0x000000fc0f007233 */ /* 0x000fe20003803000 */
[----:B------:R-:W-:Y:S01]  /*6030*/  LOP3.LUT R4, R5, 0xff, RZ, 0xc0, !PT ;  /* 0x000000ff05047812 */ /* 0x000fe200078ec0ff */
[----:B------:R-:W-:Y:S01]  /*6040*/  FFMA.FTZ R5, R190, c[0x0][0x23c], -R2 ;  /* 0x00008f00be057a23 */ /* 0x000fe20000010802 */
[----:B------:R-:W-:-:S03]  /*6050*/  PRMT R15, R17, 0x5410, R7 ;  /* 0x00005410110f7816 */ /* 0x000fc60000000007 */
[----:B------:R1:W2:Y:S01]  /*6060*/  MUFU.EX2 R150, R5 ;  /* 0x0000000500967308 */ /* 0x0002a20000000800 */
[----:B----4-:R-:W-:-:S04]  /*6070*/  F2FP.BF16.PACK_AB R6, R232, R233 ;  /* 0x000000e9e806723e */ /* 0x010fc800000010ff */
[----:B------:R-:W-:Y:S01]  /*6080*/  LOP3.LUT R6, R0, R6, RZ, 0xc0, !PT ;  /* 0x0000000600067212 */ /* 0x000fe200078ec0ff */
[----:B------:R-:W-:Y:S01]  /*6090*/  HSET2.LE.AND R0, R18, R252, PT ;  /* 0x000000fc12007233 */ /* 0x000fe20003803000 */
[----:B-1----:R-:W-:Y:S02]  /*60a0*/  PRMT R5, R4, 0x5410, R16 ;  /* 0x0000541004057816 */ /* 0x002fe40000000010 */
[----:B------:R-:W1:Y:S01]  /*60b0*/  LDSM.16.MT88.4 R16, [R203+0x19000] ;  /* 0x01900000cb10783b */ /* 0x000e620000004200 */
[----:B------:R-:W-:-:S04]  /*60c0*/  FFMA.FTZ R4, R228, c[0x0][0x23c], -R2 ;  /* 0x00008f00e4047a23 */ /* 0x000fc80000010802 */
[----:B------:R3:W4:Y:S01]  /*60d0*/  MUFU.EX2 R149, R4 ;  /* 0x0000000400957308 */ /* 0x0007220000000800 */
[----:B--2---:R-:W-:-:S04]  /*60e0*/  F2FP.BF16.PACK_AB R7, R150, R151 ;  /* 0x000000979607723e */ /* 0x004fc800000010ff */
[----:B------:R-:W-:Y:S01]  /*60f0*/  LOP3.LUT R7, R0, R7, RZ, 0xc0, !PT ;  /* 0x0000000700077212 */ /* 0x000fe200078ec0ff */
[----:B------:R-:W-:Y:S01]  /*6100*/  HSET2.LE.AND R0, R15, R252, PT ;  /* 0x000000fc0f007233 */ /* 0x000fe20003803000 */
[----:B---3--:R-:W-:-:S04]  /*6110*/  F2FP.BF16.PACK_AB R4, R170, R145 ;  /* 0x00000091aa04723e */ /* 0x008fc800000010ff */
[----:B------:R-:W-:Y:S01]  /*6120*/  LOP3.LUT R4, R0, R4, RZ, 0xc0, !PT ;  /* 0x0000000400047212 */ /* 0x000fe200078ec0ff */
[----:B------:R-:W-:Y:S01]  /*6130*/  HSET2.LE.AND R0, R5, R252, PT ;  /* 0x000000fc05007233 */ /* 0x000fe20003803000 */
[----:B----4-:R-:W-:Y:S01]  /*6140*/  F2FP.BF16.PACK_AB R5, R149, R144 ;  /* 0x000000909505723e */ /* 0x010fe200000010ff */
[----:B------:R-:W-:Y:S01]  /*6150*/  IMAD.MOV.U32 R65, RZ, RZ, R206 ;  /* 0x000000ffff417224 */ /* 0x000fe200078e00ce */
[----:B------:R-:W-:Y:S02]  /*6160*/  MOV R64, R207 ;  /* 0x000000cf00407202 */ /* 0x000fe40000000f00 */
[----:B------:R-:W-:Y:S01]  /*6170*/  LOP3.LUT R5, R0, R5, RZ, 0xc0, !PT ;  /* 0x0000000500057212 */ /* 0x000fe200078ec0ff */
[----:B------:R-:W-:Y:S01]  /*6180*/  IMAD.MOV.U32 R66, RZ, RZ, R205 ;  /* 0x000000ffff427224 */ /* 0x000fe200078e00cd */
[----:B------:R2:W5:Y:S01]  /*6190*/  LDL.LU R207, [R1+0x58] ;  /* 0x0000580001cf7983 */ /* 0x0005620000300800 */
[----:B------:R-:W-:Y:S01]  /*61a0*/  MOV R180, R165 ;  /* 0x000000a500b47202 */ /* 0x000fe20000000f00 */
[----:B------:R-:W-:Y:S01]  /*61b0*/  IMAD.MOV.U32 R181, RZ, RZ, R166 ;  /* 0x000000ffffb57224 */ /* 0x000fe200078e00a6 */
[----:B------:R-:W-:Y:S01]  /*61c0*/  MOV R175, R161 ;  /* 0x000000a100af7202 */ /* 0x000fe20000000f00 */
[----:B------:R2:W5:Y:S01]  /*61d0*/  LDL.LU R206, [R1+0x54] ;  /* 0x0000540001ce7983 */ /* 0x0005620000300800 */
[----:B------:R-:W-:Y:S01]  /*61e0*/  IMAD.MOV.U32 R182, RZ, RZ, R167 ;  /* 0x000000ffffb67224 */ /* 0x000fe200078e00a7 */
[----:B------:R-:W-:Y:S01]  /*61f0*/  MOV R165, R118 ;  /* 0x0000007600a57202 */ /* 0x000fe20000000f00 */
[----:B------:R-:W-:Y:S01]  /*6200*/  IMAD.MOV.U32 R183, RZ, RZ, R160 ;  /* 0x000000ffffb77224 */ /* 0x000fe200078e00a0 */
[----:B------:R2:W5:Y:S01]  /*6210*/  LDL.LU R205, [R1+0x50] ;  /* 0x0000500001cd7983 */ /* 0x0005620000300800 */
[----:B------:R-:W-:Y:S01]  /*6220*/  IMAD.MOV.U32 R189, RZ, RZ, R162 ;  /* 0x000000ffffbd7224 */ /* 0x000fe200078e00a2 */
[----:B------:R-:W-:Y:S01]  /*6230*/  MOV R161, R126 ;  /* 0x0000007e00a17202 */ /* 0x000fe20000000f00 */
[----:B------:R-:W-:Y:S01]  /*6240*/  IMAD.MOV.U32 R171, RZ, RZ, R116 ;  /* 0x000000ffffab7224 */ /* 0x000fe200078e0074 */
[----:B-1----:R-:W-:Y:S01]  /*6250*/  HMMA.16816.F32.BF16 R120, R4, R18, R120 ;  /* 0x000000120478723c */ /* 0x002fe20000041878 */
[----:B------:R-:W-:Y:S01]  /*6260*/  IMAD.MOV.U32 R164, RZ, RZ, R117 ;  /* 0x000000ffffa47224 */ /* 0x000fe200078e0075 */
[----:B------:R2:W5:Y:S01]  /*6270*/  LDL.LU R200, [R1+0x4c] ;  /* 0x00004c0001c87983 */ /* 0x0005620000300800 */
[----:B------:R-:W-:-:S02]  /*6280*/  IMAD.MOV.U32 R166, RZ, RZ, R119 ;  /* 0x000000ffffa67224 */ /* 0x000fc400078e0077 */
[----:B------:R-:W-:Y:S02]  /*6290*/  IMAD.MOV.U32 R167, RZ, RZ, R124 ;  /* 0x000000ffffa77224 */ /* 0x000fe400078e007c */
[----:B------:R-:W-:Y:S01]  /*62a0*/  IMAD.MOV.U32 R160, RZ, RZ, R125 ;  /* 0x000000ffffa07224 */ /* 0x000fe200078e007d */
[C---:B------:R-:W-:Y:S01]  /*62b0*/  HMMA.16816.F32.BF16 R116, R4.reuse, R16, R240 ;  /* 0x000000100474723c */ /* 0x040fe200000418f0 */
[----:B------:R-:W-:Y:S01]  /*62c0*/  IMAD.MOV.U32 R162, RZ, RZ, R127 ;  /* 0x000000ffffa27224 */ /* 0x000fe200078e007f */
[----:B------:R-:W1:Y:S06]  /*62d0*/  LDSM.16.MT88.4 R16, [R203+0x1b000] ;  /* 0x01b00000cb10783b */ /* 0x000e6c0000004200 */
[C---:B------:R-:W-:Y:S08]  /*62e0*/  HMMA.16816.F32.BF16 R124, R4.reuse, R8, R196 ;  /* 0x00000008047c723c */ /* 0x040ff000000418c4 */
[C---:B------:R-:W-:Y:S01]  /*62f0*/  HMMA.16816.F32.BF16 R128, R4.reuse, R10, R128 ;  /* 0x0000000a0480723c */ /* 0x040fe20000041880 */
[----:B------:R-:W3:Y:S07]  /*6300*/  LDSM.16.MT88.4 R8, [R201+0x1d000] ;  /* 0x01d00000c908783b */ /* 0x000eee0000004200 */
[C---:B------:R-:W-:Y:S08]  /*6310*/  HMMA.16816.F32.BF16 R64, R4.reuse, R24, R64 ;  /* 0x000000180440723c */ /* 0x040ff00000041840 */
[C---:B------:R-:W-:Y:S01]  /*6320*/  HMMA.16816.F32.BF16 R68, R4.reuse, R26, R68 ;  /* 0x0000001a0444723c */ /* 0x040fe20000041844 */
[----:B------:R-:W4:Y:S07]  /*6330*/  LDSM.16.MT88.4 R24, [R202+0x1d000] ;  /* 0x01d00000ca18783b */ /* 0x000f2e0000004200 */
[C---:B------:R-:W-:Y:S07]  /*6340*/  HMMA.16816.F32.BF16 R60, R4.reuse, R30, R176 ;  /* 0x0000001e043c723c */ /* 0x040fee00000418b0 */
[----:B------:R-:W-:Y:S01]  /*6350*/  IMAD.MOV.U32 R176, RZ, RZ, R108 ;  /* 0x000000ffffb07224 */ /* 0x000fe200078e006c */
[----:B------:R-:W-:Y:S01]  /*6360*/  MOV R178, R110 ;  /* 0x0000006e00b27202 */ /* 0x000fe20000000f00 */
[----:B------:R-:W-:Y:S01]  /*6370*/  IMAD.MOV.U32 R177, RZ, RZ, R109 ;  /* 0x000000ffffb17224 */ /* 0x000fe200078e006d */
[----:B------:R-:W-:Y:S01]  /*6380*/  HMMA.16816.F32.BF16 R112, R4, R22, R112 ;  /* 0x000000160470723c */ /* 0x000fe20000041870 */
[----:B------:R-:W-:-:S07]  /*6390*/  IMAD.MOV.U32 R179, RZ, RZ, R111 ;  /* 0x000000ffffb37224 */ /* 0x000fce00078e006f */
[C---:B------:R-:W-:Y:S01]  /*63a0*/  HMMA.16816.F32.BF16 R108, R4.reuse, R20, R244 ;  /* 0x00000014046c723c */ /* 0x040fe200000418f4 */
[----:B------:R-:W2:Y:S07]  /*63b0*/  LDSM.16.MT88.4 R20, [R204+0x1b000] ;  /* 0x01b00000cc14783b */ /* 0x000eae0000004200 */
[C---:B-1----:R-:W-:Y:S08]  /*63c0*/  HMMA.16816.F32.BF16 R240, R4.reuse, R16, R236 ;  /* 0x0000001004f0723c */ /* 0x042ff000000418ec */
[C---:B---3--:R-:W-:Y:S08]  /*63d0*/  HMMA.16816.F32.BF16 R236, R4.reuse, R8, R184 ;  /* 0x0000000804ec723c */ /* 0x048ff000000418b8 */
[C---:B------:R-:W-:Y:S08]  /*63e0*/  HMMA.16816.F32.BF16 R140, R4.reuse, R10, R140 ;  /* 0x0000000a048c723c */ /* 0x040ff0000004188c */
[----:B----4-:R-:W-:Y:S01]  /*63f0*/  HMMA.16816.F32.BF16 R8, R4, R24, R104 ;  /* 0x000000180408723c */ /* 0x010fe20000041868 */
[----:B------:R-:W-:-:S02]  /*6400*/  IMAD.MOV.U32 R153, RZ, RZ, R34 ;  /* 0x000000ffff997224 */ /* 0x000fc400078e0022 */
[----:B------:R-:W-:Y:S02]  /*6410*/  IMAD.MOV.U32 R154, RZ, RZ, R33 ;  /* 0x000000ffff9a7224 */ /* 0x000fe400078e0021 */
[----:B------:R-:W-:Y:S02]  /*6420*/  IMAD.MOV.U32 R155, RZ, RZ, R32 ;  /* 0x000000ffff9b7224 */ /* 0x000fe400078e0020 */
[----:B------:R-:W1:Y:S01]  /*6430*/  LDSM.16.MT88.4 R32, [R202+0x1b000] ;  /* 0x01b00000ca20783b */ /* 0x000e620000004200 */
[----:B------:R-:W-:Y:S01]  /*6440*/  IMAD.MOV.U32 R174, RZ, RZ, R189 ;  /* 0x000000ffffae7224 */ /* 0x000fe200078e00bd */
[----:B------:R-:W-:Y:S01]  /*6450*/  MOV R172, R177 ;  /* 0x000000b100ac7202 */ /* 0x000fe20000000f00 */
[----:B------:R-:W-:Y:S01]  /*6460*/  IMAD.MOV.U32 R191, RZ, RZ, R176 ;  /* 0x000000ffffbf7224 */ /* 0x000fe200078e00b0 */
[----:B------:R-:W-:Y:S01]  /*6470*/  MOV R177, R164 ;  /* 0x000000a400b17202 */ /* 0x000fe20000000f00 */
[----:B------:R-:W-:Y:S02]  /*6480*/  IMAD.MOV.U32 R189, RZ, RZ, R178 ;  /* 0x000000ffffbd7224 */ /* 0x000fe400078e00b2 */
[----:B------:R-:W-:Y:S01]  /*6490*/  IMAD.MOV.U32 R173, RZ, RZ, R179 ;  /* 0x000000ffffad7224 */ /* 0x000fe200078e00b3 */
[----:B------:R-:W-:Y:S01]  /*64a0*/  MOV R164, R160 ;  /* 0x000000a000a47202 */ /* 0x000fe20000000f00 */
[----:B------:R-:W-:-:S02]  /*64b0*/  IMAD.MOV.U32 R176, RZ, RZ, R171 ;  /* 0x000000ffffb07224 */ /* 0x000fc400078e00ab */
[----:B------:R-:W-:Y:S02]  /*64c0*/  IMAD.MOV.U32 R178, RZ, RZ, R165 ;  /* 0x000000ffffb27224 */ /* 0x000fe400078e00a5 */
[----:B------:R-:W-:-:S04]  /*64d0*/  IMAD.MOV.U32 R179, RZ, RZ, R166 ;  /* 0x000000ffffb37224 */ /* 0x000fc800078e00a6 */
[----:B------:R-:W-:Y:S01]  /*64e0*/  IMAD.MOV.U32 R107, RZ, RZ, R8 ;  /* 0x000000ffff6b7224 */ /* 0x000fe200078e0008 */
[----:B------:R-:W-:Y:S01]  /*64f0*/  MOV R104, R11 ;  /* 0x0000000b00687202 */ /* 0x000fe20000000f00 */
[----:B------:R-:W-:Y:S02]  /*6500*/  IMAD.MOV.U32 R106, RZ, RZ, R9 ;  /* 0x000000ffff6a7224 */ /* 0x000fe400078e0009 */
[----:B------:R-:W-:Y:S02]  /*6510*/  IMAD.MOV.U32 R105, RZ, RZ, R10 ;  /* 0x000000ffff697224 */ /* 0x000fe400078e000a */
[----:B------:R-:W3:Y:S01]  /*6520*/  LDSM.16.MT88.4 R8, [R203+0x1d000] ;  /* 0x01d00000cb08783b */ /* 0x000ee20000004200 */
[----:B------:R-:W-:Y:S01]  /*6530*/  IMAD.MOV.U32 R171, RZ, RZ, R167 ;  /* 0x000000ffffab7224 */ /* 0x000fe200078e00a7 */
[----:B------:R-:W-:Y:S01]  /*6540*/  MOV R160, R157 ;  /* 0x0000009d00a07202 */ /* 0x000fe20000000f00 */
[----:B------:R-:W-:Y:S02]  /*6550*/  IMAD.MOV.U32 R165, RZ, RZ, R161 ;  /* 0x000000ffffa57224 */ /* 0x000fe400078e00a1 */
[----:B------:R-:W-:-:S02]  /*6560*/  IMAD.MOV.U32 R166, RZ, RZ, R162 ;  /* 0x000000ffffa67224 */ /* 0x000fc400078e00a2 */
[----:B------:R-:W-:Y:S02]  /*6570*/  IMAD.MOV.U32 R167, RZ, RZ, R156 ;  /* 0x000000ffffa77224 */ /* 0x000fe400078e009c */
[----:B------:R-:W-:Y:S02]  /*6580*/  IMAD.MOV.U32 R161, RZ, RZ, R158 ;  /* 0x000000ffffa17224 */ /* 0x000fe400078e009e */
[----:B------:R-:W-:Y:S02]  /*6590*/  IMAD.MOV.U32 R162, RZ, RZ, R159 ;  /* 0x000000ffffa27224 */ /* 0x000fe400078e009f */
[C---:B--2---:R-:W-:Y:S08]  /*65a0*/  HMMA.16816.F32.BF16 R156, R4.reuse, R22, R248 ;  /* 0x00000016049c723c */ /* 0x044ff000000418f8 */
[C---:B------:R-:W-:Y:S01]  /*65b0*/  HMMA.16816.F32.BF16 R196, R4.reuse, R18, R192 ;  /* 0x0000001204c4723c */ /* 0x040fe200000418c0 */
[----:B------:R-:W2:Y:S07]  /*65c0*/  LDSM.16.MT88.4 R16, [R201+0x1f000] ;  /* 0x01f00000c910783b */ /* 0x000eae0000004200 */
[C---:B------:R-:W-:Y:S01]  /*65d0*/  HMMA.16816.F32.BF16 R152, R4.reuse, R28, R152 ;  /* 0x0000001c0498723c */ /* 0x040fe20000041898 */
[----:B------:R-:W4:Y:S07]  /*65e0*/  LDSM.16.MT88.4 R28, [R204+0x1d000] ;  /* 0x01d00000cc1c783b */ /* 0x000f2e0000004200 */
[C---:B-1----:R-:W-:Y:S08]  /*65f0*/  HMMA.16816.F32.BF16 R132, R4.reuse, R32, R132 ;  /* 0x000000200484723c */ /* 0x042ff00000041884 */
[C---:B------:R-:W-:Y:S08]  /*6600*/  HMMA.16816.F32.BF16 R32, R4.reuse, R34, R136 ;  /* 0x000000220420723c */ /* 0x040ff00000041888 */
[C---:B------:R-:W-:Y:S07]  /*6610*/  HMMA.16816.F32.BF16 R136, R4.reuse, R20, R180 ;  /* 0x000000140488723c */ /* 0x040fee00000418b4 */
[----:B------:R-:W-:Y:S01]  /*6620*/  IMAD.MOV.U32 R20, RZ, RZ, R158 ;  /* 0x000000ffff147224 */ /* 0x000fe200078e009e */
[----:B------:R-:W-:Y:S03]  /*6630*/  HMMA.16816.F32.BF16 R248, R4, R26, R100 ;  /* 0x0000001a04f8723c */ /* 0x000fe60000041864 */
[----:B------:R-:W-:-:S02]  /*6640*/  IMAD.MOV.U32 R187, RZ, RZ, R20 ;  /* 0x000000ffffbb7224 */ /* 0x000fc400078e0014 */
[----:B------:R-:W1:Y:S02]  /*6650*/  LDSM.16.MT88.4 R20, [R202+0x1f000] ;  /* 0x01f00000ca14783b */ /* 0x000e640000004200 */
        /* <DEDUP_REMOVED lines=18> */
[----:B------:R-:W-:-:S02]  /*6780*/  MOV R186, R0 ;  /* 0x0000000000ba7202 */ /* 0x000fc40000000f00 */
[----:B------:R-:W-:-:S05]  /*6790*/  MOV R0, R176 ;  /* 0x000000b000007202 */ /* 0x000fca0000000f00 */
[----:B------:R-:W-:Y:S01]  /*67a0*/  HMMA.16816.F32.BF16 R160, R4, R18, R76 ;  /* 0x0000001204a0723c */ /* 0x000fe2000004184c */
[----:B------:R-:W2:Y:S01]  /*67b0*/  LDSM.16.MT88.4 R16, [R203+0x1f000] ;  /* 0x01f00000cb10783b */ /* 0x000ea20000004200 */
[----:B------:R-:W-:Y:S01]  /*67c0*/  FFMA.FTZ R0, R0, c[0x0][0x23c], -R12 ;  /* 0x00008f0000007a23 */ /* 0x000fe2000001080c */
[----:B------:R-:W-:Y:S01]  /*67d0*/  MOV R158, R142 ;  /* 0x0000008e009e7202 */ /* 0x000fe20000000f00 */
[----:B------:R-:W-:Y:S02]  /*67e0*/  IMAD.MOV.U32 R190, RZ, RZ, R159 ;  /* 0x000000ffffbe7224 */ /* 0x000fe400078e009f */
[----:B------:R-:W-:Y:S01]  /*67f0*/  IMAD.MOV.U32 R15, RZ, RZ, R156 ;  /* 0x000000ffff0f7224 */ /* 0x000fe200078e009c */
[----:B------:R1:W-:Y:S01]  /*6800*/  MUFU.EX2 R24, R0 ;  /* 0x0000000000187308 */ /* 0x0003e20000000800 */
[----:B------:R-:W-:Y:S02]  /*6810*/  IMAD.MOV.U32 R159, RZ, RZ, R141 ;  /* 0x000000ffff9f7224 */ /* 0x000fe400078e008d */
[----:B------:R-:W-:-:S02]  /*6820*/  IMAD.MOV.U32 R157, RZ, RZ, R143 ;  /* 0x000000ffff9d7224 */ /* 0x000fc400078e008f */
[----:B------:R-:W-:Y:S02]  /*6830*/  IMAD.MOV.U32 R156, RZ, RZ, R140 ;  /* 0x000000ffff9c7224 */ /* 0x000fe400078e008c */
[----:B------:R-:W-:Y:S01]  /*6840*/  IMAD.MOV.U32 R185, RZ, RZ, R170 ;  /* 0x000000ffffb97224 */ /* 0x000fe200078e00aa */
[----:B----4-:R-:W-:Y:S01]  /*6850*/  HMMA.16816.F32.BF16 R140, R4, R28, R96 ;  /* 0x0000001c048c723c */ /* 0x010fe20000041860 */
[----:B------:R-:W-:Y:S02]  /*6860*/  IMAD.MOV.U32 R170, RZ, RZ, R178 ;  /* 0x000000ffffaa7224 */ /* 0x000fe400078e00b2 */
[----:B------:R-:W-:Y:S02]  /*6870*/  IMAD.MOV.U32 R184, RZ, RZ, R191 ;  /* 0x000000ffffb87224 */ /* 0x000fe400078e00bf */
[----:B------:R-:W-:Y:S02]  /*6880*/  IMAD.MOV.U32 R191, RZ, RZ, R179 ;  /* 0x000000ffffbf7224 */ /* 0x000fe400078e00b3 */
[----:B------:R-:W-:-:S02]  /*6890*/  IMAD.MOV.U32 R98, RZ, RZ, R100 ;  /* 0x000000ffff627224 */ /* 0x000fc400078e0064 */
[----:B-1----:R-:W-:Y:S02]  /*68a0*/  FFMA.FTZ R0, R26, c[0x0][0x23c], -R12 ;  /* 0x00008f001a007a23 */ /* 0x002fe4000001080c */
[----:B------:R-:W-:Y:S01]  /*68b0*/  IMAD.MOV.U32 R26, RZ, RZ, R102 ;  /* 0x000000ffff1a7224 */ /* 0x000fe200078e0066 */
[----:B------:R-:W-:Y:S01]  /*68c0*/  MOV R102, R107 ;  /* 0x0000006b00667202 */ /* 0x000fe20000000f00 */
        /* <DEDUP_REMOVED lines=8> */
[----:B------:R-:W-:Y:S02]  /*6950*/  IMAD.MOV.U32 R101, RZ, RZ, R184 ;  /* 0x000000ffff657224 */ /* 0x000fe400078e00b8 */
[----:B------:R-:W-:Y:S02]  /*6960*/  IMAD.MOV.U32 R25, RZ, RZ, R185 ;  /* 0x000000ffff197224 */ /* 0x000fe400078e00b9 */
        /* <DEDUP_REMOVED lines=10> */
[----:B------:R-:W-:Y:S01]  /*6a10*/  HMMA.16816.F32.BF16 R188, R4, R22, R56 ;  /* 0x0000001604bc723c */ /* 0x000fe20000041838 */
[----:B------:R-:W-:Y:S01]  /*6a20*/  IMAD.MOV.U32 R29, RZ, RZ, R99 ;  /* 0x000000ffff1d7224 */ /* 0x000fe200078e0063 */
[----:B------:R1:W4:Y:S01]  /*6a30*/  MUFU.EX2 R22, R0 ;  /* 0x0000000000167308 */ /* 0x0003220000000800 */
[----:B------:R-:W-:Y:S01]  /*6a40*/  IMAD.MOV.U32 R100, RZ, RZ, R102 ;  /* 0x000000ffff647224 */ /* 0x000fe200078e0066 */
[----:B------:R-:W-:Y:S01]  /*6a50*/  MOV R102, R105 ;  /* 0x0000006900667202 */ /* 0x000fe20000000f00 */
[----:B------:R-:W-:-:S03]  /*6a60*/  IMAD.MOV.U32 R99, RZ, RZ, R101 ;  /* 0x000000ffff637224 */ /* 0x000fc600078e0065 */
[C---:B------:R-:W-:Y:S01]  /*6a70*/  HMMA.16816.F32.BF16 R244, R4.reuse, R30, R84 ;  /* 0x0000001e04f4723c */ /* 0x040fe20000041854 */
[----:B------:R-:W-:Y:S02]  /*6a80*/  IMAD.MOV.U32 R101, RZ, RZ, R103 ;  /* 0x000000ffff657224 */ /* 0x000fe400078e0067 */
[----:B------:R-:W-:Y:S02]  /*6a90*/  IMAD.MOV.U32 R80, RZ, RZ, R158 ;  /* 0x000000ffff507224 */ /* 0x000fe400078e009e */
[----:B------:R-:W-:Y:S01]  /*6aa0*/  IMAD.MOV.U32 R81, RZ, RZ, R157 ;  /* 0x000000ffff517224 */ /* 0x000fe200078e009d */
[----:B------:R-:W-:Y:S01]  /*6ab0*/  MOV R90, R156 ;  /* 0x0000009c005a7202 */ /* 0x000fe20000000f00 */
[----:B------:R-:W-:Y:S02]  /*6ac0*/  IMAD.MOV.U32 R105, RZ, RZ, R106 ;  /* 0x000000ffff697224 */ /* 0x000fe400078e006a */
[----:B------:R-:W-:Y:S01]  /*6ad0*/  IMAD.MOV.U32 R96, RZ, RZ, R26 ;  /* 0x000000ffff607224 */ /* 0x000fe200078e001a */
[----:B------:R-:W-:Y:S01]  /*6ae0*/  HMMA.16816.F32.BF16 R176, R4, R20, R72 ;  /* 0x0000001404b0723c */ /* 0x000fe20000041848 */
[----:B-1----:R-:W-:Y:S01]  /*6af0*/  FFMA.FTZ R0, R97, c[0x0][0x23c], -R12 ;  /* 0x00008f0061007a23 */ /* 0x002fe2000001080c */
[----:B------:R-:W-:Y:S01]  /*6b00*/  MOV R85, R29 ;  /* 0x0000001d00557202 */ /* 0x000fe20000000f00 */
[----:B------:R-:W-:Y:S01]  /*6b10*/  IMAD.MOV.U32 R97, RZ, RZ, R27 ;  /* 0x000000ffff617224 */ /* 0x000fe200078e001b */
[----:B------:R-:W-:Y:S01]  /*6b20*/  LDSM.16.MT88.4 R72, [R202+0x1b800] ;  /* 0x01b80000ca48783b */ /* 0x000fe20000004200 */
[----:B------:R-:W-:-:S02]  /*6b30*/  IMAD.MOV.U32 R103, RZ, RZ, R104 ;  /* 0x000000ffff677224 */ /* 0x000fc400078e0068 */
[----:B------:R-:W-:Y:S01]  /*6b40*/  IMAD.MOV.U32 R106, RZ, RZ, R107 ;  /* 0x000000ffff6a7224 */ /* 0x000fe200078e006b */
[----:B------:R-:W-:Y:S01]  /*6b50*/  MOV R107, R184 ;  /* 0x000000b8006b7202 */ /* 0x000fe20000000f00 */
[----:B------:R-:W-:Y:S01]  /*6b60*/  IMAD.MOV.U32 R104, RZ, RZ, R185 ;  /* 0x000000ffff687224 */ /* 0x000fe200078e00b9 */
[----:B------:R-:W-:Y:S01]  /*6b70*/  LDSM.16.MT88.4 R56, [R203+0x19800] ;  /* 0x01980000cb38783b */ /* 0x000fe20000004200 */
[----:B------:R-:W-:Y:S02]  /*6b80*/  IMAD.MOV.U32 R26, RZ, RZ, R186 ;  /* 0x000000ffff1a7224 */ /* 0x000fe400078e00ba */
[----:B------:R-:W-:Y:S02]  /*6b90*/  IMAD.MOV.U32 R27, RZ, RZ, R187 ;  /* 0x000000ffff1b7224 */ /* 0x000fe400078e00bb */
[----:B---3--:R-:W-:Y:S01]  /*6ba0*/  HMMA.16816.F32.BF16 R184, R4, R8, R52 ;  /* 0x0000000804b8723c */ /* 0x008fe20000041834 */
[----:B------:R-:W-:Y:S01]  /*6bb0*/  IMAD.MOV.U32 R86, RZ, RZ, R96 ;  /* 0x000000ffff567224 */ /* 0x000fe200078e0060 */
[----:B------:R1:W-:Y:S01]  /*6bc0*/  MUFU.EX2 R23, R0 ;  /* 0x0000000000177308 */ /* 0x0003e20000000800 */
[----:B------:R-:W-:Y:S01]  /*6bd0*/  IMAD.MOV.U32 R87, RZ, RZ, R97 ;  /* 0x000000ffff577224 */ /* 0x000fe200078e0061 */
[----:B------:R-:W-:Y:S01]  /*6be0*/  MOV R96, R170 ;  /* 0x000000aa00607202 */ /* 0x000fe20000000f00 */
[----:B------:R-:W-:-:S02]  /*6bf0*/  IMAD.MOV.U32 R29, RZ, RZ, R98 ;  /* 0x000000ffff1d7224 */ /* 0x000fc400078e0062 */
[----:B------:R-:W-:Y:S01]  /*6c00*/  FFMA.FTZ R8, R28, c[0x0][0x23c], -R12 ;  /* 0x00008f001c087a23 */ /* 0x000fe2000001080c */
[----:B------:R-:W-:Y:S01]  /*6c10*/  MOV R28, R99 ;  /* 0x00000063001c7202 */ /* 0x000fe20000000f00 */
[----:B------:R-:W-:Y:S01]  /*6c20*/  IMAD.MOV.U32 R99, RZ, RZ, R26 ;  /* 0x000000ffff637224 */ /* 0x000fe200078e001a */
[----:B------:R-:W-:Y:S01]  /*6c30*/  MOV R170, R175 ;  /* 0x000000af00aa7202 */ /* 0x000fe20000000f00 */
[----:B------:R-:W-:Y:S02]  /*6c40*/  IMAD.MOV.U32 R98, RZ, RZ, R27 ;  /* 0x000000ffff627224 */ /* 0x000fe400078e001b */
[----:B------:R-:W-:Y:S02]  /*6c50*/  IMAD.MOV.U32 R97, RZ, RZ, R15 ;  /* 0x000000ffff617224 */ /* 0x000fe400078e000f */
[----:B------:R-:W-:Y:S02]  /*6c60*/  IMAD.MOV.U32 R26, RZ, RZ, R172 ;  /* 0x000000ffff1a7224 */ /* 0x000fe400078e00ac */
[----:B------:R-:W-:Y:S01]  /*6c70*/  IMAD.MOV.U32 R27, RZ, RZ, R173 ;  /* 0x000000ffff1b7224 */ /* 0x000fe200078e00ad */
[----:B-1----:R-:W-:Y:S01]  /*6c80*/  LOP3.LUT R0, R37, UR7, R146, 0x96, !PT ;  /* 0x0000000725007c12 */ /* 0x002fe2000f8e9692 */
[----:B------:R-:W-:-:S02]  /*6c90*/  IMAD.MOV.U32 R15, RZ, RZ, R174 ;  /* 0x000000ffff0f7224 */ /* 0x000fc400078e00ae */
[----:B------:R-:W-:Y:S01]  /*6ca0*/  HMMA.16816.F32.BF16 R172, R4, R10, R48 ;  /* 0x0000000a04ac723c */ /* 0x000fe20000041830 */
[----:B------:R-:W-:Y:S01]  /*6cb0*/  IMAD.MOV.U32 R95, RZ, RZ, R86 ;  /* 0x000000ffff5f7224 */ /* 0x000fe200078e0056 */
[----:B------:R1:W-:Y:S05]  /*6cc0*/  MUFU.EX2 R21, R8 ;  /* 0x0000000800157308 */ /* 0x0003ea0000000800 */
[----:B------:R-:W-:Y:S01]  /*6cd0*/  FFMA.FTZ R10, R85, c[0x0][0x23c], -R2 ;  /* 0x00008f00550a7a23 */ /* 0x000fe20000010802 */
[----:B------:R-:W-:Y:S01]  /*6ce0*/  MOV R84, R26 ;  /* 0x0000001a00547202 */ /* 0x000fe20000000f00 */
[----:B------:R-:W-:Y:S01]  /*6cf0*/  IMAD.MOV.U32 R31, RZ, RZ, R28 ;  /* 0x000000ffff1f7224 */ /* 0x000fe200078e001c */
[----:B------:R-:W-:Y:S01]  /*6d00*/  LDSM.16.MT88.4 R48, [R204+0x19800] ;  /* 0x01980000cc30783b */ /* 0x000fe20000004200 */
[----:B------:R3:W-:Y:S01]  /*6d10*/  MUFU.EX2 R20, R10 ;  /* 0x0000000a00147308 */ /* 0x0007e20000000800 */
[----:B------:R-:W-:Y:S01]  /*6d20*/  IMAD.MOV.U32 R30, RZ, RZ, R87 ;  /* 0x000000ffff1e7224 */ /* 0x000fe200078e0057 */
[----:B------:R-:W-:Y:S01]  /*6d30*/  MOV R26, R171 ;  /* 0x000000ab001a7202 */ /* 0x000fe20000000f00 */
[----:B------:R-:W-:-:S02]  /*6d40*/  IMAD.MOV.U32 R85, RZ, RZ, R27 ;  /* 0x000000ffff557224 */ /* 0x000fc400078e001b */
[----:B-1----:R-:W-:-:S04]  /*6d50*/  IMAD.WIDE.U32 R8, R0, -0x2daee0ad, RZ ;  /* 0xd2511f5300087825 */ /* 0x002fc800078e00ff */
[----:B------:R-:W-:Y:S01]  /*6d60*/  IMAD.MOV.U32 R28, RZ, RZ, R169 ;  /* 0x000000ffff1c7224 */ /* 0x000fe200078e00a9 */
[----:B------:R-:W-:Y:S01]  /*6d70*/  LOP3.LUT R0, R9, UR17, R38, 0x96, !PT ;  /* 0x0000001109007c12 */ /* 0x000fe2000f8e9626 */
[----:B------:R-:W-:Y:S02]  /*6d80*/  IMAD.MOV.U32 R87, RZ, RZ, R170 ;  /* 0x000000ffff577224 */ /* 0x000fe400078e00aa */
[----:B---3--:R-:W-:Y:S02]  /*6d90*/  FFMA.FTZ R10, R95, c[0x0][0x23c], -R2 ;  /* 0x00008f005f0a7a23 */ /* 0x008fe40000010802 */
[----:B------:R-:W-:Y:S01]  /*6da0*/  IMAD.MOV.U32 R27, RZ, RZ, R168 ;  /* 0x000000ffff1b7224 */ /* 0x000fe200078e00a8 */
[C---:B------:R-:W-:Y:S01]  /*6db0*/  LOP3.LUT R9, R8.reuse, 0xffff, RZ, 0xc0, !PT ;  /* 0x0000ffff08097812 */ /* 0x040fe200078ec0ff */
[----:B------:R-:W-:Y:S01]  /*6dc0*/  IMAD.MOV.U32 R86, RZ, RZ, R15 ;  /* 0x000000ffff567224 */ /* 0x000fe200078e000f */
[----:B--2---:R-:W-:Y:S01]  /*6dd0*/  HMMA.16816.F32.BF16 R168, R4, R16, R44 ;  /* 0x0000001004a8723c */ /* 0x004fe2000004182c */
[----:B------:R-:W-:Y:S01]  /*6de0*/  LOP3.LUT R15, R8, 0xff, RZ, 0xc0, !PT ;  /* 0x000000ff080f7812 */ /* 0x000fe200078ec0ff */
[----:B------:R1:W2:Y:S01]  /*6df0*/  MUFU.EX2 R17, R10 ;  /* 0x0000000a00117308 */ /* 0x0002a20000000800 */
[----:B------:R-:W-:Y:S01]  /*6e00*/  SHF.R.U32.HI R11, RZ, 0x10, R8 ;  /* 0x00000010ff0b7819 */ /* 0x000fe20000011608 */
[----:B------:R-:W-:Y:S01]  /*6e10*/  IMAD.MOV.U32 R94, RZ, RZ, R28 ;  /* 0x000000ffff5e7224 */ /* 0x000fe200078e001c */
[----:B------:R-:W-:Y:S01]  /*6e20*/  SHF.R.U32.HI R12, RZ, 0x18, R8 ;  /* 0x00000018ff0c7819 */ /* 0x000fe20000011608 */
[--C-:B------:R-:W-:Y:S01]  /*6e30*/  FFMA.FTZ R8, R30, c[0x0][0x23c], -R2.reuse ;  /* 0x00008f001e087a23 */ /* 0x100fe20000010802 */
[----:B------:R-:W-:Y:S01]  /*6e40*/  MOV R95, R29 ;  /* 0x0000001d005f7202 */ /* 0x000fe20000000f00 */
[----:B-1----:R-:W-:-:S02]  /*6e50*/  FFMA.FTZ R10, R31, c[0x0][0x23c], -R2 ;  /* 0x00008f001f0a7a23 */ /* 0x002fc40000010802 */
[----:B------:R-:W-:Y:S01]  /*6e60*/  HMMA.16816.F32.BF16 R28, R4, R18, R40 ;  /* 0x00000012041c723c */ /* 0x000fe20000041828 */
[----:B------:R-:W1:Y:S01]  /*6e70*/  LDSM.16.MT88.4 R40, [R202+0x19800] ;  /* 0x01980000ca28783b */ /* 0x000e620000004200 */
[----:B------:R-:W-:Y:S01]  /*6e80*/  LOP3.LUT R2, R0, 0xffff, RZ, 0xc0, !PT ;  /* 0x0000ffff00027812 */ /* 0x000fe200078ec0ff */
[----:B------:R3:W-:Y:S04]  /*6e90*/  MUFU.EX2 R16, R8 ;  /* 0x0000000800107308 */ /* 0x0007e80000000800 */
[--C-:B------:R-:W-:Y:S02]  /*6ea0*/  SHF.R.U32.HI R5, RZ, 0x10, R0.reuse ;  /* 0x00000010ff057819 */ /* 0x100fe40000011600 */
[----:B------:R-:W-:Y:S02]  /*6eb0*/  SHF.R.U32.HI R7, RZ, 0x18, R0 ;  /* 0x00000018ff077819 */ /* 0x000fe40000011600 */
[----:B------:R-:W1:Y:S01]  /*6ec0*/  MUFU.EX2 R10, R10 ;  /* 0x0000000a000a7308 */ /* 0x000e620000000800 */
[----:B------:R-:W-:-:S02]  /*6ed0*/  SHF.R.U32.HI R6, RZ, 0x8, R9 ;  /* 0x00000008ff067819 */ /* 0x000fc40000011609 */
[----:B---3--:R-:W-:Y:S02]  /*6ee0*/  LOP3.LUT R8, R0, 0xff, RZ, 0xc0, !PT ;  /* 0x000000ff00087812 */ /* 0x008fe400078ec0ff */
[----:B------:R-:W-:Y:S02]  /*6ef0*/  SHF.R.U32.HI R0, RZ, 0x8, R2 ;  /* 0x00000008ff007819 */ /* 0x000fe40000011602 */
[----:B------:R-:W-:Y:S02]  /*6f00*/  LOP3.LUT R2, R5, 0xff, RZ, 0xc0, !PT ;  /* 0x000000ff05027812 */ /* 0x000fe400078ec0ff */
[----:B------:R-:W-:Y:S02]  /*6f10*/  LOP3.LUT R4, R11, 0xff, RZ, 0xc0, !PT ;  /* 0x000000ff0b047812 */ /* 0x000fe400078ec0ff */
[----:B------:R-:W-:Y:S02]  /*6f20*/  PRMT R0, R8, 0x5410, R0 ;  /* 0x0000541008007816 */ /* 0x000fe40000000000 */
[----:B------:R-:W-:-:S02]  /*6f30*/  PRMT R2, R2, 0x5410, R7 ;  /* 0x0000541002027816 */ /* 0x000fc40000000007 */
[----:B------:R-:W-:Y:S01]  /*6f40*/  PRMT R9, R15, 0x5410, R6 ;  /* 0x000054100f097816 */ /* 0x000fe20000000006 */
[--C-:B------:R-:W-:Y:S01]  /*6f50*/  HSET2.LE.AND R0, R0, R252.reuse, PT ;  /* 0x000000fc00007233 */ /* 0x100fe20003803000 */
[----:B------:R-:W-:Y:S01]  /*6f60*/  PRMT R6, R4, 0x5410, R12 ;  /* 0x0000541004067816 */ /* 0x000fe2000000000c */
[--C-:B------:R-:W-:Y:S01]  /*6f70*/  HSET2.LE.AND R4, R2, R252.reuse, PT ;  /* 0x000000fc02047233 */ /* 0x100fe20003803000 */
[----:B----4-:R-:W-:Y:S02]  /*6f80*/  F2FP.BF16.PACK_AB R2, R22, R24 ;  /* 0x000000181602723e */ /* 0x010fe400000010ff */
[----:B--2---:R-:W-:Y:S01]  /*6f90*/  F2FP.BF16.PACK_AB R5, R17, R20 ;  /* 0x000000141105723e */ /* 0x004fe200000010ff */
[----:B------:R-:W-:Y:S01]  /*6fa0*/  IMAD.MOV.U32 R93, RZ, RZ, R84 ;  /* 0x000000ffff5d7224 */ /* 0x000fe200078e0054 */
[----:B------:R-:W-:Y:S01]  /*6fb0*/  MOV R92, R85 ;  /* 0x00000055005c7202 */ /* 0x000fe20000000f00 */
[----:B------:R-:W-:Y:S01]  /*6fc0*/  IMAD.MOV.U32 R84, RZ, RZ, R164 ;  /* 0x000000ffff547224 */ /* 0x000fe200078e00a4 */
[----:B------:R-:W-:Y:S01]  /*6fd0*/  LOP3.LUT R164, R0, R2, RZ, 0xc0, !PT ;  /* 0x0000000200a47212 */ /* 0x000fe200078ec0ff */
[----:B------:R-:W-:Y:S01]  /*6fe0*/  IMAD.MOV.U32 R85, RZ, RZ, R165 ;  /* 0x000000ffff557224 */ /* 0x000fe200078e00a5 */
[----:B------:R-:W-:Y:S01]  /*6ff0*/  LOP3.LUT R165, R4, R5, RZ, 0xc0, !PT ;  /* 0x0000000504a57212 */ /* 0x000fe200078ec0ff */
[--C-:B------:R-:W-:Y:S01]  /*7000*/  HSET2.LE.AND R0, R9, R252.reuse, PT ;  /* 0x000000fc09007233 */ /* 0x100fe20003803000 */
[----:B------:R-:W-:Y:S01]  /*7010*/  F2FP.BF16.PACK_AB R2, R21, R23 ;  /* 0x000000171502723e */ /* 0x000fe200000010ff */
[----:B------:R-:W-:Y:S01]  /*7020*/  HSET2.LE.AND R4, R6, R252, PT ;  /* 0x000000fc06047233 */ /* 0x000fe20003803000 */
[----:B-1----:R-:W-:Y:S01]  /*7030*/  F2FP.BF16.PACK_AB R5, R10, R16 ;  /* 0x000000100a05723e */ /* 0x002fe200000010ff */
[----:B------:R-:W-:-:S02]  /*7040*/  IMAD.MOV.U32 R83, RZ, RZ, R86 ;  /* 0x000000ffff537224 */ /* 0x000fc400078e0056 */
[----:B------:R-:W-:Y:S01]  /*7050*/  IMAD.MOV.U32 R82, RZ, RZ, R87 ;  /* 0x000000ffff527224 */ /* 0x000fe200078e0057 */
[----:B------:R-:W-:Y:S01]  /*7060*/  MOV R87, R167 ;  /* 0x000000a700577202 */ /* 0x000fe20000000f00 */
[----:B------:R-:W-:Y:S01]  /*7070*/  IMAD.MOV.U32 R86, RZ, RZ, R166 ;  /* 0x000000ffff567224 */ /* 0x000fe200078e00a6 */
[----:B------:R-:W-:Y:S02]  /*7080*/  LOP3.LUT R166, R0, R2, RZ, 0xc0, !PT ;  /* 0x0000000200a67212 */ /* 0x000fe400078ec0ff */
[----:B------:R-:W-:Y:S01]  /*7090*/  LOP3.LUT R167, R4, R5, RZ, 0xc0, !PT ;  /* 0x0000000504a77212 */ /* 0x000fe200078ec0ff */
[----:B------:R-:W-:Y:S02]  /*70a0*/  IMAD.MOV.U32 R91, RZ, RZ, R159 ;  /* 0x000000ffff5b7224 */ /* 0x000fe400078e009f */
[----:B------:R-:W1:Y:S01]  /*70b0*/  LDSM.16.MT88.4 R156, [R201+0x19800] ;  /* 0x01980000c99c783b */ /* 0x000e620000004200 */
[----:B------:R-:W-:Y:S01]  /*70c0*/  IMAD.MOV.U32 R6, RZ, RZ, R80 ;  /* 0x000000ffff067224 */ /* 0x000fe200078e0050 */
[----:B------:R-:W-:Y:S01]  /*70d0*/  MOV R7, R81 ;  /* 0x0000005100077202 */ /* 0x000fe20000000f00 */
[----:B------:R-:W-:Y:S01]  /*70e0*/  IMAD.MOV.U32 R15, RZ, RZ, R82 ;  /* 0x000000ffff0f7224 */ /* 0x000fe200078e0052 */
[C---:B------:R-:W-:Y:S01]  /*70f0*/  HMMA.16816.F32.BF16 R36, R164.reuse, R40, R64 ;  /* 0x00000028a424723c */ /* 0x040fe20000041840 */
[----:B------:R-:W-:Y:S01]  /*7100*/  IMAD.MOV.U32 R11, RZ, RZ, R83 ;  /* 0x000000ffff0b7224 */ /* 0x000fe200078e0053 */
[----:B------:R-:W2:Y:S01]  /*7110*/  LDSM.16.MT88.4 R64, [R201+0x1b800] ;  /* 0x01b80000c940783b */ /* 0x000ea20000004200 */
[----:B------:R-:W-:Y:S01]  /*7120*/  IMAD.MOV.U32 R18, RZ, RZ, R92 ;  /* 0x000000ffff127224 */ /* 0x000fe200078e005c */
[----:B------:R-:W-:Y:S01]  /*7130*/  MOV R19, R93 ;  /* 0x0000005d00137202 */ /* 0x000fe20000000f00 */
[----:B------:R-:W-:Y:S01]  /*7140*/  IMAD.MOV.U32 R146, RZ, RZ, R96 ;  /* 0x000000ffff927224 */ /* 0x000fe200078e0060 */
[----:B------:R-:W3:Y:S01]  /*7150*/  LDSM.16.MT88.4 R80, [R204+0x1b800] ;  /* 0x01b80000cc50783b */ /* 0x000ee20000004200 */
[----:B------:R-:W-:Y:S01]  /*7160*/  IMAD.MOV.U32 R147, RZ, RZ, R97 ;  /* 0x000000ffff937224 */ /* 0x000fe200078e0061 */
[----:B------:R-:W-:Y:S01]  /*7170*/  HMMA.16816.F32.BF16 R44, R164, R48, R108 ;  /* 0x00000030a42c723c */ /* 0x000fe2000004186c */
[----:B------:R-:W-:Y:S01]  /*7180*/  IMAD.MOV.U32 R92, RZ, RZ, R98 ;  /* 0x000000ffff5c7224 */ /* 0x000fe200078e0062 */
[----:B------:R-:W-:-:S02]  /*7190*/  MOV R93, R99 ;  /* 0x00000063005d7202 */ /* 0x000fc40000000f00 */
[----:B------:R-:W4:Y:S04]  /*71a0*/  LDSM.16.MT88.4 R96, [R201+0x1d800] ;  /* 0x01d80000c960783b */ /* 0x000f280000004200 */
[----:B------:R-:W-:Y:S01]  /*71b0*/  HMMA.16816.F32.BF16 R48, R164, R50, R112 ;  /* 0x00000032a430723c */ /* 0x000fe20000041870 */
[----:B------:R-:W1:Y:S01]  /*71c0*/  LDSM.16.MT88.4 R112, [R204+0x1d800] ;  /* 0x01d80000cc70783b */ /* 0x000e620000004200 */
[----:B------:R-:W-:Y:S02]  /*71d0*/  IMAD.MOV.U32 R0, RZ, RZ, R15 ;  /* 0x000000ffff007224 */ /* 0x000fe400078e000f */
[----:B------:R-:W-:-:S04]  /*71e0*/  IMAD.MOV.U32 R2, RZ, RZ, R11 ;  /* 0x000000ffff027224 */ /* 0x000fc800078e000b */
[----:B------:R-:W-:Y:S01]  /*71f0*/  HMMA.16816.F32.BF16 R40, R164, R42, R68 ;  /* 0x0000002aa428723c */ /* 0x000fe20000041844 */
[----:B------:R-:W-:-:S07]  /*7200*/  IMAD.MOV.U32 R9, RZ, RZ, R147 ;  /* 0x000000ffff097224 */ /* 0x000fce00078e0093 */
[C---:B------:R-:W-:Y:S08]  /*7210*/  HMMA.16816.F32.BF16 R68, R164.reuse, R72, R132 ;  /* 0x00000048a444723c */ /* 0x040ff00000041884 */
[----:B------:R-:W-:Y:S07]  /*7220*/  HMMA.16816.F32.BF16 R72, R164, R74, R32 ;  /* 0x0000004aa448723c */ /* 0x000fee0000041820 */
[----:B------:R-:W-:Y:S01]  /*7230*/  MOV R34, R19 ;  /* 0x0000001300227202 */ /* 0x000fe20000000f00 */
[----:B------:R-:W-:-:S02]  /*7240*/  IMAD.MOV.U32 R33, RZ, RZ, R18 ;  /* 0x000000ffff217224 */ /* 0x000fc400078e0012 */
[----:B------:R-:W-:Y:S02]  /*7250*/  IMAD.MOV.U32 R35, RZ, RZ, R146 ;  /* 0x000000ffff237224 */ /* 0x000fe400078e0092 */
[----:B------:R-:W-:Y:S02]  /*7260*/  FADD.FTZ R2, R2, R33 ;  /* 0x0000002102027221 */ /* 0x000fe40000010000 */
[----:B------:R-:W-:Y:S01]  /*7270*/  FADD.FTZ R0, R0, R34 ;  /* 0x0000002200007221 */ /* 0x000fe20000010000 */
[----:B------:R-:W-:Y:S01]  /*7280*/  MOV R111, R107 ;  /* 0x0000006b006f7202 */ /* 0x000fe20000000f00 */
[----:B------:R-:W-:Y:S01]  /*7290*/  IMAD.MOV.U32 R108, RZ, RZ, R104 ;  /* 0x000000ffff6c7224 */ /* 0x000fe200078e0068 */
[----:B------:R-:W-:Y:S01]  /*72a0*/  MOV R8, R93 ;  /* 0x0000005d00087202 */ /* 0x000fe20000000f00 */
[----:B------:R-:W-:Y:S02]  /*72b0*/  IMAD.MOV.U32 R109, RZ, RZ, R105 ;  /* 0x000000ffff6d7224 */ /* 0x000fe400078e0069 */
[----:B------:R-:W-:Y:S01]  /*72c0*/  IMAD.MOV.U32 R110, RZ, RZ, R106 ;  /* 0x000000ffff6e7224 */ /* 0x000fe200078e006a */
[----:B-1----:R-:W-:Y:S01]  /*72d0*/  HMMA.16816.F32.BF16 R152, R164, R156, R152 ;  /* 0x0000009ca498723c */ /* 0x002fe20000041898 */
[----:B------:R-:W-:Y:S01]  /*72e0*/  IMAD.MOV.U32 R4, RZ, RZ, R90 ;  /* 0x000000ffff047224 */ /* 0x000fe200078e005a */
[----:B------:R-:W-:Y:S01]  /*72f0*/  LDSM.16.MT88.4 R104, [R202+0x1d800] ;  /* 0x01d80000ca68783b */ /* 0x000fe20000004200 */
[----:B------:R-:W-:-:S02]  /*7300*/  IMAD.MOV.U32 R5, RZ, RZ, R91 ;  /* 0x000000ffff057224 */ /* 0x000fc400078e005b */
[----:B------:R-:W-:Y:S01]  /*7310*/  IMAD.MOV.U32 R12, RZ, RZ, R94 ;  /* 0x000000ffff0c7224 */ /* 0x000fe200078e005e */
[----:B------:R-:W-:Y:S01]  /*7320*/  LDSM.16.MT88.4 R88, [R203+0x1b800] ;  /* 0x01b80000cb58783b */ /* 0x000fe20000004200 */
[----:B------:R-:W-:Y:S02]  /*7330*/  FADD.FTZ R2, R35, R2 ;  /* 0x0000000223027221 */ /* 0x000fe40000010000 */
[----:B------:R-:W-:Y:S01]  /*7340*/  FADD.FTZ R0, R9, R0 ;  /* 0x0000000009007221 */ /* 0x000fe20000010000 */
[----:B------:R-:W-:Y:S01]  /*7350*/  HMMA.16816.F32.BF16 R156, R164, R158, R60 ;  /* 0x0000009ea49c723c */ /* 0x000fe2000004183c */
[----:B------:R-:W-:Y:S02]  /*7360*/  IMAD.MOV.U32 R15, RZ, RZ, R95 ;  /* 0x000000ffff0f7224 */ /* 0x000fe400078e005f */
[----:B------:R-:W-:Y:S02]  /*7370*/  IMAD.MOV.U32 R11, RZ, RZ, R84 ;  /* 0x000000ffff0b7224 */ /* 0x000fe400078e0054 */
[----:B------:R-:W-:-:S02]  /*7380*/  FADD.FTZ R2, R8, R2 ;  /* 0x0000000208027221 */ /* 0x000fc40000010000 */
[----:B------:R-:W-:Y:S01]  /*7390*/  FADD.FTZ R0, R12, R0 ;  /* 0x000000000c007221 */ /* 0x000fe20000010000 */
[----:B--2---:R-:W-:Y:S01]  /*73a0*/  HMMA.16816.F32.BF16 R60, R164, R64, R124 ;  /* 0x00000040a43c723c */ /* 0x004fe2000004187c */
[----:B------:R-:W-:Y:S02]  /*73b0*/  IMAD.MOV.U32 R147, RZ, RZ, R92 ;  /* 0x000000ffff937224 */ /* 0x000fe400078e005c */
[----:B------:R-:W-:-:S05]  /*73c0*/  IMAD.MOV.U32 R18, RZ, RZ, R86 ;  /* 0x000000ffff127224 */ /* 0x000fca00078e0056 */
[----:B------:R-:W-:Y:S01]  /*73d0*/  HMMA.16816.F32.BF16 R64, R164, R66, R128 ;  /* 0x00000042a440723c */ /* 0x000fe20000041880 */
[----:B------:R-:W1:Y:S01]  /*73e0*/  LDSM.16.MT88.4 R128, [R201+0x1f800] ;  /* 0x01f80000c980783b */ /* 0x000e620000004200 */
[----:B------:R-:W-:Y:S02]  /*73f0*/  IMAD.MOV.U32 R19, RZ, RZ, R87 ;  /* 0x000000ffff137224 */ /* 0x000fe400078e0057 */
[----:B------:R-:W-:-:S04]  /*7400*/  FADD.FTZ R2, R15, R2 ;  /* 0x000000020f027221 */ /* 0x000fc80000010000 */
[----:B---3--:R-:W-:Y:S01]  /*7410*/  HMMA.16816.F32.BF16 R76, R164, R80, R136 ;  /* 0x00000050a44c723c */ /* 0x008fe20000041888 */
[----:B------:R-:W-:Y:S01]  /*7420*/  LDSM.16.MT88.4 R136, [R202+0x1f800] ;  /* 0x01f80000ca88783b */ /* 0x000fe20000004200 */
[----:B------:R-:W-:-:S06]  /*7430*/  FADD.FTZ R0, R11, R0 ;  /* 0x000000000b007221 */ /* 0x000fcc0000010000 */
[----:B------:R-:W-:Y:S01]  /*7440*/  HMMA.16816.F32.BF16 R52, R164, R56, R116 ;  /* 0x00000038a434723c */ /* 0x000fe20000041874 */
[----:B------:R-:W-:-:S07]  /*7450*/  MOV R146, R85 ;  /* 0x0000005500927202 */ /* 0x000fce0000000f00 */
[----:B------:R-:W-:Y:S01]  /*7460*/  HMMA.16816.F32.BF16 R80, R164, R82, R108 ;  /* 0x00000052a450723c */ /* 0x000fe2000004186c */
[----:B------:R-:W-:-:S07]  /*7470*/  FADD.FTZ R2, R18, R2 ;  /* 0x0000000212027221 */ /* 0x000fce0000010000 */
[----:B------:R-:W-:Y:S01]  /*7480*/  HMMA.16816.F32.BF16 R56, R164, R58, R120 ;  /* 0x0000003aa438723c */ /* 0x000fe20000041878 */
[----:B------:R-:W2:Y:S01]  /*7490*/  LDSM.16.MT88.4 R120, [R203+0x1d800] ;  /* 0x01d80000cb78783b */ /* 0x000ea20000004200 */
[----:B------:R-:W-:-:S06]  /*74a0*/  FADD.FTZ R0, R19, R0 ;  /* 0x0000000013007221 */ /* 0x000fcc0000010000 */
[C---:B----4-:R-:W-:Y:S08]  /*74b0*/  HMMA.16816.F32.BF16 R92, R164.reuse, R96, R236 ;  /* 0x00000060a45c723c */ /* 0x050ff000000418ec */
[C---:B------:R-:W-:Y:S01]  /*74c0*/  HMMA.16816.F32.BF16 R108, R164.reuse, R112, R140 ;  /* 0x00000070a46c723c */ /* 0x040fe2000004188c */
[----:B------:R-:W3:Y:S07]  /*74d0*/  LDSM.16.MT88.4 R140, [R204+0x1f800] ;  /* 0x01f80000cc8c783b */ /* 0x000eee0000004200 */
[----:B------:R-:W-:Y:S01]  /*74e0*/  HMMA.16816.F32.BF16 R96, R164, R98, R4 ;  /* 0x00000062a460723c */ /* 0x000fe20000041804 */
        /* <DEDUP_REMOVED lines=15> */
[----:B-1----:R-:W-:Y:S01]  /*75e0*/  HMMA.16816.F32.BF16 R124, R164, R128, R180 ;  /* 0x00000080a47c723c */ /* 0x002fe200000418b4 */
[----:B------:R-:W-:Y:S02]  /*75f0*/  FADD.FTZ R2, R22, R2 ;  /* 0x0000000216027221 */ /* 0x000fe40000010000 */
[----:B------:R-:W-:Y:S02]  /*7600*/  FADD.FTZ R0, R17, R0 ;  /* 0x0000000011007221 */ /* 0x000fe40000010000 */
[----:B------:R-:W-:-:S03]  /*7610*/  FADD.FTZ R2, R23, R2 ;  /* 0x0000000217027221 */ /* 0x000fc60000010000 */
[----:B------:R-:W-:Y:S01]  /*7620*/  HMMA.16816.F32.BF16 R128, R164, R130, R160 ;  /* 0x00000082a480723c */ /* 0x000fe200000418a0 */
[----:B------:R-:W-:-:S07]  /*7630*/  FADD.FTZ R0, R16, R0 ;  /* 0x0000000010007221 */ /* 0x000fce0000010000 */
[C---:B------:R-:W-:Y:S08]  /*7640*/  HMMA.16816.F32.BF16 R84, R164.reuse, R88, R240 ;  /* 0x00000058a454723c */ /* 0x040ff000000418f0 */
[C---:B------:R-:W-:Y:S08]  /*7650*/  HMMA.16816.F32.BF16 R100, R164.reuse, R104, R100 ;  /* 0x00000068a464723c */ /* 0x040ff00000041864 */
[C---:B--2---:R-:W-:Y:S08]  /*7660*/  HMMA.16816.F32.BF16 R116, R164.reuse, R120, R228 ;  /* 0x00000078a474723c */ /* 0x044ff000000418e4 */
[C---:B------:R-:W-:Y:S08]  /*7670*/  HMMA.16816.F32.BF16 R132, R164.reuse, R136, R176 ;  /* 0x00000088a484723c */ /* 0x040ff000000418b0 */
[C---:B---3--:R-:W-:Y:S08]  /*7680*/  HMMA.16816.F32.BF16 R160, R164.reuse, R140, R184 ;  /* 0x0000008ca4a0723c */ /* 0x048ff000000418b8 */
[C---:B------:R-:W-:Y:S08]  /*7690*/  HMMA.16816.F32.BF16 R88, R164.reuse, R90, R196 ;  /* 0x0000005aa458723c */ /* 0x040ff000000418c4 */
[C---:B------:R-:W-:Y:S08]  /*76a0*/  HMMA.16816.F32.BF16 R104, R164.reuse, R106, R248 ;  /* 0x0000006aa468723c */ /* 0x040ff000000418f8 */
[----:B------:R-:W-:Y:S01]  /*76b0*/  HMMA.16816.F32.BF16 R112, R164, R114, R244 ;  /* 0x00000072a470723c */ /* 0x000fe200000418f4 */
[----:B------:R-:W-:-:S07]  /*76c0*/  FADD.FTZ R250, R21, R2 ;  /* 0x0000000215fa7221 */ /* 0x000fce0000010000 */
[----:B------:R-:W-:Y:S01]  /*76d0*/  HMMA.16816.F32.BF16 R120, R164, R122, R192 ;  /* 0x0000007aa478723c */ /* 0x000fe200000418c0 */
[----:B------:R-:W-:-:S07]  /*76e0*/  FADD.FTZ R247, R10, R0 ;  /* 0x000000000af77221 */ /* 0x000fce0000010000 */
[C---:B------:R-:W-:Y:S08]  /*76f0*/  HMMA.16816.F32.BF16 R136, R164.reuse, R138, R188 ;  /* 0x0000008aa488723c */ /* 0x040ff000000418bc */
[C---:B------:R-:W-:Y:S08]  /*7700*/  HMMA.16816.F32.BF16 R140, R164.reuse, R142, R172 ;  /* 0x0000008ea48c723c */ /* 0x040ff000000418ac */
[C---:B----4-:R-:W-:Y:S08]  /*7710*/  HMMA.16816.F32.BF16 R144, R164.reuse, R4, R168 ;  /* 0x00000004a490723c */ /* 0x050ff000000418a8 */
[----:B------:R-:W-:Y:S01]  /*7720*/  HMMA.16816.F32.BF16 R164, R164, R6, R28 ;  /* 0x00000006a4a4723c */ /* 0x000fe2000004181c */
[----:B------:R-:W-:Y:S11]  /*7730*/  @!P0 BRA `(.L_x_715) ;  /* 0x00009e1000008947 */ /* 0x000ff60003800000 */
[----:B------:R-:W2:Y:S01]  /*7740*/  LDL.64 R8, [R1] ;  /* 0x0000000001087983 */ /* 0x000ea20000100a00 */
[----:B------:R-:W-:-:S04]  /*7750*/  DEPBAR.LE SB0, 0x0 ;  /* 0x000080000000791a */ /* 0x000fc80000000000 */
[----:B------:R-:W3:Y:S04]  /*7760*/  LDL R15, [R1+0x28] ;  /* 0x00002800010f7983 */ /* 0x000ee80000100800 */
[----:B------:R-:W4:Y:S04]  /*7770*/  LDL R25, [R1+0x18] ;  /* 0x0000180001197983 */ /* 0x000f280000100800 */
[----:B------:R-:W4:Y:S04]  /*7780*/  LDL.64 R18, [R1+0x38] ;  /* 0x0000380001127983 */ /* 0x000f280000100a00 */
[----:B------:R-:W4:Y:S04]  /*7790*/  LDL.64 R26, [R1+0x40] ;  /* 0x00004000011a7983 */ /* 0x000f280000100a00 */
[----:B------:R-:W4:Y:S01]  /*77a0*/  LDL R11, [R1+0x2c] ;  /* 0x00002c00010b7983 */ /* 0x000f220000100800 */
[----:B------:R-:W-:-:S04]  /*77b0*/  UIADD3 UR38, UR35, -0x2, URZ ;  /* 0xfffffffe23267890 */ /* 0x000fc8000fffe03f */
[----:B------:R-:W-:Y:S02]  /*77c0*/  USHF.R.S32.HI UR5, URZ, 0x1f, UR38 ;  /* 0x0000001f3f057899 */ /* 0x000fe40008011426 */
[----:B------:R-:W-:-:S04]  /*77d0*/  UIMAD UR4, UR19, UR38, URZ ;  /* 0x00000026130472a4 */ /* 0x000fc8000f8e023f */
[----:B------:R-:W-:Y:S01]  /*77e0*/  UIMAD UR4, UR5, UR20, UR4 ;  /* 0x00000014050472a4 */ /* 0x000fe2000f8e0204 */
[----:B------:R-:W-:Y:S01]  /*77f0*/  BAR.SYNC.DEFER_BLOCKING 0x0 ;  /* 0x0000000000007b1d */ /* 0x000fe20000010000 */
[----:B--2---:R-:W-:Y:S02]  /*7800*/  ISETP.GE.AND P6, PT, R8, c[0x0][0x220], PT ;  /* 0x0000880008007a0c */ /* 0x004fe40003fc6270 */
[----:B---3--:R-:W-:Y:S02]  /*7810*/  ISETP.GE.AND P5, PT, R15, c[0x0][0x220], PT ;  /* 0x000088000f007a0c */ /* 0x008fe40003fa6270 */
[----:B----4-:R-:W-:Y:S01]  /*7820*/  ISETP.GE.AND P4, PT, R25, c[0x0][0x220], PT ;  /* 0x0000880019007a0c */ /* 0x010fe20003f86270 */
[----:B------:R-:W-:Y:S02]  /*7830*/  IMAD.U32 R25, RZ, RZ, UR20 ;  /* 0x00000014ff197e24 */ /* 0x000fe4000f8e00ff */
[----:B------:R-:W-:Y:S02]  /*7840*/  IMAD.MOV.U32 R5, RZ, RZ, R19 ;  /* 0x000000ffff057224 */ /* 0x000fe400078e0013 */
[----:B------:R-:W-:Y:S01]  /*7850*/  IMAD.MOV.U32 R4, RZ, RZ, R26 ;  /* 0x000000ffff047224 */ /* 0x000fe200078e001a */
[----:B------:R-:W-:-:S03]  /*7860*/  ISETP.GE.AND P3, PT, R11, c[0x0][0x220], PT ;  /* 0x000088000b007a0c */ /* 0x000fc60003f66270 */
[----:B------:R-:W-:-:S05]  /*7870*/  IMAD.WIDE.U32 R4, R25, UR38, R4 ;  /* 0x0000002619047c25 */ /* 0x000fca000f8e0004 */
[C---:B------:R-:W-:Y:S02]  /*7880*/  @!P6 LEA R22, P2, R4.reuse, c[0x0][0x170], 0x1 ;  /* 0x00005c000416ea11 */ /* 0x040fe400078408ff */
[----:B------:R-:W-:Y:S02]  /*7890*/  IADD3 R2, R5, UR4, RZ ;  /* 0x0000000405027c10 */ /* 0x000fe4000fffe0ff */
[C---:B------:R-:W-:Y:S02]  /*78a0*/  @!P5 LEA R18, P1, R4.reuse, c[0x0][0x170], 0x1 ;  /* 0x00005c000412da11 */ /* 0x040fe400078208ff */
[C---:B------:R-:W-:Y:S02]  /*78b0*/  @!P4 LEA R16, P0, R4.reuse, c[0x0][0x170], 0x1 ;  /* 0x00005c000410ca11 */ /* 0x040fe400078008ff */
[C---:B------:R-:W-:Y:S02]  /*78c0*/  @!P6 LEA.HI.X R23, R4.reuse, c[0x0][0x174], R2, 0x1, P2 ;  /* 0x00005d000417ea11 */ /* 0x040fe400010f0c02 */
[----:B------:R-:W-:-:S02]  /*78d0*/  IADD3 R0, P2, R4, UR24, RZ ;  /* 0x0000001804007c10 */ /* 0x000fc4000ff5e0ff */
[C-C-:B------:R-:W-:Y:S02]  /*78e0*/  @!P5 LEA.HI.X R19, R4.reuse, c[0x0][0x174], R2.reuse, 0x1, P1 ;  /* 0x00005d000413da11 */ /* 0x140fe400008f0c02 */
[C---:B------:R-:W-:Y:S01]  /*78f0*/  @!P3 LEA R10, P1, R4.reuse, c[0x0][0x170], 0x1 ;  /* 0x00005c00040aba11 */ /* 0x040fe200078208ff */
[----:B------:R-:W-:Y:S01]  /*7900*/  @P6 STS.128 [R227+0x18000], RZ ;  /* 0x018000ffe3006388 */ /* 0x000fe20000000c00 */
[--C-:B------:R-:W-:Y:S02]  /*7910*/  @!P4 LEA.HI.X R17, R4, c[0x0][0x174], R2.reuse, 0x1, P0 ;  /* 0x00005d000411ca11 */ /* 0x100fe400000f0c02 */
[----:B------:R-:W-:Y:S01]  /*7920*/  @!P6 LEA R20, P0, R0, c[0x0][0x170], 0x1 ;  /* 0x00005c000014ea11 */ /* 0x000fe200078008ff */
[----:B------:R-:W-:Y:S01]  /*7930*/  @!PT LDS RZ, [RZ] ;  /* 0x00000000fffff984 */ /* 0x000fe20000000800 */
[----:B------:R-:W-:Y:S01]  /*7940*/  @!PT LDS RZ, [RZ] ;  /* 0x00000000fffff984 */ /* 0x000fe20000000800 */
[----:B------:R-:W-:Y:S01]  /*7950*/  @!PT LDS RZ, [RZ] ;  /* 0x00000000fffff984 */ /* 0x000fe20000000800 */
[----:B------:R1:W-:Y:S01]  /*7960*/  @!P6 LDGSTS.E.BYPASS.LTC128B.128 [R227+0x18000], [R22.64] ;  /* 0x1800000016e3efae */ /* 0x0003e2000b901d5c */
[----:B------:R-:W-:Y:S02]  /*7970*/  IADD3.X R5, R2, UR23, RZ, P2, !PT ;  /* 0x0000001702057c10 */ /* 0x000fe400097fe4ff */
[----:B------:R-:W-:Y:S01]  /*7980*/  @!P3 LEA.HI.X R11, R4, c[0x0][0x174], R2, 0x1, P1 ;  /* 0x00005d00040bba11 */ /* 0x000fe200008f0c02 */
[----:B------:R-:W-:Y:S01]  /*7990*/  @P5 STS.128 [R227+0x1a000], RZ ;  /* 0x01a000ffe3005388 */ /* 0x000fe20000000c00 */
[----:B------:R-:W-:-:S02]  /*79a0*/  @!P5 LEA R8, P2, R0, c[0x0][0x170], 0x1 ;  /* 0x00005c000008da11 */ /* 0x000fc400078408ff */
[C---:B------:R-:W-:Y:S01]  /*79b0*/  @!P4 LEA R6, P1, R0.reuse, c[0x0][0x170], 0x1 ;  /* 0x00005c000006ca11 */ /* 0x040fe200078208ff */
[----:B------:R-:W-:Y:S01]  /*79c0*/  @!PT LDS RZ, [RZ] ;  /* 0x00000000fffff984 */ /* 0x000fe20000000800 */
[----:B------:R-:W-:Y:S01]  /*79d0*/  @!PT LDS RZ, [RZ] ;  /* 0x00000000fffff984 */ /* 0x000fe20000000800 */
[----:B------:R-:W-:Y:S01]  /*79e0*/  @!PT LDS RZ, [RZ] ;  /* 0x00000000fffff984 */ /* 0x000fe20000000800 */
[----:B------:R2:W-:Y:S01]  /*79f0*/  @!P5 LDGSTS.E.BYPASS.LTC128B.128 [R227+0x1a000], [R18.64+0x80] ;  /* 0x1a00008012e3dfae */ /* 0x0005e2000b901d5c */
[----:B------:R-:W-:-:S03]  /*7a00*/  @!P6 LEA.HI.X R21, R0, c[0x0][0x174], R5, 0x1, P0 ;  /* 0x00005d000015ea11 */ /* 0x000fc600000f0c05 */
[----:B------:R-:W-:Y:S01]  /*7a10*/  @P4 STS.128 [R227+0x1c000], RZ ;  /* 0x01c000ffe3004388 */ /* 0x000fe20000000c00 */
[C---:B------:R-:W-:Y:S02]  /*7a20*/  @!P3 LEA R4, P0, R0.reuse, c[0x0][0x170], 0x1 ;  /* 0x00005c000004ba11 */ /* 0x040fe400078008ff */
[C-C-:B------:R-:W-:Y:S01]  /*7a30*/  @!P5 LEA.HI.X R9, R0.reuse, c[0x0][0x174], R5.reuse, 0x1, P2 ;  /* 0x00005d000009da11 */ /* 0x140fe200010f0c05 */
        /* <DEDUP_REMOVED lines=31> */
[----:B--2--5:R-:W-:Y:S04]  /*7c30*/  LDSM.16.M88.4 R16, [R200+0x10800] ;  /* 0x01080000c810783b */ /* 0x024fe80000000200 */
[----:B-1----:R-:W-:Y:S04]  /*7c40*/  LDSM.16.M88.4 R20, [R200+0x10000] ;  /* 0x01000000c814783b */ /* 0x002fe80000000200 */
[----:B------:R-:W-:Y:S04]  /*7c50*/  LDSM.16.M88.4 R24, [R200+0x11000] ;  /* 0x01100000c818783b */ /* 0x000fe80000000200 */
[----:B------:R-:W-:Y:S04]  /*7c60*/  LDSM.16.M88.4 R184, [R200+0x11800] ;  /* 0x01180000c8b8783b */ /* 0x000fe80000000200 */
[----:B---3--:R-:W-:Y:S04]  /*7c70*/  LDSM.16.M88.4 R8, [R208] ;  /* 0x00000000d008783b */ /* 0x008fe80000000200 */
[----:B------:R-:W-:Y:S04]  /*7c80*/  LDSM.16.M88.4 R176, [R226] ;  /* 0x00000000e2b0783b */ /* 0x000fe80000000200 */
[----:B----4-:R-:W1:Y:S04]  /*7c90*/  LDSM.16.M88.4 R4, [R207] ;  /* 0x00000000cf04783b */ /* 0x010e680000000200 */
[----:B------:R-:W2:Y:S04]  /*7ca0*/  LDSM.16.M88.4 R180, [R211] ;  /* 0x00000000d3b4783b */ /* 0x000ea80000000200 */
[----:B------:R-:W3:Y:S04]  /*7cb0*/  LDSM.16.M88.4 R192, [R225] ;  /* 0x00000000e1c0783b */ /* 0x000ee80000000200 */
[----:B------:R-:W4:Y:S04]  /*7cc0*/  LDSM.16.M88.4 R236, [R224] ;  /* 0x00000000e0ec783b */ /* 0x000f280000000200 */
[----:B------:R-:W1:Y:S01]  /*7cd0*/  S2R R15, SR_TID.X ;  /* 0x00000000000f7919 */ /* 0x000e620000002100 */
        /* <DEDUP_REMOVED lines=10> */
[----:B------:R-:W-:Y:S04]  /*7d80*/  LDSM.16.M88.4 R4, [R210] ;  /* 0x00000000d204783b */ /* 0x000fe80000000200 */
[----:B------:R-:W-:Y:S03]  /*7d90*/  LDSM.16.M88.4 R184, [R206+0x10000] ;  /* 0x01000000ceb8783b */ /* 0x000fe60000000200 */
[C---:B------:R-:W-:Y:S01]  /*7da0*/  HMMA.16816.F32.BF16 R228, R8.reuse, R176, R168 ;  /* 0x000000b008e4723c */ /* 0x040fe200000418a8 */
[----:B------:R-:W1:Y:S07]  /*7db0*/  LDSM.16.M88.4 R168, [R206+0x10800] ;  /* 0x01080000cea8783b */ /* 0x000e6e0000000200 */
[C---:B--2---:R-:W-:Y:S08]  /*7dc0*/  HMMA.16816.F32.BF16 R196, R8.reuse, R180, R172 ;  /* 0x000000b408c4723c */ /* 0x044ff000000418ac */
[C---:B---3--:R-:W-:Y:S01]  /*7dd0*/  HMMA.16816.F32.BF16 R172, R8.reuse, R192, R20 ;  /* 0x000000c008ac723c */ /* 0x048fe20000041814 */
[----:B------:R-:W2:Y:S07]  /*7de0*/  LDSM.16.M88.4 R20, [R206+0x11800] ;  /* 0x01180000ce14783b */ /* 0x000eae0000000200 */
[C---:B------:R-:W-:Y:S08]  /*7df0*/  HMMA.16816.F32.BF16 R176, R8.reuse, R178, R28 ;  /* 0x000000b208b0723c */ /* 0x040ff0000004181c */
[C---:B----4-:R-:W-:Y:S01]  /*7e00*/  HMMA.16816.F32.BF16 R28, R8.reuse, R236, R24 ;  /* 0x000000ec081c723c */ /* 0x050fe20000041818 */
[----:B------:R-:W3:Y:S07]  /*7e10*/  LDSM.16.M88.4 R24, [R206+0x11000] ;  /* 0x01100000ce18783b */ /* 0x000eee0000000200 */
[C---:B------:R-:W-:Y:S08]  /*7e20*/  HMMA.16816.F32.BF16 R180, R8.reuse, R182, R32 ;  /* 0x000000b608b4723c */ /* 0x040ff00000041820 */
[C---:B------:R-:W-:Y:S08]  /*7e30*/  HMMA.16816.F32.BF16 R32, R8.reuse, R194, R16 ;  /* 0x000000c20820723c */ /* 0x040ff00000041810 */
[----:B------:R-:W-:Y:S01]  /*7e40*/  HMMA.16816.F32.BF16 R16, R8, R238, R188 ;  /* 0x000000ee0810723c */ /* 0x000fe200000418bc */
[----:B------:R-:W-:Y:S04]  /*7e50*/  LDSM.16.M88.4 R8, [R209] ;  /* 0x00000000d108783b */ /* 0x000fe80000000200 */
[----:B------:R-:W4:Y:S03]  /*7e60*/  LDSM.16.M88.4 R188, [R205] ;  /* 0x00000000cdbc783b */ /* 0x000f260000000200 */
[C---:B-1----:R-:W-:Y:S08]  /*7e70*/  HMMA.16816.F32.BF16 R236, R4.reuse, R168, R228 ;  /* 0x000000a804ec723c */ /* 0x042ff000000418e4 */
[C---:B------:R-:W-:Y:S01]  /*7e80*/  HMMA.16816.F32.BF16 R228, R4.reuse, R170, R176 ;  /* 0x000000aa04e4723c */ /* 0x040fe200000418b0 */
[----:B------:R-:W-:Y:S07]  /*7e90*/  LDSM.16.M88.4 R176, [R205+0x800] ;  /* 0x00080000cdb0783b */ /* 0x000fee0000000200 */
[C---:B--2---:R-:W-:Y:S01]  /*7ea0*/  HMMA.16816.F32.BF16 R168, R4.reuse, R20, R28 ;  /* 0x0000001404a8723c */ /* 0x044fe2000004181c */
[----:B------:R-:W1:Y:S07]  /*7eb0*/  LDSM.16.M88.4 R28, [R205+0x1000] ;  /* 0x00100000cd1c783b */ /* 0x000e6e0000000200 */
[C---:B------:R-:W-:Y:S08]  /*7ec0*/  HMMA.16816.F32.BF16 R196, R4.reuse, R184, R196 ;  /* 0x000000b804c4723c */ /* 0x040ff000000418c4 */
[C---:B------:R-:W-:Y:S08]  /*7ed0*/  HMMA.16816.F32.BF16 R192, R4.reuse, R186, R180 ;  /* 0x000000ba04c0723c */ /* 0x040ff000000418b4 */
[C---:B---3--:R-:W-:Y:S08]  /*7ee0*/  HMMA.16816.F32.BF16 R184, R4.reuse, R24, R172 ;  /* 0x0000001804b8723c */ /* 0x048ff000000418ac */
[C---:B------:R-:W-:Y:S01]  /*7ef0*/  HMMA.16816.F32.BF16 R180, R4.reuse, R26, R32 ;  /* 0x0000001a04b4723c */ /* 0x040fe20000041820 */
[----:B------:R-:W2:Y:S04]  /*7f00*/  LDSM.16.M88.4 R24, [R205+0x1800] ;  /* 0x00180000cd18783b */ /* 0x000ea80000000200 */
[----:B------:R-:W-:Y:S03]  /*7f10*/  LDSM.16.M88.4 R32, [R200+0x12000] ;  /* 0x01200000c820783b */ /* 0x000fe60000000200 */
[----:B------:R-:W-:Y:S01]  /*7f20*/  HMMA.16816.F32.BF16 R20, R4, R22, R16 ;  /* 0x000000160414723c */ /* 0x000fe20000041810 */
[----:B------:R-:W3:Y:S07]  /*7f30*/  LDSM.16.M88.4 R4, [R207+0x4000] ;  /* 0x00400000cf04783b */ /* 0x000eee0000000200 */
[C---:B----4-:R-:W-:Y:S08]  /*7f40*/  HMMA.16816.F32.BF16 R16, R8.reuse, R188, R196 ;  /* 0x000000bc0810723c */ /* 0x050ff000000418c4 */
[C---:B------:R-:W-:Y:S01]  /*7f50*/  HMMA.16816.F32.BF16 R172, R8.reuse, R190, R192 ;  /* 0x000000be08ac723c */ /* 0x040fe200000418c0 */
[----:B------:R-:W4:Y:S07]  /*7f60*/  LDSM.16.M88.4 R188, [R200+0x12800] ;  /* 0x01280000c8bc783b */ /* 0x000f2e0000000200 */
[C---:B-1----:R-:W-:Y:S08]  /*7f70*/  HMMA.16816.F32.BF16 R192, R8.reuse, R28, R184 ;  /* 0x0000001c08c0723c */ /* 0x042ff000000418b8 */
[C---:B------:R-:W-:Y:S01]  /*7f80*/  HMMA.16816.F32.BF16 R184, R8.reuse, R30, R180 ;  /* 0x0000001e08b8723c */ /* 0x040fe200000418b4 */
[----:B------:R-:W1:Y:S04]  /*7f90*/  LDSM.16.M88.4 R180, [R200+0x13000] ;  /* 0x01300000c8b4783b */ /* 0x000e680000000200 */
[----:B------:R-:W1:Y:S03]  /*7fa0*/  LDSM.16.M88.4 R28, [R200+0x13800] ;  /* 0x01380000c81c783b */ /* 0x000e660000000200 */
[C---:B------:R-:W-:Y:S08]  /*7fb0*/  HMMA.16816.F32.BF16 R236, R8.reuse, R176, R236 ;  /* 0x000000b008ec723c */ /* 0x040ff000000418ec */
[C---:B------:R-:W-:Y:S08]  /*7fc0*/  HMMA.16816.F32.BF16 R196, R8.reuse, R178, R228 ;  /* 0x000000b208c4723c */ /* 0x040ff000000418e4 */
[C---:B--2---:R-:W-:Y:S08]  /*7fd0*/  HMMA.16816.F32.BF16 R176, R8.reuse, R24, R168 ;  /* 0x0000001808b0723c */ /* 0x044ff000000418a8 */
[----:B------:R-:W-:Y:S01]  /*7fe0*/  HMMA.16816.F32.BF16 R168, R8, R26, R20 ;  /* 0x0000001a08a8723c */ /* 0x000fe20000041814 */
[----:B------:R-:W-:Y:S04]  /*7ff0*/  LDSM.16.M88.4 R8, [R208+0x4000] ;  /* 0x00400000d008783b */ /* 0x000fe80000000200 */
[----:B------:R-:W2:Y:S03]  /*8000*/  LDSM.16.M88.4 R24, [R223] ;  /* 0x00000000df18783b */ /* 0x000ea60000000200 */
[C---:B---3--:R-:W-:Y:S08]  /*8010*/  HMMA.16816.F32.BF16 R20, R4.reuse, R32, R16 ;  /* 0x000000200414723c */ /* 0x048ff00000041810 */
[C---:B------:R-:W-:Y:S08]  /*8020*/  HMMA.16816.F32.BF16 R16, R4.reuse, R34, R172 ;  /* 0x000000220410723c */ /* 0x040ff000000418ac */
[C---:B----4-:R-:W-:Y:S08]  /*8030*/  HMMA.16816.F32.BF16 R228, R4.reuse, R190, R196 ;  /* 0x000000be04e4723c */ /* 0x050ff000000418c4 */
[C---:B-1----:R-:W-:Y:S01]  /*8040*/  HMMA.16816.F32.BF16 R196, R4.reuse, R180, R192 ;  /* 0x000000b404c4723c */ /* 0x042fe200000418c0 */
[----:B------:R-:W1:Y:S07]  /*8050*/  LDSM.16.M88.4 R192, [R222] ;  /* 0x00000000dec0783b */ /* 0x000e6e0000000200 */
[C---:B------:R-:W-:Y:S08]  /*8060*/  HMMA.16816.F32.BF16 R236, R4.reuse, R188, R236 ;  /* 0x000000bc04ec723c */ /* 0x040ff000000418ec */
[C---:B------:R-:W-:Y:S08]  /*8070*/  HMMA.16816.F32.BF16 R188, R4.reuse, R182, R184 ;  /* 0x000000b604bc723c */ /* 0x040ff000000418b8 */
[C---:B------:R-:W-:Y:S01]  /*8080*/  HMMA.16816.F32.BF16 R180, R4.reuse, R28, R176 ;  /* 0x0000001c04b4723c */ /* 0x040fe200000418b0 */
[----:B------:R-:W-:Y:S07]  /*8090*/  LDSM.16.M88.4 R176, [R206+0x12800] ;  /* 0x01280000ceb0783b */ /* 0x000fee0000000200 */
[----:B------:R-:W-:Y:S01]  /*80a0*/  HMMA.16816.F32.BF16 R172, R4, R30, R168 ;  /* 0x0000001e04ac723c */ /* 0x000fe200000418a8 */
[----:B------:R-:W3:Y:S04]  /*80b0*/  LDSM.16.M88.4 R168, [R221] ;  /* 0x00000000dda8783b */ /* 0x000ee80000000200 */
[----:B------:R-:W4:Y:S03]  /*80c0*/  LDSM.16.M88.4 R28, [R220] ;  /* 0x00000000dc1c783b */ /* 0x000f260000000200 */
[C---:B--2---:R-:W-:Y:S01]  /*80d0*/  HMMA.16816.F32.BF16 R32, R8.reuse, R24, R20 ;  /* 0x000000180820723c */ /* 0x044fe20000041814 */
[----:B------:R-:W-:Y:S07]  /*80e0*/  LDSM.16.M88.4 R4, [R210+0x4000] ;  /* 0x00400000d204783b */ /* 0x000fee0000000200 */
[C---:B------:R-:W-:Y:S01]  /*80f0*/  HMMA.16816.F32.BF16 R20, R8.reuse, R26, R16 ;  /* 0x0000001a0814723c */ /* 0x040fe20000041810 */
[----:B------:R-:W2:Y:S07]  /*8100*/  LDSM.16.M88.4 R24, [R206+0x12000] ;  /* 0x01200000ce18783b */ /* 0x000eae0000000200 */
[C---:B-1----:R-:W-:Y:S01]  /*8110*/  HMMA.16816.F32.BF16 R16, R8.reuse, R192, R236 ;  /* 0x000000c00810723c */ /* 0x042fe200000418ec */
[----:B------:R-:W-:Y:S07]  /*8120*/  LDSM.16.M88.4 R236, [R205+0x3000] ;  /* 0x00300000cdec783b */ /* 0x000fee0000000200 */
[C---:B------:R-:W-:Y:S08]  /*8130*/  HMMA.16816.F32.BF16 R184, R8.reuse, R194, R228 ;  /* 0x000000c208b8723c */ /* 0x040ff000000418e4 */
[C---:B---3--:R-:W-:Y:S08]  /*8140*/  HMMA.16816.F32.BF16 R228, R8.reuse, R168, R196 ;  /* 0x000000a808e4723c */ /* 0x048ff000000418c4 */
[C---:B----4-:R-:W-:Y:S08]  /*8150*/  HMMA.16816.F32.BF16 R192, R8.reuse, R28, R180 ;  /* 0x0000001c08c0723c */ /* 0x050ff000000418b4 */
[----:B------:R-:W-:Y:S01]  /*8160*/  HMMA.16816.F32.BF16 R196, R8, R170, R188 ;  /* 0x000000aa08c4723c */ /* 0x000fe200000418bc */
[----:B------:R-:W1:Y:S07]  /*8170*/  LDSM.16.M88.4 R168, [R206+0x13000] ;  /* 0x01300000cea8783b */ /* 0x000e6e0000000200 */
[----:B--2---:R-:W-:Y:S01]  /*8180*/  HMMA.16816.F32.BF16 R180, R4, R24, R32 ;  /* 0x0000001804b4723c */ /* 0x004fe20000041820 */
[----:B------:R-:W2:Y:S07]  /*8190*/  LDSM.16.M88.4 R32, [R206+0x13800] ;  /* 0x01380000ce20783b */ /* 0x000eae0000000200 */
[----:B------:R-:W-:Y:S01]  /*81a0*/  HMMA.16816.F32.BF16 R188, R8, R30, R172 ;  /* 0x0000001e08bc723c */ /* 0x000fe200000418ac */
[----:B------:R-:W-:Y:S04]  /*81b0*/  LDSM.16.M88.4 R8, [R209+0x4000] ;  /* 0x00400000d108783b */ /* 0x000fe80000000200 */
[----:B------:R-:W3:Y:S03]  /*81c0*/  LDSM.16.M88.4 R28, [R205+0x2000] ;  /* 0x00200000cd1c783b */ /* 0x000ee60000000200 */
[C---:B------:R-:W-:Y:S01]  /*81d0*/  HMMA.16816.F32.BF16 R172, R4.reuse, R26, R20 ;  /* 0x0000001a04ac723c */ /* 0x040fe20000041814 */
[----:B------:R-:W4:Y:S07]  /*81e0*/  LDSM.16.M88.4 R24, [R205+0x2800] ;  /* 0x00280000cd18783b */ /* 0x000f2e0000000200 */
[C---:B------:R-:W-:Y:S08]  /*81f0*/  HMMA.16816.F32.BF16 R20, R4.reuse, R176, R16 ;  /* 0x000000b00414723c */ /* 0x040ff00000041810 */
[C---:B------:R-:W-:Y:S08]  /*8200*/  HMMA.16816.F32.BF16 R16, R4.reuse, R178, R184 ;  /* 0x000000b20410723c */ /* 0x040ff000000418b8 */
[C---:B-1----:R-:W-:Y:S08]  /*8210*/  HMMA.16816.F32.BF16 R184, R4.reuse, R168, R228 ;  /* 0x000000a804b8723c */ /* 0x042ff000000418e4 */
[C---:B--2---:R-:W-:Y:S08]  /*8220*/  HMMA.16816.F32.BF16 R192, R4.reuse, R32, R192 ;  /* 0x0000002004c0723c */ /* 0x044ff000000418c0 */
[C---:B------:R-:W-:Y:S01]  /*8230*/  HMMA.16816.F32.BF16 R176, R4.reuse, R34, R188 ;  /* 0x0000002204b0723c */ /* 0x040fe200000418bc */
[----:B------:R-:W1:Y:S04]  /*8240*/  LDSM.16.M88.4 R32, [R205+0x3800] ;  /* 0x00380000cd20783b */ /* 0x000e680000000200 */
[----:B------:R-:W-:Y:S03]  /*8250*/  LDSM.16.M88.4 R188, [R200+0x15000] ;  /* 0x01500000c8bc783b */ /* 0x000fe60000000200 */
[----:B------:R-:W-:Y:S01]  /*8260*/  HMMA.16816.F32.BF16 R196, R4, R170, R196 ;  /* 0x000000aa04c4723c */ /* 0x000fe200000418c4 */
[----:B------:R-:W-:Y:S07]  /*8270*/  LDSM.16.M88.4 R4, [R207+0x8000] ;  /* 0x00800000cf04783b */ /* 0x000fee0000000200 */
[C---:B---3--:R-:W-:Y:S08]  /*8280*/  HMMA.16816.F32.BF16 R180, R8.reuse, R28, R180 ;  /* 0x0000001c08b4723c */ /* 0x048ff000000418b4 */
[C---:B------:R-:W-:Y:S01]  /*8290*/  HMMA.16816.F32.BF16 R172, R8.reuse, R30, R172 ;  /* 0x0000001e08ac723c */ /* 0x040fe200000418ac */
[----:B------:R-:W2:Y:S07]  /*82a0*/  LDSM.16.M88.4 R28, [R200+0x14000] ;  /* 0x01400000c81c783b */ /* 0x000eae0000000200 */
[C---:B----4-:R-:W-:Y:S08]  /*82b0*/  HMMA.16816.F32.BF16 R168, R8.reuse, R24, R20 ;  /* 0x0000001808a8723c */ /* 0x050ff00000041814 */
[C---:B------:R-:W-:Y:S01]  /*82c0*/  HMMA.16816.F32.BF16 R20, R8.reuse, R26, R16 ;  /* 0x0000001a0814723c */ /* 0x040fe20000041810 */
[----:B------:R-:W3:Y:S07]  /*82d0*/  LDSM.16.M88.4 R24, [R200+0x14800] ;  /* 0x01480000c818783b */ /* 0x000eee0000000200 */
[C---:B------:R-:W-:Y:S08]  /*82e0*/  HMMA.16816.F32.BF16 R16, R8.reuse, R236, R184 ;  /* 0x000000ec0810723c */ /* 0x040ff000000418b8 */
[C---:B------:R-:W-:Y:S08]  /*82f0*/  HMMA.16816.F32.BF16 R196, R8.reuse, R238, R196 ;  /* 0x000000ee08c4723c */ /* 0x040ff000000418c4 */
[C---:B-1----:R-:W-:Y:S08]  /*8300*/  HMMA.16816.F32.BF16 R228, R8.reuse, R32, R192 ;  /* 0x0000002008e4723c */ /* 0x042ff000000418c0 */
[----:B------:R-:W-:Y:S01]  /*8310*/  HMMA.16816.F32.BF16 R192, R8, R34, R176 ;  /* 0x0000002208c0723c */ /* 0x000fe200000418b0 */
[----:B------:R-:W-:Y:S04]  /*8320*/  LDSM.16.M88.4 R8, [R208+0x8000] ;  /* 0x00800000d008783b */ /* 0x000fe80000000200 */
[----:B------:R-:W-:Y:S03]  /*8330*/  LDSM.16.M88.4 R32, [R219] ;  /* 0x00000000db20783b */ /* 0x000fe60000000200 */
[C---:B--2---:R-:W-:Y:S01]  /*8340*/  HMMA.16816.F32.BF16 R184, R4.reuse, R28, R180 ;  /* 0x0000001c04b8723c */ /* 0x044fe200000418b4 */
[----:B------:R-:W1:Y:S07]  /*8350*/  LDSM.16.M88.4 R180, [R200+0x15800] ;  /* 0x01580000c8b4783b */ /* 0x000e6e0000000200 */
        /* <DEDUP_REMOVED lines=8> */
[C---:B-1----:R-:W-:Y:S08]  /*83e0*/  HMMA.16816.F32.BF16 R228, R4.reuse, R180, R228 ;  /* 0x000000b404e4723c */ /* 0x042ff000000418e4 */
[----:B------:R-:W-:Y:S01]  /*83f0*/  HMMA.16816.F32.BF16 R192, R4, R182, R192 ;  /* 0x000000b604c0723c */ /* 0x000fe200000418c0 */
[----:B------:R-:W-:Y:S07]  /*8400*/  LDSM.16.M88.4 R4, [R210+0x8000] ;  /* 0x00800000d204783b */ /* 0x000fee0000000200 */
[C---:B------:R-:W-:Y:S08]  /*8410*/  HMMA.16816.F32.BF16 R184, R8.reuse, R32, R184 ;  /* 0x0000002008b8723c */ /* 0x040ff000000418b8 */
[C---:B------:R-:W-:Y:S08]  /*8420*/  HMMA.16816.F32.BF16 R176, R8.reuse, R34, R176 ;  /* 0x0000002208b0723c */ /* 0x040ff000000418b0 */
[C---:B--2---:R-:W-:Y:S01]  /*8430*/  HMMA.16816.F32.BF16 R32, R8.reuse, R24, R20 ;  /* 0x000000180820723c */ /* 0x044fe20000041814 */
[----:B------:R-:W1:Y:S07]  /*8440*/  LDSM.16.M88.4 R20, [R206+0x14000] ;  /* 0x01400000ce14783b */ /* 0x000e6e0000000200 */
        /* <DEDUP_REMOVED lines=11> */
[----:B------:R-:W1:Y:S04]  /*8500*/  LDSM.16.M88.4 R176, [R205+0x4000] ;  /* 0x00400000cdb0783b */ /* 0x000e680000000200 */
        /* <DEDUP_REMOVED lines=9> */
[----:B------:R-:W-:Y:S07]  /*85a0*/  LDSM.16.M88.4 R4, [R207+0xc000] ;  /* 0x00c00000cf04783b */ /* 0x000fee0000000200 */
[C---:B-1----:R-:W-:Y:S08]  /*85b0*/  HMMA.16816.F32.BF16 R236, R8.reuse, R176, R236 ;  /* 0x000000b008ec723c */ /* 0x042ff000000418ec */
[C---:B------:R-:W-:Y:S01]  /*85c0*/  HMMA.16816.F32.BF16 R196, R8.reuse, R178, R196 ;  /* 0x000000b208c4723c */ /* 0x040fe200000418c4 */
[----:B------:R-:W1:Y:S07]  /*85d0*/  LDSM.16.M88.4 R176, [R200+0x16000] ;  /* 0x01600000c8b0783b */ /* 0x000e6e0000000200 */
[C---:B--2---:R-:W-:Y:S08]  /*85e0*/  HMMA.16816.F32.BF16 R192, R8.reuse, R168, R184 ;  /* 0x000000a808c0723c */ /* 0x044ff000000418b8 */
[C---:B------:R-:W-:Y:S08]  /*85f0*/  HMMA.16816.F32.BF16 R188, R8.reuse, R170, R180 ;  /* 0x000000aa08bc723c */ /* 0x040ff000000418b4 */
[C---:B----4-:R-:W-:Y:S01]  /*8600*/  HMMA.16816.F32.BF16 R184, R8.reuse, R24, R172 ;  /* 0x0000001808b8723c */ /* 0x050fe200000418ac */
[----:B------:R-:W2:Y:S07]  /*8610*/  LDSM.16.M88.4 R172, [R200+0x16800] ;  /* 0x01680000c8ac783b */ /* 0x000eae0000000200 */
[C---:B------:R-:W-:Y:S01]  /*8620*/  HMMA.16816.F32.BF16 R168, R8.reuse, R20, R28 ;  /* 0x0000001408a8723c */ /* 0x040fe2000004181c */
[----:B------:R-:W3:Y:S07]  /*8630*/  LDSM.16.M88.4 R28, [R200+0x17000] ;  /* 0x01700000c81c783b */ /* 0x000eee0000000200 */
[C---:B------:R-:W-:Y:S01]  /*8640*/  HMMA.16816.F32.BF16 R180, R8.reuse, R26, R32 ;  /* 0x0000001a08b4723c */ /* 0x040fe20000041820 */
[----:B------:R-:W4:Y:S04]  /*8650*/  LDSM.16.M88.4 R24, [R200+0x17800] ;  /* 0x01780000c818783b */ /* 0x000f280000000200 */
[----:B------:R-:W-:Y:S03]  /*8660*/  LDSM.16.M88.4 R32, [R215] ;  /* 0x00000000d720783b */ /* 0x000fe60000000200 */
[----:B------:R-:W-:Y:S01]  /*8670*/  HMMA.16816.F32.BF16 R20, R8, R22, R16 ;  /* 0x000000160814723c */ /* 0x000fe20000041810 */
[----:B------:R-:W4:Y:S07]  /*8680*/  LDSM.16.M88.4 R8, [R208+0xc000] ;  /* 0x00c00000d008783b */ /* 0x000f2e0000000200 */
[C---:B-1----:R-:W-:Y:S08]  /*8690*/  HMMA.16816.F32.BF16 R16, R4.reuse, R176, R236 ;  /* 0x000000b00410723c */ /* 0x042ff000000418ec */
[C---:B------:R-:W-:Y:S08]  /*86a0*/  HMMA.16816.F32.BF16 R176, R4.reuse, R178, R196 ;  /* 0x000000b204b0723c */ /* 0x040ff000000418c4 */
[C---:B--2---:R-:W-:Y:S08]  /*86b0*/  HMMA.16816.F32.BF16 R236, R4.reuse, R172, R192 ;  /* 0x000000ac04ec723c */ /* 0x044ff000000418c0 */
[C---:B---3--:R-:W-:Y:S08]  /*86c0*/  HMMA.16816.F32.BF16 R196, R4.reuse, R28, R184 ;  /* 0x0000001c04c4723c */ /* 0x048ff000000418b8 */
[C---:B------:R-:W-:Y:S01]  /*86d0*/  HMMA.16816.F32.BF16 R192, R4.reuse, R30, R180 ;  /* 0x0000001e04c0723c */ /* 0x040fe200000418b4 */
[----:B------:R-:W1:Y:S07]  /*86e0*/  LDSM.16.M88.4 R28, [R214] ;  /* 0x00000000d61c783b */ /* 0x000e6e0000000200 */
[C---:B------:R-:W-:Y:S01]  /*86f0*/  HMMA.16816.F32.BF16 R228, R4.reuse, R174, R188 ;  /* 0x000000ae04e4723c */ /* 0x040fe200000418bc */
[----:B------:R-:W-:Y:S07]  /*8700*/  LDSM.16.M88.4 R188, [R206+0x16800] ;  /* 0x01680000cebc783b */ /* 0x000fee0000000200 */
[C---:B----4-:R-:W-:Y:S08]  /*8710*/  HMMA.16816.F32.BF16 R180, R4.reuse, R24, R168 ;  /* 0x0000001804b4723c */ /* 0x050ff000000418a8 */
[----:B------:R-:W-:Y:S01]  /*8720*/  HMMA.16816.F32.BF16 R172, R4, R26, R20 ;  /* 0x0000001a04ac723c */ /* 0x000fe20000041814 */
[----:B------:R-:W2:Y:S04]  /*8730*/  LDSM.16.M88.4 R24, [R213] ;  /* 0x00000000d518783b */ /* 0x000ea80000000200 */
[----:B------:R-:W3:Y:S03]  /*8740*/  LDSM.16.M88.4 R20, [R212] ;  /* 0x00000000d414783b */ /* 0x000ee60000000200 */
[C---:B------:R-:W-:Y:S01]  /*8750*/  HMMA.16816.F32.BF16 R16, R8.reuse, R32, R16 ;  /* 0x000000200810723c */ /* 0x040fe20000041810 */
[----:B------:R-:W-:Y:S07]  /*8760*/  LDSM.16.M88.4 R4, [R210+0xc000] ;  /* 0x00c00000d204783b */ /* 0x000fee0000000200 */
        /* <DEDUP_REMOVED lines=14> */
[----:B------:R-:W4:Y:S07]  /*8850*/  LDSM.16.M88.4 R32, [R206+0x17800] ;  /* 0x01780000ce20783b */ /* 0x000f2e0000000200 */
[C---:B------:R-:W-:Y:S01]  /*8860*/  HMMA.16816.F32.BF16 R168, R4.reuse, R188, R176 ;  /* 0x000000bc04a8723c */ /* 0x040fe200000418b0 */
[----:B------:R-:W4:Y:S07]  /*8870*/  LDSM.16.M88.4 R176, [R205+0x7000] ;  /* 0x00700000cdb0783b */ /* 0x000f2e0000000200 */
[----:B------:R-:W-:Y:S01]  /*8880*/  HMMA.16816.F32.BF16 R180, R4, R190, R184 ;  /* 0x000000be04b4723c */ /* 0x000fe200000418b8 */
[----:B------:R-:W-:-:S07]  /*8890*/  IMAD.SHL.U32 R15, R15, 0x2, RZ ;  /* 0x000000020f0f7824 */ /* 0x000fce00078e00ff */
[C---:B-1----:R-:W-:Y:S08]  /*88a0*/  HMMA.16816.F32.BF16 R196, R4.reuse, R28, R196 ;  /* 0x0000001c04c4723c */ /* 0x042ff000000418c4 */
[----:B------:R-:W-:Y:S08]  /*88b0*/  HMMA.16816.F32.BF16 R228, R4, R30, R192 ;  /* 0x0000001e04e4723c */ /* 0x000ff000000418c0 */
[----:B--2---:R-:W-:Y:S01]  /*88c0*/  HMMA.16816.F32.BF16 R28, R8, R26, R16 ;  /* 0x0000001a081c723c */ /* 0x004fe20000041810 */
[----:B------:R-:W-:-:S07]  /*88d0*/  LOP3.LUT R15, R15, 0x6, RZ, 0xc0, !PT ;  /* 0x000000060f0f7812 */ /* 0x000fce00078ec0ff */
[C---:B---3--:R-:W-:Y:S01]  /*88e0*/  HMMA.16816.F32.BF16 R16, R8.reuse, R172, R168 ;  /* 0x000000ac0810723c */ /* 0x048fe200000418a8 */
[----:B------:R-:W1:Y:S07]  /*88f0*/  LDSM.16.M88.4 R168, [R205+0x7800] ;  /* 0x00780000cda8783b */ /* 0x000e6e0000000200 */
[----:B------:R-:W-:Y:S01]  /*8900*/  HMMA.16816.F32.BF16 R192, R8, R24, R20 ;  /* 0x0000001808c0723c */ /* 0x000fe20000041814 */
[----:B------:R-:W-:Y:S01]  /*8910*/  IMAD R0, R0, 0x40, R15 ;  /* 0x0000004000007824 */ /* 0x000fe200078e020f */
[----:B------:R-:W-:Y:S01]  /*8920*/  UISETP.GE.AND UP0, UPT, UR35, 0x3, UPT ;  /* 0x000000032300788c */ /* 0x000fe2000bf06270 */
[----:B------:R-:W-:-:S05]  /*8930*/  DEPBAR.LE SB0, 0x0 ;  /* 0x000080000000791a */ /* 0x000fca0000000000 */
[----:B----4-:R-:W-:Y:S01]  /*8940*/  HMMA.16816.F32.BF16 R188, R4, R32, R240 ;  /* 0x0000002004bc723c */ /* 0x010fe200000418f0 */
[----:B------:R-:W-:-:S07]  /*8950*/  IADD3 R2, R0, 0x8, RZ ;  /* 0x0000000800027810 */ /* 0x000fce0007ffe0ff */
[----:B------:R-:W-:Y:S07]  /*8960*/  HMMA.16816.F32.BF16 R184, R4, R34, R236 ;  /* 0x0000002204b8723c */ /* 0x000fee00000418ec */
[----:B------:R-:W-:Y:S01]  /*8970*/  IADD3 R4, R0, 0x1, RZ ;  /* 0x0000000100047810 */ /* 0x000fe20007ffe0ff */
[----:B------:R-:W-:Y:S01]  /*8980*/  HMMA.16816.F32.BF16 R20, R8, R174, R180 ;  /* 0x000000ae0814723c */ /* 0x000fe200000418b4 */
[----:B------:R-:W-:Y:S02]  /*8990*/  BAR.SYNC.DEFER_BLOCKING 0x0 ;  /* 0x0000000000007b1d */ /* 0x000fe40000010000 */
[----:B------:R-:W-:-:S02]  /*89a0*/  ISETP.GE.AND P2, PT, R4, R13, PT ;  /* 0x0000000d0400720c */ /* 0x000fc40003f46270 */
[-C--:B------:R-:W-:Y:S02]  /*89b0*/  ISETP.GE.AND P1, PT, R4, R14.reuse, PT ;  /* 0x0000000e0400720c */ /* 0x080fe40003f26270 */
[----:B------:R-:W-:Y:S01]  /*89c0*/  IADD3 R4, R0, 0x9, RZ ;  /* 0x0000000900047810 */ /* 0x000fe20007ffe0ff */
[----:B------:R-:W-:Y:S01]  /*89d0*/  HMMA.16816.F32.BF16 R32, R8, R176, R196 ;  /* 0x000000b00820723c */ /* 0x000fe200000418c4 */
[----:B------:R-:W-:Y:S02]  /*89e0*/  FSEL R24, R193, -INF , !P2 ;  /* 0xff800000c1187808 */ /* 0x000fe40005000000 */
[----:B------:R-:W-:Y:S02]  /*89f0*/  FSEL R150, R195, -INF , !P1 ;  /* 0xff800000c3967808 */ /* 0x000fe40004800000 */
[C---:B------:R-:W-:Y:S02]  /*8a00*/  ISETP.GE.AND P0, PT, R2.reuse, R13, PT ;  /* 0x0000000d0200720c */ /* 0x040fe40003f06270 */
[----:B------:R-:W-:-:S02]  /*8a10*/  ISETP.GE.AND P2, PT, R2, R14, PT ;  /* 0x0000000e0200720c */ /* 0x000fc40003f46270 */
[----:B------:R-:W-:Y:S02]  /*8a20*/  ISETP.GE.AND P1, PT, R4, R13, PT ;  /* 0x0000000d0400720c */ /* 0x000fe40003f26270 */
[----:B------:R-:W-:Y:S02]  /*8a30*/  IADD3 R2, R0, 0x10, RZ ;  /* 0x0000001000027810 */ /* 0x000fe40007ffe0ff */
[----:B------:R-:W-:Y:S02]  /*8a40*/  FSEL R25, R28, -INF , !P0 ;  /* 0xff8000001c197808 */ /* 0x000fe40004000000 */
[----:B------:R-:W-:Y:S02]  /*8a50*/  FSEL R27, R30, -INF , !P2 ;  /* 0xff8000001e1b7808 */ /* 0x000fe40005000000 */
[----:B------:R-:W-:Y:S02]  /*8a60*/  FSEL R26, R29, -INF , !P1 ;  /* 0xff8000001d1a7808 */ /* 0x000fe40004800000 */
[----:B------:R-:W-:-:S02]  /*8a70*/  ISETP.GE.AND P0, PT, R4, R14, PT ;  /* 0x0000000e0400720c */ /* 0x000fc40003f06270 */
[C---:B------:R-:W-:Y:S02]  /*8a80*/  ISETP.GE.AND P2, PT, R2.reuse, R13, PT ;  /* 0x0000000d0200720c */ /* 0x040fe40003f46270 */
[----:B------:R-:W-:Y:S02]  /*8a90*/  ISETP.GE.AND P1, PT, R2, R14, PT ;  /* 0x0000000e0200720c */ /* 0x000fe40003f26270 */
[C---:B------:R-:W-:Y:S02]  /*8aa0*/  IADD3 R4, R0.reuse, 0x11, RZ ;  /* 0x0000001100047810 */ /* 0x040fe40007ffe0ff */
[----:B------:R-:W-:Y:S02]  /*8ab0*/  IADD3 R2, R0, 0x18, RZ ;  /* 0x0000001800027810 */ /* 0x000fe40007ffe0ff */
[----:B------:R-:W-:Y:S02]  /*8ac0*/  FSEL R149, R31, -INF , !P0 ;  /* 0xff8000001f957808 */ /* 0x000fe40004000000 */
[----:B------:R-:W-:Y:S01]  /*8ad0*/  FSEL R174, R16, -INF , !P2 ;  /* 0xff80000010ae7808 */ /* 0x000fe20005000000 */
[----:B------:R-:W-:Y:S01]  /*8ae0*/  HMMA.16816.F32.BF16 R28, R8, R178, R228 ;  /* 0x000000b2081c723c */ /* 0x000fe200000418e4 */
        /* <DEDUP_REMOVED lines=8> */
[C---:B-1----:R-:W-:Y:S01]  /*8b70*/  HMMA.16816.F32.BF16 R16, R8.reuse, R168, R188 ;  /* 0x000000a80810723c */ /* 0x042fe200000418bc */
[-C--:B------:R-:W-:Y:S02]  /*8b80*/  ISETP.GE.AND P0, PT, R2, R14.reuse, PT ;  /* 0x0000000e0200720c */ /* 0x080fe40003f06270 */
[C---:B------:R-:W-:Y:S02]  /*8b90*/  ISETP.GE.AND P2, PT, R4.reuse, R13, PT ;  /* 0x0000000d0400720c */ /* 0x040fe40003f46270 */
[----:B------:R-:W-:Y:S02]  /*8ba0*/  ISETP.GE.AND P1, PT, R4, R14, PT ;  /* 0x0000000e0400720c */ /* 0x000fe40003f26270 */
[C---:B------:R-:W-:Y:S02]  /*8bb0*/  IADD3 R2, R0.reuse, 0x20, RZ ;  /* 0x0000002000027810 */ /* 0x040fe40007ffe0ff */
[----:B------:R-:W-:Y:S01]  /*8bc0*/  IADD3 R4, R0, 0x21, RZ ;  /* 0x0000002100047810 */ /* 0x000fe20007ffe0ff */
[----:B------:R-:W-:Y:S01]  /*8bd0*/  HMMA.16816.F32.BF16 R8, R8, R170, R184 ;  /* 0x000000aa0808723c */ /* 0x000fe200000418b8 */
        /* <DEDUP_REMOVED lines=15> */
[----:B------:R-:W-:Y:S02]  /*8cd0*/  ISETP.GE.AND P0, PT, R2, R13, PT ;  /* 0x0000000d0200720c */ /* 0x000fe40003f06270 */
[----:B------:R-:W-:Y:S02]  /*8ce0*/  IADD3 R5, R0, 0x30, RZ ;  /* 0x0000003000057810 */ /* 0x000fe40007ffe0ff */
[----:B------:R-:W-:Y:S02]  /*8cf0*/  FSEL R232, R28, -INF , !P2 ;  /* 0xff8000001ce87808 */ /* 0x000fe40005000000 */
[----:B------:R-:W-:-:S02]  /*8d00*/  FSEL R245, R29, -INF , !P0 ;  /* 0xff8000001df57808 */ /* 0x000fc40004000000 */
[-C--:B------:R-:W-:Y:S02]  /*8d10*/  ISETP.GE.AND P2, PT, R2, R14.reuse, PT ;  /* 0x0000000e0200720c */ /* 0x080fe40003f46270 */
[----:B------:R-:W-:Y:S02]  /*8d20*/  ISETP.GE.AND P0, PT, R5, R14, PT ;  /* 0x0000000e0500720c */ /* 0x000fe40003f06270 */
[----:B------:R-:W-:Y:S02]  /*8d30*/  IADD3 R2, R0, 0x38, RZ ;  /* 0x0000003800027810 */ /* 0x000fe40007ffe0ff */
[----:B------:R-:W-:Y:S02]  /*8d40*/  FSEL R176, R18, -INF , !P0 ;  /* 0xff80000012b07808 */ /* 0x000fe40004000000 */
[----:B------:R-:W-:Y:S02]  /*8d50*/  ISETP.GE.AND P0, PT, R2, R13, PT ;  /* 0x0000000d0200720c */ /* 0x000fe40003f06270 */
[----:B------:R-:W-:-:S02]  /*8d60*/  FSEL R248, R30, -INF , !P1 ;  /* 0xff8000001ef87808 */ /* 0x000fc40004800000 */
[----:B------:R-:W-:Y:S02]  /*8d70*/  FSEL R236, R8, -INF , !P0 ;  /* 0xff80000008ec7808 */ /* 0x000fe40004000000 */
[C---:B------:R-:W-:Y:S02]  /*8d80*/  ISETP.GE.AND P0, PT, R0.reuse, R14, PT ;  /* 0x0000000e0000720c */ /* 0x040fe40003f06270 */
[----:B------:R-:W-:Y:S02]  /*8d90*/  ISETP.GE.AND P1, PT, R5, R13, PT ;  /* 0x0000000d0500720c */ /* 0x000fe40003f26270 */
[----:B------:R-:W-:Y:S02]  /*8da0*/  IADD3 R4, R0, 0x31, RZ ;  /* 0x0000003100047810 */ /* 0x000fe40007ffe0ff */
[----:B------:R-:W-:Y:S02]  /*8db0*/  FSEL R20, R194, -INF , !P0 ;  /* 0xff800000c2147808 */ /* 0x000fe40004000000 */
[----:B------:R-:W-:-:S02]  /*8dc0*/  FSEL R151, R31, -INF , !P2 ;  /* 0xff8000001f977808 */ /* 0x000fc40005000000 */
[----:B------:R-:W-:Y:S02]  /*8dd0*/  FSEL R183, R16, -INF , !P1 ;  /* 0xff80000010b77808 */ /* 0x000fe40004800000 */
[----:B------:R-:W-:Y:S02]  /*8de0*/  PLOP3.LUT P0, PT, PT, PT, UP0, 0x80, 0x0 ;  /* 0x000000000000781c */ /* 0x000fe40003f0f008 */
[C---:B------:R-:W-:Y:S02]  /*8df0*/  ISETP.GE.AND P2, PT, R4.reuse, R13, PT ;  /* 0x0000000d0400720c */ /* 0x040fe40003f46270 */
[----:B------:R-:W-:Y:S02]  /*8e00*/  ISETP.GE.AND P1, PT, R4, R14, PT ;  /* 0x0000000e0400720c */ /* 0x000fe40003f26270 */
[----:B------:R-:W-:Y:S02]  /*8e10*/  FSEL R239, R17, -INF , !P2 ;  /* 0xff80000011ef7808 */ /* 0x000fe40005000000 */
[----:B------:R-:W-:-:S02]  /*8e20*/  FSEL R237, R19, -INF , !P1 ;  /* 0xff80000013ed7808 */ /* 0x000fc40004800000 */
[----:B------:R-:W-:Y:S02]  /*8e30*/  ISETP.GE.AND P2, PT, R2, R14, PT ;  /* 0x0000000e0200720c */ /* 0x000fe40003f46270 */
[CC--:B------:R-:W-:Y:S02]  /*8e40*/  ISETP.GE.AND P1, PT, R0.reuse, R13.reuse, PT ;  /* 0x0000000d0000720c */ /* 0x0c0fe40003f26270 */
[----:B------:R-:W-:Y:S02]  /*8e50*/  IADD3 R2, R0, 0x39, RZ ;  /* 0x0000003900027810 */ /* 0x000fe40007ffe0ff */
[----:B------:R-:W-:Y:S02]  /*8e60*/  FSEL R238, R10, -INF , !P2 ;  /* 0xff8000000aee7808 */ /* 0x000fe40005000000 */
[----:B------:R-:W-:Y:S02]  /*8e70*/  FSEL R15, R192, -INF , !P1 ;  /* 0xff800000c00f7808 */ /* 0x000fe40004800000 */
[----:B------:R-:W-:-:S02]  /*8e80*/  ISETP.GE.AND P2, PT, R2, R13, PT ;  /* 0x0000000d0200720c */ /* 0x000fc40003f46270 */
[----:B------:R-:W-:Y:S02]  /*8e90*/  ISETP.GE.AND P1, PT, R2, R14, PT ;  /* 0x0000000e0200720c */ /* 0x000fe40003f26270 */
[----:B------:R-:W-:Y:S02]  /*8ea0*/  FSEL R240, R9, -INF , !P2 ;  /* 0xff80000009f07808 */ /* 0x000fe40005000000 */
[----:B------:R-:W-:Y:S01]  /*8eb0*/  FSEL R177, R11, -INF , !P1 ;  /* 0xff8000000bb17808 */ /* 0x000fe20004800000 */
[----:B------:R-:W-:Y:S05]  /*8ec0*/  @!P0 BRA `(.L_x_716) ;  /* 0x000004c000008947 */ /* 0x000fea0003800000 */
[----:B------:R-:W2:Y:S04]  /*8ed0*/  LDL.64 R6, [R1+0x20] ;  /* 0x0000200001067983 */ /* 0x000ea80000100a00 */
[----:B------:R-:W3:Y:S01]  /*8ee0*/  LDL.64 R242, [R1+0x10] ;  /* 0x0000100001f27983 */ /* 0x000ee20000100a00 */
[----:B------:R-:W-:Y:S01]  /*8ef0*/  UIADD3 UR40, UR35, -0x3, URZ ;  /* 0xfffffffd23287890 */ /* 0x000fe2000fffe03f */
[----:B------:R-:W-:Y:S01]  /*8f00*/  BSSY B0, `(.L_x_717) ;  /* 0x0000047000007945 */ /* 0x000fe20003800000 */
[----:B------:R-:W-:Y:S01]  /*8f10*/  ULDC.64 UR4, c[0x0][0x198] ;  /* 0x0000660000047ab9 */ /* 0x000fe20000000a00 */
[----:B------:R1:W-:Y:S01]  /*8f20*/  @P6 STS.128 [R227+0x10000], RZ ;  /* 0x010000ffe3006388 */ /* 0x0003e20000000c00 */
        /* <DEDUP_REMOVED lines=68> */
.L_x_718:
[----:B------:R-:W-:Y:S05]  /*9370*/  BSYNC B0 ;  /* 0x0000000000007941 */ /* 0x000fea0003800000 */
.L_x_717:
[----:B------:R-:W0:Y:S02]  /*9380*/  LDGDEPBAR ;  /* 0x00000000000079af */ /* 0x000e240000000000 */
.L_x_716:
[----:B------:R-:W2:Y:S04]  /*9390*/  LDL.LU.64 R168, [R1+0x8] ;  /* 0x0000080001a87983 */ /* 0x000ea80000300a00 */
[----:B-1----:R-:W3:Y:S04]  /*93a0*/  LDL R9, [R1+0x48] ;  /* 0x0000480001097983 */ /* 0x002ee80000100800 */
[----:B------:R-:W4:Y:S04]  /*93b0*/  LDL R5, [R1+0x30] ;  /* 0x0000300001057983 */ /* 0x000f280000100800 */
[----:B------:R-:W5:Y:S01]  /*93c0*/  LDL R6, [R1+0x34] ;  /* 0x0000340001067983 */ /* 0x000f620000100800 */
[----:B------:R-:W-:Y:S01]  /*93d0*/  FMNMX.FTZ R0, R148, R15, !PT ;  /* 0x0000000f94007209 */ /* 0x000fe20007810000 */
[----:B------:R-:W-:-:S03]  /*93e0*/  USHF.L.U32 UR4, UR38, 0x1, URZ ;  /* 0x0000000126047899 */ /* 0x000fc6000800063f */
        /* <DEDUP_REMOVED lines=34> */
[----:B------:R-:W-:Y:S01]  /*9610*/  MOV R4, UR4 ;  /* 0x0000000400047c02 */ /* 0x000fe20008000f00 */
[----:B------:R-:W-:Y:S02]  /*9620*/  UIADD3 UR4, UR4, 0x1, URZ ;  /* 0x0000000104047890 */ /* 0x000fe4000fffe03f */
[----:B------:R-:W1:Y:S02]  /*9630*/  SHFL.BFLY PT, R8, R0, 0x1, 0x1f ;  /* 0x0c201f0000087f89 */ /* 0x000e6400000e0000 */
        /* <DEDUP_REMOVED lines=10> */
[----:B------:R-:W-:-:S05]  /*96e0*/  FMUL.FTZ R15, R249, c[0x0][0x23c] ;  /* 0x00008f00f90f7a20 */ /* 0x000fca0000410000 */
[----:B------:R-:W-:-:S05]  /*96f0*/  FSEL R15, R15, RZ, P1 ;  /* 0x000000ff0f0f7208 */ /* 0x000fca0000800000 */
[----:B------:R-:W-:-:S04]  /*9700*/  FFMA.FTZ R20, R20, c[0x0][0x23c], -R15 ;  /* 0x00008f0014147a23 */ /* 0x000fc8000001080f */
[----:B------:R-:W-:Y:S01]  /*9710*/  MUFU.EX2 R170, R20 ;  /* 0x0000001400aa7308 */ /* 0x000fe20000000800 */
[----:B---3--:R-:W-:-:S04]  /*9720*/  IMAD.WIDE.U32 R30, R9, -0x2daee0ad, RZ ;  /* 0xd2511f53091e7825 */ /* 0x008fc800078e00ff */
[----:B----4-:R-:W-:Y:S01]  /*9730*/  IMAD.WIDE.U32 R178, R5, -0x326172a9, RZ ;  /* 0xcd9e8d5705b27825 */ /* 0x010fe200078e00ff */
[----:B------:R-:W-:-:S04]  /*9740*/  LOP3.LUT R4, R31, UR37, R4, 0x96, !PT ;  /* 0x000000251f047c12 */ /* 0x000fc8000f8e9604 */
[----:B-----5:R-:W-:Y:S01]  /*9750*/  LOP3.LUT R6, R179, R6, RZ, 0x3c, !PT ;  /* 0x00000006b3067212 */ /* 0x020fe200078e3cff */
[----:B------:R-:W-:-:S04]  /*9760*/  IMAD.WIDE.U32 R4, R4, -0x326172a9, RZ ;  /* 0xcd9e8d5704047825 */ /* 0x000fc800078e00ff */
[----:B------:R-:W-:Y:S01]  /*9770*/  IMAD R30, R6, -0x2daee0ad, RZ ;  /* 0xd2511f53061e7824 */ /* 0x000fe200078e02ff */
[----:B------:R-:W-:Y:S01]  /*9780*/  LOP3.LUT R5, R5, UR15, R178, 0x96, !PT ;  /* 0x0000000f05057c12 */ /* 0x000fe2000f8e96b2 */
[----:B------:R-:W-:Y:S01]  /*9790*/  FFMA.FTZ R6, R24, c[0x0][0x23c], -R12 ;  /* 0x00008f0018067a23 */ /* 0x000fe2000001080c */
[----:B--2---:R-:W-:-:S03]  /*97a0*/  LOP3.LUT R0, R169, UR13, R4, 0x96, !PT ;  /* 0x0000000da9007c12 */ /* 0x004fc6000f8e9604 */
[----:B------:R-:W-:Y:S01]  /*97b0*/  IMAD.WIDE.U32 R4, R5, -0x2daee0ad, RZ ;  /* 0xd2511f5305047825 */ /* 0x000fe200078e00ff */
[----:B------:R1:W-:Y:S03]  /*97c0*/  MUFU.EX2 R184, R6 ;  /* 0x0000000600b87308 */ /* 0x0003e60000000800 */
        /* <DEDUP_REMOVED lines=9> */
[----:B-1----:R-:W-:-:S03]  /*9860*/  LOP3.LUT R6, R5, UR8, R10, 0x96, !PT ;  /* 0x0000000805067c12 */ /* 0x002fc6000f8e960a */
[----:B------:R-:W-:Y:S01]  /*9870*/  FFMA.FTZ R0, R25, c[0x0][0x23c], -R12 ;  /* 0x00008f0019007a23 */ /* 0x000fe2000001080c */
[----:B------:R-:W-:Y:S01]  /*9880*/  LOP3.LUT R4, R33, UR6, R4, 0x96, !PT ;  /* 0x0000000621047c12 */ /* 0x000fe2000f8e9604 */
[----:B------:R-:W-:Y:S02]  /*9890*/  IMAD.WIDE.U32 R6, R6, -0x326172a9, RZ ;  /* 0xcd9e8d5706067825 */ /* 0x000fe400078e00ff */
[----:B------:R1:W-:Y:S02]  /*98a0*/  MUFU.EX2 R186, R0 ;  /* 0x0000000000ba7308 */ /* 0x0003e40000000800 */
[----:B------:R-:W-:Y:S01]  /*98b0*/  IMAD.WIDE.U32 R4, R4, -0x326172a9, RZ ;  /* 0xcd9e8d5704047825 */ /* 0x000fe200078e00ff */
[----:B------:R-:W-:-:S04]  /*98c0*/  LOP3.LUT R24, R7, UR7, R8, 0x96, !PT ;  /* 0x0000000707187c12 */ /* 0x000fc8000f8e9608 */
[----:B------:R-:W-:Y:S02]  /*98d0*/  SHF.R.U32.HI R8, RZ, 0x10, R4 ;  /* 0x00000010ff087819 */ /* 0x000fe40000011604 */
[C---:B------:R-:W-:Y:S02]  /*98e0*/  LOP3.LUT R7, R4.reuse, 0xffff, RZ, 0xc0, !PT ;  /* 0x0000ffff04077812 */ /* 0x040fe400078ec0ff */
[----:B------:R-:W-:Y:S02]  /*98f0*/  LOP3.LUT R9, R4, 0xff, RZ, 0xc0, !PT ;  /* 0x000000ff04097812 */ /* 0x000fe400078ec0ff */
[----:B------:R-:W-:Y:S02]  /*9900*/  LOP3.LUT R8, R8, 0xff, RZ, 0xc0, !PT ;  /* 0x000000ff08087812 */ /* 0x000fe400078ec0ff */
[----:B------:R-:W-:Y:S01]  /*9910*/  SHF.R.U32.HI R7, RZ, 0x8, R7 ;  /* 0x00000008ff077819 */ /* 0x000fe20000011607 */
[----:B-1----:R-:W-:-:S03]  /*9920*/  FFMA.FTZ R0, R26, c[0x0][0x23c], -R12 ;  /* 0x00008f001a007a23 */ /* 0x002fc6000001080c */
[----:B------:R-:W-:Y:S01]  /*9930*/  PRMT R7, R9, 0x5410, R7 ;  /* 0x0000541009077816 */ /* 0x000fe20000000007 */
[----:B------:R1:W-:Y:S02]  /*9940*/  MUFU.EX2 R182, R0 ;  /* 0x0000000000b67308 */ /* 0x0003e40000000800 */
[----:B-1----:R-:W-:Y:S02]  /*9950*/  LOP3.LUT R0, R5, UR16, R6, 0x96, !PT ;  /* 0x0000001005007c12 */ /* 0x002fe4000f8e9606 */
[----:B------:R-:W-:Y:S01]  /*9960*/  SHF.R.U32.HI R6, RZ, 0x18, R4 ;  /* 0x00000018ff067819 */ /* 0x000fe20000011604 */
[----:B------:R-:W-:Y:S01]  /*9970*/  FFMA.FTZ R4, R27, c[0x0][0x23c], -R15 ;  /* 0x00008f001b047a23 */ /* 0x000fe2000001080f */
[C---:B------:R-:W-:Y:S02]  /*9980*/  LOP3.LUT R2, R0.reuse, 0xffff, RZ, 0xc0, !PT ;  /* 0x0000ffff00027812 */ /* 0x040fe400078ec0ff */
[----:B------:R-:W-:Y:S01]  /*9990*/  LOP3.LUT R5, R0, 0xff, RZ, 0xc0, !PT ;  /* 0x000000ff00057812 */ /* 0x000fe200078ec0ff */
[----:B------:R1:W2:Y:S01]  /*99a0*/  MUFU.EX2 R16, R4 ;  /* 0x0000000400107308 */ /* 0x0002a20000000800 */
[----:B------:R-:W-:-:S02]  /*99b0*/  SHF.R.U32.HI R2, RZ, 0x8, R2 ;  /* 0x00000008ff027819 */ /* 0x000fc40000011602 */
[----:B------:R-:W-:Y:S01]  /*99c0*/  PRMT R8, R8, 0x5410, R6 ;  /* 0x0000541008087816 */ /* 0x000fe20000000006 */
[----:B------:R-:W-:Y:S01]  /*99d0*/  FFMA.FTZ R6, R149, c[0x0][0x23c], -R15 ;  /* 0x00008f0095067a23 */ /* 0x000fe2000001080f */
[----:B------:R-:W-:Y:S02]  /*99e0*/  PRMT R10, R5, 0x5410, R2 ;  /* 0x00005410050a7816 */ /* 0x000fe40000000002 */
[----:B------:R-:W-:Y:S01]  /*99f0*/  SHF.R.U32.HI R2, RZ, 0x18, R0 ;  /* 0x00000018ff027819 */ /* 0x000fe20000011600 */
[----:B------:R3:W-:Y:S01]  /*9a00*/  MUFU.EX2 R181, R6 ;  /* 0x0000000600b57308 */ /* 0x0007e20000000800 */
[----:B------:R-:W-:-:S05]  /*9a10*/  FSEL R5, R249, RZ, P1 ;  /* 0x000000fff9057208 */ /* 0x000fca0000800000 */
[----:B------:R-:W-:Y:S01]  /*9a20*/  FADD.FTZ R3, R3, -R5 ;  /* 0x8000000503037221 */ /* 0x000fe20000010000 */
[----:B-1----:R-:W-:Y:S01]  /*9a30*/  SHF.R.U32.HI R4, RZ, 0x10, R0 ;  /* 0x00000010ff047819 */ /* 0x002fe20000011600 */
[----:B--2---:R-:W-:Y:S02]  /*9a40*/  IMAD.MOV.U32 R149, RZ, RZ, R16 ;  /* 0x000000ffff957224 */ /* 0x004fe400078e0010 */
[----:B------:R-:W1:Y:S01]  /*9a50*/  LDSM.16.MT88.4 R16, [R201+0x18000] ;  /* 0x01800000c910783b */ /* 0x000e620000004200 */
[----:B------:R-:W-:Y:S01]  /*9a60*/  LOP3.LUT R0, R4, 0xff, RZ, 0xc0, !PT ;  /* 0x000000ff04007812 */ /* 0x000fe200078ec0ff */
[----:B------:R-:W-:Y:S01]  /*9a70*/  FMUL.FTZ R3, R3, c[0x0][0x23c] ;  /* 0x00008f0003037a20 */ /* 0x000fe20000410000 */
[----:B------:R-:W-:Y:S02]  /*9a80*/  FSEL R4, R251, RZ, P2 ;  /* 0x000000fffb047208 */ /* 0x000fe40001000000 */
[----:B------:R-:W-:Y:S01]  /*9a90*/  PRMT R9, R0, 0x5410, R2 ;  /* 0x0000541000097816 */ /* 0x000fe20000000002 */
[----:B---3--:R-:W-:Y:S01]  /*9aa0*/  FFMA.FTZ R6, R150, c[0x0][0x23c], -R15 ;  /* 0x00008f0096067a23 */ /* 0x008fe2000001080f */
[----:B------:R-:W-:Y:S01]  /*9ab0*/  HSET2.LE.AND R0, R7, R252, PT ;  /* 0x000000fc07007233 */ /* 0x000fe20003803000 */
[----:B------:R-:W-:Y:S01]  /*9ac0*/  FADD.FTZ R2, R148, -R4 ;  /* 0x8000000494027221 */ /* 0x000fe20000010000 */
[----:B------:R-:W2:Y:S01]  /*9ad0*/  MUFU.EX2 R28, R3 ;  /* 0x00000003001c7308 */ /* 0x000ea20000000800 */
[----:B------:R-:W-:-:S02]  /*9ae0*/  IMAD.MOV.U32 R150, RZ, RZ, R176 ;  /* 0x000000ffff967224 */ /* 0x000fc400078e00b0 */
[----:B------:R-:W-:Y:S01]  /*9af0*/  FMUL.FTZ R29, R2, c[0x0][0x23c] ;  /* 0x00008f00021d7a20 */ /* 0x000fe20000410000 */
[----:B------:R-:W-:Y:S01]  /*9b00*/  F2FP.BF16.PACK_AB R2, R182, R186 ;  /* 0x000000bab602723e */ /* 0x000fe200000010ff */
[----:B------:R-:W-:-:S03]  /*9b10*/  IMAD.MOV.U32 R148, RZ, RZ, R177 ;  /* 0x000000ffff947224 */ /* 0x000fc600078e00b1 */
[----:B------:R3:W-:Y:S08]  /*9b20*/  MUFU.EX2 R185, R6 ;  /* 0x0000000600b97308 */ /* 0x0007f00000000800 */
[----:B------:R-:W4:Y:S01]  /*9b30*/  MUFU.EX2 R29, R29 ;  /* 0x0000001d001d7308 */ /* 0x000f220000000800 */
[-C--:B--2---:R-:W-:Y:S02]  /*9b40*/  FMUL.FTZ R158, R158, R28.reuse ;  /* 0x0000001c9e9e7220 */ /* 0x084fe40000410000 */
[----:B------:R-:W-:-:S02]  /*9b50*/  FMUL.FTZ R159, R159, R28 ;  /* 0x0000001c9f9f7220 */ /* 0x000fc40000410000 */
[-C--:B------:R-:W-:Y:S02]  /*9b60*/  FMUL.FTZ R38, R38, R28.reuse ;  /* 0x0000001c26267220 */ /* 0x080fe40000410000 */
[----:B------:R-:W-:Y:S01]  /*9b70*/  FMUL.FTZ R39, R39, R28 ;  /* 0x0000001c27277220 */ /* 0x000fe20000410000 */
[----:B---3--:R-:W-:Y:S01]  /*9b80*/  LOP3.LUT R6, R0, R2, RZ, 0xc0, !PT ;  /* 0x0000000200067212 */ /* 0x008fe200078ec0ff */
[--C-:B------:R-:W-:Y:S01]  /*9b90*/  HSET2.LE.AND R0, R8, R252.reuse, PT ;  /* 0x000000fc08007233 */ /* 0x100fe20003803000 */
[----:B------:R-:W-:Y:S01]  /*9ba0*/  F2FP.BF16.PACK_AB R2, R181, R149 ;  /* 0x00000095b502723e */ /* 0x000fe200000010ff */
[-C--:B------:R-:W-:Y:S02]  /*9bb0*/  FMUL.FTZ R42, R42, R28.reuse ;  /* 0x0000001c2a2a7220 */ /* 0x080fe40000410000 */
[----:B------:R-:W-:Y:S01]  /*9bc0*/  FMUL.FTZ R43, R43, R28 ;  /* 0x0000001c2b2b7220 */ /* 0x000fe20000410000 */
[----:B------:R-:W-:Y:S01]  /*9bd0*/  LOP3.LUT R7, R0, R2, RZ, 0xc0, !PT ;  /* 0x0000000200077212 */ /* 0x000fe200078ec0ff */
[----:B------:R-:W-:Y:S01]  /*9be0*/  HSET2.LE.AND R0, R10, R252, PT ;  /* 0x000000fc0a007233 */ /* 0x000fe20003803000 */
[----:B------:R-:W-:Y:S01]  /*9bf0*/  F2FP.BF16.PACK_AB R2, R184, R171 ;  /* 0x000000abb802723e */ /* 0x000fe200000010ff */
[----:B----4-:R-:W-:-:S02]  /*9c00*/  FMUL.FTZ R156, R156, R29 ;  /* 0x0000001d9c9c7220 */ /* 0x010fc40000410000 */
[-C--:B------:R-:W-:Y:S01]  /*9c10*/  FMUL.FTZ R157, R157, R29.reuse ;  /* 0x0000001d9d9d7220 */ /* 0x080fe20000410000 */
[----:B------:R-:W-:Y:S01]  /*9c20*/  LOP3.LUT R4, R0, R2, RZ, 0xc0, !PT ;  /* 0x0000000200047212 */ /* 0x000fe200078ec0ff */
[----:B------:R-:W-:Y:S01]  /*9c30*/  HSET2.LE.AND R0, R9, R252, PT ;  /* 0x000000fc09007233 */ /* 0x000fe20003803000 */
[----:B------:R-:W-:Y:S01]  /*9c40*/  F2FP.BF16.PACK_AB R2, R185, R170 ;  /* 0x000000aab902723e */ /* 0x000fe200000010ff */
[----:B------:R-:W2:Y:S01]  /*9c50*/  LDSM.16.MT88.4 R8, [R202+0x18000] ;  /* 0x01800000ca08783b */ /* 0x000ea20000004200 */
[-C--:B------:R-:W-:Y:S02]  /*9c60*/  FMUL.FTZ R36, R36, R29.reuse ;  /* 0x0000001d24247220 */ /* 0x080fe40000410000 */
[----:B------:R-:W-:Y:S01]  /*9c70*/  LOP3.LUT R5, R0, R2, RZ, 0xc0, !PT ;  /* 0x0000000200057212 */ /* 0x000fe200078ec0ff */
[-C--:B------:R-:W-:Y:S02]  /*9c80*/  FMUL.FTZ R37, R37, R29.reuse ;  /* 0x0000001d25257220 */ /* 0x080fe40000410000 */
[----:B------:R-:W-:-:S02]  /*9c90*/  FMUL.FTZ R40, R40, R29 ;  /* 0x0000001d28287220 */ /* 0x000fc40000410000 */
[-C--:B------:R-:W-:Y:S02]  /*9ca0*/  FMUL.FTZ R41, R41, R29.reuse ;  /* 0x0000001d29297220 */ /* 0x080fe40000410000 */
[----:B-1----:R-:W-:Y:S01]  /*9cb0*/  HMMA.16816.F32.BF16 R188, R4, R18, R156 ;  /* 0x0000001204bc723c */ /* 0x002fe2000004189c */
[-C--:B------:R-:W-:Y:S02]  /*9cc0*/  FMUL.FTZ R152, R152, R29.reuse ;  /* 0x0000001d98987220 */ /* 0x080fe40000410000 */
[-C--:B------:R-:W-:Y:S02]  /*9cd0*/  FMUL.FTZ R153, R153, R29.reuse ;  /* 0x0000001d99997220 */ /* 0x080fe40000410000 */
[-C--:B------:R-:W-:Y:S02]  /*9ce0*/  FMUL.FTZ R154, R154, R28.reuse ;  /* 0x0000001c9a9a7220 */ /* 0x080fe40000410000 */
[----:B------:R-:W-:Y:S02]  /*9cf0*/  FMUL.FTZ R155, R155, R28 ;  /* 0x0000001c9b9b7220 */ /* 0x000fe40000410000 */
[----:B------:R-:W-:-:S02]  /*9d00*/  FMUL.FTZ R44, R44, R29 ;  /* 0x0000001d2c2c7220 */ /* 0x000fc40000410000 */
[-C--:B------:R-:W-:Y:S02]  /*9d10*/  FMUL.FTZ R45, R45, R29.reuse ;  /* 0x0000001d2d2d7220 */ /* 0x080fe40000410000 */
[-C--:B------:R-:W-:Y:S01]  /*9d20*/  FMUL.FTZ R46, R46, R28.reuse ;  /* 0x0000001c2e2e7220 */ /* 0x080fe20000410000 */
[----:B------:R-:W-:Y:S01]  /*9d30*/  HMMA.16816.F32.BF16 R152, R4, R16, R152 ;  /* 0x000000100498723c */ /* 0x000fe20000041898 */
[----:B------:R-:W1:Y:S01]  /*9d40*/  LDSM.16.MT88.4 R16, [R204+0x18000] ;  /* 0x01800000cc10783b */ /* 0x000e620000004200 */
[-C--:B------:R-:W-:Y:S02]  /*9d50*/  FMUL.FTZ R47, R47, R28.reuse ;  /* 0x0000001c2f2f7220 */ /* 0x080fe40000410000 */
[-C--:B------:R-:W-:Y:S02]  /*9d60*/  FMUL.FTZ R48, R48, R29.reuse ;  /* 0x0000001d30307220 */ /* 0x080fe40000410000 */
[----:B------:R-:W-:Y:S02]  /*9d70*/  FMUL.FTZ R49, R49, R29 ;  /* 0x0000001d31317220 */ /* 0x000fe40000410000 */
[----:B------:R-:W-:-:S02]  /*9d80*/  FMUL.FTZ R50, R50, R28 ;  /* 0x0000001c32327220 */ /* 0x000fc40000410000 */
[----:B------:R-:W-:Y:S01]  /*9d90*/  FMUL.FTZ R51, R51, R28 ;  /* 0x0000001c33337220 */ /* 0x000fe20000410000 */
[----:B------:R-:W-:Y:S01]  /*9da0*/  MOV R20, R188 ;  /* 0x000000bc00147202 */ /* 0x000fe20000000f00 */
[-C--:B------:R-:W-:Y:S01]  /*9db0*/  FMUL.FTZ R52, R52, R29.reuse ;  /* 0x0000001d34347220 */ /* 0x080fe20000410000 */
[----:B------:R-:W-:Y:S01]  /*9dc0*/  MOV R2, R190 ;  /* 0x000000be00027202 */ /* 0x000fe20000000f00 */
[-C--:B------:R-:W-:Y:S01]  /*9dd0*/  FMUL.FTZ R53, R53, R29.reuse ;  /* 0x0000001d35357220 */ /* 0x080fe20000410000 */
[----:B--2---:R-:W-:Y:S01]  /*9de0*/  HMMA.16816.F32.BF16 R156, R4, R8, R36 ;  /* 0x00000008049c723c */ /* 0x004fe20000041824 */
[-C--:B------:R-:W-:Y:S02]  /*9df0*/  FMUL.FTZ R54, R54, R28.reuse ;  /* 0x0000001c36367220 */ /* 0x080fe40000410000 */
[----:B------:R-:W-:Y:S02]  /*9e00*/  FMUL.FTZ R55, R55, R28 ;  /* 0x0000001c37377220 */ /* 0x000fe40000410000 */
[----:B------:R-:W-:-:S02]  /*9e10*/  FMUL.FTZ R56, R56, R29 ;  /* 0x0000001d38387220 */ /* 0x000fc40000410000 */
[----:B------:R-:W-:Y:S01]  /*9e20*/  FMUL.FTZ R57, R57, R29 ;  /* 0x0000001d39397220 */ /* 0x000fe20000410000 */
[----:B------:R-:W-:Y:S01]  /*9e30*/  HMMA.16816.F32.BF16 R8, R4, R10, R40 ;  /* 0x0000000a0408723c */ /* 0x000fe20000041828 */
[-C--:B------:R-:W-:Y:S01]  /*9e40*/  FMUL.FTZ R58, R58, R28.reuse ;  /* 0x0000001c3a3a7220 */ /* 0x080fe20000410000 */
[----:B------:R-:W-:Y:S01]  /*9e50*/  MOV R39, R149 ;  /* 0x0000009500277202 */ /* 0x000fe20000000f00 */
[----:B------:R-:W-:Y:S02]  /*9e60*/  FMUL.FTZ R59, R59, R28 ;  /* 0x0000001c3b3b7220 */ /* 0x000fe40000410000 */
[-C--:B------:R-:W-:Y:S02]  /*9e70*/  FMUL.FTZ R60, R60, R29.reuse ;  /* 0x0000001d3c3c7220 */ /* 0x080fe40000410000 */
[----:B------:R-:W-:Y:S01]  /*9e80*/  IMAD.MOV.U32 R42, RZ, RZ, R240 ;  /* 0x000000ffff2a7224 */ /* 0x000fe200078e00f0 */
[----:B------:R-:W-:Y:S01]  /*9e90*/  MOV R43, R186 ;  /* 0x000000ba002b7202 */ /* 0x000fe20000000f00 */
[----:B------:R-:W-:Y:S01]  /*9ea0*/  FMUL.FTZ R61, R61, R29 ;  /* 0x0000001d3d3d7220 */ /* 0x000fe20000410000 */
[----:B------:R-:W-:Y:S01]  /*9eb0*/  MOV R41, R185 ;  /* 0x000000b900297202 */ /* 0x000fe20000000f00 */
[----:B------:R-:W-:Y:S01]  /*9ec0*/  FMUL.FTZ R62, R62, R28 ;  /* 0x0000001c3e3e7220 */ /* 0x000fe20000410000 */
[----:B------:R-:W-:Y:S01]  /*9ed0*/  MOV R40, R184 ;  /* 0x000000b800287202 */ /* 0x000fe20000000f00 */
[----:B------:R-:W-:-:S02]  /*9ee0*/  FMUL.FTZ R63, R63, R28 ;  /* 0x0000001c3f3f7220 */ /* 0x000fc40000410000 */
[-C--:B------:R-:W-:Y:S01]  /*9ef0*/  FMUL.FTZ R68, R68, R29.reuse ;  /* 0x0000001d44447220 */ /* 0x080fe20000410000 */
[----:B------:R-:W-:Y:S01]  /*9f00*/  MOV R34, R156 ;  /* 0x0000009c00227202 */ /* 0x000fe20000000f00 */
[C---:B-1----:R-:W-:Y:S01]  /*9f10*/  HMMA.16816.F32.BF16 R240, R4.reuse, R16, R44 ;  /* 0x0000001004f0723c */ /* 0x042fe2000004182c */
[----:B------:R-:W-:Y:S01]  /*9f20*/  FMUL.FTZ R69, R69, R29 ;  /* 0x0000001d45457220 */ /* 0x000fe20000410000 */
[----:B------:R-:W-:Y:S01]  /*9f30*/  MOV R26, R158 ;  /* 0x0000009e001a7202 */ /* 0x000fe20000000f00 */
[-C--:B------:R-:W-:Y:S02]  /*9f40*/  FMUL.FTZ R70, R70, R28.reuse ;  /* 0x0000001c46467220 */ /* 0x080fe40000410000 */
[----:B------:R-:W-:Y:S02]  /*9f50*/  FMUL.FTZ R71, R71, R28 ;  /* 0x0000001c47477220 */ /* 0x000fe40000410000 */
[----:B------:R-:W-:Y:S01]  /*9f60*/  MOV R38, R8 ;  /* 0x0000000800267202 */ /* 0x000fe20000000f00 */
[----:B------:R-:W-:Y:S01]  /*9f70*/  IMAD.MOV.U32 R36, RZ, RZ, R10 ;  /* 0x000000ffff247224 */ /* 0x000fe200078e000a */
[----:B------:R-:W-:Y:S01]  /*9f80*/  MOV R37, R9 ;  /* 0x0000000900257202 */ /* 0x000fe20000000f00 */
[----:B------:R-:W-:Y:S01]  /*9f90*/  IMAD.MOV.U32 R47, RZ, RZ, R239 ;  /* 0x000000ffff2f7224 */ /* 0x000fe200078e00ef */
[----:B------:R-:W-:Y:S01]  /*9fa0*/  MOV R35, R11 ;  /* 0x0000000b00237202 */ /* 0x000fe20000000f00 */
[----:B------:R-:W-:Y:S01]  /*9fb0*/  IMAD.MOV.U32 R44, RZ, RZ, R236 ;  /* 0x000000ffff2c7224 */ /* 0x000fe200078e00ec */
[----:B------:R-:W1:Y:S01]  /*9fc0*/  LDSM.16.MT88.4 R8, [R203+0x18000] ;  /* 0x01800000cb08783b */ /* 0x000e620000004200 */
[----:B------:R-:W-:Y:S01]  /*9fd0*/  MOV R46, R238 ;  /* 0x000000ee002e7202 */ /* 0x000fe20000000f00 */
[----:B------:R-:W-:Y:S01]  /*9fe0*/  FMUL.FTZ R72, R72, R29 ;  /* 0x0000001d48487220 */ /* 0x000fe20000410000 */
[----:B------:R-:W-:Y:S01]  /*9ff0*/  MOV R45, R237 ;  /* 0x000000ed002d7202 */ /* 0x000fe20000000f00 */
[----:B------:R-:W-:Y:S01]  /*a000*/  FMUL.FTZ R73, R73, R29 ;  /* 0x0000001d49497220 */ /* 0x000fe20000410000 */
        /* <DEDUP_REMOVED lines=16> */
[----:B------:R-:W-:Y:S02]  /*a110*/  IMAD.MOV.U32 R27, RZ, RZ, R157 ;  /* 0x000000ffff1b7224 */ /* 0x000fe400078e009d */
[----:B------:R-:W-:Y:S02]  /*a120*/  IMAD.MOV.U32 R25, RZ, RZ, R159 ;  /* 0x000000ffff197224 */ /* 0x000fe400078e009f */
[-C--:B------:R-:W-:Y:S01]  /*a130*/  FMUL.FTZ R76, R76, R29.reuse ;  /* 0x0000001d4c4c7220 */ /* 0x080fe20000410000 */
[----:B-1----:R-:W-:Y:S01]  /*a140*/  HMMA.16816.F32.BF16 R228, R4, R8, R52 ;  /* 0x0000000804e4723c */ /* 0x002fe20000041834 */
[----:B------:R-:W-:Y:S02]  /*a150*/  FMUL.FTZ R77, R77, R29 ;  /* 0x0000001d4d4d7220 */ /* 0x000fe40000410000 */
[----:B------:R-:W-:-:S02]  /*a160*/  FMUL.FTZ R78, R78, R28 ;  /* 0x0000001c4e4e7220 */ /* 0x000fc40000410000 */
[----:B------:R-:W-:Y:S02]  /*a170*/  FMUL.FTZ R79, R79, R28 ;  /* 0x0000001c4f4f7220 */ /* 0x000fe40000410000 */
[----:B------:R-:W-:Y:S01]  /*a180*/  IMAD.MOV.U32 R53, RZ, RZ, R193 ;  /* 0x000000ffff357224 */ /* 0x000fe200078e00c1 */
[C---:B------:R-:W-:Y:S01]  /*a190*/  HMMA.16816.F32.BF16 R196, R4.reuse, R10, R56 ;  /* 0x0000000a04c4723c */ /* 0x040fe20000041838 */
[----:B------:R-:W1:Y:S01]  /*a1a0*/  LDSM.16.MT88.4 R8, [R202+0x1a000] ;  /* 0x01a00000ca08783b */ /* 0x000e620000004200 */
[----:B------:R-:W-:Y:S01]  /*a1b0*/  MOV R52, R171 ;  /* 0x000000ab00347202 */ /* 0x000fe20000000f00 */
[-C--:B------:R-:W-:Y:S01]  /*a1c0*/  FMUL.FTZ R80, R80, R29.reuse ;  /* 0x0000001d50507220 */ /* 0x080fe20000410000 */
[----:B------:R-:W-:Y:S01]  /*a1d0*/  MOV R54, R178 ;  /* 0x000000b200367202 */ /* 0x000fe20000000f00 */
[----:B------:R-:W-:Y:S01]  /*a1e0*/  FMUL.FTZ R81, R81, R29 ;  /* 0x0000001d51517220 */ /* 0x000fe20000410000 */
[----:B------:R-:W-:Y:S01]  /*a1f0*/  MOV R55, R179 ;  /* 0x000000b300377202 */ /* 0x000fe20000000f00 */
[-C--:B------:R-:W-:Y:S01]  /*a200*/  FMUL.FTZ R82, R82, R28.reuse ;  /* 0x0000001c52527220 */ /* 0x080fe20000410000 */
[----:B--2---:R-:W-:Y:S01]  /*a210*/  HMMA.16816.F32.BF16 R192, R4, R16, R60 ;  /* 0x0000001004c0723c */ /* 0x004fe2000004183c */
[----:B------:R-:W-:-:S02]  /*a220*/  FMUL.FTZ R83, R83, R28 ;  /* 0x0000001c53537220 */ /* 0x000fc40000410000 */
[----:B------:R-:W-:Y:S02]  /*a230*/  IMAD.MOV.U32 R3, RZ, RZ, R189 ;  /* 0x000000ffff037224 */ /* 0x000fe400078e00bd */
[----:B------:R-:W-:Y:S02]  /*a240*/  IMAD.MOV.U32 R0, RZ, RZ, R191 ;  /* 0x000000ffff007224 */ /* 0x000fe400078e00bf */
[----:B------:R-:W-:Y:S01]  /*a250*/  MOV R63, R170 ;  /* 0x000000aa003f7202 */ /* 0x000fe20000000f00 */
[----:B------:R-:W-:Y:S01]  /*a260*/  HMMA.16816.F32.BF16 R184, R4, R18, R64 ;  /* 0x0000001204b8723c */ /* 0x000fe20000041840 */
[----:B------:R-:W-:Y:S01]  /*a270*/  MOV R60, R168 ;  /* 0x000000a8003c7202 */ /* 0x000fe20000000f00 */
[----:B------:R-:W2:Y:S01]  /*a280*/  LDSM.16.MT88.4 R16, [R204+0x1a000] ;  /* 0x01a00000cc10783b */ /* 0x000ea20000004200 */
[----:B------:R-:W-:Y:S01]  /*a290*/  MOV R61, R169 ;  /* 0x000000a9003d7202 */ /* 0x000fe20000000f00 */
[-C--:B------:R-:W-:Y:S01]  /*a2a0*/  FMUL.FTZ R100, R100, R29.reuse ;  /* 0x0000001d64647220 */ /* 0x080fe20000410000 */
[----:B------:R-:W-:Y:S01]  /*a2b0*/  MOV R62, R26 ;  /* 0x0000001a003e7202 */ /* 0x000fe20000000f00 */
[----:B------:R-:W-:-:S02]  /*a2c0*/  FMUL.FTZ R101, R101, R29 ;  /* 0x0000001d65657220 */ /* 0x000fc40000410000 */
[-C--:B------:R-:W-:Y:S02]  /*a2d0*/  FMUL.FTZ R102, R102, R28.reuse ;  /* 0x0000001c66667220 */ /* 0x080fe40000410000 */
[-C--:B------:R-:W-:Y:S02]  /*a2e0*/  FMUL.FTZ R103, R103, R28.reuse ;  /* 0x0000001c67677220 */ /* 0x080fe40000410000 */
[-C--:B------:R-:W-:Y:S02]  /*a2f0*/  FMUL.FTZ R104, R104, R29.reuse ;  /* 0x0000001d68687220 */ /* 0x080fe40000410000 */
[----:B------:R-:W-:Y:S02]  /*a300*/  FMUL.FTZ R105, R105, R29 ;  /* 0x0000001d69697220 */ /* 0x000fe40000410000 */
[-C--:B------:R-:W-:Y:S02]  /*a310*/  FMUL.FTZ R106, R106, R28.reuse ;  /* 0x0000001c6a6a7220 */ /* 0x080fe40000410000 */
        /* <DEDUP_REMOVED lines=11> */
[----:B------:R-:W-:Y:S01]  /*a3d0*/  FMUL.FTZ R99, R99, R28 ;  /* 0x0000001c63637220 */ /* 0x000fe20000410000 */
        /* <DEDUP_REMOVED lines=8> */
[-C--:B------:R-:W-:Y:S02]  /*a460*/  FMUL.FTZ R120, R120, R29.reuse ;  /* 0x0000001d78787220 */ /* 0x080fe40000410000 */
[----:B------:R-:W-:Y:S02]  /*a470*/  FMUL.FTZ R121, R121, R29 ;  /* 0x0000001d79797220 */ /* 0x000fe40000410000 */
[-C--:B------:R-:W-:Y:S01]  /*a480*/  FMUL.FTZ R122, R122, R28.reuse ;  /* 0x0000001c7a7a7220 */ /* 0x080fe20000410000 */
[----:B------:R-:W-:Y:S01]  /*a490*/  HMMA.16816.F32.BF16 R188, R4, R18, R80 ;  /* 0x0000001204bc723c */ /* 0x000fe20000041850 */
[----:B------:R-:W2:Y:S01]  /*a4a0*/  LDSM.16.MT88.4 R16, [R201+0x1c000] ;  /* 0x01c00000c910783b */ /* 0x000ea20000004200 */
        /* <DEDUP_REMOVED lines=8> */
[----:B------:R-:W-:-:S02]  /*a530*/  FMUL.FTZ R111, R111, R28 ;  /* 0x0000001c6f6f7220 */ /* 0x000fc40000410000 */
[-C--:B------:R-:W-:Y:S02]  /*a540*/  FMUL.FTZ R112, R112, R29.reuse ;  /* 0x0000001d70707220 */ /* 0x080fe40000410000 */
[-C--:B------:R-:W-:Y:S02]  /*a550*/  FMUL.FTZ R113, R113, R29.reuse ;  /* 0x0000001d71717220 */ /* 0x080fe40000410000 */
[-C--:B------:R-:W-:Y:S02]  /*a560*/  FMUL.FTZ R114, R114, R28.reuse ;  /* 0x0000001c72727220 */ /* 0x080fe40000410000 */
[-C--:B------:R-:W-:Y:S02]  /*a570*/  FMUL.FTZ R115, R115, R28.reuse ;  /* 0x0000001c73737220 */ /* 0x080fe40000410000 */
[-C--:B------:R-:W-:Y:S02]  /*a580*/  FMUL.FTZ R132, R132, R29.reuse ;  /* 0x0000001d84847220 */ /* 0x080fe40000410000 */
[----:B------:R-:W-:Y:S01]  /*a590*/  FMUL.FTZ R133, R133, R29 ;  /* 0x0000001d85857220 */ /* 0x000fe20000410000 */
[----:B-1----:R-:W-:Y:S01]  /*a5a0*/  HMMA.16816.F32.BF16 R176, R4, R8, R84 ;  /* 0x0000000804b0723c */ /* 0x002fe20000041854 */
[----:B------:R-:W-:-:S02]  /*a5b0*/  FMUL.FTZ R134, R134, R28 ;  /* 0x0000001c86867220 */ /* 0x000fc40000410000 */
[----:B------:R-:W-:Y:S02]  /*a5c0*/  FMUL.FTZ R135, R135, R28 ;  /* 0x0000001c87877220 */ /* 0x000fe40000410000 */
[-C--:B------:R-:W-:Y:S02]  /*a5d0*/  FMUL.FTZ R136, R136, R29.reuse ;  /* 0x0000001d88887220 */ /* 0x080fe40000410000 */
[----:B------:R-:W-:Y:S01]  /*a5e0*/  MOV R87, R150 ;  /* 0x0000009600577202 */ /* 0x000fe20000000f00 */
[C---:B------:R-:W-:Y:S01]  /*a5f0*/  HMMA.16816.F32.BF16 R156, R4.reuse, R10, R88 ;  /* 0x0000000a049c723c */ /* 0x040fe20000041858 */
[----:B------:R-:W1:Y:S01]  /*a600*/  LDSM.16.MT88.4 R8, [R202+0x1c000] ;  /* 0x01c00000ca08783b */ /* 0x000e620000004200 */
[----:B------:R-:W-:Y:S02]  /*a610*/  IMAD.MOV.U32 R86, RZ, RZ, R151 ;  /* 0x000000ffff567224 */ /* 0x000fe400078e0097 */
[-C--:B------:R-:W-:Y:S02]  /*a620*/  FMUL.FTZ R137, R137, R29.reuse ;  /* 0x0000001d89897220 */ /* 0x080fe40000410000 */
[----:B------:R-:W-:Y:S01]  /*a630*/  FMUL.FTZ R138, R138, R28 ;  /* 0x0000001c8a8a7220 */ /* 0x000fe20000410000 */
[----:B------:R-:W-:Y:S01]  /*a640*/  MOV R91, R148 ;  /* 0x00000094005b7202 */ /* 0x000fe20000000f00 */
[----:B------:R-:W-:Y:S01]  /*a650*/  FMUL.FTZ R139, R139, R28 ;  /* 0x0000001c8b8b7220 */ /* 0x000fe20000410000 */
[----:B--2---:R-:W-:Y:S01]  /*a660*/  HMMA.16816.F32.BF16 R148, R4, R16, R92 ;  /* 0x000000100494723c */ /* 0x004fe2000004185c */
[-C--:B------:R-:W-:Y:S01]  /*a670*/  FMUL.FTZ R124, R124, R29.reuse ;  /* 0x0000001d7c7c7220 */ /* 0x080fe20000410000 */
[----:B------:R-:W-:Y:S01]  /*a680*/  MOV R88, R60 ;  /* 0x0000003c00587202 */ /* 0x000fe20000000f00 */
[----:B------:R-:W-:-:S02]  /*a690*/  FMUL.FTZ R125, R125, R29 ;  /* 0x0000001d7d7d7220 */ /* 0x000fc40000410000 */
[-C--:B------:R-:W-:Y:S02]  /*a6a0*/  FMUL.FTZ R126, R126, R28.reuse ;  /* 0x0000001c7e7e7220 */ /* 0x080fe40000410000 */
[----:B------:R-:W-:Y:S01]  /*a6b0*/  FMUL.FTZ R127, R127, R28 ;  /* 0x0000001c7f7f7220 */ /* 0x000fe20000410000 */
[----:B------:R-:W-:Y:S01]  /*a6c0*/  HMMA.16816.F32.BF16 R72, R4, R18, R96 ;  /* 0x000000120448723c */ /* 0x000fe20000041860 */
[----:B------:R-:W2:Y:S01]  /*a6d0*/  LDSM.16.MT88.4 R16, [R204+0x1c000] ;  /* 0x01c00000cc10783b */ /* 0x000ea20000004200 */
[----:B------:R-:W-:Y:S01]  /*a6e0*/  FMUL.FTZ R128, R128, R29 ;  /* 0x0000001d80807220 */ /* 0x000fe20000410000 */
[----:B------:R-:W-:Y:S01]  /*a6f0*/  MOV R94, R63 ;  /* 0x0000003f005e7202 */ /* 0x000fe20000000f00 */
[----:B------:R-:W-:Y:S01]  /*a700*/  FMUL.FTZ R129, R129, R29 ;  /* 0x0000001d81817220 */ /* 0x000fe20000410000 */
[----:B------:R-:W-:Y:S01]  /*a710*/  MOV R93, R52 ;  /* 0x00000034005d7202 */ /* 0x000fe20000000f00 */
[-C--:B------:R-:W-:Y:S01]  /*a720*/  FMUL.FTZ R130, R130, R28.reuse ;  /* 0x0000001c82827220 */ /* 0x080fe20000410000 */
[----:B------:R-:W-:Y:S01]  /*a730*/  MOV R99, R55 ;  /* 0x0000003700637202 */ /* 0x000fe20000000f00 */
[----:B------:R-:W-:Y:S01]  /*a740*/  FMUL.FTZ R131, R131, R28 ;  /* 0x0000001c83837220 */ /* 0x000fe20000410000 */
[----:B------:R-:W-:Y:S01]  /*a750*/  MOV R55, R0 ;  /* 0x0000000000377202 */ /* 0x000fe20000000f00 */
[----:B------:R-:W-:Y:S01]  /*a760*/  FFMA.FTZ R0, R174, c[0x0][0x23c], -R12 ;  /* 0x00008f00ae007a23 */ /* 0x000fe2000001080c */
[----:B------:R-:W-:Y:S01]  /*a770*/  MOV R98, R54 ;  /* 0x0000003600627202 */ /* 0x000fe20000000f00 */
[----:B------:R-:W-:Y:S01]  /*a780*/  FMUL.FTZ R144, R144, R29 ;  /* 0x0000001d90907220 */ /* 0x000fe20000410000 */
[----:B------:R-:W-:Y:S01]  /*a790*/  MOV R96, R43 ;  /* 0x0000002b00607202 */ /* 0x000fe20000000f00 */
[----:B------:R-:W-:Y:S01]  /*a7a0*/  FMUL.FTZ R145, R145, R29 ;  /* 0x0000001d91917220 */ /* 0x000fe20000410000 */
[----:B------:R-:W-:Y:S01]  /*a7b0*/  MOV R52, R20 ;  /* 0x0000001400347202 */ /* 0x000fe20000000f00 */
[----:B------:R-:W-:-:S02]  /*a7c0*/  FMUL.FTZ R146, R146, R28 ;  /* 0x0000001c92927220 */ /* 0x000fc40000410000 */
[-C--:B------:R-:W-:Y:S02]  /*a7d0*/  FMUL.FTZ R147, R147, R28.reuse ;  /* 0x0000001c93937220 */ /* 0x080fe40000410000 */
[----:B------:R-:W-:Y:S02]  /*a7e0*/  IMAD.MOV.U32 R54, RZ, RZ, R2 ;  /* 0x000000ffff367224 */ /* 0x000fe400078e0002 */
[----:B------:R-:W-:Y:S01]  /*a7f0*/  FFMA.FTZ R2, R172, c[0x0][0x23c], -R12 ;  /* 0x00008f00ac027a23 */ /* 0x000fe2000001080c */
[C---:B-1----:R-:W-:Y:S01]  /*a800*/  HMMA.16816.F32.BF16 R64, R4.reuse, R8, R100 ;  /* 0x000000080440723c */ /* 0x042fe20000041864 */
[----:B------:R-:W-:Y:S01]  /*a810*/  IMAD.MOV.U32 R92, RZ, RZ, R53 ;  /* 0x000000ffff5c7224 */ /* 0x000fe200078e0035 */
[----:B------:R-:W-:Y:S01]  /*a820*/  MOV R53, R3 ;  /* 0x0000000300357202 */ /* 0x000fe20000000f00 */
[----:B------:R-:W-:Y:S01]  /*a830*/  MUFU.EX2 R84, R2 ;  /* 0x0000000200547308 */ /* 0x000fe20000000800 */
[-C--:B------:R-:W-:Y:S02]  /*a840*/  FMUL.FTZ R160, R160, R29.reuse ;  /* 0x0000001da0a07220 */ /* 0x080fe40000410000 */
[----:B------:R-:W-:Y:S01]  /*a850*/  FMUL.FTZ R161, R161, R29 ;  /* 0x0000001da1a17220 */ /* 0x000fe20000410000 */
[----:B------:R-:W-:Y:S01]  /*a860*/  MOV R101, R181 ;  /* 0x000000b500657202 */ /* 0x000fe20000000f00 */
[C---:B------:R-:W-:Y:S01]  /*a870*/  HMMA.16816.F32.BF16 R104, R4.reuse, R10, R104 ;  /* 0x0000000a0468723c */ /* 0x040fe20000041868 */
[----:B------:R-:W1:Y:S01]  /*a880*/  LDSM.16.MT88.4 R8, [R203+0x1c000] ;  /* 0x01c00000cb08783b */ /* 0x000e620000004200 */
[----:B------:R-:W-:Y:S01]  /*a890*/  IMAD.MOV.U32 R102, RZ, RZ, R182 ;  /* 0x000000ffff667224 */ /* 0x000fe200078e00b6 */
[----:B------:R-:W-:Y:S01]  /*a8a0*/  MOV R103, R39 ;  /* 0x0000002700677202 */ /* 0x000fe20000000f00 */
[----:B------:R3:W-:Y:S01]  /*a8b0*/  MUFU.EX2 R182, R0 ;  /* 0x0000000000b67308 */ /* 0x0007e20000000800 */
[-C--:B------:R-:W-:Y:S01]  /*a8c0*/  FMUL.FTZ R162, R162, R28.reuse ;  /* 0x0000001ca2a27220 */ /* 0x080fe20000410000 */
[----:B------:R-:W-:Y:S01]  /*a8d0*/  MOV R174, R101 ;  /* 0x0000006500ae7202 */ /* 0x000fe20000000f00 */
[----:B------:R-:W-:Y:S01]  /*a8e0*/  FMUL.FTZ R163, R163, R28 ;  /* 0x0000001ca3a37220 */ /* 0x000fe20000410000 */
[----:B------:R-:W-:Y:S01]  /*a8f0*/  MOV R172, R103 ;  /* 0x0000006700ac7202 */ /* 0x000fe20000000f00 */
[----:B--2---:R-:W-:Y:S01]  /*a900*/  HMMA.16816.F32.BF16 R108, R4, R16, R108 ;  /* 0x00000010046c723c */ /* 0x004fe2000004186c */
[----:B------:R-:W-:-:S02]  /*a910*/  FMUL.FTZ R140, R140, R29 ;  /* 0x0000001d8c8c7220 */ /* 0x000fc40000410000 */
[-C--:B------:R-:W-:Y:S02]  /*a920*/  FMUL.FTZ R141, R141, R29.reuse ;  /* 0x0000001d8d8d7220 */ /* 0x080fe40000410000 */
[-C--:B------:R-:W-:Y:S02]  /*a930*/  FMUL.FTZ R142, R142, R28.reuse ;  /* 0x0000001c8e8e7220 */ /* 0x080fe40000410000 */
[----:B------:R-:W-:Y:S01]  /*a940*/  FMUL.FTZ R143, R143, R28 ;  /* 0x0000001c8f8f7220 */ /* 0x000fe20000410000 */
[----:B------:R-:W-:Y:S01]  /*a950*/  HMMA.16816.F32.BF16 R112, R4, R18, R112 ;  /* 0x000000120470723c */ /* 0x000fe20000041870 */
[----:B------:R-:W2:Y:S01]  /*a960*/  LDSM.16.MT88.4 R16, [R201+0x1e000] ;  /* 0x01e00000c910783b */ /* 0x000ea20000004200 */
[-C--:B------:R-:W-:Y:S02]  /*a970*/  FMUL.FTZ R164, R164, R29.reuse ;  /* 0x0000001da4a47220 */ /* 0x080fe40000410000 */
[----:B---3--:R-:W-:Y:S02]  /*a980*/  FFMA.FTZ R0, R173, c[0x0][0x23c], -R12 ;  /* 0x00008f00ad007a23 */ /* 0x008fe4000001080c */
[----:B------:R-:W-:-:S02]  /*a990*/  FMUL.FTZ R165, R165, R29 ;  /* 0x0000001da5a57220 */ /* 0x000fc40000410000 */
[----:B------:R3:W4:Y:S01]  /*a9a0*/  MUFU.EX2 R81, R0 ;  /* 0x0000000000517308 */ /* 0x0007220000000800 */
[-C--:B------:R-:W-:Y:S02]  /*a9b0*/  FMUL.FTZ R166, R166, R28.reuse ;  /* 0x0000001ca6a67220 */ /* 0x080fe40000410000 */
[----:B------:R-:W-:Y:S02]  /*a9c0*/  FMUL.FTZ R167, R167, R28 ;  /* 0x0000001ca7a77220 */ /* 0x000fe40000410000 */
[----:B------:R-:W-:-:S04]  /*a9d0*/  IMAD.WIDE.U32 R2, R24, -0x2daee0ad, RZ ;  /* 0xd2511f5318027825 */ /* 0x000fc800078e00ff */
[----:B------:R-:W-:Y:S02]  /*a9e0*/  IMAD.MOV.U32 R79, RZ, RZ, R44 ;  /* 0x000000ffff4f7224 */ /* 0x000fe400078e002c */
[----:B------:R-:W-:Y:S02]  /*a9f0*/  IMAD.MOV.U32 R76, RZ, RZ, R47 ;  /* 0x000000ffff4c7224 */ /* 0x000fe400078e002f */
[----:B------:R-:W-:Y:S02]  /*aa00*/  IMAD.MOV.U32 R97, RZ, RZ, R42 ;  /* 0x000000ffff617224 */ /* 0x000fe400078e002a */
[----:B------:R-:W-:Y:S01]  /*aa10*/  IMAD.MOV.U32 R89, RZ, RZ, R61 ;  /* 0x000000ffff597224 */ /* 0x000fe200078e003d */
[----:B-1----:R-:W-:Y:S01]  /*aa20*/  HMMA.16816.F32.BF16 R116, R4, R8, R116 ;  /* 0x000000080474723c */ /* 0x002fe20000041874 */
[----:B---3--:R-:W-:Y:S01]  /*aa30*/  FFMA.FTZ R0, R21, c[0x0][0x23c], -R12 ;  /* 0x00008f0015007a23 */ /* 0x008fe2000001080c */
[----:B------:R-:W-:Y:S01]  /*aa40*/  MOV R61, R27 ;  /* 0x0000001b003d7202 */ /* 0x000fe20000000f00 */
[----:B------:R-:W-:-:S02]  /*aa50*/  IMAD.MOV.U32 R69, RZ, RZ, R37 ;  /* 0x000000ffff457224 */ /* 0x000fc400078e0025 */
[----:B------:R1:W3:Y:S01]  /*aa60*/  MUFU.EX2 R90, R0 ;  /* 0x00000000005a7308 */ /* 0x0002e20000000800 */
[----:B------:R-:W-:Y:S01]  /*aa70*/  IMAD.MOV.U32 R63, RZ, RZ, R25 ;  /* 0x000000ffff3f7224 */ /* 0x000fe200078e0019 */
[----:B------:R-:W-:Y:S01]  /*aa80*/  LDSM.16.MT88.4 R36, [R201+0x18800] ;  /* 0x01880000c924783b */ /* 0x000fe20000004200 */
[----:B------:R-:W-:Y:S01]  /*aa90*/  HMMA.16816.F32.BF16 R120, R4, R10, R120 ;  /* 0x0000000a0478723c */ /* 0x000fe20000041878 */
[----:B------:R-:W-:Y:S02]  /*aaa0*/  IMAD.MOV.U32 R60, RZ, RZ, R34 ;  /* 0x000000ffff3c7224 */ /* 0x000fe400078e0022 */
[----:B------:R-:W5:Y:S01]  /*aab0*/  LDSM.16.MT88.4 R8, [R202+0x1e000] ;  /* 0x01e00000ca08783b */ /* 0x000f620000004200 */
[----:B------:R-:W-:-:S03]  /*aac0*/  IMAD.MOV.U32 R173, RZ, RZ, R102 ;  /* 0x000000ffffad7224 */ /* 0x000fc600078e0066 */
[----:B------:R-:W-:Y:S01]  /*aad0*/  LDSM.16.MT88.4 R24, [R202+0x18800] ;  /* 0x01880000ca18783b */ /* 0x000fe20000004200 */
[C---:B--2---:R-:W-:Y:S01]  /*aae0*/  HMMA.16816.F32.BF16 R124, R4.reuse, R16, R124 ;  /* 0x00000010047c723c */ /* 0x044fe2000004187c */
[----:B-1----:R-:W-:Y:S02]  /*aaf0*/  LOP3.LUT R0, R3, UR17, R32, 0x96, !PT ;  /* 0x0000001103007c12 */ /* 0x002fe4000f8e9620 */
[----:B------:R-:W-:Y:S01]  /*ab00*/  LOP3.LUT R3, R2, 0xffff, RZ, 0xc0, !PT ;  /* 0x0000ffff02037812 */ /* 0x000fe200078ec0ff */
[----:B------:R-:W-:Y:S04]  /*ab10*/  LDSM.16.MT88.4 R32, [R202+0x1a800] ;  /* 0x01a80000ca20783b */ /* 0x000fe80000004200 */
[C---:B------:R-:W-:Y:S01]  /*ab20*/  HMMA.16816.F32.BF16 R128, R4.reuse, R18, R128 ;  /* 0x000000120480723c */ /* 0x040fe20000041880 */
[----:B------:R-:W-:Y:S01]  /*ab30*/  SHF.R.U32.HI R3, RZ, 0x8, R3 ;  /* 0x00000008ff037819 */ /* 0x000fe20000011603 */
[----:B------:R-:W1:Y:S06]  /*ab40*/  LDSM.16.MT88.4 R16, [R204+0x1e000] ;  /* 0x01e00000cc10783b */ /* 0x000e6c0000004200 */
[C---:B-----5:R-:W-:Y:S08]  /*ab50*/  HMMA.16816.F32.BF16 R132, R4.reuse, R8, R132 ;  /* 0x000000080484723c */ /* 0x060ff00000041884 */
[C---:B------:R-:W-:Y:S01]  /*ab60*/  HMMA.16816.F32.BF16 R136, R4.reuse, R10, R136 ;  /* 0x0000000a0488723c */ /* 0x040fe20000041888 */
[----:B------:R-:W2:Y:S07]  /*ab70*/  LDSM.16.MT88.4 R8, [R203+0x1e000] ;  /* 0x01e00000cb08783b */ /* 0x000eae0000004200 */
[C---:B-1----:R-:W-:Y:S08]  /*ab80*/  HMMA.16816.F32.BF16 R160, R4.reuse, R16, R160 ;  /* 0x0000001004a0723c */ /* 0x042ff000000418a0 */
[C---:B------:R-:W-:Y:S01]  /*ab90*/  HMMA.16816.F32.BF16 R40, R4.reuse, R18, R140 ;  /* 0x000000120428723c */ /* 0x040fe2000004188c */
[----:B------:R-:W-:Y:S07]  /*aba0*/  LDSM.16.MT88.4 R16, [R203+0x18800] ;  /* 0x01880000cb10783b */ /* 0x000fee0000004200 */
[C---:B--2---:R-:W-:Y:S07]  /*abb0*/  HMMA.16816.F32.BF16 R144, R4.reuse, R8, R144 ;  /* 0x000000080490723c */ /* 0x044fee0000041890 */
[----:B------:R-:W-:Y:S01]  /*abc0*/  FFMA.FTZ R8, R180, c[0x0][0x23c], -R15 ;  /* 0x00008f00b4087a23 */ /* 0x000fe2000001080f */
[----:B------:R-:W-:Y:S01]  /*abd0*/  HMMA.16816.F32.BF16 R44, R4, R10, R164 ;  /* 0x0000000a042c723c */ /* 0x000fe200000418a4 */
[----:B------:R-:W-:-:S02]  /*abe0*/  MOV R180, R96 ;  /* 0x0000006000b47202 */ /* 0x000fc40000000f00 */
[----:B------:R1:W-:Y:S04]  /*abf0*/  MUFU.EX2 R181, R8 ;  /* 0x0000000800b57308 */ /* 0x0003e80000000800 */
[----:B------:R-:W-:Y:S01]  /*ac00*/  LOP3.LUT R6, R2, 0xff, RZ, 0xc0, !PT ;  /* 0x000000ff02067812 */ /* 0x000fe200078ec0ff */
[----:B------:R-:W-:Y:S01]  /*ac10*/  FFMA.FTZ R4, R22, c[0x0][0x23c], -R15 ;  /* 0x00008f0016047a23 */ /* 0x000fe2000001080f */
[----:B------:R-:W-:Y:S02]  /*ac20*/  SHF.R.U32.HI R7, RZ, 0x10, R2 ;  /* 0x00000010ff077819 */ /* 0x000fe40000011602 */
[----:B------:R-:W-:Y:S01]  /*ac30*/  PRMT R6, R6, 0x5410, R3 ;  /* 0x0000541006067816 */ /* 0x000fe20000000003 */
[----:B------:R2:W-:Y:S01]  /*ac40*/  MUFU.EX2 R85, R4 ;  /* 0x0000000400557308 */ /* 0x0005e20000000800 */
[----:B------:R-:W-:-:S04]  /*ac50*/  SHF.R.U32.HI R3, RZ, 0x10, R0 ;  /* 0x00000010ff037819 */ /* 0x000fc80000011600 */
[----:B------:R-:W-:Y:S01]  /*ac60*/  LOP3.LUT R3, R3, 0xff, RZ, 0xc0, !PT ;  /* 0x000000ff03037812 */ /* 0x000fe200078ec0ff */
[----:B-1----:R-:W-:Y:S02]  /*ac70*/  FFMA.FTZ R8, R175, c[0x0][0x23c], -R15 ;  /* 0x00008f00af087a23 */ /* 0x002fe4000001080f */
[----:B------:R-:W-:Y:S02]  /*ac80*/  IMAD.MOV.U32 R175, RZ, RZ, R97 ;  /* 0x000000ffffaf7224 */ /* 0x000fe400078e0061 */
[----:B------:R1:W-:Y:S01]  /*ac90*/  MUFU.EX2 R80, R8 ;  /* 0x0000000800507308 */ /* 0x0003e20000000800 */
[C---:B--2---:R-:W-:Y:S02]  /*aca0*/  LOP3.LUT R4, R0.reuse, 0xff, RZ, 0xc0, !PT ;  /* 0x000000ff00047812 */ /* 0x044fe400078ec0ff */
[----:B-1----:R-:W-:Y:S02]  /*acb0*/  SHF.R.U32.HI R8, RZ, 0x18, R2 ;  /* 0x00000018ff087819 */ /* 0x002fe40000011602 */
[----:B------:R-:W-:-:S04]  /*acc0*/  LOP3.LUT R2, R0, 0xffff, RZ, 0xc0, !PT ;  /* 0x0000ffff00027812 */ /* 0x000fc800078ec0ff */
[----:B------:R-:W-:Y:S01]  /*acd0*/  SHF.R.U32.HI R5, RZ, 0x8, R2 ;  /* 0x00000008ff057819 */ /* 0x000fe20000011602 */
[----:B------:R-:W-:Y:S02]  /*ace0*/  FFMA.FTZ R2, R23, c[0x0][0x23c], -R15 ;  /* 0x00008f0017027a23 */ /* 0x000fe4000001080f */
[----:B------:R-:W1:Y:S02]  /*acf0*/  LDSM.16.MT88.4 R20, [R204+0x18800] ;  /* 0x01880000cc14783b */ /* 0x000e640000004200 */
[----:B------:R2:W5:Y:S02]  /*ad00*/  MUFU.EX2 R95, R2 ;  /* 0x00000002005f7308 */ /* 0x0005640000000800 */
[----:B--2---:R-:W-:Y:S02]  /*ad10*/  PRMT R2, R4, 0x5410, R5 ;  /* 0x0000541004027816 */ /* 0x004fe40000000005 */
[----:B------:R-:W-:Y:S02]  /*ad20*/  SHF.R.U32.HI R4, RZ, 0x18, R0 ;  /* 0x00000018ff047819 */ /* 0x000fe40000011600 */
[----:B------:R-:W-:Y:S01]  /*ad30*/  LOP3.LUT R5, R7, 0xff, RZ, 0xc0, !PT ;  /* 0x000000ff07057812 */ /* 0x000fe200078ec0ff */
[----:B------:R-:W-:Y:S01]  /*ad40*/  HSET2.LE.AND R0, R2, R252, PT ;  /* 0x000000fc02007233 */ /* 0x000fe20003803000 */
[----:B----4-:R-:W-:-:S02]  /*ad50*/  F2FP.BF16.PACK_AB R2, R81, R182 ;  /* 0x000000b65102723e */ /* 0x010fc400000010ff */
[----:B------:R-:W-:Y:S01]  /*ad60*/  PRMT R4, R3, 0x5410, R4 ;  /* 0x0000541003047816 */ /* 0x000fe20000000004 */
[--C-:B------:R-:W-:Y:S01]  /*ad70*/  HSET2.LE.AND R3, R6, R252.reuse, PT ;  /* 0x000000fc06037233 */ /* 0x100fe20003803000 */
[----:B------:R-:W-:Y:S02]  /*ad80*/  PRMT R5, R5, 0x5410, R8 ;  /* 0x0000541005057816 */ /* 0x000fe40000000008 */
[----:B------:R-:W-:Y:S01]  /*ad90*/  LOP3.LUT R8, R0, R2, RZ, 0xc0, !PT ;  /* 0x0000000200087212 */ /* 0x000fe200078ec0ff */
[--C-:B------:R-:W-:Y:S01]  /*ada0*/  HSET2.LE.AND R0, R4, R252.reuse, PT ;  /* 0x000000fc04007233 */ /* 0x100fe20003803000 */
[----:B---3--:R-:W-:Y:S01]  /*adb0*/  F2FP.BF16.PACK_AB R4, R90, R84 ;  /* 0x000000545a04723e */ /* 0x008fe200000010ff */
[----:B------:R-:W-:Y:S01]  /*adc0*/  HSET2.LE.AND R5, R5, R252, PT ;  /* 0x000000fc05057233 */ /* 0x000fe20003803000 */
[----:B-----5:R-:W-:Y:S02]  /*add0*/  F2FP.BF16.PACK_AB R6, R95, R85 ;  /* 0x000000555f06723e */ /* 0x020fe400000010ff */
[----:B------:R-:W-:Y:S01]  /*ade0*/  LOP3.LUT R10, R3, R4, RZ, 0xc0, !PT ;  /* 0x00000004030a7212 */ /* 0x000fe200078ec0ff */
[----:B------:R-:W-:Y:S01]  /*adf0*/  IMAD.MOV.U32 R3, RZ, RZ, R82 ;  /* 0x000000ffff037224 */ /* 0x000fe200078e0052 */
[----:B------:R-:W-:-:S02]  /*ae00*/  LOP3.LUT R11, R5, R6, RZ, 0xc0, !PT ;  /* 0x00000006050b7212 */ /* 0x000fc400078ec0ff */
[----:B------:R-:W2:Y:S01]  /*ae10*/  LDSM.16.MT88.4 R4, [R201+0x1a800] ;  /* 0x01a80000c904783b */ /* 0x000ea20000004200 */
[----:B------:R-:W-:-:S04]  /*ae20*/  F2FP.BF16.PACK_AB R2, R80, R181 ;  /* 0x000000b55002723e */ /* 0x000fc800000010ff */
[----:B------:R-:W-:Y:S02]  /*ae30*/  LOP3.LUT R9, R0, R2, RZ, 0xc0, !PT ;  /* 0x0000000200097212 */ /* 0x000fe400078ec0ff */
[----:B------:R-:W-:Y:S02]  /*ae40*/  MOV R2, R81 ;  /* 0x0000005100027202 */ /* 0x000fe40000000f00 */
[----:B------:R-:W-:-:S03]  /*ae50*/  MOV R0, R80 ;  /* 0x0000005000007202 */ /* 0x000fc60000000f00 */
[C---:B------:R-:W-:Y:S07]  /*ae60*/  HMMA.16816.F32.BF16 R152, R8.reuse, R36, R152 ;  /* 0x000000240898723c */ /* 0x040fee0000041898 */
[----:B------:R-:W-:Y:S01]  /*ae70*/  MOV R37, R83 ;  /* 0x0000005300257202 */ /* 0x000fe20000000f00 */
[----:B------:R-:W-:Y:S01]  /*ae80*/  HMMA.16816.F32.BF16 R52, R8, R38, R52 ;  /* 0x000000260834723c */ /* 0x000fe20000041834 */
[----:B------:R-:W-:-:S06]  /*ae90*/  MOV R36, R76 ;  /* 0x0000004c00247202 */ /* 0x000fcc0000000f00 */
[----:B------:R-:W-:Y:S01]  /*aea0*/  IMAD.MOV.U32 R39, RZ, RZ, R77 ;  /* 0x000000ffff277224 */ /* 0x000fe200078e004d */
[----:B------:R-:W-:Y:S01]  /*aeb0*/  HMMA.16816.F32.BF16 R60, R8, R24, R60 ;  /* 0x00000018083c723c */ /* 0x000fe2000004183c */
[----:B------:R-:W-:-:S06]  /*aec0*/  MOV R38, R78 ;  /* 0x0000004e00267202 */ /* 0x000fcc0000000f00 */
[----:B------:R-:W-:Y:S01]  /*aed0*/  MOV R25, R79 ;  /* 0x0000004f00197202 */ /* 0x000fe20000000f00 */
[----:B-1----:R-:W-:Y:S01]  /*aee0*/  HMMA.16816.F32.BF16 R80, R8, R22, R236 ;  /* 0x000000160850723c */ /* 0x002fe200000418ec */
[----:B------:R-:W-:-:S06]  /*aef0*/  MOV R24, R87 ;  /* 0x0000005700187202 */ /* 0x000fcc0000000f00 */
[----:B------:R-:W-:Y:S01]  /*af00*/  IMAD.MOV.U32 R238, RZ, RZ, R98 ;  /* 0x000000ffffee7224 */ /* 0x000fe200078e0062 */
[----:B------:R-:W-:Y:S01]  /*af10*/  HMMA.16816.F32.BF16 R76, R8, R20, R240 ;  /* 0x00000014084c723c */ /* 0x000fe200000418f0 */
[----:B------:R-:W1:Y:S01]  /*af20*/  LDSM.16.MT88.4 R20, [R204+0x1a800] ;  /* 0x01a80000cc14783b */ /* 0x000e620000004200 */
[----:B------:R-:W-:Y:S01]  /*af30*/  MOV R239, R99 ;  /* 0x0000006300ef7202 */ /* 0x000fe20000000f00 */
[----:B------:R-:W-:Y:S01]  /*af40*/  IMAD.MOV.U32 R237, RZ, RZ, R86 ;  /* 0x000000ffffed7224 */ /* 0x000fe200078e0056 */
[----:B------:R-:W-:-:S03]  /*af50*/  MOV R236, R92 ;  /* 0x0000005c00ec7202 */ /* 0x000fc60000000f00 */
[----:B------:R-:W-:Y:S01]  /*af60*/  MOV R243, R95 ;  /* 0x0000005f00f37202 */ /* 0x000fe20000000f00 */
[----:B------:R-:W-:Y:S01]  /*af70*/  HMMA.16816.F32.BF16 R68, R8, R26, R68 ;  /* 0x0000001a0844723c */ /* 0x000fe20000041844 */
[----:B------:R-:W-:Y:S01]  /*af80*/  MOV R241, R85 ;  /* 0x0000005500f17202 */ /* 0x000fe20000000f00 */
[----:B------:R-:W-:Y:S01]  /*af90*/  IMAD.MOV.U32 R242, RZ, RZ, R90 ;  /* 0x000000fffff27224 */ /* 0x000fe200078e005a */
[----:B------:R-:W-:-:S04]  /*afa0*/  MOV R240, R84 ;  /* 0x0000005400f07202 */ /* 0x000fc80000000f00 */
[----:B------:R-:W-:Y:S01]  /*afb0*/  IMAD.MOV.U32 R27, RZ, RZ, R93 ;  /* 0x000000ffff1b7224 */ /* 0x000fe200078e005d */
[----:B------:R-:W-:Y:S01]  /*afc0*/  MOV R26, R94 ;  /* 0x0000005e001a7202 */ /* 0x000fe20000000f00 */
[C---:B--2---:R-:W-:Y:S08]  /*afd0*/  HMMA.16816.F32.BF16 R96, R8.reuse, R6, R184 ;  /* 0x000000060860723c */ /* 0x044ff000000418b8 */
[C---:B------:R-:W-:Y:S01]  /*afe0*/  HMMA.16816.F32.BF16 R92, R8.reuse, R4, R192 ;  /* 0x00000004085c723c */ /* 0x040fe200000418c0 */
[----:B------:R-:W2:Y:S07]  /*aff0*/  LDSM.16.MT88.4 R4, [R201+0x1c800] ;  /* 0x01c80000c904783b */ /* 0x000eae0000004200 */
[C---:B------:R-:W-:Y:S07]  /*b000*/  HMMA.16816.F32.BF16 R84, R8.reuse, R16, R228 ;  /* 0x000000100854723c */ /* 0x040fee00000418e4 */
[----:B------:R-:W-:Y:S01]  /*b010*/  MOV R228, R88 ;  /* 0x0000005800e47202 */ /* 0x000fe20000000f00 */
[----:B------:R-:W-:Y:S01]  /*b020*/  IMAD.MOV.U32 R229, RZ, RZ, R89 ;  /* 0x000000ffffe57224 */ /* 0x000fe200078e0059 */
[----:B------:R-:W-:Y:S01]  /*b030*/  MOV R231, R91 ;  /* 0x0000005b00e77202 */ /* 0x000fe20000000f00 */
[----:B-1----:R-:W-:Y:S01]  /*b040*/  HMMA.16816.F32.BF16 R56, R8, R20, R56 ;  /* 0x000000140838723c */ /* 0x002fe20000041838 */
[----:B------:R-:W-:-:S02]  /*b050*/  MOV R230, R237 ;  /* 0x000000ed00e67202 */ /* 0x000fc40000000f00 */
[----:B------:R-:W-:-:S05]  /*b060*/  MOV R237, R181 ;  /* 0x000000b500ed7202 */ /* 0x000fca0000000f00 */
[C---:B------:R-:W-:Y:S01]  /*b070*/  HMMA.16816.F32.BF16 R88, R8.reuse, R18, R196 ;  /* 0x000000120858723c */ /* 0x040fe200000418c4 */
[----:B------:R-:W1:Y:S06]  /*b080*/  LDSM.16.MT88.4 R16, [R203+0x1a800] ;  /* 0x01a80000cb10783b */ /* 0x000e6c0000004200 */
[----:B------:R-:W-:Y:S01]  /*b090*/  IMAD.MOV.U32 R197, RZ, RZ, R182 ;  /* 0x000000ffffc57224 */ /* 0x000fe200078e00b6 */
[----:B------:R-:W-:Y:S01]  /*b0a0*/  HMMA.16816.F32.BF16 R188, R8, R22, R188 ;  /* 0x0000001608bc723c */ /* 0x000fe200000418bc */
[----:B------:R-:W3:Y:S01]  /*b0b0*/  LDSM.16.MT88.4 R20, [R202+0x1c800] ;  /* 0x01c80000ca14783b */ /* 0x000ee20000004200 */
[----:B------:R-:W-:-:S02]  /*b0c0*/  MOV R198, R183 ;  /* 0x000000b700c67202 */ /* 0x000fc40000000f00 */
[----:B------:R-:W-:Y:S02]  /*b0d0*/  MOV R199, R24 ;  /* 0x0000001800c77202 */ /* 0x000fe40000000f00 */
[----:B------:R-:W-:Y:S01]  /*b0e0*/  MOV R24, R25 ;  /* 0x0000001900187202 */ /* 0x000fe20000000f00 */
[----:B------:R-:W-:Y:S01]  /*b0f0*/  IMAD.MOV.U32 R25, RZ, RZ, R38 ;  /* 0x000000ffff197224 */ /* 0x000fe200078e0026 */
[C---:B--2---:R-:W-:Y:S01]  /*b100*/  HMMA.16816.F32.BF16 R164, R8.reuse, R4, R148 ;  /* 0x0000000408a4723c */ /* 0x044fe20000041894 */
[----:B------:R-:W-:Y:S02]  /*b110*/  MOV R38, R39 ;  /* 0x0000002700267202 */ /* 0x000fe40000000f00 */
[----:B------:R-:W-:Y:S01]  /*b120*/  MOV R39, R36 ;  /* 0x0000002400277202 */ /* 0x000fe20000000f00 */
[----:B------:R-:W-:Y:S01]  /*b130*/  IMAD.MOV.U32 R36, RZ, RZ, R37 ;  /* 0x000000ffff247224 */ /* 0x000fe200078e0025 */
[----:B------:R-:W-:Y:S02]  /*b140*/  MOV R37, R3 ;  /* 0x0000000300257202 */ /* 0x000fe40000000f00 */
[----:B------:R-:W-:Y:S01]  /*b150*/  MOV R196, R174 ;  /* 0x000000ae00c47202 */ /* 0x000fe20000000f00 */
[C---:B------:R-:W-:Y:S01]  /*b160*/  HMMA.16816.F32.BF16 R140, R8.reuse, R6, R72 ;  /* 0x00000006088c723c */ /* 0x040fe20000041848 */
[----:B------:R-:W2:Y:S07]  /*b170*/  LDSM.16.MT88.4 R4, [R204+0x1c800] ;  /* 0x01c80000cc04783b */ /* 0x000eae0000004200 */
[C---:B------:R-:W-:Y:S07]  /*b180*/  HMMA.16816.F32.BF16 R100, R8.reuse, R32, R48 ;  /* 0x000000200864723c */ /* 0x040fee0000041830 */
[----:B------:R-:W-:Y:S01]  /*b190*/  IMAD.MOV.U32 R32, RZ, RZ, R172 ;  /* 0x000000ffff207224 */ /* 0x000fe200078e00ac */
[----:B------:R-:W-:Y:S01]  /*b1a0*/  HMMA.16816.F32.BF16 R48, R8, R34, R168 ;  /* 0x000000220830723c */ /* 0x000fe200000418a8 */
[----:B------:R-:W-:-:S06]  /*b1b0*/  MOV R33, R173 ;  /* 0x000000ad00217202 */ /* 0x000fcc0000000f00 */
[----:B------:R-:W-:Y:S01]  /*b1c0*/  MOV R35, R239 ;  /* 0x000000ef00237202 */ /* 0x000fe20000000f00 */
[C---:B-1----:R-:W-:Y:S01]  /*b1d0*/  HMMA.16816.F32.BF16 R176, R8.reuse, R16, R176 ;  /* 0x0000001008b0723c */ /* 0x042fe200000418b0 */
[----:B------:R-:W-:Y:S01]  /*b1e0*/  MOV R239, R0 ;  /* 0x0000000000ef7202 */ /* 0x000fe20000000f00 */
[----:B------:R-:W-:Y:S01]  /*b1f0*/  IMAD.U32 R0, RZ, RZ, UR4 ;  /* 0x00000004ff007e24 */ /* 0x000fe2000f8e00ff */
[----:B------:R-:W-:Y:S01]  /*b200*/  MOV R35, R33 ;  /* 0x0000002100237202 */ /* 0x000fe20000000f00 */
[----:B------:R-:W-:Y:S01]  /*b210*/  IMAD.MOV.U32 R34, RZ, RZ, R238 ;  /* 0x000000ffff227224 */ /* 0x000fe200078e00ee */
[----:B------:R-:W-:Y:S01]  /*b220*/  MOV R33, R197 ;  /* 0x000000c500217202 */ /* 0x000fe20000000f00 */
[----:B------:R-:W-:Y:S01]  /*b230*/  IMAD.MOV.U32 R238, RZ, RZ, R2 ;  /* 0x000000ffffee7224 */ /* 0x000fe200078e0002 */
[----:B------:R-:W-:Y:S01]  /*b240*/  LOP3.LUT R0, R31, UR37, R0, 0x96, !PT ;  /* 0x000000251f007c12 */ /* 0x000fe2000f8e9600 */
[----:B------:R-:W-:Y:S01]  /*b250*/  HMMA.16816.F32.BF16 R168, R8, R18, R156 ;  /* 0x0000001208a8723c */ /* 0x000fe2000004189c */
[----:B------:R-:W1:Y:S01]  /*b260*/  LDSM.16.MT88.4 R16, [R203+0x1c800] ;  /* 0x01c80000cb10783b */ /* 0x000e620000004200 */
[----:B------:R-:W-:-:S02]  /*b270*/  IMAD.MOV.U32 R197, RZ, RZ, R199 ;  /* 0x000000ffffc57224 */ /* 0x000fc400078e00c7 */
[----:B------:R-:W-:-:S04]  /*b280*/  IMAD.WIDE.U32 R2, R0, -0x326172a9, RZ ;  /* 0xcd9e8d5700027825 */ /* 0x000fc800078e00ff */
[C---:B---3--:R-:W-:Y:S01]  /*b290*/  HMMA.16816.F32.BF16 R184, R8.reuse, R22, R104 ;  /* 0x0000001608b8723c */ /* 0x048fe20000041868 */
[----:B------:R-:W-:Y:S02]  /*b2a0*/  LOP3.LUT R3, R3, UR15, R34, 0x96, !PT ;  /* 0x0000000f03037c12 */ /* 0x000fe4000f8e9622 */
[----:B------:R-:W-:Y:S01]  /*b2b0*/  MOV R34, R32 ;  /* 0x0000002000227202 */ /* 0x000fe20000000f00 */
[----:B------:R-:W-:Y:S01]  /*b2c0*/  IMAD.MOV.U32 R32, RZ, RZ, R196 ;  /* 0x000000ffff207224 */ /* 0x000fe200078e00c4 */
[----:B------:R-:W-:Y:S02]  /*b2d0*/  MOV R196, R198 ;  /* 0x000000c600c47202 */ /* 0x000fe40000000f00 */
[----:B------:R-:W-:Y:S01]  /*b2e0*/  MOV R106, R228 ;  /* 0x000000e4006a7202 */ /* 0x000fe20000000f00 */
[----:B--2---:R-:W-:Y:S01]  /*b2f0*/  HMMA.16816.F32.BF16 R192, R8, R4, R108 ;  /* 0x0000000408c0723c */ /* 0x004fe2000004186c */
[----:B------:R-:W-:Y:S01]  /*b300*/  MOV R228, R180 ;  /* 0x000000b400e47202 */ /* 0x000fe20000000f00 */
[----:B------:R-:W-:Y:S01]  /*b310*/  IMAD.MOV.U32 R107, RZ, RZ, R229 ;  /* 0x000000ffff6b7224 */ /* 0x000fe200078e00e5 */
[----:B------:R-:W-:-:S02]  /*b320*/  MOV R229, R175 ;  /* 0x000000af00e57202 */ /* 0x000fc40000000f00 */
[----:B------:R-:W-:Y:S02]  /*b330*/  MOV R105, R230 ;  /* 0x000000e600697202 */ /* 0x000fe40000000f00 */
[----:B------:R-:W-:Y:S01]  /*b340*/  LOP3.LUT R0, R107, UR13, R2, 0x96, !PT ;  /* 0x0000000d6b007c12 */ /* 0x000fe2000f8e9602 */
[C---:B------:R-:W-:Y:S01]  /*b350*/  HMMA.16816.F32.BF16 R180, R8.reuse, R6, R112 ;  /* 0x0000000608b4723c */ /* 0x040fe20000041870 */
[----:B------:R-:W2:Y:S01]  /*b360*/  LDSM.16.MT88.4 R4, [R202+0x1e800] ;  /* 0x01e80000ca04783b */ /* 0x000ea20000004200 */
[----:B------:R-:W-:Y:S01]  /*b370*/  IMAD.WIDE.U32 R2, R3, -0x2daee0ad, RZ ;  /* 0xd2511f5303027825 */ /* 0x000fe200078e00ff */
[----:B------:R-:W-:Y:S02]  /*b380*/  MOV R107, R35 ;  /* 0x00000023006b7202 */ /* 0x000fe40000000f00 */
[----:B------:R-:W-:Y:S01]  /*b390*/  MOV R35, R33 ;  /* 0x0000002100237202 */ /* 0x000fe20000000f00 */
[----:B------:R-:W-:Y:S01]  /*b3a0*/  IMAD.MOV.U32 R111, RZ, RZ, R236 ;  /* 0x000000ffff6f7224 */ /* 0x000fe200078e00ec */
[----:B------:R-:W-:Y:S01]  /*b3b0*/  LOP3.LUT R3, R3, UR12, R30, 0x96, !PT ;  /* 0x0000000c03037c12 */ /* 0x000fe2000f8e961e */
        /* <DEDUP_REMOVED lines=12> */
[----:B------:R-:W-:Y:S01]  /*b480*/  MOV R108, R39 ;  /* 0x00000027006c7202 */ /* 0x000fe20000000f00 */
[C---:B------:R-:W-:Y:S01]  /*b490*/  HMMA.16816.F32.BF16 R156, R8.reuse, R18, R120 ;  /* 0x00000012089c723c */ /* 0x040fe20000041878 */
[----:B------:R-:W1:Y:S01]  /*b4a0*/  LDSM.16.MT88.4 R16, [R204+0x1e800] ;  /* 0x01e80000cc10783b */ /* 0x000e620000004200 */
[----:B------:R-:W-:Y:S02]  /*b4b0*/  MOV R104, R37 ;  /* 0x0000002500687202 */ /* 0x000fe40000000f00 */
[----:B------:R-:W-:Y:S01]  /*b4c0*/  MOV R117, R35 ;  /* 0x0000002300757202 */ /* 0x000fe20000000f00 */
[----:B------:R-:W-:Y:S02]  /*b4d0*/  LDSM.16.MT88.4 R36, [R201+0x1b000] ;  /* 0x01b00000c924783b */ /* 0x000fe40000004200 */
[----:B------:R-:W-:Y:S01]  /*b4e0*/  MOV R120, R104 ;  /* 0x0000006800787202 */ /* 0x000fe20000000f00 */
[----:B------:R-:W-:Y:S01]  /*b4f0*/  IMAD.MOV.U32 R121, RZ, RZ, R105 ;  /* 0x000000ffff797224 */ /* 0x000fe200078e0069 */
[----:B------:R-:W-:Y:S01]  /*b500*/  MOV R123, R107 ;  /* 0x0000006b007b7202 */ /* 0x000fe20000000f00 */
[C---:B--2---:R-:W-:Y:S07]  /*b510*/  HMMA.16816.F32.BF16 R136, R8.reuse, R6, R136 ;  /* 0x000000060888723c */ /* 0x044fee0000041888 */
[----:B------:R-:W-:Y:S01]  /*b520*/  IMAD.WIDE.U32 R6, R0, -0x2daee0ad, RZ ;  /* 0xd2511f5300067825 */ /* 0x000fe200078e00ff */
[----:B------:R-:W-:Y:S04]  /*b530*/  HMMA.16816.F32.BF16 R132, R8, R4, R132 ;  /* 0x000000040884723c */ /* 0x000fe80000041884 */
[----:B------:R-:W-:Y:S01]  /*b540*/  LOP3.LUT R0, R7, UR10, R2, 0x96, !PT ;  /* 0x0000000a07007c12 */ /* 0x000fe2000f8e9602 */
[----:B------:R-:W-:-:S03]  /*b550*/  IMAD.WIDE.U32 R2, R3, -0x326172a9, RZ ;  /* 0xcd9e8d5703027825 */ /* 0x000fc600078e00ff */
[C---:B---3--:R-:W-:Y:S01]  /*b560*/  HMMA.16816.F32.BF16 R72, R8.reuse, R20, R124 ;  /* 0x000000140848723c */ /* 0x048fe2000004187c */
[----:B------:R-:W-:Y:S01]  /*b570*/  IMAD.WIDE.U32 R198, R0, -0x326172a9, RZ ;  /* 0xcd9e8d5700c67825 */ /* 0x000fe200078e00ff */
[----:B------:R-:W-:Y:S02]  /*b580*/  LOP3.LUT R3, R3, UR11, R106, 0x96, !PT ;  /* 0x0000000b03037c12 */ /* 0x000fe4000f8e966a */
[----:B------:R-:W-:Y:S01]  /*b590*/  MOV R106, R34 ;  /* 0x00000022006a7202 */ /* 0x000fe20000000f00 */
[----:B------:R-:W-:Y:S01]  /*b5a0*/  FFMA.FTZ R0, R233, c[0x0][0x23c], -R12 ;  /* 0x00008f00e9007a23 */ /* 0x000fe2000001080c */
[----:B------:R-:W-:Y:S01]  /*b5b0*/  LOP3.LUT R4, R199, UR9, R2, 0x96, !PT ;  /* 0x00000009c7047c12 */ /* 0x000fe2000f8e9602 */
[----:B------:R-:W-:Y:S01]  /*b5c0*/  IMAD.MOV.U32 R34, RZ, RZ, R32 ;  /* 0x000000ffff227224 */ /* 0x000fe200078e0020 */
[----:B------:R-:W-:Y:S01]  /*b5d0*/  MOV R32, R196 ;  /* 0x000000c400207202 */ /* 0x000fe20000000f00 */
[----:B------:R2:W-:Y:S01]  /*b5e0*/  MUFU.EX2 R236, R0 ;  /* 0x0000000000ec7308 */ /* 0x0005e20000000800 */
[----:B------:R-:W-:Y:S01]  /*b5f0*/  IMAD.WIDE.U32 R2, R3, -0x2daee0ad, RZ ;  /* 0xd2511f5303027825 */ /* 0x000fe200078e00ff */
[----:B------:R-:W-:Y:S01]  /*b600*/  HMMA.16816.F32.BF16 R64, R8, R22, R128 ;  /* 0x000000160840723c */ /* 0x000fe20000041880 */
[----:B------:R-:W3:Y:S01]  /*b610*/  LDSM.16.MT88.4 R20, [R203+0x1e800] ;  /* 0x01e80000cb14783b */ /* 0x000ee20000004200 */
[----:B------:R-:W-:Y:S01]  /*b620*/  MOV R122, R106 ;  /* 0x0000006a007a7202 */ /* 0x000fe20000000f00 */
[----:B------:R-:W-:Y:S01]  /*b630*/  IMAD.WIDE.U32 R196, R4, -0x2daee0ad, RZ ;  /* 0xd2511f5304c47825 */ /* 0x000fe200078e00ff */
[----:B------:R-:W-:-:S02]  /*b640*/  MOV R118, R32 ;  /* 0x0000002000767202 */ /* 0x000fc40000000f00 */
[----:B------:R-:W-:Y:S01]  /*b650*/  MOV R127, R109 ;  /* 0x0000006d007f7202 */ /* 0x000fe20000000f00 */
[----:B------:R-:W-:Y:S01]  /*b660*/  FFMA.FTZ R4, R232, c[0x0][0x23c], -R12 ;  /* 0x00008f00e8047a23 */ /* 0x000fe2000001080c */
[----:B------:R-:W-:Y:S01]  /*b670*/  LOP3.LUT R2, R197, UR6, R2, 0x96, !PT ;  /* 0x00000006c5027c12 */ /* 0x000fe2000f8e9602 */
[C---:B-1----:R-:W-:Y:S01]  /*b680*/  HMMA.16816.F32.BF16 R160, R8.reuse, R16, R160 ;  /* 0x0000001008a0723c */ /* 0x042fe200000418a0 */
[----:B------:R-:W-:Y:S01]  /*b690*/  IMAD.MOV.U32 R116, RZ, RZ, R34 ;  /* 0x000000ffff747224 */ /* 0x000fe200078e0022 */
[----:B------:R-:W-:Y:S01]  /*b6a0*/  MUFU.EX2 R231, R4 ;  /* 0x0000000400e77308 */ /* 0x000fe20000000800 */
[----:B------:R-:W-:Y:S02]  /*b6b0*/  IMAD.MOV.U32 R126, RZ, RZ, R108 ;  /* 0x000000ffff7e7224 */ /* 0x000fe400078e006c */
[----:B--2---:R-:W-:Y:S01]  /*b6c0*/  FFMA.FTZ R0, R244, c[0x0][0x23c], -R12 ;  /* 0x00008f00f4007a23 */ /* 0x004fe2000001080c */
[----:B------:R-:W-:Y:S01]  /*b6d0*/  MOV R244, R117 ;  /* 0x0000007500f47202 */ /* 0x000fe20000000f00 */
[----:B------:R-:W-:Y:S01]  /*b6e0*/  IMAD.MOV.U32 R232, RZ, RZ, R116 ;  /* 0x000000ffffe87224 */ /* 0x000fe200078e0074 */
[----:B------:R-:W-:Y:S02]  /*b6f0*/  HMMA.16816.F32.BF16 R40, R8, R18, R40 ;  /* 0x000000120828723c */ /* 0x000fe40000041828 */
[----:B------:R1:W2:Y:S02]  /*b700*/  MUFU.EX2 R233, R0 ;  /* 0x0000000000e97308 */ /* 0x0002a40000000800 */
[----:B-1----:R-:W-:Y:S01]  /*b710*/  LOP3.LUT R0, R3, UR8, R6, 0x96, !PT ;  /* 0x0000000803007c12 */ /* 0x002fe2000f8e9606 */
[----:B------:R-:W-:-:S04]  /*b720*/  IMAD.WIDE.U32 R2, R2, -0x326172a9, RZ ;  /* 0xcd9e8d5702027825 */ /* 0x000fc800078e00ff */
[----:B------:R-:W-:Y:S01]  /*b730*/  IMAD.WIDE.U32 R30, R0, -0x326172a9, RZ ;  /* 0xcd9e8d57001e7825 */ /* 0x000fe200078e00ff */
[C---:B------:R-:W-:Y:S01]  /*b740*/  LOP3.LUT R4, R2.reuse, 0xffff, RZ, 0xc0, !PT ;  /* 0x0000ffff02047812 */ /* 0x040fe200078ec0ff */
[C---:B---3--:R-:W-:Y:S01]  /*b750*/  HMMA.16816.F32.BF16 R144, R8.reuse, R20, R144 ;  /* 0x000000140890723c */ /* 0x048fe20000041890 */
[----:B------:R-:W-:Y:S01]  /*b760*/  SHF.R.U32.HI R6, RZ, 0x10, R2 ;  /* 0x00000010ff067819 */ /* 0x000fe20000011602 */
[----:B------:R-:W-:Y:S01]  /*b770*/  FFMA.FTZ R0, R245, c[0x0][0x23c], -R12 ;  /* 0x00008f00f5007a23 */ /* 0x000fe2000001080c */
[----:B------:R-:W-:Y:S02]  /*b780*/  LOP3.LUT R16, R2, 0xff, RZ, 0xc0, !PT ;  /* 0x000000ff02107812 */ /* 0x000fe400078ec0ff */
[----:B------:R-:W-:Y:S01]  /*b790*/  SHF.R.U32.HI R7, RZ, 0x18, R2 ;  /* 0x00000018ff077819 */ /* 0x000fe20000011602 */
[----:B------:R1:W-:Y:S01]  /*b7a0*/  MUFU.EX2 R230, R0 ;  /* 0x0000000000e67308 */ /* 0x0003e20000000800 */
[----:B------:R-:W-:Y:S01]  /*b7b0*/  SHF.R.U32.HI R5, RZ, 0x8, R4 ;  /* 0x00000008ff057819 */ /* 0x000fe20000011604 */
[----:B------:R-:W-:Y:S01]  /*b7c0*/  HMMA.16816.F32.BF16 R44, R8, R22, R44 ;  /* 0x00000016082c723c */ /* 0x000fe2000004182c */
[----:B------:R-:W-:Y:S01]  /*b7d0*/  LOP3.LUT R4, R6, 0xff, RZ, 0xc0, !PT ;  /* 0x000000ff06047812 */ /* 0x000fe200078ec0ff */
[----:B------:R-:W-:Y:S01]  /*b7e0*/  LDSM.16.MT88.4 R20, [R202+0x19000] ;  /* 0x01900000ca14783b */ /* 0x000fe20000004200 */
[----:B------:R-:W-:-:S02]  /*b7f0*/  PRMT R6, R16, 0x5410, R5 ;  /* 0x0000541010067816 */ /* 0x000fc40000000005 */
[----:B------:R-:W-:Y:S01]  /*b800*/  PRMT R7, R4, 0x5410, R7 ;  /* 0x0000541004077816 */ /* 0x000fe20000000007 */
[--C-:B------:R-:W-:Y:S01]  /*b810*/  FFMA.FTZ R4, R246, c[0x0][0x23c], -R15.reuse ;  /* 0x00008f00f6047a23 */ /* 0x100fe2000001080f */
[----:B------:R-:W-:Y:S01]  /*b820*/  LDSM.16.MT88.4 R16, [R204+0x19000] ;  /* 0x01900000cc10783b */ /* 0x000fe20000004200 */
[----:B------:R-:W-:Y:S02]  /*b830*/  MOV R246, R122 ;  /* 0x0000007a00f67202 */ /* 0x000fe40000000f00 */
[----:B------:R3:W-:Y:S01]  /*b840*/  MUFU.EX2 R228, R4 ;  /* 0x0000000400e47308 */ /* 0x0007e20000000800 */
[----:B------:R-:W-:Y:S01]  /*b850*/  LDSM.16.MT88.4 R8, [R203+0x19000] ;  /* 0x01900000cb08783b */ /* 0x000fe20000004200 */
[----:B------:R-:W-:Y:S02]  /*b860*/  MOV R245, R123 ;  /* 0x0000007b00f57202 */ /* 0x000fe40000000f00 */
[----:B-1----:R-:W-:Y:S01]  /*b870*/  LOP3.LUT R0, R3, UR16, R30, 0x96, !PT ;  /* 0x0000001003007c12 */ /* 0x002fe2000f8e961e */
[----:B------:R-:W-:-:S02]  /*b880*/  FFMA.FTZ R3, R111, c[0x0][0x23c], -R15 ;  /* 0x00008f006f037a23 */ /* 0x000fc4000001080f */
[----:B------:R-:W-:Y:S01]  /*b890*/  IMAD.MOV.U32 R111, RZ, RZ, R229 ;  /* 0x000000ffff6f7224 */ /* 0x000fe200078e00e5 */
[C---:B------:R-:W-:Y:S01]  /*b8a0*/  LOP3.LUT R2, R0.reuse, 0xffff, RZ, 0xc0, !PT ;  /* 0x0000ffff00027812 */ /* 0x040fe200078ec0ff */
[----:B------:R1:W4:Y:S01]  /*b8b0*/  MUFU.EX2 R229, R3 ;  /* 0x0000000300e57308 */ /* 0x0003220000000800 */
[----:B------:R-:W-:Y:S02]  /*b8c0*/  SHF.R.U32.HI R5, RZ, 0x10, R0 ;  /* 0x00000010ff057819 */ /* 0x000fe40000011600 */
[----:B------:R-:W-:Y:S02]  /*b8d0*/  SHF.R.U32.HI R2, RZ, 0x8, R2 ;  /* 0x00000008ff027819 */ /* 0x000fe40000011602 */
[----:B------:R-:W-:Y:S01]  /*b8e0*/  MOV R119, R111 ;  /* 0x0000006f00777202 */ /* 0x000fe20000000f00 */
[----:B------:R-:W-:Y:S01]  /*b8f0*/  IMAD.MOV.U32 R111, RZ, RZ, R25 ;  /* 0x000000ffff6f7224 */ /* 0x000fe200078e0019 */
[----:B---3--:R-:W-:Y:S02]  /*b900*/  SHF.R.U32.HI R4, RZ, 0x18, R0 ;  /* 0x00000018ff047819 */ /* 0x008fe40000011600 */
[----:B-1----:R-:W-:-:S04]  /*b910*/  LOP3.LUT R3, R0, 0xff, RZ, 0xc0, !PT ;  /* 0x000000ff00037812 */ /* 0x002fc800078ec0ff */
[----:B------:R-:W-:Y:S02]  /*b920*/  PRMT R2, R3, 0x5410, R2 ;  /* 0x0000541003027816 */ /* 0x000fe40000000002 */
[----:B------:R-:W-:Y:S01]  /*b930*/  LOP3.LUT R3, R5, 0xff, RZ, 0xc0, !PT ;  /* 0x000000ff05037812 */ /* 0x000fe200078ec0ff */
[----:B------:R-:W-:Y:S02]  /*b940*/  FFMA.FTZ R5, R248, c[0x0][0x23c], -R15 ;  /* 0x00008f00f8057a23 */ /* 0x000fe4000001080f */
[--C-:B------:R-:W-:Y:S01]  /*b950*/  HSET2.LE.AND R0, R2, R252.reuse, PT ;  /* 0x000000fc02007233 */ /* 0x100fe20003803000 */
[----:B--2---:R-:W-:Y:S01]  /*b960*/  F2FP.BF16.PACK_AB R2, R233, R236 ;  /* 0x000000ece902723e */ /* 0x004fe200000010ff */
[----:B------:R-:W-:Y:S01]  /*b970*/  MUFU.EX2 R199, R5 ;  /* 0x0000000500c77308 */ /* 0x000fe20000000800 */
[----:B------:R-:W-:Y:S01]  /*b980*/  PRMT R3, R3, 0x5410, R4 ;  /* 0x0000541003037816 */ /* 0x000fe20000000004 */
[----:B------:R-:W-:Y:S01]  /*b990*/  IMAD.MOV.U32 R248, RZ, RZ, R121 ;  /* 0x000000fffff87224 */ /* 0x000fe200078e0079 */
[----:B------:R-:W-:Y:S01]  /*b9a0*/  LOP3.LUT R4, R0, R2, RZ, 0xc0, !PT ;  /* 0x0000000200047212 */ /* 0x000fe200078ec0ff */
[----:B------:R-:W-:Y:S01]  /*b9b0*/  FFMA.FTZ R2, R110, c[0x0][0x23c], -R15 ;  /* 0x00008f006e027a23 */ /* 0x000fe2000001080f */
[----:B------:R-:W-:Y:S01]  /*b9c0*/  MOV R110, R24 ;  /* 0x00000018006e7202 */ /* 0x000fe20000000f00 */
[----:B------:R-:W-:Y:S01]  /*b9d0*/  HSET2.LE.AND R0, R3, R252, PT ;  /* 0x000000fc03007233 */ /* 0x000fe20003803000 */
[----:B------:R-:W1:Y:S01]  /*b9e0*/  LDSM.16.MT88.4 R24, [R201+0x19000] ;  /* 0x01900000c918783b */ /* 0x000e620000004200 */
[----:B------:R4:W2:Y:S01]  /*b9f0*/  MUFU.EX2 R197, R2 ;  /* 0x0000000200c57308 */ /* 0x0008a20000000800 */
[----:B------:R-:W-:-:S02]  /*ba00*/  MOV R3, R127 ;  /* 0x0000007f00037202 */ /* 0x000fc40000000f00 */
[----:B----4-:R-:W-:-:S04]  /*ba10*/  F2FP.BF16.PACK_AB R2, R228, R229 ;  /* 0x000000e5e402723e */ /* 0x010fc800000010ff */
[----:B------:R-:W-:Y:S01]  /*ba20*/  LOP3.LUT R5, R0, R2, RZ, 0xc0, !PT ;  /* 0x0000000200057212 */ /* 0x000fe200078ec0ff */
[----:B------:R-:W-:Y:S01]  /*ba30*/  HSET2.LE.AND R0, R6, R252, PT ;  /* 0x000000fc06007233 */ /* 0x000fe20003803000 */
[----:B------:R-:W-:-:S04]  /*ba40*/  F2FP.BF16.PACK_AB R2, R230, R231 ;  /* 0x000000e7e602723e */ /* 0x000fc800000010ff */
[----:B------:R-:W-:Y:S01]  /*ba50*/  LOP3.LUT R6, R0, R2, RZ, 0xc0, !PT ;  /* 0x0000000200067212 */ /* 0x000fe200078ec0ff */
[----:B------:R-:W-:Y:S01]  /*ba60*/  HSET2.LE.AND R0, R7, R252, PT ;  /* 0x000000fc07007233 */ /* 0x000fe20003803000 */
[----:B--2---:R-:W-:-:S04]  /*ba70*/  F2FP.BF16.PACK_AB R2, R197, R199 ;  /* 0x000000c7c502723e */ /* 0x004fc800000010ff */
[----:B------:R-:W-:Y:S02]  /*ba80*/  LOP3.LUT R7, R0, R2, RZ, 0xc0, !PT ;  /* 0x0000000200077212 */ /* 0x000fe400078ec0ff */
[----:B------:R-:W-:Y:S01]  /*ba90*/  MOV R2, R119 ;  /* 0x0000007700027202 */ /* 0x000fe20000000f00 */
[----:B------:R-:W-:Y:S01]  /*baa0*/  IMAD.MOV.U32 R119, RZ, RZ, R33 ;  /* 0x000000ffff777224 */ /* 0x000fe200078e0021 */
[----:B------:R-:W-:Y:S01]  /*bab0*/  MOV R0, R118 ;  /* 0x0000007600007202 */ /* 0x000fe20000000f00 */
[----:B------:R-:W-:Y:S02]  /*bac0*/  LDSM.16.MT88.4 R32, [R202+0x1d000] ;  /* 0x01d00000ca20783b */ /* 0x000fe40000004200 */
[----:B-1----:R-:W-:Y:S02]  /*bad0*/  HMMA.16816.F32.BF16 R152, R4, R24, R152 ;  /* 0x000000180498723c */ /* 0x002fe40000041898 */
[----:B------:R-:W-:-:S06]  /*bae0*/  FFMA.FTZ R0, R0, c[0x0][0x23c], -R12 ;  /* 0x00008f0000007a23 */ /* 0x000fcc000001080c */
        /* <DEDUP_REMOVED lines=11> */
[C---:B-1----:R-:W-:Y:S07]  /*bba0*/  HMMA.16816.F32.BF16 R104, R4.reuse, R26, R48 ;  /* 0x0000001a0468723c */ /* 0x042fee0000041830 */
[----:B------:R-:W-:Y:S01]  /*bbb0*/  MOV R48, R110 ;  /* 0x0000006e00307202 */ /* 0x000fe20000000f00 */
[----:B------:R-:W-:Y:S01]  /*bbc0*/  HMMA.16816.F32.BF16 R96, R4, R38, R96 ;  /* 0x000000260460723c */ /* 0x000fe20000041860 */
[----:B------:R-:W-:Y:S01]  /*bbd0*/  MOV R49, R111 ;  /* 0x0000006f00317202 */ /* 0x000fe20000000f00 */
[----:B------:R-:W-:Y:S01]  /*bbe0*/  IMAD.MOV.U32 R50, RZ, RZ, R119 ;  /* 0x000000ffff327224 */ /* 0x000fe200078e0077 */
[----:B------:R-:W-:-:S04]  /*bbf0*/  MOV R51, R112 ;  /* 0x0000007000337202 */ /* 0x000fc80000000f00 */
[----:B------:R-:W-:Y:S01]  /*bc00*/  MOV R39, R120 ;  /* 0x0000007800277202 */ /* 0x000fe20000000f00 */
[----:B--2---:R-:W-:Y:S01]  /*bc10*/  HMMA.16816.F32.BF16 R108, R4, R20, R56 ;  /* 0x00000014046c723c */ /* 0x004fe20000041838 */
[----:B------:R-:W-:-:S06]  /*bc20*/  MOV R38, R115 ;  /* 0x0000007300267202 */ /* 0x000fcc0000000f00 */
[----:B------:R-:W-:Y:S01]  /*bc30*/  IMAD.MOV.U32 R59, RZ, RZ, R126 ;  /* 0x000000ffff3b7224 */ /* 0x000fe200078e007e */
[C---:B---3--:R-:W-:Y:S08]  /*bc40*/  HMMA.16816.F32.BF16 R116, R4.reuse, R16, R176 ;  /* 0x000000100474723c */ /* 0x048ff000000418b0 */
[C---:B------:R-:W-:Y:S01]  /*bc50*/  HMMA.16816.F32.BF16 R120, R4.reuse, R18, R168 ;  /* 0x000000120478723c */ /* 0x040fe200000418a8 */
[----:B------:R-:W1:Y:S07]  /*bc60*/  LDSM.16.MT88.4 R16, [R204+0x1d000] ;  /* 0x01d00000cc10783b */ /* 0x000e6e0000004200 */
[C---:B----4-:R-:W-:Y:S08]  /*bc70*/  HMMA.16816.F32.BF16 R124, R4.reuse, R8, R164 ;  /* 0x00000008047c723c */ /* 0x050ff000000418a4 */
[C---:B------:R-:W-:Y:S01]  /*bc80*/  HMMA.16816.F32.BF16 R128, R4.reuse, R10, R140 ;  /* 0x0000000a0480723c */ /* 0x040fe2000004188c */
[----:B------:R-:W2:Y:S07]  /*bc90*/  LDSM.16.MT88.4 R8, [R203+0x1d000] ;  /* 0x01d00000cb08783b */ /* 0x000eae0000004200 */
[C---:B------:R-:W-:Y:S01]  /*bca0*/  HMMA.16816.F32.BF16 R100, R4.reuse, R24, R100 ;  /* 0x000000180464723c */ /* 0x040fe20000041864 */
[----:B------:R-:W3:Y:S07]  /*bcb0*/  LDSM.16.MT88.4 R24, [R202+0x1f000] ;  /* 0x01f00000ca18783b */ /* 0x000eee0000004200 */
[C---:B------:R-:W-:Y:S07]  /*bcc0*/  HMMA.16816.F32.BF16 R92, R4.reuse, R36, R92 ;  /* 0x00000024045c723c */ /* 0x040fee000004185c */
[----:B------:R-:W-:Y:S01]  /*bcd0*/  MOV R37, R113 ;  /* 0x0000007100257202 */ /* 0x000fe20000000f00 */
[----:B------:R-:W-:Y:S01]  /*bce0*/  IMAD.MOV.U32 R36, RZ, RZ, R114 ;  /* 0x000000ffff247224 */ /* 0x000fe200078e0072 */
[C---:B-1----:R-:W-:Y:S08]  /*bcf0*/  HMMA.16816.F32.BF16 R168, R4.reuse, R18, R180 ;  /* 0x0000001204a8723c */ /* 0x042ff000000418b4 */
[C---:B------:R-:W-:Y:S01]  /*bd00*/  HMMA.16816.F32.BF16 R112, R4.reuse, R22, R188 ;  /* 0x000000160470723c */ /* 0x040fe200000418bc */
[----:B------:R-:W-:Y:S01]  /*bd10*/  LDSM.16.MT88.4 R20, [R201+0x1f000] ;  /* 0x01f00000c914783b */ /* 0x000fe20000004200 */
[----:B------:R1:W-:Y:S06]  /*bd20*/  MUFU.EX2 R189, R0 ;  /* 0x0000000000bd7308 */ /* 0x0003ec0000000800 */
[C---:B--2---:R-:W-:Y:S08]  /*bd30*/  HMMA.16816.F32.BF16 R180, R4.reuse, R8, R172 ;  /* 0x0000000804b4723c */ /* 0x044ff000000418ac */
[----:B------:R-:W-:Y:S01]  /*bd40*/  HMMA.16816.F32.BF16 R176, R4, R10, R156 ;  /* 0x0000000a04b0723c */ /* 0x000fe2000004189c */
[----:B------:R-:W2:Y:S01]  /*bd50*/  LDSM.16.MT88.4 R8, [R204+0x1f000] ;  /* 0x01f00000cc08783b */ /* 0x000ea20000004200 */
[----:B-1----:R-:W-:-:S03]  /*bd60*/  FFMA.FTZ R0, R59, c[0x0][0x23c], -R12 ;  /* 0x00008f003b007a23 */ /* 0x002fc6000001080c */
[----:B------:R-:W-:Y:S01]  /*bd70*/  LDSM.16.MT88.4 R156, [R201+0x19800] ;  /* 0x01980000c99c783b */ /* 0x000fe20000004200 */
[----:B------:R1:W-:Y:S02]  /*bd80*/  MUFU.EX2 R190, R0 ;  /* 0x0000000000be7308 */ /* 0x0003e40000000800 */
[C---:B------:R-:W-:Y:S01]  /*bd90*/  HMMA.16816.F32.BF16 R140, R4.reuse, R32, R148 ;  /* 0x00000020048c723c */ /* 0x040fe20000041894 */
[----:B------:R-:W-:Y:S07]  /*bda0*/  LDSM.16.MT88.4 R56, [R203+0x19800] ;  /* 0x01980000cb38783b */ /* 0x000fee0000004200 */
[----:B------:R-:W-:Y:S01]  /*bdb0*/  HMMA.16816.F32.BF16 R148, R4, R16, R192 ;  /* 0x000000100494723c */ /* 0x000fe200000418c0 */
[----:B------:R-:W4:Y:S01]  /*bdc0*/  LDSM.16.MT88.4 R16, [R203+0x1f000] ;  /* 0x01f00000cb10783b */ /* 0x000f220000004200 */
[----:B-1----:R-:W-:-:S05]  /*bdd0*/  FFMA.FTZ R0, R48, c[0x0][0x23c], -R12 ;  /* 0x00008f0030007a23 */ /* 0x002fca000001080c */
[----:B------:R-:W-:Y:S01]  /*bde0*/  MOV R193, R36 ;  /* 0x0000002400c17202 */ /* 0x000fe20000000f00 */
[C---:B------:R-:W-:Y:S01]  /*bdf0*/  HMMA.16816.F32.BF16 R32, R4.reuse, R34, R184 ;  /* 0x000000220420723c */ /* 0x040fe200000418b8 */
[----:B------:R-:W-:Y:S01]  /*be00*/  IMAD.MOV.U32 R192, RZ, RZ, R37 ;  /* 0x000000ffffc07224 */ /* 0x000fe200078e0025 */
[----:B------:R1:W-:Y:S06]  /*be10*/  MUFU.EX2 R191, R0 ;  /* 0x0000000000bf7308 */ /* 0x0003ec0000000800 */
[C---:B---3--:R-:W-:Y:S08]  /*be20*/  HMMA.16816.F32.BF16 R132, R4.reuse, R24, R132 ;  /* 0x000000180484723c */ /* 0x048ff00000041884 */
[----:B------:R-:W-:Y:S01]  /*be30*/  HMMA.16816.F32.BF16 R184, R4, R26, R136 ;  /* 0x0000001a04b8723c */ /* 0x000fe20000041888 */
[----:B------:R-:W-:Y:S01]  /*be40*/  LDSM.16.MT88.4 R136, [R202+0x1f800] ;  /* 0x01f80000ca88783b */ /* 0x000fe20000004200 */
[----:B-1----:R-:W-:Y:S01]  /*be50*/  FFMA.FTZ R0, R2, c[0x0][0x23c], -R12 ;  /* 0x00008f0002007a23 */ /* 0x002fe2000001080c */
[----:B------:R-:W-:-:S03]  /*be60*/  LOP3.LUT R2, R31, UR7, R198, 0x96, !PT ;  /* 0x000000071f027c12 */ /* 0x000fc6000f8e96c6 */
[----:B------:R1:W-:Y:S02]  /*be70*/  MUFU.EX2 R188, R0 ;  /* 0x0000000000bc7308 */ /* 0x0003e40000000800 */
[C---:B--2---:R-:W-:Y:S01]  /*be80*/  HMMA.16816.F32.BF16 R24, R4.reuse, R10, R40 ;  /* 0x0000000a0418723c */ /* 0x044fe20000041828 */
[----:B------:R-:W2:Y:S07]  /*be90*/  LDSM.16.MT88.4 R40, [R202+0x19800] ;  /* 0x01980000ca28783b */ /* 0x000eae0000004200 */
[C---:B------:R-:W-:Y:S01]  /*bea0*/  HMMA.16816.F32.BF16 R172, R4.reuse, R20, R72 ;  /* 0x0000001404ac723c */ /* 0x040fe20000041848 */
[----:B------:R-:W-:Y:S01]  /*beb0*/  LDSM.16.MT88.4 R72, [R202+0x1b800] ;  /* 0x01b80000ca48783b */ /* 0x000fe20000004200 */
[----:B-1----:R-:W-:Y:S01]  /*bec0*/  FFMA.FTZ R0, R50, c[0x0][0x23c], -R15 ;  /* 0x00008f0032007a23 */ /* 0x002fe2000001080f */
[----:B------:R-:W-:Y:S01]  /*bed0*/  MOV R50, R51 ;  /* 0x0000003300327202 */ /* 0x000fe20000000f00 */
[----:B------:R-:W-:Y:S01]  /*bee0*/  IMAD.MOV.U32 R51, RZ, RZ, R38 ;  /* 0x000000ffff337224 */ /* 0x000fe200078e0026 */
[----:B------:R-:W-:Y:S01]  /*bef0*/  MOV R38, R39 ;  /* 0x0000002700267202 */ /* 0x000fe20000000f00 */
[----:B------:R1:W-:Y:S01]  /*bf00*/  MUFU.EX2 R31, R0 ;  /* 0x00000000001f7308 */ /* 0x0003e20000000800 */
[----:B------:R-:W-:Y:S01]  /*bf10*/  MOV R39, R3 ;  /* 0x0000000300277202 */ /* 0x000fe20000000f00 */
[----:B------:R-:W-:Y:S01]  /*bf20*/  IMAD.WIDE.U32 R2, R2, -0x2daee0ad, RZ ;  /* 0xd2511f5302027825 */ /* 0x000fe200078e00ff */
[----:B------:R-:W-:Y:S02]  /*bf30*/  HMMA.16816.F32.BF16 R160, R4, R8, R160 ;  /* 0x0000000804a0723c */ /* 0x000fe400000418a0 */
[----:B------:R-:W-:Y:S01]  /*bf40*/  MOV R194, R39 ;  /* 0x0000002700c27202 */ /* 0x000fe20000000f00 */
[----:B------:R-:W-:Y:S01]  /*bf50*/  IMAD.MOV.U32 R195, RZ, RZ, R38 ;  /* 0x000000ffffc37224 */ /* 0x000fe200078e0026 */
[----:B------:R-:W-:-:S02]  /*bf60*/  LOP3.LUT R12, R2, 0xff, RZ, 0xc0, !PT ;  /* 0x000000ff020c7812 */ /* 0x000fc400078ec0ff */
[--C-:B------:R-:W-:Y:S01]  /*bf70*/  SHF.R.U32.HI R11, RZ, 0x18, R2.reuse ;  /* 0x00000018ff0b7819 */ /* 0x100fe20000011602 */
[--C-:B------:R-:W-:Y:S01]  /*bf80*/  FFMA.FTZ R9, R49, c[0x0][0x23c], -R15.reuse ;  /* 0x00008f0031097a23 */ /* 0x100fe2000001080f */
[C---:B------:R-:W-:Y:S01]  /*bf90*/  HMMA.16816.F32.BF16 R20, R4.reuse, R22, R64 ;  /* 0x000000160414723c */ /* 0x040fe20000041840 */
[----:B------:R-:W-:Y:S01]  /*bfa0*/  LDSM.16.MT88.4 R64, [R201+0x1b800] ;  /* 0x01b80000c940783b */ /* 0x000fe20000004200 */
[----:B------:R-:W-:Y:S01]  /*bfb0*/  SHF.R.U32.HI R8, RZ, 0x10, R2 ;  /* 0x00000010ff087819 */ /* 0x000fe20000011602 */
[----:B------:R3:W5:Y:S01]  /*bfc0*/  MUFU.EX2 R30, R9 ;  /* 0x00000009001e7308 */ /* 0x0007620000000800 */
[----:B-1----:R-:W-:Y:S02]  /*bfd0*/  LOP3.LUT R0, R2, 0xffff, RZ, 0xc0, !PT ;  /* 0x0000ffff02007812 */ /* 0x002fe400078ec0ff */
[----:B------:R-:W-:Y:S02]  /*bfe0*/  LOP3.LUT R2, R3, UR17, R196, 0x96, !PT ;  /* 0x0000001103027c12 */ /* 0x000fe4000f8e96c4 */
[----:B----4-:R-:W-:Y:S01]  /*bff0*/  HMMA.16816.F32.BF16 R144, R4, R16, R144 ;  /* 0x000000100490723c */ /* 0x010fe20000041890 */
[----:B------:R-:W-:Y:S01]  /*c000*/  SHF.R.U32.HI R10, RZ, 0x8, R0 ;  /* 0x00000008ff0a7819 */ /* 0x000fe20000011600 */
[----:B------:R-:W-:Y:S01]  /*c010*/  FFMA.FTZ R0, R50, c[0x0][0x23c], -R15 ;  /* 0x00008f0032007a23 */ /* 0x000fe2000001080f */
[----:B------:R-:W-:-:S02]  /*c020*/  LOP3.LUT R8, R8, 0xff, RZ, 0xc0, !PT ;  /* 0x000000ff08087812 */ /* 0x000fc400078ec0ff */
[----:B------:R-:W-:Y:S01]  /*c030*/  PRMT R12, R12, 0x5410, R10 ;  /* 0x000054100c0c7816 */ /* 0x000fe2000000000a */
[----:B------:R-:W-:Y:S01]  /*c040*/  FFMA.FTZ R10, R51, c[0x0][0x23c], -R15 ;  /* 0x00008f00330a7a23 */ /* 0x000fe2000001080f */
[--C-:B------:R-:W-:Y:S01]  /*c050*/  SHF.R.U32.HI R3, RZ, 0x10, R2.reuse ;  /* 0x00000010ff037819 */ /* 0x100fe20000011602 */
[----:B------:R-:W1:Y:S01]  /*c060*/  LDSM.16.MT88.4 R48, [R204+0x19800] ;  /* 0x01980000cc30783b */ /* 0x000e620000004200 */
[----:B------:R4:W-:Y:S01]  /*c070*/  MUFU.EX2 R15, R0 ;  /* 0x00000000000f7308 */ /* 0x0009e20000000800 */
[----:B------:R-:W-:Y:S01]  /*c080*/  PRMT R11, R8, 0x5410, R11 ;  /* 0x00005410080b7816 */ /* 0x000fe2000000000b */
[----:B------:R-:W-:Y:S01]  /*c090*/  HMMA.16816.F32.BF16 R16, R4, R18, R44 ;  /* 0x000000120410723c */ /* 0x000fe2000004182c */
[----:B---3--:R-:W-:Y:S02]  /*c0a0*/  LOP3.LUT R9, R2, 0xff, RZ, 0xc0, !PT ;  /* 0x000000ff02097812 */ /* 0x008fe400078ec0ff */
[----:B------:R-:W-:-:S03]  /*c0b0*/  SHF.R.U32.HI R8, RZ, 0x18, R2 ;  /* 0x00000018ff087819 */ /* 0x000fc60000011602 */
[----:B------:R-:W3:Y:S01]  /*c0c0*/  MUFU.EX2 R10, R10 ;  /* 0x0000000a000a7308 */ /* 0x000ee20000000800 */
[--C-:B------:R-:W-:Y:S01]  /*c0d0*/  HSET2.LE.AND R5, R12, R252.reuse, PT ;  /* 0x000000fc0c057233 */ /* 0x100fe20003803000 */
[----:B-----5:R-:W-:Y:S01]  /*c0e0*/  F2FP.BF16.PACK_AB R4, R30, R31 ;  /* 0x0000001f1e04723e */ /* 0x020fe200000010ff */
[----:B------:R-:W-:Y:S01]  /*c0f0*/  HSET2.LE.AND R7, R11, R252, PT ;  /* 0x000000fc0b077233 */ /* 0x000fe20003803000 */
[----:B------:R-:W-:Y:S02]  /*c100*/  F2FP.BF16.PACK_AB R6, R188, R191 ;  /* 0x000000bfbc06723e */ /* 0x000fe400000010ff */
[----:B----4-:R-:W-:Y:S02]  /*c110*/  LOP3.LUT R0, R2, 0xffff, RZ, 0xc0, !PT ;  /* 0x0000ffff02007812 */ /* 0x010fe400078ec0ff */
[----:B------:R-:W-:Y:S02]  /*c120*/  LOP3.LUT R166, R5, R6, RZ, 0xc0, !PT ;  /* 0x0000000605a67212 */ /* 0x000fe400078ec0ff */
[----:B------:R-:W-:-:S02]  /*c130*/  SHF.R.U32.HI R2, RZ, 0x8, R0 ;  /* 0x00000008ff027819 */ /* 0x000fc40000011600 */
[----:B------:R-:W-:Y:S02]  /*c140*/  LOP3.LUT R0, R3, 0xff, RZ, 0xc0, !PT ;  /* 0x000000ff03007812 */ /* 0x000fe400078ec0ff */
[----:B------:R-:W-:Y:S02]  /*c150*/  PRMT R2, R9, 0x5410, R2 ;  /* 0x0000541009027816 */ /* 0x000fe40000000002 */
[----:B------:R-:W-:Y:S02]  /*c160*/  PRMT R3, R0, 0x5410, R8 ;  /* 0x0000541000037816 */ /* 0x000fe40000000008 */
[----:B---3--:R-:W-:Y:S01]  /*c170*/  F2FP.BF16.PACK_AB R8, R10, R15 ;  /* 0x0000000f0a08723e */ /* 0x008fe200000010ff */
[--C-:B------:R-:W-:Y:S01]  /*c180*/  HSET2.LE.AND R0, R2, R252.reuse, PT ;  /* 0x000000fc02007233 */ /* 0x100fe20003803000 */
[----:B------:R-:W-:Y:S01]  /*c190*/  F2FP.BF16.PACK_AB R2, R190, R189 ;  /* 0x000000bdbe02723e */ /* 0x000fe200000010ff */
[----:B------:R-:W-:Y:S01]  /*c1a0*/  HSET2.LE.AND R3, R3, R252, PT ;  /* 0x000000fc03037233 */ /* 0x000fe20003803000 */
[----:B------:R-:W-:-:S02]  /*c1b0*/  LOP3.LUT R167, R7, R8, RZ, 0xc0, !PT ;  /* 0x0000000807a77212 */ /* 0x000fc400078ec0ff */
[----:B------:R-:W-:Y:S01]  /*c1c0*/  LOP3.LUT R164, R0, R2, RZ, 0xc0, !PT ;  /* 0x0000000200a47212 */ /* 0x000fe200078ec0ff */
[----:B------:R-:W-:Y:S01]  /*c1d0*/  FFMA.FTZ R2, R250, R29, R192 ;  /* 0x0000001dfa027223 */ /* 0x000fe200000100c0 */
[----:B------:R-:W-:Y:S01]  /*c1e0*/  LOP3.LUT R165, R3, R4, RZ, 0xc0, !PT ;  /* 0x0000000403a57212 */ /* 0x000fe200078ec0ff */
[----:B------:R-:W-:Y:S01]  /*c1f0*/  FFMA.FTZ R0, R247, R28, R193 ;  /* 0x0000001cf7007223 */ /* 0x000fe200000100c1 */
[----:B------:R-:W-:Y:S01]  /*c200*/  LDSM.16.MT88.4 R4, [R203+0x1f800] ;  /* 0x01f80000cb04783b */ /* 0x000fe20000004200 */
[----:B------:R-:W-:Y:S01]  /*c210*/  FADD.FTZ R2, R194, R2 ;  /* 0x00000002c2027221 */ /* 0x000fe20000010000 */
[----:B------:R-:W-:Y:S01]  /*c220*/  MOV R3, R249 ;  /* 0x000000f900037202 */ /* 0x000fe20000000f00 */
[----:B------:R-:W-:Y:S02]  /*c230*/  FADD.FTZ R0, R195, R0 ;  /* 0x00000000c3007221 */ /* 0x000fe40000010000 */
        /* <DEDUP_REMOVED lines=10> */
[C---:B--2---:R-:W-:Y:S01]  /*c2e0*/  HMMA.16816.F32.BF16 R36, R164.reuse, R40, R60 ;  /* 0x00000028a424723c */ /* 0x044fe2000004183c */
        /* <DEDUP_REMOVED lines=9> */
[----:B-1----:R-:W-:Y:S01]  /*c380*/  HMMA.16816.F32.BF16 R44, R164, R48, R76 ;  /* 0x00000030a42c723c */ /* 0x002fe2000004184c */
        /* <DEDUP_REMOVED lines=14> */
[C---:B------:R-:W-:Y:S01]  /*c470*/  HMMA.16816.F32.BF16 R48, R164.reuse, R50, R80 ;  /* 0x00000032a430723c */ /* 0x040fe20000041850 */
[----:B------:R-:W1:Y:S07]  /*c480*/  LDSM.16.MT88.4 R80, [R204+0x1b800] ;  /* 0x01b80000cc50783b */ /* 0x000e6e0000004200 */
[C---:B------:R-:W-:Y:S01]  /*c490*/  HMMA.16816.F32.BF16 R56, R164.reuse, R58, R88 ;  /* 0x0000003aa438723c */ /* 0x040fe20000041858 */
[----:B------:R-:W2:Y:S07]  /*c4a0*/  LDSM.16.MT88.4 R88, [R203+0x1b800] ;  /* 0x01b80000cb58783b */ /* 0x000eae0000004200 */
[C---:B------:R-:W-:Y:S01]  /*c4b0*/  HMMA.16816.F32.BF16 R64, R164.reuse, R66, R96 ;  /* 0x00000042a440723c */ /* 0x040fe20000041860 */
[----:B------:R-:W3:Y:S07]  /*c4c0*/  LDSM.16.MT88.4 R96, [R201+0x1d800] ;  /* 0x01d80000c960783b */ /* 0x000eee0000004200 */
[C---:B------:R-:W-:Y:S08]  /*c4d0*/  HMMA.16816.F32.BF16 R68, R164.reuse, R72, R100 ;  /* 0x00000048a444723c */ /* 0x040ff00000041864 */
[C---:B------:R-:W-:Y:S01]  /*c4e0*/  HMMA.16816.F32.BF16 R72, R164.reuse, R74, R104 ;  /* 0x0000004aa448723c */ /* 0x040fe20000041868 */
[----:B------:R-:W4:Y:S07]  /*c4f0*/  LDSM.16.MT88.4 R104, [R202+0x1d800] ;  /* 0x01d80000ca68783b */ /* 0x000f2e0000004200 */
[C---:B------:R-:W-:Y:S08]  /*c500*/  HMMA.16816.F32.BF16 R132, R164.reuse, R136, R132 ;  /* 0x00000088a484723c */ /* 0x040ff00000041884 */
[C---:B-1----:R-:W-:Y:S08]  /*c510*/  HMMA.16816.F32.BF16 R76, R164.reuse, R80, R108 ;  /* 0x00000050a44c723c */ /* 0x042ff0000004186c */
[C---:B--2---:R-:W-:Y:S08]  /*c520*/  HMMA.16816.F32.BF16 R84, R164.reuse, R88, R116 ;  /* 0x00000058a454723c */ /* 0x044ff00000041874 */
[C---:B---3--:R-:W-:Y:S08]  /*c530*/  HMMA.16816.F32.BF16 R92, R164.reuse, R96, R124 ;  /* 0x00000060a45c723c */ /* 0x048ff0000004187c */
[C---:B------:R-:W-:Y:S01]  /*c540*/  HMMA.16816.F32.BF16 R80, R164.reuse, R82, R112 ;  /* 0x00000052a450723c */ /* 0x040fe20000041870 */
[----:B------:R-:W1:Y:S07]  /*c550*/  LDSM.16.MT88.4 R112, [R204+0x1d800] ;  /* 0x01d80000cc70783b */ /* 0x000e6e0000004200 */
[C---:B------:R-:W-:Y:S01]  /*c560*/  HMMA.16816.F32.BF16 R88, R164.reuse, R90, R120 ;  /* 0x0000005aa458723c */ /* 0x040fe20000041878 */
[----:B------:R-:W2:Y:S07]  /*c570*/  LDSM.16.MT88.4 R120, [R203+0x1d800] ;  /* 0x01d80000cb78783b */ /* 0x000eae0000004200 */
[C---:B------:R-:W-:Y:S01]  /*c580*/  HMMA.16816.F32.BF16 R96, R164.reuse, R98, R128 ;  /* 0x00000062a460723c */ /* 0x040fe20000041880 */
[----:B------:R-:W3:Y:S07]  /*c590*/  LDSM.16.MT88.4 R128, [R201+0x1f800] ;  /* 0x01f80000c980783b */ /* 0x000eee0000004200 */
[C---:B----4-:R-:W-:Y:S01]  /*c5a0*/  HMMA.16816.F32.BF16 R100, R164.reuse, R104, R140 ;  /* 0x00000068a464723c */ /* 0x050fe2000004188c */
[----:B------:R-:W4:Y:S07]  /*c5b0*/  LDSM.16.MT88.4 R140, [R204+0x1f800] ;  /* 0x01f80000cc8c783b */ /* 0x000f2e0000004200 */
[C---:B------:R-:W-:Y:S08]  /*c5c0*/  HMMA.16816.F32.BF16 R104, R164.reuse, R106, R32 ;  /* 0x0000006aa468723c */ /* 0x040ff00000041820 */
[C---:B------:R-:W-:Y:S08]  /*c5d0*/  HMMA.16816.F32.BF16 R136, R164.reuse, R138, R184 ;  /* 0x0000008aa488723c */ /* 0x040ff000000418b8 */
[C---:B-1----:R-:W-:Y:S07]  /*c5e0*/  HMMA.16816.F32.BF16 R108, R164.reuse, R112, R148 ;  /* 0x00000070a46c723c */ /* 0x042fee0000041894 */
[----:B------:R-:W-:Y:S01]  /*c5f0*/  MOV R148, R251 ;  /* 0x000000fb00947202 */ /* 0x000fe20000000f00 */
[C---:B--2---:R-:W-:Y:S08]  /*c600*/  HMMA.16816.F32.BF16 R116, R164.reuse, R120, R180 ;  /* 0x00000078a474723c */ /* 0x044ff000000418b4 */
[C---:B---3--:R-:W-:Y:S08]  /*c610*/  HMMA.16816.F32.BF16 R124, R164.reuse, R128, R172 ;  /* 0x00000080a47c723c */ /* 0x048ff000000418ac */
[C---:B----4-:R-:W-:Y:S08]  /*c620*/  HMMA.16816.F32.BF16 R160, R164.reuse, R140, R160 ;  /* 0x0000008ca4a0723c */ /* 0x050ff000000418a0 */
        /* <DEDUP_REMOVED lines=12> */
[----:B------:R-:W-:Y:S01]  /*c6f0*/  BAR.SYNC.DEFER_BLOCKING 0x0 ;  /* 0x0000000000007b1d */ /* 0x000fe20000010000 */
[----:B------:R-:W-:-:S05]  /*c700*/  UISETP.GE.AND UP0, UPT, UR35, 0x4, UPT ;  /* 0x000000042300788c */ /* 0x000fca000bf06270 */
[----:B------:R-:W-:Y:S01]  /*c710*/  ULDC.64 UR4, c[0x0][0x1a0] ;  /* 0x0000680000047ab9 */ /* 0x000fe20000000a00 */
[----:B------:R-:W1:Y:S01]  /*c720*/  S2R R244, SR_TID.X ;  /* 0x0000000000f47919 */ /* 0x000e620000002100 */
[----:B------:R-:W-:Y:S02]  /*c730*/  UIMAD UR39, UR39, UR4, URZ ;  /* 0x00000004272772a4 */ /* 0x000fe4000f8e023f */
[----:B------:R-:W-:Y:S02]  /*c740*/  UIMAD.WIDE.U32 UR40, UR38, UR4, URZ ;  /* 0x00000004262872a5 */ /* 0x000fe4000f8e003f */
[----:B------:R-:W-:-:S04]  /*c750*/  UIMAD UR5, UR38, UR5, UR39 ;  /* 0x00000005260572a4 */ /* 0x000fc8000f8e0227 */
[----:B------:R-:W-:Y:S01]  /*c760*/  UIADD3 UR5, UR41, UR5, URZ ;  /* 0x0000000529057290 */ /* 0x000fe2000fffe03f */
[----:B------:R-:W-:Y:S02]  /*c770*/  IMAD.U32 R2, RZ, RZ, UR40 ;  /* 0x00000028ff027e24 */ /* 0x000fe4000f8e00ff */
[----:B------:R-:W-:-:S03]  /*c780*/  IMAD.U32 R3, RZ, RZ, UR41 ;  /* 0x00000029ff037e24 */ /* 0x000fc6000f8e00ff */
[----:B------:R-:W-:Y:S01]  /*c790*/  IMAD.U32 R3, RZ, RZ, UR5 ;  /* 0x00000005ff037e24 */ /* 0x000fe2000f8e00ff */
[----:B------:R-:W-:Y:S01]  /*c7a0*/  @P6 STS.128 [R227+0x18000], RZ ;  /* 0x018000ffe3006388 */ /* 0x000fe20000000c00 */
[----:B-1----:R-:W-:-:S05]  /*c7b0*/  IMAD.SHL.U32 R244, R244, 0x2, RZ ;  /* 0x00000002f4f47824 */ /* 0x002fca00078e00ff */
[----:B------:R-:W-:Y:S02]  /*c7c0*/  LOP3.LUT R244, R244, 0x6, RZ, 0xc0, !PT ;  /* 0x00000006f4f47812 */ /* 0x000fe400078ec0ff */
[----:B--2---:R-:W-:-:S04]  /*c7d0*/  LEA R0, P0, R2, R240, 0x6 ;  /* 0x000000f002007211 */ /* 0x004fc800078030ff */
[----:B------:R-:W-:Y:S02]  /*c7e0*/  @!P6 LEA R24, P2, R0, c[0x0][0x170], 0x1 ;  /* 0x00005c000018ea11 */ /* 0x000fe400078408ff */
[----:B---3--:R-:W-:Y:S02]  /*c7f0*/  LEA.HI.X R3, R2, R243, R3, 0x6, P0 ;  /* 0x000000f302037211 */ /* 0x008fe400000f3403 */
[C---:B------:R-:W-:Y:S02]  /*c800*/  @!P5 LEA R20, P1, R0.reuse, c[0x0][0x170], 0x1 ;  /* 0x00005c000014da11 */ /* 0x040fe400078208ff */
[C---:B------:R-:W-:Y:S02]  /*c810*/  @!P4 LEA R18, P0, R0.reuse, c[0x0][0x170], 0x1 ;  /* 0x00005c000012ca11 */ /* 0x040fe400078008ff */
[C---:B------:R-:W-:Y:S02]  /*c820*/  @!P6 LEA.HI.X R25, R0.reuse, c[0x0][0x174], R3, 0x1, P2 ;  /* 0x00005d000019ea11 */ /* 0x040fe400010f0c03 */
        /* <DEDUP_REMOVED lines=15> */
[----:B------:R-:W-:Y:S01]  /*c920*/  @!P3 LEA.HI.X R17, R0, c[0x0][0x174], R3, 0x1, P1 ;  /* 0x00005d000011ba11 */ /* 0x000fe200008f0c03 */
[----:B------:R-:W-:Y:S01]  /*c930*/  IMAD.U32 R0, RZ, RZ, UR38 ;  /* 0x00000026ff007e24 */ /* 0x000fe2000f8e00ff */
[C---:B------:R-:W-:Y:S01]  /*c940*/  @!P5 LEA R10, P2, R2.reuse, c[0x0][0x170], 0x1 ;  /* 0x00005c00020ada11 */ /* 0x040fe200078408ff */
[----:B------:R-:W-:Y:S01]  /*c950*/  @P4 STS.128 [R227+0x1c000], RZ ;  /* 0x01c000ffe3004388 */ /* 0x000fe20000000c00 */
[----:B------:R-:W-:Y:S01]  /*c960*/  @!P4 LEA R8, P1, R2, c[0x0][0x170], 0x1 ;  /* 0x00005c000208ca11 */ /* 0x000fe200078208ff */
[----:B------:R-:W-:Y:S01]  /*c970*/  IMAD R0, R0, 0x40, R244 ;  /* 0x0000004000007824 */ /* 0x000fe200078e02f4 */
        /* <DEDUP_REMOVED lines=14> */
[C---:B------:R-:W-:Y:S02]  /*ca60*/  IADD3 R3, R0.reuse, 0x1, RZ ;  /* 0x0000000100037810 */ /* 0x040fe40007ffe0ff */
[----:B------:R-:W-:Y:S01]  /*ca70*/  IADD3 R2, R0, 0x8, RZ ;  /* 0x0000000800027810 */ /* 0x000fe20007ffe0ff */
[----:B------:R-:W-:Y:S01]  /*ca80*/  @P6 STS.128 [R227+0x19000], RZ ;  /* 0x019000ffe3006388 */ /* 0x000fe20000000c00 */
[----:B------:R-:W-:-:S02]  /*ca90*/  ISETP.GE.AND P0, PT, R3, R13, PT ;  /* 0x0000000d0300720c */ /* 0x000fc40003f06270 */
[----:B------:R-:W-:Y:S01]  /*caa0*/  ISETP.GE.AND P2, PT, R3, R14, PT ;  /* 0x0000000e0300720c */ /* 0x000fe20003f46270 */
[----:B------:R-:W-:Y:S01]  /*cab0*/  @!PT LDS RZ, [RZ] ;  /* 0x00000000fffff984 */ /* 0x000fe20000000800 */
[----:B------:R-:W-:Y:S01]  /*cac0*/  @!PT LDS RZ, [RZ] ;  /* 0x00000000fffff984 */ /* 0x000fe20000000800 */
[----:B------:R-:W-:Y:S01]  /*cad0*/  @!PT LDS RZ, [RZ] ;  /* 0x00000000fffff984 */ /* 0x000fe20000000800 */
[----:B------:R2:W-:Y:S01]  /*cae0*/  @!P6 LDGSTS.E.BYPASS.LTC128B.128 [R227+0x19000], [R22.64] ;  /* 0x1900000016e3efae */ /* 0x0005e2000b901d5c */
        /* <DEDUP_REMOVED lines=17> */
[----:B---3--:R-:W-:Y:S04]  /*cc00*/  LDSM.16.M88.4 R16, [R200+0x10000] ;  /* 0x01000000c810783b */ /* 0x008fe80000000200 */
[----:B------:R-:W-:Y:S04]  /*cc10*/  LDSM.16.M88.4 R28, [R200+0x10800] ;  /* 0x01080000c81c783b */ /* 0x000fe80000000200 */
[----:B--2---:R-:W-:Y:S04]  /*cc20*/  LDSM.16.M88.4 R20, [R200+0x11800] ;  /* 0x01180000c814783b */ /* 0x004fe80000000200 */
[----:B-1----:R-:W-:Y:S04]  /*cc30*/  LDSM.16.M88.4 R24, [R200+0x11000] ;  /* 0x01100000c818783b */ /* 0x002fe80000000200 */
[----:B----4-:R-:W-:Y:S04]  /*cc40*/  LDSM.16.M88.4 R8, [R208] ;  /* 0x00000000d008783b */ /* 0x010fe80000000200 */
[----:B------:R-:W-:Y:S04]  /*cc50*/  LDSM.16.M88.4 R168, [R211] ;  /* 0x00000000d3a8783b */ /* 0x000fe80000000200 */
[----:B-----5:R-:W1:Y:S04]  /*cc60*/  LDSM.16.M88.4 R4, [R207] ;  /* 0x00000000cf04783b */ /* 0x020e680000000200 */
[----:B------:R-:W2:Y:S04]  /*cc70*/  LDSM.16.M88.4 R188, [R226] ;  /* 0x00000000e2bc783b */ /* 0x000ea80000000200 */
[----:B------:R-:W3:Y:S04]  /*cc80*/  LDSM.16.M88.4 R240, [R224] ;  /* 0x00000000e0f0783b */ /* 0x000ee80000000200 */
[----:B------:R-:W4:Y:S04]  /*cc90*/  LDSM.16.M88.4 R192, [R225] ;  /* 0x00000000e1c0783b */ /* 0x000f280000000200 */
[----:B------:R-:W-:Y:S04]  /*cca0*/  LDSM.16.M88.4 R228, [R206+0x10800] ;  /* 0x01080000cee4783b */ /* 0x000fe80000000200 */
[----:B------:R-:W0:Y:S01]  /*ccb0*/  LDGDEPBAR ;  /* 0x00000000000079af */ /* 0x000e220000000000 */
[C---:B-1----:R-:W-:Y:S08]  /*ccc0*/  HMMA.16816.F32.BF16 R148, R4.reuse, R16, RZ ;  /* 0x000000100494723c */ /* 0x042ff000000418ff */
[C---:B------:R-:W-:Y:S08]  /*ccd0*/  HMMA.16816.F32.BF16 R16, R4.reuse, R18, RZ ;  /* 0x000000120410723c */ /* 0x040ff000000418ff */
[C---:B------:R-:W-:Y:S08]  /*cce0*/  HMMA.16816.F32.BF16 R32, R4.reuse, R28, RZ ;  /* 0x0000001c0420723c */ /* 0x040ff000000418ff */
[C---:B------:R-:W-:Y:S08]  /*ccf0*/  HMMA.16816.F32.BF16 R184, R4.reuse, R30, RZ ;  /* 0x0000001e04b8723c */ /* 0x040ff000000418ff */
[C---:B------:R-:W-:Y:S08]  /*cd00*/  HMMA.16816.F32.BF16 R28, R4.reuse, R22, RZ ;  /* 0x00000016041c723c */ /* 0x040ff000000418ff */
[C---:B------:R-:W-:Y:S08]  /*cd10*/  HMMA.16816.F32.BF16 R180, R4.reuse, R24, RZ ;  /* 0x0000001804b4723c */ /* 0x040ff000000418ff */
[C---:B------:R-:W-:Y:S01]  /*cd20*/  HMMA.16816.F32.BF16 R176, R4.reuse, R26, RZ ;  /* 0x0000001a04b0723c */ /* 0x040fe200000418ff */
[----:B------:R-:W-:Y:S07]  /*cd30*/  LDSM.16.M88.4 R24, [R206+0x10000] ;  /* 0x01000000ce18783b */ /* 0x000fee0000000200 */
[----:B------:R-:W-:Y:S01]  /*cd40*/  HMMA.16816.F32.BF16 R172, R4, R20, RZ ;  /* 0x0000001404ac723c */ /* 0x000fe200000418ff */
[----:B------:R-:W1:Y:S07]  /*cd50*/  LDSM.16.M88.4 R4, [R210] ;  /* 0x00000000d204783b */ /* 0x000e6e0000000200 */
[C---:B------:R-:W-:Y:S01]  /*cd60*/  HMMA.16816.F32.BF16 R196, R8.reuse, R168, R148 ;  /* 0x000000a808c4723c */ /* 0x040fe20000041894 */
[----:B------:R-:W5:Y:S07]  /*cd70*/  LDSM.16.M88.4 R148, [R206+0x11800] ;  /* 0x01180000ce94783b */ /* 0x000f6e0000000200 */
[C---:B------:R-:W-:Y:S01]  /*cd80*/  HMMA.16816.F32.BF16 R20, R8.reuse, R170, R16 ;  /* 0x000000aa0814723c */ /* 0x040fe20000041810 */
[----:B------:R-:W1:Y:S07]  /*cd90*/  LDSM.16.M88.4 R168, [R206+0x11000] ;  /* 0x01100000cea8783b */ /* 0x000e6e0000000200 */
[C---:B--2---:R-:W-:Y:S01]  /*cda0*/  HMMA.16816.F32.BF16 R16, R8.reuse, R188, R32 ;  /* 0x000000bc0810723c */ /* 0x044fe20000041820 */
[----:B------:R-:W-:Y:S07]  /*cdb0*/  LDSM.16.M88.4 R32, [R205] ;  /* 0x00000000cd20783b */ /* 0x000fee0000000200 */
[C---:B---3--:R-:W-:Y:S08]  /*cdc0*/  HMMA.16816.F32.BF16 R28, R8.reuse, R242, R28 ;  /* 0x000000f2081c723c */ /* 0x048ff0000004181c */
[C---:B------:R-:W-:Y:S08]  /*cdd0*/  HMMA.16816.F32.BF16 R236, R8.reuse, R190, R184 ;  /* 0x000000be08ec723c */ /* 0x040ff000000418b8 */
[C---:B----4-:R-:W-:Y:S08]  /*cde0*/  HMMA.16816.F32.BF16 R184, R8.reuse, R192, R180 ;  /* 0x000000c008b8723c */ /* 0x050ff000000418b4 */
[C---:B------:R-:W-:Y:S01]  /*cdf0*/  HMMA.16816.F32.BF16 R180, R8.reuse, R194, R176 ;  /* 0x000000c208b4723c */ /* 0x040fe200000418b0 */
[----:B------:R-:W-:Y:S07]  /*ce00*/  LDSM.16.M88.4 R192, [R205+0x800] ;  /* 0x00080000cdc0783b */ /* 0x000fee0000000200 */
[----:B------:R-:W-:Y:S01]  /*ce10*/  HMMA.16816.F32.BF16 R176, R8, R240, R172 ;  /* 0x000000f008b0723c */ /* 0x000fe200000418ac */
[----:B------:R-:W2:Y:S07]  /*ce20*/  LDSM.16.M88.4 R8, [R209] ;  /* 0x00000000d108783b */ /* 0x000eae0000000200 */
[C---:B-1----:R-:W-:Y:S08]  /*ce30*/  HMMA.16816.F32.BF16 R172, R4.reuse, R26, R20 ;  /* 0x0000001a04ac723c */ /* 0x042ff00000041814 */
[C---:B------:R-:W-:Y:S08]  /*ce40*/  HMMA.16816.F32.BF16 R20, R4.reuse, R228, R16 ;  /* 0x000000e40414723c */ /* 0x040ff00000041810 */
[C---:B-----5:R-:W-:Y:S01]  /*ce50*/  HMMA.16816.F32.BF16 R16, R4.reuse, R150, R28 ;  /* 0x000000960410723c */ /* 0x060fe2000004181c */
[----:B------:R-:W1:Y:S07]  /*ce60*/  LDSM.16.M88.4 R28, [R205+0x1000] ;  /* 0x00100000cd1c783b */ /* 0x000e6e0000000200 */
[C---:B------:R-:W-:Y:S01]  /*ce70*/  HMMA.16816.F32.BF16 R188, R4.reuse, R24, R196 ;  /* 0x0000001804bc723c */ /* 0x040fe200000418c4 */
[----:B------:R-:W3:Y:S04]  /*ce80*/  LDSM.16.M88.4 R24, [R205+0x1800] ;  /* 0x00180000cd18783b */ /* 0x000ee80000000200 */
[----:B------:R-:W-:Y:S03]  /*ce90*/  LDSM.16.M88.4 R196, [R205+0x2800] ;  /* 0x00280000cdc4783b */ /* 0x000fe60000000200 */
[C---:B------:R-:W-:Y:S08]  /*cea0*/  HMMA.16816.F32.BF16 R180, R4.reuse, R170, R180 ;  /* 0x000000aa04b4723c */ /* 0x040ff000000418b4 */
[C---:B------:R-:W-:Y:S01]  /*ceb0*/  HMMA.16816.F32.BF16 R176, R4.reuse, R148, R176 ;  /* 0x0000009404b0723c */ /* 0x040fe200000418b0 */
[----:B------:R-:W-:Y:S07]  /*cec0*/  LDSM.16.M88.4 R148, [R200+0x12000] ;  /* 0x01200000c894783b */ /* 0x000fee0000000200 */
[C---:B------:R-:W-:Y:S08]  /*ced0*/  HMMA.16816.F32.BF16 R236, R4.reuse, R230, R236 ;  /* 0x000000e604ec723c */ /* 0x040ff000000418ec */
[----:B------:R-:W-:Y:S01]  /*cee0*/  HMMA.16816.F32.BF16 R228, R4, R168, R184 ;  /* 0x000000a804e4723c */ /* 0x000fe200000418b8 */
[----:B------:R-:W-:Y:S07]  /*cef0*/  LDSM.16.M88.4 R4, [R207+0x4000] ;  /* 0x00400000cf04783b */ /* 0x000fee0000000200 */
[C---:B--2---:R-:W-:Y:S01]  /*cf00*/  HMMA.16816.F32.BF16 R168, R8.reuse, R34, R172 ;  /* 0x0000002208a8723c */ /* 0x044fe200000418ac */
[----:B------:R-:W2:Y:S07]  /*cf10*/  LDSM.16.M88.4 R172, [R200+0x12800] ;  /* 0x01280000c8ac783b */ /* 0x000eae0000000200 */
[C---:B------:R-:W-:Y:S08]  /*cf20*/  HMMA.16816.F32.BF16 R184, R8.reuse, R32, R188 ;  /* 0x0000002008b8723c */ /* 0x040ff000000418bc */
[C---:B------:R-:W-:Y:S01]  /*cf30*/  HMMA.16816.F32.BF16 R32, R8.reuse, R192, R20 ;  /* 0x000000c00820723c */ /* 0x040fe20000041814 */
[----:B------:R-:W-:Y:S07]  /*cf40*/  LDSM.16.M88.4 R20, [R200+0x13800] ;  /* 0x01380000c814783b */ /* 0x000fee0000000200 */
[C---:B-1----:R-:W-:Y:S08]  /*cf50*/  HMMA.16816.F32.BF16 R188, R8.reuse, R30, R180 ;  /* 0x0000001e08bc723c */ /* 0x042ff000000418b4 */
[C---:B---3--:R-:W-:Y:S08]  /*cf60*/  HMMA.16816.F32.BF16 R180, R8.reuse, R24, R176 ;  /* 0x0000001808b4723c */ /* 0x048ff000000418b0 */
[C---:B------:R-:W-:Y:S01]  /*cf70*/  HMMA.16816.F32.BF16 R16, R8.reuse, R26, R16 ;  /* 0x0000001a0810723c */ /* 0x040fe20000041810 */
[----:B------:R-:W1:Y:S07]  /*cf80*/  LDSM.16.M88.4 R24, [R200+0x13000] ;  /* 0x01300000c818783b */ /* 0x000e6e0000000200 */
[C---:B------:R-:W-:Y:S08]  /*cf90*/  HMMA.16816.F32.BF16 R228, R8.reuse, R28, R228 ;  /* 0x0000001c08e4723c */ /* 0x040ff000000418e4 */
[----:B------:R-:W-:Y:S01]  /*cfa0*/  HMMA.16816.F32.BF16 R236, R8, R194, R236 ;  /* 0x000000c208ec723c */ /* 0x000fe200000418ec */
[----:B------:R-:W-:Y:S04]  /*cfb0*/  LDSM.16.M88.4 R8, [R208+0x4000] ;  /* 0x00400000d008783b */ /* 0x000fe80000000200 */
[----:B------:R-:W-:Y:S03]  /*cfc0*/  LDSM.16.M88.4 R192, [R206+0x12800] ;  /* 0x01280000cec0783b */ /* 0x000fe60000000200 */
[C---:B--2---:R-:W-:Y:S01]  /*cfd0*/  HMMA.16816.F32.BF16 R28, R4.reuse, R172, R32 ;  /* 0x000000ac041c723c */ /* 0x044fe20000041820 */
[----:B------:R-:W2:Y:S07]  /*cfe0*/  LDSM.16.M88.4 R32, [R223] ;  /* 0x00000000df20783b */ /* 0x000eae0000000200 */
[C---:B------:R-:W-:Y:S08]  /*cff0*/  HMMA.16816.F32.BF16 R184, R4.reuse, R148, R184 ;  /* 0x0000009404b8723c */ /* 0x040ff000000418b8 */
[C---:B------:R-:W-:Y:S01]  /*d000*/  HMMA.16816.F32.BF16 R148, R4.reuse, R150, R168 ;  /* 0x000000960494723c */ /* 0x040fe200000418a8 */
[----:B------:R-:W-:Y:S07]  /*d010*/  LDSM.16.M88.4 R168, [R222] ;  /* 0x00000000dea8783b */ /* 0x000fee0000000200 */
[C---:B-1----:R-:W-:Y:S08]  /*d020*/  HMMA.16816.F32.BF16 R228, R4.reuse, R24, R228 ;  /* 0x0000001804e4723c */ /* 0x042ff000000418e4 */
[C---:B------:R-:W-:Y:S01]  /*d030*/  HMMA.16816.F32.BF16 R188, R4.reuse, R26, R188 ;  /* 0x0000001a04bc723c */ /* 0x040fe200000418bc */
[----:B------:R-:W1:Y:S07]  /*d040*/  LDSM.16.M88.4 R24, [R221] ;  /* 0x00000000dd18783b */ /* 0x000e6e0000000200 */
[C---:B------:R-:W-:Y:S08]  /*d050*/  HMMA.16816.F32.BF16 R180, R4.reuse, R20, R180 ;  /* 0x0000001404b4723c */ /* 0x040ff000000418b4 */
[C---:B------:R-:W-:Y:S01]  /*d060*/  HMMA.16816.F32.BF16 R16, R4.reuse, R22, R16 ;  /* 0x000000160410723c */ /* 0x040fe20000041810 */
[----:B------:R-:W3:Y:S07]  /*d070*/  LDSM.16.M88.4 R20, [R220] ;  /* 0x00000000dc14783b */ /* 0x000eee0000000200 */
[----:B------:R-:W-:Y:S01]  /*d080*/  HMMA.16816.F32.BF16 R236, R4, R174, R236 ;  /* 0x000000ae04ec723c */ /* 0x000fe200000418ec */
[----:B------:R-:W-:Y:S07]  /*d090*/  LDSM.16.M88.4 R4, [R210+0x4000] ;  /* 0x00400000d204783b */ /* 0x000fee0000000200 */
        /* <DEDUP_REMOVED lines=9> */
[C---:B------:R-:W-:Y:S08]  /*d130*/  HMMA.16816.F32.BF16 R28, R8.reuse, R168, R28 ;  /* 0x000000a8081c723c */ /* 0x040ff0000004181c */
[----:B------:R-:W-:Y:S01]  /*d140*/  HMMA.16816.F32.BF16 R236, R8, R170, R236 ;  /* 0x000000aa08ec723c */ /* 0x000fe200000418ec */
[----:B------:R-:W-:Y:S04]  /*d150*/  LDSM.16.M88.4 R8, [R209+0x4000] ;  /* 0x00400000d108783b */ /* 0x000fe80000000200 */
[----:B------:R-:W4:Y:S03]  /*d160*/  LDSM.16.M88.4 R168, [R205+0x2000] ;  /* 0x00200000cda8783b */ /* 0x000f260000000200 */
[C---:B--2---:R-:W-:Y:S08]  /*d170*/  HMMA.16816.F32.BF16 R184, R4.reuse, R32, R184 ;  /* 0x0000002004b8723c */ /* 0x044ff000000418b8 */
[C---:B------:R-:W-:Y:S01]  /*d180*/  HMMA.16816.F32.BF16 R176, R4.reuse, R34, R148 ;  /* 0x0000002204b0723c */ /* 0x040fe20000041894 */
[----:B------:R-:W2:Y:S04]  /*d190*/  LDSM.16.M88.4 R148, [R205+0x3000] ;  /* 0x00300000cd94783b */ /* 0x000ea80000000200 */
[----:B------:R-:W5:Y:S03]  /*d1a0*/  LDSM.16.M88.4 R32, [R205+0x3800] ;  /* 0x00380000cd20783b */ /* 0x000f660000000200 */
[C---:B------:R-:W-:Y:S08]  /*d1b0*/  HMMA.16816.F32.BF16 R172, R4.reuse, R192, R28 ;  /* 0x000000c004ac723c */ /* 0x040ff0000004181c */
[C---:B------:R-:W-:Y:S08]  /*d1c0*/  HMMA.16816.F32.BF16 R236, R4.reuse, R194, R236 ;  /* 0x000000c204ec723c */ /* 0x040ff000000418ec */
[C---:B-1----:R-:W-:Y:S08]  /*d1d0*/  HMMA.16816.F32.BF16 R192, R4.reuse, R24, R228 ;  /* 0x0000001804c0723c */ /* 0x042ff000000418e4 */
[C---:B------:R-:W-:Y:S01]  /*d1e0*/  HMMA.16816.F32.BF16 R188, R4.reuse, R26, R188 ;  /* 0x0000001a04bc723c */ /* 0x040fe200000418bc */
[----:B------:R-:W-:Y:S07]  /*d1f0*/  LDSM.16.M88.4 R24, [R200+0x14000] ;  /* 0x01400000c818783b */ /* 0x000fee0000000200 */
[C---:B---3--:R-:W-:Y:S08]  /*d200*/  HMMA.16816.F32.BF16 R180, R4.reuse, R20, R180 ;  /* 0x0000001404b4723c */ /* 0x048ff000000418b4 */
[----:B------:R-:W-:Y:S01]  /*d210*/  HMMA.16816.F32.BF16 R28, R4, R22, R16 ;  /* 0x00000016041c723c */ /* 0x000fe20000041810 */
[----:B------:R-:W1:Y:S07]  /*d220*/  LDSM.16.M88.4 R4, [R207+0x8000] ;  /* 0x00800000cf04783b */ /* 0x000e6e0000000200 */
[C---:B----4-:R-:W-:Y:S01]  /*d230*/  HMMA.16816.F32.BF16 R20, R8.reuse, R168, R184 ;  /* 0x000000a80814723c */ /* 0x050fe200000418b8 */
[----:B------:R-:W3:Y:S07]  /*d240*/  LDSM.16.M88.4 R184, [R200+0x14800] ;  /* 0x01480000c8b8783b */ /* 0x000eee0000000200 */
[C---:B------:R-:W-:Y:S01]  /*d250*/  HMMA.16816.F32.BF16 R16, R8.reuse, R170, R176 ;  /* 0x000000aa0810723c */ /* 0x040fe200000418b0 */
[----:B------:R-:W4:Y:S07]  /*d260*/  LDSM.16.M88.4 R176, [R200+0x15800] ;  /* 0x01580000c8b0783b */ /* 0x000f2e0000000200 */
[C---:B------:R-:W-:Y:S08]  /*d270*/  HMMA.16816.F32.BF16 R168, R8.reuse, R196, R172 ;  /* 0x000000c408a8723c */ /* 0x040ff000000418ac */
[C---:B------:R-:W-:Y:S08]  /*d280*/  HMMA.16816.F32.BF16 R228, R8.reuse, R198, R236 ;  /* 0x000000c608e4723c */ /* 0x040ff000000418ec */
[C---:B--2---:R-:W-:Y:S08]  /*d290*/  HMMA.16816.F32.BF16 R196, R8.reuse, R148, R192 ;  /* 0x0000009408c4723c */ /* 0x044ff000000418c0 */
[C---:B------:R-:W-:Y:S08]  /*d2a0*/  HMMA.16816.F32.BF16 R192, R8.reuse, R150, R188 ;  /* 0x0000009608c0723c */ /* 0x040ff000000418bc */
[C---:B-----5:R-:W-:Y:S01]  /*d2b0*/  HMMA.16816.F32.BF16 R188, R8.reuse, R32, R180 ;  /* 0x0000002008bc723c */ /* 0x060fe200000418b4 */
[----:B------:R-:W-:Y:S07]  /*d2c0*/  LDSM.16.M88.4 R180, [R200+0x15000] ;  /* 0x01500000c8b4783b */ /* 0x000fee0000000200 */
[----:B------:R-:W-:Y:S01]  /*d2d0*/  HMMA.16816.F32.BF16 R172, R8, R34, R28 ;  /* 0x0000002208ac723c */ /* 0x000fe2000004181c */
[----:B------:R-:W-:Y:S04]  /*d2e0*/  LDSM.16.M88.4 R8, [R208+0x8000] ;  /* 0x00800000d008783b */ /* 0x000fe80000000200 */
[----:B------:R-:W2:Y:S03]  /*d2f0*/  LDSM.16.M88.4 R32, [R219] ;  /* 0x00000000db20783b */ /* 0x000ea60000000200 */
[C---:B-1----:R-:W-:Y:S01]  /*d300*/  HMMA.16816.F32.BF16 R148, R4.reuse, R24, R20 ;  /* 0x000000180494723c */ /* 0x042fe20000041814 */
[----:B------:R-:W1:Y:S07]  /*d310*/  LDSM.16.M88.4 R28, [R218] ;  /* 0x00000000da1c783b */ /* 0x000e6e0000000200 */
[C---:B------:R-:W-:Y:S08]  /*d320*/  HMMA.16816.F32.BF16 R24, R4.reuse, R26, R16 ;  /* 0x0000001a0418723c */ /* 0x040ff00000041810 */
[C---:B---3--:R-:W-:Y:S08]  /*d330*/  HMMA.16816.F32.BF16 R20, R4.reuse, R184, R168 ;  /* 0x000000b80414723c */ /* 0x048ff000000418a8 */
[C---:B------:R-:W-:Y:S01]  /*d340*/  HMMA.16816.F32.BF16 R16, R4.reuse, R186, R228 ;  /* 0x000000ba0410723c */ /* 0x040fe200000418e4 */
[----:B------:R-:W3:Y:S04]  /*d350*/  LDSM.16.M88.4 R184, [R217] ;  /* 0x00000000d9b8783b */ /* 0x000ee80000000200 */
[----:B------:R-:W-:Y:S03]  /*d360*/  LDSM.16.M88.4 R228, [R205+0x5800] ;  /* 0x00580000cde4783b */ /* 0x000fe60000000200 */
[C---:B----4-:R-:W-:Y:S08]  /*d370*/  HMMA.16816.F32.BF16 R188, R4.reuse, R176, R188 ;  /* 0x000000b004bc723c */ /* 0x050ff000000418bc */
[----:B------:R-:W-:Y:S01]  /*d380*/  HMMA.16816.F32.BF16 R172, R4, R178, R172 ;  /* 0x000000b204ac723c */ /* 0x000fe200000418ac */
[----:B------:R-:W4:Y:S07]  /*d390*/  LDSM.16.M88.4 R176, [R216] ;  /* 0x00000000d8b0783b */ /* 0x000f2e0000000200 */
[----:B--2---:R-:W-:Y:S08]  /*d3a0*/  HMMA.16816.F32.BF16 R168, R8, R32, R148 ;  /* 0x0000002008a8723c */ /* 0x004ff00000041894 */
[C---:B------:R-:W-:Y:S08]  /*d3b0*/  HMMA.16816.F32.BF16 R196, R4.reuse, R180, R196 ;  /* 0x000000b404c4723c */ /* 0x040ff000000418c4 */
[----:B------:R-:W-:Y:S01]  /*d3c0*/  HMMA.16816.F32.BF16 R192, R4, R182, R192 ;  /* 0x000000b604c0723c */ /* 0x000fe200000418c0 */
[----:B------:R-:W-:Y:S04]  /*d3d0*/  LDSM.16.M88.4 R4, [R210+0x8000] ;  /* 0x00800000d204783b */ /* 0x000fe80000000200 */
[----:B------:R-:W-:Y:S03]  /*d3e0*/  LDSM.16.M88.4 R180, [R206+0x15000] ;  /* 0x01500000ceb4783b */ /* 0x000fe60000000200 */
[C---:B------:R-:W-:Y:S01]  /*d3f0*/  HMMA.16816.F32.BF16 R148, R8.reuse, R34, R24 ;  /* 0x000000220894723c */ /* 0x040fe20000041818 */
[----:B------:R-:W2:Y:S07]  /*d400*/  LDSM.16.M88.4 R24, [R206+0x14000] ;  /* 0x01400000ce18783b */ /* 0x000eae0000000200 */
[C---:B-1----:R-:W-:Y:S01]  /*d410*/  HMMA.16816.F32.BF16 R32, R8.reuse, R28, R20 ;  /* 0x0000001c0820723c */ /* 0x042fe20000041814 */
[----:B------:R-:W1:Y:S07]  /*d420*/  LDSM.16.M88.4 R20, [R206+0x14800] ;  /* 0x01480000ce14783b */ /* 0x000e6e0000000200 */
[C---:B------:R-:W-:Y:S08]  /*d430*/  HMMA.16816.F32.BF16 R16, R8.reuse, R30, R16 ;  /* 0x0000001e0810723c */ /* 0x040ff00000041810 */
[C---:B---3--:R-:W-:Y:S08]  /*d440*/  HMMA.16816.F32.BF16 R28, R8.reuse, R184, R196 ;  /* 0x000000b8081c723c */ /* 0x048ff000000418c4 */
[C---:B------:R-:W-:Y:S01]  /*d450*/  HMMA.16816.F32.BF16 R192, R8.reuse, R186, R192 ;  /* 0x000000ba08c0723c */ /* 0x040fe200000418c0 */
[----:B------:R-:W3:Y:S07]  /*d460*/  LDSM.16.M88.4 R184, [R206+0x15800] ;  /* 0x01580000ceb8783b */ /* 0x000eee0000000200 */
[C---:B----4-:R-:W-:Y:S08]  /*d470*/  HMMA.16816.F32.BF16 R188, R8.reuse, R176, R188 ;  /* 0x000000b008bc723c */ /* 0x050ff000000418bc */
[----:B------:R-:W-:Y:S01]  /*d480*/  HMMA.16816.F32.BF16 R176, R8, R178, R172 ;  /* 0x000000b208b0723c */ /* 0x000fe200000418ac */
[----:B------:R-:W-:Y:S07]  /*d490*/  LDSM.16.M88.4 R8, [R209+0x8000] ;  /* 0x00800000d108783b */ /* 0x000fee0000000200 */
[C---:B--2---:R-:W-:Y:S08]  /*d4a0*/  HMMA.16816.F32.BF16 R172, R4.reuse, R24, R168 ;  /* 0x0000001804ac723c */ /* 0x044ff000000418a8 */
[C---:B------:R-:W-:Y:S01]  /*d4b0*/  HMMA.16816.F32.BF16 R168, R4.reuse, R26, R148 ;  /* 0x0000001a04a8723c */ /* 0x040fe20000041894 */
[----:B------:R-:W2:Y:S07]  /*d4c0*/  LDSM.16.M88.4 R24, [R205+0x4000] ;  /* 0x00400000cd18783b */ /* 0x000eae0000000200 */
[C---:B-1----:R-:W-:Y:S01]  /*d4d0*/  HMMA.16816.F32.BF16 R148, R4.reuse, R20, R32 ;  /* 0x000000140494723c */ /* 0x042fe20000041820 */
[----:B------:R-:W-:Y:S07]  /*d4e0*/  LDSM.16.M88.4 R32, [R205+0x5000] ;  /* 0x00500000cd20783b */ /* 0x000fee0000000200 */
[C---:B------:R-:W-:Y:S01]  /*d4f0*/  HMMA.16816.F32.BF16 R16, R4.reuse, R22, R16 ;  /* 0x000000160410723c */ /* 0x040fe20000041810 */
[----:B------:R-:W1:Y:S07]  /*d500*/  LDSM.16.M88.4 R20, [R205+0x4800] ;  /* 0x00480000cd14783b */ /* 0x000e6e0000000200 */
[C---:B------:R-:W-:Y:S08]  /*d510*/  HMMA.16816.F32.BF16 R28, R4.reuse, R180, R28 ;  /* 0x000000b4041c723c */ /* 0x040ff0000004181c */
[C---:B------:R-:W-:Y:S08]  /*d520*/  HMMA.16816.F32.BF16 R180, R4.reuse, R182, R192 ;  /* 0x000000b604b4723c */ /* 0x040ff000000418c0 */
[C---:B---3--:R-:W-:Y:S08]  /*d530*/  HMMA.16816.F32.BF16 R188, R4.reuse, R184, R188 ;  /* 0x000000b804bc723c */ /* 0x048ff000000418bc */
[----:B------:R-:W-:Y:S01]  /*d540*/  HMMA.16816.F32.BF16 R184, R4, R186, R176 ;  /* 0x000000ba04b8723c */ /* 0x000fe200000418b0 */
[----:B------:R-:W-:Y:S04]  /*d550*/  LDSM.16.M88.4 R4, [R207+0xc000] ;  /* 0x00c00000cf04783b */ /* 0x000fe80000000200 */
[----:B------:R-:W3:Y:S03]  /*d560*/  LDSM.16.M88.4 R176, [R200+0x16000] ;  /* 0x01600000c8b0783b */ /* 0x000ee60000000200 */
[C---:B--2---:R-:W-:Y:S01]  /*d570*/  HMMA.16816.F32.BF16 R196, R8.reuse, R26, R168 ;  /* 0x0000001a08c4723c */ /* 0x044fe200000418a8 */
[----:B------:R-:W2:Y:S07]  /*d580*/  LDSM.16.M88.4 R168, [R200+0x16800] ;  /* 0x01680000c8a8783b */ /* 0x000eae0000000200 */
[C---:B------:R-:W-:Y:S01]  /*d590*/  HMMA.16816.F32.BF16 R236, R8.reuse, R24, R172 ;  /* 0x0000001808ec723c */ /* 0x040fe200000418ac */
[----:B------:R-:W4:Y:S07]  /*d5a0*/  LDSM.16.M88.4 R24, [R200+0x17000] ;  /* 0x01700000c818783b */ /* 0x000f2e0000000200 */
[C---:B-1----:R-:W-:Y:S08]  /*d5b0*/  HMMA.16816.F32.BF16 R192, R8.reuse, R20, R148 ;  /* 0x0000001408c0723c */ /* 0x042ff00000041894 */
[C---:B------:R-:W-:Y:S01]  /*d5c0*/  HMMA.16816.F32.BF16 R172, R8.reuse, R22, R16 ;  /* 0x0000001608ac723c */ /* 0x040fe20000041810 */
[----:B------:R-:W1:Y:S07]  /*d5d0*/  LDSM.16.M88.4 R20, [R200+0x17800] ;  /* 0x01780000c814783b */ /* 0x000e6e0000000200 */
[C---:B------:R-:W-:Y:S08]  /*d5e0*/  HMMA.16816.F32.BF16 R148, R8.reuse, R32, R28 ;  /* 0x000000200894723c */ /* 0x040ff0000004181c */
[C---:B------:R-:W-:Y:S08]  /*d5f0*/  HMMA.16816.F32.BF16 R32, R8.reuse, R34, R180 ;  /* 0x000000220820723c */ /* 0x040ff000000418b4 */
[----:B------:R-:W-:Y:S01]  /*d600*/  HMMA.16816.F32.BF16 R28, R8, R228, R188 ;  /* 0x000000e4081c723c */ /* 0x000fe200000418bc */
[----:B------:R-:W-:Y:S07]  /*d610*/  LDSM.16.M88.4 R188, [R215] ;  /* 0x00000000d7bc783b */ /* 0x000fee0000000200 */
[C---:B---3--:R-:W-:Y:S08]  /*d620*/  HMMA.16816.F32.BF16 R180, R4.reuse, R176, R236 ;  /* 0x000000b004b4723c */ /* 0x048ff000000418ec */
[C---:B------:R-:W-:Y:S08]  /*d630*/  HMMA.16816.F32.BF16 R196, R4.reuse, R178, R196 ;  /* 0x000000b204c4723c */ /* 0x040ff000000418c4 */
[C---:B--2---:R-:W-:Y:S08]  /*d640*/  HMMA.16816.F32.BF16 R192, R4.reuse, R168, R192 ;  /* 0x000000a804c0723c */ /* 0x044ff000000418c0 */
[----:B------:R-:W-:Y:S08]  /*d650*/  HMMA.16816.F32.BF16 R176, R4, R170, R172 ;  /* 0x000000aa04b0723c */ /* 0x000ff000000418ac */
[----:B------:R-:W-:Y:S01]  /*d660*/  HMMA.16816.F32.BF16 R16, R8, R230, R184 ;  /* 0x000000e60810723c */ /* 0x000fe200000418b8 */
[----:B------:R-:W2:Y:S04]  /*d670*/  LDSM.16.M88.4 R8, [R208+0xc000] ;  /* 0x00c00000d008783b */ /* 0x000ea80000000200 */
[----:B------:R-:W3:Y:S03]  /*d680*/  LDSM.16.M88.4 R184, [R214] ;  /* 0x00000000d6b8783b */ /* 0x000ee60000000200 */
[C---:B----4-:R-:W-:Y:S08]  /*d690*/  HMMA.16816.F32.BF16 R168, R4.reuse, R26, R32 ;  /* 0x0000001a04a8723c */ /* 0x050ff00000041820 */
[C---:B-1----:R-:W-:Y:S01]  /*d6a0*/  HMMA.16816.F32.BF16 R32, R4.reuse, R20, R28 ;  /* 0x000000140420723c */ /* 0x042fe2000004181c */
[----:B------:R-:W1:Y:S07]  /*d6b0*/  LDSM.16.M88.4 R28, [R213] ;  /* 0x00000000d51c783b */ /* 0x000e6e0000000200 */
[C---:B------:R-:W-:Y:S01]  /*d6c0*/  HMMA.16816.F32.BF16 R172, R4.reuse, R24, R148 ;  /* 0x0000001804ac723c */ /* 0x040fe20000041894 */
[----:B------:R-:W4:Y:S04]  /*d6d0*/  LDSM.16.M88.4 R24, [R212] ;  /* 0x00000000d418783b */ /* 0x000f280000000200 */
[----:B------:R-:W-:Y:S03]  /*d6e0*/  LDSM.16.M88.4 R148, [R206+0x16000] ;  /* 0x01600000ce94783b */ /* 0x000fe60000000200 */
[----:B------:R-:W-:Y:S01]  /*d6f0*/  HMMA.16816.F32.BF16 R20, R4, R22, R16 ;  /* 0x000000160414723c */ /* 0x000fe20000041810 */
[----:B------:R-:W5:Y:S07]  /*d700*/  LDSM.16.M88.4 R4, [R210+0xc000] ;  /* 0x00c00000d204783b */ /* 0x000f6e0000000200 */
[C---:B--2---:R-:W-:Y:S08]  /*d710*/  HMMA.16816.F32.BF16 R16, R8.reuse, R188, R180 ;  /* 0x000000bc0810723c */ /* 0x044ff000000418b4 */
[C---:B------:R-:W-:Y:S08]  /*d720*/  HMMA.16816.F32.BF16 R196, R8.reuse, R190, R196 ;  /* 0x000000be08c4723c */ /* 0x040ff000000418c4 */
[C---:B---3--:R-:W-:Y:S08]  /*d730*/  HMMA.16816.F32.BF16 R192, R8.reuse, R184, R192 ;  /* 0x000000b808c0723c */ /* 0x048ff000000418c0 */
[C---:B------:R-:W-:Y:S01]  /*d740*/  HMMA.16816.F32.BF16 R180, R8.reuse, R186, R176 ;  /* 0x000000ba08b4723c */ /* 0x040fe200000418b0 */
[----:B------:R-:W2:Y:S07]  /*d750*/  LDSM.16.M88.4 R184, [R206+0x16800] ;  /* 0x01680000ceb8783b */ /* 0x000eae0000000200 */
[C---:B-1----:R-:W-:Y:S08]  /*d760*/  HMMA.16816.F32.BF16 R188, R8.reuse, R28, R172 ;  /* 0x0000001c08bc723c */ /* 0x042ff000000418ac */
[C---:B----4-:R-:W-:Y:S01]  /*d770*/  HMMA.16816.F32.BF16 R172, R8.reuse, R24, R32 ;  /* 0x0000001808ac723c */ /* 0x050fe20000041820 */
[----:B------:R-:W1:Y:S07]  /*d780*/  LDSM.16.M88.4 R32, [R206+0x17800] ;  /* 0x01780000ce20783b */ /* 0x000e6e0000000200 */
[C---:B------:R-:W-:Y:S01]  /*d790*/  HMMA.16816.F32.BF16 R176, R8.reuse, R30, R168 ;  /* 0x0000001e08b0723c */ /* 0x040fe200000418a8 */
[----:B------:R-:W3:Y:S04]  /*d7a0*/  LDSM.16.M88.4 R28, [R206+0x17000] ;  /* 0x01700000ce1c783b */ /* 0x000ee80000000200 */
[----:B------:R-:W-:Y:S03]  /*d7b0*/  LDSM.16.M88.4 R168, [R205+0x6800] ;  /* 0x00680000cda8783b */ /* 0x000fe60000000200 */
[----:B------:R-:W-:Y:S01]  /*d7c0*/  HMMA.16816.F32.BF16 R228, R8, R26, R20 ;  /* 0x0000001a08e4723c */ /* 0x000fe20000041814 */
[----:B------:R-:W-:Y:S04]  /*d7d0*/  LDSM.16.M88.4 R8, [R209+0xc000] ;  /* 0x00c00000d108783b */ /* 0x000fe80000000200 */
[----:B------:R-:W4:Y:S03]  /*d7e0*/  LDSM.16.M88.4 R24, [R205+0x6000] ;  /* 0x00600000cd18783b */ /* 0x000f260000000200 */
[C---:B-----5:R-:W-:Y:S08]  /*d7f0*/  HMMA.16816.F32.BF16 R20, R4.reuse, R148, R16 ;  /* 0x000000940414723c */ /* 0x060ff00000041810 */
[C---:B------:R-:W-:Y:S08]  /*d800*/  HMMA.16816.F32.BF16 R16, R4.reuse, R150, R196 ;  /* 0x000000960410723c */ /* 0x040ff000000418c4 */
[C---:B--2---:R-:W-:Y:S08]  /*d810*/  HMMA.16816.F32.BF16 R148, R4.reuse, R184, R192 ;  /* 0x000000b80494723c */ /* 0x044ff000000418c0 */
[C---:B-1----:R-:W-:Y:S01]  /*d820*/  HMMA.16816.F32.BF16 R192, R4.reuse, R32, R172 ;  /* 0x0000002004c0723c */ /* 0x042fe200000418ac */
[----:B------:R-:W1:Y:S07]  /*d830*/  LDSM.16.M88.4 R172, [R205+0x7000] ;  /* 0x00700000cdac783b */ /* 0x000e6e0000000200 */
[C---:B------:R-:W-:Y:S08]  /*d840*/  HMMA.16816.F32.BF16 R184, R4.reuse, R186, R180 ;  /* 0x000000ba04b8723c */ /* 0x040ff000000418b4 */
[C---:B---3--:R-:W-:Y:S08]  /*d850*/  HMMA.16816.F32.BF16 R196, R4.reuse, R30, R176 ;  /* 0x0000001e04c4723c */ /* 0x048ff000000418b0 */
[----:B------:R-:W-:Y:S01]  /*d860*/  HMMA.16816.F32.BF16 R176, R4, R34, R228 ;  /* 0x0000002204b0723c */ /* 0x000fe200000418e4 */
[----:B------:R-:W2:Y:S01]  /*d870*/  LDSM.16.M88.4 R32, [R205+0x7800] ;  /* 0x00780000cd20783b */ /* 0x000ea20000000200 */
[----:B------:R-:W-:-:S06]  /*d880*/  DEPBAR.LE SB0, 0x0 ;  /* 0x000080000000791a */ /* 0x000fcc0000000000 */
[C---:B----4-:R-:W-:Y:S08]  /*d890*/  HMMA.16816.F32.BF16 R180, R8.reuse, R24, R20 ;  /* 0x0000001808b4723c */ /* 0x050ff00000041814 */
[----:B------:R-:W-:Y:S08]  /*d8a0*/  HMMA.16816.F32.BF16 R16, R8, R26, R16 ;  /* 0x0000001a0810723c */ /* 0x000ff00000041810 */
[----:B------:R-:W-:Y:S08]  /*d8b0*/  HMMA.16816.F32.BF16 R188, R4, R28, R188 ;  /* 0x0000001c04bc723c */ /* 0x000ff000000418bc */
[----:B------:R-:W-:Y:S01]  /*d8c0*/  HMMA.16816.F32.BF16 R4, R8, R168, R148 ;  /* 0x000000a80804723c */ /* 0x000fe20000041894 */
[----:B------:R-:W-:Y:S01]  /*d8d0*/  FSEL R28, R181, -INF , !P0 ;  /* 0xff800000b51c7808 */ /* 0x000fe20004000000 */
[----:B------:R-:W-:Y:S01]  /*d8e0*/  BAR.SYNC.DEFER_BLOCKING 0x0 ;  /* 0x0000000000007b1d */ /* 0x000fe20000010000 */
[----:B------:R-:W-:-:S02]  /*d8f0*/  ISETP.GE.AND P0, PT, R2, R14, PT ;  /* 0x0000000e0200720c */ /* 0x000fc40003f06270 */
[----:B------:R-:W-:Y:S02]  /*d900*/  FSEL R31, R183, -INF , !P2 ;  /* 0xff800000b71f7808 */ /* 0x000fe40005000000 */
[----:B------:R-:W-:Y:S01]  /*d910*/  IADD3 R2, R0, 0x10, RZ ;  /* 0x0000001000027810 */ /* 0x000fe20007ffe0ff */
[C---:B------:R-:W-:Y:S01]  /*d920*/  HMMA.16816.F32.BF16 R20, R8.reuse, R170, R184 ;  /* 0x000000aa0814723c */ /* 0x040fe200000418b8 */
[----:B------:R-:W-:Y:S02]  /*d930*/  FSEL R29, R16, -INF , !P1 ;  /* 0xff800000101d7808 */ /* 0x000fe40004800000 */
[CC--:B------:R-:W-:Y:S02]  /*d940*/  ISETP.GE.AND P2, PT, R3.reuse, R13.reuse, PT ;  /* 0x0000000d0300720c */ /* 0x0c0fe40003f46270 */
[----:B------:R-:W-:Y:S02]  /*d950*/  ISETP.GE.AND P1, PT, R3, R14, PT ;  /* 0x0000000e0300720c */ /* 0x000fe40003f26270 */
[----:B------:R-:W-:Y:S01]  /*d960*/  FSEL R149, R18, -INF , !P0 ;  /* 0xff80000012957808 */ /* 0x000fe20004000000 */
[----:B-1----:R-:W-:Y:S01]  /*d970*/  HMMA.16816.F32.BF16 R24, R8, R172, R188 ;  /* 0x000000ac0818723c */ /* 0x002fe200000418bc */
[----:B------:R-:W-:-:S02]  /*d980*/  ISETP.GE.AND P0, PT, R2, R13, PT ;  /* 0x0000000d0200720c */ /* 0x000fc40003f06270 */
[----:B------:R-:W-:Y:S02]  /*d990*/  FSEL R30, R17, -INF , !P2 ;  /* 0xff800000111e7808 */ /* 0x000fe40005000000 */
[----:B------:R-:W-:Y:S02]  /*d9a0*/  FSEL R150, R19, -INF , !P1 ;  /* 0xff80000013967808 */ /* 0x000fe40004800000 */
[----:B------:R-:W-:Y:S01]  /*d9b0*/  IADD3 R3, R0, 0x11, RZ ;  /* 0x0000001100037810 */ /* 0x000fe20007ffe0ff */
[----:B------:R-:W-:Y:S01]  /*d9c0*/  HMMA.16816.F32.BF16 R16, R8, R174, R196 ;  /* 0x000000ae0810723c */ /* 0x000fe200000418c4 */
        /* <DEDUP_REMOVED lines=9> */
[CC--:B------:R-:W-:Y:S01]  /*da60*/  ISETP.GE.AND P2, PT, R2.reuse, R13.reuse, PT ;  /* 0x0000000d0200720c */ /* 0x0c0fe20003f46270 */
[C---:B--2---:R-:W-:Y:S01]  /*da70*/  HMMA.16816.F32.BF16 R4, R8.reuse, R32, R192 ;  /* 0x000000200804723c */ /* 0x044fe200000418c0 */
        /* <DEDUP_REMOVED lines=13> */
[-C--:B------:R-:W-:Y:S02]  /*db50*/  ISETP.GE.AND P2, PT, R2, R13.reuse, PT ;  /* 0x0000000d0200720c */ /* 0x080fe40003f46270 */
[----:B------:R-:W-:Y:S02]  /*db60*/  FSEL R244, R24, -INF , !P1 ;  /* 0xff80000018f47808 */ /* 0x000fe40004800000 */
[----:B------:R-:W-:Y:S02]  /*db70*/  FSEL R198, R26, -INF , !P0 ;  /* 0xff8000001ac67808 */ /* 0x000fe40004000000 */
[----:B------:R-:W-:Y:S02]  /*db80*/  ISETP.GE.AND P1, PT, R2, R14, PT ;  /* 0x0000000e0200720c */ /* 0x000fe40003f26270 */
[----:B------:R-:W-:-:S02]  /*db90*/  ISETP.GE.AND P0, PT, R3, R13, PT ;  /* 0x0000000d0300720c */ /* 0x000fc40003f06270 */
[----:B------:R-:W-:Y:S02]  /*dba0*/  IADD3 R2, R0, 0x29, RZ ;  /* 0x0000002900027810 */ /* 0x000fe40007ffe0ff */
[----:B------:R-:W-:Y:S02]  /*dbb0*/  FSEL R245, R25, -INF , !P2 ;  /* 0xff80000019f57808 */ /* 0x000fe40005000000 */
[----:B------:R-:W-:Y:S02]  /*dbc0*/  ISETP.GE.AND P2, PT, R3, R14, PT ;  /* 0x0000000e0300720c */ /* 0x000fe40003f46270 */
[----:B------:R-:W-:Y:S02]  /*dbd0*/  FSEL R229, R27, -INF , !P1 ;  /* 0xff8000001be57808 */ /* 0x000fe40004800000 */
[----:B------:R-:W-:Y:S02]  /*dbe0*/  FSEL R248, R16, -INF , !P0 ;  /* 0xff80000010f87808 */ /* 0x000fe40004000000 */
[----:B------:R-:W-:-:S02]  /*dbf0*/  ISETP.GE.AND P1, PT, R2, R13, PT ;  /* 0x0000000d0200720c */ /* 0x000fc40003f26270 */
[----:B------:R-:W-:Y:S02]  /*dc00*/  ISETP.GE.AND P0, PT, R2, R14, PT ;  /* 0x0000000e0200720c */ /* 0x000fe40003f06270 */
[C---:B------:R-:W-:Y:S02]  /*dc10*/  IADD3 R3, R0.reuse, 0x30, RZ ;  /* 0x0000003000037810 */ /* 0x040fe40007ffe0ff */
[----:B------:R-:W-:Y:S02]  /*dc20*/  IADD3 R2, R0, 0x31, RZ ;  /* 0x0000003100027810 */ /* 0x000fe40007ffe0ff */
[----:B------:R-:W-:Y:S02]  /*dc30*/  FSEL R199, R18, -INF , !P2 ;  /* 0xff80000012c77808 */ /* 0x000fe40005000000 */
[----:B------:R-:W-:Y:S02]  /*dc40*/  ISETP.GE.AND P2, PT, R3, R13, PT ;  /* 0x0000000d0300720c */ /* 0x000fe40003f46270 */
[----:B------:R-:W-:-:S02]  /*dc50*/  FSEL R246, R17, -INF , !P1 ;  /* 0xff80000011f67808 */ /* 0x000fc40004800000 */
[----:B------:R-:W-:Y:S02]  /*dc60*/  FSEL R228, R19, -INF , !P0 ;  /* 0xff80000013e47808 */ /* 0x000fe40004000000 */
[-C--:B------:R-:W-:Y:S02]  /*dc70*/  ISETP.GE.AND P1, PT, R3, R14.reuse, PT ;  /* 0x0000000e0300720c */ /* 0x080fe40003f26270 */
[----:B------:R-:W-:Y:S02]  /*dc80*/  ISETP.GE.AND P0, PT, R2, R13, PT ;  /* 0x0000000d0200720c */ /* 0x000fe40003f06270 */
[----:B------:R-:W-:Y:S02]  /*dc90*/  FSEL R230, R4, -INF , !P2 ;  /* 0xff80000004e67808 */ /* 0x000fe40005000000 */
[----:B------:R-:W-:Y:S02]  /*dca0*/  ISETP.GE.AND P2, PT, R2, R14, PT ;  /* 0x0000000e0200720c */ /* 0x000fe40003f46270 */
[----:B------:R-:W-:-:S02]  /*dcb0*/  FSEL R187, R6, -INF , !P1 ;  /* 0xff80000006bb7808 */ /* 0x000fc40004800000 */
[----:B------:R-:W-:Y:S02]  /*dcc0*/  FSEL R191, R5, -INF , !P0 ;  /* 0xff80000005bf7808 */ /* 0x000fe40004000000 */
[C---:B------:R-:W-:Y:S02]  /*dcd0*/  ISETP.GE.AND P1, PT, R0.reuse, R13, PT ;  /* 0x0000000d0000720c */ /* 0x040fe40003f26270 */
[C---:B------:R-:W-:Y:S02]  /*dce0*/  ISETP.GE.AND P0, PT, R0.reuse, R14, PT ;  /* 0x0000000e0000720c */ /* 0x040fe40003f06270 */
[C---:B------:R-:W-:Y:S02]  /*dcf0*/  IADD3 R2, R0.reuse, 0x38, RZ ;  /* 0x0000003800027810 */ /* 0x040fe40007ffe0ff */
[----:B------:R-:W-:Y:S02]  /*dd00*/  IADD3 R0, R0, 0x39, RZ ;  /* 0x0000003900007810 */ /* 0x000fe40007ffe0ff */
[----:B------:R-:W-:-:S02]  /*dd10*/  FSEL R189, R7, -INF , !P2 ;  /* 0xff80000007bd7808 */ /* 0x000fc40005000000 */
[----:B------:R-:W-:Y:S02]  /*dd20*/  FSEL R15, R180, -INF , !P1 ;  /* 0xff800000b40f7808 */ /* 0x000fe40004800000 */
[-C--:B------:R-:W-:Y:S02]  /*dd30*/  ISETP.GE.AND P2, PT, R2, R13.reuse, PT ;  /* 0x0000000d0200720c */ /* 0x080fe40003f46270 */
[----:B------:R-:W-:Y:S02]  /*dd40*/  ISETP.GE.AND P1, PT, R0, R13, PT ;  /* 0x0000000d0000720c */ /* 0x000fe40003f26270 */
[----:B------:R-:W-:Y:S02]  /*dd50*/  FSEL R185, R8, -INF , !P2 ;  /* 0xff80000008b97808 */ /* 0x000fe40005000000 */
[----:B------:R-:W-:Y:S02]  /*dd60*/  FSEL R195, R9, -INF , !P1 ;  /* 0xff80000009c37808 */ /* 0x000fe40004800000 */
[----:B------:R-:W-:-:S02]  /*dd70*/  ISETP.GE.AND P2, PT, R2, R14, PT ;  /* 0x0000000e0200720c */ /* 0x000fc40003f46270 */
[----:B------:R-:W-:Y:S02]  /*dd80*/  ISETP.GE.AND P1, PT, R0, R14, PT ;  /* 0x0000000e0000720c */ /* 0x000fe40003f26270 */
[----:B------:R-:W-:Y:S02]  /*dd90*/  FSEL R14, R182, -INF , !P0 ;  /* 0xff800000b60e7808 */ /* 0x000fe40004000000 */
[----:B------:R-:W-:Y:S02]  /*dda0*/  PLOP3.LUT P0, PT, PT, PT, UP0, 0x80, 0x0 ;  /* 0x000000000000781c */ /* 0x000fe40003f0f008 */
[----:B------:R-:W-:Y:S02]  /*ddb0*/  FSEL R186, R10, -INF , !P2 ;  /* 0xff8000000aba7808 */ /* 0x000fe40005000000 */
[----:B------:R-:W-:-:S09]  /*ddc0*/  FSEL R190, R11, -INF , !P1 ;  /* 0xff8000000bbe7808 */ /* 0x000fd20004800000 */
        /* <DEDUP_REMOVED lines=75> */
.L_x_721:
[----:B------:R-:W-:Y:S05]  /*e280*/  BSYNC B0 ;  /* 0x0000000000007941 */ /* 0x000fea0003800000 */
.L_x_720:
[----:B------:R-:W0:Y:S02]  /*e290*/  LDGDEPBAR ;  /* 0x00000000000079af */ /* 0x000e240000000000 */
.L_x_719:
[----:B-1----:R-:W2:Y:S01]  /*e2a0*/  LDL R7, [R1+0x30] ;  /* 0x0000300001077983 */ /* 0x002ea20000100800 */
[----:B------:R-:W-:Y:S02]  /*e2b0*/  MOV R180, R230 ;  /* 0x000000e600b47202 */ /* 0x000fe40000000f00 */
[----:B------:R-:W-:Y:S01]  /*e2c0*/  MOV R35, R229 ;  /* 0x000000e500237202 */ /* 0x000fe20000000f00 */
[----:B------:R-:W3:Y:S04]  /*e2d0*/  LDL R3, [R1+0x34] ;  /* 0x0000340001037983 */ /* 0x000ee80000100800 */
[----:B------:R-:W4:Y:S01]  /*e2e0*/  LDL R4, [R1+0x48] ;  /* 0x0000480001047983 */ /* 0x000f220000100800 */
[----:B------:R-:W-:Y:S01]  /*e2f0*/  FMNMX.FTZ R0, R251, R15, !PT ;  /* 0x0000000ffb007209 */ /* 0x000fe20007810000 */
[----:B------:R-:W-:-:S02]  /*e300*/  USHF.L.U32 UR4, UR38, 0x1, URZ ;  /* 0x0000000126047899 */ /* 0x000fc4000800063f */
[----:B------:R-:W-:Y:S01]  /*e310*/  LDSM.16.MT88.4 R20, [R201+0x18000] ;  /* 0x01800000c914783b */ /* 0x000fe20000004200 */
[----:B------:R-:W-:-:S03]  /*e320*/  FMNMX.FTZ R0, R28, R0, !PT ;  /* 0x000000001c007209 */ /* 0x000fc60007810000 */
[----:B------:R-:W-:Y:S01]  /*e330*/  LDSM.16.MT88.4 R16, [R202+0x18000] ;  /* 0x01800000ca10783b */ /* 0x000fe20000004200 */
        /* <DEDUP_REMOVED lines=33> */
[----:B------:R-:W5:Y:S01]  /*e550*/  SHFL.BFLY PT, R6, R148, 0x1, 0x1f ;  /* 0x0c201f0094067f89 */ /* 0x000f6200000e0000 */
[----:B------:R-:W-:Y:S01]  /*e560*/  IMAD.U32 R2, RZ, RZ, UR4 ;  /* 0x00000004ff027e24 */ /* 0x000fe2000f8e00ff */
[----:B-1----:R-:W-:Y:S02]  /*e570*/  FMNMX.FTZ R0, R0, R5, !PT ;  /* 0x0000000500007209 */ /* 0x002fe40007810000 */
[----:B-----5:R-:W-:-:S03]  /*e580*/  FMNMX.FTZ R148, R148, R6, !PT ;  /* 0x0000000694947209 */ /* 0x020fc60007810000 */
[----:B------:R-:W1:Y:S01]  /*e590*/  SHFL.BFLY PT, R10, R0, 0x1, 0x1f ;  /* 0x0c201f00000a7f89 */ /* 0x000e6200000e0000 */
[----:B------:R-:W-:Y:S01]  /*e5a0*/  FSETP.NEU.FTZ.AND P2, PT, R148, -INF , PT ;  /* 0xff8000009400780b */ /* 0x000fe20003f5d000 */
        /* <DEDUP_REMOVED lines=14> */
[----:B------:R-:W-:Y:S02]  /*e690*/  FMUL.FTZ R2, R148, c[0x0][0x23c] ;  /* 0x00008f0094027a20 */ /* 0x000fe40000410000 */
[----:B------:R-:W-:-:S04]  /*e6a0*/  IMAD.WIDE.U32 R4, R5, -0x326172a9, RZ ;  /* 0xcd9e8d5705047825 */ /* 0x000fc800078e00ff */
[----:B------:R-:W-:Y:S01]  /*e6b0*/  IMAD.WIDE.U32 R8, R8, -0x326172a9, RZ ;  /* 0xcd9e8d5708087825 */ /* 0x000fe200078e00ff */
[----:B------:R-:W-:Y:S02]  /*e6c0*/  FSEL R2, R2, RZ, P2 ;  /* 0x000000ff02027208 */ /* 0x000fe40001000000 */
[----:B------:R-:W-:Y:S02]  /*e6d0*/  LOP3.LUT R5, R5, UR11, R168, 0x96, !PT ;  /* 0x0000000b05057c12 */ /* 0x000fe4000f8e96a8 */
[----:B------:R-:W-:Y:S01]  /*e6e0*/  LOP3.LUT R9, R9, UR9, R4, 0x96, !PT ;  /* 0x0000000909097c12 */ /* 0x000fe2000f8e9604 */
[----:B------:R-:W-:Y:S02]  /*e6f0*/  FFMA.FTZ R3, R28, c[0x0][0x23c], -R2 ;  /* 0x00008f001c037a23 */ /* 0x000fe40000010802 */
[----:B------:R-:W-:Y:S02]  /*e700*/  IMAD.WIDE.U32 R4, R5, -0x2daee0ad, RZ ;  /* 0xd2511f5305047825 */ /* 0x000fe400078e00ff */
[----:B------:R1:W-:Y:S02]  /*e710*/  MUFU.EX2 R177, R3 ;  /* 0x0000000300b17308 */ /* 0x0003e40000000800 */
[----:B------:R-:W-:Y:S01]  /*e720*/  IMAD.WIDE.U32 R24, R9, -0x2daee0ad, RZ ;  /* 0xd2511f5309187825 */ /* 0x000fe200078e00ff */
[----:B------:R-:W-:-:S03]  /*e730*/  LOP3.LUT R6, R5, UR8, R6, 0x96, !PT ;  /* 0x0000000805067c12 */ /* 0x000fc6000f8e9606 */
[----:B------:R-:W-:Y:S01]  /*e740*/  FFMA.FTZ R7, R29, c[0x0][0x23c], -R2 ;  /* 0x00008f001d077a23 */ /* 0x000fe20000010802 */
[----:B------:R-:W-:Y:S02]  /*e750*/  LOP3.LUT R4, R25, UR6, R4, 0x96, !PT ;  /* 0x0000000619047c12 */ /* 0x000fe4000f8e9604 */
[----:B-1----:R-:W-:Y:S01]  /*e760*/  FMNMX.FTZ R3, R0, R10, !PT ;  /* 0x0000000a00037209 */ /* 0x002fe20007810000 */
[----:B------:R-:W-:Y:S01]  /*e770*/  FFMA.FTZ R0, R30, c[0x0][0x23c], -R2 ;  /* 0x00008f001e007a23 */ /* 0x000fe20000010802 */
[----:B------:R1:W-:Y:S01]  /*e780*/  MUFU.EX2 R29, R7 ;  /* 0x00000007001d7308 */ /* 0x0003e20000000800 */
[----:B------:R-:W-:Y:S01]  /*e790*/  IMAD.WIDE.U32 R4, R4, -0x326172a9, RZ ;  /* 0xcd9e8d5704047825 */ /* 0x000fe200078e00ff */
[----:B------:R-:W-:-:S03]  /*e7a0*/  FSETP.NEU.FTZ.AND P1, PT, R3, -INF , PT ;  /* 0xff8000000300780b */ /* 0x000fc60003f3d000 */
[----:B------:R-:W-:-:S03]  /*e7b0*/  FMUL.FTZ R12, R3, c[0x0][0x23c] ;  /* 0x00008f00030c7a20 */ /* 0x000fc60000410000 */
[----:B------:R2:W3:Y:S02]  /*e7c0*/  MUFU.EX2 R11, R0 ;  /* 0x00000000000b7308 */ /* 0x0004e40000000800 */
[----:B------:R-:W-:Y:S01]  /*e7d0*/  FSEL R12, R12, RZ, P1 ;  /* 0x000000ff0c0c7208 */ /* 0x000fe20000800000 */
[----:B-1----:R-:W-:Y:S01]  /*e7e0*/  IMAD.WIDE.U32 R6, R6, -0x326172a9, RZ ;  /* 0xcd9e8d5706067825 */ /* 0x002fe200078e00ff */
[C---:B------:R-:W-:Y:S02]  /*e7f0*/  LOP3.LUT R10, R4.reuse, 0xff, RZ, 0xc0, !PT ;  /* 0x000000ff040a7812 */ /* 0x040fe400078ec0ff */
[----:B------:R-:W-:Y:S02]  /*e800*/  SHF.R.U32.HI R9, RZ, 0x18, R4 ;  /* 0x00000018ff097819 */ /* 0x000fe40000011604 */
[----:B--2---:R-:W-:Y:S02]  /*e810*/  LOP3.LUT R0, R5, UR16, R6, 0x96, !PT ;  /* 0x0000001005007c12 */ /* 0x004fe4000f8e9606 */
[----:B------:R-:W-:-:S02]  /*e820*/  LOP3.LUT R5, R4, 0xffff, RZ, 0xc0, !PT ;  /* 0x0000ffff04057812 */ /* 0x000fc400078ec0ff */
[----:B------:R-:W-:Y:S02]  /*e830*/  SHF.R.U32.HI R6, RZ, 0x10, R4 ;  /* 0x00000010ff067819 */ /* 0x000fe40000011604 */
[----:B------:R-:W-:Y:S01]  /*e840*/  LOP3.LUT R13, R7, UR7, R8, 0x96, !PT ;  /* 0x00000007070d7c12 */ /* 0x000fe2000f8e9608 */
[----:B------:R-:W-:Y:S01]  /*e850*/  FFMA.FTZ R7, R31, c[0x0][0x23c], -R12 ;  /* 0x00008f001f077a23 */ /* 0x000fe2000001080c */
[----:B------:R-:W-:Y:S01]  /*e860*/  SHF.R.U32.HI R8, RZ, 0x8, R5 ;  /* 0x00000008ff087819 */ /* 0x000fe20000011605 */
[----:B------:R-:W-:Y:S01]  /*e870*/  FFMA.FTZ R15, R15, c[0x0][0x23c], -R2 ;  /* 0x00008f000f0f7a23 */ /* 0x000fe20000010802 */
[----:B------:R-:W-:Y:S01]  /*e880*/  LOP3.LUT R4, R0, 0xffff, RZ, 0xc0, !PT ;  /* 0x0000ffff00047812 */ /* 0x000fe200078ec0ff */
[--C-:B------:R-:W-:Y:S01]  /*e890*/  FFMA.FTZ R14, R14, c[0x0][0x23c], -R12.reuse ;  /* 0x00008f000e0e7a23 */ /* 0x100fe2000001080c */
[----:B------:R-:W-:Y:S01]  /*e8a0*/  LOP3.LUT R6, R6, 0xff, RZ, 0xc0, !PT ;  /* 0x000000ff06067812 */ /* 0x000fe200078ec0ff */
[----:B------:R-:W-:Y:S01]  /*e8b0*/  FFMA.FTZ R5, R149, c[0x0][0x23c], -R12 ;  /* 0x00008f0095057a23 */ /* 0x000fe2000001080c */
[----:B---3--:R-:W-:Y:S01]  /*e8c0*/  MOV R31, R11 ;  /* 0x0000000b001f7202 */ /* 0x008fe20000000f00 */
[----:B------:R1:W-:Y:S01]  /*e8d0*/  MUFU.EX2 R188, R7 ;  /* 0x0000000700bc7308 */ /* 0x0003e20000000800 */
[----:B------:R-:W-:-:S02]  /*e8e0*/  PRMT R11, R10, 0x5410, R8 ;  /* 0x000054100a0b7816 */ /* 0x000fc40000000008 */
[----:B------:R-:W-:Y:S02]  /*e8f0*/  SHF.R.U32.HI R4, RZ, 0x8, R4 ;  /* 0x00000008ff047819 */ /* 0x000fe40000011604 */
[----:B------:R-:W-:Y:S01]  /*e900*/  PRMT R10, R6, 0x5410, R9 ;  /* 0x00005410060a7816 */ /* 0x000fe20000000009 */
[----:B------:R-:W-:Y:S02]  /*e910*/  FFMA.FTZ R6, R150, c[0x0][0x23c], -R12 ;  /* 0x00008f0096067a23 */ /* 0x000fe4000001080c */
[----:B------:R-:W-:Y:S01]  /*e920*/  MUFU.EX2 R176, R15 ;  /* 0x0000000f00b07308 */ /* 0x000fe20000000800 */
[----:B------:R-:W-:-:S07]  /*e930*/  FSEL R8, R148, RZ, P2 ;  /* 0x000000ff94087208 */ /* 0x000fce0001000000 */
[----:B------:R-:W2:Y:S01]  /*e940*/  MUFU.EX2 R178, R14 ;  /* 0x0000000e00b27308 */ /* 0x000ea20000000800 */
[----:B-1----:R-:W-:-:S04]  /*e950*/  LOP3.LUT R7, R0, 0xff, RZ, 0xc0, !PT ;  /* 0x000000ff00077812 */ /* 0x002fc800078ec0ff */
[----:B------:R-:W-:-:S03]  /*e960*/  PRMT R9, R7, 0x5410, R4 ;  /* 0x0000541007097816 */ /* 0x000fc60000000004 */
[----:B------:R1:W-:Y:S01]  /*e970*/  MUFU.EX2 R184, R5 ;  /* 0x0000000500b87308 */ /* 0x0003e20000000800 */
[----:B------:R-:W-:Y:S01]  /*e980*/  SHF.R.U32.HI R4, RZ, 0x18, R0 ;  /* 0x00000018ff047819 */ /* 0x000fe20000011600 */
[----:B------:R-:W-:-:S06]  /*e990*/  FADD.FTZ R7, R251, -R8 ;  /* 0x80000008fb077221 */ /* 0x000fcc0000010000 */
[----:B------:R2:W3:Y:S01]  /*e9a0*/  MUFU.EX2 R182, R6 ;  /* 0x0000000600b67308 */ /* 0x0004e20000000800 */
[----:B-1----:R-:W-:-:S04]  /*e9b0*/  SHF.R.U32.HI R5, RZ, 0x10, R0 ;  /* 0x00000010ff057819 */ /* 0x002fc80000011600 */
[----:B------:R-:W-:Y:S02]  /*e9c0*/  LOP3.LUT R0, R5, 0xff, RZ, 0xc0, !PT ;  /* 0x000000ff05007812 */ /* 0x000fe400078ec0ff */
[----:B------:R-:W-:Y:S02]  /*e9d0*/  FSEL R5, R3, RZ, P1 ;  /* 0x000000ff03057208 */ /* 0x000fe40000800000 */
[----:B------:R-:W-:Y:S01]  /*e9e0*/  PRMT R4, R0, 0x5410, R4 ;  /* 0x0000541000047816 */ /* 0x000fe20000000004 */
[----:B------:R-:W-:Y:S02]  /*e9f0*/  FMUL.FTZ R28, R7, c[0x0][0x23c] ;  /* 0x00008f00071c7a20 */ /* 0x000fe40000410000 */
[----:B------:R-:W-:Y:S01]  /*ea00*/  FADD.FTZ R7, R249, -R5 ;  /* 0x80000005f9077221 */ /* 0x000fe20000010000 */
[--C-:B------:R-:W-:Y:S01]  /*ea10*/  HSET2.LE.AND R0, R9, R252.reuse, PT ;  /* 0x000000fc09007233 */ /* 0x100fe20003803000 */
[----:B--2---:R-:W-:Y:S01]  /*ea20*/  F2FP.BF16.PACK_AB R6, R188, R178 ;  /* 0x000000b2bc06723e */ /* 0x004fe200000010ff */
[--C-:B------:R-:W-:Y:S01]  /*ea30*/  HSET2.LE.AND R5, R4, R252.reuse, PT ;  /* 0x000000fc04057233 */ /* 0x100fe20003803000 */
[----:B------:R-:W-:Y:S01]  /*ea40*/  F2FP.BF16.PACK_AB R4, R177, R176 ;  /* 0x000000b0b104723e */ /* 0x000fe200000010ff */
[----:B------:R-:W-:Y:S01]  /*ea50*/  FMUL.FTZ R7, R7, c[0x0][0x23c] ;  /* 0x00008f0007077a20 */ /* 0x000fe20000410000 */
[----:B------:R-:W1:Y:S02]  /*ea60*/  MUFU.EX2 R28, R28 ;  /* 0x0000001c001c7308 */ /* 0x000e640000000800 */
[----:B------:R-:W-:Y:S01]  /*ea70*/  LOP3.LUT R8, R0, R4, RZ, 0xc0, !PT ;  /* 0x0000000400087212 */ /* 0x000fe200078ec0ff */
[--C-:B------:R-:W-:Y:S01]  /*ea80*/  HSET2.LE.AND R0, R11, R252.reuse, PT ;  /* 0x000000fc0b007233 */ /* 0x100fe20003803000 */
[----:B------:R-:W-:Y:S01]  /*ea90*/  LOP3.LUT R9, R5, R6, RZ, 0xc0, !PT ;  /* 0x0000000605097212 */ /* 0x000fe200078ec0ff */
[----:B------:R-:W-:Y:S01]  /*eaa0*/  HSET2.LE.AND R5, R10, R252, PT ;  /* 0x000000fc0a057233 */ /* 0x000fe20003803000 */
[----:B------:R-:W-:-:S02]  /*eab0*/  F2FP.BF16.PACK_AB R4, R31, R29 ;  /* 0x0000001d1f04723e */ /* 0x000fc400000010ff */
[----:B------:R2:W4:Y:S01]  /*eac0*/  MUFU.EX2 R15, R7 ;  /* 0x00000007000f7308 */ /* 0x0005220000000800 */
[----:B---3--:R-:W-:Y:S02]  /*ead0*/  F2FP.BF16.PACK_AB R6, R182, R184 ;  /* 0x000000b8b606723e */ /* 0x008fe400000010ff */
[----:B------:R-:W-:Y:S02]  /*eae0*/  LOP3.LUT R10, R0, R4, RZ, 0xc0, !PT ;  /* 0x00000004000a7212 */ /* 0x000fe400078ec0ff */
[----:B------:R-:W-:Y:S02]  /*eaf0*/  LOP3.LUT R11, R5, R6, RZ, 0xc0, !PT ;  /* 0x00000006050b7212 */ /* 0x000fe400078ec0ff */
[----:B--2---:R-:W2:Y:S01]  /*eb00*/  LDSM.16.MT88.4 R4, [R204+0x18000] ;  /* 0x01800000cc04783b */ /* 0x004ea20000004200 */
[-C--:B-1----:R-:W-:Y:S02]  /*eb10*/  FMUL.FTZ R156, R156, R28.reuse ;  /* 0x0000001c9c9c7220 */ /* 0x082fe40000410000 */
[----:B------:R-:W-:-:S02]  /*eb20*/  FMUL.FTZ R157, R157, R28 ;  /* 0x0000001c9d9d7220 */ /* 0x000fc40000410000 */
[-C--:B----4-:R-:W-:Y:S02]  /*eb30*/  FMUL.FTZ R158, R158, R15.reuse ;  /* 0x0000000f9e9e7220 */ /* 0x090fe40000410000 */
[-C--:B------:R-:W-:Y:S02]  /*eb40*/  FMUL.FTZ R159, R159, R15.reuse ;  /* 0x0000000f9f9f7220 */ /* 0x080fe40000410000 */
[-C--:B------:R-:W-:Y:S02]  /*eb50*/  FMUL.FTZ R36, R36, R28.reuse ;  /* 0x0000001c24247220 */ /* 0x080fe40000410000 */
[----:B------:R-:W-:Y:S02]  /*eb60*/  FMUL.FTZ R37, R37, R28 ;  /* 0x0000001c25257220 */ /* 0x000fe40000410000 */
[-C--:B------:R-:W-:Y:S02]  /*eb70*/  FMUL.FTZ R38, R38, R15.reuse ;  /* 0x0000000f26267220 */ /* 0x080fe40000410000 */
[----:B------:R-:W-:-:S02]  /*eb80*/  FMUL.FTZ R39, R39, R15 ;  /* 0x0000000f27277220 */ /* 0x000fc40000410000 */
[-C--:B------:R-:W-:Y:S02]  /*eb90*/  FMUL.FTZ R40, R40, R28.reuse ;  /* 0x0000001c28287220 */ /* 0x080fe40000410000 */
[-C--:B------:R-:W-:Y:S02]  /*eba0*/  FMUL.FTZ R41, R41, R28.reuse ;  /* 0x0000001c29297220 */ /* 0x080fe40000410000 */
[-C--:B------:R-:W-:Y:S02]  /*ebb0*/  FMUL.FTZ R42, R42, R15.reuse ;  /* 0x0000000f2a2a7220 */ /* 0x080fe40000410000 */
[----:B------:R-:W-:Y:S01]  /*ebc0*/  FMUL.FTZ R43, R43, R15 ;  /* 0x0000000f2b2b7220 */ /* 0x000fe20000410000 */
[C---:B------:R-:W-:Y:S08]  /*ebd0*/  HMMA.16816.F32.BF16 R236, R8.reuse, R22, R156 ;  /* 0x0000001608ec723c */ /* 0x040ff0000004189c */
[C---:B------:R-:W-:Y:S08]  /*ebe0*/  HMMA.16816.F32.BF16 R156, R8.reuse, R16, R36 ;  /* 0x00000010089c723c */ /* 0x040ff00000041824 */
[----:B------:R-:W-:Y:S01]  /*ebf0*/  HMMA.16816.F32.BF16 R16, R8, R18, R40 ;  /* 0x000000120810723c */ /* 0x000fe20000041828 */
        /* <DEDUP_REMOVED lines=10> */
[----:B------:R-:W-:Y:S01]  /*eca0*/  IMAD.MOV.U32 R39, RZ, RZ, R16 ;  /* 0x000000ffff277224 */ /* 0x000fe200078e0010 */
[----:B------:R-:W-:Y:S01]  /*ecb0*/  MOV R38, R17 ;  /* 0x0000001100267202 */ /* 0x000fe20000000f00 */
[----:B------:R-:W-:Y:S01]  /*ecc0*/  IMAD.MOV.U32 R36, RZ, RZ, R19 ;  /* 0x000000ffff247224 */ /* 0x000fe200078e0013 */
[----:B------:R-:W-:-:S02]  /*ecd0*/  MOV R37, R18 ;  /* 0x0000001200257202 */ /* 0x000fc40000000f00 */
[----:B------:R-:W1:Y:S10]  /*ece0*/  LDSM.16.MT88.4 R16, [R203+0x18000] ;  /* 0x01800000cb10783b */ /* 0x000e740000004200 */
[----:B------:R-:W-:-:S08]  /*ecf0*/  MOV R47, R40 ;  /* 0x00000028002f7202 */ /* 0x000fd00000000f00 */
[----:B------:R-:W-:Y:S01]  /*ed00*/  MOV R40, R5 ;  /* 0x0000000500287202 */ /* 0x000fe20000000f00 */
[----:B------:R-:W-:Y:S01]  /*ed10*/  IMAD.MOV.U32 R30, RZ, RZ, R6 ;  /* 0x000000ffff1e7224 */ /* 0x000fe200078e0006 */
[----:B------:R-:W-:Y:S02]  /*ed20*/  MOV R14, R7 ;  /* 0x00000007000e7202 */ /* 0x000fe40000000f00 */
[----:B------:R-:W-:Y:S02]  /*ed30*/  MOV R0, R4 ;  /* 0x0000000400007202 */ /* 0x000fe40000000f00 */
[----:B------:R-:W2:Y:S01]  /*ed40*/  LDSM.16.MT88.4 R4, [R201+0x1a000] ;  /* 0x01a00000c904783b */ /* 0x000ea20000004200 */
[-C--:B------:R-:W-:Y:S02]  /*ed50*/  FMUL.FTZ R52, R52, R28.reuse ;  /* 0x0000001c34347220 */ /* 0x080fe40000410000 */
[----:B------:R-:W-:Y:S02]  /*ed60*/  FMUL.FTZ R53, R53, R28 ;  /* 0x0000001c35357220 */ /* 0x000fe40000410000 */
[----:B------:R-:W-:-:S02]  /*ed70*/  FMUL.FTZ R54, R54, R15 ;  /* 0x0000000f36367220 */ /* 0x000fc40000410000 */
[-C--:B------:R-:W-:Y:S02]  /*ed80*/  FMUL.FTZ R55, R55, R15.reuse ;  /* 0x0000000f37377220 */ /* 0x080fe40000410000 */
        /* <DEDUP_REMOVED lines=20> */
[----:B--2---:R-:W-:Y:S07]  /*eed0*/  HMMA.16816.F32.BF16 R228, R8, R4, R60 ;  /* 0x0000000408e4723c */ /* 0x004fee000004183c */
[----:B------:R-:W-:-:S02]  /*eee0*/  MOV R63, R198 ;  /* 0x000000c6003f7202 */ /* 0x000fc40000000f00 */
[----:B------:R-:W-:Y:S02]  /*eef0*/  MOV R62, R199 ;  /* 0x000000c7003e7202 */ /* 0x000fe40000000f00 */
[----:B------:R-:W-:Y:S01]  /*ef00*/  HMMA.16816.F32.BF16 R196, R8, R6, R64 ;  /* 0x0000000608c4723c */ /* 0x000fe20000041840 */
[----:B------:R-:W2:Y:S01]  /*ef10*/  LDSM.16.MT88.4 R4, [R204+0x1a000] ;  /* 0x01a00000cc04783b */ /* 0x000ea20000004200 */
        /* <DEDUP_REMOVED lines=8> */
[----:B-1----:R-:W-:Y:S01]  /*efa0*/  HMMA.16816.F32.BF16 R48, R8, R16, R68 ;  /* 0x000000100830723c */ /* 0x002fe20000041844 */
[----:B------:R-:W-:Y:S01]  /*efb0*/  MOV R60, R192 ;  /* 0x000000c0003c7202 */ /* 0x000fe20000000f00 */
[----:B------:R-:W-:-:S05]  /*efc0*/  IMAD.MOV.U32 R61, RZ, RZ, R193 ;  /* 0x000000ffff3d7224 */ /* 0x000fca00078e00c1 */
        /* <DEDUP_REMOVED lines=13> */
[----:B------:R-:W-:Y:S02]  /*f0a0*/  MOV R69, R176 ;  /* 0x000000b000457202 */ /* 0x000fe40000000f00 */
[----:B------:R-:W-:Y:S01]  /*f0b0*/  MOV R54, R30 ;  /* 0x0000001e00367202 */ /* 0x000fe20000000f00 */
[----:B--2---:R-:W-:Y:S01]  /*f0c0*/  HMMA.16816.F32.BF16 R176, R8, R4, R76 ;  /* 0x0000000408b0723c */ /* 0x004fe2000004184c */
[----:B------:R-:W-:Y:S01]  /*f0d0*/  MOV R55, R14 ;  /* 0x0000000e00377202 */ /* 0x000fe20000000f00 */
[----:B------:R-:W-:Y:S01]  /*f0e0*/  IMAD.MOV.U32 R14, RZ, RZ, R189 ;  /* 0x000000ffff0e7224 */ /* 0x000fe200078e00bd */
[----:B------:R-:W-:-:S04]  /*f0f0*/  MOV R30, R190 ;  /* 0x000000be001e7202 */ /* 0x000fc80000000f00 */
[----:B------:R-:W-:Y:S01]  /*f100*/  MOV R79, R191 ;  /* 0x000000bf004f7202 */ /* 0x000fe20000000f00 */
[----:B------:R-:W-:Y:S02]  /*f110*/  IMAD.MOV.U32 R78, RZ, RZ, R188 ;  /* 0x000000ffff4e7224 */ /* 0x000fe400078e00bc */
[----:B------:R-:W-:Y:S01]  /*f120*/  HMMA.16816.F32.BF16 R188, R8, R6, R80 ;  /* 0x0000000608bc723c */ /* 0x000fe20000041850 */
[----:B------:R-:W2:Y:S01]  /*f130*/  LDSM.16.MT88.4 R4, [R201+0x1c000] ;  /* 0x01c00000c904783b */ /* 0x000ea20000004200 */
[-C--:B------:R-:W-:Y:S02]  /*f140*/  FMUL.FTZ R152, R152, R28.reuse ;  /* 0x0000001c98987220 */ /* 0x080fe40000410000 */
[----:B------:R-:W-:Y:S02]  /*f150*/  FMUL.FTZ R153, R153, R28 ;  /* 0x0000001c99997220 */ /* 0x000fe40000410000 */
[-C--:B------:R-:W-:Y:S02]  /*f160*/  FMUL.FTZ R154, R154, R15.reuse ;  /* 0x0000000f9a9a7220 */ /* 0x080fe40000410000 */
        /* <DEDUP_REMOVED lines=9> */
[----:B------:R-:W-:Y:S01]  /*f200*/  HMMA.16816.F32.BF16 R152, R8, R20, R152 ;  /* 0x000000140898723c */ /* 0x000fe20000041898 */
[----:B------:R-:W-:Y:S01]  /*f210*/  MOV R23, R156 ;  /* 0x0000009c00177202 */ /* 0x000fe20000000f00 */
[----:B------:R-:W-:Y:S01]  /*f220*/  IMAD.MOV.U32 R77, RZ, RZ, R187 ;  /* 0x000000ffff4d7224 */ /* 0x000fe200078e00bb */
[----:B------:R-:W-:Y:S02]  /*f230*/  MOV R22, R157 ;  /* 0x0000009d00167202 */ /* 0x000fe40000000f00 */
[----:B------:R-:W-:Y:S02]  /*f240*/  MOV R150, R185 ;  /* 0x000000b900967202 */ /* 0x000fe40000000f00 */
[----:B------:R-:W-:Y:S01]  /*f250*/  IMAD.MOV.U32 R21, RZ, RZ, R158 ;  /* 0x000000ffff157224 */ /* 0x000fe200078e009e */
[----:B------:R-:W-:-:S02]  /*f260*/  MOV R20, R159 ;  /* 0x0000009f00147202 */ /* 0x000fc40000000f00 */
[----:B------:R-:W-:Y:S01]  /*f270*/  MOV R149, R186 ;  /* 0x000000ba00957202 */ /* 0x000fe20000000f00 */
[----:B-1----:R-:W-:Y:S01]  /*f280*/  HMMA.16816.F32.BF16 R156, R8, R18, R88 ;  /* 0x00000012089c723c */ /* 0x002fe20000041858 */
[----:B------:R-:W-:-:S07]  /*f290*/  MOV R76, R184 ;  /* 0x000000b8004c7202 */ /* 0x000fce0000000f00 */
[----:B------:R-:W-:Y:S01]  /*f2a0*/  HMMA.16816.F32.BF16 R184, R8, R16, R84 ;  /* 0x0000001008b8723c */ /* 0x000fe20000041854 */
[----:B------:R-:W1:Y:S01]  /*f2b0*/  LDSM.16.MT88.4 R16, [R202+0x1c000] ;  /* 0x01c00000ca10783b */ /* 0x000e620000004200 */
[-C--:B------:R-:W-:Y:S02]  /*f2c0*/  FMUL.FTZ R92, R92, R28.reuse ;  /* 0x0000001c5c5c7220 */ /* 0x080fe40000410000 */
[-C--:B------:R-:W-:Y:S02]  /*f2d0*/  FMUL.FTZ R93, R93, R28.reuse ;  /* 0x0000001c5d5d7220 */ /* 0x080fe40000410000 */
[-C--:B------:R-:W-:Y:S02]  /*f2e0*/  FMUL.FTZ R94, R94, R15.reuse ;  /* 0x0000000f5e5e7220 */ /* 0x080fe40000410000 */
[----:B------:R-:W-:Y:S02]  /*f2f0*/  FMUL.FTZ R95, R95, R15 ;  /* 0x0000000f5f5f7220 */ /* 0x000fe40000410000 */
[----:B------:R-:W-:-:S02]  /*f300*/  FMUL.FTZ R96, R96, R28 ;  /* 0x0000001c60607220 */ /* 0x000fc40000410000 */
[-C--:B------:R-:W-:Y:S02]  /*f310*/  FMUL.FTZ R97, R97, R28.reuse ;  /* 0x0000001c61617220 */ /* 0x080fe40000410000 */
[-C--:B------:R-:W-:Y:S02]  /*f320*/  FMUL.FTZ R98, R98, R15.reuse ;  /* 0x0000000f62627220 */ /* 0x080fe40000410000 */
        /* <DEDUP_REMOVED lines=62> */
[----:B------:R-:W-:Y:S02]  /*f710*/  FMUL.FTZ R163, R163, R15 ;  /* 0x0000000fa3a37220 */ /* 0x000fe40000410000 */
[----:B------:R-:W-:Y:S02]  /*f720*/  IMAD.MOV.U32 R52, RZ, RZ, R0 ;  /* 0x000000ffff347224 */ /* 0x000fe400078e0000 */
[----:B------:R-:W-:Y:S01]  /*f730*/  FFMA.FTZ R0, R181, c[0x0][0x23c], -R2 ;  /* 0x00008f00b5007a23 */ /* 0x000fe20000010802 */
[----:B------:R-:W-:Y:S02]  /*f740*/  MOV R91, R180 ;  /* 0x000000b4005b7202 */ /* 0x000fe40000000f00 */
[----:B--2---:R-:W-:Y:S01]  /*f750*/  HMMA.16816.F32.BF16 R160, R8, R4, R160 ;  /* 0x0000000408a0723c */ /* 0x004fe200000418a0 */
[----:B------:R2:W-:Y:S01]  /*f760*/  MUFU.EX2 R180, R0 ;  /* 0x0000000000b47308 */ /* 0x0005e20000000800 */
[----:B------:R-:W-:Y:S01]  /*f770*/  MOV R86, R31 ;  /* 0x0000001f00567202 */ /* 0x000fe20000000f00 */
[----:B------:R-:W-:-:S04]  /*f780*/  FMUL.FTZ R140, R140, R28 ;  /* 0x0000001c8c8c7220 */ /* 0x000fc80000410000 */
[--C-:B------:R-:W-:Y:S02]  /*f790*/  FFMA.FTZ R4, R151, c[0x0][0x23c], -R2.reuse ;  /* 0x00008f0097047a23 */ /* 0x100fe40000010802 */
[----:B------:R-:W-:Y:S02]  /*f7a0*/  FMUL.FTZ R141, R141, R28 ;  /* 0x0000001c8d8d7220 */ /* 0x000fe40000410000 */
[-C--:B------:R-:W-:Y:S01]  /*f7b0*/  FMUL.FTZ R142, R142, R15.reuse ;  /* 0x0000000f8e8e7220 */ /* 0x080fe20000410000 */
[----:B------:R3:W-:Y:S01]  /*f7c0*/  MUFU.EX2 R87, R4 ;  /* 0x0000000400577308 */ /* 0x0007e20000000800 */
[----:B------:R-:W-:Y:S02]  /*f7d0*/  FMUL.FTZ R143, R143, R15 ;  /* 0x0000000f8f8f7220 */ /* 0x000fe40000410000 */
[----:B--2---:R-:W-:-:S05]  /*f7e0*/  FFMA.FTZ R0, R173, c[0x0][0x23c], -R2 ;  /* 0x00008f00ad007a23 */ /* 0x004fca0000010802 */
[----:B------:R2:W4:Y:S01]  /*f7f0*/  MUFU.EX2 R31, R0 ;  /* 0x00000000001f7308 */ /* 0x0005220000000800 */
[-C--:B------:R-:W-:Y:S01]  /*f800*/  FMUL.FTZ R144, R144, R28.reuse ;  /* 0x0000001c90907220 */ /* 0x080fe20000410000 */
[----:B------:R-:W-:Y:S01]  /*f810*/  MOV R46, R41 ;  /* 0x00000029002e7202 */ /* 0x000fe20000000f00 */
[----:B------:R-:W-:Y:S02]  /*f820*/  FMUL.FTZ R145, R145, R28 ;  /* 0x0000001c91917220 */ /* 0x000fe40000410000 */
[----:B---3--:R-:W-:Y:S01]  /*f830*/  IMAD.WIDE.U32 R4, R13, -0x2daee0ad, RZ ;  /* 0xd2511f530d047825 */ /* 0x008fe200078e00ff */
[----:B------:R-:W-:-:S03]  /*f840*/  MOV R44, R43 ;  /* 0x0000002b002c7202 */ /* 0x000fc60000000f00 */
[-C--:B------:R-:W-:Y:S02]  /*f850*/  FMUL.FTZ R146, R146, R15.reuse ;  /* 0x0000000f92927220 */ /* 0x080fe40000410000 */
[----:B--2---:R-:W-:Y:S02]  /*f860*/  FFMA.FTZ R0, R172, c[0x0][0x23c], -R2 ;  /* 0x00008f00ac007a23 */ /* 0x004fe40000010802 */
[----:B------:R-:W-:Y:S02]  /*f870*/  FMUL.FTZ R147, R147, R15 ;  /* 0x0000000f93937220 */ /* 0x000fe40000410000 */
[----:B------:R2:W-:Y:S01]  /*f880*/  MUFU.EX2 R107, R0 ;  /* 0x00000000006b7308 */ /* 0x0005e20000000800 */
[----:B------:R-:W-:Y:S02]  /*f890*/  IMAD.MOV.U32 R45, RZ, RZ, R42 ;  /* 0x000000ffff2d7224 */ /* 0x000fe400078e002a */
[----:B------:R-:W-:Y:S02]  /*f8a0*/  IMAD.MOV.U32 R53, RZ, RZ, R40 ;  /* 0x000000ffff357224 */ /* 0x000fe400078e0028 */
[----:B------:R-:W-:Y:S01]  /*f8b0*/  HMMA.16816.F32.BF16 R40, R8, R6, R140 ;  /* 0x000000060828723c */ /* 0x000fe2000004188c */
[----:B------:R-:W-:Y:S01]  /*f8c0*/  IMAD.MOV.U32 R85, RZ, RZ, R14 ;  /* 0x000000ffff557224 */ /* 0x000fe200078e000e */
[----:B------:R-:W-:-:S05]  /*f8d0*/  SHF.R.U32.HI R14, RZ, 0x10, R4 ;  /* 0x00000010ff0e7819 */ /* 0x000fca0000011604 */
[----:B------:R-:W-:Y:S01]  /*f8e0*/  FFMA.FTZ R6, R183, c[0x0][0x23c], -R12 ;  /* 0x00008f00b7067a23 */ /* 0x000fe2000001080c */
[----:B--2---:R-:W-:Y:S02]  /*f8f0*/  LOP3.LUT R0, R5, UR17, R24, 0x96, !PT ;  /* 0x0000001105007c12 */ /* 0x004fe4000f8e9618 */
[C---:B------:R-:W-:Y:S01]  /*f900*/  LOP3.LUT R5, R4.reuse, 0xffff, RZ, 0xc0, !PT ;  /* 0x0000ffff04057812 */ /* 0x040fe200078ec0ff */
[----:B-1----:R-:W-:Y:S01]  /*f910*/  HMMA.16816.F32.BF16 R144, R8, R16, R144 ;  /* 0x000000100890723c */ /* 0x002fe20000041890 */
[----:B------:R-:W-:Y:S01]  /*f920*/  LOP3.LUT R7, R4, 0xff, RZ, 0xc0, !PT ;  /* 0x000000ff04077812 */ /* 0x000fe200078ec0ff */
[----:B------:R1:W-:Y:S01]  /*f930*/  MUFU.EX2 R88, R6 ;  /* 0x0000000600587308 */ /* 0x0003e20000000800 */
[----:B------:R-:W-:-:S04]  /*f940*/  SHF.R.U32.HI R5, RZ, 0x8, R5 ;  /* 0x00000008ff057819 */ /* 0x000fc80000011605 */
[----:B------:R-:W-:Y:S02]  /*f950*/  SHF.R.U32.HI R16, RZ, 0x18, R4 ;  /* 0x00000018ff107819 */ /* 0x000fe40000011604 */
[----:B------:R-:W-:Y:S02]  /*f960*/  LOP3.LUT R4, R0, 0xffff, RZ, 0xc0, !PT ;  /* 0x0000ffff00047812 */ /* 0x000fe400078ec0ff */
[----:B------:R-:W-:Y:S02]  /*f970*/  PRMT R17, R7, 0x5410, R5 ;  /* 0x0000541007117816 */ /* 0x000fe40000000005 */
[----:B------:R-:W-:Y:S02]  /*f980*/  MOV R84, R30 ;  /* 0x0000001e00547202 */ /* 0x000fe40000000f00 */
[----:B------:R-:W-:Y:S01]  /*f990*/  SHF.R.U32.HI R5, RZ, 0x10, R0 ;  /* 0x00000010ff057819 */ /* 0x000fe20000011600 */
[----:B-1----:R-:W-:Y:S01]  /*f9a0*/  FFMA.FTZ R6, R174, c[0x0][0x23c], -R12 ;  /* 0x00008f00ae067a23 */ /* 0x002fe2000001080c */
[----:B------:R-:W-:-:S03]  /*f9b0*/  SHF.R.U32.HI R13, RZ, 0x18, R0 ;  /* 0x00000018ff0d7819 */ /* 0x000fc60000011600 */
[----:B------:R1:W-:Y:S01]  /*f9c0*/  MUFU.EX2 R30, R6 ;  /* 0x00000006001e7308 */ /* 0x0003e20000000800 */
[----:B------:R-:W-:Y:S01]  /*f9d0*/  FFMA.FTZ R7, R175, c[0x0][0x23c], -R12 ;  /* 0x00008f00af077a23 */ /* 0x000fe2000001080c */
[----:B------:R-:W-:Y:S02]  /*f9e0*/  MOV R106, R91 ;  /* 0x0000005b006a7202 */ /* 0x000fe40000000f00 */
[----:B------:R-:W-:-:S04]  /*f9f0*/  MOV R91, R249 ;  /* 0x000000f9005b7202 */ /* 0x000fc80000000f00 */
[----:B------:R2:W-:Y:S01]  /*fa00*/  MUFU.EX2 R251, R7 ;  /* 0x0000000700fb7308 */ /* 0x0005e20000000800 */
[----:B-1----:R-:W-:Y:S02]  /*fa10*/  SHF.R.U32.HI R6, RZ, 0x8, R4 ;  /* 0x00000008ff067819 */ /* 0x002fe40000011604 */
[----:B------:R-:W-:Y:S02]  /*fa20*/  LOP3.LUT R4, R0, 0xff, RZ, 0xc0, !PT ;  /* 0x000000ff00047812 */ /* 0x000fe400078ec0ff */
[----:B------:R-:W-:Y:S01]  /*fa30*/  LOP3.LUT R0, R5, 0xff, RZ, 0xc0, !PT ;  /* 0x000000ff05007812 */ /* 0x000fe200078ec0ff */
[----:B------:R-:W-:-:S04]  /*fa40*/  FFMA.FTZ R5, R32, c[0x0][0x23c], -R12 ;  /* 0x00008f0020057a23 */ /* 0x000fc8000001080c */
[----:B------:R-:W1:Y:S01]  /*fa50*/  MUFU.EX2 R249, R5 ;  /* 0x0000000500f97308 */ /* 0x000e620000000800 */
[----:B------:R-:W-:Y:S02]  /*fa60*/  PRMT R4, R4, 0x5410, R6 ;  /* 0x0000541004047816 */ /* 0x000fe40000000006 */
[----:B------:R-:W-:Y:S01]  /*fa70*/  PRMT R0, R0, 0x5410, R13 ;  /* 0x0000541000007816 */ /* 0x000fe2000000000d */
[-C--:B------:R-:W-:Y:S01]  /*fa80*/  FMUL.FTZ R164, R164, R28.reuse ;  /* 0x0000001ca4a47220 */ /* 0x080fe20000410000 */
[----:B--2---:R-:W-:Y:S01]  /*fa90*/  LOP3.LUT R7, R14, 0xff, RZ, 0xc0, !PT ;  /* 0x000000ff0e077812 */ /* 0x004fe200078ec0ff */
[----:B------:R-:W-:Y:S02]  /*faa0*/  FMUL.FTZ R165, R165, R28 ;  /* 0x0000001ca5a57220 */ /* 0x000fe40000410000 */
[-C--:B------:R-:W-:Y:S02]  /*fab0*/  FMUL.FTZ R166, R166, R15.reuse ;  /* 0x0000000fa6a67220 */ /* 0x080fe40000410000 */
[----:B------:R-:W-:Y:S01]  /*fac0*/  FMUL.FTZ R167, R167, R15 ;  /* 0x0000000fa7a77220 */ /* 0x000fe20000410000 */
[--C-:B------:R-:W-:Y:S01]  /*fad0*/  HSET2.LE.AND R4, R4, R252.reuse, PT ;  /* 0x000000fc04047233 */ /* 0x100fe20003803000 */
[----:B------:R-:W-:Y:S01]  /*fae0*/  PRMT R7, R7, 0x5410, R16 ;  /* 0x0000541007077816 */ /* 0x000fe20000000010 */
[--C-:B------:R-:W-:Y:S01]  /*faf0*/  HSET2.LE.AND R6, R0, R252.reuse, PT ;  /* 0x000000fc00067233 */ /* 0x100fe20003803000 */
[----:B----4-:R-:W-:Y:S01]  /*fb00*/  F2FP.BF16.PACK_AB R0, R31, R180 ;  /* 0x000000b41f00723e */ /* 0x010fe200000010ff */
[----:B------:R-:W-:Y:S01]  /*fb10*/  IMAD.MOV.U32 R93, RZ, RZ, R71 ;  /* 0x000000ffff5d7224 */ /* 0x000fe200078e0047 */
[----:B------:R-:W-:Y:S01]  /*fb20*/  MOV R94, R70 ;  /* 0x00000046005e7202 */ /* 0x000fe20000000f00 */
[----:B------:R-:W-:Y:S01]  /*fb30*/  IMAD.MOV.U32 R71, RZ, RZ, R44 ;  /* 0x000000ffff477224 */ /* 0x000fe200078e002c */
[----:B------:R-:W-:Y:S01]  /*fb40*/  MOV R70, R45 ;  /* 0x0000002d00467202 */ /* 0x000fe20000000f00 */
[----:B------:R-:W-:Y:S01]  /*fb50*/  IMAD.MOV.U32 R90, RZ, RZ, R35 ;  /* 0x000000ffff5a7224 */ /* 0x000fe200078e0023 */
[----:B------:R-:W-:Y:S01]  /*fb60*/  MOV R44, R34 ;  /* 0x00000022002c7202 */ /* 0x000fe20000000f00 */
[----:B------:R-:W-:Y:S01]  /*fb70*/  HMMA.16816.F32.BF16 R164, R8, R18, R164 ;  /* 0x0000001208a4723c */ /* 0x000fe200000418a4 */
[----:B------:R-:W-:Y:S01]  /*fb80*/  MOV R45, R33 ;  /* 0x00000021002d7202 */ /* 0x000fe20000000f00 */
[--C-:B------:R-:W-:Y:S01]  /*fb90*/  HSET2.LE.AND R7, R7, R252.reuse, PT ;  /* 0x000000fc07077233 */ /* 0x100fe20003803000 */
[----:B------:R-:W-:Y:S01]  /*fba0*/  LOP3.LUT R4, R4, R0, RZ, 0xc0, !PT ;  /* 0x0000000004047212 */ /* 0x000fe200078ec0ff */
[----:B------:R-:W2:Y:S01]  /*fbb0*/  LDSM.16.MT88.4 R32, [R201+0x18800] ;  /* 0x01880000c920783b */ /* 0x000ea20000004200 */
[----:B------:R-:W-:-:S02]  /*fbc0*/  HSET2.LE.AND R0, R17, R252, PT ;  /* 0x000000fc11007233 */ /* 0x000fc40003803000 */
[----:B-1----:R-:W-:Y:S01]  /*fbd0*/  F2FP.BF16.PACK_AB R8, R249, R251 ;  /* 0x000000fbf908723e */ /* 0x002fe200000010ff */
[----:B------:R-:W1:Y:S03]  /*fbe0*/  LDSM.16.MT88.4 R16, [R203+0x18800] ;  /* 0x01880000cb10783b */ /* 0x000e660000004200 */
[----:B------:R-:W-:Y:S02]  /*fbf0*/  LOP3.LUT R7, R7, R8, RZ, 0xc0, !PT ;  /* 0x0000000807077212 */ /* 0x000fe400078ec0ff */
[----:B------:R-:W3:Y:S01]  /*fc00*/  LDSM.16.MT88.4 R8, [R201+0x1a800] ;  /* 0x01a80000c908783b */ /* 0x000ee20000004200 */
        /* <DEDUP_REMOVED lines=8> */
[----:B------:R-:W-:Y:S02]  /*fc90*/  MOV R79, R55 ;  /* 0x00000037004f7202 */ /* 0x000fe40000000f00 */
[----:B------:R-:W-:Y:S02]  /*fca0*/  MOV R52, R23 ;  /* 0x0000001700347202 */ /* 0x000fe40000000f00 */
[----:B------:R-:W-:Y:S02]  /*fcb0*/  MOV R54, R21 ;  /* 0x0000001500367202 */ /* 0x000fe40000000f00 */
[----:B------:R-:W-:Y:S02]  /*fcc0*/  MOV R55, R20 ;  /* 0x0000001400377202 */ /* 0x000fe40000000f00 */
[----:B------:R-:W4:Y:S01]  /*fcd0*/  LDSM.16.MT88.4 R20, [R204+0x18800] ;  /* 0x01880000cc14783b */ /* 0x000f220000004200 */
[----:B------:R-:W-:-:S05]  /*fce0*/  IMAD.MOV.U32 R13, RZ, RZ, R88 ;  /* 0x000000ffff0d7224 */ /* 0x000fca00078e0058 */
[----:B------:R-:W-:Y:S01]  /*fcf0*/  F2FP.BF16.PACK_AB R5, R30, R13 ;  /* 0x0000000d1e05723e */ /* 0x000fe200000010ff */
[----:B------:R-:W-:-:S03]  /*fd00*/  IMAD.MOV.U32 R100, RZ, RZ, R68 ;  /* 0x000000ffff647224 */ /* 0x000fc600078e0044 */
[----:B------:R-:W-:Y:S02]  /*fd10*/  LOP3.LUT R5, R6, R5, RZ, 0xc0, !PT ;  /* 0x0000000506057212 */ /* 0x000fe400078ec0ff */
[----:B------:R-:W-:Y:S01]  /*fd20*/  F2FP.BF16.PACK_AB R6, R107, R87 ;  /* 0x000000576b06723e */ /* 0x000fe200000010ff */
[----:B------:R-:W-:Y:S01]  /*fd30*/  IMAD.MOV.U32 R68, RZ, RZ, R47 ;  /* 0x000000ffff447224 */ /* 0x000fe200078e002f */
[----:B------:R-:W-:Y:S02]  /*fd40*/  MOV R95, R69 ;  /* 0x00000045005f7202 */ /* 0x000fe40000000f00 */
[----:B------:R-:W-:Y:S01]  /*fd50*/  MOV R69, R46 ;  /* 0x0000002e00457202 */ /* 0x000fe20000000f00 */
[----:B------:R-:W-:Y:S01]  /*fd60*/  IMAD.MOV.U32 R46, RZ, RZ, R27 ;  /* 0x000000ffff2e7224 */ /* 0x000fe200078e001b */
[----:B------:R-:W-:Y:S02]  /*fd70*/  MOV R47, R26 ;  /* 0x0000001a002f7202 */ /* 0x000fe40000000f00 */
[----:B------:R-:W-:Y:S01]  /*fd80*/  LOP3.LUT R6, R0, R6, RZ, 0xc0, !PT ;  /* 0x0000000600067212 */ /* 0x000fe200078ec0ff */
[----:B------:R-:W-:Y:S01]  /*fd90*/  IMAD.MOV.U32 R104, RZ, RZ, R85 ;  /* 0x000000ffff687224 */ /* 0x000fe200078e0055 */
[----:B------:R-:W-:Y:S01]  /*fda0*/  MOV R105, R84 ;  /* 0x0000005400697202 */ /* 0x000fe20000000f00 */
[----:B------:R-:W-:Y:S01]  /*fdb0*/  IMAD.MOV.U32 R85, RZ, RZ, R61 ;  /* 0x000000ffff557224 */ /* 0x000fe200078e003d */
[----:B------:R-:W-:-:S02]  /*fdc0*/  MOV R111, R86 ;  /* 0x00000056006f7202 */ /* 0x000fc40000000f00 */
[----:B------:R-:W-:Y:S01]  /*fdd0*/  MOV R92, R62 ;  /* 0x0000003e005c7202 */ /* 0x000fe20000000f00 */
[----:B------:R-:W-:Y:S01]  /*fde0*/  IMAD.MOV.U32 R88, RZ, RZ, R90 ;  /* 0x000000ffff587224 */ /* 0x000fe200078e005a */
[----:B------:R-:W-:Y:S02]  /*fdf0*/  MOV R84, R60 ;  /* 0x0000003c00547202 */ /* 0x000fe40000000f00 */
[----:B------:R-:W-:Y:S01]  /*fe00*/  MOV R89, R91 ;  /* 0x0000005b00597202 */ /* 0x000fe20000000f00 */
[----:B------:R-:W-:Y:S01]  /*fe10*/  IMAD.MOV.U32 R14, RZ, RZ, R102 ;  /* 0x000000ffff0e7224 */ /* 0x000fe200078e0066 */
[----:B------:R-:W-:Y:S01]  /*fe20*/  MOV R86, R63 ;  /* 0x0000003f00567202 */ /* 0x000fe20000000f00 */
[----:B--2---:R-:W-:Y:S01]  /*fe30*/  HMMA.16816.F32.BF16 R44, R4, R34, R44 ;  /* 0x00000022042c723c */ /* 0x004fe2000004182c */
[----:B------:R-:W-:Y:S01]  /*fe40*/  IMAD.MOV.U32 R90, RZ, RZ, R84 ;  /* 0x000000ffff5a7224 */ /* 0x000fe200078e0054 */
[----:B------:R-:W-:Y:S01]  /*fe50*/  MOV R91, R85 ;  /* 0x00000055005b7202 */ /* 0x000fe20000000f00 */
[----:B------:R-:W-:Y:S01]  /*fe60*/  IMAD.MOV.U32 R62, RZ, RZ, R37 ;  /* 0x000000ffff3e7224 */ /* 0x000fe200078e0025 */
[----:B------:R-:W-:Y:S01]  /*fe70*/  MOV R60, R39 ;  /* 0x00000027003c7202 */ /* 0x000fe20000000f00 */
[----:B------:R-:W-:Y:S01]  /*fe80*/  LDSM.16.MT88.4 R24, [R202+0x18800] ;  /* 0x01880000ca18783b */ /* 0x000fe20000004200 */
[----:B------:R-:W-:-:S02]  /*fe90*/  MOV R61, R38 ;  /* 0x00000026003d7202 */ /* 0x000fc40000000f00 */
[----:B------:R-:W-:Y:S01]  /*fea0*/  MOV R35, R86 ;  /* 0x0000005600237202 */ /* 0x000fe20000000f00 */
[C---:B------:R-:W-:Y:S01]  /*feb0*/  HMMA.16816.F32.BF16 R152, R4.reuse, R32, R152 ;  /* 0x000000200498723c */ /* 0x040fe20000041898 */
[----:B------:R-:W-:Y:S02]  /*fec0*/  MOV R34, R87 ;  /* 0x0000005700227202 */ /* 0x000fe40000000f00 */
[----:B------:R-:W-:Y:S02]  /*fed0*/  MOV R63, R36 ;  /* 0x00000024003f7202 */ /* 0x000fe40000000f00 */
[----:B------:R-:W2:Y:S02]  /*fee0*/  LDSM.16.MT88.4 R36, [R202+0x1a800] ;  /* 0x01a80000ca24783b */ /* 0x000ea40000004200 */
[----:B------:R-:W-:Y:S01]  /*fef0*/  MOV R33, R93 ;  /* 0x0000005d00217202 */ /* 0x000fe20000000f00 */
[----:B-1----:R-:W-:Y:S01]  /*ff00*/  HMMA.16816.F32.BF16 R84, R4, R16, R240 ;  /* 0x000000100454723c */ /* 0x002fe200000418f0 */
[----:B------:R-:W-:-:S02]  /*ff10*/  MOV R32, R94 ;  /* 0x0000005e00207202 */ /* 0x000fc40000000f00 */
[----:B------:R-:W-:-:S04]  /*ff20*/  MOV R151, R104 ;  /* 0x0000006800977202 */ /* 0x000fc80000000f00 */
[----:B------:R-:W-:Y:S02]  /*ff30*/  IMAD.MOV.U32 R242, RZ, RZ, R92 ;  /* 0x000000fffff27224 */ /* 0x000fe400078e005c */
[----:B------:R-:W-:Y:S01]  /*ff40*/  IMAD.MOV.U32 R241, RZ, RZ, R95 ;  /* 0x000000fffff17224 */ /* 0x000fe200078e005f */
[----:B------:R-:W-:Y:S01]  /*ff50*/  MOV R243, R107 ;  /* 0x0000006b00f37202 */ /* 0x000fe20000000f00 */
[----:B------:R-:W-:Y:S01]  /*ff60*/  HMMA.16816.F32.BF16 R92, R4, R18, R236 ;  /* 0x00000012045c723c */ /* 0x000fe200000418ec */
[----:B------:R-:W-:Y:S01]  /*ff70*/  IMAD.MOV.U32 R240, RZ, RZ, R106 ;  /* 0x000000fffff07224 */ /* 0x000fe200078e006a */
[----:B------:R-:W-:Y:S05]  /*ff80*/  LDSM.16.MT88.4 R16, [R204+0x1a800] ;  /* 0x01a80000cc10783b */ /* 0x000fea0000004200 */
[----:B------:R-:W-:-:S02]  /*ff90*/  MOV R238, R100 ;  /* 0x0000006400ee7202 */ /* 0x000fc40000000f00 */
[----:B------:R-:W-:Y:S02]  /*ffa0*/  MOV R237, R101 ;  /* 0x0000006500ed7202 */ /* 0x000fe40000000f00 */
[----:B------:R-:W-:Y:S02]  /*ffb0*/  MOV R236, R103 ;  /* 0x0000006700ec7202 */ /* 0x000fe40000000f00 */
[----:B------:R-:W-:Y:S01]  /*ffc0*/  MOV R239, R105 ;  /* 0x0000006900ef7202 */ /* 0x000fe20000000f00 */
[C---:B---3--:R-:W-:Y:S08]  /*ffd0*/  HMMA.16816.F32.BF16 R100, R4.reuse, R8, R228 ;  /* 0x000000080464723c */ /* 0x048ff000000418e4 */
[C---:B------:R-:W-:Y:S01]  /*ffe0*/  HMMA.16816.F32.BF16 R104, R4.reuse, R10, R196 ;  /* 0x0000000a0468723c */ /* 0x040fe200000418c4 */
[----:B------:R-:W1:Y:S07]  /*fff0*/  LDSM.16.MT88.4 R8, [R203+0x1a800] ;  /* 0x01a80000cb08783b */ /* 0x000e6e0000004200 */
[C---:B----4-:R-:W-:Y:S08]  /*10000*/  HMMA.16816.F32.BF16 R68, R4.reuse, R20, R68 ;  /* 0x000000140444723c */ /* 0x050ff00000041844 */
[----:B------:R-:W-:Y:S01]  /*10010*/  HMMA.16816.F32.BF16 R76, R4, R22, R76 ;  /* 0x00000016044c723c */ /* 0x000fe2000004184c */
[----:B------:R-:W3:Y:S01]  /*10020*/  LDSM.16.MT88.4 R20, [R201+0x1c800] ;  /* 0x01c80000c914783b */ /* 0x000ee20000004200 */
[----:B------:R-:W-:Y:S01]  /*10030*/  MOV R228, R110 ;  /* 0x0000006e00e47202 */ /* 0x000fe20000000f00 */
[----:B------:R-:W-:-:S02]  /*10040*/  IMAD.MOV.U32 R230, RZ, RZ, R111 ;  /* 0x000000ffffe67224 */ /* 0x000fc400078e006f */
[----:B------:R-:W-:-:S03]  /*10050*/  IMAD.MOV.U32 R231, RZ, RZ, R89 ;  /* 0x000000ffffe77224 */ /* 0x000fc600078e0059 */
[C---:B--2---:R-:W-:Y:S07]  /*10060*/  HMMA.16816.F32.BF16 R108, R4.reuse, R36, R48 ;  /* 0x00000024046c723c */ /* 0x044fee0000041830 */
[----:B------:R-:W-:Y:S01]  /*10070*/  MOV R37, R88 ;  /* 0x0000005800257202 */ /* 0x000fe20000000f00 */
[C---:B------:R-:W-:Y:S07]  /*10080*/  HMMA.16816.F32.BF16 R48, R4.reuse, R38, R192 ;  /* 0x000000260430723c */ /* 0x040fee00000418c0 */
[----:B------:R-:W-:Y:S01]  /*10090*/  IMAD.MOV.U32 R38, RZ, RZ, R90 ;  /* 0x000000ffff267224 */ /* 0x000fe200078e005a */
[----:B------:R-:W-:Y:S01]  /*100a0*/  MOV R39, R91 ;  /* 0x0000005b00277202 */ /* 0x000fe20000000f00 */
[----:B-1----:R-:W-:Y:S01]  /*100b0*/  HMMA.16816.F32.BF16 R184, R4, R8, R184 ;  /* 0x0000000804b8723c */ /* 0x002fe200000418b8 */
[----:B------:R-:W-:-:S07]  /*100c0*/  MOV R36, R182 ;  /* 0x000000b600247202 */ /* 0x000fce0000000f00 */
[----:B------:R-:W-:Y:S01]  /*100d0*/  HMMA.16816.F32.BF16 R88, R4, R16, R176 ;  /* 0x000000100458723c */ /* 0x000fe200000418b0 */
[----:B------:R-:W-:-:S07]  /*100e0*/  MOV R229, R180 ;  /* 0x000000b400e57202 */ /* 0x000fce0000000f00 */
[C---:B------:R-:W-:Y:S01]  /*100f0*/  HMMA.16816.F32.BF16 R176, R4.reuse, R10, R156 ;  /* 0x0000000a04b0723c */ /* 0x040fe2000004189c */
[----:B------:R-:W1:Y:S07]  /*10100*/  LDSM.16.MT88.4 R8, [R203+0x1c800] ;  /* 0x01c80000cb08783b */ /* 0x000e6e0000004200 */
[C---:B------:R-:W-:Y:S08]  /*10110*/  HMMA.16816.F32.BF16 R52, R4.reuse, R24, R52 ;  /* 0x000000180434723c */ /* 0x040ff00000041834 */
[C---:B------:R-:W-:Y:S01]  /*10120*/  HMMA.16816.F32.BF16 R60, R4.reuse, R26, R60 ;  /* 0x0000001a043c723c */ /* 0x040fe2000004183c */
[----:B------:R-:W2:Y:S07]  /*10130*/  LDSM.16.MT88.4 R24, [R202+0x1c800] ;  /* 0x01c80000ca18783b */ /* 0x000eae0000004200 */
[C---:B------:R-:W-:Y:S01]  /*10140*/  HMMA.16816.F32.BF16 R188, R4.reuse, R18, R188 ;  /* 0x0000001204bc723c */ /* 0x040fe200000418bc */
[----:B------:R-:W4:Y:S07]  /*10150*/  LDSM.16.MT88.4 R16, [R204+0x1c800] ;  /* 0x01c80000cc10783b */ /* 0x000f2e0000004200 */
[C---:B---3--:R-:W-:Y:S08]  /*10160*/  HMMA.16816.F32.BF16 R180, R4.reuse, R20, R80 ;  /* 0x0000001404b4723c */ /* 0x048ff00000041850 */
[----:B------:R-:W-:Y:S01]  /*10170*/  HMMA.16816.F32.BF16 R140, R4, R22, R96 ;  /* 0x00000016048c723c */ /* 0x000fe20000041860 */
[----:B------:R-:W3:Y:S01]  /*10180*/  LDSM.16.MT88.4 R20, [R201+0x1e800] ;  /* 0x01e80000c914783b */ /* 0x000ee20000004200 */
[----:B------:R-:W-:-:S06]  /*10190*/  UIADD3 UR4, UR4, 0x1, URZ ;  /* 0x0000000104047890 */ /* 0x000fcc000fffe03f */
[----:B------:R-:W-:-:S04]  /*101a0*/  MOV R0, UR4 ;  /* 0x0000000400007c02 */ /* 0x000fc80008000f00 */
[----:B------:R-:W-:Y:S01]  /*101b0*/  LOP3.LUT R0, R233, UR37, R0, 0x96, !PT ;  /* 0x00000025e9007c12 */ /* 0x000fe2000f8e9600 */
[C---:B-1----:R-:W-:Y:S07]  /*101c0*/  HMMA.16816.F32.BF16 R96, R4.reuse, R8, R116 ;  /* 0x000000080460723c */ /* 0x042fee0000041874 */
[----:B------:R-:W-:Y:S01]  /*101d0*/  IMAD.WIDE.U32 R8, R0, -0x326172a9, RZ ;  /* 0xcd9e8d5700087825 */ /* 0x000fe200078e00ff */
[----:B--2---:R-:W-:Y:S04]  /*101e0*/  HMMA.16816.F32.BF16 R156, R4, R24, R72 ;  /* 0x00000018049c723c */ /* 0x004fe80000041848 */
[----:B------:R-:W-:-:S02]  /*101f0*/  LOP3.LUT R9, R9, UR15, R38, 0x96, !PT ;  /* 0x0000000f09097c12 */ /* 0x000fc4000f8e9626 */
[----:B------:R-:W-:Y:S02]  /*10200*/  LOP3.LUT R0, R169, UR13, R8, 0x96, !PT ;  /* 0x0000000da9007c12 */ /* 0x000fe4000f8e9608 */
[----:B------:R-:W-:Y:S01]  /*10210*/  HMMA.16816.F32.BF16 R172, R4, R26, R64 ;  /* 0x0000001a04ac723c */ /* 0x000fe20000041840 */
[----:B------:R-:W-:Y:S01]  /*10220*/  LDSM.16.MT88.4 R24, [R204+0x1e800] ;  /* 0x01e80000cc18783b */ /* 0x000fe20000004200 */
[----:B------:R-:W-:-:S06]  /*10230*/  IMAD.WIDE.U32 R8, R9, -0x2daee0ad, RZ ;  /* 0xd2511f5309087825 */ /* 0x000fcc00078e00ff */
[C---:B----4-:R-:W-:Y:S08]  /*10240*/  HMMA.16816.F32.BF16 R192, R4.reuse, R16, R56 ;  /* 0x0000001004c0723c */ /* 0x050ff00000041838 */
[C---:B------:R-:W-:Y:S01]  /*10250*/  HMMA.16816.F32.BF16 R196, R4.reuse, R18, R112 ;  /* 0x0000001204c4723c */ /* 0x040fe20000041870 */
[----:B------:R-:W1:Y:S07]  /*10260*/  LDSM.16.MT88.4 R16, [R202+0x1e800] ;  /* 0x01e80000ca10783b */ /* 0x000e6e0000004200 */
[----:B---3--:R-:W-:Y:S01]  /*10270*/  HMMA.16816.F32.BF16 R72, R4, R20, R124 ;  /* 0x000000140448723c */ /* 0x008fe2000004187c */
[----:B------:R-:W-:-:S07]  /*10280*/  MOV R116, R35 ;  /* 0x0000002300747202 */ /* 0x000fce0000000f00 */
[----:B------:R-:W-:Y:S01]  /*10290*/  HMMA.16816.F32.BF16 R64, R4, R22, R128 ;  /* 0x000000160440723c */ /* 0x000fe20000041880 */
[----:B------:R-:W2:Y:S01]  /*102a0*/  LDSM.16.MT88.4 R20, [R203+0x1e800] ;  /* 0x01e80000cb14783b */ /* 0x000ea20000004200 */
[----:B------:R-:W-:Y:S01]  /*102b0*/  IMAD.MOV.U32 R35, RZ, RZ, R13 ;  /* 0x000000ffff237224 */ /* 0x000fe200078e000d */
[----:B------:R-:W-:-:S05]  /*102c0*/  LOP3.LUT R13, R9, UR12, R170, 0x96, !PT ;  /* 0x0000000c090d7c12 */ /* 0x000fca000f8e96aa */
[----:B------:R-:W-:Y:S01]  /*102d0*/  HMMA.16816.F32.BF16 R80, R4, R10, R120 ;  /* 0x0000000a0450723c */ /* 0x000fe20000041878 */
[----:B------:R-:W-:-:S06]  /*102e0*/  FFMA.FTZ R9, R244, c[0x0][0x23c], -R2 ;  /* 0x00008f00f4097a23 */ /* 0x000fcc0000010802 */
[----:B------:R-:W-:Y:S01]  /*102f0*/  IMAD.WIDE.U32 R10, R0, -0x2daee0ad, RZ ;  /* 0xd2511f53000a7825 */ /* 0x000fe200078e00ff */
[----:B------:R-:W-:-:S04]  /*10300*/  MOV R113, R238 ;  /* 0x000000ee00717202 */ /* 0x000fc80000000f00 */
[----:B------:R-:W-:Y:S01]  /*10310*/  LOP3.LUT R0, R11, UR10, R8, 0x96, !PT ;  /* 0x0000000a0b007c12 */ /* 0x000fe2000f8e9608 */
[----:B------:R3:W-:Y:S04]  /*10320*/  MUFU.EX2 R238, R9 ;  /* 0x0000000900ee7308 */ /* 0x0007e80000000800 */
[----:B------:R-:W-:Y:S01]  /*10330*/  IMAD.WIDE.U32 R38, R0, -0x326172a9, RZ ;  /* 0xcd9e8d5700267825 */ /* 0x000fe200078e00ff */
[----:B------:R-:W-:-:S03]  /*10340*/  MOV R117, R37 ;  /* 0x0000002500757202 */ /* 0x000fc60000000f00 */
[----:B---3--:R-:W-:-:S05]  /*10350*/  IMAD.WIDE.U32 R8, R13, -0x326172a9, RZ ;  /* 0xcd9e8d570d087825 */ /* 0x008fca00078e00ff */
[----:B------:R-:W-:Y:S02]  /*10360*/  LOP3.LUT R9, R9, UR11, R168, 0x96, !PT ;  /* 0x0000000b09097c12 */ /* 0x000fe4000f8e96a8 */
[----:B------:R-:W-:Y:S01]  /*10370*/  LOP3.LUT R0, R39, UR9, R8, 0x96, !PT ;  /* 0x0000000927007c12 */ /* 0x000fe2000f8e9608 */
[----:B------:R-:W-:Y:S02]  /*10380*/  IMAD.MOV.U32 R118, RZ, RZ, R36 ;  /* 0x000000ffff767224 */ /* 0x000fe400078e0024 */
[----:B------:R-:W-:-:S04]  /*10390*/  IMAD.WIDE.U32 R8, R9, -0x2daee0ad, RZ ;  /* 0xd2511f5309087825 */ /* 0x000fc800078e00ff */
[----:B------:R-:W-:Y:S01]  /*103a0*/  IMAD.WIDE.U32 R36, R0, -0x2daee0ad, RZ ;  /* 0xd2511f5300247825 */ /* 0x000fe200078e00ff */
[----:B------:R-:W-:-:S04]  /*103b0*/  LOP3.LUT R10, R9, UR8, R10, 0x96, !PT ;  /* 0x00000008090a7c12 */ /* 0x000fc8000f8e960a */
[----:B------:R-:W-:Y:S01]  /*103c0*/  LOP3.LUT R0, R37, UR6, R8, 0x96, !PT ;  /* 0x0000000625007c12 */ /* 0x000fe2000f8e9608 */
[----:B------:R-:W-:Y:S01]  /*103d0*/  IMAD.MOV.U32 R119, RZ, RZ, R242 ;  /* 0x000000ffff777224 */ /* 0x000fe200078e00f2 */
[----:B------:R-:W-:Y:S02]  /*103e0*/  MOV R112, R241 ;  /* 0x000000f100707202 */ /* 0x000fe40000000f00 */
[----:B------:R-:W-:Y:S01]  /*103f0*/  MOV R242, R34 ;  /* 0x0000002200f27202 */ /* 0x000fe20000000f00 */
[----:B------:R-:W-:Y:S01]  /*10400*/  FFMA.FTZ R11, R245, c[0x0][0x23c], -R2 ;  /* 0x00008f00f50b7a23 */ /* 0x000fe20000010802 */
[----:B------:R-:W-:Y:S01]  /*10410*/  MOV R34, R31 ;  /* 0x0000001f00227202 */ /* 0x000fe20000000f00 */
[----:B------:R-:W-:Y:S01]  /*10420*/  IMAD.WIDE.U32 R8, R0, -0x326172a9, RZ ;  /* 0xcd9e8d5700087825 */ /* 0x000fe200078e00ff */
[----:B------:R-:W-:-:S03]  /*10430*/  MOV R241, R30 ;  /* 0x0000001e00f17202 */ /* 0x000fc60000000f00 */
[----:B------:R-:W-:Y:S01]  /*10440*/  IMAD.WIDE.U32 R30, R10, -0x326172a9, RZ ;  /* 0xcd9e8d570a1e7825 */ /* 0x000fe200078e00ff */
[C---:B-1----:R-:W-:Y:S03]  /*10450*/  HMMA.16816.F32.BF16 R56, R4.reuse, R16, R132 ;  /* 0x000000100438723c */ /* 0x042fe60000041884 */
[----:B------:R-:W-:Y:S01]  /*10460*/  IMAD.MOV.U32 R114, RZ, RZ, R237 ;  /* 0x000000ffff727224 */ /* 0x000fe200078e00ed */
[----:B------:R-:W-:Y:S01]  /*10470*/  LOP3.LUT R0, R9, UR16, R30, 0x96, !PT ;  /* 0x0000001009007c12 */ /* 0x000fe2000f8e961e */
[----:B------:R1:W3:Y:S01]  /*10480*/  MUFU.EX2 R237, R11 ;  /* 0x0000000b00ed7308 */ /* 0x0002e20000000800 */
[----:B------:R-:W-:Y:S02]  /*10490*/  FFMA.FTZ R10, R116, c[0x0][0x23c], -R12 ;  /* 0x00008f00740a7a23 */ /* 0x000fe4000001080c */
[----:B------:R-:W-:Y:S01]  /*104a0*/  HMMA.16816.F32.BF16 R136, R4, R18, R136 ;  /* 0x000000120488723c */ /* 0x000fe20000041888 */
[----:B------:R-:W4:Y:S01]  /*104b0*/  LDSM.16.MT88.4 R16, [R201+0x19000] ;  /* 0x01900000c910783b */ /* 0x000f220000004200 */
[----:B------:R-:W-:-:S03]  /*104c0*/  MOV R115, R236 ;  /* 0x000000ec00737202 */ /* 0x000fc60000000f00 */
[----:B------:R5:W-:Y:S03]  /*104d0*/  MUFU.EX2 R232, R10 ;  /* 0x0000000a00e87308 */ /* 0x000be60000000800 */
[----:B------:R-:W-:Y:S01]  /*104e0*/  HMMA.16816.F32.BF16 R160, R4, R24, R160 ;  /* 0x0000001804a0723c */ /* 0x000fe200000418a0 */
[----:B-1----:R-:W-:-:S07]  /*104f0*/  FFMA.FTZ R11, R248, c[0x0][0x23c], -R2 ;  /* 0x00008f00f80b7a23 */ /* 0x002fce0000010802 */
[----:B------:R-:W-:Y:S01]  /*10500*/  HMMA.16816.F32.BF16 R40, R4, R26, R40 ;  /* 0x0000001a0428723c */ /* 0x000fe20000041828 */
[----:B------:R1:W-:Y:S01]  /*10510*/  MUFU.EX2 R236, R11 ;  /* 0x0000000b00ec7308 */ /* 0x0003e20000000800 */
[----:B------:R-:W-:-:S06]  /*10520*/  LOP3.LUT R9, R8, 0xffff, RZ, 0xc0, !PT ;  /* 0x0000ffff08097812 */ /* 0x000fcc00078ec0ff */
[----:B--2---:R-:W-:Y:S01]  /*10530*/  HMMA.16816.F32.BF16 R144, R4, R20, R144 ;  /* 0x000000140490723c */ /* 0x004fe20000041890 */
[----:B-----5:R-:W-:-:S07]  /*10540*/  FFMA.FTZ R10, R117, c[0x0][0x23c], -R12 ;  /* 0x00008f00750a7a23 */ /* 0x020fce000001080c */
[----:B------:R-:W-:Y:S01]  /*10550*/  HMMA.16816.F32.BF16 R164, R4, R22, R164 ;  /* 0x0000001604a4723c */ /* 0x000fe200000418a4 */
[----:B-1----:R-:W-:Y:S01]  /*10560*/  FFMA.FTZ R11, R246, c[0x0][0x23c], -R2 ;  /* 0x00008f00f60b7a23 */ /* 0x002fe20000010802 */
[----:B------:R-:W-:Y:S01]  /*10570*/  MOV R244, R229 ;  /* 0x000000e500f47202 */ /* 0x000fe20000000f00 */
[----:B------:R-:W-:Y:S01]  /*10580*/  IMAD.MOV.U32 R117, RZ, RZ, R231 ;  /* 0x000000ffff757224 */ /* 0x000fe200078e00e7 */
[----:B------:R-:W-:Y:S01]  /*10590*/  SHF.R.U32.HI R13, RZ, 0x10, R8 ;  /* 0x00000010ff0d7819 */ /* 0x000fe20000011608 */
[----:B------:R-:W-:Y:S01]  /*105a0*/  IMAD.MOV.U32 R116, RZ, RZ, R239 ;  /* 0x000000ffff747224 */ /* 0x000fe200078e00ef */
[----:B------:R-:W-:Y:S01]  /*105b0*/  MOV R121, R32 ;  /* 0x0000002000797202 */ /* 0x000fe20000000f00 */
[----:B------:R-:W-:Y:S01]  /*105c0*/  FFMA.FTZ R5, R119, c[0x0][0x23c], -R12 ;  /* 0x00008f0077057a23 */ /* 0x000fe2000001080c */
[----:B------:R-:W-:Y:S01]  /*105d0*/  MOV R119, R112 ;  /* 0x0000007000777202 */ /* 0x000fe20000000f00 */
[----:B------:R-:W-:Y:S01]  /*105e0*/  LDSM.16.MT88.4 R20, [R202+0x19000] ;  /* 0x01900000ca14783b */ /* 0x000fe20000004200 */
[----:B------:R-:W-:Y:S01]  /*105f0*/  MOV R112, R113 ;  /* 0x0000007100707202 */ /* 0x000fe20000000f00 */
[----:B------:R-:W-:Y:S01]  /*10600*/  IMAD.MOV.U32 R113, RZ, RZ, R114 ;  /* 0x000000ffff717224 */ /* 0x000fe200078e0072 */
[----:B------:R-:W-:Y:S01]  /*10610*/  LOP3.LUT R4, R0, 0xffff, RZ, 0xc0, !PT ;  /* 0x0000ffff00047812 */ /* 0x000fe200078ec0ff */
[----:B------:R-:W-:Y:S01]  /*10620*/  LDSM.16.MT88.4 R24, [R201+0x1b000] ;  /* 0x01b00000c918783b */ /* 0x000fe20000004200 */
[----:B------:R-:W-:-:S02]  /*10630*/  MOV R114, R115 ;  /* 0x0000007300727202 */ /* 0x000fc40000000f00 */
[----:B------:R-:W-:Y:S01]  /*10640*/  MOV R115, R228 ;  /* 0x000000e400737202 */ /* 0x000fe20000000f00 */
[----:B------:R-:W-:Y:S01]  /*10650*/  IMAD.MOV.U32 R228, RZ, RZ, R230 ;  /* 0x000000ffffe47224 */ /* 0x000fe200078e00e6 */
[----:B------:R-:W-:Y:S01]  /*10660*/  SHF.R.U32.HI R7, RZ, 0x8, R4 ;  /* 0x00000008ff077819 */ /* 0x000fe20000011604 */
[----:B------:R1:W-:Y:S01]  /*10670*/  MUFU.EX2 R233, R11 ;  /* 0x0000000b00e97308 */ /* 0x0003e20000000800 */
[----:B------:R-:W-:Y:S01]  /*10680*/  FFMA.FTZ R4, R117, c[0x0][0x23c], -R12 ;  /* 0x00008f0075047a23 */ /* 0x000fe2000001080c */
[----:B------:R-:W-:-:S06]  /*10690*/  LOP3.LUT R6, R0, 0xff, RZ, 0xc0, !PT ;  /* 0x000000ff00067812 */ /* 0x000fcc00078ec0ff */
[----:B------:R2:W-:Y:S01]  /*106a0*/  MUFU.EX2 R230, R5 ;  /* 0x0000000500e67308 */ /* 0x0005e20000000800 */
[----:B-1----:R-:W-:-:S07]  /*106b0*/  LOP3.LUT R11, R8, 0xff, RZ, 0xc0, !PT ;  /* 0x000000ff080b7812 */ /* 0x002fce00078ec0ff */
[----:B------:R1:W-:Y:S01]  /*106c0*/  MUFU.EX2 R231, R10 ;  /* 0x0000000a00e77308 */ /* 0x0003e20000000800 */
[----:B--2---:R-:W-:-:S07]  /*106d0*/  SHF.R.U32.HI R5, RZ, 0x8, R9 ;  /* 0x00000008ff057819 */ /* 0x004fce0000011609 */
[----:B------:R2:W5:Y:S01]  /*106e0*/  MUFU.EX2 R229, R4 ;  /* 0x0000000400e57308 */ /* 0x0005620000000800 */
[----:B-1----:R-:W-:Y:S02]  /*106f0*/  SHF.R.U32.HI R10, RZ, 0x18, R8 ;  /* 0x00000018ff0a7819 */ /* 0x002fe40000011608 */
[----:B------:R-:W-:Y:S02]  /*10700*/  PRMT R8, R11, 0x5410, R5 ;  /* 0x000054100b087816 */ /* 0x000fe40000000005 */
[--C-:B------:R-:W-:Y:S02]  /*10710*/  SHF.R.U32.HI R5, RZ, 0x10, R0.reuse ;  /* 0x00000010ff057819 */ /* 0x100fe40000011600 */
[----:B--2---:R-:W-:Y:S02]  /*10720*/  PRMT R4, R6, 0x5410, R7 ;  /* 0x0000541006047816 */ /* 0x004fe40000000007 */
[----:B------:R-:W-:Y:S02]  /*10730*/  LOP3.LUT R7, R13, 0xff, RZ, 0xc0, !PT ;  /* 0x000000ff0d077812 */ /* 0x000fe400078ec0ff */
[----:B------:R-:W-:-:S02]  /*10740*/  SHF.R.U32.HI R6, RZ, 0x18, R0 ;  /* 0x00000018ff067819 */ /* 0x000fc40000011600 */
[----:B------:R-:W-:Y:S01]  /*10750*/  LOP3.LUT R5, R5, 0xff, RZ, 0xc0, !PT ;  /* 0x000000ff05057812 */ /* 0x000fe200078ec0ff */
[--C-:B------:R-:W-:Y:S01]  /*10760*/  HSET2.LE.AND R0, R4, R252.reuse, PT ;  /* 0x000000fc04007233 */ /* 0x100fe20003803000 */
[----:B---3--:R-:W-:Y:S02]  /*10770*/  F2FP.BF16.PACK_AB R4, R237, R238 ;  /* 0x000000eeed04723e */ /* 0x008fe400000010ff */
[----:B------:R-:W-:Y:S02]  /*10780*/  PRMT R7, R7, 0x5410, R10 ;  /* 0x0000541007077816 */ /* 0x000fe4000000000a */
[----:B------:R-:W-:Y:S02]  /*10790*/  PRMT R5, R5, 0x5410, R6 ;  /* 0x0000541005057816 */ /* 0x000fe40000000006 */
[----:B------:R-:W-:Y:S01]  /*107a0*/  LOP3.LUT R4, R0, R4, RZ, 0xc0, !PT ;  /* 0x0000000400047212 */ /* 0x000fe200078ec0ff */
[--C-:B------:R-:W-:Y:S02]  /*107b0*/  HSET2.LE.AND R0, R8, R252.reuse, PT ;  /* 0x000000fc08007233 */ /* 0x100fe40003803000 */
[----:B------:R-:W-:-:S02]  /*107c0*/  HSET2.LE.AND R7, R7, R252, PT ;  /* 0x000000fc07077233 */ /* 0x000fc40003803000 */
[----:B------:R-:W-:Y:S01]  /*107d0*/  HSET2.LE.AND R8, R5, R252, PT ;  /* 0x000000fc05087233 */ /* 0x000fe20003803000 */
[----:B-----5:R-:W-:Y:S02]  /*107e0*/  F2FP.BF16.PACK_AB R5, R229, R230 ;  /* 0x000000e6e505723e */ /* 0x020fe400000010ff */
[----:B------:R-:W-:Y:S02]  /*107f0*/  F2FP.BF16.PACK_AB R6, R233, R236 ;  /* 0x000000ece906723e */ /* 0x000fe400000010ff */
[----:B------:R-:W-:Y:S02]  /*10800*/  F2FP.BF16.PACK_AB R9, R231, R232 ;  /* 0x000000e8e709723e */ /* 0x000fe400000010ff */
[----:B------:R-:W-:Y:S02]  /*10810*/  LOP3.LUT R7, R7, R5, RZ, 0xc0, !PT ;  /* 0x0000000507077212 */ /* 0x000fe400078ec0ff */
[----:B------:R-:W-:Y:S02]  /*10820*/  LOP3.LUT R6, R0, R6, RZ, 0xc0, !PT ;  /* 0x0000000600067212 */ /* 0x000fe400078ec0ff */
[----:B------:R-:W-:-:S02]  /*10830*/  LOP3.LUT R5, R8, R9, RZ, 0xc0, !PT ;  /* 0x0000000908057212 */ /* 0x000fc400078ec0ff */
[----:B------:R-:W1:Y:S05]  /*10840*/  LDSM.16.MT88.4 R8, [R203+0x19000] ;  /* 0x01900000cb08783b */ /* 0x000e6a0000004200 */
[C---:B----4-:R-:W-:Y:S08]  /*10850*/  HMMA.16816.F32.BF16 R152, R4.reuse, R16, R152 ;  /* 0x000000100498723c */ /* 0x050ff00000041898 */
[----:B------:R-:W-:Y:S01]  /*10860*/  HMMA.16816.F32.BF16 R44, R4, R18, R44 ;  /* 0x00000012042c723c */ /* 0x000fe2000004182c */
[----:B------:R-:W2:Y:S01]  /*10870*/  LDSM.16.MT88.4 R16, [R204+0x19000] ;  /* 0x01900000cc10783b */ /* 0x000ea20000004200 */
[----:B------:R-:W-:Y:S01]  /*10880*/  MOV R117, R228 ;  /* 0x000000e400757202 */ /* 0x000fe20000000f00 */
[----:B------:R-:W-:Y:S01]  /*10890*/  IMAD.MOV.U32 R239, RZ, RZ, R35 ;  /* 0x000000ffffef7224 */ /* 0x000fe200078e0023 */
[----:B------:R-:W-:-:S02]  /*108a0*/  MOV R228, R240 ;  /* 0x000000f000e47202 */ /* 0x000fc40000000f00 */
[----:B------:R-:W-:Y:S02]  /*108b0*/  MOV R240, R34 ;  /* 0x0000002200f07202 */ /* 0x000fe40000000f00 */
[----:B------:R-:W-:Y:S02]  /*108c0*/  MOV R120, R33 ;  /* 0x0000002100787202 */ /* 0x000fe40000000f00 */
[----:B------:R-:W3:Y:S01]  /*108d0*/  LDSM.16.MT88.4 R32, [R202+0x1b000] ;  /* 0x01b00000ca20783b */ /* 0x000ee20000004200 */
[C---:B-1----:R-:W-:Y:S08]  /*108e0*/  HMMA.16816.F32.BF16 R84, R4.reuse, R8, R84 ;  /* 0x000000080454723c */ /* 0x042ff00000041854 */
[C---:B--2---:R-:W-:Y:S08]  /*108f0*/  HMMA.16816.F32.BF16 R68, R4.reuse, R16, R68 ;  /* 0x000000100444723c */ /* 0x044ff00000041844 */
[C---:B------:R-:W-:Y:S01]  /*10900*/  HMMA.16816.F32.BF16 R76, R4.reuse, R18, R76 ;  /* 0x00000012044c723c */ /* 0x040fe2000004184c */
[----:B------:R-:W1:Y:S07]  /*10910*/  LDSM.16.MT88.4 R16, [R203+0x1b000] ;  /* 0x01b00000cb10783b */ /* 0x000e6e0000004200 */
[----:B------:R-:W-:Y:S01]  /*10920*/  HMMA.16816.F32.BF16 R92, R4, R10, R92 ;  /* 0x0000000a045c723c */ /* 0x000fe2000004185c */
[----:B------:R-:W2:Y:S01]  /*10930*/  LDSM.16.MT88.4 R8, [R201+0x1d000] ;  /* 0x01d00000c908783b */ /* 0x000ea20000004200 */
[----:B------:R-:W-:Y:S01]  /*10940*/  MOV R245, R118 ;  /* 0x0000007600f57202 */ /* 0x000fe20000000f00 */
[----:B------:R-:W-:Y:S01]  /*10950*/  IMAD.MOV.U32 R13, RZ, RZ, R119 ;  /* 0x000000ffff0d7224 */ /* 0x000fe200078e0077 */
[----:B------:R-:W-:Y:S01]  /*10960*/  MOV R123, R112 ;  /* 0x00000070007b7202 */ /* 0x000fe20000000f00 */
[----:B------:R-:W-:-:S03]  /*10970*/  IMAD.MOV.U32 R119, RZ, RZ, R114 ;  /* 0x000000ffff777224 */ /* 0x000fc600078e0072 */
[----:B------:R-:W-:Y:S01]  /*10980*/  HMMA.16816.F32.BF16 R52, R4, R20, R52 ;  /* 0x000000140434723c */ /* 0x000fe20000041834 */
[----:B------:R-:W-:Y:S02]  /*10990*/  MOV R122, R113 ;  /* 0x00000071007a7202 */ /* 0x000fe40000000f00 */
[----:B------:R-:W-:-:S05]  /*109a0*/  MOV R118, R115 ;  /* 0x0000007300767202 */ /* 0x000fca0000000f00 */
[C---:B------:R-:W-:Y:S01]  /*109b0*/  HMMA.16816.F32.BF16 R60, R4.reuse, R22, R60 ;  /* 0x00000016043c723c */ /* 0x040fe2000004183c */
[----:B------:R-:W4:Y:S07]  /*109c0*/  LDSM.16.MT88.4 R20, [R204+0x1b000] ;  /* 0x01b00000cc14783b */ /* 0x000f2e0000004200 */
[C---:B---3--:R-:W-:Y:S08]  /*109d0*/  HMMA.16816.F32.BF16 R108, R4.reuse, R32, R108 ;  /* 0x00000020046c723c */ /* 0x048ff0000004186c */
[C---:B------:R-:W-:Y:S01]  /*109e0*/  HMMA.16816.F32.BF16 R112, R4.reuse, R34, R48 ;  /* 0x000000220470723c */ /* 0x040fe20000041830 */
[----:B------:R-:W3:Y:S07]  /*109f0*/  LDSM.16.MT88.4 R32, [R202+0x1d000] ;  /* 0x01d00000ca20783b */ /* 0x000eee0000004200 */
[C---:B------:R-:W-:Y:S08]  /*10a00*/  HMMA.16816.F32.BF16 R100, R4.reuse, R24, R100 ;  /* 0x000000180464723c */ /* 0x040ff00000041864 */
[C---:B------:R-:W-:Y:S01]  /*10a10*/  HMMA.16816.F32.BF16 R104, R4.reuse, R26, R104 ;  /* 0x0000001a0468723c */ /* 0x040fe20000041868 */
[----:B------:R-:W5:Y:S07]  /*10a20*/  LDSM.16.MT88.4 R24, [R204+0x1d000] ;  /* 0x01d00000cc18783b */ /* 0x000f6e0000004200 */
[C---:B-1----:R-:W-:Y:S08]  /*10a30*/  HMMA.16816.F32.BF16 R124, R4.reuse, R16, R184 ;  /* 0x00000010047c723c */ /* 0x042ff000000418b8 */
[C---:B------:R-:W-:Y:S01]  /*10a40*/  HMMA.16816.F32.BF16 R128, R4.reuse, R18, R176 ;  /* 0x000000120480723c */ /* 0x040fe200000418b0 */
[----:B------:R-:W1:Y:S07]  /*10a50*/  LDSM.16.MT88.4 R16, [R201+0x1f000] ;  /* 0x01f00000c910783b */ /* 0x000e6e0000004200 */
[C---:B--2---:R-:W-:Y:S08]  /*10a60*/  HMMA.16816.F32.BF16 R132, R4.reuse, R8, R180 ;  /* 0x000000080484723c */ /* 0x044ff000000418b4 */
[----:B------:R-:W-:Y:S01]  /*10a70*/  HMMA.16816.F32.BF16 R140, R4, R10, R140 ;  /* 0x0000000a048c723c */ /* 0x000fe2000004188c */
[----:B------:R-:W2:Y:S01]  /*10a80*/  LDSM.16.MT88.4 R8, [R203+0x1d000] ;  /* 0x01d00000cb08783b */ /* 0x000ea20000004200 */
[----:B------:R-:W-:Y:S01]  /*10a90*/  MOV R49, R116 ;  /* 0x0000007400317202 */ /* 0x000fe20000000f00 */
[----:B------:R-:W-:Y:S01]  /*10aa0*/  IMAD.MOV.U32 R248, RZ, RZ, R117 ;  /* 0x000000fffff87224 */ /* 0x000fe200078e0075 */
[----:B------:R-:W-:Y:S01]  /*10ab0*/  MOV R246, R118 ;  /* 0x0000007600f67202 */ /* 0x000fe20000000f00 */
[----:B------:R-:W-:Y:S01]  /*10ac0*/  FFMA.FTZ R0, R228, c[0x0][0x23c], -R2 ;  /* 0x00008f00e4007a23 */ /* 0x000fe20000010802 */
[----:B------:R-:W-:-:S02]  /*10ad0*/  MOV R48, R119 ;  /* 0x0000007700307202 */ /* 0x000fc40000000f00 */
[----:B----4-:R-:W-:Y:S01]  /*10ae0*/  HMMA.16816.F32.BF16 R116, R4, R20, R88 ;  /* 0x000000140474723c */ /* 0x010fe20000041858 */
[----:B------:R4:W-:Y:S01]  /*10af0*/  MUFU.EX2 R228, R0 ;  /* 0x0000000000e47308 */ /* 0x0009e20000000800 */
[----:B------:R-:W-:Y:S01]  /*10b00*/  IMAD.MOV.U32 R51, RZ, RZ, R120 ;  /* 0x000000ffff337224 */ /* 0x000fe200078e0078 */
[----:B------:R-:W-:-:S04]  /*10b10*/  MOV R50, R121 ;  /* 0x0000007900327202 */ /* 0x000fc80000000f00 */
[----:B------:R-:W-:Y:S01]  /*10b20*/  IMAD.MOV.U32 R90, RZ, RZ, R122 ;  /* 0x000000ffff5a7224 */ /* 0x000fe200078e007a */
[C---:B---3--:R-:W-:Y:S01]  /*10b30*/  HMMA.16816.F32.BF16 R168, R4.reuse, R32, R156 ;  /* 0x0000002004a8723c */ /* 0x048fe2000004189c */
[----:B------:R-:W-:Y:S01]  /*10b40*/  MOV R91, R123 ;  /* 0x0000007b005b7202 */ /* 0x000fe20000000f00 */
[----:B------:R-:W-:Y:S06]  /*10b50*/  LDSM.16.MT88.4 R156, [R201+0x19800] ;  /* 0x01980000c99c783b */ /* 0x000fec0000004200 */
[----:B------:R-:W-:Y:S01]  /*10b60*/  HMMA.16816.F32.BF16 R32, R4, R34, R172 ;  /* 0x000000220420723c */ /* 0x000fe200000418ac */
[----:B----4-:R-:W-:Y:S01]  /*10b70*/  FFMA.FTZ R0, R90, c[0x0][0x23c], -R2 ;  /* 0x00008f005a007a23 */ /* 0x010fe20000010802 */
[----:B------:R-:W-:-:S03]  /*10b80*/  MOV R90, R151 ;  /* 0x00000097005a7202 */ /* 0x000fc60000000f00 */
[----:B------:R3:W4:Y:S03]  /*10b90*/  MUFU.EX2 R151, R0 ;  /* 0x0000000000977308 */ /* 0x0007260000000800 */
[C---:B------:R-:W-:Y:S01]  /*10ba0*/  HMMA.16816.F32.BF16 R120, R4.reuse, R22, R188 ;  /* 0x000000160478723c */ /* 0x040fe200000418bc */
[----:B------:R-:W4:Y:S07]  /*10bb0*/  LDSM.16.MT88.4 R20, [R202+0x1f000] ;  /* 0x01f00000ca14783b */ /* 0x000f2e0000004200 */
[C---:B-----5:R-:W-:Y:S08]  /*10bc0*/  HMMA.16816.F32.BF16 R192, R4.reuse, R24, R192 ;  /* 0x0000001804c0723c */ /* 0x060ff000000418c0 */
[----:B------:R-:W-:Y:S01]  /*10bd0*/  HMMA.16816.F32.BF16 R196, R4, R26, R196 ;  /* 0x0000001a04c4723c */ /* 0x000fe200000418c4 */
[----:B------:R-:W5:Y:S01]  /*10be0*/  LDSM.16.MT88.4 R24, [R204+0x1f000] ;  /* 0x01f00000cc18783b */ /* 0x000f620000004200 */
[----:B---3--:R-:W-:-:S06]  /*10bf0*/  FFMA.FTZ R0, R150, c[0x0][0x23c], -R2 ;  /* 0x00008f0096007a23 */ /* 0x008fcc0000010802 */
[C---:B-1----:R-:W-:Y:S08]  /*10c00*/  HMMA.16816.F32.BF16 R176, R4.reuse, R16, R72 ;  /* 0x0000001004b0723c */ /* 0x042ff00000041848 */
[----:B------:R-:W-:Y:S01]  /*10c10*/  HMMA.16816.F32.BF16 R172, R4, R18, R64 ;  /* 0x0000001204ac723c */ /* 0x000fe20000041840 */
[----:B------:R-:W1:Y:S01]  /*10c20*/  LDSM.16.MT88.4 R16, [R203+0x1f000] ;  /* 0x01f00000cb10783b */ /* 0x000e620000004200 */
[----:B------:R3:W-:Y:S01]  /*10c30*/  MUFU.EX2 R150, R0 ;  /* 0x0000000000967308 */ /* 0x0007e20000000800 */
[----:B------:R-:W-:-:S02]  /*10c40*/  FFMA.FTZ R2, R91, c[0x0][0x23c], -R2 ;  /* 0x00008f005b027a23 */ /* 0x000fc40000010802 */
[----:B------:R-:W-:-:S03]  /*10c50*/  IMAD.MOV.U32 R91, RZ, RZ, R149 ;  /* 0x000000ffff5b7224 */ /* 0x000fc600078e0095 */
[C---:B--2---:R-:W-:Y:S01]  /*10c60*/  HMMA.16816.F32.BF16 R184, R4.reuse, R10, R80 ;  /* 0x0000000a04b8723c */ /* 0x044fe20000041850 */
[----:B------:R-:W-:Y:S01]  /*10c70*/  MOV R88, R14 ;  /* 0x0000000e00587202 */ /* 0x000fe20000000f00 */
[----:B------:R2:W-:Y:S01]  /*10c80*/  MUFU.EX2 R149, R2 ;  /* 0x0000000200957308 */ /* 0x0005e20000000800 */
[----:B------:R-:W-:Y:S04]  /*10c90*/  LDSM.16.MT88.4 R64, [R201+0x1b800] ;  /* 0x01b80000c940783b */ /* 0x000fe80000004200 */
[----:B------:R-:W-:Y:S01]  /*10ca0*/  LDSM.16.MT88.4 R72, [R202+0x1b800] ;  /* 0x01b80000ca48783b */ /* 0x000fe20000004200 */
[----:B---3--:R-:W-:Y:S01]  /*10cb0*/  LOP3.LUT R0, R31, UR7, R38, 0x96, !PT ;  /* 0x000000071f007c12 */ /* 0x008fe2000f8e9626 */
[----:B------:R-:W-:Y:S01]  /*10cc0*/  HMMA.16816.F32.BF16 R188, R4, R8, R96 ;  /* 0x0000000804bc723c */ /* 0x000fe20000041860 */
[----:B------:R-:W-:Y:S01]  /*10cd0*/  FFMA.FTZ R11, R90, c[0x0][0x23c], -R12 ;  /* 0x00008f005a0b7a23 */ /* 0x000fe2000001080c */
[----:B------:R-:W-:Y:S05]  /*10ce0*/  LDSM.16.MT88.4 R80, [R204+0x1b800] ;  /* 0x01b80000cc50783b */ /* 0x000fea0000004200 */
[----:B------:R-:W-:-:S04]  /*10cf0*/  IMAD.WIDE.U32 R8, R0, -0x2daee0ad, RZ ;  /* 0xd2511f5300087825 */ /* 0x000fc800078e00ff */
[----:B--2---:R-:W-:Y:S01]  /*10d00*/  FFMA.FTZ R2, R48, c[0x0][0x23c], -R12 ;  /* 0x00008f0030027a23 */ /* 0x004fe2000001080c */
[----:B------:R-:W-:Y:S02]  /*10d10*/  MOV R48, R49 ;  /* 0x0000003100307202 */ /* 0x000fe40000000f00 */
[----:B------:R-:W-:Y:S01]  /*10d20*/  MOV R49, R50 ;  /* 0x0000003200317202 */ /* 0x000fe20000000f00 */
[----:B------:R2:W-:Y:S01]  /*10d30*/  MUFU.EX2 R31, R2 ;  /* 0x00000002001f7308 */ /* 0x0005e20000000800 */
[----:B------:R-:W-:Y:S01]  /*10d40*/  LOP3.LUT R0, R9, UR17, R36, 0x96, !PT ;  /* 0x0000001109007c12 */ /* 0x000fe2000f8e9624 */
[----:B------:R-:W-:Y:S01]  /*10d50*/  IMAD.MOV.U32 R50, RZ, RZ, R51 ;  /* 0x000000ffff327224 */ /* 0x000fe200078e0033 */
[----:B------:R-:W-:Y:S02]  /*10d60*/  MOV R51, R13 ;  /* 0x0000000d00337202 */ /* 0x000fe40000000f00 */
[----:B------:R-:W-:Y:S02]  /*10d70*/  LOP3.LUT R13, R8, 0xff, RZ, 0xc0, !PT ;  /* 0x000000ff080d7812 */ /* 0x000fe400078ec0ff */
[----:B------:R-:W-:-:S02]  /*10d80*/  SHF.R.U32.HI R10, RZ, 0x18, R8 ;  /* 0x00000018ff0a7819 */ /* 0x000fc40000011608 */
[----:B--2---:R-:W-:Y:S02]  /*10d90*/  LOP3.LUT R2, R8, 0xffff, RZ, 0xc0, !PT ;  /* 0x0000ffff08027812 */ /* 0x004fe400078ec0ff */
[----:B------:R-:W-:Y:S02]  /*10da0*/  SHF.R.U32.HI R9, RZ, 0x10, R8 ;  /* 0x00000010ff097819 */ /* 0x000fe40000011608 */
[----:B------:R-:W-:Y:S02]  /*10db0*/  SHF.R.U32.HI R8, RZ, 0x8, R2 ;  /* 0x00000008ff087819 */ /* 0x000fe40000011602 */
[----:B------:R-:W-:Y:S01]  /*10dc0*/  LOP3.LUT R2, R9, 0xff, RZ, 0xc0, !PT ;  /* 0x000000ff09027812 */ /* 0x000fe200078ec0ff */
[----:B------:R-:W-:Y:S01]  /*10dd0*/  FFMA.FTZ R9, R91, c[0x0][0x23c], -R12 ;  /* 0x00008f005b097a23 */ /* 0x000fe2000001080c */
[----:B------:R-:W-:Y:S01]  /*10de0*/  PRMT R14, R13, 0x5410, R8 ;  /* 0x000054100d0e7816 */ /* 0x000fe20000000008 */
[----:B------:R2:W3:Y:S01]  /*10df0*/  MUFU.EX2 R30, R11 ;  /* 0x0000000b001e7308 */ /* 0x0004e20000000800 */
[----:B------:R-:W-:Y:S01]  /*10e00*/  PRMT R13, R2, 0x5410, R10 ;  /* 0x00005410020d7816 */ /* 0x000fe2000000000a */
[----:B------:R-:W-:Y:S01]  /*10e10*/  IMAD.MOV.U32 R99, RZ, RZ, R29 ;  /* 0x000000ffff637224 */ /* 0x000fe200078e001d */
[----:B------:R-:W-:-:S02]  /*10e20*/  LOP3.LUT R2, R0, 0xffff, RZ, 0xc0, !PT ;  /* 0x0000ffff00027812 */ /* 0x000fc400078ec0ff */
[----:B------:R-:W-:-:S03]  /*10e30*/  SHF.R.U32.HI R8, RZ, 0x10, R0 ;  /* 0x00000010ff087819 */ /* 0x000fc60000011600 */
[----:B------:R1:W-:Y:S01]  /*10e40*/  MUFU.EX2 R29, R9 ;  /* 0x00000009001d7308 */ /* 0x0003e20000000800 */
[----:B------:R-:W-:Y:S02]  /*10e50*/  SHF.R.U32.HI R10, RZ, 0x18, R0 ;  /* 0x00000018ff0a7819 */ /* 0x000fe40000011600 */
[----:B------:R-:W-:Y:S02]  /*10e60*/  SHF.R.U32.HI R2, RZ, 0x8, R2 ;  /* 0x00000008ff027819 */ /* 0x000fe40000011602 */
[----:B--2---:R-:W-:Y:S02]  /*10e70*/  LOP3.LUT R11, R0, 0xff, RZ, 0xc0, !PT ;  /* 0x000000ff000b7812 */ /* 0x004fe400078ec0ff */
[----:B------:R-:W-:Y:S01]  /*10e80*/  LOP3.LUT R0, R8, 0xff, RZ, 0xc0, !PT ;  /* 0x000000ff08007812 */ /* 0x000fe200078ec0ff */
[----:B-1----:R-:W-:-:S04]  /*10e90*/  FFMA.FTZ R9, R48, c[0x0][0x23c], -R12 ;  /* 0x00008f0030097a23 */ /* 0x002fc8000001080c */
[----:B------:R1:W2:Y:S01]  /*10ea0*/  MUFU.EX2 R12, R9 ;  /* 0x00000009000c7308 */ /* 0x0002a20000000800 */
[----:B----4-:R-:W-:Y:S01]  /*10eb0*/  HMMA.16816.F32.BF16 R180, R4, R20, R56 ;  /* 0x0000001404b4723c */ /* 0x010fe20000041838 */
[----:B------:R-:W-:Y:S01]  /*10ec0*/  MOV R89, R49 ;  /* 0x0000003100597202 */ /* 0x000fe20000000f00 */
[----:B------:R-:W-:Y:S01]  /*10ed0*/  IMAD.MOV.U32 R91, RZ, RZ, R51 ;  /* 0x000000ffff5b7224 */ /* 0x000fe200078e0033 */
[----:B------:R-:W-:-:S05]  /*10ee0*/  MOV R90, R50 ;  /* 0x00000032005a7202 */ /* 0x000fca0000000f00 */
[C---:B-----5:R-:W-:Y:S01]  /*10ef0*/  HMMA.16816.F32.BF16 R160, R4.reuse, R24, R160 ;  /* 0x0000001804a0723c */ /* 0x060fe200000418a0 */
[----:B------:R-:W-:Y:S07]  /*10f00*/  LDSM.16.MT88.4 R48, [R204+0x19800] ;  /* 0x01980000cc30783b */ /* 0x000fee0000004200 */
[----:B------:R-:W-:Y:S01]  /*10f10*/  HMMA.16816.F32.BF16 R144, R4, R16, R144 ;  /* 0x000000100490723c */ /* 0x000fe20000041890 */
[----:B-1----:R-:W-:Y:S01]  /*10f20*/  PRMT R9, R11, 0x5410, R2 ;  /* 0x000054100b097816 */ /* 0x002fe20000000002 */
[--C-:B------:R-:W-:Y:S01]  /*10f30*/  HSET2.LE.AND R8, R13, R252.reuse, PT ;  /* 0x000000fc0d087233 */ /* 0x100fe20003803000 */
[----:B------:R-:W-:Y:S01]  /*10f40*/  PRMT R2, R0, 0x5410, R10 ;  /* 0x0000541000027816 */ /* 0x000fe2000000000a */
[----:B------:R-:W-:Y:S02]  /*10f50*/  LDSM.16.MT88.4 R56, [R203+0x19800] ;  /* 0x01980000cb38783b */ /* 0x000fe40000004200 */
[----:B------:R-:W-:-:S02]  /*10f60*/  HSET2.LE.AND R0, R9, R252, PT ;  /* 0x000000fc09007233 */ /* 0x000fc40003803000 */
[C---:B------:R-:W-:Y:S01]  /*10f70*/  HMMA.16816.F32.BF16 R20, R4.reuse, R22, R136 ;  /* 0x000000160414723c */ /* 0x040fe20000041888 */
[----:B------:R-:W-:Y:S01]  /*10f80*/  MOV R13, R88 ;  /* 0x00000058000d7202 */ /* 0x000fe20000000f00 */
[----:B------:R-:W-:Y:S06]  /*10f90*/  LDSM.16.MT88.4 R136, [R202+0x1f800] ;  /* 0x01f80000ca88783b */ /* 0x000fec0000004200 */
[C---:B------:R-:W-:Y:S01]  /*10fa0*/  HMMA.16816.F32.BF16 R24, R4.reuse, R26, R40 ;  /* 0x0000001a0418723c */ /* 0x040fe20000041828 */
[----:B------:R-:W1:Y:S07]  /*10fb0*/  LDSM.16.MT88.4 R40, [R202+0x19800] ;  /* 0x01980000ca28783b */ /* 0x000e6e0000004200 */
[----:B------:R-:W-:Y:S07]  /*10fc0*/  HMMA.16816.F32.BF16 R16, R4, R18, R164 ;  /* 0x000000120410723c */ /* 0x000fee00000418a4 */
[----:B------:R-:W-:Y:S01]  /*10fd0*/  HSET2.LE.AND R4, R2, R252, PT ;  /* 0x000000fc02047233 */ /* 0x000fe20003803000 */
[----:B------:R-:W-:-:S02]  /*10fe0*/  F2FP.BF16.PACK_AB R2, R151, R228 ;  /* 0x000000e49702723e */ /* 0x000fc400000010ff */
[----:B---3--:R-:W-:Y:S01]  /*10ff0*/  F2FP.BF16.PACK_AB R5, R30, R31 ;  /* 0x0000001f1e05723e */ /* 0x008fe200000010ff */
[----:B------:R-:W-:Y:S01]  /*11000*/  HSET2.LE.AND R6, R14, R252, PT ;  /* 0x000000fc0e067233 */ /* 0x000fe20003803000 */
[----:B------:R-:W-:Y:S02]  /*11010*/  LOP3.LUT R164, R0, R2, RZ, 0xc0, !PT ;  /* 0x0000000200a47212 */ /* 0x000fe400078ec0ff */
[----:B------:R-:W-:Y:S01]  /*11020*/  LOP3.LUT R165, R4, R5, RZ, 0xc0, !PT ;  /* 0x0000000504a57212 */ /* 0x000fe200078ec0ff */
[----:B------:R-:W-:Y:S01]  /*11030*/  IMAD.MOV.U32 R5, RZ, RZ, R89 ;  /* 0x000000ffff057224 */ /* 0x000fe200078e0059 */
[----:B------:R-:W-:Y:S02]  /*11040*/  MOV R14, R99 ;  /* 0x00000063000e7202 */ /* 0x000fe40000000f00 */
[----:B------:R-:W-:Y:S01]  /*11050*/  MOV R2, R90 ;  /* 0x0000005a00027202 */ /* 0x000fe20000000f00 */
[----:B------:R-:W-:Y:S01]  /*11060*/  LDSM.16.MT88.4 R96, [R201+0x1d800] ;  /* 0x01d80000c960783b */ /* 0x000fe20000004200 */
[----:B------:R-:W-:-:S03]  /*11070*/  MOV R0, R91 ;  /* 0x0000005b00007202 */ /* 0x000fc60000000f00 */
[----:B------:R-:W3:Y:S01]  /*11080*/  LDSM.16.MT88.4 R88, [R203+0x1b800] ;  /* 0x01b80000cb58783b */ /* 0x000ee20000004200 */
[----:B------:R-:W-:Y:S01]  /*11090*/  F2FP.BF16.PACK_AB R7, R149, R150 ;  /* 0x000000969507723e */ /* 0x000fe200000010ff */
[----:B------:R-:W-:Y:S01]  /*110a0*/  FFMA.FTZ R0, R250, R28, R0 ;  /* 0x0000001cfa007223 */ /* 0x000fe20000010000 */
[----:B--2---:R-:W-:Y:S01]  /*110b0*/  F2FP.BF16.PACK_AB R9, R12, R29 ;  /* 0x0000001d0c09723e */ /* 0x004fe200000010ff */
        /* <DEDUP_REMOVED lines=8> */
[----:B------:R-:W-:Y:S01]  /*11140*/  HMMA.16816.F32.BF16 R152, R164, R156, R152 ;  /* 0x0000009ca498723c */ /* 0x000fe20000041898 */
[----:B------:R-:W-:Y:S02]  /*11150*/  FADD.FTZ R0, R248, R0 ;  /* 0x00000000f8007221 */ /* 0x000fe40000010000 */
[----:B------:R-:W-:-:S05]  /*11160*/  FADD.FTZ R2, R245, R2 ;  /* 0x00000002f5027221 */ /* 0x000fca0000010000 */
[----:B------:R-:W-:Y:S01]  /*11170*/  HMMA.16816.F32.BF16 R156, R164, R158, R44 ;  /* 0x0000009ea49c723c */ /* 0x000fe2000004182c */
[----:B------:R-:W-:-:S07]  /*11180*/  FADD.FTZ R0, R244, R0 ;  /* 0x00000000f4007221 */ /* 0x000fce0000010000 */
[----:B-1----:R-:W-:Y:S01]  /*11190*/  HMMA.16816.F32.BF16 R36, R164, R40, R52 ;  /* 0x00000028a424723c */ /* 0x002fe20000041834 */
[----:B------:R-:W-:-:S07]  /*111a0*/  FADD.FTZ R2, R239, R2 ;  /* 0x00000002ef027221 */ /* 0x000fce0000010000 */
[C---:B------:R-:W-:Y:S08]  /*111b0*/  HMMA.16816.F32.BF16 R44, R164.reuse, R48, R68 ;  /* 0x00000030a42c723c */ /* 0x040ff00000041844 */
[----:B------:R-:W-:Y:S01]  /*111c0*/  HMMA.16816.F32.BF16 R52, R164, R56, R84 ;  /* 0x00000038a434723c */ /* 0x000fe20000041854 */
[----:B------:R-:W-:-:S07]  /*111d0*/  FADD.FTZ R0, R240, R0 ;  /* 0x00000000f0007221 */ /* 0x000fce0000010000 */
[C---:B------:R-:W-:Y:S08]  /*111e0*/  HMMA.16816.F32.BF16 R40, R164.reuse, R42, R60 ;  /* 0x0000002aa428723c */ /* 0x040ff0000004183c */
[C---:B------:R-:W-:Y:S08]  /*111f0*/  HMMA.16816.F32.BF16 R48, R164.reuse, R50, R76 ;  /* 0x00000032a430723c */ /* 0x040ff0000004184c */
[----:B------:R-:W-:Y:S01]  /*11200*/  HMMA.16816.F32.BF16 R56, R164, R58, R92 ;  /* 0x0000003aa438723c */ /* 0x000fe2000004185c */
[----:B------:R-:W-:-:S07]  /*11210*/  FADD.FTZ R2, R241, R2 ;  /* 0x00000002f1027221 */ /* 0x000fce0000010000 */
[C---:B------:R-:W-:Y:S08]  /*11220*/  HMMA.16816.F32.BF16 R60, R164.reuse, R64, R100 ;  /* 0x00000040a43c723c */ /* 0x040ff00000041864 */
[C---:B------:R-:W-:Y:S08]  /*11230*/  HMMA.16816.F32.BF16 R68, R164.reuse, R72, R108 ;  /* 0x00000048a444723c */ /* 0x040ff0000004186c */
[C---:B------:R-:W-:Y:S08]  /*11240*/  HMMA.16816.F32.BF16 R76, R164.reuse, R80, R116 ;  /* 0x00000050a44c723c */ /* 0x040ff00000041874 */
[C---:B---3--:R-:W-:Y:S08]  /*11250*/  HMMA.16816.F32.BF16 R84, R164.reuse, R88, R124 ;  /* 0x00000058a454723c */ /* 0x048ff0000004187c */
[C---:B------:R-:W-:Y:S08]  /*11260*/  HMMA.16816.F32.BF16 R92, R164.reuse, R96, R132 ;  /* 0x00000060a45c723c */ /* 0x040ff00000041884 */
[C---:B------:R-:W-:Y:S01]  /*11270*/  HMMA.16816.F32.BF16 R64, R164.reuse, R66, R104 ;  /* 0x00000042a440723c */ /* 0x040fe20000041868 */
[----:B------:R-:W1:Y:S07]  /*11280*/  LDSM.16.MT88.4 R104, [R202+0x1d800] ;  /* 0x01d80000ca68783b */ /* 0x000e6e0000004200 */
        /* <DEDUP_REMOVED lines=24> */
[----:B-1----:R-:W-:Y:S01]  /*11410*/  HMMA.16816.F32.BF16 R100, R164, R104, R168 ;  /* 0x00000068a464723c */ /* 0x002fe200000418a8 */
[----:B------:R-:W-:Y:S01]  /*11420*/  FADD.FTZ R2, R150, R2 ;  /* 0x0000000296027221 */ /* 0x000fe20000010000 */
[----:B------:R-:W-:Y:S01]  /*11430*/  @UP0 UIADD3 UR35, UR35, -0x4, URZ ;  /* 0xfffffffc23230890 */ /* 0x000fe2000fffe03f */
[----:B------:R-:W-:-:S05]  /*11440*/  FADD.FTZ R0, R29, R0 ;  /* 0x000000001d007221 */ /* 0x000fca0000010000 */
[----:B--2---:R-:W-:Y:S01]  /*11450*/  HMMA.16816.F32.BF16 R108, R164, R112, R192 ;  /* 0x00000070a46c723c */ /* 0x004fe200000418c0 */
[----:B------:R-:W-:Y:S02]  /*11460*/  FADD.FTZ R250, R149, R2 ;  /* 0x0000000295fa7221 */ /* 0x000fe40000010000 */
[----:B------:R-:W-:-:S05]  /*11470*/  FADD.FTZ R247, R12, R0 ;  /* 0x000000000cf77221 */ /* 0x000fca0000010000 */
[C---:B---3--:R-:W-:Y:S08]  /*11480*/  HMMA.16816.F32.BF16 R116, R164.reuse, R120, R188 ;  /* 0x00000078a474723c */ /* 0x048ff000000418bc */
        /* <DEDUP_REMOVED lines=12> */
.L_x_715:
[----:B------:R-:W-:-:S12]  /*11550*/  UIADD3 UR35, UR38, -0x1, URZ ;  /* 0xffffffff26237890 */ /* 0x000fd8000fffe03f */
.L_x_722:
[----:B------:R-:W-:-:S13]  /*11560*/  ISETP.LE.AND P0, PT, RZ, UR35, PT ;  /* 0x00000023ff007c0c */ /* 0x000fda000bf03270 */
[----:B------:R-:W-:Y:S05]  /*11570*/  @!P0 BRA `(.L_x_723) ;  /* 0x0000422000008947 */ /* 0x000fea0003800000 */
[----:B------:R-:W2:Y:S01]  /*11580*/  LDL.64 R18, [R1] ;  /* 0x0000000001127983 */ /* 0x000ea20000100a00 */
        /* <DEDUP_REMOVED lines=10> */
[----:B------:R-:W-:Y:S01]  /*11630*/  ULDC.64 UR4, c[0x0][0x1b8] ;  /* 0x00006e0000047ab9 */ /* 0x000fe20000000a00 */
[----:B------:R-:W-:Y:S01]  /*11640*/  IMAD.MOV.U32 R149, RZ, RZ, R148 ;  /* 0x000000ffff957224 */ /* 0x000fe200078e0094 */
[----:B------:R-:W-:Y:S01]  /*11650*/  UIMAD UR4, UR38, UR4, URZ ;  /* 0x00000004260472a4 */ /* 0x000fe2000f8e023f */
[----:B------:R-:W3:Y:S01]  /*11660*/  LDL.LU R14, [R1+0x34] ;  /* 0x00003400010e7983 */ /* 0x000ee20000300800 */
[----:B------:R-:W-:Y:S02]  /*11670*/  IMAD.U32 R245, RZ, RZ, UR39 ;  /* 0x00000027fff57e24 */ /* 0x000fe4000f8e00ff */
[----:B------:R-:W-:Y:S01]  /*11680*/  UIMAD UR4, UR30, UR5, UR4 ;  /* 0x000000051e0472a4 */ /* 0x000fe2000f8e0204 */
[----:B------:R-:W3:Y:S04]  /*11690*/  LDL.LU R9, [R1+0x48] ;  /* 0x0000480001097983 */ /* 0x000ee80000300800 */
[----:B------:R-:W4:Y:S01]  /*116a0*/  LDL.LU.64 R12, [R1+0x38] ;  /* 0x00003800010c7983 */ /* 0x000f220000300a00 */
[----:B------:R-:W-:-:S03]  /*116b0*/  IMAD.U32 R241, RZ, RZ, UR4 ;  /* 0x00000004fff17e24 */ /* 0x000fc6000f8e00ff */
[----:B------:R-:W4:Y:S04]  /*116c0*/  LDL.LU.64 R10, [R1+0x40] ;  /* 0x00004000010a7983 */ /* 0x000f280000300a00 */
[----:B------:R-:W4:Y:S04]  /*116d0*/  LDL.LU R20, [R1+0x30] ;  /* 0x0000300001147983 */ /* 0x000f280000300800 */
[----:B------:R-:W1:Y:S02]  /*116e0*/  S2R R8, SR_TID.X ;  /* 0x0000000000087919 */ /* 0x000e640000002100 */
[----:B-1----:R-:W-:-:S02]  /*116f0*/  SHF.R.S32.HI R2, RZ, 0x1f, R8 ;  /* 0x0000001fff027819 */ /* 0x002fc40000011408 */
[--C-:B--2---:R-:W-:Y:S01]  /*11700*/  SHF.R.S32.HI R5, RZ, 0x1f, R18.reuse ;  /* 0x0000001fff057819 */ /* 0x104fe20000011412 */
[----:B------:R-:W-:-:S04]  /*11710*/  IMAD.MOV.U32 R4, RZ, RZ, R18 ;  /* 0x000000ffff047224 */ /* 0x000fc800078e0012 */
[----:B------:R-:W-:-:S04]  /*11720*/  IMAD.WIDE.U32 R6, R6, c[0x0][0x1b0], R4 ;  /* 0x00006c0006067a25 */ /* 0x000fc800078e0004 */
[----:B------:R-:W-:Y:S01]  /*11730*/  IMAD.WIDE.U32 R4, R0, c[0x0][0x1b8], R4 ;  /* 0x00006e0000047a25 */ /* 0x000fe200078e0004 */
[----:B------:R-:W-:Y:S01]  /*11740*/  IADD3 R6, P0, R6, UR32, RZ ;  /* 0x0000002006067c10 */ /* 0x000fe2000ff1e0ff */
[----:B------:R-:W-:Y:S01]  /*11750*/  UIADD3 UR32, UR35, -0x1, URZ ;  /* 0xffffffff23207890 */ /* 0x000fe2000fffe03f */
[----:B------:R-:W-:Y:S02]  /*11760*/  LEA.HI R0, R2, R8, RZ, 0x3 ;  /* 0x0000000802007211 */ /* 0x000fe400078f18ff */
[----:B------:R-:W-:Y:S02]  /*11770*/  IADD3.X R245, R245, UR31, R7, P0, !PT ;  /* 0x0000001ff5f57c10 */ /* 0x000fe400087fe407 */
[----:B------:R-:W-:Y:S02]  /*11780*/  LEA R246, P1, R6, c[0x0][0x168], 0x1 ;  /* 0x00005a0006f67a11 */ /* 0x000fe400078208ff */
[----:B------:R-:W-:Y:S02]  /*11790*/  SHF.R.S32.HI R0, RZ, 0x3, R0 ;  /* 0x00000003ff007819 */ /* 0x000fe40000011400 */
[----:B------:R-:W-:Y:S01]  /*117a0*/  IADD3 R2, P0, R4, UR34, RZ ;  /* 0x0000002204027c10 */ /* 0x000fe2000ff1e0ff */
[----:B---3--:R-:W-:Y:S01]  /*117b0*/  IMAD.WIDE.U32 R232, R9, -0x2daee0ad, RZ ;  /* 0xd2511f5309e87825 */ /* 0x008fe200078e00ff */
[----:B------:R-:W-:Y:S01]  /*117c0*/  LEA.HI.X R245, R6, c[0x0][0x16c], R245, 0x1, P1 ;  /* 0x00005b0006f57a11 */ /* 0x000fe200008f0cf5 */
[----:B------:R-:W-:Y:S01]  /*117d0*/  UMOV UR34, URZ ;  /* 0x0000003f00227c82 */ /* 0x000fe20008000000 */
[----:B------:R-:W-:-:S02]  /*117e0*/  IADD3 R228, P1, R0, 0x20, RZ ;  /* 0x0000002000e47810 */ /* 0x000fc40007f3e0ff */
[----:B------:R-:W-:Y:S02]  /*117f0*/  IADD3.X R241, R241, UR33, R5, P0, !PT ;  /* 0x00000021f1f17c10 */ /* 0x000fe400087fe405 */
[----:B------:R-:W-:Y:S02]  /*11800*/  SHF.R.S32.HI R0, RZ, 0x1f, R0 ;  /* 0x0000001fff007819 */ /* 0x000fe40000011400 */
[----:B------:R-:W-:Y:S01]  /*11810*/  LEA R244, P0, R2, c[0x0][0x170], 0x1 ;  /* 0x00005c0002f47a11 */ /* 0x000fe200078008ff */
[----:B----4-:R-:W-:Y:S01]  /*11820*/  IMAD.WIDE.U32 R242, R20, -0x326172a9, RZ ;  /* 0xcd9e8d5714f27825 */ /* 0x010fe200078e00ff */
[----:B------:R-:W-:Y:S02]  /*11830*/  ISETP.GE.AND P3, PT, R18, c[0x0][0x220], PT ;  /* 0x0000880012007a0c */ /* 0x000fe40003f66270 */
[----:B------:R-:W-:Y:S01]  /*11840*/  LEA.HI.X R241, R2, c[0x0][0x174], R241, 0x1, P0 ;  /* 0x00005d0002f17a11 */ /* 0x000fe200000f0cf1 */
[----:B------:R-:W-:Y:S01]  /*11850*/  IMAD.X R229, RZ, RZ, R0, P1 ;  /* 0x000000ffffe57224 */ /* 0x000fe200008e0600 */
[----:B------:R-:W-:Y:S01]  /*11860*/  LOP3.LUT R230, R243, R14, RZ, 0x3c, !PT ;  /* 0x0000000ef3e67212 */ /* 0x000fe200078e3cff */
[----:B------:R-:W-:Y:S01]  /*11870*/  IMAD.MOV.U32 R248, RZ, RZ, R10 ;  /* 0x000000fffff87224 */ /* 0x000fe200078e000a */
[----:B------:R-:W-:Y:S01]  /*11880*/  ISETP.GE.AND P2, PT, R17, c[0x0][0x220], PT ;  /* 0x0000880011007a0c */ /* 0x000fe20003f46270 */
[----:B------:R-:W-:Y:S01]  /*11890*/  IMAD.MOV.U32 R249, RZ, RZ, R13 ;  /* 0x000000fffff97224 */ /* 0x000fe200078e000d */
[----:B------:R-:W-:Y:S01]  /*118a0*/  ISETP.GE.AND P1, PT, R16, c[0x0][0x220], PT ;  /* 0x0000880010007a0c */ /* 0x000fe20003f26270 */
[----:B------:R-:W-:Y:S01]  /*118b0*/  IMAD.WIDE.U32 R230, R230, -0x2daee0ad, RZ ;  /* 0xd2511f53e6e67825 */ /* 0x000fe200078e00ff */
[----:B------:R-:W-:Y:S01]  /*118c0*/  ISETP.GE.AND P0, PT, R15, c[0x0][0x220], PT ;  /* 0x000088000f007a0c */ /* 0x000fe20003f06270 */
[----:B------:R-:W-:Y:S05]  /*118d0*/  BRA `(.L_x_724) ;  /* 0x000003d000007947 */ /* 0x000fea0003800000 */
.L_x_726:
        /* <DEDUP_REMOVED lines=61> */
.L_x_724:
[----:B------:R-:W-:Y:S01]  /*11cb0*/  UIADD3 UR30, -UR34, UR35, URZ ;  /* 0x00000023221e7290 */ /* 0x000fe2000fffe13f */
[----:B------:R-:W-:Y:S04]  /*11cc0*/  DEPBAR.LE SB0, 0x0 ;  /* 0x000080000000791a */ /* 0x000fe80000000000 */
[----:B------:R-:W-:Y:S01]  /*11cd0*/  BAR.SYNC.DEFER_BLOCKING 0x0 ;  /* 0x0000000000007b1d */ /* 0x000fe20000010000 */
[----:B------:R-:W-:Y:S01]  /*11ce0*/  IMAD.U32 R4, RZ, RZ, UR30 ;  /* 0x0000001eff047e24 */ /* 0x000fe2000f8e00ff */
[----:B------:R-:W-:Y:S01]  /*11cf0*/  USHF.R.S32.HI UR5, URZ, 0x1f, UR30 ;  /* 0x0000001f3f057899 */ /* 0x000fe2000801141e */
[----:B------:R-:W-:Y:S01]  /*11d00*/  IMAD.U32 R0, RZ, RZ, UR30 ;  /* 0x0000001eff007e24 */ /* 0x000fe2000f8e00ff */
[----:B------:R-:W-:Y:S01]  /*11d10*/  UIMAD UR4, UR19, UR30, URZ ;  /* 0x0000001e130472a4 */ /* 0x000fe2000f8e023f */
[----:B------:R-:W-:Y:S01]  /*11d20*/  IMAD.U32 R5, RZ, RZ, UR20 ;  /* 0x00000014ff057e24 */ /* 0x000fe2000f8e00ff */
[----:B------:R-:W-:Y:S01]  /*11d30*/  LEA R4, P4, R4, R234, 0x6 ;  /* 0x000000ea04047211 */ /* 0x000fe200078830ff */
[----:B------:R-:W-:Y:S01]  /*11d40*/  IMAD.U32 R2, RZ, RZ, UR30 ;  /* 0x0000001eff027e24 */ /* 0x000fe2000f8e00ff */
[----:B------:R-:W-:Y:S01]  /*11d50*/  UIMAD UR4, UR5, UR20, UR4 ;  /* 0x00000014050472a4 */ /* 0x000fe2000f8e0204 */
[----:B------:R-:W-:Y:S01]  /*11d60*/  IMAD.WIDE.U32 R6, R5, UR30, R248 ;  /* 0x0000001e05067c25 */ /* 0x000fe2000f8e00f8 */
[----:B------:R-:W-:Y:S01]  /*11d70*/  LEA.HI.X.SX32 R5, R0, R235, 0x6, P4 ;  /* 0x000000eb00057211 */ /* 0x000fe200020f36ff */
[----:B------:R-:W-:Y:S01]  /*11d80*/  UIADD3 UR31, UR32, -UR34, URZ ;  /* 0x80000022201f7290 */ /* 0x000fe2000fffe03f */
[----:B------:R-:W-:Y:S01]  /*11d90*/  LEA R2, P5, R2, R228, 0x6 ;  /* 0x000000e402027211 */ /* 0x000fe200078a30ff */
[----:B------:R-:W-:Y:S01]  /*11da0*/  IMAD.WIDE.U32 R12, R4, c[0x0][0x1a0], RZ ;  /* 0x00006800040c7a25 */ /* 0x000fe200078e00ff */
[C---:B------:R-:W-:Y:S02]  /*11db0*/  @!P3 LEA R8, P4, R6.reuse, c[0x0][0x170], 0x1 ;  /* 0x00005c000608ba11 */ /* 0x040fe400078808ff */
[----:B------:R-:W-:Y:S01]  /*11dc0*/  IADD3 R0, R7, UR4, RZ ;  /* 0x0000000407007c10 */ /* 0x000fe2000fffe0ff */
[----:B------:R-:W-:Y:S02]  /*11dd0*/  IMAD R5, R5, c[0x0][0x1a0], RZ ;  /* 0x0000680005057a24 */ /* 0x000fe400078e02ff */
[----:B------:R-:W-:Y:S01]  /*11de0*/  IMAD.U32 R3, RZ, RZ, UR30 ;  /* 0x0000001eff037e24 */ /* 0x000fe2000f8e00ff */
[----:B------:R-:W-:Y:S01]  /*11df0*/  @!P3 LEA.HI.X R9, R6, c[0x0][0x174], R0, 0x1, P4 ;  /* 0x00005d000609ba11 */ /* 0x000fe200020f0c00 */
[----:B------:R-:W-:Y:S01]  /*11e00*/  IMAD R5, R4, c[0x0][0x1a4], R5 ;  /* 0x0000690004057a24 */ /* 0x000fe200078e0205 */
[-C--:B------:R-:W-:Y:S01]  /*11e10*/  LEA R4, P6, R12, R244.reuse, 0x1 ;  /* 0x000000f40c047211 */ /* 0x080fe200078c08ff */
[----:B------:R-:W-:Y:S01]  /*11e20*/  IMAD.WIDE.U32 R10, R2, c[0x0][0x1a0], RZ ;  /* 0x00006800020a7a25 */ /* 0x000fe200078e00ff */
[----:B------:R-:W-:Y:S01]  /*11e30*/  @P3 STS.128 [R227+0x18000], RZ ;  /* 0x018000ffe3003388 */ /* 0x000fe20000000c00 */
[----:B------:R-:W-:Y:S02]  /*11e40*/  LEA.HI.X.SX32 R3, R3, R229, 0x6, P5 ;  /* 0x000000e503037211 */ /* 0x000fe400028f36ff */
[----:B------:R-:W-:Y:S01]  /*11e50*/  IMAD.IADD R5, R13, 0x1, R5 ;  /* 0x000000010d057824 */ /* 0x000fe200078e0205 */
[----:B------:R-:W-:Y:S01]  /*11e60*/  @!PT LDS RZ, [RZ] ;  /* 0x00000000fffff984 */ /* 0x000fe20000000800 */
[----:B------:R-:W-:Y:S01]  /*11e70*/  @!PT LDS RZ, [RZ] ;  /* 0x00000000fffff984 */ /* 0x000fe20000000800 */
[----:B------:R-:W-:Y:S01]  /*11e80*/  @!PT LDS RZ, [RZ] ;  /* 0x00000000fffff984 */ /* 0x000fe20000000800 */
[----:B------:R1:W-:Y:S01]  /*11e90*/  @!P3 LDGSTS.E.BYPASS.LTC128B.128 [R227+0x18000], [R8.64] ;  /* 0x1800000008e3bfae */ /* 0x0003e2000b901d5c */
[----:B------:R-:W-:Y:S01]  /*11ea0*/  @!P3 IADD3 R7, P5, R6, UR24, RZ ;  /* 0x000000180607bc10 */ /* 0x000fe2000ffbe0ff */
[----:B------:R-:W-:Y:S02]  /*11eb0*/  IMAD R3, R3, c[0x0][0x1a0], RZ ;  /* 0x0000680003037a24 */ /* 0x000fe400078e02ff */
[----:B------:R-:W-:Y:S01]  /*11ec0*/  LEA.HI.X R5, R12, R241, R5, 0x1, P6 ;  /* 0x000000f10c057211 */ /* 0x000fe200030f0c05 */
[----:B------:R-:W-:Y:S01]  /*11ed0*/  @P2 STS.128 [R227+0x1a000], RZ ;  /* 0x01a000ffe3002388 */ /* 0x000fe20000000c00 */
[C---:B------:R-:W-:Y:S01]  /*11ee0*/  @!P3 LEA R6, P4, R7.reuse, c[0x0][0x170], 0x1 ;  /* 0x00005c000706ba11 */ /* 0x040fe200078808ff */
[----:B------:R-:W-:Y:S01]  /*11ef0*/  IMAD R3, R2, c[0x0][0x1a4], R3 ;  /* 0x0000690002037a24 */ /* 0x000fe200078e0203 */
[----:B------:R-:W-:Y:S01]  /*11f00*/  @!P3 IADD3.X R0, R0, UR23, RZ, P5, !PT ;  /* 0x000000170000bc10 */ /* 0x000fe2000affe4ff */
[----:B------:R-:W-:Y:S01]  /*11f10*/  @!PT LDS RZ, [RZ] ;  /* 0x00000000fffff984 */ /* 0x000fe20000000800 */
[----:B------:R-:W-:Y:S01]  /*11f20*/  @!PT LDS RZ, [RZ] ;  /* 0x00000000fffff984 */ /* 0x000fe20000000800 */
[----:B------:R-:W-:Y:S01]  /*11f30*/  @!PT LDS RZ, [RZ] ;  /* 0x00000000fffff984 */ /* 0x000fe20000000800 */
[----:B------:R2:W-:Y:S01]  /*11f40*/  @!P2 LDGSTS.E.BYPASS.LTC128B.128 [R227+0x1a000], [R4.64+0x80] ;  /* 0x1a00008004e3afae */ /* 0x0005e2000b901d5c */
[C---:B------:R-:W-:Y:S02]  /*11f50*/  LEA R2, P5, R10.reuse, R244, 0x1 ;  /* 0x000000f40a027211 */ /* 0x040fe400078a08ff */
[----:B------:R-:W-:Y:S01]  /*11f60*/  @!P3 LEA.HI.X R7, R7, c[0x0][0x174], R0, 0x1, P4 ;  /* 0x00005d000707ba11 */ /* 0x000fe200020f0c00 */
[----:B------:R-:W-:Y:S01]  /*11f70*/  @P1 STS.128 [R227+0x1c000], RZ ;  /* 0x01c000ffe3001388 */ /* 0x000fe20000000c00 */
[----:B------:R-:W-:Y:S02]  /*11f80*/  IADD3 R3, R11, R3, RZ ;  /* 0x000000030b037210 */ /* 0x000fe40007ffe0ff */
[----:B------:R-:W-:Y:S01]  /*11f90*/  MOV R0, UR31 ;  /* 0x0000001f00007c02 */ /* 0x000fe20008000f00 */
[----:B------:R-:W-:Y:S01]  /*11fa0*/  @!PT LDS RZ, [RZ] ;  /* 0x00000000fffff984 */ /* 0x000fe20000000800 */
[----:B------:R-:W-:Y:S01]  /*11fb0*/  @!PT LDS RZ, [RZ] ;  /* 0x00000000fffff984 */ /* 0x000fe20000000800 */
[----:B------:R-:W-:Y:S01]  /*11fc0*/  @!PT LDS RZ, [RZ] ;  /* 0x00000000fffff984 */ /* 0x000fe20000000800 */
[----:B------:R2:W-:Y:S01]  /*11fd0*/  @!P1 LDGSTS.E.BYPASS.LTC128B.128 [R227+0x1c000], [R4.64+0x100] ;  /* 0x1c00010004e39fae */ /* 0x0005e2000b901d5c */
[----:B------:R-:W-:Y:S03]  /*11fe0*/  LEA.HI.X R3, R10, R241, R3, 0x1, P5 ;  /* 0x000000f10a037211 */ /* 0x000fe600028f0c03 */
        /* <DEDUP_REMOVED lines=25> */
[----:B-----5:R-:W-:Y:S04]  /*12180*/  LDSM.16.M88.4 R32, [R207] ;  /* 0x00000000cf20783b */ /* 0x020fe80000000200 */
[----:B-1----:R-:W2:Y:S04]  /*12190*/  LDSM.16.M88.4 R8, [R200+0x10000] ;  /* 0x01000000c808783b */ /* 0x002ea80000000200 */
[----:B------:R-:W1:Y:S04]  /*121a0*/  LDSM.16.M88.4 R16, [R200+0x10800] ;  /* 0x01080000c810783b */ /* 0x000e680000000200 */
[----:B------:R-:W4:Y:S04]  /*121b0*/  LDSM.16.M88.4 R24, [R200+0x11000] ;  /* 0x01100000c818783b */ /* 0x000f280000000200 */
[----:B------:R-:W0:Y:S04]  /*121c0*/  LDGDEPBAR ;  /* 0x00000000000079af */ /* 0x000e280000000000 */
[----:B------:R-:W1:Y:S01]  /*121d0*/  LDSM.16.M88.4 R168, [R200+0x11800] ;  /* 0x01180000c8a8783b */ /* 0x000e620000000200 */
[----:B---3--:R-:W-:Y:S03]  /*121e0*/  IMAD.U32 R2, RZ, RZ, UR31 ;  /* 0x0000001fff027e24 */ /* 0x008fe6000f8e00ff */
[----:B------:R-:W-:Y:S01]  /*121f0*/  LDSM.16.M88.4 R172, [R208] ;  /* 0x00000000d0ac783b */ /* 0x000fe20000000200 */
[----:B------:R-:W-:Y:S03]  /*12200*/  IMAD.U32 R3, RZ, RZ, UR31 ;  /* 0x0000001fff037e24 */ /* 0x000fe6000f8e00ff */
[----:B------:R-:W3:Y:S01]  /*12210*/  LDSM.16.M88.4 R176, [R211] ;  /* 0x00000000d3b0783b */ /* 0x000ee20000000200 */
[----:B------:R-:W-:Y:S03]  /*12220*/  LEA R2, P4, R2, R228, 0x6 ;  /* 0x000000e402027211 */ /* 0x000fe600078830ff */
[----:B------:R-:W3:Y:S04]  /*12230*/  LDSM.16.M88.4 R180, [R226] ;  /* 0x00000000e2b4783b */ /* 0x000ee80000000200 */
[----:B------:R-:W3:Y:S04]  /*12240*/  LDSM.16.M88.4 R184, [R225] ;  /* 0x00000000e1b8783b */ /* 0x000ee80000000200 */
[----:B------:R-:W3:Y:S01]  /*12250*/  LDSM.16.M88.4 R188, [R224] ;  /* 0x00000000e0bc783b */ /* 0x000ee20000000200 */
[C---:B--2---:R-:W-:Y:S03]  /*12260*/  HMMA.16816.F32.BF16 R4, R32.reuse, R8, RZ ;  /* 0x000000082004723c */ /* 0x044fe600000418ff */
[----:B------:R-:W-:Y:S04]  /*12270*/  LDSM.16.M88.4 R192, [R206+0x10000] ;  /* 0x01000000cec0783b */ /* 0x000fe80000000200 */
[----:B------:R-:W-:Y:S01]  /*12280*/  LDSM.16.M88.4 R196, [R206+0x10800] ;  /* 0x01080000cec4783b */ /* 0x000fe20000000200 */
[C---:B------:R-:W-:Y:S08]  /*12290*/  HMMA.16816.F32.BF16 R8, R32.reuse, R10, RZ ;  /* 0x0000000a2008723c */ /* 0x040ff000000418ff */
[C---:B-1----:R-:W-:Y:S08]  /*122a0*/  HMMA.16816.F32.BF16 R12, R32.reuse, R16, RZ ;  /* 0x00000010200c723c */ /* 0x042ff000000418ff */
[C---:B------:R-:W-:Y:S08]  /*122b0*/  HMMA.16816.F32.BF16 R16, R32.reuse, R18, RZ ;  /* 0x000000122010723c */ /* 0x040ff000000418ff */
[C---:B----4-:R-:W-:Y:S08]  /*122c0*/  HMMA.16816.F32.BF16 R20, R32.reuse, R24, RZ ;  /* 0x000000182014723c */ /* 0x050ff000000418ff */
[C---:B------:R-:W-:Y:S08]  /*122d0*/  HMMA.16816.F32.BF16 R24, R32.reuse, R26, RZ ;  /* 0x0000001a2018723c */ /* 0x040ff000000418ff */
[C---:B------:R-:W-:Y:S08]  /*122e0*/  HMMA.16816.F32.BF16 R28, R32.reuse, R168, RZ ;  /* 0x000000a8201c723c */ /* 0x040ff000000418ff */
[----:B------:R-:W-:Y:S01]  /*122f0*/  HMMA.16816.F32.BF16 R32, R32, R170, RZ ;  /* 0x000000aa2020723c */ /* 0x000fe200000418ff */
[----:B------:R-:W1:Y:S07]  /*12300*/  LDSM.16.M88.4 R168, [R210] ;  /* 0x00000000d2a8783b */ /* 0x000e6e0000000200 */
[C---:B---3--:R-:W-:Y:S08]  /*12310*/  HMMA.16816.F32.BF16 R4, R172.reuse, R176, R4 ;  /* 0x000000b0ac04723c */ /* 0x048ff00000041804 */
[C---:B------:R-:W-:Y:S01]  /*12320*/  HMMA.16816.F32.BF16 R8, R172.reuse, R178, R8 ;  /* 0x000000b2ac08723c */ /* 0x040fe20000041808 */
[----:B------:R-:W2:Y:S07]  /*12330*/  LDSM.16.M88.4 R176, [R206+0x11000] ;  /* 0x01100000ceb0783b */ /* 0x000eae0000000200 */
[C---:B------:R-:W-:Y:S08]  /*12340*/  HMMA.16816.F32.BF16 R12, R172.reuse, R180, R12 ;  /* 0x000000b4ac0c723c */ /* 0x040ff0000004180c */
[C---:B------:R-:W-:Y:S01]  /*12350*/  HMMA.16816.F32.BF16 R16, R172.reuse, R182, R16 ;  /* 0x000000b6ac10723c */ /* 0x040fe20000041810 */
[----:B------:R-:W-:Y:S07]  /*12360*/  LDSM.16.M88.4 R180, [R209] ;  /* 0x00000000d1b4783b */ /* 0x000fee0000000200 */
[C---:B------:R-:W-:Y:S08]  /*12370*/  HMMA.16816.F32.BF16 R20, R172.reuse, R184, R20 ;  /* 0x000000b8ac14723c */ /* 0x040ff00000041814 */
[C---:B------:R-:W-:Y:S01]  /*12380*/  HMMA.16816.F32.BF16 R24, R172.reuse, R186, R24 ;  /* 0x000000baac18723c */ /* 0x040fe20000041818 */
[----:B------:R-:W-:Y:S07]  /*12390*/  LDSM.16.M88.4 R184, [R205] ;  /* 0x00000000cdb8783b */ /* 0x000fee0000000200 */
[C---:B------:R-:W-:Y:S08]  /*123a0*/  HMMA.16816.F32.BF16 R28, R172.reuse, R188, R28 ;  /* 0x000000bcac1c723c */ /* 0x040ff0000004181c */
[----:B------:R-:W-:Y:S01]  /*123b0*/  HMMA.16816.F32.BF16 R32, R172, R190, R32 ;  /* 0x000000beac20723c */ /* 0x000fe20000041820 */
[----:B------:R-:W3:Y:S04]  /*123c0*/  LDSM.16.M88.4 R172, [R206+0x11800] ;  /* 0x01180000ceac783b */ /* 0x000ee80000000200 */
[----:B------:R-:W4:Y:S03]  /*123d0*/  LDSM.16.M88.4 R188, [R205+0x800] ;  /* 0x00080000cdbc783b */ /* 0x000f260000000200 */
[C---:B-1----:R-:W-:Y:S08]  /*123e0*/  HMMA.16816.F32.BF16 R4, R168.reuse, R192, R4 ;  /* 0x000000c0a804723c */ /* 0x042ff00000041804 */
[C---:B------:R-:W-:Y:S01]  /*123f0*/  HMMA.16816.F32.BF16 R8, R168.reuse, R194, R8 ;  /* 0x000000c2a808723c */ /* 0x040fe20000041808 */
[----:B------:R-:W1:Y:S07]  /*12400*/  LDSM.16.M88.4 R192, [R205+0x1000] ;  /* 0x00100000cdc0783b */ /* 0x000e6e0000000200 */
[C---:B------:R-:W-:Y:S08]  /*12410*/  HMMA.16816.F32.BF16 R12, R168.reuse, R196, R12 ;  /* 0x000000c4a80c723c */ /* 0x040ff0000004180c */
[C---:B------:R-:W-:Y:S01]  /*12420*/  HMMA.16816.F32.BF16 R16, R168.reuse, R198, R16 ;  /* 0x000000c6a810723c */ /* 0x040fe20000041810 */
[----:B------:R-:W1:Y:S07]  /*12430*/  LDSM.16.M88.4 R196, [R205+0x1800] ;  /* 0x00180000cdc4783b */ /* 0x000e6e0000000200 */
[C---:B--2---:R-:W-:Y:S08]  /*12440*/  HMMA.16816.F32.BF16 R20, R168.reuse, R176, R20 ;  /* 0x000000b0a814723c */ /* 0x044ff00000041814 */
[C---:B------:R-:W-:Y:S01]  /*12450*/  HMMA.16816.F32.BF16 R24, R168.reuse, R178, R24 ;  /* 0x000000b2a818723c */ /* 0x040fe20000041818 */
[----:B------:R-:W-:Y:S07]  /*12460*/  LDSM.16.M88.4 R176, [R200+0x12800] ;  /* 0x01280000c8b0783b */ /* 0x000fee0000000200 */
[C---:B---3--:R-:W-:Y:S08]  /*12470*/  HMMA.16816.F32.BF16 R28, R168.reuse, R172, R28 ;  /* 0x000000aca81c723c */ /* 0x048ff0000004181c */
[----:B------:R-:W-:Y:S01]  /*12480*/  HMMA.16816.F32.BF16 R32, R168, R174, R32 ;  /* 0x000000aea820723c */ /* 0x000fe20000041820 */
[----:B------:R-:W-:Y:S04]  /*12490*/  LDSM.16.M88.4 R168, [R207+0x4000] ;  /* 0x00400000cfa8783b */ /* 0x000fe80000000200 */
[----:B------:R-:W2:Y:S03]  /*124a0*/  LDSM.16.M88.4 R172, [R200+0x12000] ;  /* 0x01200000c8ac783b */ /* 0x000ea60000000200 */
        /* <DEDUP_REMOVED lines=8> */
[----:B------:R-:W-:Y:S07]  /*12530*/  LDSM.16.M88.4 R192, [R223] ;  /* 0x00000000dfc0783b */ /* 0x000fee0000000200 */
[C---:B------:R-:W-:Y:S08]  /*12540*/  HMMA.16816.F32.BF16 R28, R180.reuse, R196, R28 ;  /* 0x000000c4b41c723c */ /* 0x040ff0000004181c */
[----:B------:R-:W-:Y:S01]  /*12550*/  HMMA.16816.F32.BF16 R32, R180, R198, R32 ;  /* 0x000000c6b420723c */ /* 0x000fe20000041820 */
[----:B------:R-:W1:Y:S04]  /*12560*/  LDSM.16.M88.4 R180, [R208+0x4000] ;  /* 0x00400000d0b4783b */ /* 0x000e680000000200 */
[----:B------:R-:W1:Y:S03]  /*12570*/  LDSM.16.M88.4 R196, [R222] ;  /* 0x00000000dec4783b */ /* 0x000e660000000200 */
[C---:B--2---:R-:W-:Y:S08]  /*12580*/  HMMA.16816.F32.BF16 R4, R168.reuse, R172, R4 ;  /* 0x000000aca804723c */ /* 0x044ff00000041804 */
[C---:B------:R-:W-:Y:S01]  /*12590*/  HMMA.16816.F32.BF16 R8, R168.reuse, R174, R8 ;  /* 0x000000aea808723c */ /* 0x040fe20000041808 */
[----:B------:R-:W2:Y:S07]  /*125a0*/  LDSM.16.M88.4 R172, [R221] ;  /* 0x00000000ddac783b */ /* 0x000eae0000000200 */
[C---:B------:R-:W-:Y:S08]  /*125b0*/  HMMA.16816.F32.BF16 R12, R168.reuse, R176, R12 ;  /* 0x000000b0a80c723c */ /* 0x040ff0000004180c */
[C---:B------:R-:W-:Y:S01]  /*125c0*/  HMMA.16816.F32.BF16 R16, R168.reuse, R178, R16 ;  /* 0x000000b2a810723c */ /* 0x040fe20000041810 */
[----:B------:R-:W-:Y:S07]  /*125d0*/  LDSM.16.M88.4 R176, [R210+0x4000] ;  /* 0x00400000d2b0783b */ /* 0x000fee0000000200 */
[C---:B---3--:R-:W-:Y:S08]  /*125e0*/  HMMA.16816.F32.BF16 R20, R168.reuse, R184, R20 ;  /* 0x000000b8a814723c */ /* 0x048ff00000041814 */
[C---:B------:R-:W-:Y:S01]  /*125f0*/  HMMA.16816.F32.BF16 R24, R168.reuse, R186, R24 ;  /* 0x000000baa818723c */ /* 0x040fe20000041818 */
[----:B------:R-:W-:Y:S07]  /*12600*/  LDSM.16.M88.4 R184, [R206+0x12000] ;  /* 0x01200000ceb8783b */ /* 0x000fee0000000200 */
[C---:B----4-:R-:W-:Y:S08]  /*12610*/  HMMA.16816.F32.BF16 R28, R168.reuse, R188, R28 ;  /* 0x000000bca81c723c */ /* 0x050ff0000004181c */
        /* <DEDUP_REMOVED lines=17> */
[C---:B------:R-:W-:Y:S01]  /*12730*/  HMMA.16816.F32.BF16 R8, R176.reuse, R186, R8 ;  /* 0x000000bab008723c */ /* 0x040fe20000041808 */
[----:B------:R-:W2:Y:S07]  /*12740*/  LDSM.16.M88.4 R184, [R205+0x3000] ;  /* 0x00300000cdb8783b */ /* 0x000eae0000000200 */
[C---:B----4-:R-:W-:Y:S08]  /*12750*/  HMMA.16816.F32.BF16 R12, R176.reuse, R188, R12 ;  /* 0x000000bcb00c723c */ /* 0x050ff0000004180c */
[C---:B------:R-:W-:Y:S01]  /*12760*/  HMMA.16816.F32.BF16 R16, R176.reuse, R190, R16 ;  /* 0x000000beb010723c */ /* 0x040fe20000041810 */
[----:B------:R-:W4:Y:S07]  /*12770*/  LDSM.16.M88.4 R188, [R205+0x3800] ;  /* 0x00380000cdbc783b */ /* 0x000f2e0000000200 */
        /* <DEDUP_REMOVED lines=8> */
[C---:B------:R-:W-:Y:S01]  /*12800*/  HMMA.16816.F32.BF16 R8, R168.reuse, R174, R8 ;  /* 0x000000aea808723c */ /* 0x040fe20000041808 */
[----:B------:R-:W2:Y:S07]  /*12810*/  LDSM.16.M88.4 R172, [R200+0x15000] ;  /* 0x01500000c8ac783b */ /* 0x000eae0000000200 */
[C---:B---3--:R-:W-:Y:S08]  /*12820*/  HMMA.16816.F32.BF16 R12, R168.reuse, R180, R12 ;  /* 0x000000b4a80c723c */ /* 0x048ff0000004180c */
[C---:B------:R-:W-:Y:S01]  /*12830*/  HMMA.16816.F32.BF16 R16, R168.reuse, R182, R16 ;  /* 0x000000b6a810723c */ /* 0x040fe20000041810 */
[----:B------:R-:W-:Y:S07]  /*12840*/  LDSM.16.M88.4 R180, [R208+0x8000] ;  /* 0x00800000d0b4783b */ /* 0x000fee0000000200 */
[C---:B------:R-:W-:Y:S08]  /*12850*/  HMMA.16816.F32.BF16 R20, R168.reuse, R184, R20 ;  /* 0x000000b8a814723c */ /* 0x040ff00000041814 */
[C---:B------:R-:W-:Y:S01]  /*12860*/  HMMA.16816.F32.BF16 R24, R168.reuse, R186, R24 ;  /* 0x000000baa818723c */ /* 0x040fe20000041818 */
[----:B------:R-:W-:Y:S07]  /*12870*/  LDSM.16.M88.4 R184, [R219] ;  /* 0x00000000dbb8783b */ /* 0x000fee0000000200 */
[C---:B----4-:R-:W-:Y:S08]  /*12880*/  HMMA.16816.F32.BF16 R28, R168.reuse, R188, R28 ;  /* 0x000000bca81c723c */ /* 0x050ff0000004181c */
[----:B------:R-:W-:Y:S01]  /*12890*/  HMMA.16816.F32.BF16 R32, R168, R190, R32 ;  /* 0x000000bea820723c */ /* 0x000fe20000041820 */
[----:B------:R-:W3:Y:S04]  /*128a0*/  LDSM.16.M88.4 R168, [R200+0x15800] ;  /* 0x01580000c8a8783b */ /* 0x000ee80000000200 */
[----:B------:R-:W4:Y:S03]  /*128b0*/  LDSM.16.M88.4 R188, [R218] ;  /* 0x00000000dabc783b */ /* 0x000f260000000200 */
[C---:B-1----:R-:W-:Y:S08]  /*128c0*/  HMMA.16816.F32.BF16 R4, R176.reuse, R192, R4 ;  /* 0x000000c0b004723c */ /* 0x042ff00000041804 */
[C---:B------:R-:W-:Y:S01]  /*128d0*/  HMMA.16816.F32.BF16 R8, R176.reuse, R194, R8 ;  /* 0x000000c2b008723c */ /* 0x040fe20000041808 */
[----:B------:R-:W1:Y:S07]  /*128e0*/  LDSM.16.M88.4 R192, [R217] ;  /* 0x00000000d9c0783b */ /* 0x000e6e0000000200 */
[C---:B------:R-:W-:Y:S08]  /*128f0*/  HMMA.16816.F32.BF16 R12, R176.reuse, R196, R12 ;  /* 0x000000c4b00c723c */ /* 0x040ff0000004180c */
[C---:B------:R-:W-:Y:S01]  /*12900*/  HMMA.16816.F32.BF16 R16, R176.reuse, R198, R16 ;  /* 0x000000c6b010723c */ /* 0x040fe20000041810 */
[----:B------:R-:W1:Y:S07]  /*12910*/  LDSM.16.M88.4 R196, [R216] ;  /* 0x00000000d8c4783b */ /* 0x000e6e0000000200 */
        /* <DEDUP_REMOVED lines=44> */
[----:B------:R-:W2:Y:S04]  /*12be0*/  LDSM.16.M88.4 R176, [R215] ;  /* 0x00000000d7b0783b */ /* 0x000ea80000000200 */
[----:B------:R-:W3:Y:S03]  /*12bf0*/  LDSM.16.M88.4 R180, [R214] ;  /* 0x00000000d6b4783b */ /* 0x000ee60000000200 */
[C---:B----4-:R-:W-:Y:S08]  /*12c00*/  HMMA.16816.F32.BF16 R4, R168.reuse, R184, R4 ;  /* 0x000000b8a804723c */ /* 0x050ff00000041804 */
[C---:B------:R-:W-:Y:S01]  /*12c10*/  HMMA.16816.F32.BF16 R8, R168.reuse, R186, R8 ;  /* 0x000000baa808723c */ /* 0x040fe20000041808 */
[----:B------:R-:W4:Y:S07]  /*12c20*/  LDSM.16.M88.4 R184, [R213] ;  /* 0x00000000d5b8783b */ /* 0x000f2e0000000200 */
[C---:B------:R-:W-:Y:S08]  /*12c30*/  HMMA.16816.F32.BF16 R12, R168.reuse, R188, R12 ;  /* 0x000000bca80c723c */ /* 0x040ff0000004180c */
[C---:B------:R-:W-:Y:S01]  /*12c40*/  HMMA.16816.F32.BF16 R16, R168.reuse, R190, R16 ;  /* 0x000000bea810723c */ /* 0x040fe20000041810 */
[----:B------:R-:W-:Y:S07]  /*12c50*/  LDSM.16.M88.4 R188, [R210+0xc000] ;  /* 0x00c00000d2bc783b */ /* 0x000fee0000000200 */
[C---:B-1----:R-:W-:Y:S08]  /*12c60*/  HMMA.16816.F32.BF16 R20, R168.reuse, R192, R20 ;  /* 0x000000c0a814723c */ /* 0x042ff00000041814 */
[C---:B------:R-:W-:Y:S01]  /*12c70*/  HMMA.16816.F32.BF16 R24, R168.reuse, R194, R24 ;  /* 0x000000c2a818723c */ /* 0x040fe20000041818 */
[----:B------:R-:W-:Y:S07]  /*12c80*/  LDSM.16.M88.4 R192, [R206+0x16000] ;  /* 0x01600000cec0783b */ /* 0x000fee0000000200 */
[C---:B------:R-:W-:Y:S08]  /*12c90*/  HMMA.16816.F32.BF16 R28, R168.reuse, R196, R28 ;  /* 0x000000c4a81c723c */ /* 0x040ff0000004181c */
[----:B------:R-:W-:Y:S01]  /*12ca0*/  HMMA.16816.F32.BF16 R32, R168, R198, R32 ;  /* 0x000000c6a820723c */ /* 0x000fe20000041820 */
[----:B------:R-:W1:Y:S04]  /*12cb0*/  LDSM.16.M88.4 R168, [R212] ;  /* 0x00000000d4a8783b */ /* 0x000e680000000200 */
[----:B------:R-:W1:Y:S03]  /*12cc0*/  LDSM.16.M88.4 R196, [R206+0x16800] ;  /* 0x01680000cec4783b */ /* 0x000e660000000200 */
[C---:B--2---:R-:W-:Y:S08]  /*12cd0*/  HMMA.16816.F32.BF16 R4, R172.reuse, R176, R4 ;  /* 0x000000b0ac04723c */ /* 0x044ff00000041804 */
[C---:B------:R-:W-:Y:S01]  /*12ce0*/  HMMA.16816.F32.BF16 R8, R172.reuse, R178, R8 ;  /* 0x000000b2ac08723c */ /* 0x040fe20000041808 */
[----:B------:R-:W2:Y:S07]  /*12cf0*/  LDSM.16.M88.4 R176, [R206+0x17000] ;  /* 0x01700000ceb0783b */ /* 0x000eae0000000200 */
[C---:B---3--:R-:W-:Y:S08]  /*12d00*/  HMMA.16816.F32.BF16 R12, R172.reuse, R180, R12 ;  /* 0x000000b4ac0c723c */ /* 0x048ff0000004180c */
[C---:B------:R-:W-:Y:S01]  /*12d10*/  HMMA.16816.F32.BF16 R16, R172.reuse, R182, R16 ;  /* 0x000000b6ac10723c */ /* 0x040fe20000041810 */
[----:B------:R-:W-:Y:S07]  /*12d20*/  LDSM.16.M88.4 R180, [R205+0x6000] ;  /* 0x00600000cdb4783b */ /* 0x000fee0000000200 */
[C---:B----4-:R-:W-:Y:S08]  /*12d30*/  HMMA.16816.F32.BF16 R20, R172.reuse, R184, R20 ;  /* 0x000000b8ac14723c */ /* 0x050ff00000041814 */
[C---:B------:R-:W-:Y:S01]  /*12d40*/  HMMA.16816.F32.BF16 R24, R172.reuse, R186, R24 ;  /* 0x000000baac18723c */ /* 0x040fe20000041818 */
[----:B------:R-:W-:Y:S07]  /*12d50*/  LDSM.16.M88.4 R184, [R205+0x6800] ;  /* 0x00680000cdb8783b */ /* 0x000fee0000000200 */
[C---:B-1----:R-:W-:Y:S08]  /*12d60*/  HMMA.16816.F32.BF16 R28, R172.reuse, R168, R28 ;  /* 0x000000a8ac1c723c */ /* 0x042ff0000004181c */
[----:B------:R-:W-:Y:S01]  /*12d70*/  HMMA.16816.F32.BF16 R32, R172, R170, R32 ;  /* 0x000000aaac20723c */ /* 0x000fe20000041820 */
[----:B------:R-:W1:Y:S04]  /*12d80*/  LDSM.16.M88.4 R168, [R206+0x17800] ;  /* 0x01780000cea8783b */ /* 0x000e680000000200 */
[----:B------:R-:W3:Y:S03]  /*12d90*/  LDSM.16.M88.4 R172, [R209+0xc000] ;  /* 0x00c00000d1ac783b */ /* 0x000ee60000000200 */
[C---:B------:R-:W-:Y:S08]  /*12da0*/  HMMA.16816.F32.BF16 R4, R188.reuse, R192, R4 ;  /* 0x000000c0bc04723c */ /* 0x040ff00000041804 */
[C---:B------:R-:W-:Y:S01]  /*12db0*/  HMMA.16816.F32.BF16 R8, R188.reuse, R194, R8 ;  /* 0x000000c2bc08723c */ /* 0x040fe20000041808 */
[----:B------:R-:W4:Y:S07]  /*12dc0*/  LDSM.16.M88.4 R192, [R205+0x7000] ;  /* 0x00700000cdc0783b */ /* 0x000f2e0000000200 */
[C---:B------:R-:W-:Y:S08]  /*12dd0*/  HMMA.16816.F32.BF16 R12, R188.reuse, R196, R12 ;  /* 0x000000c4bc0c723c */ /* 0x040ff0000004180c */
[C---:B------:R-:W-:Y:S01]  /*12de0*/  HMMA.16816.F32.BF16 R16, R188.reuse, R198, R16 ;  /* 0x000000c6bc10723c */ /* 0x040fe20000041810 */
[----:B------:R-:W4:Y:S01]  /*12df0*/  LDSM.16.M88.4 R196, [R205+0x7800] ;  /* 0x00780000cdc4783b */ /* 0x000f220000000200 */
[----:B------:R-:W-:Y:S04]  /*12e00*/  DEPBAR.LE SB0, 0x0 ;  /* 0x000080000000791a */ /* 0x000fe80000000000 */
[----:B------:R-:W-:Y:S02]  /*12e10*/  BAR.SYNC.DEFER_BLOCKING 0x0 ;  /* 0x0000000000007b1d */ /* 0x000fe40000010000 */
[C---:B--2---:R-:W-:Y:S08]  /*12e20*/  HMMA.16816.F32.BF16 R20, R188.reuse, R176, R20 ;  /* 0x000000b0bc14723c */ /* 0x044ff00000041814 */
[C---:B------:R-:W-:Y:S08]  /*12e30*/  HMMA.16816.F32.BF16 R24, R188.reuse, R178, R24 ;  /* 0x000000b2bc18723c */ /* 0x040ff00000041818 */
[C---:B-1----:R-:W-:Y:S07]  /*12e40*/  HMMA.16816.F32.BF16 R28, R188.reuse, R168, R28 ;  /* 0x000000a8bc1c723c */ /* 0x042fee000004181c */
[----:B------:R-:W-:Y:S01]  /*12e50*/  IMAD.U32 R168, RZ, RZ, UR31 ;  /* 0x0000001fffa87e24 */ /* 0x000fe2000f8e00ff */
[----:B------:R-:W-:Y:S04]  /*12e60*/  HMMA.16816.F32.BF16 R32, R188, R170, R32 ;  /* 0x000000aabc20723c */ /* 0x000fe80000041820 */
[----:B------:R-:W-:Y:S03]  /*12e70*/  LEA R168, P5, R168, R234, 0x6 ;  /* 0x000000eaa8a87211 */ /* 0x000fe600078a30ff */
[----:B------:R-:W-:Y:S01]  /*12e80*/  IMAD.WIDE.U32 R170, R2, c[0x0][0x198], RZ ;  /* 0x0000660002aa7a25 */ /* 0x000fe200078e00ff */
[C---:B---3--:R-:W-:Y:S05]  /*12e90*/  HMMA.16816.F32.BF16 R4, R172.reuse, R180, R4 ;  /* 0x000000b4ac04723c */ /* 0x048fea0000041804 */
[----:B------:R-:W-:Y:S02]  /*12ea0*/  LEA.HI.X.SX32 R169, R3, R235, 0x6, P5 ;  /* 0x000000eb03a97211 */ /* 0x000fe400028f36ff */
[----:B------:R-:W-:Y:S01]  /*12eb0*/  LEA.HI.X.SX32 R3, R0, R229, 0x6, P4 ;  /* 0x000000e500037211 */ /* 0x000fe200020f36ff */
[C---:B------:R-:W-:Y:S01]  /*12ec0*/  HMMA.16816.F32.BF16 R8, R172.reuse, R182, R8 ;  /* 0x000000b6ac08723c */ /* 0x040fe20000041808 */
[----:B------:R-:W-:Y:S03]  /*12ed0*/  ISETP.LT.AND P4, PT, RZ, UR30, PT ;  /* 0x0000001eff007c0c */ /* 0x000fe6000bf81270 */
[----:B------:R-:W-:Y:S02]  /*12ee0*/  IMAD R0, R169, c[0x0][0x198], RZ ;  /* 0x00006600a9007a24 */ /* 0x000fe400078e02ff */
[----:B------:R-:W-:Y:S02]  /*12ef0*/  IMAD R3, R3, c[0x0][0x198], RZ ;  /* 0x0000660003037a24 */ /* 0x000fe400078e02ff */
[C---:B------:R-:W-:Y:S04]  /*12f00*/  HMMA.16816.F32.BF16 R12, R172.reuse, R184, R12 ;  /* 0x000000b8ac0c723c */ /* 0x040fe8000004180c */
[----:B------:R-:W-:Y:S02]  /*12f10*/  IMAD R0, R168, c[0x0][0x19c], R0 ;  /* 0x00006700a8007a24 */ /* 0x000fe400078e0200 */
[----:B------:R-:W-:Y:S01]  /*12f20*/  IMAD R3, R2, c[0x0][0x19c], R3 ;  /* 0x0000670002037a24 */ /* 0x000fe200078e0203 */
[CC--:B------:R-:W-:Y:S01]  /*12f30*/  LEA R2, P5, R170.reuse, R246.reuse, 0x1 ;  /* 0x000000f6aa027211 */ /* 0x0c0fe200078a08ff */
[C---:B------:R-:W-:Y:S04]  /*12f40*/  HMMA.16816.F32.BF16 R16, R172.reuse, R186, R16 ;  /* 0x000000baac10723c */ /* 0x040fe80000041810 */
[----:B------:R-:W-:Y:S04]  /*12f50*/  IMAD.IADD R3, R171, 0x1, R3 ;  /* 0x00000001ab037824 */ /* 0x000fe800078e0203 */
[C---:B----4-:R-:W-:Y:S04]  /*12f60*/  HMMA.16816.F32.BF16 R20, R172.reuse, R192, R20 ;  /* 0x000000c0ac14723c */ /* 0x050fe80000041814 */
[-C--:B------:R-:W-:Y:S04]  /*12f70*/  LEA.HI.X R3, R170, R245.reuse, R3, 0x1, P5 ;  /* 0x000000f5aa037211 */ /* 0x080fe800028f0c03 */
[C---:B------:R-:W-:Y:S08]  /*12f80*/  HMMA.16816.F32.BF16 R24, R172.reuse, R194, R24 ;  /* 0x000000c2ac18723c */ /* 0x040ff00000041818 */
[C---:B------:R-:W-:Y:S08]  /*12f90*/  HMMA.16816.F32.BF16 R28, R172.reuse, R196, R28 ;  /* 0x000000c4ac1c723c */ /* 0x040ff0000004181c */
[----:B------:R-:W-:Y:S07]  /*12fa0*/  HMMA.16816.F32.BF16 R32, R172, R198, R32 ;  /* 0x000000c6ac20723c */ /* 0x000fee0000041820 */
[----:B------:R-:W-:Y:S05]  /*12fb0*/  IMAD.WIDE.U32 R172, R168, c[0x0][0x198], RZ ;  /* 0x00006600a8ac7a25 */ /* 0x000fea00078e00ff */
[C---:B------:R-:W-:Y:S01]  /*12fc0*/  LEA R168, P6, R172.reuse, R246, 0x1 ;  /* 0x000000f6aca87211 */ /* 0x040fe200078c08ff */
[----:B------:R-:W-:Y:S05]  /*12fd0*/  IMAD.IADD R0, R173, 0x1, R0 ;  /* 0x00000001ad007824 */ /* 0x000fea00078e0200 */
[----:B------:R-:W-:Y:S01]  /*12fe0*/  LEA.HI.X R169, R172, R245, R0, 0x1, P6 ;  /* 0x000000f5aca97211 */ /* 0x000fe200030f0c00 */
[----:B------:R-:W-:-:S05]  /*12ff0*/  @P4 BRA `(.L_x_726) ;  /* 0xffffe8e000004947 */ /* 0x000fca000383ffff */
.L_x_725:
[----:B------:R-:W-:Y:S01]  /*13000*/  FMNMX.FTZ R0, R4, R149, !PT ;  /* 0x0000009504007209 */ /* 0x000fe20007810000 */
[----:B------:R-:W-:Y:S01]  /*13010*/  USHF.L.U32 UR4, UR30, 0x1, URZ ;  /* 0x000000011e047899 */ /* 0x000fe2000800063f */
[----:B-1----:R-:W-:Y:S01]  /*13020*/  LDSM.16.MT88.4 R172, [R201+0x18000] ;  /* 0x01800000c9ac783b */ /* 0x002fe20000004200 */
[----:B------:R-:W-:Y:S01]  /*13030*/  UIADD3 UR34, UR34, 0x1, URZ ;  /* 0x0000000122227890 */ /* 0x000fe2000fffe03f */
        /* <DEDUP_REMOVED lines=47> */
[----:B------:R-:W-:Y:S02]  /*13330*/  FSEL R180, R180, RZ, P5 ;  /* 0x000000ffb4b47208 */ /* 0x000fe40002800000 */
[----:B------:R-:W-:Y:S01]  /*13340*/  FSETP.NEU.FTZ.AND P5, PT, R3, -INF , PT ;  /* 0xff8000000300780b */ /* 0x000fe20003fbd000 */
[----:B------:R-:W-:Y:S01]  /*13350*/  FMUL.FTZ R2, R2, c[0x0][0x23c] ;  /* 0x00008f0002027a20 */ /* 0x000fe20000410000 */
[----:B------:R-:W-:Y:S01]  /*13360*/  LOP3.LUT R149, R233, UR4, R149, 0x96, !PT ;  /* 0x00000004e9957c12 */ /* 0x000fe2000f8e9695 */
[--C-:B------:R-:W-:Y:S01]  /*13370*/  FFMA.FTZ R8, R8, c[0x0][0x23c], -R180.reuse ;  /* 0x00008f0008087a23 */ /* 0x100fe200000108b4 */
[----:B------:R-:W-:Y:S01]  /*13380*/  FSEL R181, R181, RZ, P5 ;  /* 0x000000ffb5b57208 */ /* 0x000fe20002800000 */
[----:B------:R-:W-:Y:S01]  /*13390*/  FFMA.FTZ R9, R9, c[0x0][0x23c], -R180 ;  /* 0x00008f0009097a23 */ /* 0x000fe200000108b4 */
[----:B------:R-:W-:Y:S01]  /*133a0*/  UIADD3 UR4, UR4, 0x1, URZ ;  /* 0x0000000104047890 */ /* 0x000fe2000fffe03f */
        /* <DEDUP_REMOVED lines=13> */
[----:B------:R-:W-:Y:S02]  /*13480*/  FFMA.FTZ R29, R29, c[0x0][0x23c], -R180 ;  /* 0x00008f001d1d7a23 */ /* 0x000fe400000108b4 */
[--C-:B------:R-:W-:Y:S01]  /*13490*/  FFMA.FTZ R30, R30, c[0x0][0x23c], -R181.reuse ;  /* 0x00008f001e1e7a23 */ /* 0x100fe200000108b5 */
[----:B-1----:R-:W-:Y:S01]  /*134a0*/  LOP3.LUT R8, R183, UR13, R168, 0x96, !PT ;  /* 0x0000000db7087c12 */ /* 0x002fe2000f8e96a8 */
[----:B------:R-:W-:Y:S04]  /*134b0*/  IMAD.WIDE.U32 R168, R0, -0x2daee0ad, RZ ;  /* 0xd2511f5300a87825 */ /* 0x000fe800078e00ff */
[--C-:B------:R-:W-:Y:S01]  /*134c0*/  FFMA.FTZ R31, R31, c[0x0][0x23c], -R181.reuse ;  /* 0x00008f001f1f7a23 */ /* 0x100fe200000108b5 */
[----:B------:R1:W-:Y:S01]  /*134d0*/  MUFU.EX2 R237, R11 ;  /* 0x0000000b00ed7308 */ /* 0x0003e20000000800 */
[--C-:B------:R-:W-:Y:S02]  /*134e0*/  FFMA.FTZ R16, R16, c[0x0][0x23c], -R180.reuse ;  /* 0x00008f0010107a23 */ /* 0x100fe400000108b4 */
[----:B------:R-:W-:Y:S02]  /*134f0*/  FFMA.FTZ R17, R17, c[0x0][0x23c], -R180 ;  /* 0x00008f0011117a23 */ /* 0x000fe400000108b4 */
[----:B--2---:R-:W-:Y:S04]  /*13500*/  IMAD.WIDE.U32 R8, R8, -0x2daee0ad, RZ ;  /* 0xd2511f5308087825 */ /* 0x004fe800078e00ff */
[--C-:B------:R-:W-:Y:S01]  /*13510*/  FFMA.FTZ R18, R18, c[0x0][0x23c], -R181.reuse ;  /* 0x00008f0012127a23 */ /* 0x100fe200000108b5 */
        /* <DEDUP_REMOVED lines=8> */
[--C-:B------:R-:W-:Y:S01]  /*135a0*/  FFMA.FTZ R15, R15, c[0x0][0x23c], -R181.reuse ;  /* 0x00008f000f0f7a23 */ /* 0x100fe200000108b5 */
[----:B------:R-:W-:Y:S01]  /*135b0*/  LOP3.LUT R10, R169, UR11, R182, 0x96, !PT ;  /* 0x0000000ba90a7c12 */ /* 0x000fe2000f8e96b6 */
[----:B------:R-:W-:Y:S01]  /*135c0*/  FFMA.FTZ R25, R25, c[0x0][0x23c], -R180 ;  /* 0x00008f0019197a23 */ /* 0x000fe200000108b4 */
[----:B------:R-:W-:Y:S01]  /*135d0*/  LOP3.LUT R0, R185, UR9, R168, 0x96, !PT ;  /* 0x00000009b9007c12 */ /* 0x000fe2000f8e96a8 */
[----:B------:R-:W-:Y:S01]  /*135e0*/  FFMA.FTZ R20, R20, c[0x0][0x23c], -R180 ;  /* 0x00008f0014147a23 */ /* 0x000fe200000108b4 */
[----:B------:R4:W-:Y:S01]  /*135f0*/  MUFU.EX2 R198, R6 ;  /* 0x0000000600c67308 */ /* 0x0009e20000000800 */
[----:B-1----:R-:W-:Y:S04]  /*13600*/  IMAD.WIDE.U32 R10, R10, -0x2daee0ad, RZ ;  /* 0xd2511f530a0a7825 */ /* 0x002fe800078e00ff */
[----:B------:R-:W-:Y:S01]  /*13610*/  IMAD.WIDE.U32 R186, R0, -0x2daee0ad, RZ ;  /* 0xd2511f5300ba7825 */ /* 0x000fe200078e00ff */
[----:B------:R-:W-:Y:S03]  /*13620*/  LOP3.LUT R8, R11, UR8, R8, 0x96, !PT ;  /* 0x000000080b087c12 */ /* 0x000fe6000f8e9608 */
[----:B------:R-:W-:Y:S01]  /*13630*/  FADD.FTZ R0, -R3, R150 ;  /* 0x0000009603007221 */ /* 0x000fe20000010100 */
[----:B------:R1:W-:Y:S01]  /*13640*/  MUFU.EX2 R197, R7 ;  /* 0x0000000700c57308 */ /* 0x0003e20000000800 */
[----:B--2---:R-:W-:Y:S01]  /*13650*/  LOP3.LUT R4, R187, UR6, R10, 0x96, !PT ;  /* 0x00000006bb047c12 */ /* 0x004fe2000f8e960a */
[----:B------:R-:W-:Y:S04]  /*13660*/  IMAD.WIDE.U32 R188, R8, -0x326172a9, RZ ;  /* 0xcd9e8d5708bc7825 */ /* 0x000fe800078e00ff */
[----:B------:R-:W-:Y:S01]  /*13670*/  FMUL.FTZ R0, R0, c[0x0][0x23c] ;  /* 0x00008f0000007a20 */ /* 0x000fe20000410000 */
[----:B------:R-:W-:Y:S01]  /*13680*/  LOP3.LUT R150, R189, UR7, R184, 0x96, !PT ;  /* 0x00000007bd967c12 */ /* 0x000fe2000f8e96b8 */
[----:B---3--:R-:W-:Y:S02]  /*13690*/  IMAD.WIDE.U32 R4, R4, -0x326172a9, RZ ;  /* 0xcd9e8d5704047825 */ /* 0x008fe400078e00ff */
[----:B------:R-:W2:Y:S02]  /*136a0*/  MUFU.EX2 R2, R2 ;  /* 0x0000000200027308 */ /* 0x000ea40000000800 */
[----:B------:R-:W-:Y:S01]  /*136b0*/  IMAD.WIDE.U32 R150, R150, -0x2daee0ad, RZ ;  /* 0xd2511f5396967825 */ /* 0x000fe200078e00ff */
[----:B------:R-:W-:Y:S02]  /*136c0*/  SHF.R.U32.HI R11, RZ, 0x18, R4 ;  /* 0x00000018ff0b7819 */ /* 0x000fe40000011604 */
[----:B----4-:R-:W-:Y:S01]  /*136d0*/  LOP3.LUT R6, R4, 0xffff, RZ, 0xc0, !PT ;  /* 0x0000ffff04067812 */ /* 0x010fe200078ec0ff */
[----:B------:R-:W-:Y:S01]  /*136e0*/  FFMA.FTZ R32, R32, c[0x0][0x23c], -R180 ;  /* 0x00008f0020207a23 */ /* 0x000fe200000108b4 */
[----:B------:R-:W-:Y:S01]  /*136f0*/  LOP3.LUT R5, R5, UR16, R188, 0x96, !PT ;  /* 0x0000001005057c12 */ /* 0x000fe2000f8e96bc */
[----:B------:R-:W-:Y:S01]  /*13700*/  FFMA.FTZ R34, R34, c[0x0][0x23c], -R181 ;  /* 0x00008f0022227a23 */ /* 0x000fe200000108b5 */
[----:B------:R-:W-:Y:S01]  /*13710*/  SHF.R.U32.HI R8, RZ, 0x10, R4 ;  /* 0x00000010ff087819 */ /* 0x000fe20000011604 */
[----:B------:R-:W3:Y:S01]  /*13720*/  MUFU.EX2 R0, R0 ;  /* 0x0000000000007308 */ /* 0x000ee20000000800 */
[----:B------:R-:W-:Y:S01]  /*13730*/  LOP3.LUT R149, R4, 0xff, RZ, 0xc0, !PT ;  /* 0x000000ff04957812 */ /* 0x000fe200078ec0ff */
[--C-:B------:R-:W-:Y:S01]  /*13740*/  FFMA.FTZ R12, R12, c[0x0][0x23c], -R180.reuse ;  /* 0x00008f000c0c7a23 */ /* 0x100fe200000108b4 */
[----:B------:R-:W-:Y:S01]  /*13750*/  LOP3.LUT R4, R5, 0xffff, RZ, 0xc0, !PT ;  /* 0x0000ffff05047812 */ /* 0x000fe200078ec0ff */
[--C-:B------:R-:W-:Y:S01]  /*13760*/  FFMA.FTZ R13, R13, c[0x0][0x23c], -R180.reuse ;  /* 0x00008f000d0d7a23 */ /* 0x100fe200000108b4 */
[----:B-1----:R-:W-:Y:S01]  /*13770*/  SHF.R.U32.HI R7, RZ, 0x10, R5 ;  /* 0x00000010ff077819 */ /* 0x002fe20000011605 */
[----:B------:R-:W-:Y:S01]  /*13780*/  FFMA.FTZ R24, R24, c[0x0][0x23c], -R180 ;  /* 0x00008f0018187a23 */ /* 0x000fe200000108b4 */
[----:B------:R-:W-:Y:S01]  /*13790*/  SHF.R.U32.HI R10, RZ, 0x8, R6 ;  /* 0x00000008ff0a7819 */ /* 0x000fe20000011606 */
[----:B------:R-:W-:Y:S01]  /*137a0*/  FFMA.FTZ R23, R23, c[0x0][0x23c], -R181 ;  /* 0x00008f0017177a23 */ /* 0x000fe200000108b5 */
[----:B------:R-:W-:Y:S01]  /*137b0*/  LOP3.LUT R9, R8, 0xff, RZ, 0xc0, !PT ;  /* 0x000000ff08097812 */ /* 0x000fe200078ec0ff */
[----:B------:R1:W-:Y:S01]  /*137c0*/  MUFU.EX2 R196, R16 ;  /* 0x0000001000c47308 */ /* 0x0003e20000000800 */
[----:B------:R-:W-:Y:S01]  /*137d0*/  LOP3.LUT R8, R5, 0xff, RZ, 0xc0, !PT ;  /* 0x000000ff05087812 */ /* 0x000fe200078ec0ff */
[----:B------:R-:W-:Y:S01]  /*137e0*/  FFMA.FTZ R21, R21, c[0x0][0x23c], -R180 ;  /* 0x00008f0015157a23 */ /* 0x000fe200000108b4 */
[----:B------:R-:W-:Y:S01]  /*137f0*/  SHF.R.U32.HI R6, RZ, 0x18, R5 ;  /* 0x00000018ff067819 */ /* 0x000fe20000011605 */
[C---:B--2---:R-:W-:Y:S01]  /*13800*/  FMUL.FTZ R36, R2.reuse, R36 ;  /* 0x0000002402247220 */ /* 0x044fe20000410000 */
[----:B------:R-:W-:Y:S01]  /*13810*/  SHF.R.U32.HI R5, RZ, 0x8, R4 ;  /* 0x00000008ff057819 */ /* 0x000fe20000011604 */
[C---:B------:R-:W-:Y:S01]  /*13820*/  FMUL.FTZ R37, R2.reuse, R37 ;  /* 0x0000002502257220 */ /* 0x040fe20000410000 */
        /* <DEDUP_REMOVED lines=23> */
[----:B---3--:R-:W-:Y:S01]  /*139a0*/  FMUL.FTZ R7, R0, R155 ;  /* 0x0000009b00077220 */ /* 0x008fe20000410000 */
[----:B------:R-:W-:Y:S01]  /*139b0*/  LOP3.LUT R168, R168, R6, RZ, 0xc0, !PT ;  /* 0x00000006a8a87212 */ /* 0x000fe200078ec0ff */
[C---:B------:R-:W-:Y:S01]  /*139c0*/  FMUL.FTZ R6, R0.reuse, R154 ;  /* 0x0000009a00067220 */ /* 0x040fe20000410000 */
[----:B------:R2:W-:Y:S01]  /*139d0*/  MUFU.EX2 R195, R17 ;  /* 0x0000001100c37308 */ /* 0x0005e20000000800 */
[----:B------:R-:W3:Y:S01]  /*139e0*/  LDSM.16.MT88.4 R152, [R204+0x18000] ;  /* 0x01800000cc98783b */ /* 0x000ee20000004200 */
[C---:B------:R-:W-:Y:S02]  /*139f0*/  FMUL.FTZ R10, R0.reuse, R158 ;  /* 0x0000009e000a7220 */ /* 0x040fe40000410000 */
[----:B------:R-:W-:Y:S02]  /*13a00*/  FMUL.FTZ R11, R0, R159 ;  /* 0x0000009f000b7220 */ /* 0x000fe40000410000 */
[C---:B------:R-:W-:Y:S03]  /*13a10*/  HMMA.16816.F32.BF16 R4, R168.reuse, R172, R4 ;  /* 0x000000aca804723c */ /* 0x040fe60000041804 */
[----:B------:R-:W4:Y:S01]  /*13a20*/  LDSM.16.MT88.4 R156, [R203+0x18000] ;  /* 0x01800000cb9c783b */ /* 0x000f220000004200 */
[----:B------:R5:W-:Y:S01]  /*13a30*/  MUFU.EX2 R194, R18 ;  /* 0x0000001200c27308 */ /* 0x000be20000000800 */
[----:B-1----:R-:W-:Y:S02]  /*13a40*/  FMUL.FTZ R16, R2, R160 ;  /* 0x000000a002107220 */ /* 0x002fe40000410000 */
[C---:B------:R-:W-:Y:S01]  /*13a50*/  FMUL.FTZ R38, R0.reuse, R38 ;  /* 0x0000002600267220 */ /* 0x040fe20000410000 */
[C---:B------:R-:W-:Y:S03]  /*13a60*/  HMMA.16816.F32.BF16 R8, R168.reuse, R174, R8 ;  /* 0x000000aea808723c */ /* 0x040fe60000041808 */
[----:B------:R-:W1:Y:S01]  /*13a70*/  LDSM.16.MT88.4 R172, [R201+0x1a000] ;  /* 0x01a00000c9ac783b */ /* 0x000e620000004200 */
[C---:B------:R-:W-:Y:S02]  /*13a80*/  FMUL.FTZ R39, R0.reuse, R39 ;  /* 0x0000002700277220 */ /* 0x040fe40000410000 */
[C---:B------:R-:W-:Y:S01]  /*13a90*/  FMUL.FTZ R42, R0.reuse, R42 ;  /* 0x0000002a002a7220 */ /* 0x040fe20000410000 */
[----:B------:R3:W-:Y:S01]  /*13aa0*/  MUFU.EX2 R193, R19 ;  /* 0x0000001300c17308 */ /* 0x0007e20000000800 */
[----:B------:R-:W-:Y:S03]  /*13ab0*/  FMUL.FTZ R43, R0, R43 ;  /* 0x0000002b002b7220 */ /* 0x000fe60000410000 */
[C---:B------:R-:W-:Y:S03]  /*13ac0*/  HMMA.16816.F32.BF16 R36, R168.reuse, R176, R36 ;  /* 0x000000b0a824723c */ /* 0x040fe60000041824 */
[C---:B--2---:R-:W-:Y:S02]  /*13ad0*/  FMUL.FTZ R17, R2.reuse, R161 ;  /* 0x000000a102117220 */ /* 0x044fe40000410000 */
[----:B------:R-:W-:Y:S01]  /*13ae0*/  FMUL.FTZ R45, R2, R45 ;  /* 0x0000002d022d7220 */ /* 0x000fe20000410000 */
[----:B------:R2:W-:Y:S01]  /*13af0*/  MUFU.EX2 R190, R14 ;  /* 0x0000000e00be7308 */ /* 0x0005e20000000800 */
[----:B------:R-:W-:Y:S01]  /*13b00*/  LOP3.LUT R176, R150, 0xff, RZ, 0xc0, !PT ;  /* 0x000000ff96b07812 */ /* 0x000fe200078ec0ff */
[C---:B------:R-:W-:Y:S04]  /*13b10*/  HMMA.16816.F32.BF16 R40, R168.reuse, R178, R40 ;  /* 0x000000b2a828723c */ /* 0x040fe80000041828 */
[C---:B------:R-:W-:Y:S02]  /*13b20*/  FMUL.FTZ R46, R0.reuse, R46 ;  /* 0x0000002e002e7220 */ /* 0x040fe40000410000 */
[C---:B------:R-:W-:Y:S02]  /*13b30*/  FMUL.FTZ R47, R0.reuse, R47 ;  /* 0x0000002f002f7220 */ /* 0x040fe40000410000 */
[C---:B-----5:R-:W-:Y:S01]  /*13b40*/  FMUL.FTZ R18, R0.reuse, R162 ;  /* 0x000000a200127220 */ /* 0x060fe20000410000 */
[----:B------:R5:W1:Y:S03]  /*13b50*/  MUFU.EX2 R189, R15 ;  /* 0x0000000f00bd7308 */ /* 0x000a660000000800 */
[----:B---3--:R-:W-:Y:S01]  /*13b60*/  FMUL.FTZ R19, R0, R163 ;  /* 0x000000a300137220 */ /* 0x008fe20000410000 */
[C---:B------:R-:W-:Y:S01]  /*13b70*/  HMMA.16816.F32.BF16 R44, R168.reuse, R152, R44 ;  /* 0x00000098a82c723c */ /* 0x040fe2000004182c */
[----:B------:R-:W-:Y:S02]  /*13b80*/  LDSM.16.MT88.4 R160, [R201+0x18800] ;  /* 0x01880000c9a0783b */ /* 0x000fe40000004200 */
[C---:B------:R-:W-:Y:S02]  /*13b90*/  FMUL.FTZ R48, R2.reuse, R48 ;  /* 0x0000003002307220 */ /* 0x040fe40000410000 */
[----:B------:R-:W-:Y:S01]  /*13ba0*/  FMUL.FTZ R49, R2, R49 ;  /* 0x0000003102317220 */ /* 0x000fe20000410000 */
[----:B------:R-:W-:Y:S01]  /*13bb0*/  MUFU.EX2 R187, R25 ;  /* 0x0000001900bb7308 */ /* 0x000fe20000000800 */
[C---:B------:R-:W-:Y:S02]  /*13bc0*/  FMUL.FTZ R50, R0.reuse, R50 ;  /* 0x0000003200327220 */ /* 0x040fe40000410000 */
[C---:B------:R-:W-:Y:S03]  /*13bd0*/  FMUL.FTZ R51, R0.reuse, R51 ;  /* 0x0000003300337220 */ /* 0x040fe60000410000 */
[----:B--2---:R-:W-:Y:S02]  /*13be0*/  FMUL.FTZ R14, R0, R166 ;  /* 0x000000a6000e7220 */ /* 0x004fe40000410000 */
[C---:B------:R-:W-:Y:S02]  /*13bf0*/  FMUL.FTZ R52, R2.reuse, R52 ;  /* 0x0000003402347220 */ /* 0x040fe40000410000 */
[C---:B------:R-:W-:Y:S01]  /*13c00*/  HMMA.16816.F32.BF16 R48, R168.reuse, R154, R48 ;  /* 0x0000009aa830723c */ /* 0x040fe20000041830 */
[----:B------:R-:W2:Y:S01]  /*13c10*/  LDSM.16.MT88.4 R152, [R202+0x1a000] ;  /* 0x01a00000ca98783b */ /* 0x000ea20000004200 */
[----:B------:R-:W-:Y:S01]  /*13c20*/  MUFU.EX2 R184, R20 ;  /* 0x0000001400b87308 */ /* 0x000fe20000000800 */
[----:B------:R-:W-:Y:S02]  /*13c30*/  FMUL.FTZ R53, R2, R53 ;  /* 0x0000003502357220 */ /* 0x000fe40000410000 */
[C---:B------:R-:W-:Y:S02]  /*13c40*/  FMUL.FTZ R54, R0.reuse, R54 ;  /* 0x0000003600367220 */ /* 0x040fe40000410000 */
[C---:B------:R-:W-:Y:S02]  /*13c50*/  FMUL.FTZ R55, R0.reuse, R55 ;  /* 0x0000003700377220 */ /* 0x040fe40000410000 */
[----:B-----5:R-:W-:Y:S03]  /*13c60*/  FMUL.FTZ R15, R0, R167 ;  /* 0x000000a7000f7220 */ /* 0x020fe60000410000 */
[C---:B------:R-:W-:Y:S01]  /*13c70*/  FMUL.FTZ R56, R2.reuse, R56 ;  /* 0x0000003802387220 */ /* 0x040fe20000410000 */
[----:B------:R3:W-:Y:S01]  /*13c80*/  MUFU.EX2 R192, R12 ;  /* 0x0000000c00c07308 */ /* 0x0007e20000000800 */
[C---:B----4-:R-:W-:Y:S03]  /*13c90*/  HMMA.16816.F32.BF16 R52, R168.reuse, R156, R52 ;  /* 0x0000009ca834723c */ /* 0x050fe60000041834 */
[----:B------:R-:W-:Y:S02]  /*13ca0*/  FMUL.FTZ R57, R2, R57 ;  /* 0x0000003902397220 */ /* 0x000fe40000410000 */
[C---:B------:R-:W-:Y:S02]  /*13cb0*/  FMUL.FTZ R58, R0.reuse, R58 ;  /* 0x0000003a003a7220 */ /* 0x040fe40000410000 */
[----:B------:R-:W-:Y:S02]  /*13cc0*/  FMUL.FTZ R59, R0, R59 ;  /* 0x0000003b003b7220 */ /* 0x000fe40000410000 */
[C---:B------:R-:W-:Y:S01]  /*13cd0*/  FMUL.FTZ R60, R2.reuse, R60 ;  /* 0x0000003c023c7220 */ /* 0x040fe20000410000 */
[----:B------:R4:W5:Y:S02]  /*13ce0*/  MUFU.EX2 R191, R13 ;  /* 0x0000000d00bf7308 */ /* 0x0009640000000800 */
[----:B------:R-:W-:Y:S02]  /*13cf0*/  FMUL.FTZ R61, R2, R61 ;  /* 0x0000003d023d7220 */ /* 0x000fe40000410000 */
[C---:B------:R-:W-:Y:S01]  /*13d00*/  HMMA.16816.F32.BF16 R56, R168.reuse, R158, R56 ;  /* 0x0000009ea838723c */ /* 0x040fe20000041838 */
[----:B------:R-:W5:Y:S02]  /*13d10*/  LDSM.16.MT88.4 R156, [R204+0x1a000] ;  /* 0x01a00000cc9c783b */ /* 0x000f640000004200 */
[C---:B------:R-:W-:Y:S02]  /*13d20*/  FMUL.FTZ R62, R0.reuse, R62 ;  /* 0x0000003e003e7220 */ /* 0x040fe40000410000 */
[----:B------:R-:W-:Y:S01]  /*13d30*/  FMUL.FTZ R63, R0, R63 ;  /* 0x0000003f003f7220 */ /* 0x000fe20000410000 */
[----:B------:R2:W-:Y:S01]  /*13d40*/  MUFU.EX2 R188, R24 ;  /* 0x0000001800bc7308 */ /* 0x0005e20000000800 */
[C---:B------:R-:W-:Y:S02]  /*13d50*/  FMUL.FTZ R64, R2.reuse, R64 ;  /* 0x0000004002407220 */ /* 0x040fe40000410000 */
[----:B------:R-:W-:Y:S03]  /*13d60*/  FMUL.FTZ R65, R2, R65 ;  /* 0x0000004102417220 */ /* 0x000fe60000410000 */
[C---:B-1----:R-:W-:Y:S03]  /*13d70*/  HMMA.16816.F32.BF16 R60, R168.reuse, R172, R60 ;  /* 0x000000aca83c723c */ /* 0x042fe6000004183c */
[C---:B------:R-:W-:Y:S01]  /*13d80*/  FMUL.FTZ R66, R0.reuse, R66 ;  /* 0x0000004200427220 */ /* 0x040fe20000410000 */
[----:B---3--:R-:W-:Y:S01]  /*13d90*/  LOP3.LUT R12, R151, UR17, R186, 0x96, !PT ;  /* 0x00000011970c7c12 */ /* 0x008fe2000f8e96ba */
[----:B------:R-:W-:Y:S01]  /*13da0*/  FMUL.FTZ R67, R0, R67 ;  /* 0x0000004300437220 */ /* 0x000fe20000410000 */
[----:B------:R-:W-:Y:S01]  /*13db0*/  MUFU.EX2 R186, R26 ;  /* 0x0000001a00ba7308 */ /* 0x000fe20000000800 */
[----:B------:R-:W-:Y:S01]  /*13dc0*/  FMUL.FTZ R68, R2, R68 ;  /* 0x0000004402447220 */ /* 0x000fe20000410000 */
[----:B----4-:R-:W-:Y:S01]  /*13dd0*/  LOP3.LUT R13, R12, 0xffff, RZ, 0xc0, !PT ;  /* 0x0000ffff0c0d7812 */ /* 0x010fe200078ec0ff */
[----:B------:R-:W-:Y:S03]  /*13de0*/  FMUL.FTZ R69, R2, R69 ;  /* 0x0000004502457220 */ /* 0x000fe60000410000 */
[C---:B------:R-:W-:Y:S01]  /*13df0*/  HMMA.16816.F32.BF16 R64, R168.reuse, R174, R64 ;  /* 0x000000aea840723c */ /* 0x040fe20000041840 */
[----:B------:R-:W1:Y:S02]  /*13e00*/  LDSM.16.MT88.4 R172, [R203+0x1a000] ;  /* 0x01a00000cbac783b */ /* 0x000e640000004200 */
[C---:B------:R-:W-:Y:S01]  /*13e10*/  FMUL.FTZ R70, R0.reuse, R70 ;  /* 0x0000004600467220 */ /* 0x040fe20000410000 */
[----:B------:R-:W-:Y:S01]  /*13e20*/  SHF.R.U32.HI R149, RZ, 0x10, R12 ;  /* 0x00000010ff957819 */ /* 0x000fe2000001160c */
[----:B------:R-:W-:Y:S02]  /*13e30*/  FMUL.FTZ R71, R0, R71 ;  /* 0x0000004700477220 */ /* 0x000fe40000410000 */
[C---:B------:R-:W-:Y:S01]  /*13e40*/  FMUL.FTZ R72, R2.reuse, R72 ;  /* 0x0000004802487220 */ /* 0x040fe20000410000 */
[----:B------:R-:W-:Y:S01]  /*13e50*/  LOP3.LUT R149, R149, 0xff, RZ, 0xc0, !PT ;  /* 0x000000ff95957812 */ /* 0x000fe200078ec0ff */
        /* <DEDUP_REMOVED lines=98> */
[C---:B------:R-:W-:Y:S01]  /*14480*/  FMUL.FTZ R144, R2.reuse, R144 ;  /* 0x0000009002907220 */ /* 0x040fe20000410000 */
[C---:B--2---:R-:W-:Y:S04]  /*14490*/  HMMA.16816.F32.BF16 R16, R168.reuse, R152, R16 ;  /* 0x00000098a810723c */ /* 0x044fe80000041810 */
[----:B------:R-:W-:Y:S02]  /*144a0*/  FMUL.FTZ R145, R2, R145 ;  /* 0x0000009102917220 */ /* 0x000fe40000410000 */
[----:B------:R-:W-:Y:S01]  /*144b0*/  FMUL.FTZ R146, R0, R146 ;  /* 0x0000009200927220 */ /* 0x000fe20000410000 */
[----:B------:R-:W-:Y:S01]  /*144c0*/  LOP3.LUT R152, R12, 0xff, RZ, 0xc0, !PT ;  /* 0x000000ff0c987812 */ /* 0x000fe200078ec0ff */
[C---:B------:R-:W-:Y:S04]  /*144d0*/  HMMA.16816.F32.BF16 R140, R168.reuse, R154, R140 ;  /* 0x0000009aa88c723c */ /* 0x040fe8000004188c */
[----:B------:R-:W-:Y:S01]  /*144e0*/  FMUL.FTZ R147, R0, R147 ;  /* 0x0000009300937220 */ /* 0x000fe20000410000 */
[----:B------:R-:W-:Y:S01]  /*144f0*/  SHF.R.U32.HI R153, RZ, 0x18, R150 ;  /* 0x00000018ff997819 */ /* 0x000fe20000011696 */
[----:B------:R-:W-:Y:S01]  /*14500*/  FFMA.FTZ R180, R33, c[0x0][0x23c], -R180 ;  /* 0x00008f0021b47a23 */ /* 0x000fe200000108b4 */
[----:B------:R-:W-:Y:S01]  /*14510*/  LOP3.LUT R154, R150, 0xffff, RZ, 0xc0, !PT ;  /* 0x0000ffff969a7812 */ /* 0x000fe200078ec0ff */
[----:B------:R-:W-:Y:S01]  /*14520*/  FFMA.FTZ R0, R0, R247, R198 ;  /* 0x000000f700007223 */ /* 0x000fe200000100c6 */
[----:B------:R-:W-:Y:S02]  /*14530*/  SHF.R.U32.HI R151, RZ, 0x18, R12 ;  /* 0x00000018ff977819 */ /* 0x000fe4000001160c */
[C---:B---3--:R-:W-:Y:S01]  /*14540*/  HMMA.16816.F32.BF16 R144, R168.reuse, R156, R144 ;  /* 0x0000009ca890723c */ /* 0x048fe20000041890 */
[----:B------:R-:W-:Y:S02]  /*14550*/  MUFU.EX2 R180, R180 ;  /* 0x000000b400b47308 */ /* 0x000fe40000000800 */
[C---:B------:R-:W-:Y:S01]  /*14560*/  FMUL.FTZ R12, R2.reuse, R164 ;  /* 0x000000a4020c7220 */ /* 0x040fe20000410000 */
[----:B------:R-:W-:Y:S01]  /*14570*/  SHF.R.U32.HI R155, RZ, 0x10, R150 ;  /* 0x00000010ff9b7819 */ /* 0x000fe20000011696 */
[----:B------:R-:W-:Y:S01]  /*14580*/  FADD.FTZ R0, R197, R0 ;  /* 0x00000000c5007221 */ /* 0x000fe20000010000 */
[----:B------:R-:W-:Y:S01]  /*14590*/  SHF.R.U32.HI R150, RZ, 0x8, R13 ;  /* 0x00000008ff967819 */ /* 0x000fe2000001160d */
[C---:B------:R-:W-:Y:S01]  /*145a0*/  FMUL.FTZ R13, R2.reuse, R165 ;  /* 0x000000a5020d7220 */ /* 0x040fe20000410000 */
[----:B------:R-:W-:Y:S01]  /*145b0*/  SHF.R.U32.HI R154, RZ, 0x8, R154 ;  /* 0x00000008ff9a7819 */ /* 0x000fe2000001169a */
[----:B------:R-:W-:Y:S03]  /*145c0*/  LDSM.16.MT88.4 R164, [R203+0x18800] ;  /* 0x01880000cba4783b */ /* 0x000fe60000004200 */
[----:B------:R-:W-:Y:S01]  /*145d0*/  LOP3.LUT R155, R155, 0xff, RZ, 0xc0, !PT ;  /* 0x000000ff9b9b7812 */ /* 0x000fe200078ec0ff */
[----:B------:R-:W-:Y:S01]  /*145e0*/  FFMA.FTZ R2, R2, R250, R236 ;  /* 0x000000fa02027223 */ /* 0x000fe200000100ec */
[----:B------:R-:W-:Y:S03]  /*145f0*/  HMMA.16816.F32.BF16 R12, R168, R158, R12 ;  /* 0x0000009ea80c723c */ /* 0x000fe6000004180c */
[----:B------:R-:W-:Y:S01]  /*14600*/  PRMT R154, R176, 0x5410, R154 ;  /* 0x00005410b09a7816 */ /* 0x000fe2000000009a */
[----:B------:R-:W2:Y:S01]  /*14610*/  LDSM.16.MT88.4 R156, [R204+0x18800] ;  /* 0x01880000cc9c783b */ /* 0x000ea20000004200 */
[----:B------:R-:W-:Y:S01]  /*14620*/  PRMT R155, R155, 0x5410, R153 ;  /* 0x000054109b9b7816 */ /* 0x000fe20000000099 */
[----:B------:R-:W-:Y:S01]  /*14630*/  FADD.FTZ R2, R199, R2 ;  /* 0x00000002c7027221 */ /* 0x000fe20000010000 */
[----:B------:R-:W-:Y:S01]  /*14640*/  PRMT R152, R152, 0x5410, R150 ;  /* 0x0000541098987816 */ /* 0x000fe20000000096 */
[--C-:B------:R-:W-:Y:S01]  /*14650*/  HSET2.LE.AND R154, R154, R252.reuse, PT ;  /* 0x000000fc9a9a7233 */ /* 0x100fe20003803000 */
[----:B------:R-:W-:Y:S03]  /*14660*/  PRMT R149, R149, 0x5410, R151 ;  /* 0x0000541095957816 */ /* 0x000fe60000000097 */
[--C-:B------:R-:W-:Y:S01]  /*14670*/  HSET2.LE.AND R155, R155, R252.reuse, PT ;  /* 0x000000fc9b9b7233 */ /* 0x100fe20003803000 */
[----:B------:R-:W-:Y:S01]  /*14680*/  F2FP.BF16.PACK_AB R168, R189, R190 ;  /* 0x000000bebda8723e */ /* 0x000fe200000010ff */
[--C-:B------:R-:W-:Y:S01]  /*14690*/  HSET2.LE.AND R152, R152, R252.reuse, PT ;  /* 0x000000fc98987233 */ /* 0x100fe20003803000 */
[----:B------:R-:W-:Y:S01]  /*146a0*/  F2FP.BF16.PACK_AB R150, R193, R194 ;  /* 0x000000c2c196723e */ /* 0x000fe200000010ff */
[--C-:B------:R-:W-:Y:S01]  /*146b0*/  HSET2.LE.AND R153, R149, R252.reuse, PT ;  /* 0x000000fc95997233 */ /* 0x100fe20003803000 */
[----:B------:R-:W-:Y:S01]  /*146c0*/  F2FP.BF16.PACK_AB R149, R195, R196 ;  /* 0x000000c4c395723e */ /* 0x000fe200000010ff */
[----:B------:R-:W-:Y:S01]  /*146d0*/  LDSM.16.MT88.4 R176, [R202+0x1a800] ;  /* 0x01a80000cab0783b */ /* 0x000fe20000004200 */
        /* <DEDUP_REMOVED lines=10> */
[----:B------:R-:W3:Y:S01]  /*14780*/  LDSM.16.MT88.4 R168, [R201+0x1a800] ;  /* 0x01a80000c9a8783b */ /* 0x000ee20000004200 */
[----:B------:R-:W-:Y:S01]  /*14790*/  MOV R149, UR4 ;  /* 0x0000000400957c02 */ /* 0x000fe20008000f00 */
[----:B------:R-:W-:Y:S02]  /*147a0*/  FADD.FTZ R0, R190, R0 ;  /* 0x00000000be007221 */ /* 0x000fe40000010000 */
[----:B------:R-:W-:Y:S01]  /*147b0*/  FADD.FTZ R2, R191, R2 ;  /* 0x00000002bf027221 */ /* 0x000fe20000010000 */
[C---:B------:R-:W-:Y:S05]  /*147c0*/  HMMA.16816.F32.BF16 R4, R152.reuse, R160, R4 ;  /* 0x000000a09804723c */ /* 0x040fea0000041804 */
[----:B------:R-:W-:Y:S01]  /*147d0*/  LOP3.LUT R149, R233, UR37, R149, 0x96, !PT ;  /* 0x00000025e9957c12 */ /* 0x000fe2000f8e9695 */
[----:B------:R-:W-:Y:S02]  /*147e0*/  FADD.FTZ R0, R189, R0 ;  /* 0x00000000bd007221 */ /* 0x000fe40000010000 */
[C---:B------:R-:W-:Y:S01]  /*147f0*/  HMMA.16816.F32.BF16 R8, R152.reuse, R162, R8 ;  /* 0x000000a29808723c */ /* 0x040fe20000041808 */
[----:B------:R-:W4:Y:S03]  /*14800*/  LDSM.16.MT88.4 R160, [R204+0x1a800] ;  /* 0x01a80000cca0783b */ /* 0x000f260000004200 */
[----:B------:R-:W-:Y:S04]  /*14810*/  IMAD.WIDE.U32 R150, R149, -0x326172a9, RZ ;  /* 0xcd9e8d5795967825 */ /* 0x000fe800078e00ff */
[C---:B-1----:R-:W-:Y:S04]  /*14820*/  HMMA.16816.F32.BF16 R36, R152.reuse, R172, R36 ;  /* 0x000000ac9824723c */ /* 0x042fe80000041824 */
[--C-:B------:R-:W-:Y:S01]  /*14830*/  FFMA.FTZ R149, R27, c[0x0][0x23c], -R181.reuse ;  /* 0x00008f001b957a23 */ /* 0x100fe200000108b5 */
[----:B------:R-:W-:Y:S01]  /*14840*/  LOP3.LUT R24, R151, UR15, R242, 0x96, !PT ;  /* 0x0000000f97187c12 */ /* 0x000fe2000f8e96f2 */
[----:B------:R-:W-:Y:S01]  /*14850*/  FADD.FTZ R2, R196, R2 ;  /* 0x00000002c4027221 */ /* 0x000fe20000010000 */
[----:B------:R-:W-:Y:S01]  /*14860*/  LOP3.LUT R150, R183, UR13, R150, 0x96, !PT ;  /* 0x0000000db7967c12 */ /* 0x000fe2000f8e9696 */
[C---:B------:R-:W-:Y:S01]  /*14870*/  HMMA.16816.F32.BF16 R40, R152.reuse, R174, R40 ;  /* 0x000000ae9828723c */ /* 0x040fe20000041828 */
[----:B------:R-:W-:Y:S01]  /*14880*/  LDSM.16.MT88.4 R172, [R204+0x1c800] ;  /* 0x01c80000ccac783b */ /* 0x000fe20000004200 */
[----:B------:R-:W-:Y:S02]  /*14890*/  MUFU.EX2 R185, R149 ;  /* 0x0000009500b97308 */ /* 0x000fe40000000800 */
[----:B------:R-:W-:Y:S04]  /*148a0*/  IMAD.WIDE.U32 R24, R24, -0x2daee0ad, RZ ;  /* 0xd2511f5318187825 */ /* 0x000fe800078e00ff */
[C---:B--2---:R-:W-:Y:S04]  /*148b0*/  HMMA.16816.F32.BF16 R44, R152.reuse, R156, R44 ;  /* 0x0000009c982c723c */ /* 0x044fe8000004182c */
[----:B------:R-:W-:Y:S01]  /*148c0*/  IMAD.WIDE.U32 R150, R150, -0x2daee0ad, RZ ;  /* 0xd2511f5396967825 */ /* 0x000fe200078e00ff */
[----:B------:R-:W1:Y:S03]  /*148d0*/  MUFU.EX2 R183, R21 ;  /* 0x0000001500b77308 */ /* 0x000e660000000800 */
[C---:B------:R-:W-:Y:S01]  /*148e0*/  HMMA.16816.F32.BF16 R48, R152.reuse, R158, R48 ;  /* 0x0000009e9830723c */ /* 0x040fe20000041830 */
[----:B------:R-:W2:Y:S03]  /*148f0*/  LDSM.16.MT88.4 R156, [R203+0x1a800] ;  /* 0x01a80000cb9c783b */ /* 0x000ea60000004200 */
[----:B------:R-:W-:Y:S01]  /*14900*/  LOP3.LUT R151, R151, UR10, R24, 0x96, !PT ;  /* 0x0000000a97977c12 */ /* 0x000fe2000f8e9618 */
[----:B------:R-:W-:Y:S02]  /*14910*/  FADD.FTZ R0, R194, R0 ;  /* 0x00000000c2007221 */ /* 0x000fe40000010000 */
[----:B------:R-:W-:Y:S01]  /*14920*/  FADD.FTZ R2, R195, R2 ;  /* 0x00000002c3027221 */ /* 0x000fe20000010000 */
[C---:B------:R-:W-:Y:S04]  /*14930*/  HMMA.16816.F32.BF16 R52, R152.reuse, R164, R52 ;  /* 0x000000a49834723c */ /* 0x040fe80000041834 */
[----:B------:R-:W-:Y:S02]  /*14940*/  FADD.FTZ R0, R193, R0 ;  /* 0x00000000c1007221 */ /* 0x000fe40000010000 */
[----:B------:R-:W-:Y:S02]  /*14950*/  FADD.FTZ R2, R184, R2 ;  /* 0x00000002b8027221 */ /* 0x000fe40000010000 */
[C---:B------:R-:W-:Y:S01]  /*14960*/  HMMA.16816.F32.BF16 R56, R152.reuse, R166, R56 ;  /* 0x000000a69838723c */ /* 0x040fe20000041838 */
[----:B------:R-:W5:Y:S03]  /*14970*/  LDSM.16.MT88.4 R164, [R201+0x1c800] ;  /* 0x01c80000c9a4783b */ /* 0x000f660000004200 */
[----:B-1----:R-:W-:Y:S04]  /*14980*/  FADD.FTZ R2, R183, R2 ;  /* 0x00000002b7027221 */ /* 0x002fe80000010000 */
[C---:B---3--:R-:W-:Y:S04]  /*14990*/  HMMA.16816.F32.BF16 R60, R152.reuse, R168, R60 ;  /* 0x000000a8983c723c */ /* 0x048fe8000004183c */
[----:B------:R-:W-:Y:S04]  /*149a0*/  FADD.FTZ R2, R188, R2 ;  /* 0x00000002bc027221 */ /* 0x000fe80000010000 */
[C---:B------:R-:W-:Y:S01]  /*149b0*/  HMMA.16816.F32.BF16 R64, R152.reuse, R170, R64 ;  /* 0x000000aa9840723c */ /* 0x040fe20000041840 */
[----:B------:R-:W1:Y:S03]  /*149c0*/  LDSM.16.MT88.4 R168, [R202+0x1c800] ;  /* 0x01c80000caa8783b */ /* 0x000e660000004200 */
[----:B------:R-:W-:Y:S04]  /*149d0*/  FADD.FTZ R2, R187, R2 ;  /* 0x00000002bb027221 */ /* 0x000fe80000010000 */
        /* <DEDUP_REMOVED lines=13> */
[C---:B------:R-:W-:Y:S07]  /*14ab0*/  HMMA.16816.F32.BF16 R104, R152.reuse, R170, R104 ;  /* 0x000000aa9868723c */ /* 0x040fee0000041868 */
[----:B------:R-:W-:Y:S01]  /*14ac0*/  IMAD.WIDE.U32 R170, R151, -0x326172a9, RZ ;  /* 0xcd9e8d5797aa7825 */ /* 0x000fe200078e00ff */
[C---:B------:R-:W-:Y:S08]  /*14ad0*/  HMMA.16816.F32.BF16 R108, R152.reuse, R172, R108 ;  /* 0x000000ac986c723c */ /* 0x040ff0000004186c */
[C---:B------:R-:W-:Y:S01]  /*14ae0*/  HMMA.16816.F32.BF16 R112, R152.reuse, R174, R112 ;  /* 0x000000ae9870723c */ /* 0x040fe20000041870 */
[----:B------:R-:W-:Y:S07]  /*14af0*/  MUFU.EX2 R175, R31 ;  /* 0x0000001f00af7308 */ /* 0x000fee0000000800 */
[C---:B---3--:R-:W-:Y:S03]  /*14b00*/  HMMA.16816.F32.BF16 R116, R152.reuse, R176, R116 ;  /* 0x000000b09874723c */ /* 0x048fe60000041874 */
[----:B------:R-:W-:Y:S05]  /*14b10*/  MUFU.EX2 R177, R29 ;  /* 0x0000001d00b17308 */ /* 0x000fea0000000800 */
[C---:B------:R-:W-:Y:S05]  /*14b20*/  HMMA.16816.F32.BF16 R120, R152.reuse, R178, R120 ;  /* 0x000000b29878723c */ /* 0x040fea0000041878 */
[----:B------:R-:W1:Y:S03]  /*14b30*/  MUFU.EX2 R178, R28 ;  /* 0x0000001c00b27308 */ /* 0x000e660000000800 */
[C---:B----4-:R-:W-:Y:S07]  /*14b40*/  HMMA.16816.F32.BF16 R124, R152.reuse, R160, R124 ;  /* 0x000000a0987c723c */ /* 0x050fee000004187c */
[----:B------:R-:W-:Y:S01]  /*14b50*/  LOP3.LUT R160, R25, UR12, R230, 0x96, !PT ;  /* 0x0000000c19a07c12 */ /* 0x000fe2000f8e96e6 */
[C---:B------:R-:W-:Y:S01]  /*14b60*/  HMMA.16816.F32.BF16 R128, R152.reuse, R162, R128 ;  /* 0x000000a29880723c */ /* 0x040fe20000041880 */
[----:B------:R-:W3:Y:S01]  /*14b70*/  LDSM.16.MT88.4 R24, [R203+0x1e800] ;  /* 0x01e80000cb18783b */ /* 0x000ee20000004200 */
[----:B------:R4:W-:Y:S02]  /*14b80*/  MUFU.EX2 R176, R30 ;  /* 0x0000001e00b07308 */ /* 0x0009e40000000800 */
[----:B------:R-:W-:Y:S04]  /*14b90*/  IMAD.WIDE.U32 R160, R160, -0x326172a9, RZ ;  /* 0xcd9e8d57a0a07825 */ /* 0x000fe800078e00ff */
[C---:B--2---:R-:W-:Y:S04]  /*14ba0*/  HMMA.16816.F32.BF16 R132, R152.reuse, R156, R132 ;  /* 0x0000009c9884723c */ /* 0x044fe80000041884 */
[----:B------:R-:W-:Y:S01]  /*14bb0*/  LOP3.LUT R149, R171, UR9, R160, 0x96, !PT ;  /* 0x00000009ab957c12 */ /* 0x000fe2000f8e96a0 */
[----:B------:R-:W-:Y:S01]  /*14bc0*/  MUFU.EX2 R174, R32 ;  /* 0x0000002000ae7308 */ /* 0x000fe20000000800 */
[----:B-1----:R-:W-:Y:S01]  /*14bd0*/  FADD.FTZ R2, R178, R2 ;  /* 0x00000002b2027221 */ /* 0x002fe20000010000 */
[----:B------:R-:W-:Y:S01]  /*14be0*/  LOP3.LUT R156, R161, UR11, R182, 0x96, !PT ;  /* 0x0000000ba19c7c12 */ /* 0x000fe2000f8e96b6 */
[C---:B------:R-:W-:Y:S01]  /*14bf0*/  HMMA.16816.F32.BF16 R136, R152.reuse, R158, R136 ;  /* 0x0000009e9888723c */ /* 0x040fe20000041888 */
[----:B------:R-:W-:Y:S03]  /*14c00*/  LDSM.16.MT88.4 R160, [R202+0x19000] ;  /* 0x01900000caa0783b */ /* 0x000fe60000004200 */
[----:B------:R-:W-:Y:S03]  /*14c10*/  IMAD.WIDE.U32 R156, R156, -0x2daee0ad, RZ ;  /* 0xd2511f539c9c7825 */ /* 0x000fe600078e00ff */
[----:B------:R-:W-:Y:S01]  /*14c20*/  MUFU.EX2 R179, R23 ;  /* 0x0000001700b37308 */ /* 0x000fe20000000800 */
[C---:B-----5:R-:W-:Y:S01]  /*14c30*/  HMMA.16816.F32.BF16 R16, R152.reuse, R164, R16 ;  /* 0x000000a49810723c */ /* 0x060fe20000041810 */
[----:B----4-:R-:W-:Y:S03]  /*14c40*/  LDSM.16.MT88.4 R28, [R202+0x19800] ;  /* 0x01980000ca1c783b */ /* 0x010fe60000004200 */
[----:B------:R-:W-:Y:S01]  /*14c50*/  LOP3.LUT R151, R157, UR8, R150, 0x96, !PT ;  /* 0x000000089d977c12 */ /* 0x000fe2000f8e9696 */
[--C-:B------:R-:W-:Y:S02]  /*14c60*/  FFMA.FTZ R150, R22, c[0x0][0x23c], -R181.reuse ;  /* 0x00008f0016967a23 */ /* 0x100fe400000108b5 */
[----:B------:R-:W-:Y:S01]  /*14c70*/  IMAD.WIDE.U32 R168, R149, -0x2daee0ad, RZ ;  /* 0xd2511f5395a87825 */ /* 0x000fe200078e00ff */
[C---:B------:R-:W-:Y:S01]  /*14c80*/  HMMA.16816.F32.BF16 R140, R152.reuse, R166, R140 ;  /* 0x000000a6988c723c */ /* 0x040fe2000004188c */
[----:B------:R-:W1:Y:S03]  /*14c90*/  MUFU.EX2 R182, R150 ;  /* 0x0000009600b67308 */ /* 0x000e660000000800 */
[----:B------:R-:W-:Y:S01]  /*14ca0*/  LOP3.LUT R20, R169, UR6, R156, 0x96, !PT ;  /* 0x00000006a9147c12 */ /* 0x000fe2000f8e969c */
[----:B------:R-:W-:Y:S01]  /*14cb0*/  IMAD.WIDE.U32 R172, R151, -0x326172a9, RZ ;  /* 0xcd9e8d5797ac7825 */ /* 0x000fe200078e00ff */
[----:B------:R-:W2:Y:S02]  /*14cc0*/  LDSM.16.MT88.4 R156, [R201+0x19000] ;  /* 0x01900000c99c783b */ /* 0x000ea40000004200 */
[C---:B---3--:R-:W-:Y:S04]  /*14cd0*/  HMMA.16816.F32.BF16 R144, R152.reuse, R24, R144 ;  /* 0x000000189890723c */ /* 0x048fe80000041890 */
[----:B------:R-:W-:Y:S04]  /*14ce0*/  IMAD.WIDE.U32 R20, R20, -0x326172a9, RZ ;  /* 0xcd9e8d5714147825 */ /* 0x000fe800078e00ff */
[----:B------:R-:W-:Y:S01]  /*14cf0*/  FFMA.FTZ R181, R35, c[0x0][0x23c], -R181 ;  /* 0x00008f0023b57a23 */ /* 0x000fe200000108b5 */
[----:B------:R-:W-:Y:S01]  /*14d00*/  HMMA.16816.F32.BF16 R12, R152, R26, R12 ;  /* 0x0000001a980c723c */ /* 0x000fe2000004180c */
[----:B------:R-:W-:Y:S02]  /*14d10*/  LDSM.16.MT88.4 R152, [R201+0x1b000] ;  /* 0x01b00000c998783b */ /* 0x000fe40000004200 */
[C---:B------:R-:W-:Y:S02]  /*14d20*/  LOP3.LUT R22, R20.reuse, 0xffff, RZ, 0xc0, !PT ;  /* 0x0000ffff14167812 */ /* 0x040fe400078ec0ff */
[----:B------:R-:W-:Y:S01]  /*14d30*/  MUFU.EX2 R181, R181 ;  /* 0x000000b500b57308 */ /* 0x000fe20000000800 */
[----:B------:R-:W-:Y:S01]  /*14d40*/  LOP3.LUT R151, R20, 0xff, RZ, 0xc0, !PT ;  /* 0x000000ff14977812 */ /* 0x000fe200078ec0ff */
[----:B------:R-:W-:Y:S01]  /*14d50*/  FADD.FTZ R2, R177, R2 ;  /* 0x00000002b1027221 */ /* 0x000fe20000010000 */
[----:B------:R-:W-:Y:S01]  /*14d60*/  SHF.R.U32.HI R22, RZ, 0x8, R22 ;  /* 0x00000008ff167819 */ /* 0x000fe20000011616 */
[----:B-1----:R-:W-:Y:S03]  /*14d70*/  FADD.FTZ R0, R182, R0 ;  /* 0x00000000b6007221 */ /* 0x002fe60000010000 */
[----:B------:R-:W-:Y:S01]  /*14d80*/  SHF.R.U32.HI R150, RZ, 0x18, R20 ;  /* 0x00000018ff967819 */ /* 0x000fe20000011614 */
[----:B------:R-:W-:Y:S01]  /*14d90*/  FADD.FTZ R0, R179, R0 ;  /* 0x00000000b3007221 */ /* 0x000fe20000010000 */
[----:B------:R-:W-:Y:S01]  /*14da0*/  SHF.R.U32.HI R149, RZ, 0x10, R20 ;  /* 0x00000010ff957819 */ /* 0x000fe20000011614 */
[----:B------:R-:W-:Y:S01]  /*14db0*/  FADD.FTZ R2, R174, R2 ;  /* 0x00000002ae027221 */ /* 0x000fe20000010000 */
[----:B------:R-:W-:Y:S01]  /*14dc0*/  LOP3.LUT R20, R21, UR16, R172, 0x96, !PT ;  /* 0x0000001015147c12 */ /* 0x000fe2000f8e96ac */
[----:B------:R-:W-:Y:S01]  /*14dd0*/  FADD.FTZ R0, R186, R0 ;  /* 0x00000000ba007221 */ /* 0x000fe20000010000 */
[----:B------:R-:W-:Y:S01]  /*14de0*/  PRMT R164, R151, 0x5410, R22 ;  /* 0x0000541097a47816 */ /* 0x000fe20000000016 */
[----:B------:R-:W1:Y:S01]  /*14df0*/  MUFU.EX2 R172, R34 ;  /* 0x0000002200ac7308 */ /* 0x000e620000000800 */
[----:B------:R-:W-:Y:S01]  /*14e00*/  LOP3.LUT R21, R20, 0xffff, RZ, 0xc0, !PT ;  /* 0x0000ffff14157812 */ /* 0x000fe200078ec0ff */
[----:B------:R-:W-:Y:S01]  /*14e10*/  FADD.FTZ R0, R185, R0 ;  /* 0x00000000b9007221 */ /* 0x000fe20000010000 */
[----:B------:R-:W-:Y:S01]  /*14e20*/  SHF.R.U32.HI R22, RZ, 0x10, R20 ;  /* 0x00000010ff167819 */ /* 0x000fe20000011614 */
[----:B------:R-:W-:Y:S01]  /*14e30*/  FADD.FTZ R250, R180, R2 ;  /* 0x00000002b4fa7221 */ /* 0x000fe20000010000 */
[----:B------:R-:W-:Y:S01]  /*14e40*/  LOP3.LUT R149, R149, 0xff, RZ, 0xc0, !PT ;  /* 0x000000ff95957812 */ /* 0x000fe200078ec0ff */
[----:B------:R-:W-:Y:S01]  /*14e50*/  FADD.FTZ R0, R176, R0 ;  /* 0x00000000b0007221 */ /* 0x000fe20000010000 */
[----:B------:R-:W-:Y:S02]  /*14e60*/  SHF.R.U32.HI R25, RZ, 0x8, R21 ;  /* 0x00000008ff197819 */ /* 0x000fe40000011615 */
[----:B------:R-:W-:Y:S01]  /*14e70*/  LOP3.LUT R24, R22, 0xff, RZ, 0xc0, !PT ;  /* 0x000000ff16187812 */ /* 0x000fe200078ec0ff */
[--C-:B------:R-:W-:Y:S01]  /*14e80*/  HSET2.LE.AND R22, R164, R252.reuse, PT ;  /* 0x000000fca4167233 */ /* 0x100fe20003803000 */
[----:B------:R-:W-:Y:S01]  /*14e90*/  PRMT R151, R149, 0x5410, R150 ;  /* 0x0000541095977816 */ /* 0x000fe20000000096 */
[----:B------:R-:W3:Y:S01]  /*14ea0*/  LDSM.16.MT88.4 R164, [R204+0x19000] ;  /* 0x01900000cca4783b */ /* 0x000ee20000004200 */
[----:B------:R-:W-:Y:S01]  /*14eb0*/  LOP3.LUT R150, R20, 0xff, RZ, 0xc0, !PT ;  /* 0x000000ff14967812 */ /* 0x000fe200078ec0ff */
[----:B------:R-:W-:Y:S01]  /*14ec0*/  FADD.FTZ R0, R175, R0 ;  /* 0x00000000af007221 */ /* 0x000fe20000010000 */
[----:B------:R-:W-:Y:S01]  /*14ed0*/  SHF.R.U32.HI R149, RZ, 0x18, R20 ;  /* 0x00000018ff957819 */ /* 0x000fe20000011614 */
[--C-:B------:R-:W-:Y:S01]  /*14ee0*/  HSET2.LE.AND R23, R151, R252.reuse, PT ;  /* 0x000000fc97177233 */ /* 0x100fe20003803000 */
[----:B------:R-:W-:Y:S02]  /*14ef0*/  PRMT R150, R150, 0x5410, R25 ;  /* 0x0000541096967816 */ /* 0x000fe40000000019 */
[----:B------:R-:W-:Y:S02]  /*14f00*/  PRMT R149, R24, 0x5410, R149 ;  /* 0x0000541018957816 */ /* 0x000fe40000000095 */
[----:B------:R-:W-:Y:S01]  /*14f10*/  F2FP.BF16.PACK_AB R20, R187, R188 ;  /* 0x000000bcbb14723e */ /* 0x000fe200000010ff */
[----:B------:R-:W4:Y:S01]  /*14f20*/  LDSM.16.MT88.4 R24, [R203+0x19000] ;  /* 0x01900000cb18783b */ /* 0x000f220000004200 */
[----:B------:R-:W-:Y:S01]  /*14f30*/  F2FP.BF16.PACK_AB R21, R185, R186 ;  /* 0x000000bab915723e */ /* 0x000fe200000010ff */
[--C-:B------:R-:W-:Y:S01]  /*14f40*/  HSET2.LE.AND R149, R149, R252.reuse, PT ;  /* 0x000000fc95957233 */ /* 0x100fe20003803000 */
[----:B------:R-:W-:Y:S01]  /*14f50*/  LOP3.LUT R22, R22, R20, RZ, 0xc0, !PT ;  /* 0x0000001416167212 */ /* 0x000fe200078ec0ff */
[--C-:B------:R-:W-:Y:S01]  /*14f60*/  HSET2.LE.AND R20, R150, R252.reuse, PT ;  /* 0x000000fc96147233 */ /* 0x100fe20003803000 */
[----:B------:R-:W-:Y:S01]  /*14f70*/  LOP3.LUT R23, R23, R21, RZ, 0xc0, !PT ;  /* 0x0000001517177212 */ /* 0x000fe200078ec0ff */
[----:B-1----:R-:W-:Y:S01]  /*14f80*/  FADD.FTZ R0, R172, R0 ;  /* 0x00000000ac007221 */ /* 0x002fe20000010000 */
[----:B------:R-:W-:Y:S02]  /*14f90*/  F2FP.BF16.PACK_AB R21, R183, R184 ;  /* 0x000000b8b715723e */ /* 0x000fe400000010ff */
[----:B------:R-:W-:Y:S01]  /*14fa0*/  F2FP.BF16.PACK_AB R150, R179, R182 ;  /* 0x000000b6b396723e */ /* 0x000fe200000010ff */
[----:B------:R-:W-:Y:S01]  /*14fb0*/  FADD.FTZ R247, R181, R0 ;  /* 0x00000000b5f77221 */ /* 0x000fe20000010000 */
[----:B------:R-:W-:Y:S02]  /*14fc0*/  LOP3.LUT R20, R20, R21, RZ, 0xc0, !PT ;  /* 0x0000001514147212 */ /* 0x000fe400078ec0ff */
[----:B------:R-:W-:Y:S07]  /*14fd0*/  LOP3.LUT R21, R149, R150, RZ, 0xc0, !PT ;  /* 0x0000009695157212 */ /* 0x000fee00078ec0ff */
[C---:B--2---:R-:W-:Y:S08]  /*14fe0*/  HMMA.16816.F32.BF16 R4, R20.reuse, R156, R4 ;  /* 0x0000009c1404723c */ /* 0x044ff00000041804 */
[C---:B------:R-:W-:Y:S01]  /*14ff0*/  HMMA.16816.F32.BF16 R8, R20.reuse, R158, R8 ;  /* 0x0000009e1408723c */ /* 0x040fe20000041808 */
[----:B------:R-:W1:Y:S07]  /*15000*/  LDSM.16.MT88.4 R156, [R202+0x1b000] ;  /* 0x01b00000ca9c783b */ /* 0x000e6e0000004200 */
        /* <DEDUP_REMOVED lines=34> */
[C---:B------:R-:W-:Y:S08]  /*15230*/  HMMA.16816.F32.BF16 R128, R20.reuse, R166, R128 ;  /* 0x000000a61480723c */ /* 0x040ff00000041880 */
[C---:B----4-:R-:W-:Y:S07]  /*15240*/  HMMA.16816.F32.BF16 R132, R20.reuse, R24, R132 ;  /* 0x000000181484723c */ /* 0x050fee0000041884 */
[----:B------:R-:W-:Y:S01]  /*15250*/  LOP3.LUT R24, R173, UR7, R170, 0x96, !PT ;  /* 0x00000007ad187c12 */ /* 0x000fe2000f8e96aa */
[C---:B------:R-:W-:Y:S04]  /*15260*/  HMMA.16816.F32.BF16 R136, R20.reuse, R26, R136 ;  /* 0x0000001a1488723c */ /* 0x040fe80000041888 */
[----:B------:R-:W-:Y:S04]  /*15270*/  IMAD.WIDE.U32 R24, R24, -0x2daee0ad, RZ ;  /* 0xd2511f5318187825 */ /* 0x000fe800078e00ff */
[C---:B-----5:R-:W-:Y:S04]  /*15280*/  HMMA.16816.F32.BF16 R16, R20.reuse, R152, R16 ;  /* 0x000000981410723c */ /* 0x060fe80000041810 */
[----:B------:R-:W-:Y:S02]  /*15290*/  LOP3.LUT R32, R25, UR17, R168, 0x96, !PT ;  /* 0x0000001119207c12 */ /* 0x000fe4000f8e96a8 */
[C---:B------:R-:W-:Y:S01]  /*152a0*/  LOP3.LUT R151, R24.reuse, 0xffff, RZ, 0xc0, !PT ;  /* 0x0000ffff18977812 */ /* 0x040fe200078ec0ff */
[----:B------:R-:W-:Y:S01]  /*152b0*/  LDSM.16.MT88.4 R168, [R202+0x1b800] ;  /* 0x01b80000caa8783b */ /* 0x000fe20000004200 */
[C---:B------:R-:W-:Y:S04]  /*152c0*/  HMMA.16816.F32.BF16 R140, R20.reuse, R154, R140 ;  /* 0x0000009a148c723c */ /* 0x040fe8000004188c */
[--C-:B------:R-:W-:Y:S02]  /*152d0*/  SHF.R.U32.HI R150, RZ, 0x10, R24.reuse ;  /* 0x00000010ff967819 */ /* 0x100fe40000011618 */
[----:B------:R-:W-:Y:S02]  /*152e0*/  LOP3.LUT R153, R24, 0xff, RZ, 0xc0, !PT ;  /* 0x000000ff18997812 */ /* 0x000fe400078ec0ff */
[C---:B-1----:R-:W-:Y:S04]  /*152f0*/  HMMA.16816.F32.BF16 R144, R20.reuse, R156, R144 ;  /* 0x0000009c1490723c */ /* 0x042fe80000041890 */
[----:B------:R-:W-:Y:S02]  /*15300*/  SHF.R.U32.HI R152, RZ, 0x18, R24 ;  /* 0x00000018ff987819 */ /* 0x000fe40000011618 */
[----:B------:R-:W1:Y:S01]  /*15310*/  LDSM.16.MT88.4 R24, [R201+0x19800] ;  /* 0x01980000c918783b */ /* 0x000e620000004200 */
[--C-:B------:R-:W-:Y:S01]  /*15320*/  SHF.R.U32.HI R35, RZ, 0x10, R32.reuse ;  /* 0x00000010ff237819 */ /* 0x100fe20000011620 */
[----:B------:R-:W-:Y:S04]  /*15330*/  HMMA.16816.F32.BF16 R12, R20, R158, R12 ;  /* 0x0000009e140c723c */ /* 0x000fe8000004180c */
[C---:B------:R-:W-:Y:S02]  /*15340*/  LOP3.LUT R33, R32.reuse, 0xffff, RZ, 0xc0, !PT ;  /* 0x0000ffff20217812 */ /* 0x040fe400078ec0ff */
[----:B------:R-:W-:Y:S01]  /*15350*/  SHF.R.U32.HI R34, RZ, 0x18, R32 ;  /* 0x00000018ff227819 */ /* 0x000fe20000011620 */
[----:B------:R-:W2:Y:S01]  /*15360*/  LDSM.16.MT88.4 R20, [R204+0x19800] ;  /* 0x01980000cc14783b */ /* 0x000ea20000004200 */
[----:B------:R-:W-:Y:S04]  /*15370*/  SHF.R.U32.HI R33, RZ, 0x8, R33 ;  /* 0x00000008ff217819 */ /* 0x000fe80000011621 */
[----:B------:R-:W-:Y:S02]  /*15380*/  LOP3.LUT R149, R32, 0xff, RZ, 0xc0, !PT ;  /* 0x000000ff20957812 */ /* 0x000fe400078ec0ff */
[----:B------:R-:W-:Y:S02]  /*15390*/  LOP3.LUT R32, R35, 0xff, RZ, 0xc0, !PT ;  /* 0x000000ff23207812 */ /* 0x000fe400078ec0ff */
        /* <DEDUP_REMOVED lines=19> */
[----:B------:R-:W-:Y:S02]  /*154d0*/  MOV R150, R3 ;  /* 0x0000000300967202 */ /* 0x000fe40000000f00 */
[----:B------:R-:W-:Y:S03]  /*154e0*/  MOV R149, R148 ;  /* 0x0000009400957202 */ /* 0x000fe60000000f00 */
[C---:B-1----:R-:W-:Y:S01]  /*154f0*/  HMMA.16816.F32.BF16 R152, R164.reuse, R24, R4 ;  /* 0x00000018a498723c */ /* 0x042fe20000041804 */
[----:B------:R-:W1:Y:S07]  /*15500*/  LDSM.16.MT88.4 R4, [R204+0x1b800] ;  /* 0x01b80000cc04783b */ /* 0x000e6e0000004200 */
[C---:B------:R-:W-:Y:S01]  /*15510*/  HMMA.16816.F32.BF16 R156, R164.reuse, R26, R8 ;  /* 0x0000001aa49c723c */ /* 0x040fe20000041808 */
[----:B------:R-:W4:Y:S07]  /*15520*/  LDSM.16.MT88.4 R8, [R203+0x1b800] ;  /* 0x01b80000cb08783b */ /* 0x000f2e0000004200 */
[C---:B------:R-:W-:Y:S01]  /*15530*/  HMMA.16816.F32.BF16 R36, R164.reuse, R28, R36 ;  /* 0x0000001ca424723c */ /* 0x040fe20000041824 */
[----:B------:R-:W-:Y:S07]  /*15540*/  LDSM.16.MT88.4 R24, [R202+0x1d800] ;  /* 0x01d80000ca18783b */ /* 0x000fee0000004200 */
        /* <DEDUP_REMOVED lines=12> */
[C---:B------:R-:W-:Y:S08]  /*15610*/  HMMA.16816.F32.BF16 R72, R164.reuse, R170, R72 ;  /* 0x000000aaa448723c */ /* 0x040ff00000041848 */
        /* <DEDUP_REMOVED lines=9> */
[C---:B------:R-:W-:Y:S08]  /*156b0*/  HMMA.16816.F32.BF16 R100, R164.reuse, R24, R100 ;  /* 0x00000018a464723c */ /* 0x040ff00000041864 */
[C---:B------:R-:W-:Y:S08]  /*156c0*/  HMMA.16816.F32.BF16 R104, R164.reuse, R26, R104 ;  /* 0x0000001aa468723c */ /* 0x040ff00000041868 */
[C---:B------:R-:W-:Y:S08]  /*156d0*/  HMMA.16816.F32.BF16 R108, R164.reuse, R28, R108 ;  /* 0x0000001ca46c723c */ /* 0x040ff0000004186c */
[C---:B------:R-:W-:Y:S08]  /*156e0*/  HMMA.16816.F32.BF16 R112, R164.reuse, R30, R112 ;  /* 0x0000001ea470723c */ /* 0x040ff00000041870 */
[C---:B---3--:R-:W-:Y:S08]  /*156f0*/  HMMA.16816.F32.BF16 R116, R164.reuse, R32, R116 ;  /* 0x00000020a474723c */ /* 0x048ff00000041874 */
[C---:B------:R-:W-:Y:S08]  /*15700*/  HMMA.16816.F32.BF16 R120, R164.reuse, R34, R120 ;  /* 0x00000022a478723c */ /* 0x040ff00000041878 */
[C---:B-----5:R-:W-:Y:S08]  /*15710*/  HMMA.16816.F32.BF16 R124, R164.reuse, R160, R124 ;  /* 0x000000a0a47c723c */ /* 0x060ff0000004187c */
[C---:B------:R-:W-:Y:S08]  /*15720*/  HMMA.16816.F32.BF16 R128, R164.reuse, R162, R128 ;  /* 0x000000a2a480723c */ /* 0x040ff00000041880 */
[C---:B-1----:R-:W-:Y:S08]  /*15730*/  HMMA.16816.F32.BF16 R132, R164.reuse, R4, R132 ;  /* 0x00000004a484723c */ /* 0x042ff00000041884 */
[C---:B------:R-:W-:Y:S08]  /*15740*/  HMMA.16816.F32.BF16 R136, R164.reuse, R6, R136 ;  /* 0x00000006a488723c */ /* 0x040ff00000041888 */
[C---:B----4-:R-:W-:Y:S08]  /*15750*/  HMMA.16816.F32.BF16 R160, R164.reuse, R8, R16 ;  /* 0x00000008a4a0723c */ /* 0x050ff00000041810 */
[C---:B------:R-:W-:Y:S08]  /*15760*/  HMMA.16816.F32.BF16 R140, R164.reuse, R10, R140 ;  /* 0x0000000aa48c723c */ /* 0x040ff0000004188c */
[C---:B--2---:R-:W-:Y:S08]  /*15770*/  HMMA.16816.F32.BF16 R144, R164.reuse, R20, R144 ;  /* 0x00000014a490723c */ /* 0x044ff00000041890 */
[----:B------:R-:W-:Y:S01]  /*15780*/  HMMA.16816.F32.BF16 R164, R164, R22, R12 ;  /* 0x00000016a4a4723c */ /* 0x000fe2000004180c */
[----:B------:R-:W-:-:S07]  /*15790*/  @P4 BRA `(.L_x_724) ;  /* 0xffffc51000004947 */ /* 0x000fce000383ffff */
.L_x_723:
        /* <DEDUP_REMOVED lines=26> */
[----:B------:R-:W-:Y:S01]  /*15940*/  SHF.R.S32.HI R17, RZ, 0x2, R172 ;  /* 0x00000002ff117819 */ /* 0x000fe200000114ac */
        /* <DEDUP_REMOVED lines=382> */
.L_x_728:
[----:B---34-:R-:W-:Y:S05]  /*17130*/  BSYNC B0 ;  /* 0x0000000000007941 */ /* 0x018fea0003800000 */
.L_x_727:
[----:B------:R-:W3:Y:S04]  /*17140*/  LDL.64 R18, [R1] ;  /* 0x0000000001127983 */ /* 0x000ee80000100a00 */
        /* <DEDUP_REMOVED lines=12> */
[----:B------:R-:W-:Y:S01]  /*17210*/  UIMAD UR4, UR6, UR4, URZ ;  /* 0x00000004060472a4 */ /* 0x000fe2000f8e023f */
[----:B------:R-:W-:-:S03]  /*17220*/  SHF.R.S32.HI R13, RZ, 0x1f, R12 ;  /* 0x0000001fff0d7819 */ /* 0x000fc6000001140c */
[----:B------:R-:W-:Y:S01]  /*17230*/  UIMAD UR4, UR10, UR5, UR4 ;  /* 0x000000050a0472a4 */ /* 0x000fe2000f8e0204 */
[----:B---3--:R-:W-:Y:S02]  /*17240*/  SHF.R.S32.HI R0, RZ, 0x1f, R18 ;  /* 0x0000001fff007819 */ /* 0x008fe40000011412 */
[----:B------:R-:W-:-:S04]  /*17250*/  IADD3 R2, P0, R18, UR14, RZ ;  /* 0x0000000e12027c10 */ /* 0x000fc8000ff1e0ff */
[----:B------:R-:W-:Y:S02]  /*17260*/  IADD3.X R3, R0, UR7, RZ, P0, !PT ;  /* 0x0000000700037c10 */ /* 0x000fe400087fe4ff */
[----:B------:R-:W-:Y:S01]  /*17270*/  ISETP.GE.AND P0, PT, R4, UR9, PT ;  /* 0x0000000904007c0c */ /* 0x000fe2000bf06270 */
[----:B------:R-:W-:Y:S02]  /*17280*/  IMAD.U32 R4, RZ, RZ, UR26 ;  /* 0x0000001aff047e24 */ /* 0x000fe4000f8e00ff */
        /* <DEDUP_REMOVED lines=19> */
.L_x_730:
[----:B----4-:R-:W-:Y:S05]  /*173c0*/  BSYNC B0 ;  /* 0x0000000000007941 */ /* 0x010fea0003800000 */
.L_x_729:
[----:B------:R-:W-:Y:S01]  /*173d0*/  LEA.HI.SX32 R14, R14, 0x20, 0x1d ;  /* 0x000000200e0e7811 */ /* 0x000fe200078feaff */
[----:B------:R-:W-:Y:S03]  /*173e0*/  BSSY B0, `(.L_x_731) ;  /* 0x0000015000007945 */ /* 0x000fe60003800000 */
[----:B------:R-:W-:-:S13]  /*173f0*/  ISETP.GE.AND P0, PT, R14, UR9, PT ;  /* 0x000000090e007c0c */ /* 0x000fda000bf06270 */
[----:B------:R-:W-:Y:S05]  /*17400*/  @P0 BRA `(.L_x_732) ;  /* 0x0000012000000947 */ /* 0x000fea0003800000 */
[----:B------:R-:W-:Y:S01]  /*17410*/  IADD3 R0, P0, R4, 0x20, RZ ;  /* 0x0000002004007810 */ /* 0x000fe20007f1e0ff */
[----:B--2---:R-:W-:Y:S01]  /*17420*/  IMAD.MOV.U32 R3, RZ, RZ, R9 ;  /* 0x000000ffff037224 */ /* 0x004fe200078e0009 */
[----:B------:R-:W-:Y:S02]  /*17430*/  ISETP.GE.AND P3, PT, R18, c[0x0][0x220], PT ;  /* 0x0000880012007a0c */ /* 0x000fe40003f66270 */
[----:B-----5:R-:W-:Y:S01]  /*17440*/  ISETP.GE.AND P2, PT, R17, c[0x0][0x220], PT ;  /* 0x0000880011007a0c */ /* 0x020fe20003f46270 */
[----:B------:R-:W-:Y:S01]  /*17450*/  IMAD.X R2, RZ, RZ, R5, P0 ;  /* 0x000000ffff027224 */ /* 0x000fe200000e0605 */
[----:B------:R-:W-:Y:S02]  /*17460*/  ISETP.GE.AND P1, PT, R16, c[0x0][0x220], PT ;  /* 0x0000880010007a0c */ /* 0x000fe40003f26270 */
[----:B------:R-:W-:Y:S01]  /*17470*/  ISETP.GE.AND P0, PT, R15, c[0x0][0x220], PT ;  /* 0x000088000f007a0c */ /* 0x000fe20003f06270 */
[----:B------:R-:W-:Y:S02]  /*17480*/  IMAD R14, R2, c[0x0][0x1e8], RZ ;  /* 0x00007a00020e7a24 */ /* 0x000fe400078e02ff */
[----:B------:R-:W-:-:S04]  /*17490*/  IMAD.MOV.U32 R2, RZ, RZ, R10 ;  /* 0x000000ffff027224 */ /* 0x000fc800078e000a */
[----:B------:R-:W-:-:S04]  /*174a0*/  IMAD.WIDE.U32 R6, R0, c[0x0][0x1e8], R2 ;  /* 0x00007a0000067a25 */ /* 0x000fc800078e0002 */
[----:B------:R-:W-:Y:S01]  /*174b0*/  IMAD R0, R0, c[0x0][0x1ec], R14 ;  /* 0x00007b0000007a24 */ /* 0x000fe200078e020e */
[----:B------:R-:W-:-:S03]  /*174c0*/  LEA R2, P4, R6, c[0x0][0x1d0], 0x1 ;  /* 0x0000740006027a11 */ /* 0x000fc600078808ff */
[----:B------:R-:W-:-:S05]  /*174d0*/  IMAD.IADD R0, R7, 0x1, R0 ;  /* 0x0000000107007824 */ /* 0x000fca00078e0200 */
[----:B------:R-:W-:-:S05]  /*174e0*/  LEA.HI.X R3, R6, c[0x0][0x1d4], R0, 0x1, P4 ;  /* 0x0000750006037a11 */ /* 0x000fca00020f0c00 */
[----:B------:R2:W-:Y:S04]  /*174f0*/  @!P3 STG.E.128 [R2.64], R48 ;  /* 0x000000300200b986 */ /* 0x0005e8000c101d1c */
[----:B-1----:R2:W-:Y:S04]  /*17500*/  @!P2 STG.E.128 [R2.64+0x80], R44 ;  /* 0x0000802c0200a986 */ /* 0x0025e8000c101d1c */
[----:B------:R2:W-:Y:S04]  /*17510*/  @!P1 STG.E.128 [R2.64+0x100], R40 ;  /* 0x0001002802009986 */ /* 0x0005e8000c101d1c */
[----:B------:R2:W-:Y:S02]  /*17520*/  @!P0 STG.E.128 [R2.64+0x180], R36 ;  /* 0x0001802402008986 */ /* 0x0005e4000c101d1c */
.L_x_732:
[----:B------:R-:W-:Y:S05]  /*17530*/  BSYNC B0 ;  /* 0x0000000000007941 */ /* 0x000fea0003800000 */
.L_x_731:
[----:B------:R-:W-:Y:S01]  /*17540*/  IADD3 R0, R12, 0x40, RZ ;  /* 0x000000400c007810 */ /* 0x000fe20007ffe0ff */
        /* <DEDUP_REMOVED lines=17> */
[----:B-1----:R1:W-:Y:S04]  /*17660*/  @!P3 STG.E.128 [R2.64], R64 ;  /* 0x000000400200b986 */ /* 0x0023e8000c101d1c */
[----:B------:R1:W-:Y:S04]  /*17670*/  @!P2 STG.E.128 [R2.64+0x80], R60 ;  /* 0x0000803c0200a986 */ /* 0x0003e8000c101d1c */
[----:B------:R1:W-:Y:S04]  /*17680*/  @!P1 STG.E.128 [R2.64+0x100], R56 ;  /* 0x0001003802009986 */ /* 0x0003e8000c101d1c */
[----:B------:R1:W-:Y:S02]  /*17690*/  @!P0 STG.E.128 [R2.64+0x180], R52 ;  /* 0x0001803402008986 */ /* 0x0003e4000c101d1c */
.L_x_734:
[----:B------:R-:W-:Y:S05]  /*176a0*/  BSYNC B0 ;  /* 0x0000000000007941 */ /* 0x000fea0003800000 */
.L_x_733:
[----:B------:R-:W-:-:S04]  /*176b0*/  IADD3 R0, R12, 0x60, RZ ;  /* 0x000000600c007810 */ /* 0x000fc80007ffe0ff */
        /* <DEDUP_REMOVED lines=22> */
.L_x_693:
[----:B------:R-:W-:Y:S01]  /*17820*/  UISETP.NE.AND UP4, UPT, UR25, -0x1, UPT ;  /* 0xffffffff1900788c */ /* 0x000fe2000bf85270 */
[----:B------:R-:W-:Y:S01]  /*17830*/  LEA.HI R6, R9, R23, RZ, 0x3 ;  /* 0x0000001709067211 */ /* 0x000fe200078f18ff */
[----:B------:R-:W-:Y:S01]  /*17840*/  ULDC.64 UR12, c[0x0][0x1e8] ;  /* 0x00007a00000c7ab9 */ /* 0x000fe20000000a00 */
[----:B------:R-:W1:Y:S01]  /*17850*/  S2R R12, SR_CTAID.Z ;  /* 0x00000000000c7919 */ /* 0x000e620000002700 */
[----:B------:R-:W-:Y:S01]  /*17860*/  ULDC.64 UR4, c[0x0][0x1e0] ;  /* 0x0000780000047ab9 */ /* 0x000fe20000000a00 */
[----:B------:R-:W-:Y:S01]  /*17870*/  LOP3.LUT R0, R6, 0xfffffff8, RZ, 0xc0, !PT ;  /* 0xfffffff806007812 */ /* 0x000fe200078ec0ff */
[----:B------:R-:W-:Y:S01]  /*17880*/  ULDC.U8 UR16, c[0x0][0x328] ;  /* 0x0000ca0000107ab9 */ /* 0x000fe20000000000 */
[----:B------:R-:W-:Y:S01]  /*17890*/  SHF.R.S32.HI R6, RZ, 0x3, R6 ;  /* 0x00000003ff067819 */ /* 0x000fe20000011406 */
[----:B------:R-:W-:Y:S01]  /*178a0*/  UISETP.NE.AND UP2, UPT, UR16, URZ, UPT ;  /* 0x0000003f1000728c */ /* 0x000fe2000bf45270 */
[----:B------:R-:W-:Y:S01]  /*178b0*/  IMAD.U32 R4, RZ, RZ, UR26 ;  /* 0x0000001aff047e24 */ /* 0x000fe2000f8e00ff */
[----:B------:R-:W-:Y:S01]  /*178c0*/  ULDC UR11, c[0x0][0x214] ;  /* 0x00008500000b7ab9 */ /* 0x000fe20000000800 */
[----:B------:R-:W-:Y:S01]  /*178d0*/  IMAD.IADD R15, R23, 0x1, -R0 ;  /* 0x00000001170f7824 */ /* 0x000fe200078e0a00 */
[----:B------:R-:W-:Y:S01]  /*178e0*/  @UP4 UIMAD.WIDE.U32 UR14, UR25, UR12, URZ ;  /* 0x0000000c190e42a5 */ /* 0x000fe2000f8e003f */
[--C-:B------:R-:W-:Y:S01]  /*178f0*/  SHF.R.S32.HI R7, RZ, 0x1f, R6.reuse ;  /* 0x0000001fff077819 */ /* 0x100fe20000011406 */
[----:B------:R-:W-:Y:S01]  /*17900*/  @!UP4 USHF.R.S32.HI UR17, URZ, 0x1f, UR7 ;  /* 0x0000001f3f11c899 */ /* 0x000fe20008011407 */
[----:B------:R-:W-:Y:S01]  /*17910*/  IMAD.SHL.U32 R0, R15, 0x8, RZ ;  /* 0x000000080f007824 */ /* 0x000fe200078e00ff */
[----:B------:R-:W-:Y:S01]  /*17920*/  @UP4 UIMAD UR13, UR25, UR13, UR15 ;  /* 0x0000000d190d42a4 */ /* 0x000fe2000f8e020f */
[----:B------:R-:W-:Y:S01]  /*17930*/  BSSY B0, `(.L_x_735) ;  /* 0x000003f000007945 */ /* 0x000fe20003800000 */
[----:B------:R-:W-:Y:S01]  /*17940*/  @!UP4 UIMAD UR17, UR17, UR4, URZ ;  /* 0x000000041111c2a4 */ /* 0x000fe2000f8e023f */
[----:B------:R-:W-:Y:S01]  /*17950*/  IMAD.WIDE R4, R4, 0x80, R6 ;  /* 0x0000008004047825 */ /* 0x000fe200078e0206 */
[----:B------:R-:W-:Y:S01]  /*17960*/  ULDC.U8 UR15, c[0x0][0x329] ;  /* 0x0000ca40000f7ab9 */ /* 0x000fe20000000000 */
[C---:B------:R-:W-:Y:S01]  /*17970*/  IADD3 R19, R0.reuse, 0x40, RZ ;  /* 0x0000004000137810 */ /* 0x040fe20007ffe0ff */
[----:B------:R-:W-:Y:S01]  /*17980*/  UISETP.NE.AND UP3, UPT, UR15, URZ, UPT ;  /* 0x0000003f0f00728c */ /* 0x000fe2000bf65270 */
[C---:B------:R-:W-:Y:S01]  /*17990*/  IADD3 R18, R0.reuse, 0x80, RZ ;  /* 0x0000008000127810 */ /* 0x040fe20007ffe0ff */
[----:B------:R-:W-:Y:S01]  /*179a0*/  USHF.R.S32.HI UR12, URZ, 0x1f, UR10 ;  /* 0x0000001f3f0c7899 */ /* 0x000fe2000801140a */
[----:B------:R-:W-:Y:S01]  /*179b0*/  IADD3 R17, R0, 0xc0, RZ ;  /* 0x000000c000117810 */ /* 0x000fe20007ffe0ff */
[----:B------:R-:W-:-:S02]  /*179c0*/  @!UP4 UIMAD.WIDE.U32 UR18, UR7, UR4, URZ ;  /* 0x000000040712c2a5 */ /* 0x000fc4000f8e003f */
[----:B------:R-:W-:Y:S02]  /*179d0*/  @!UP4 UIMAD UR17, UR7, UR5, UR17 ;  /* 0x000000050711c2a4 */ /* 0x000fe4000f8e0211 */
[----:B------:R-:W-:Y:S02]  /*179e0*/  UISETP.EQ.AND UP2, UPT, UR15, URZ, UP2 ;  /* 0x0000003f0f00728c */ /* 0x000fe40009742270 */
[----:B------:R-:W-:Y:S02]  /*179f0*/  ULDC.64 UR4, c[0x0][0x1f0] ;  /* 0x00007c0000047ab9 */ /* 0x000fe40000000a00 */
[----:B------:R-:W-:Y:S02]  /*17a00*/  UIMAD UR4, UR12, UR4, URZ ;  /* 0x000000040c0472a4 */ /* 0x000fe4000f8e023f */
[----:B------:R-:W-:Y:S02]  /*17a10*/  @!UP3 UISETP.NE.AND UP1, UPT, UR16, URZ, UPT ;  /* 0x0000003f1000b28c */ /* 0x000fe4000bf25270 */
[----:B------:R-:W-:-:S02]  /*17a20*/  @UP3 ULDC UR12, c[0x0][0x210] ;  /* 0x00008400000c3ab9 */ /* 0x000fc40000000800 */
[----:B------:R-:W-:Y:S02]  /*17a30*/  ULDC UR8, c[0x0][0x234] ;  /* 0x00008d0000087ab9 */ /* 0x000fe40000000800 */
[----:B------:R-:W-:Y:S02]  /*17a40*/  @UP3 UIMAD UR12, UR12, UR11, URZ ;  /* 0x0000000b0c0c32a4 */ /* 0x000fe4000f8e023f */
[----:B------:R-:W-:Y:S02]  /*17a50*/  UISETP.NE.OR UP0, UPT, UR25, -0x1, !UP2 ;  /* 0xffffffff1900788c */ /* 0x000fe4000d705670 */
[----:B------:R-:W-:Y:S02]  /*17a60*/  @!UP3 USEL UR12, UR11, UR8, !UP1 ;  /* 0x000000080b0cb287 */ /* 0x000fe4000c800000 */
[----:B------:R-:W-:Y:S02]  /*17a70*/  ULDC UR6, c[0x0][0x1c0] ;  /* 0x0000700000067ab9 */ /* 0x000fe40000000800 */
[----:B------:R-:W-:-:S02]  /*17a80*/  @UP3 UMOV UR20, 0x1 ;  /* 0x0000000100143882 */ /* 0x000fc40000000000 */
[----:B------:R-:W-:Y:S02]  /*17a90*/  @!UP3 UIMAD UR20, UR12, UR6, URZ ;  /* 0x000000060c14b2a4 */ /* 0x000fe4000f8e023f */
[----:B------:R-:W-:Y:S02]  /*17aa0*/  @!UP4 UMOV UR14, UR18 ;  /* 0x00000012000ecc82 */ /* 0x000fe40008000000 */
[----:B------:R-:W-:Y:S01]  /*17ab0*/  @!UP4 UIADD3 UR13, UR19, UR17, URZ ;  /* 0x00000011130dc290 */ /* 0x000fe2000fffe03f */
[C---:B------:R-:W-:Y:S01]  /*17ac0*/  IADD3 R2, P0, R0.reuse, UR14, RZ ;  /* 0x0000000e00027c10 */ /* 0x040fe2000ff1e0ff */
[----:B------:R-:W-:Y:S02]  /*17ad0*/  UIADD3 UR27, -UR9, UR27, URZ ;  /* 0x0000001b091b7290 */ /* 0x000fe4000fffe13f */
[----:B------:R-:W-:Y:S02]  /*17ae0*/  UIMAD UR20, UR7, UR20, URZ ;  /* 0x00000014071472a4 */ /* 0x000fe4000f8e023f */
[----:B------:R-:W-:Y:S01]  /*17af0*/  @!UP0 UIMAD UR25, UR7, UR11, URZ ;  /* 0x0000000b071982a4 */ /* 0x000fe2000f8e023f */
[----:B------:R-:W-:Y:S01]  /*17b00*/  LEA.HI.X.SX32 R3, R0, UR13, 0x1, P0 ;  /* 0x0000000d00037c11 */ /* 0x000fe200080f0eff */
[----:B------:R-:W-:Y:S01]  /*17b10*/  @UP3 ULDC UR21, c[0x0][0x210] ;  /* 0x0000840000153ab9 */ /* 0x000fe20000000800 */
[----:B------:R-:W-:Y:S01]  /*17b20*/  ISETP.GE.AND P0, PT, R6, UR27, PT ;  /* 0x0000001b06007c0c */ /* 0x000fe2000bf06270 */
[----:B------:R-:W-:-:S02]  /*17b30*/  USEL UR20, UR20, URZ, !UP2 ;  /* 0x0000003f14147287 */ /* 0x000fc4000d000000 */
[----:B------:R-:W-:Y:S01]  /*17b40*/  @!UP3 UMOV UR21, 0x1 ;  /* 0x000000010015b882 */ /* 0x000fe20000000000 */
[----:B-1----:R-:W-:Y:S01]  /*17b50*/  IMAD.WIDE.U32 R12, R12, c[0x0][0x1f0], R2 ;  /* 0x00007c000c0c7a25 */ /* 0x002fe200078e0002 */
[----:B------:R-:W-:Y:S02]  /*17b60*/  UIMAD UR9, UR9, UR21, URZ ;  /* 0x00000015090972a4 */ /* 0x000fe4000f8e023f */
[----:B------:R-:W-:Y:S02]  /*17b70*/  UIMAD UR12, UR10, UR12, UR20 ;  /* 0x0000000c0a0c72a4 */ /* 0x000fe4000f8e0214 */
[----:B------:R-:W-:Y:S02]  /*17b80*/  @!UP2 UMOV UR22, URZ ;  /* 0x0000003f0016ac82 */ /* 0x000fe40008000000 */
[----:B------:R-:W-:Y:S02]  /*17b90*/  @UP2 UMOV UR22, UR25 ;  /* 0x0000001900162c82 */ /* 0x000fe40008000000 */
[----:B------:R-:W-:-:S02]  /*17ba0*/  UIMAD UR4, UR10, UR5, UR4 ;  /* 0x000000050a0472a4 */ /* 0x000fc4000f8e0204 */
[----:B------:R-:W-:Y:S02]  /*17bb0*/  @!UP2 UMOV UR23, URZ ;  /* 0x0000003f0017ac82 */ /* 0x000fe40008000000 */
[----:B------:R-:W-:Y:S02]  /*17bc0*/  USHF.R.S32.HI UR6, URZ, 0x1f, UR9 ;  /* 0x0000001f3f067899 */ /* 0x000fe40008011409 */
[----:B------:R-:W-:Y:S01]  /*17bd0*/  @UP2 USHF.R.S32.HI UR23, URZ, 0x1f, UR25 ;  /* 0x0000001f3f172899 */ /* 0x000fe20008011419 */
        /* <DEDUP_REMOVED lines=20> */
.L_x_736:
[----:B------:R-:W-:Y:S05]  /*17d20*/  BSYNC B0 ;  /* 0x0000000000007941 */ /* 0x000fea0003800000 */
.L_x_735:
        /* <DEDUP_REMOVED lines=22> */
.L_x_738:
[----:B------:R-:W-:Y:S05]  /*17e90*/  BSYNC B0 ;  /* 0x0000000000007941 */ /* 0x000fea0003800000 */
.L_x_737:
        /* <DEDUP_REMOVED lines=22> */
.L_x_740:
[----:B------:R-:W-:Y:S05]  /*18000*/  BSYNC B0 ;  /* 0x0000000000007941 */ /* 0x000fea0003800000 */
.L_x_739:
        /* <DEDUP_REMOVED lines=21> */
.L_x_742:
[----:B------:R-:W-:Y:S05]  /*18160*/  BSYNC B0 ;  /* 0x0000000000007941 */ /* 0x000fea0003800000 */
.L_x_741:
        /* <DEDUP_REMOVED lines=35> */
.L_x_743:
        /* <DEDUP_REMOVED lines=14> */
.L_x_1085:


//--------------------- .text._ZN5flash16flash_fwd_kernelI23Flash_fwd_kernel_traitsILi256ELi128ELi64ELi8ELb0ELb0EN7cutlass10bfloat16_tE19Flash_kernel_traitsILi256ELi128ELi64ELi8ES3_EELb1ELb1ELb0ELb0ELb0ELb1ELb0ELb0EEEvNS_16Flash_fwd_paramsE --------------------------
	.section	.text._ZN5flash16flash_fwd_kernelI23Flash_fwd_kernel_traitsILi256ELi128ELi64ELi8ELb0ELb0EN7cutlass10bfloat16_tE19Flash_kernel_traitsILi256ELi128ELi64ELi8ES3_EELb1ELb1ELb0ELb0ELb0ELb1ELb0ELb0EEEvNS_16Flash_fwd_paramsE,"ax",@progbits
	.sectioninfo	@"SHI_REGISTERS=255"
	.align	128
        .global         _ZN5flash16flash_fwd_kernelI23Flash_fwd_kernel_traitsILi256ELi128ELi64ELi8ELb0ELb0EN7cutlass10bfloat16_tE19Flash_kernel_traitsILi256ELi128ELi64ELi8ES3_EELb1ELb1ELb0ELb0ELb0ELb1ELb0ELb0EEEvNS_16Flash_fwd_paramsE
        .type           _ZN5flash16flash_fwd_kernelI23Flash_fwd_kernel_traitsILi256ELi128ELi64ELi8ELb0ELb0EN7cutlass10bfloat16_tE19Flash_kernel_traitsILi256ELi128ELi64ELi8ES3_EELb1ELb1ELb0ELb0ELb0ELb1ELb0ELb0EEEvNS_16Flash_fwd_paramsE,@function
        .size           _ZN5flash16flash_fwd_kernelI23Flash_fwd_kernel_traitsILi256ELi128ELi64ELi8ELb0ELb0EN7cutlass10bfloat16_tE19Flash_kernel_traitsILi256ELi128ELi64ELi8ES3_EELb1ELb1ELb0ELb0ELb0ELb1ELb0ELb0EEEvNS_16Flash_fwd_paramsE,(.L_x_1086 - _ZN5flash16flash_fwd_kernelI23Flash_fwd_kernel_traitsILi256ELi128ELi64ELi8ELb0ELb0EN7cutlass10bfloat16_tE19Flash_kernel_traitsILi256ELi128ELi64ELi8ES3_EELb1ELb1ELb0ELb0ELb0ELb1ELb0ELb0EEEvNS_16Flash_fwd_paramsE)
        .other          _ZN5flash16flash_fwd_kernelI23Flash_fwd_kernel_traitsILi256ELi128ELi64ELi8ELb0ELb0EN7cutlass10bfloat16_tE19Flash_kernel_traitsILi256ELi128ELi64ELi8ES3_EELb1ELb1ELb0ELb0ELb0ELb1ELb0ELb0EEEvNS_16Flash_fwd_paramsE,@"STO_CUDA_ENTRY STV_DEFAULT"
_ZN5flash16flash_fwd_kernelI23Flash_fwd_kernel_traitsILi256ELi128ELi64ELi8ELb0ELb0EN7cutlass10bfloat16_tE19Flash_kernel_traitsILi256ELi128ELi64ELi8ES3_EELb1ELb1ELb0ELb0ELb0ELb1ELb0ELb0EEEvNS_16Flash_fwd_paramsE:
.text._ZN5flash16flash_fwd_kernelI23Flash_fwd_kernel_traitsILi256ELi128ELi64ELi8ELb0ELb0EN7cutlass10bfloat16_tE19Flash_kernel_traitsILi256ELi128ELi64ELi8ES3_EELb1ELb1ELb0ELb0ELb0ELb1ELb0ELb0EEEvNS_16Flash_fwd_paramsE:
        /* <DEDUP_REMOVED lines=94> */
.L_x_744:
[----:B------:R-:W-:Y:S02]  /*05e0*/  ULDC UR6, c[0x0][0x218] ;  /* 0x0000860000067ab9 */ /* 0x000fe40000000800 */
.L_x_745:
        /* <DEDUP_REMOVED lines=69> */
.L_x_747:
[----:B-1----:R-:W-:Y:S01]  /*0a40*/  IABS R0, c[0x0][0x1c8] ;  /* 0x0000720000007a13 */ /* 0x002fe20000000000 */
[----:B------:R-:W1:Y:S01]  /*0a50*/  S2R R5, SR_CTAID.Z ;  /* 0x0000000000057919 */ /* 0x000e620000002700 */
[----:B------:R-:W-:Y:S02]  /*0a60*/  ULDC UR4, c[0x0][0x1c8] ;  /* 0x0000720000047ab9 */ /* 0x000fe40000000800 */
[----:B------:R-:W-:Y:S01]  /*0a70*/  ULOP3.LUT UR4, UR10, UR4, URZ, 0x3c, !UPT ;  /* 0x000000040a047292 */ /* 0x000fe2000f8e3c3f */
[----:B------:R-:W-:Y:S01]  /*0a80*/  IMAD.MOV.U32 R4, RZ, RZ, R0 ;  /* 0x000000ffff047224 */ /* 0x000fe200078e0000 */
[----:B------:R-:W-:Y:S02]  /*0a90*/  @UP0 UIADD3 UR14, UR13, UR14, URZ ;  /* 0x0000000e0d0e0290 */ /* 0x000fe4000fffe03f */
[----:B------:R-:W-:Y:S01]  /*0aa0*/  USHF.R.S32.HI UR15, URZ, 0x1f, UR10 ;  /* 0x0000001f3f0f7899 */ /* 0x000fe2000801140a */
[----:B------:R-:W2:Y:S01]  /*0ab0*/  I2F.RP R2, R4 ;  /* 0x0000000400027306 */ /* 0x000ea20000209400 */
        /* <DEDUP_REMOVED lines=38> */
.L_x_748:
[----:B------:R-:W-:Y:S01]  /*0d20*/  LEA.HI R2, R24, R112, RZ, 0x3 ;  /* 0x0000007018027211 */ /* 0x000fe200078f18ff */
[----:B------:R-:W1:Y:S01]  /*0d30*/  S2R R3, SR_CTAID.Z ;  /* 0x0000000000037919 */ /* 0x000e620000002700 */
[----:B------:R-:W-:Y:S01]  /*0d40*/  UIADD3 UR18, -UR8, UR22, URZ ;  /* 0x0000001608127290 */ /* 0x000fe2000fffe13f */
[----:B------:R-:W-:Y:S01]  /*0d50*/  SHF.R.S32.HI R113, RZ, 0x5, R25 ;  /* 0x00000005ff717819 */ /* 0x000fe20000011419 */
[----:B------:R-:W-:Y:S01]  /*0d60*/  ULDC.64 UR4, c[0x0][0x1a8] ;  /* 0x00006a0000047ab9 */ /* 0x000fe20000000a00 */
[----:B------:R-:W-:Y:S01]  /*0d70*/  LOP3.LUT R0, R2, 0xfffffff8, RZ, 0xc0, !PT ;  /* 0xfffffff802007812 */ /* 0x000fe200078ec0ff */
[----:B------:R-:W2:Y:S01]  /*0d80*/  S2R R114, SR_CTAID.X ;  /* 0x0000000000727919 */ /* 0x000ea20000002500 */
[----:B------:R-:W-:Y:S01]  /*0d90*/  SHF.R.S32.HI R2, RZ, 0x3, R2 ;  /* 0x00000003ff027819 */ /* 0x000fe20000011402 */
[----:B------:R-:W-:Y:S02]  /*0da0*/  UIMAD UR4, UR15, UR4, URZ ;  /* 0x000000040f0472a4 */ /* 0x000fe4000f8e023f */
[----:B------:R-:W-:Y:S01]  /*0db0*/  IMAD.IADD R22, R112, 0x1, -R0 ;  /* 0x0000000170167824 */ /* 0x000fe200078e0a00 */
[C---:B------:R-:W-:Y:S01]  /*0dc0*/  IADD3 R19, R2.reuse, 0x20, RZ ;  /* 0x0000002002137810 */ /* 0x040fe20007ffe0ff */
[C---:B------:R-:W-:Y:S01]  /*0dd0*/  IMAD.SHL.U32 R0, R2.reuse, 0x40, RZ ;  /* 0x0000004002007824 */ /* 0x040fe200078e00ff */
[----:B------:R-:W-:Y:S01]  /*0de0*/  IADD3 R6, R2, 0x40, RZ ;  /* 0x0000004002067810 */ /* 0x000fe20007ffe0ff */
[----:B------:R-:W-:Y:S01]  /*0df0*/  IMAD.SHL.U32 R30, R22, 0x8, RZ ;  /* 0x00000008161e7824 */ /* 0x000fe200078e00ff */
[----:B------:R-:W-:Y:S01]  /*0e00*/  ISETP.GE.AND P2, PT, R19, UR18, PT ;  /* 0x0000001213007c0c */ /* 0x000fe2000bf46270 */
[----:B------:R-:W-:Y:S01]  /*0e10*/  UIMAD UR4, UR10, UR5, UR4 ;  /* 0x000000050a0472a4 */ /* 0x000fe2000f8e0204 */
[----:B------:R-:W-:Y:S01]  /*0e20*/  ISETP.GE.AND P1, PT, R6, UR18, PT ;  /* 0x0000001206007c0c */ /* 0x000fe2000bf26270 */
[----:B------:R-:W-:Y:S01]  /*0e30*/  UMOV UR19, 0x6 ;  /* 0x0000000600137882 */ /* 0x000fe20000000000 */
[----:B------:R-:W-:Y:S01]  /*0e40*/  SHF.R.S32.HI R31, RZ, 0x1f, R30 ;  /* 0x0000001fff1f7819 */ /* 0x000fe2000001141e */
[----:B------:R-:W-:Y:S01]  /*0e50*/  UISETP.GE.AND UP0, UPT, UR23, 0x2, UPT ;  /* 0x000000021700788c */ /* 0x000fe2000bf06270 */
[----:B------:R-:W-:Y:S01]  /*0e60*/  IADD3 R4, P0, R30, UR6, RZ ;  /* 0x000000061e047c10 */ /* 0x000fe2000ff1e0ff */
[----:B------:R-:W-:Y:S01]  /*0e70*/  UIADD3 UR6, UR23, -0x1, URZ ;  /* 0xffffffff17067890 */ /* 0x000fe2000fffe03f */
[----:B------:R-:W-:Y:S01]  /*0e80*/  LOP3.LUT R0, R0, 0x1c0, RZ, 0xc0, !PT ;  /* 0x000001c000007812 */ /* 0x000fe200078ec0ff */
[----:B------:R-:W-:Y:S01]  /*0e90*/  STL.64 [R1+0x30], R30 ;  /* 0x0000301e01007387 */ /* 0x000fe20000100a00 */
[----:B------:R-:W-:Y:S01]  /*0ea0*/  IADD3.X R5, R31, UR12, RZ, P0, !PT ;  /* 0x0000000c1f057c10 */ /* 0x000fe200087fe4ff */
[----:B------:R-:W-:Y:S01]  /*0eb0*/  UIMAD UR10, UR6, -0x40, UR9 ;  /* 0xffffffc0060a78a4 */ /* 0x000fe2000f8e0209 */
[----:B------:R-:W-:Y:S01]  /*0ec0*/  ISETP.GE.AND P3, PT, R2, UR18, PT ;  /* 0x0000001202007c0c */ /* 0x000fe2000bf66270 */
[----:B------:R3:W-:Y:S01]  /*0ed0*/  STL [R1+0x48], R6 ;  /* 0x0000480601007387 */ /* 0x0007e20000100800 */
[----:B------:R-:W-:Y:S01]  /*0ee0*/  UMOV UR12, 0x5 ;  /* 0x00000005000c7882 */ /* 0x000fe20000000000 */
[----:B-1----:R-:W-:Y:S01]  /*0ef0*/  IMAD.WIDE.U32 R4, R3, c[0x0][0x1a8], R4 ;  /* 0x00006a0003047a25 */ /* 0x002fe200078e0004 */
[----:B------:R-:W-:Y:S01]  /*0f00*/  SHF.R.S32.HI R3, RZ, 0x1f, R2 ;  /* 0x0000001fff037819 */ /* 0x000fe20000011402 */
[----:B------:R-:W-:-:S02]  /*0f10*/  UIADD3 UR17, UR27, 0x646e171e, URZ ;  /* 0x646e171e1b117890 */ /* 0x000fc4000fffe03f */
[----:B------:R-:W-:Y:S01]  /*0f20*/  @!P1 IMAD.MOV.U32 R8, RZ, RZ, R4 ;  /* 0x000000ffff089224 */ /* 0x000fe200078e0004 */
[----:B------:R-:W-:Y:S01]  /*0f30*/  IADD3 R5, R5, UR4, RZ ;  /* 0x0000000405057c10 */ /* 0x000fe2000fffe0ff */
[----:B--2---:R-:W-:Y:S01]  /*0f40*/  IMAD.WIDE R28, R114, 0x80, R2 ;  /* 0x00000080721c7825 */ /* 0x004fe200078e0202 */
[----:B------:R-:W-:Y:S02]  /*0f50*/  ULDC.64 UR4, c[0x0][0x198] ;  /* 0x0000660000047ab9 */ /* 0x000fe40000000a00 */
[----:B------:R-:W-:Y:S01]  /*0f60*/  USHF.L.U64.HI UR19, UR4, UR19, UR5 ;  /* 0x0000001304137299 */ /* 0x000fe20008010205 */
[--C-:B------:R-:W-:Y:S01]  /*0f70*/  @!P2 IMAD.MOV.U32 R7, RZ, RZ, R5.reuse ;  /* 0x000000ffff07a224 */ /* 0x100fe200078e0005 */
[----:B------:R-:W-:Y:S01]  /*0f80*/  @!P2 IADD3 R16, P4, R28, 0x20, RZ ;  /* 0x000000201c10a810 */ /* 0x000fe20007f9e0ff */
[----:B------:R-:W-:Y:S01]  /*0f90*/  @!P1 IMAD.MOV.U32 R9, RZ, RZ, R5 ;  /* 0x000000ffff099224 */ /* 0x000fe200078e0005 */
[----:B------:R-:W-:Y:S02]  /*0fa0*/  USHF.L.U32 UR20, UR4, 0x6, URZ ;  /* 0x0000000604147899 */ /* 0x000fe4000800063f */
[----:B------:R-:W-:Y:S01]  /*0fb0*/  UIMAD UR13, UR19, UR6, URZ ;  /* 0x00000006130d72a4 */ /* 0x000fe2000f8e023f */
[----:B------:R-:W-:Y:S01]  /*0fc0*/  @!P2 IMAD.X R11, RZ, RZ, R29, P4 ;  /* 0x000000ffff0ba224 */ /* 0x000fe200020e061d */
[----:B------:R-:W-:-:S02]  /*0fd0*/  USHF.L.U32 UR11, UR4, 0x5, URZ ;  /* 0x00000005040b7899 */ /* 0x000fc4000800063f */
[----:B------:R-:W-:Y:S01]  /*0fe0*/  USHF.L.U64.HI UR12, UR4, UR12, UR5 ;  /* 0x0000000c040c7299 */ /* 0x000fe20008010205 */
[----:B------:R-:W-:Y:S02]  /*0ff0*/  @!P2 IMAD R17, R11, c[0x0][0x190], RZ ;  /* 0x000064000b11aa24 */ /* 0x000fe400078e02ff */
[----:B------:R-:W-:Y:S01]  /*1000*/  @!P3 IMAD R11, R29, c[0x0][0x190], RZ ;  /* 0x000064001d0bba24 */ /* 0x000fe200078e02ff */
[----:B---3--:R-:W-:Y:S01]  /*1010*/  IADD3 R6, R2, 0x60, RZ ;  /* 0x0000006002067810 */ /* 0x008fe20007ffe0ff */
[----:B------:R-:W-:Y:S01]  /*1020*/  @!P2 IMAD R21, R16, c[0x0][0x194], R17 ;  /* 0x000065001015aa24 */ /* 0x000fe200078e0211 */
[----:B------:R-:W-:Y:S01]  /*1030*/  ULDC.64 UR4, c[0x0][0x1a0] ;  /* 0x0000680000047ab9 */ /* 0x000fe20000000a00 */
[----:B------:R-:W-:Y:S01]  /*1040*/  @!P3 IMAD R11, R28, c[0x0][0x194], R11 ;  /* 0x000065001c0bba24 */ /* 0x000fe200078e020b */
[----:B------:R-:W-:Y:S01]  /*1050*/  ISETP.GE.AND P0, PT, R6, UR18, PT ;  /* 0x0000001206007c0c */ /* 0x000fe2000bf06270 */
[----:B------:R1:W-:Y:S04]  /*1060*/  STL [R1+0x4c], R6 ;  /* 0x00004c0601007387 */ /* 0x0003e80000100800 */
[----:B------:R2:W-:Y:S08]  /*1070*/  STL.64 [R1+0x20], R28 ;  /* 0x0000201c01007387 */ /* 0x0005f00000100a00 */
[----:B------:R-:W-:Y:S01]  /*1080*/  @!P0 IADD3 R10, P4, R28, 0x60, RZ ;  /* 0x000000601c0a8810 */ /* 0x000fe20007f9e0ff */
[----:B------:R-:W-:-:S02]  /*1090*/  @!P0 IMAD.MOV.U32 R15, RZ, RZ, R5 ;  /* 0x000000ffff0f8224 */ /* 0x000fc400078e0005 */
[----:B------:R-:W-:Y:S02]  /*10a0*/  @!P0 IMAD.MOV.U32 R14, RZ, RZ, R4 ;  /* 0x000000ffff0e8224 */ /* 0x000fe400078e0004 */
[----:B------:R-:W-:Y:S02]  /*10b0*/  @!P0 IMAD.X R13, RZ, RZ, R29, P4 ;  /* 0x000000ffff0d8224 */ /* 0x000fe400020e061d */
[----:B------:R-:W-:-:S04]  /*10c0*/  @!P0 IMAD.WIDE.U32 R14, R10, c[0x0][0x190], R14 ;  /* 0x000064000a0e8a25 */ /* 0x000fc800078e000e */
[----:B------:R-:W-:Y:S01]  /*10d0*/  @!P0 IMAD R13, R13, c[0x0][0x190], RZ ;  /* 0x000064000d0d8a24 */ /* 0x000fe200078e02ff */
[----:B-1----:R-:W-:Y:S02]  /*10e0*/  SHF.R.U32.HI R6, RZ, 0x3, R0 ;  /* 0x00000003ff067819 */ /* 0x002fe40000011600 */
[----:B------:R-:W-:Y:S01]  /*10f0*/  LOP3.LUT R0, R0, 0x38, R30, 0xf8, !PT ;  /* 0x0000003800007812 */ /* 0x000fe200078ef81e */
[----:B------:R-:W-:-:S03]  /*1100*/  @!P0 IMAD R20, R10, c[0x0][0x194], R13 ;  /* 0x000065000a148a24 */ /* 0x000fc600078e020d */
[----:B------:R-:W-:Y:S01]  /*1110*/  LOP3.LUT R23, R0, R6, RZ, 0x3c, !PT ;  /* 0x0000000600177212 */ /* 0x000fe200078e3cff */
[----:B------:R-:W-:Y:S01]  /*1120*/  @!P2 IMAD.MOV.U32 R6, RZ, RZ, R4 ;  /* 0x000000ffff06a224 */ /* 0x000fe200078e0004 */
[----:B------:R-:W-:-:S03]  /*1130*/  @!P1 IADD3 R0, P5, R28, 0x40, RZ ;  /* 0x000000401c009810 */ /* 0x000fc60007fbe0ff */
[----:B------:R-:W-:-:S04]  /*1140*/  @!P2 IMAD.WIDE.U32 R16, R16, c[0x0][0x190], R6 ;  /* 0x000064001010aa25 */ /* 0x000fc800078e0006 */
[----:B------:R-:W-:Y:S02]  /*1150*/  @!P1 IMAD.X R12, RZ, RZ, R29, P5 ;  /* 0x000000ffff0c9224 */ /* 0x000fe400028e061d */
[----:B------:R-:W-:-:S04]  /*1160*/  @!P3 IMAD.WIDE.U32 R6, R28, c[0x0][0x190], R4 ;  /* 0x000064001c06ba25 */ /* 0x000fc800078e0004 */
[----:B------:R-:W-:Y:S01]  /*1170*/  @!P1 IMAD R12, R12, c[0x0][0x190], RZ ;  /* 0x000064000c0c9a24 */ /* 0x000fe200078e02ff */
[----:B------:R-:W-:Y:S01]  /*1180*/  @!P3 LEA R4, P6, R6, c[0x0][0x160], 0x1 ;  /* 0x000058000604ba11 */ /* 0x000fe200078c08ff */
[----:B------:R-:W-:-:S04]  /*1190*/  @!P1 IMAD.WIDE.U32 R8, R0, c[0x0][0x190], R8 ;  /* 0x0000640000089a25 */ /* 0x000fc800078e0008 */
[----:B------:R-:W-:Y:S01]  /*11a0*/  @!P1 IMAD R5, R0, c[0x0][0x194], R12 ;  /* 0x0000650000059a24 */ /* 0x000fe200078e020c */
[----:B------:R-:W-:Y:S01]  /*11b0*/  @!P1 LEA R10, P4, R8, c[0x0][0x160], 0x1 ;  /* 0x00005800080a9a11 */ /* 0x000fe200078808ff */
[----:B------:R-:W-:Y:S01]  /*11c0*/  @!P3 IMAD.IADD R0, R7, 0x1, R11 ;  /* 0x000000010700b824 */ /* 0x000fe200078e020b */
[----:B------:R-:W-:Y:S01]  /*11d0*/  @!P2 LEA R12, P5, R16, c[0x0][0x160], 0x1 ;  /* 0x00005800100caa11 */ /* 0x000fe200078a08ff */
[----:B------:R-:W-:Y:S02]  /*11e0*/  @!P1 IMAD.IADD R9, R9, 0x1, R5 ;  /* 0x0000000109099824 */ /* 0x000fe400078e0205 */
[----:B------:R-:W-:Y:S01]  /*11f0*/  @!P2 IMAD.IADD R7, R17, 0x1, R21 ;  /* 0x000000011107a824 */ /* 0x000fe200078e0215 */
[----:B------:R-:W-:Y:S01]  /*1200*/  @!P3 LEA.HI.X R5, R6, c[0x0][0x164], R0, 0x1, P6 ;  /* 0x000059000605ba11 */ /* 0x000fe200030f0c00 */
[----:B------:R-:W-:Y:S01]  /*1210*/  IMAD R0, R3, c[0x0][0x198], RZ ;  /* 0x0000660003007a24 */ /* 0x000fe200078e02ff */
[----:B------:R-:W-:Y:S01]  /*1220*/  @!P1 LEA.HI.X R11, R8, c[0x0][0x164], R9, 0x1, P4 ;  /* 0x00005900080b9a11 */ /* 0x000fe200020f0c09 */
[----:B------:R-:W-:Y:S01]  /*1230*/  @!P0 IMAD.IADD R9, R15, 0x1, R20 ;  /* 0x000000010f098824 */ /* 0x000fe200078e0214 */
[----:B------:R-:W-:Y:S01]  /*1240*/  @!P2 LEA.HI.X R13, R16, c[0x0][0x164], R7, 0x1, P5 ;  /* 0x00005900100daa11 */ /* 0x000fe200028f0c07 */
[----:B------:R-:W-:Y:S01]  /*1250*/  IMAD.WIDE.U32 R6, R2, c[0x0][0x198], R30 ;  /* 0x0000660002067a25 */ /* 0x000fe200078e001e */
[----:B------:R-:W-:-:S02]  /*1260*/  LEA.HI R16, R24, R112, RZ, 0x6 ;  /* 0x0000007018107211 */ /* 0x000fc400078f30ff */
[----:B------:R-:W-:Y:S01]  /*1270*/  @!P0 LEA R8, P4, R14, c[0x0][0x160], 0x1 ;  /* 0x000058000e088a11 */ /* 0x000fe200078808ff */
[----:B------:R-:W-:Y:S01]  /*1280*/  IMAD R0, R2, c[0x0][0x19c], R0 ;  /* 0x0000670002007a24 */ /* 0x000fe200078e0200 */
[----:B------:R-:W-:Y:S01]  /*1290*/  IADD3 R6, P6, R6, UR16, RZ ;  /* 0x0000001006067c10 */ /* 0x000fe2000ffde0ff */
[----:B------:R-:W-:Y:S01]  /*12a0*/  IMAD R3, R3, c[0x0][0x1a0], RZ ;  /* 0x0000680003037a24 */ /* 0x000fe200078e02ff */
[----:B------:R-:W-:Y:S01]  /*12b0*/  @!P0 LEA.HI.X R9, R14, c[0x0][0x164], R9, 0x1, P4 ;  /* 0x000059000e098a11 */ /* 0x000fe200020f0c09 */
[----:B------:R-:W-:Y:S01]  /*12c0*/  IMAD.SHL.U32 R14, R16, 0x8, RZ ;  /* 0x00000008100e7824 */ /* 0x000fe200078e00ff */
[----:B------:R-:W-:Y:S01]  /*12d0*/  SHF.R.S32.HI R17, RZ, 0x1f, R18 ;  /* 0x0000001fff117819 */ /* 0x000fe20000011412 */
[----:B------:R-:W-:Y:S01]  /*12e0*/  IMAD R3, R2, c[0x0][0x1a4], R3 ;  /* 0x0000690002037a24 */ /* 0x000fe200078e0203 */
[----:B------:R-:W-:Y:S01]  /*12f0*/  IADD3.X R7, R7, UR7, R0, P6, !PT ;  /* 0x0000000707077c10 */ /* 0x000fe2000b7fe400 */
[----:B------:R-:W-:Y:S01]  /*1300*/  USHF.R.S32.HI UR7, URZ, 0x1f, UR6 ;  /* 0x0000001f3f077899 */ /* 0x000fe20008011406 */
[----:B------:R-:W-:Y:S01]  /*1310*/  LOP3.LUT R14, R23, 0xfffffe00, R14, 0xf8, !PT ;  /* 0xfffffe00170e7812 */ /* 0x000fe200078ef80e */
[----:B------:R-:W-:Y:S01]  /*1320*/  IMAD R0, R17, c[0x0][0x1b0], RZ ;  /* 0x00006c0011007a24 */ /* 0x000fe200078e02ff */
[C---:B------:R-:W-:Y:S01]  /*1330*/  ISETP.GE.AND P5, PT, R19.reuse, UR10, PT ;  /* 0x0000000a13007c0c */ /* 0x040fe2000bfa6270 */
[----:B--2---:R-:W-:Y:S01]  /*1340*/  IMAD.WIDE.U32 R28, R18, c[0x0][0x1b0], R6 ;  /* 0x00006c00121c7a25 */ /* 0x004fe200078e0006 */
[----:B------:R-:W-:Y:S01]  /*1350*/  ISETP.GE.AND P4, PT, R19, UR10, PT ;  /* 0x0000000a13007c0c */ /* 0x000fe2000bf86270 */
[----:B------:R-:W-:Y:S01]  /*1360*/  UIMAD UR13, UR7, UR20, UR13 ;  /* 0x00000014070d72a4 */ /* 0x000fe2000f8e020d */
[----:B------:R-:W-:Y:S01]  /*1370*/  LEA.HI R19, R24, R112, RZ, 0x4 ;  /* 0x0000007018137211 */ /* 0x000fe200078f20ff */
[----:B------:R-:W-:Y:S01]  /*1380*/  IMAD.SHL.U32 R235, R14, 0x2, RZ ;  /* 0x000000020eeb7824 */ /* 0x000fe200078e00ff */
[C---:B------:R-:W-:Y:S01]  /*1390*/  ISETP.GE.AND P6, PT, R2.reuse, UR10, PT ;  /* 0x0000000a02007c0c */ /* 0x040fe2000bfc6270 */
[----:B------:R-:W-:Y:S01]  /*13a0*/  IMAD.WIDE.U32 R6, R2, c[0x0][0x1a0], R30 ;  /* 0x0000680002067a25 */ /* 0x000fe200078e001e */
[----:B------:R-:W-:Y:S01]  /*13b0*/  LOP3.LUT R14, R19, 0xfffffff0, RZ, 0xc0, !PT ;  /* 0xfffffff0130e7812 */ /* 0x000fe200078ec0ff */
[----:B------:R1:W-:Y:S01]  /*13c0*/  STL.64 [R1+0x18], R28 ;  /* 0x0000181c01007387 */ /* 0x0003e20000100a00 */
[----:B------:R-:W-:Y:S01]  /*13d0*/  SHF.R.S32.HI R16, RZ, 0x4, R19 ;  /* 0x00000004ff107819 */ /* 0x000fe20000011413 */
[----:B------:R-:W-:-:S02]  /*13e0*/  IMAD.MOV.U32 R118, RZ, RZ, R28 ;  /* 0x000000ffff767224 */ /* 0x000fc400078e001c */
[----:B------:R-:W-:Y:S01]  /*13f0*/  @!PT LDS RZ, [RZ] ;  /* 0x00000000fffff984 */ /* 0x000fe20000000800 */
[----:B------:R-:W-:Y:S01]  /*1400*/  @!PT LDS RZ, [RZ] ;  /* 0x00000000fffff984 */ /* 0x000fe20000000800 */
[----:B------:R-:W-:Y:S01]  /*1410*/  @!PT LDS RZ, [RZ] ;  /* 0x00000000fffff984 */ /* 0x000fe20000000800 */
[----:B------:R2:W-:Y:S04]  /*1420*/  @!P3 LDGSTS.E.BYPASS.LTC128B.128 [R235], [R4.64] ;  /* 0x0000000004ebbfae */ /* 0x0005e8000b901d58 */
[----:B------:R2:W-:Y:S04]  /*1430*/  @!P3 LDGSTS.E.BYPASS.LTC128B.128 [R235+0x4000], [R4.64+0x80] ;  /* 0x0400008004ebbfae */ /* 0x0005e8000b901d58 */
[----:B------:R2:W-:Y:S04]  /*1440*/  @!P3 LDGSTS.E.BYPASS.LTC128B.128 [R235+0x8000], [R4.64+0x100] ;  /* 0x0800010004ebbfae */ /* 0x0005e8000b901d58 */
[----:B------:R2:W-:Y:S04]  /*1450*/  @!P3 LDGSTS.E.BYPASS.LTC128B.128 [R235+0xc000], [R4.64+0x180] ;  /* 0x0c00018004ebbfae */ /* 0x0005e8000b901d58 */
[----:B------:R3:W-:Y:S04]  /*1460*/  @!P2 LDGSTS.E.BYPASS.LTC128B.128 [R235+0x1000], [R12.64] ;  /* 0x010000000cebafae */ /* 0x0007e8000b901d58 */
[----:B------:R3:W-:Y:S04]  /*1470*/  @!P2 LDGSTS.E.BYPASS.LTC128B.128 [R235+0x5000], [R12.64+0x80] ;  /* 0x050000800cebafae */ /* 0x0007e8000b901d58 */
[----:B------:R3:W-:Y:S04]  /*1480*/  @!P2 LDGSTS.E.BYPASS.LTC128B.128 [R235+0x9000], [R12.64+0x100] ;  /* 0x090001000cebafae */ /* 0x0007e8000b901d58 */
[----:B------:R3:W-:Y:S01]  /*1490*/  @!P2 LDGSTS.E.BYPASS.LTC128B.128 [R235+0xd000], [R12.64+0x180] ;  /* 0x0d0001800cebafae */ /* 0x0007e2000b901d58 */
[----:B------:R-:W-:-:S03]  /*14a0*/  ISETP.GE.AND P2, PT, R2, UR10, PT ;  /* 0x0000000a02007c0c */ /* 0x000fc6000bf46270 */
[----:B------:R4:W-:Y:S04]  /*14b0*/  @!P1 LDGSTS.E.BYPASS.LTC128B.128 [R235+0x2000], [R10.64] ;  /* 0x020000000aeb9fae */ /* 0x0009e8000b901d58 */
[----:B------:R4:W-:Y:S01]  /*14c0*/  @!P1 LDGSTS.E.BYPASS.LTC128B.128 [R235+0x6000], [R10.64+0x80] ;  /* 0x060000800aeb9fae */ /* 0x0009e2000b901d58 */
[----:B--2---:R-:W-:-:S03]  /*14d0*/  IMAD R4, R18, c[0x0][0x1b4], R0 ;  /* 0x00006d0012047a24 */ /* 0x004fc600078e0200 */
[----:B------:R4:W-:Y:S01]  /*14e0*/  @!P1 LDGSTS.E.BYPASS.LTC128B.128 [R235+0xa000], [R10.64+0x100] ;  /* 0x0a0001000aeb9fae */ /* 0x0009e2000b901d58 */
[----:B------:R-:W-:Y:S02]  /*14f0*/  IMAD.U32 R5, RZ, RZ, UR6 ;  /* 0x00000006ff057e24 */ /* 0x000fe4000f8e00ff */
[----:B------:R-:W-:Y:S01]  /*1500*/  IMAD.IADD R119, R29, 0x1, R4 ;  /* 0x000000011d777824 */ /* 0x000fe200078e0204 */
[----:B------:R4:W-:Y:S01]  /*1510*/  @!P1 LDGSTS.E.BYPASS.LTC128B.128 [R235+0xe000], [R10.64+0x180] ;  /* 0x0e0001800aeb9fae */ /* 0x0009e2000b901d58 */
[----:B------:R-:W-:Y:S01]  /*1520*/  IMAD.IADD R0, R112, 0x1, -R14 ;  /* 0x0000000170007824 */ /* 0x000fe200078e0a0e */
[----:B------:R-:W-:Y:S01]  /*1530*/  IADD3 R14, P3, R6, UR28, RZ ;  /* 0x0000001c060e7c10 */ /* 0x000fe2000ff7e0ff */
[----:B------:R-:W-:Y:S01]  /*1540*/  IMAD.WIDE.U32 R4, R5, UR20, R118 ;  /* 0x0000001405047c25 */ /* 0x000fe2000f8e0076 */
[----:B------:R2:W-:Y:S01]  /*1550*/  @!P0 LDGSTS.E.BYPASS.LTC128B.128 [R235+0x3000], [R8.64] ;  /* 0x0300000008eb8fae */ /* 0x0005e2000b901d58 */
[----:B------:R-:W-:Y:S01]  /*1560*/  UMOV UR28, UR6 ;  /* 0x00000006001c7c82 */ /* 0x000fe20008000000 */
[----:B------:R-:W-:Y:S01]  /*1570*/  IADD3.X R15, R7, UR14, R3, P3, !PT ;  /* 0x0000000e070f7c10 */ /* 0x000fe20009ffe403 */
[----:B------:R-:W-:Y:S01]  /*1580*/  UIMAD.WIDE.U32 UR14, UR6, UR4, URZ ;  /* 0x00000004060e72a5 */ /* 0x000fe2000f8e003f */
[----:B------:R-:W-:Y:S01]  /*1590*/  LEA.HI R7, R19, R16, RZ, 0x1 ;  /* 0x0000001013077211 */ /* 0x000fe200078f08ff */
[----:B------:R2:W-:Y:S01]  /*15a0*/  @!P0 LDGSTS.E.BYPASS.LTC128B.128 [R235+0x7000], [R8.64+0x80] ;  /* 0x0700008008eb8fae */ /* 0x0005e2000b901d58 */
[----:B------:R-:W-:Y:S01]  /*15b0*/  IADD3 R3, R5, UR13, RZ ;  /* 0x0000000d05037c10 */ /* 0x000fe2000fffe0ff */
[----:B------:R-:W-:Y:S01]  /*15c0*/  UIMAD UR4, UR7, UR4, URZ ;  /* 0x00000004070472a4 */ /* 0x000fe2000f8e023f */
[C---:B------:R-:W-:Y:S01]  /*15d0*/  @!P6 LEA R6, P3, R4.reuse, c[0x0][0x168], 0x1 ;  /* 0x00005a000406ea11 */ /* 0x040fe200078608ff */
[----:B------:R2:W-:Y:S01]  /*15e0*/  @!P0 LDGSTS.E.BYPASS.LTC128B.128 [R235+0xb000], [R8.64+0x100] ;  /* 0x0b00010008eb8fae */ /* 0x0005e2000b901d58 */
[----:B------:R-:W-:Y:S01]  /*15f0*/  LOP3.LUT R19, R7, 0xfffffffe, RZ, 0xc0, !PT ;  /* 0xfffffffe07137812 */ /* 0x000fe200078ec0ff */
[----:B------:R-:W-:Y:S01]  /*1600*/  UIMAD UR4, UR6, UR5, UR4 ;  /* 0x00000005060472a4 */ /* 0x000fe2000f8e0204 */
[C---:B------:R-:W-:Y:S01]  /*1610*/  @!P6 LEA.HI.X R7, R4.reuse, c[0x0][0x16c], R3, 0x1, P3 ;  /* 0x00005b000407ea11 */ /* 0x040fe200018f0c03 */
[----:B------:R2:W-:Y:S01]  /*1620*/  @!P0 LDGSTS.E.BYPASS.LTC128B.128 [R235+0xf000], [R8.64+0x180] ;  /* 0x0f00018008eb8fae */ /* 0x0005e2000b901d58 */
[----:B------:R-:W-:Y:S01]  /*1630*/  @!P5 IADD3 R5, P3, R4, UR11, RZ ;  /* 0x0000000b0405dc10 */ /* 0x000fe2000ff7e0ff */
[----:B------:R-:W-:Y:S01]  /*1640*/  IMAD.IADD R19, R16, 0x1, -R19 ;  /* 0x0000000110137824 */ /* 0x000fe200078e0a13 */
[----:B------:R-:W-:Y:S01]  /*1650*/  SHF.R.S32.HI R21, RZ, 0x1f, R0 ;  /* 0x0000001fff157819 */ /* 0x000fe20000011400 */
[----:B------:R5:W-:Y:S01]  /*1660*/  @!P6 LDGSTS.E.BYPASS.LTC128B.128 [R235+0x10000], [R6.64] ;  /* 0x1000000006ebefae */ /* 0x000be2000b901d58 */
[----:B------:R-:W-:Y:S01]  /*1670*/  @!P5 IADD3.X R3, R3, UR12, RZ, P3, !PT ;  /* 0x0000000c0303dc10 */ /* 0x000fe20009ffe4ff */
[----:B------:R-:W-:Y:S01]  /*1680*/  IMAD R16, R17, c[0x0][0x1b8], RZ ;  /* 0x00006e0011107a24 */ /* 0x000fe200078e02ff */
[----:B------:R-:W-:Y:S01]  /*1690*/  @!P5 LEA R4, P3, R5, c[0x0][0x168], 0x1 ;  /* 0x00005a000504da11 */ /* 0x000fe200078608ff */
[----:B------:R5:W-:Y:S01]  /*16a0*/  @!P6 LDGSTS.E.BYPASS.LTC128B.128 [R235+0x12000], [R6.64+0x80] ;  /* 0x1200008006ebefae */ /* 0x000be2000b901d58 */
[----:B------:R-:W-:Y:S01]  /*16b0*/  LEA.HI R21, R21, R0, RZ, 0x3 ;  /* 0x0000000015157211 */ /* 0x000fe200078f18ff */
[----:B------:R-:W-:Y:S01]  /*16c0*/  UIADD3 UR4, UR15, UR4, URZ ;  /* 0x000000040f047290 */ /* 0x000fe2000fffe03f */
[----:B------:R-:W-:Y:S01]  /*16d0*/  @!P5 LEA.HI.X R5, R5, c[0x0][0x16c], R3, 0x1, P3 ;  /* 0x00005b000505da11 */ /* 0x000fe200018f0c03 */
[----:B------:R5:W-:Y:S01]  /*16e0*/  @!P6 LDGSTS.E.BYPASS.LTC128B.128 [R235+0x14000], [R6.64+0x100] ;  /* 0x1400010006ebefae */ /* 0x000be2000b901d58 */
[----:B------:R-:W-:Y:S01]  /*16f0*/  LOP3.LUT R20, R21, 0xfffffff8, RZ, 0xc0, !PT ;  /* 0xfffffff815147812 */ /* 0x000fe200078ec0ff */
[----:B------:R-:W-:-:S02]  /*1700*/  IMAD.SHL.U32 R3, R2, 0x8, RZ ;  /* 0x0000000802037824 */ /* 0x000fc400078e00ff */
[----:B------:R5:W-:Y:S01]  /*1710*/  @!P6 LDGSTS.E.BYPASS.LTC128B.128 [R235+0x16000], [R6.64+0x180] ;  /* 0x1600018006ebefae */ /* 0x000be2000b901d58 */
[----:B------:R-:W-:Y:S02]  /*1720*/  IMAD R16, R18, c[0x0][0x1bc], R16 ;  /* 0x00006f0012107a24 */ /* 0x000fe400078e0210 */
[----:B------:R-:W-:Y:S01]  /*1730*/  IMAD.IADD R20, R0, 0x1, -R20 ;  /* 0x0000000100147824 */ /* 0x000fe200078e0a14 */
[----:B------:R4:W-:Y:S01]  /*1740*/  @!P5 LDGSTS.E.BYPASS.LTC128B.128 [R235+0x11000], [R4.64] ;  /* 0x1100000004ebdfae */ /* 0x0009e2000b901d58 */
[----:B------:R-:W-:Y:S02]  /*1750*/  IMAD.SHL.U32 R0, R22, 0x40, RZ ;  /* 0x0000004016007824 */ /* 0x000fe400078e00ff */
[----:B------:R-:W-:Y:S01]  /*1760*/  IMAD.SHL.U32 R2, R20, 0x40, RZ ;  /* 0x0000004014027824 */ /* 0x000fe200078e00ff */
[----:B------:R4:W-:Y:S01]  /*1770*/  @!P5 LDGSTS.E.BYPASS.LTC128B.128 [R235+0x13000], [R4.64+0x80] ;  /* 0x1300008004ebdfae */ /* 0x0009e2000b901d58 */
[----:B-1----:R-:W-:Y:S01]  /*1780*/  IMAD.WIDE.U32 R28, R18, c[0x0][0x1b8], R14 ;  /* 0x00006e00121c7a25 */ /* 0x002fe200078e000e */
[----:B------:R-:W-:-:S02]  /*1790*/  LOP3.LUT R0, R0, 0x1c0, RZ, 0xc0, !PT ;  /* 0x000001c000007812 */ /* 0x000fc400078ec0ff */
[----:B------:R4:W-:Y:S01]  /*17a0*/  @!P5 LDGSTS.E.BYPASS.LTC128B.128 [R235+0x15000], [R4.64+0x100] ;  /* 0x1500010004ebdfae */ /* 0x0009e2000b901d58 */
[----:B------:R-:W-:Y:S01]  /*17b0*/  LOP3.LUT R2, R2, 0x1c0, RZ, 0xc0, !PT ;  /* 0x000001c002027812 */ /* 0x000fe200078ec0ff */
[----:B--2---:R-:W-:Y:S02]  /*17c0*/  IMAD.U32 R8, RZ, RZ, UR14 ;  /* 0x0000000eff087e24 */ /* 0x004fe4000f8e00ff */
[----:B------:R4:W-:Y:S01]  /*17d0*/  @!P5 LDGSTS.E.BYPASS.LTC128B.128 [R235+0x17000], [R4.64+0x180] ;  /* 0x1700018004ebdfae */ /* 0x0009e2000b901d58 */
[----:B---3--:R-:W-:Y:S02]  /*17e0*/  IMAD.MOV.U32 R12, RZ, RZ, 0x20 ;  /* 0x00000020ff0c7424 */ /* 0x008fe400078e00ff */
[----:B------:R-:W-:Y:S01]  /*17f0*/  IMAD.U32 R9, RZ, RZ, UR15 ;  /* 0x0000000fff097e24 */ /* 0x000fe2000f8e00ff */
[----:B------:R-:W0:Y:S01]  /*1800*/  LDGDEPBAR ;  /* 0x00000000000079af */ /* 0x000e220000000000 */
[----:B------:R-:W-:Y:S02]  /*1810*/  IMAD.IADD R27, R29, 0x1, R16 ;  /* 0x000000011d1b7824 */ /* 0x000fe400078e0210 */
[----:B------:R-:W-:Y:S01]  /*1820*/  IMAD.SHL.U32 R112, R112, 0x2, RZ ;  /* 0x0000000270707824 */ /* 0x000fe200078e00ff */
[----:B------:R-:W-:Y:S01]  /*1830*/  STL.64 [R1], R118 ;  /* 0x0000007601007387 */ /* 0x000fe20000100a00 */
[----:B-----5:R-:W-:Y:S01]  /*1840*/  LOP3.LUT R6, R0, 0x8, R3, 0xf8, !PT ;  /* 0x0000000800067812 */ /* 0x020fe200078ef803 */
[----:B------:R-:W-:-:S02]  /*1850*/  IMAD.U32 R3, RZ, RZ, UR4 ;  /* 0x00000004ff037e24 */ /* 0x000fc4000f8e00ff */
[----:B------:R-:W-:Y:S04]  /*1860*/  STL.64 [R1+0x40], R28 ;  /* 0x0000401c01007387 */ /* 0x000fe80000100a00 */
[----:B------:R-:W-:Y:S01]  /*1870*/  STL [R1+0x14], R27 ;  /* 0x0000141b01007387 */ /* 0x000fe20000100800 */
[----:B----4-:R-:W-:Y:S01]  /*1880*/  IMAD.SHL.U32 R5, R19, 0x8, RZ ;  /* 0x0000000813057824 */ /* 0x010fe200078e00ff */
[----:B------:R-:W-:-:S04]  /*1890*/  DEPBAR.LE SB0, 0x0 ;  /* 0x000080000000791a */ /* 0x000fc80000000000 */
[----:B------:R-:W-:Y:S01]  /*18a0*/  BAR.SYNC.DEFER_BLOCKING 0x0 ;  /* 0x0000000000007b1d */ /* 0x000fe20000010000 */
[----:B------:R-:W-:Y:S02]  /*18b0*/  LOP3.LUT R5, R2, 0x8, R5, 0xf8, !PT ;  /* 0x0000000802057812 */ /* 0x000fe400078ef805 */
[----:B------:R-:W-:Y:S02]  /*18c0*/  SHF.R.U32.HI R4, RZ, 0x3, R0 ;  /* 0x00000003ff047819 */ /* 0x000fe40000011600 */
[----:B------:R-:W-:Y:S02]  /*18d0*/  SHF.R.U32.HI R2, RZ, 0x3, R2 ;  /* 0x00000003ff027819 */ /* 0x000fe40000011602 */
[----:B------:R-:W-:Y:S02]  /*18e0*/  LEA R0, P0, R8, R28, 0x6 ;  /* 0x0000001c08007211 */ /* 0x000fe400078030ff */
[----:B------:R-:W-:Y:S01]  /*18f0*/  LOP3.LUT R9, R6, R4, RZ, 0x3c, !PT ;  /* 0x0000000406097212 */ /* 0x000fe200078e3cff */
[----:B------:R-:W-:Y:S01]  /*1900*/  IMAD.WIDE.U32 R6, R12, c[0x0][0x1a0], RZ ;  /* 0x000068000c067a25 */ /* 0x000fe200078e00ff */
[----:B------:R-:W-:-:S02]  /*1910*/  LOP3.LUT R110, R5, R2, RZ, 0x3c, !PT ;  /* 0x00000002056e7212 */ /* 0x000fc400078e3cff */
[----:B------:R-:W-:Y:S01]  /*1920*/  LEA.HI.X R2, R8, R27, R3, 0x6, P0 ;  /* 0x0000001b08027211 */ /* 0x000fe200000f3403 */
[----:B------:R-:W-:Y:S01]  /*1930*/  IMAD.SHL.U32 R5, R21, 0x40, RZ ;  /* 0x0000004015057824 */ /* 0x000fe200078e00ff */
[----:B------:R-:W-:Y:S01]  /*1940*/  @!P4 IADD3 R3, P0, R0, R6, RZ ;  /* 0x000000060003c210 */ /* 0x000fe20007f1e0ff */
[----:B------:R-:W-:Y:S01]  /*1950*/  IMAD R8, R12, c[0x0][0x1a4], RZ ;  /* 0x000069000c087a24 */ /* 0x000fe200078e02ff */
[----:B------:R-:W-:Y:S02]  /*1960*/  @!P2 LEA R4, P1, R0, c[0x0][0x170], 0x1 ;  /* 0x00005c000004aa11 */ /* 0x000fe400078208ff */
[----:B------:R-:W-:Y:S02]  /*1970*/  LOP3.LUT R109, R5, 0xfffffe00, RZ, 0xc0, !PT ;  /* 0xfffffe00056d7812 */ /* 0x000fe400078ec0ff */
[----:B------:R-:W-:Y:S02]  /*1980*/  @!P4 IADD3.X R7, R2, R7, R8, P0, !PT ;  /* 0x000000070207c210 */ /* 0x000fe400007fe408 */
[----:B------:R-:W-:Y:S01]  /*1990*/  @!P2 LEA.HI.X R5, R0, c[0x0][0x174], R2, 0x1, P1 ;  /* 0x00005d000005aa11 */ /* 0x000fe200008f0c02 */
[----:B------:R-:W-:Y:S01]  /*19a0*/  IMAD R2, R113, 0x400, R109 ;  /* 0x0000040071027824 */ /* 0x000fe200078e026d */
[----:B------:R-:W-:Y:S01]  /*19b0*/  @!P4 LEA R6, P0, R3, c[0x0][0x170], 0x1 ;  /* 0x00005c000306ca11 */ /* 0x000fe200078008ff */
[----:B------:R-:W-:Y:S01]  /*19c0*/  @P2 STS.128 [R235+0x18000], RZ ;  /* 0x018000ffeb002388 */ /* 0x000fe20000000c00 */
[----:B------:R-:W-:-:S02]  /*19d0*/  IMAD R0, R19, 0x200, R9 ;  /* 0x0000020013007824 */ /* 0x000fc400078e0209 */
[----:B------:R-:W-:Y:S01]  /*19e0*/  @!P4 LEA.HI.X R7, R3, c[0x0][0x174], R7, 0x1, P0 ;  /* 0x00005d000307ca11 */ /* 0x000fe200000f0c07 */
[----:B------:R-:W-:Y:S01]  /*19f0*/  @P2 STS.128 [R235+0x1a000], RZ ;  /* 0x01a000ffeb002388 */ /* 0x000fe20000000c00 */
[----:B------:R-:W-:Y:S01]  /*1a00*/  IMAD.IADD R2, R110, 0x1, R2 ;  /* 0x000000016e027824 */ /* 0x000fe200078e0202 */
[----:B------:R-:W-:Y:S01]  /*1a10*/  LEA R3, R113, UR8, 0x4 ;  /* 0x0000000871037c11 */ /* 0x000fe2000f8e20ff */
[----:B------:R-:W-:Y:S01]  /*1a20*/  IMAD.SHL.U32 R208, R0, 0x2, RZ ;  /* 0x0000000200d07824 */ /* 0x000fe200078e00ff */
[----:B------:R-:W-:Y:S01]  /*1a30*/  @P2 STS.128 [R235+0x1c000], RZ ;  /* 0x01c000ffeb002388 */ /* 0x000fe20000000c00 */
[----:B------:R-:W-:-:S03]  /*1a40*/  IMAD.SHL.U32 R215, R2, 0x2, RZ ;  /* 0x0000000202d77824 */ /* 0x000fc600078e00ff */
[----:B------:R-:W-:Y:S01]  /*1a50*/  @P2 STS.128 [R235+0x1e000], RZ ;  /* 0x01e000ffeb002388 */ /* 0x000fe20000000c00 */
[C---:B------:R-:W-:Y:S02]  /*1a60*/  IADD3 R2, R208.reuse, 0x10000, RZ ;  /* 0x00010000d0027810 */ /* 0x040fe40007ffe0ff */
[----:B------:R-:W-:Y:S01]  /*1a70*/  IADD3 R219, R208, 0x10020, RZ ;  /* 0x00010020d0db7810 */ /* 0x000fe20007ffe0ff */
[----:B------:R-:W-:Y:S01]  /*1a80*/  @!PT LDS RZ, [RZ] ;  /* 0x00000000fffff984 */ /* 0x000fe20000000800 */
[----:B------:R-:W-:Y:S01]  /*1a90*/  @!PT LDS RZ, [RZ] ;  /* 0x00000000fffff984 */ /* 0x000fe20000000800 */
[----:B------:R-:W-:Y:S01]  /*1aa0*/  @!PT LDS RZ, [RZ] ;  /* 0x00000000fffff984 */ /* 0x000fe20000000800 */
[----:B------:R1:W-:Y:S04]  /*1ab0*/  @!P2 LDGSTS.E.BYPASS.LTC128B.128 [R235+0x18000], [R4.64] ;  /* 0x1800000004ebafae */ /* 0x0003e8000b901d58 */
[----:B------:R1:W-:Y:S04]  /*1ac0*/  @!P2 LDGSTS.E.BYPASS.LTC128B.128 [R235+0x1a000], [R4.64+0x80] ;  /* 0x1a00008004ebafae */ /* 0x0003e8000b901d58 */
[----:B------:R1:W-:Y:S04]  /*1ad0*/  @!P2 LDGSTS.E.BYPASS.LTC128B.128 [R235+0x1c000], [R4.64+0x100] ;  /* 0x1c00010004ebafae */ /* 0x0003e8000b901d58 */
[----:B------:R1:W-:Y:S01]  /*1ae0*/  @!P2 LDGSTS.E.BYPASS.LTC128B.128 [R235+0x1e000], [R4.64+0x180] ;  /* 0x1e00018004ebafae */ /* 0x0003e2000b901d58 */
[----:B------:R-:W-:-:S03]  /*1af0*/  R2P PR, R20, 0x6 ;  /* 0x0000000614007804 */ /* 0x000fc60000000000 */
[----:B------:R-:W-:Y:S02]  /*1b00*/  @P4 STS.128 [R235+0x19000], RZ ;  /* 0x019000ffeb004388 */ /* 0x000fe40000000c00 */
[----:B------:R-:W-:Y:S02]  /*1b10*/  SEL R0, R12, 0xffffffe0, !P2 ;  /* 0xffffffe00c007807 */ /* 0x000fe40005000000 */
[----:B------:R-:W-:Y:S03]  /*1b20*/  @P4 STS.128 [R235+0x1b000], RZ ;  /* 0x01b000ffeb004388 */ /* 0x000fe60000000c00 */
[----:B------:R-:W-:Y:S01]  /*1b30*/  IMAD R218, R0, 0x2, R215 ;  /* 0x0000000200da7824 */ /* 0x000fe200078e02d7 */
[----:B------:R-:W-:Y:S04]  /*1b40*/  @P4 STS.128 [R235+0x1d000], RZ ;  /* 0x01d000ffeb004388 */ /* 0x000fe80000000c00 */
        /* <DEDUP_REMOVED lines=12> */
[----:B------:R-:W-:Y:S02]  /*1c10*/  LDSM.16.M88.4 R8, [R215] ;  /* 0x00000000d708783b */ /* 0x000fe40000000200 */
[----:B------:R-:W-:Y:S02]  /*1c20*/  IMAD R216, R4, 0x2, R215 ;  /* 0x0000000204d87824 */ /* 0x000fe400078e02d7 */
[----:B------:R-:W1:Y:S02]  /*1c30*/  LDSM.16.M88.4 R32, [R208+0x10800] ;  /* 0x01080000d020783b */ /* 0x000e640000000200 */
[----:B------:R-:W-:-:S02]  /*1c40*/  IMAD R217, R0, 0x2, R216 ;  /* 0x0000000200d97824 */ /* 0x000fc400078e02d8 */
[----:B------:R-:W3:Y:S04]  /*1c50*/  LDSM.16.M88.4 R16, [R208+0x10000] ;  /* 0x01000000d010783b */ /* 0x000ee80000000200 */
[----:B------:R-:W4:Y:S01]  /*1c60*/  LDSM.16.M88.4 R28, [R208+0x11000] ;  /* 0x01100000d01c783b */ /* 0x000f220000000200 */
[----:B------:R-:W-:Y:S01]  /*1c70*/  @P1 IADD3 R219, R2, -0x20, RZ ;  /* 0xffffffe002db1810 */ /* 0x000fe20007ffe0ff */
[----:B------:R-:W-:Y:S02]  /*1c80*/  IMAD.MOV.U32 R2, RZ, RZ, 0x40 ;  /* 0x00000040ff027424 */ /* 0x000fe400078e00ff */
[----:B------:R-:W5:Y:S01]  /*1c90*/  LDSM.16.M88.4 R24, [R208+0x11800] ;  /* 0x01180000d018783b */ /* 0x000f620000000200 */
[C---:B------:R-:W-:Y:S02]  /*1ca0*/  IADD3 R234, R219.reuse, 0x800, RZ ;  /* 0x00000800dbea7810 */ /* 0x040fe40007ffe0ff */
[----:B------:R-:W-:Y:S01]  /*1cb0*/  SEL R2, R2, 0xffffffc0, !P2 ;  /* 0xffffffc002027807 */ /* 0x000fe20005000000 */
[----:B------:R-:W-:Y:S01]  /*1cc0*/  LDSM.16.M88.4 R12, [R216] ;  /* 0x00000000d80c783b */ /* 0x000fe20000000200 */
[----:B------:R-:W-:-:S02]  /*1cd0*/  IADD3 R233, R219, 0x1000, RZ ;  /* 0x00001000dbe97810 */ /* 0x000fc40007ffe0ff */
[----:B--2---:R-:W-:Y:S01]  /*1ce0*/  LOP3.LUT R6, R112, 0x6, RZ, 0xc0, !PT ;  /* 0x0000000670067812 */ /* 0x004fe200078ec0ff */
[----:B------:R-:W2:Y:S01]  /*1cf0*/  LDSM.16.M88.4 R40, [R219] ;  /* 0x00000000db28783b */ /* 0x000ea20000000200 */
        /* <DEDUP_REMOVED lines=16> */
[----:B-1----:R-:W-:Y:S01]  /*1e00*/  HMMA.16816.F32.BF16 R36, R8, R32, RZ ;  /* 0x000000200824723c */ /* 0x002fe200000418ff */
[----:B------:R-:W-:Y:S01]  /*1e10*/  LDSM.16.M88.4 R88, [R214+0x11000] ;  /* 0x01100000d658783b */ /* 0x000fe20000000200 */
[----:B------:R-:W-:-:S02]  /*1e20*/  IADD3 R2, R2, -UR22, R3 ;  /* 0x8000001602027c10 */ /* 0x000fc4000fffe003 */
[----:B------:R-:W-:Y:S01]  /*1e30*/  IADD3 R227, R219, 0x4000, RZ ;  /* 0x00004000dbe37810 */ /* 0x000fe20007ffe0ff */
[----:B------:R-:W-:Y:S01]  /*1e40*/  LDSM.16.M88.4 R92, [R214+0x11800] ;  /* 0x01180000d65c783b */ /* 0x000fe20000000200 */
[----:B------:R-:W-:Y:S01]  /*1e50*/  IADD3 R3, R2, c[0x0][0x2e8], RZ ;  /* 0x0000ba0002037a10 */ /* 0x000fe20007ffe0ff */
[----:B------:R-:W-:Y:S01]  /*1e60*/  IMAD R2, R5, 0x40, R6 ;  /* 0x0000004005027824 */ /* 0x000fe200078e0206 */
[----:B------:R-:W-:Y:S01]  /*1e70*/  HMMA.16816.F32.BF16 R44, R8, R34, RZ ;  /* 0x00000022082c723c */ /* 0x000fe200000418ff */
[----:B------:R-:W1:Y:S01]  /*1e80*/  LDSM.16.M88.4 R32, [R219+0x800] ;  /* 0x00080000db20783b */ /* 0x000e620000000200 */
[----:B------:R-:W-:Y:S02]  /*1e90*/  IADD3 R5, R3, 0x8, RZ ;  /* 0x0000000803057810 */ /* 0x000fe40007ffe0ff */
[----:B------:R-:W-:Y:S01]  /*1ea0*/  IADD3 R6, R2, 0x1, RZ ;  /* 0x0000000102067810 */ /* 0x000fe20007ffe0ff */
[----:B------:R-:W-:Y:S01]  /*1eb0*/  LDSM.16.M88.4 R84, [R213+0x800] ;  /* 0x00080000d554783b */ /* 0x000fe20000000200 */
[----:B------:R-:W-:-:S02]  /*1ec0*/  IADD3 R226, R219, 0x4800, RZ ;  /* 0x00004800dbe27810 */ /* 0x000fc40007ffe0ff */
[C---:B---3--:R-:W-:Y:S01]  /*1ed0*/  HMMA.16816.F32.BF16 R20, R8.reuse, R16, RZ ;  /* 0x000000100814723c */ /* 0x048fe200000418ff */
[----:B------:R-:W-:Y:S01]  /*1ee0*/  LDSM.16.M88.4 R96, [R213+0x1000] ;  /* 0x00100000d560783b */ /* 0x000fe20000000200 */
[C---:B------:R-:W-:Y:S02]  /*1ef0*/  IADD3 R225, R219.reuse, 0x5000, RZ ;  /* 0x00005000dbe17810 */ /* 0x040fe40007ffe0ff */
[C---:B------:R-:W-:Y:S01]  /*1f00*/  IADD3 R224, R219.reuse, 0x5800, RZ ;  /* 0x00005800dbe07810 */ /* 0x040fe20007ffe0ff */
[----:B------:R-:W-:Y:S01]  /*1f10*/  LDSM.16.M88.4 R104, [R213+0x1800] ;  /* 0x00180000d568783b */ /* 0x000fe20000000200 */
[C---:B------:R-:W-:Y:S02]  /*1f20*/  IADD3 R223, R219.reuse, 0x6000, RZ ;  /* 0x00006000dbdf7810 */ /* 0x040fe40007ffe0ff */
[----:B------:R-:W-:Y:S01]  /*1f30*/  HMMA.16816.F32.BF16 R16, R8, R18, RZ ;  /* 0x000000120810723c */ /* 0x000fe200000418ff */
[----:B------:R-:W-:Y:S01]  /*1f40*/  LDSM.16.M88.4 R100, [R208+0x13800] ;  /* 0x01380000d064783b */ /* 0x000fe20000000200 */
[----:B------:R-:W-:-:S02]  /*1f50*/  IADD3 R222, R219, 0x6800, RZ ;  /* 0x00006800dbde7810 */ /* 0x000fc40007ffe0ff */
[C---:B------:R-:W-:Y:S01]  /*1f60*/  IADD3 R221, R219.reuse, 0x7000, RZ ;  /* 0x00007000dbdd7810 */ /* 0x040fe20007ffe0ff */
[----:B------:R-:W-:Y:S01]  /*1f70*/  STL [R1+0x50], R115 ;  /* 0x0000507301007387 */ /* 0x000fe20000100800 */
[----:B------:R-:W-:Y:S02]  /*1f80*/  IADD3 R220, R219, 0x7800, RZ ;  /* 0x00007800dbdc7810 */ /* 0x000fe40007ffe0ff */
[C---:B----4-:R-:W-:Y:S01]  /*1f90*/  HMMA.16816.F32.BF16 R48, R8.reuse, R28, RZ ;  /* 0x0000001c0830723c */ /* 0x050fe200000418ff */
[----:B------:R-:W0:Y:S07]  /*1fa0*/  LDGDEPBAR ;  /* 0x00000000000079af */ /* 0x000e2e0000000000 */
[C---:B------:R-:W-:Y:S08]  /*1fb0*/  HMMA.16816.F32.BF16 R52, R8.reuse, R30, RZ ;  /* 0x0000001e0834723c */ /* 0x040ff000000418ff */
[C---:B-----5:R-:W-:Y:S08]  /*1fc0*/  HMMA.16816.F32.BF16 R64, R8.reuse, R24, RZ ;  /* 0x000000180840723c */ /* 0x060ff000000418ff */
[----:B------:R-:W-:Y:S01]  /*1fd0*/  HMMA.16816.F32.BF16 R72, R8, R26, RZ ;  /* 0x0000001a0848723c */ /* 0x000fe200000418ff */
[----:B------:R-:W3:Y:S07]  /*1fe0*/  LDSM.16.M88.4 R8, [R218] ;  /* 0x00000000da08783b */ /* 0x000eee0000000200 */
[C---:B--2---:R-:W-:Y:S01]  /*1ff0*/  HMMA.16816.F32.BF16 R60, R12.reuse, R40, R20 ;  /* 0x000000280c3c723c */ /* 0x044fe20000041814 */
        /* <DEDUP_REMOVED lines=9> */
[C---:B---3--:R-:W-:Y:S01]  /*2090*/  HMMA.16816.F32.BF16 R52, R8.reuse, R68, R60 ;  /* 0x000000440834723c */ /* 0x048fe2000004183c */
        /* <DEDUP_REMOVED lines=258> */
[----:B------:R-:W-:-:S03]  /*30c0*/  IMAD.U32 R5, RZ, RZ, UR11 ;  /* 0x0000000bff057e24 */ /* 0x000fc6000f8e00ff */
[----:B------:R-:W-:Y:S02]  /*30d0*/  USHF.R.S32.HI UR5, URZ, 0x1f, UR6 ;  /* 0x0000001f3f057899 */ /* 0x000fe40008011406 */
[----:B------:R-:W-:Y:S01]  /*30e0*/  UIMAD UR4, UR19, UR6, URZ ;  /* 0x00000006130472a4 */ /* 0x000fe2000f8e023f */
[----:B------:R-:W-:-:S03]  /*30f0*/  IMAD.U32 R8, RZ, RZ, UR6 ;  /* 0x00000006ff087e24 */ /* 0x000fc6000f8e00ff */
[----:B------:R-:W-:Y:S01]  /*3100*/  UIMAD UR4, UR5, UR20, UR4 ;  /* 0x00000014050472a4 */ /* 0x000fe2000f8e0204 */
[----:B------:R-:W-:-:S05]  /*3110*/  IMAD.WIDE.U32 R8, R8, UR20, R118 ;  /* 0x0000001408087c25 */ /* 0x000fca000f8e0076 */
[----:B------:R-:W-:Y:S01]  /*3120*/  IADD3 R3, R9, UR4, RZ ;  /* 0x0000000409037c10 */ /* 0x000fe2000fffe0ff */
[----:B------:R-:W-:Y:S01]  /*3130*/  IMAD.U32 R9, RZ, RZ, UR12 ;  /* 0x0000000cff097e24 */ /* 0x000fe2000f8e00ff */
        /* <DEDUP_REMOVED lines=16> */
.L_x_749:
[----:B----4-:R-:W-:Y:S01]  /*3240*/  FMNMX.FTZ R3, R18, R52, !PT ;  /* 0x0000003412037209 */ /* 0x010fe20007810000 */
[----:B------:R-:W-:Y:S01]  /*3250*/  IMAD.WIDE.U32 R178, R68, -0x326172a9, RZ ;  /* 0xcd9e8d5744b27825 */ /* 0x000fe200078e00ff */
[----:B------:R-:W-:Y:S01]  /*3260*/  USHF.L.U32 UR4, UR28, 0x1, URZ ;  /* 0x000000011c047899 */ /* 0x000fe2000800063f */
[----:B------:R-:W-:Y:S01]  /*3270*/  STL [R1+0x54], R16 ;  /* 0x0000541001007387 */ /* 0x000fe20000100800 */
        /* <DEDUP_REMOVED lines=18> */
[----:B------:R-:W-:Y:S01]  /*33a0*/  LEA R211, R0, R210, 0x1 ;  /* 0x000000d200d37211 */ /* 0x000fe200078e08ff */
        /* <DEDUP_REMOVED lines=41> */
[----:B------:R-:W-:-:S05]  /*3640*/  LOP3.LUT R8, R61, UR14, R150, 0x96, !PT ;  /* 0x0000000e3d087c12 */ /* 0x000fca000f8e9696 */
        /* <DEDUP_REMOVED lines=39> */
[C---:B------:R-:W-:Y:S02]  /*38c0*/  LOP3.LUT R8, R6.reuse, 0xffff, RZ, 0xc0, !PT ;  /* 0x0000ffff06087812 */ /* 0x040fe400078ec0ff */
[--C-:B------:R-:W-:Y:S02]  /*38d0*/  SHF.R.U32.HI R9, RZ, 0x10, R6.reuse ;  /* 0x00000010ff097819 */ /* 0x100fe40000011606 */
[----:B------:R-:W-:Y:S02]  /*38e0*/  LOP3.LUT R11, R6, 0xff, RZ, 0xc0, !PT ;  /* 0x000000ff060b7812 */ /* 0x000fe400078ec0ff */
[----:B------:R-:W-:Y:S02]  /*38f0*/  SHF.R.U32.HI R10, RZ, 0x18, R6 ;  /* 0x00000018ff0a7819 */ /* 0x000fe40000011606 */
[----:B------:R-:W-:Y:S01]  /*3900*/  LOP3.LUT R2, R7, UR16, R14, 0x96, !PT ;  /* 0x0000001007027c12 */ /* 0x000fe2000f8e960e */
[----:B-1----:R-:W-:Y:S01]  /*3910*/  FFMA.FTZ R5, R43, c[0x0][0x23c], -R13 ;  /* 0x00008f002b057a23 */ /* 0x002fe2000001080d */
[----:B------:R-:W-:Y:S01]  /*3920*/  SHF.R.U32.HI R6, RZ, 0x8, R8 ;  /* 0x00000008ff067819 */ /* 0x000fe20000011608 */
[----:B------:R-:W-:Y:S01]  /*3930*/  LDSM.16.MT88.4 R40, [R209+0x18000] ;  /* 0x01800000d128783b */ /* 0x000fe20000004200 */
[----:B------:R-:W-:Y:S01]  /*3940*/  LOP3.LUT R8, R9, 0xff, RZ, 0xc0, !PT ;  /* 0x000000ff09087812 */ /* 0x000fe200078ec0ff */
[----:B------:R1:W2:Y:S01]  /*3950*/  MUFU.EX2 R180, R5 ;  /* 0x0000000500b47308 */ /* 0x0002a20000000800 */
[----:B------:R-:W-:-:S02]  /*3960*/  LOP3.LUT R0, R2, 0xffff, RZ, 0xc0, !PT ;  /* 0x0000ffff02007812 */ /* 0x000fc400078ec0ff */
[----:B------:R-:W-:Y:S02]  /*3970*/  PRMT R7, R11, 0x5410, R6 ;  /* 0x000054100b077816 */ /* 0x000fe40000000006 */
[----:B------:R-:W-:Y:S02]  /*3980*/  SHF.R.U32.HI R4, RZ, 0x10, R2 ;  /* 0x00000010ff047819 */ /* 0x000fe40000011602 */
[----:B------:R-:W-:Y:S02]  /*3990*/  PRMT R8, R8, 0x5410, R10 ;  /* 0x0000541008087816 */ /* 0x000fe4000000000a */
[----:B------:R-:W-:Y:S02]  /*39a0*/  LOP3.LUT R10, R2, 0xff, RZ, 0xc0, !PT ;  /* 0x000000ff020a7812 */ /* 0x000fe400078ec0ff */
[----:B------:R-:W-:Y:S01]  /*39b0*/  SHF.R.U32.HI R6, RZ, 0x8, R0 ;  /* 0x00000008ff067819 */ /* 0x000fe20000011600 */
[--C-:B------:R-:W-:Y:S01]  /*39c0*/  HSET2.LE.AND R0, R7, R194.reuse, PT ;  /* 0x000000c207007233 */ /* 0x100fe20003803000 */
[----:B------:R-:W-:Y:S01]  /*39d0*/  SHF.R.U32.HI R9, RZ, 0x18, R2 ;  /* 0x00000018ff097819 */ /* 0x000fe20000011602 */
[----:B------:R-:W-:Y:S01]  /*39e0*/  HSET2.LE.AND R7, R8, R194, PT ;  /* 0x000000c208077233 */ /* 0x000fe20003803000 */
[----:B------:R-:W-:Y:S01]  /*39f0*/  PRMT R8, R10, 0x5410, R6 ;  /* 0x000054100a087816 */ /* 0x000fe20000000006 */
[----:B-1----:R-:W-:Y:S01]  /*3a00*/  FFMA.FTZ R5, R44, c[0x0][0x23c], -R12 ;  /* 0x00008f002c057a23 */ /* 0x002fe2000001080c */
[----:B--2---:R-:W-:-:S03]  /*3a10*/  F2FP.BF16.PACK_AB R2, R180, R183 ;  /* 0x000000b7b402723e */ /* 0x004fc600000010ff */
[----:B------:R1:W-:Y:S01]  /*3a20*/  MUFU.EX2 R192, R5 ;  /* 0x0000000500c07308 */ /* 0x0003e20000000800 */
[----:B------:R-:W-:Y:S01]  /*3a30*/  LOP3.LUT R6, R0, R2, RZ, 0xc0, !PT ;  /* 0x0000000200067212 */ /* 0x000fe200078ec0ff */
[----:B------:R-:W-:Y:S01]  /*3a40*/  HSET2.LE.AND R0, R8, R194, PT ;  /* 0x000000c208007233 */ /* 0x000fe20003803000 */
[----:B------:R-:W-:Y:S01]  /*3a50*/  F2FP.BF16.PACK_AB R2, R207, R206 ;  /* 0x000000cecf02723e */ /* 0x000fe200000010ff */
[--C-:B-1----:R-:W-:Y:S02]  /*3a60*/  FFMA.FTZ R5, R24, c[0x0][0x23c], -R12.reuse ;  /* 0x00008f0018057a23 */ /* 0x102fe4000001080c */
[----:B------:R-:W1:Y:S02]  /*3a70*/  LDSM.16.MT88.4 R24, [R211+0x1a000] ;  /* 0x01a00000d318783b */ /* 0x000e640000004200 */
[----:B------:R2:W-:Y:S02]  /*3a80*/  MUFU.EX2 R16, R5 ;  /* 0x0000000500107308 */ /* 0x0005e40000000800 */
[----:B--2---:R-:W-:-:S06]  /*3a90*/  FFMA.FTZ R5, R19, c[0x0][0x23c], -R12 ;  /* 0x00008f0013057a23 */ /* 0x004fcc000001080c */
[----:B------:R2:W-:Y:S02]  /*3aa0*/  MUFU.EX2 R184, R5 ;  /* 0x0000000500b87308 */ /* 0x0005e40000000800 */
[----:B--2---:R-:W-:Y:S02]  /*3ab0*/  FFMA.FTZ R5, R45, c[0x0][0x23c], -R12 ;  /* 0x00008f002d057a23 */ /* 0x004fe4000001080c */
[----:B------:R-:W-:Y:S04]  /*3ac0*/  LDSM.16.MT88.4 R44, [R211+0x18000] ;  /* 0x01800000d32c783b */ /* 0x000fe80000004200 */
[----:B------:R2:W3:Y:S02]  /*3ad0*/  MUFU.EX2 R19, R5 ;  /* 0x0000000500137308 */ /* 0x0004e40000000800 */
[----:B--2---:R-:W-:-:S02]  /*3ae0*/  LOP3.LUT R5, R4, 0xff, RZ, 0xc0, !PT ;  /* 0x000000ff04057812 */ /* 0x004fc400078ec0ff */
[----:B---3--:R-:W-:Y:S02]  /*3af0*/  F2FP.BF16.PACK_AB R8, R19, R184 ;  /* 0x000000b81308723e */ /* 0x008fe400000010ff */
[----:B------:R-:W-:Y:S02]  /*3b00*/  PRMT R5, R5, 0x5410, R9 ;  /* 0x0000541005057816 */ /* 0x000fe40000000009 */
[----:B------:R-:W-:-:S03]  /*3b10*/  F2FP.BF16.PACK_AB R4, R16, R192 ;  /* 0x000000c01004723e */ /* 0x000fc600000010ff */
[----:B------:R-:W-:Y:S01]  /*3b20*/  HSET2.LE.AND R5, R5, R194, PT ;  /* 0x000000c205057233 */ /* 0x000fe20003803000 */
[----:B------:R-:W-:Y:S02]  /*3b30*/  LOP3.LUT R7, R7, R4, RZ, 0xc0, !PT ;  /* 0x0000000407077212 */ /* 0x000fe400078ec0ff */
[----:B------:R-:W-:Y:S01]  /*3b40*/  LOP3.LUT R4, R0, R2, RZ, 0xc0, !PT ;  /* 0x0000000200047212 */ /* 0x000fe200078ec0ff */
[--C-:B------:R-:W-:Y:S01]  /*3b50*/  FFMA.FTZ R0, R112, c[0x0][0x23c], -R13.reuse ;  /* 0x00008f0070007a23 */ /* 0x100fe2000001080d */
[----:B------:R-:W-:Y:S01]  /*3b60*/  LOP3.LUT R5, R5, R8, RZ, 0xc0, !PT ;  /* 0x0000000805057212 */ /* 0x000fe200078ec0ff */
[----:B------:R-:W-:Y:S01]  /*3b70*/  FFMA.FTZ R2, R113, c[0x0][0x23c], -R13 ;  /* 0x00008f0071027a23 */ /* 0x000fe2000001080d */
[----:B------:R-:W2:Y:S01]  /*3b80*/  LDSM.16.MT88.4 R8, [R210+0x1c000] ;  /* 0x01c00000d208783b */ /* 0x000ea20000004200 */
[----:B------:R3:W-:Y:S04]  /*3b90*/  MUFU.EX2 R195, R0 ;  /* 0x0000000000c37308 */ /* 0x0007e80000000800 */
[C---:B-1----:R-:W-:Y:S04]  /*3ba0*/  HMMA.16816.F32.BF16 R92, R4.reuse, R24, RZ ;  /* 0x00000018045c723c */ /* 0x042fe800000418ff */
[----:B------:R1:W4:Y:S04]  /*3bb0*/  MUFU.EX2 R186, R2 ;  /* 0x0000000200ba7308 */ /* 0x0003280000000800 */
[----:B------:R-:W-:Y:S01]  /*3bc0*/  HMMA.16816.F32.BF16 R80, R4, R26, RZ ;  /* 0x0000001a0450723c */ /* 0x000fe200000418ff */
[----:B------:R-:W1:Y:S01]  /*3bd0*/  LDSM.16.MT88.4 R24, [R211+0x1e000] ;  /* 0x01e00000d318783b */ /* 0x000e620000004200 */
[----:B---3--:R-:W-:-:S06]  /*3be0*/  LOP3.LUT R0, R15, UR7, R156, 0x96, !PT ;  /* 0x000000070f007c12 */ /* 0x008fcc000f8e969c */
[C---:B------:R-:W-:Y:S08]  /*3bf0*/  HMMA.16816.F32.BF16 R64, R4.reuse, R36, RZ ;  /* 0x000000240440723c */ /* 0x040ff000000418ff */
[C---:B------:R-:W-:Y:S08]  /*3c00*/  HMMA.16816.F32.BF16 R124, R4.reuse, R38, RZ ;  /* 0x00000026047c723c */ /* 0x040ff000000418ff */
[C---:B------:R-:W-:Y:S08]  /*3c10*/  HMMA.16816.F32.BF16 R96, R4.reuse, R56, RZ ;  /* 0x000000380460723c */ /* 0x040ff000000418ff */
[C---:B--2---:R-:W-:Y:S07]  /*3c20*/  HMMA.16816.F32.BF16 R36, R4.reuse, R8, RZ ;  /* 0x000000080424723c */ /* 0x044fee00000418ff */
[----:B------:R-:W-:Y:S01]  /*3c30*/  IMAD.WIDE.U32 R8, R0, -0x2daee0ad, RZ ;  /* 0xd2511f5300087825 */ /* 0x000fe200078e00ff */
[C---:B------:R-:W-:Y:S03]  /*3c40*/  HMMA.16816.F32.BF16 R84, R4.reuse, R58, RZ ;  /* 0x0000003a0454723c */ /* 0x040fe600000418ff */
[----:B------:R-:W-:Y:S01]  /*3c50*/  FFMA.FTZ R0, R63, c[0x0][0x23c], -R13 ;  /* 0x00008f003f007a23 */ /* 0x000fe2000001080d */
[----:B-1----:R-:W-:Y:S01]  /*3c60*/  SHF.R.U32.HI R2, RZ, 0x10, R8 ;  /* 0x00000010ff027819 */ /* 0x002fe20000011608 */
[----:B------:R-:W-:Y:S01]  /*3c70*/  IMAD.MOV.U32 R63, RZ, RZ, R180 ;  /* 0x000000ffff3f7224 */ /* 0x000fe200078e00b4 */
[----:B------:R-:W-:Y:S01]  /*3c80*/  LOP3.LUT R14, R8, 0xff, RZ, 0xc0, !PT ;  /* 0x000000ff080e7812 */ /* 0x000fe200078ec0ff */
[----:B------:R1:W-:Y:S01]  /*3c90*/  MUFU.EX2 R185, R0 ;  /* 0x0000000000b97308 */ /* 0x0003e20000000800 */
[----:B------:R-:W-:Y:S01]  /*3ca0*/  HMMA.16816.F32.BF16 R56, R4, R20, RZ ;  /* 0x000000140438723c */ /* 0x000fe200000418ff */
[----:B------:R-:W-:-:S07]  /*3cb0*/  LOP3.LUT R2, R2, 0xff, RZ, 0xc0, !PT ;  /* 0x000000ff02027812 */ /* 0x000fce00078ec0ff */
[----:B------:R-:W-:Y:S01]  /*3cc0*/  HMMA.16816.F32.BF16 R76, R4, R22, RZ ;  /* 0x00000016044c723c */ /* 0x000fe200000418ff */
[----:B------:R-:W2:Y:S01]  /*3cd0*/  LDSM.16.MT88.4 R20, [R212+0x1e000] ;  /* 0x01e00000d414783b */ /* 0x000ea20000004200 */
[----:B-1----:R-:W-:-:S06]  /*3ce0*/  LOP3.LUT R0, R8, 0xffff, RZ, 0xc0, !PT ;  /* 0x0000ffff08007812 */ /* 0x002fcc00078ec0ff */
[C---:B------:R-:W-:Y:S07]  /*3cf0*/  HMMA.16816.F32.BF16 R72, R4.reuse, R10, RZ ;  /* 0x0000000a0448723c */ /* 0x040fee00000418ff */
[----:B------:R-:W-:Y:S01]  /*3d00*/  FFMA.FTZ R10, R62, c[0x0][0x23c], -R13 ;  /* 0x00008f003e0a7a23 */ /* 0x000fe2000001080d */
[----:B------:R-:W-:Y:S01]  /*3d10*/  HMMA.16816.F32.BF16 R140, R4, R40, RZ ;  /* 0x00000028048c723c */ /* 0x000fe200000418ff */
[----:B------:R-:W-:Y:S01]  /*3d20*/  SHF.R.U32.HI R11, RZ, 0x18, R8 ;  /* 0x00000018ff0b7819 */ /* 0x000fe20000011608 */
[----:B------:R-:W-:Y:S01]  /*3d30*/  FFMA.FTZ R8, R132, c[0x0][0x23c], -R12 ;  /* 0x00008f0084087a23 */ /* 0x000fe2000001080c */
[----:B------:R1:W3:Y:S01]  /*3d40*/  MUFU.EX2 R181, R10 ;  /* 0x0000000a00b57308 */ /* 0x0002e20000000800 */
[----:B------:R-:W-:-:S02]  /*3d50*/  MOV R62, R184 ;  /* 0x000000b8003e7202 */ /* 0x000fc40000000f00 */
[----:B------:R-:W-:Y:S02]  /*3d60*/  PRMT R18, R2, 0x5410, R11 ;  /* 0x0000541002127816 */ /* 0x000fe4000000000b */
[C---:B------:R-:W-:Y:S01]  /*3d70*/  HMMA.16816.F32.BF16 R128, R4.reuse, R42, RZ ;  /* 0x0000002a0480723c */ /* 0x040fe200000418ff */
[----:B------:R-:W2:Y:S02]  /*3d80*/  LDSM.16.MT88.4 R40, [R212+0x1c000] ;  /* 0x01c00000d428783b */ /* 0x000ea40000004200 */
[----:B------:R3:W-:Y:S05]  /*3d90*/  MUFU.EX2 R204, R8 ;  /* 0x0000000800cc7308 */ /* 0x0007ea0000000800 */
[----:B------:R-:W-:Y:S01]  /*3da0*/  HMMA.16816.F32.BF16 R116, R4, R48, RZ ;  /* 0x000000300474723c */ /* 0x000fe200000418ff */
[----:B-1----:R-:W-:-:S02]  /*3db0*/  SHF.R.U32.HI R10, RZ, 0x8, R0 ;  /* 0x00000008ff0a7819 */ /* 0x002fc40000011600 */
[----:B------:R-:W-:Y:S01]  /*3dc0*/  LOP3.LUT R0, R9, UR17, R134, 0x96, !PT ;  /* 0x0000001109007c12 */ /* 0x000fe2000f8e9686 */
[----:B------:R-:W-:Y:S01]  /*3dd0*/  FFMA.FTZ R9, R115, c[0x0][0x23c], -R12 ;  /* 0x00008f0073097a23 */ /* 0x000fe2000001080c */
[----:B------:R-:W-:-:S03]  /*3de0*/  PRMT R15, R14, 0x5410, R10 ;  /* 0x000054100e0f7816 */ /* 0x000fc6000000000a */
[C---:B------:R-:W-:Y:S01]  /*3df0*/  HMMA.16816.F32.BF16 R104, R4.reuse, R50, RZ ;  /* 0x000000320468723c */ /* 0x040fe200000418ff */
[----:B------:R-:W1:Y:S01]  /*3e00*/  LDSM.16.MT88.4 R48, [R211+0x1c000] ;  /* 0x01c00000d330783b */ /* 0x000e620000004200 */
[----:B------:R4:W-:Y:S01]  /*3e10*/  MUFU.EX2 R182, R9 ;  /* 0x0000000900b67308 */ /* 0x0009e20000000800 */
[C---:B------:R-:W-:Y:S02]  /*3e20*/  LOP3.LUT R2, R0.reuse, 0xffff, RZ, 0xc0, !PT ;  /* 0x0000ffff00027812 */ /* 0x040fe400078ec0ff */
[----:B------:R-:W-:Y:S02]  /*3e30*/  LOP3.LUT R14, R0, 0xff, RZ, 0xc0, !PT ;  /* 0x000000ff000e7812 */ /* 0x000fe400078ec0ff */
[--C-:B---3--:R-:W-:Y:S01]  /*3e40*/  SHF.R.U32.HI R8, RZ, 0x10, R0.reuse ;  /* 0x00000010ff087819 */ /* 0x108fe20000011600 */
[----:B------:R-:W-:Y:S01]  /*3e50*/  HMMA.16816.F32.BF16 R136, R4, R32, RZ ;  /* 0x000000200488723c */ /* 0x000fe200000418ff */
[----:B------:R-:W-:Y:S01]  /*3e60*/  SHF.R.U32.HI R11, RZ, 0x18, R0 ;  /* 0x00000018ff0b7819 */ /* 0x000fe20000011600 */
[----:B------:R-:W-:Y:S01]  /*3e70*/  HSET2.LE.AND R0, R15, R194, PT ;  /* 0x000000c20f007233 */ /* 0x000fe20003803000 */
[----:B------:R-:W-:Y:S01]  /*3e80*/  SHF.R.U32.HI R10, RZ, 0x8, R2 ;  /* 0x00000008ff0a7819 */ /* 0x000fe20000011602 */
[----:B----4-:R-:W-:Y:S01]  /*3e90*/  IMAD.MOV.U32 R15, RZ, RZ, R186 ;  /* 0x000000ffff0f7224 */ /* 0x010fe200078e00ba */
[----:B------:R-:W-:-:S02]  /*3ea0*/  F2FP.BF16.PACK_AB R2, R181, R185 ;  /* 0x000000b9b502723e */ /* 0x000fc400000010ff */
[----:B------:R-:W-:Y:S01]  /*3eb0*/  PRMT R14, R14, 0x5410, R10 ;  /* 0x000054100e0e7816 */ /* 0x000fe2000000000a */
[C---:B------:R-:W-:Y:S01]  /*3ec0*/  HMMA.16816.F32.BF16 R120, R4.reuse, R34, RZ ;  /* 0x000000220478723c */ /* 0x040fe200000418ff */
[----:B------:R-:W3:Y:S01]  /*3ed0*/  LDSM.16.MT88.4 R32, [R210+0x1e000] ;  /* 0x01e00000d220783b */ /* 0x000ee20000004200 */
[--C-:B------:R-:W-:Y:S01]  /*3ee0*/  FFMA.FTZ R9, R114, c[0x0][0x23c], -R12.reuse ;  /* 0x00008f0072097a23 */ /* 0x100fe2000001080c */
[----:B------:R-:W-:Y:S01]  /*3ef0*/  LOP3.LUT R10, R0, R2, RZ, 0xc0, !PT ;  /* 0x00000002000a7212 */ /* 0x000fe200078ec0ff */
[----:B------:R-:W-:Y:S01]  /*3f00*/  FFMA.FTZ R2, R133, c[0x0][0x23c], -R12 ;  /* 0x00008f0085027a23 */ /* 0x000fe2000001080c */
[----:B------:R-:W-:Y:S01]  /*3f10*/  LOP3.LUT R8, R8, 0xff, RZ, 0xc0, !PT ;  /* 0x000000ff08087812 */ /* 0x000fe200078ec0ff */
[----:B------:R4:W1:Y:S01]  /*3f20*/  MUFU.EX2 R250, R9 ;  /* 0x0000000900fa7308 */ /* 0x0008620000000800 */
[----:B------:R-:W-:Y:S01]  /*3f30*/  HSET2.LE.AND R0, R18, R194, PT ;  /* 0x000000c212007233 */ /* 0x000fe20003803000 */
[----:B------:R-:W-:Y:S01]  /*3f40*/  HMMA.16816.F32.BF16 R172, R4, R24, RZ ;  /* 0x0000001804ac723c */ /* 0x000fe200000418ff */
[----:B------:R-:W-:-:S05]  /*3f50*/  IMAD.MOV.U32 R18, RZ, RZ, R185 ;  /* 0x000000ffff127224 */ /* 0x000fca00078e00b9 */
[----:B------:R1:W1:Y:S02]  /*3f60*/  MUFU.EX2 R251, R2 ;  /* 0x0000000200fb7308 */ /* 0x0002640000000800 */
[----:B------:R-:W-:Y:S01]  /*3f70*/  HMMA.16816.F32.BF16 R112, R4, R26, RZ ;  /* 0x0000001a0470723c */ /* 0x000fe200000418ff */
[----:B------:R-:W3:Y:S01]  /*3f80*/  LDSM.16.MT88.4 R24, [R210+0x18800] ;  /* 0x01880000d218783b */ /* 0x000ee20000004200 */
[----:B----4-:R-:W-:-:S06]  /*3f90*/  PRMT R9, R8, 0x5410, R11 ;  /* 0x0000541008097816 */ /* 0x010fcc000000000b */
[----:B--2---:R-:W-:Y:S01]  /*3fa0*/  HMMA.16816.F32.BF16 R168, R4, R20, RZ ;  /* 0x0000001404a8723c */ /* 0x004fe200000418ff */
[----:B-1----:R-:W-:-:S07]  /*3fb0*/  F2FP.BF16.PACK_AB R2, R250, R182 ;  /* 0x000000b6fa02723e */ /* 0x002fce00000010ff */
[C---:B------:R-:W-:Y:S01]  /*3fc0*/  HMMA.16816.F32.BF16 R164, R4.reuse, R22, RZ ;  /* 0x0000001604a4723c */ /* 0x040fe200000418ff */
[----:B------:R-:W1:Y:S01]  /*3fd0*/  LDSM.16.MT88.4 R20, [R212+0x18800] ;  /* 0x01880000d414783b */ /* 0x000e620000004200 */
[----:B------:R-:W-:Y:S01]  /*3fe0*/  LOP3.LUT R11, R0, R2, RZ, 0xc0, !PT ;  /* 0x00000002000b7212 */ /* 0x000fe200078ec0ff */
[--C-:B------:R-:W-:Y:S01]  /*3ff0*/  HSET2.LE.AND R0, R14, R194.reuse, PT ;  /* 0x000000c20e007233 */ /* 0x100fe20003803000 */
[----:B------:R-:W-:Y:S01]  /*4000*/  F2FP.BF16.PACK_AB R2, R15, R195 ;  /* 0x000000c30f02723e */ /* 0x000fe200000010ff */
[----:B------:R-:W-:Y:S02]  /*4010*/  IMAD.MOV.U32 R14, RZ, RZ, R18 ;  /* 0x000000ffff0e7224 */ /* 0x000fe400078e0012 */
[----:B------:R-:W-:Y:S01]  /*4020*/  IMAD.MOV.U32 R18, RZ, RZ, R183 ;  /* 0x000000ffff127224 */ /* 0x000fe200078e00b7 */
[----:B------:R-:W-:Y:S01]  /*4030*/  LOP3.LUT R8, R0, R2, RZ, 0xc0, !PT ;  /* 0x0000000200087212 */ /* 0x000fe200078ec0ff */
[----:B------:R-:W-:Y:S01]  /*4040*/  HSET2.LE.AND R0, R9, R194, PT ;  /* 0x000000c209007233 */ /* 0x000fe20003803000 */
[----:B------:R-:W-:Y:S01]  /*4050*/  HMMA.16816.F32.BF16 R68, R4, R44, RZ ;  /* 0x0000002c0444723c */ /* 0x000fe200000418ff */
[----:B------:R-:W-:-:S04]  /*4060*/  F2FP.BF16.PACK_AB R2, R251, R204 ;  /* 0x000000ccfb02723e */ /* 0x000fc800000010ff */
[----:B------:R-:W-:-:S03]  /*4070*/  LOP3.LUT R9, R0, R2, RZ, 0xc0, !PT ;  /* 0x0000000200097212 */ /* 0x000fc600078ec0ff */
[C---:B------:R-:W-:Y:S08]  /*4080*/  HMMA.16816.F32.BF16 R108, R4.reuse, R28, RZ ;  /* 0x0000001c046c723c */ /* 0x040ff000000418ff */
[C---:B------:R-:W-:Y:S01]  /*4090*/  HMMA.16816.F32.BF16 R100, R4.reuse, R30, RZ ;  /* 0x0000001e0464723c */ /* 0x040fe200000418ff */
[----:B------:R-:W2:Y:S07]  /*40a0*/  LDSM.16.MT88.4 R28, [R209+0x18800] ;  /* 0x01880000d11c783b */ /* 0x000eae0000004200 */
[C---:B------:R-:W-:Y:S08]  /*40b0*/  HMMA.16816.F32.BF16 R88, R4.reuse, R40, RZ ;  /* 0x000000280458723c */ /* 0x040ff000000418ff */
[C---:B------:R-:W-:Y:S08]  /*40c0*/  HMMA.16816.F32.BF16 R144, R4.reuse, R48, RZ ;  /* 0x000000300490723c */ /* 0x040ff000000418ff */
[C---:B------:R-:W-:Y:S08]  /*40d0*/  HMMA.16816.F32.BF16 R152, R4.reuse, R52, RZ ;  /* 0x000000340498723c */ /* 0x040ff000000418ff */
[C---:B------:R-:W-:Y:S08]  /*40e0*/  HMMA.16816.F32.BF16 R44, R4.reuse, R46, RZ ;  /* 0x0000002e042c723c */ /* 0x040ff000000418ff */
[C---:B------:R-:W-:Y:S08]  /*40f0*/  HMMA.16816.F32.BF16 R40, R4.reuse, R42, RZ ;  /* 0x0000002a0428723c */ /* 0x040ff000000418ff */
[C---:B------:R-:W-:Y:S08]  /*4100*/  HMMA.16816.F32.BF16 R48, R4.reuse, R50, RZ ;  /* 0x000000320430723c */ /* 0x040ff000000418ff */
[C---:B------:R-:W-:Y:S08]  /*4110*/  HMMA.16816.F32.BF16 R52, R4.reuse, R54, RZ ;  /* 0x000000360434723c */ /* 0x040ff000000418ff */
[C---:B---3--:R-:W-:Y:S08]  /*4120*/  HMMA.16816.F32.BF16 R156, R4.reuse, R32, RZ ;  /* 0x00000020049c723c */ /* 0x048ff000000418ff */
[----:B------:R-:W-:Y:S01]  /*4130*/  HMMA.16816.F32.BF16 R160, R4, R34, RZ ;  /* 0x0000002204a0723c */ /* 0x000fe200000418ff */
[----:B------:R-:W3:Y:S04]  /*4140*/  LDSM.16.MT88.4 R4, [R211+0x18800] ;  /* 0x01880000d304783b */ /* 0x000ee80000004200 */
[----:B------:R-:W-:Y:S03]  /*4150*/  LDSM.16.MT88.4 R32, [R209+0x1a800] ;  /* 0x01a80000d120783b */ /* 0x000fe60000004200 */
[C---:B------:R-:W-:Y:S08]  /*4160*/  HMMA.16816.F32.BF16 R240, R8.reuse, R24, R116 ;  /* 0x0000001808f0723c */ /* 0x040ff00000041874 */
[C---:B------:R-:W-:Y:S01]  /*4170*/  HMMA.16816.F32.BF16 R236, R8.reuse, R26, R104 ;  /* 0x0000001a08ec723c */ /* 0x040fe20000041868 */
[----:B------:R-:W4:Y:S07]  /*4180*/  LDSM.16.MT88.4 R24, [R210+0x1a800] ;  /* 0x01a80000d218783b */ /* 0x000f2e0000004200 */
[C---:B-1----:R-:W-:Y:S08]  /*4190*/  HMMA.16816.F32.BF16 R196, R8.reuse, R20, R96 ;  /* 0x0000001408c4723c */ /* 0x042ff00000041860 */
[C---:B------:R-:W-:Y:S01]  /*41a0*/  HMMA.16816.F32.BF16 R184, R8.reuse, R22, R84 ;  /* 0x0000001608b8723c */ /* 0x040fe20000041854 */
[----:B------:R-:W1:Y:S06]  /*41b0*/  LDSM.16.MT88.4 R20, [R212+0x1a800] ;  /* 0x01a80000d414783b */ /* 0x000e6c0000004200 */
[----:B------:R-:W-:Y:S01]  /*41c0*/  MOV R87, R251 ;  /* 0x000000fb00577202 */ /* 0x000fe20000000f00 */
[----:B--2---:R-:W-:Y:S01]  /*41d0*/  HMMA.16816.F32.BF16 R132, R8, R28, R140 ;  /* 0x0000001c0884723c */ /* 0x004fe2000004188c */
[----:B------:R-:W-:Y:S01]  /*41e0*/  IMAD.MOV.U32 R86, RZ, RZ, R250 ;  /* 0x000000ffff567224 */ /* 0x000fe200078e00fa */
[----:B------:R-:W-:Y:S01]  /*41f0*/  MOV R84, R248 ;  /* 0x000000f800547202 */ /* 0x000fe20000000f00 */
[----:B------:R-:W-:-:S05]  /*4200*/  IMAD.MOV.U32 R85, RZ, RZ, R249 ;  /* 0x000000ffff557224 */ /* 0x000fca00078e00f9 */
[C---:B---3--:R-:W-:Y:S08]  /*4210*/  HMMA.16816.F32.BF16 R140, R8.reuse, R4, R68 ;  /* 0x00000004088c723c */ /* 0x048ff00000041844 */
[C---:B------:R-:W-:Y:S01]  /*4220*/  HMMA.16816.F32.BF16 R116, R8.reuse, R6, R44 ;  /* 0x000000060874723c */ /* 0x040fe2000004182c */
[----:B------:R-:W2:Y:S06]  /*4230*/  LDSM.16.MT88.4 R4, [R211+0x1a800] ;  /* 0x01a80000d304783b */ /* 0x000eac0000004200 */
[----:B------:R-:W-:Y:S01]  /*4240*/  IMAD.MOV.U32 R47, RZ, RZ, R207 ;  /* 0x000000ffff2f7224 */ /* 0x000fe200078e00cf */
[----:B------:R-:W-:Y:S01]  /*4250*/  HMMA.16816.F32.BF16 R28, R8, R30, R128 ;  /* 0x0000001e081c723c */ /* 0x000fe20000041880 */
[----:B------:R-:W-:Y:S01]  /*4260*/  IMAD.MOV.U32 R46, RZ, RZ, R206 ;  /* 0x000000ffff2e7224 */ /* 0x000fe200078e00ce */
[----:B------:R-:W-:Y:S01]  /*4270*/  MOV R45, R205 ;  /* 0x000000cd002d7202 */ /* 0x000fe20000000f00 */
[----:B------:R-:W-:Y:S01]  /*4280*/  IMAD.MOV.U32 R44, RZ, RZ, R204 ;  /* 0x000000ffff2c7224 */ /* 0x000fe200078e00cc */
[----:B------:R-:W-:Y:S01]  /*4290*/  MOV R189, R135 ;  /* 0x0000008700bd7202 */ /* 0x000fe20000000f00 */
[----:B------:R-:W-:-:S02]  /*42a0*/  IMAD.MOV.U32 R180, RZ, RZ, R132 ;  /* 0x000000ffffb47224 */ /* 0x000fc400078e0084 */
[----:B------:R-:W-:Y:S01]  /*42b0*/  IMAD.MOV.U32 R188, RZ, RZ, R133 ;  /* 0x000000ffffbc7224 */ /* 0x000fe200078e0085 */
[----:B----4-:R-:W-:Y:S01]  /*42c0*/  HMMA.16816.F32.BF16 R136, R8, R24, R136 ;  /* 0x000000180888723c */ /* 0x010fe20000041888 */
[----:B------:R-:W-:-:S07]  /*42d0*/  IMAD.MOV.U32 R2, RZ, RZ, R134 ;  /* 0x000000ffff027224 */ /* 0x000fce00078e0086 */
[C---:B-1----:R-:W-:Y:S07]  /*42e0*/  HMMA.16816.F32.BF16 R204, R8.reuse, R22, R100 ;  /* 0x0000001608cc723c */ /* 0x042fee0000041864 */
[----:B------:R-:W-:Y:S01]  /*42f0*/  IMAD.MOV.U32 R101, RZ, RZ, R180 ;  /* 0x000000ffff657224 */ /* 0x000fe200078e00b4 */
[----:B------:R-:W-:Y:S01]  /*4300*/  MOV R130, R28 ;  /* 0x0000001c00827202 */ /* 0x000fe20000000f00 */
[----:B------:R-:W-:Y:S01]  /*4310*/  IMAD.MOV.U32 R129, RZ, RZ, R29 ;  /* 0x000000ffff817224 */ /* 0x000fe200078e001d */
[----:B------:R-:W-:Y:S01]  /*4320*/  MOV R0, R31 ;  /* 0x0000001f00007202 */ /* 0x000fe20000000f00 */
[----:B------:R-:W-:Y:S01]  /*4330*/  IMAD.MOV.U32 R128, RZ, RZ, R30 ;  /* 0x000000ffff807224 */ /* 0x000fe200078e001e */
[C---:B------:R-:W-:Y:S01]  /*4340*/  HMMA.16816.F32.BF16 R248, R8.reuse, R26, R120 ;  /* 0x0000001a08f8723c */ /* 0x040fe20000041878 */
[----:B------:R-:W1:Y:S01]  /*4350*/  LDSM.16.MT88.4 R28, [R209+0x1c800] ;  /* 0x01c80000d11c783b */ /* 0x000e620000004200 */
[----:B------:R-:W-:Y:S01]  /*4360*/  MOV R100, R130 ;  /* 0x0000008200647202 */ /* 0x000fe20000000f00 */
[----:B------:R-:W-:Y:S01]  /*4370*/  IMAD.MOV.U32 R103, RZ, RZ, R128 ;  /* 0x000000ffff677224 */ /* 0x000fe200078e0080 */
[----:B------:R-:W-:Y:S01]  /*4380*/  MOV R69, R138 ;  /* 0x0000008a00457202 */ /* 0x000fe20000000f00 */
[----:B------:R-:W-:Y:S01]  /*4390*/  IMAD.MOV.U32 R71, RZ, RZ, R136 ;  /* 0x000000ffff477224 */ /* 0x000fe200078e0088 */
[----:B------:R-:W-:Y:S01]  /*43a0*/  LDSM.16.MT88.4 R24, [R209+0x1e800] ;  /* 0x01e80000d118783b */ /* 0x000fe20000004200 */
[----:B------:R-:W-:Y:S01]  /*43b0*/  IMAD.MOV.U32 R70, RZ, RZ, R137 ;  /* 0x000000ffff467224 */ /* 0x000fe200078e0089 */
[----:B------:R-:W-:Y:S01]  /*43c0*/  HMMA.16816.F32.BF16 R132, R8, R32, R64 ;  /* 0x000000200884723c */ /* 0x000fe20000041840 */
[----:B------:R-:W-:Y:S01]  /*43d0*/  IMAD.MOV.U32 R68, RZ, RZ, R139 ;  /* 0x000000ffff447224 */ /* 0x000fe200078e008b */
[----:B------:R-:W-:Y:S01]  /*43e0*/  MOV R123, R191 ;  /* 0x000000bf007b7202 */ /* 0x000fe20000000f00 */
[----:B------:R-:W-:-:S02]  /*43f0*/  IMAD.MOV.U32 R120, RZ, RZ, R195 ;  /* 0x000000ffff787224 */ /* 0x000fc400078e00c3 */
[----:B------:R-:W-:Y:S02]  /*4400*/  IMAD.MOV.U32 R121, RZ, RZ, R193 ;  /* 0x000000ffff797224 */ /* 0x000fe400078e00c1 */
[----:B------:R-:W-:Y:S01]  /*4410*/  IMAD.MOV.U32 R122, RZ, RZ, R192 ;  /* 0x000000ffff7a7224 */ /* 0x000fe200078e00c0 */
[----:B------:R-:W-:Y:S01]  /*4420*/  HMMA.16816.F32.BF16 R136, R8, R20, R108 ;  /* 0x000000140888723c */ /* 0x000fe2000004186c */
[----:B------:R-:W3:Y:S01]  /*4430*/  LDSM.16.MT88.4 R20, [R212+0x1c800] ;  /* 0x01c80000d414783b */ /* 0x000ee20000004200 */
[----:B------:R-:W-:-:S05]  /*4440*/  IMAD.MOV.U32 R102, RZ, RZ, R129 ;  /* 0x000000ffff667224 */ /* 0x000fca00078e0081 */
[----:B------:R-:W-:Y:S01]  /*4450*/  MOV R111, R194 ;  /* 0x000000c2006f7202 */ /* 0x000fe20000000f00 */
[----:B------:R-:W-:Y:S01]  /*4460*/  IMAD.MOV.U32 R108, RZ, RZ, R181 ;  /* 0x000000ffff6c7224 */ /* 0x000fe200078e00b5 */
[----:B------:R-:W-:Y:S01]  /*4470*/  MOV R109, R182 ;  /* 0x000000b6006d7202 */ /* 0x000fe20000000f00 */
[----:B--2---:R-:W-:Y:S01]  /*4480*/  HMMA.16816.F32.BF16 R192, R8, R4, R92 ;  /* 0x0000000408c0723c */ /* 0x004fe2000004185c */
[----:B------:R-:W-:-:S07]  /*4490*/  IMAD.MOV.U32 R110, RZ, RZ, R190 ;  /* 0x000000ffff6e7224 */ /* 0x000fce00078e00be */
[C---:B------:R-:W-:Y:S01]  /*44a0*/  HMMA.16816.F32.BF16 R180, R8.reuse, R6, R80 ;  /* 0x0000000608b4723c */ /* 0x040fe20000041850 */
[----:B------:R-:W2:Y:S06]  /*44b0*/  LDSM.16.MT88.4 R4, [R211+0x1c800] ;  /* 0x01c80000d304783b */ /* 0x000eac0000004200 */
[----:B------:R-:W-:Y:S01]  /*44c0*/  MOV R80, R189 ;  /* 0x000000bd00507202 */ /* 0x000fe20000000f00 */
[----:B------:R-:W-:Y:S01]  /*44d0*/  HMMA.16816.F32.BF16 R124, R8, R34, R124 ;  /* 0x00000022087c723c */ /* 0x000fe2000004187c */
[----:B------:R-:W4:Y:S01]  /*44e0*/  LDSM.16.MT88.4 R32, [R210+0x1c800] ;  /* 0x01c80000d220783b */ /* 0x000f220000004200 */
[----:B------:R-:W-:Y:S01]  /*44f0*/  IMAD.MOV.U32 R81, RZ, RZ, R188 ;  /* 0x000000ffff517224 */ /* 0x000fe200078e00bc */
[----:B------:R-:W-:Y:S01]  /*4500*/  MOV R83, R0 ;  /* 0x0000000000537202 */ /* 0x000fe20000000f00 */
[----:B------:R-:W-:-:S02]  /*4510*/  IMAD.U32 R0, RZ, RZ, UR4 ;  /* 0x00000004ff007e24 */ /* 0x000fc4000f8e00ff */
[----:B------:R-:W-:Y:S02]  /*4520*/  IMAD.MOV.U32 R82, RZ, RZ, R2 ;  /* 0x000000ffff527224 */ /* 0x000fe400078e0002 */
[----:B-1----:R-:W-:Y:S01]  /*4530*/  HMMA.16816.F32.BF16 R188, R8, R28, R56 ;  /* 0x0000001c08bc723c */ /* 0x002fe20000041838 */
[----:B------:R-:W-:-:S06]  /*4540*/  LOP3.LUT R0, R151, UR27, R0, 0x96, !PT ;  /* 0x0000001b97007c12 */ /* 0x000fcc000f8e9600 */
[----:B------:R-:W-:Y:S01]  /*4550*/  IMAD.MOV.U32 R56, RZ, RZ, R178 ;  /* 0x000000ffff387224 */ /* 0x000fe200078e00b2 */
[----:B------:R-:W-:Y:S01]  /*4560*/  MOV R58, R176 ;  /* 0x000000b0003a7202 */ /* 0x000fe20000000f00 */
[----:B------:R-:W-:Y:S01]  /*4570*/  IMAD.MOV.U32 R57, RZ, RZ, R179 ;  /* 0x000000ffff397224 */ /* 0x000fe200078e00b3 */
[C---:B---3--:R-:W-:Y:S01]  /*4580*/  HMMA.16816.F32.BF16 R96, R8.reuse, R20, R88 ;  /* 0x000000140860723c */ /* 0x048fe20000041858 */
[----:B------:R-:W-:Y:S02]  /*4590*/  IMAD.MOV.U32 R59, RZ, RZ, R177 ;  /* 0x000000ffff3b7224 */ /* 0x000fe400078e00b1 */
[----:B------:R-:W-:Y:S02]  /*45a0*/  IMAD.MOV.U32 R57, RZ, RZ, R82 ;  /* 0x000000ffff397224 */ /* 0x000fe400078e0052 */
[----:B------:R-:W-:Y:S01]  /*45b0*/  IMAD.MOV.U32 R82, RZ, RZ, R109 ;  /* 0x000000ffff527224 */ /* 0x000fe200078e006d */
[----:B------:R-:W-:Y:S02]  /*45c0*/  MOV R109, R46 ;  /* 0x0000002e006d7202 */ /* 0x000fe40000000f00 */
[C---:B------:R-:W-:Y:S01]  /*45d0*/  HMMA.16816.F32.BF16 R176, R8.reuse, R30, R76 ;  /* 0x0000001e08b0723c */ /* 0x040fe2000004184c */
[----:B------:R-:W-:Y:S01]  /*45e0*/  MOV R46, R14 ;  /* 0x0000000e002e7202 */ /* 0x000fe20000000f00 */
[----:B------:R-:W-:Y:S06]  /*45f0*/  LDSM.16.MT88.4 R28, [R212+0x1e800] ;  /* 0x01e80000d41c783b */ /* 0x000fec0000004200 */
[C---:B------:R-:W-:Y:S01]  /*4600*/  HMMA.16816.F32.BF16 R76, R8.reuse, R22, R40 ;  /* 0x00000016084c723c */ /* 0x040fe20000041828 */
[----:B------:R-:W1:Y:S07]  /*4610*/  LDSM.16.MT88.4 R20, [R210+0x1e800] ;  /* 0x01e80000d214783b */ /* 0x000e6e0000004200 */
[C---:B--2---:R-:W-:Y:S07]  /*4620*/  HMMA.16816.F32.BF16 R92, R8.reuse, R4, R144 ;  /* 0x00000004085c723c */ /* 0x044fee0000041890 */
[----:B------:R-:W-:Y:S01]  /*4630*/  IMAD.WIDE.U32 R4, R0, -0x326172a9, RZ ;  /* 0xcd9e8d5700047825 */ /* 0x000fe200078e00ff */
[C---:B----4-:R-:W-:Y:S04]  /*4640*/  HMMA.16816.F32.BF16 R104, R8.reuse, R34, R72 ;  /* 0x000000220868723c */ /* 0x050fe80000041848 */
[----:B------:R-:W-:Y:S01]  /*4650*/  LOP3.LUT R2, R5, UR15, R56, 0x96, !PT ;  /* 0x0000000f05027c12 */ /* 0x000fe2000f8e9638 */
[----:B------:R-:W-:Y:S01]  /*4660*/  IMAD.MOV.U32 R56, RZ, RZ, R102 ;  /* 0x000000ffff387224 */ /* 0x000fe200078e0066 */
[----:B------:R-:W-:Y:S01]  /*4670*/  MOV R102, R111 ;  /* 0x0000006f00667202 */ /* 0x000fe20000000f00 */
[----:B------:R-:W-:Y:S01]  /*4680*/  IMAD.MOV.U32 R35, RZ, RZ, R59 ;  /* 0x000000ffff237224 */ /* 0x000fe200078e003b */
[----:B------:R-:W-:Y:S01]  /*4690*/  HMMA.16816.F32.BF16 R128, R8, R32, R36 ;  /* 0x000000200880723c */ /* 0x000fe20000041824 */
[----:B------:R-:W-:Y:S01]  /*46a0*/  MOV R34, R58 ;  /* 0x0000003a00227202 */ /* 0x000fe20000000f00 */
[----:B------:R-:W-:Y:S01]  /*46b0*/  IMAD.MOV.U32 R111, RZ, RZ, R44 ;  /* 0x000000ffff6f7224 */ /* 0x000fe200078e002c */
[----:B------:R-:W-:Y:S01]  /*46c0*/  MOV R59, R81 ;  /* 0x00000051003b7202 */ /* 0x000fe20000000f00 */
[----:B------:R-:W-:Y:S01]  /*46d0*/  IMAD.MOV.U32 R44, RZ, RZ, R62 ;  /* 0x000000ffff2c7224 */ /* 0x000fe200078e003e */
[----:B------:R-:W-:-:S02]  /*46e0*/  LOP3.LUT R0, R35, UR13, R4, 0x96, !PT ;  /* 0x0000000d23007c12 */ /* 0x000fc4000f8e9604 */
[----:B------:R-:W-:Y:S01]  /*46f0*/  IMAD.MOV.U32 R38, RZ, RZ, R103 ;  /* 0x000000ffff267224 */ /* 0x000fe200078e0067 */
[C---:B------:R-:W-:Y:S01]  /*4700*/  HMMA.16816.F32.BF16 R72, R8.reuse, R6, R48 ;  /* 0x000000060848723c */ /* 0x040fe20000041830 */
[----:B------:R-:W-:Y:S01]  /*4710*/  IMAD.MOV.U32 R103, RZ, RZ, R110 ;  /* 0x000000ffff677224 */ /* 0x000fe200078e006e */
[----:B------:R-:W-:Y:S01]  /*4720*/  MOV R37, R100 ;  /* 0x0000006400257202 */ /* 0x000fe20000000f00 */
[----:B------:R-:W-:Y:S01]  /*4730*/  IMAD.MOV.U32 R110, RZ, RZ, R45 ;  /* 0x000000ffff6e7224 */ /* 0x000fe200078e002d */
[----:B------:R-:W-:Y:S01]  /*4740*/  MOV R100, R63 ;  /* 0x0000003f00647202 */ /* 0x000fe20000000f00 */
[----:B------:R-:W-:Y:S01]  /*4750*/  IMAD.MOV.U32 R45, RZ, RZ, R15 ;  /* 0x000000ffff2d7224 */ /* 0x000fe200078e000f */
[----:B------:R-:W-:Y:S01]  /*4760*/  MOV R81, R108 ;  /* 0x0000006c00517202 */ /* 0x000fe20000000f00 */
[----:B------:R-:W-:Y:S01]  /*4770*/  IMAD.WIDE.U32 R4, R2, -0x2daee0ad, RZ ;  /* 0xd2511f5302047825 */ /* 0x000fe200078e00ff */
[----:B------:R-:W-:Y:S01]  /*4780*/  HMMA.16816.F32.BF16 R88, R8, R24, R152 ;  /* 0x000000180858723c */ /* 0x000fe20000041898 */
[----:B------:R-:W-:-:S02]  /*4790*/  MOV R36, R85 ;  /* 0x0000005500247202 */ /* 0x000fc40000000f00 */
[----:B------:R-:W-:Y:S01]  /*47a0*/  IMAD.WIDE.U32 R14, R0, -0x2daee0ad, RZ ;  /* 0xd2511f53000e7825 */ /* 0x000fe200078e00ff */
[----:B------:R-:W-:-:S03]  /*47b0*/  LOP3.LUT R2, R5, UR12, R60, 0x96, !PT ;  /* 0x0000000c05027c12 */ /* 0x000fc6000f8e963c */
[----:B------:R-:W-:Y:S01]  /*47c0*/  IMAD.MOV.U32 R150, RZ, RZ, R101 ;  /* 0x000000ffff967224 */ /* 0x000fe200078e0065 */
[----:B------:R-:W-:Y:S01]  /*47d0*/  LOP3.LUT R0, R15, UR10, R4, 0x96, !PT ;  /* 0x0000000a0f007c12 */ /* 0x000fe2000f8e9604 */
[----:B------:R-:W-:Y:S01]  /*47e0*/  IMAD.WIDE.U32 R4, R2, -0x326172a9, RZ ;  /* 0xcd9e8d5702047825 */ /* 0x000fe200078e00ff */
[----:B------:R-:W-:Y:S03]  /*47f0*/  HMMA.16816.F32.BF16 R64, R8, R26, R52 ;  /* 0x0000001a0840723c */ /* 0x000fe60000041834 */
[----:B------:R-:W-:Y:S01]  /*4800*/  IMAD.WIDE.U32 R146, R0, -0x326172a9, RZ ;  /* 0xcd9e8d5700927825 */ /* 0x000fe200078e00ff */
[----:B------:R-:W-:-:S03]  /*4810*/  LOP3.LUT R0, R5, UR11, R34, 0x96, !PT ;  /* 0x0000000b05007c12 */ /* 0x000fc6000f8e9622 */
[----:B------:R-:W-:Y:S01]  /*4820*/  IMAD.MOV.U32 R58, RZ, RZ, R80 ;  /* 0x000000ffff3a7224 */ /* 0x000fe200078e0050 */
[----:B------:R-:W-:Y:S01]  /*4830*/  LOP3.LUT R6, R147, UR9, R4, 0x96, !PT ;  /* 0x0000000993067c12 */ /* 0x000fe2000f8e9604 */
[----:B------:R-:W-:Y:S01]  /*4840*/  IMAD.WIDE.U32 R4, R0, -0x2daee0ad, RZ ;  /* 0xd2511f5300047825 */ /* 0x000fe200078e00ff */
[----:B-1----:R-:W-:Y:S03]  /*4850*/  HMMA.16816.F32.BF16 R60, R8, R22, R160 ;  /* 0x00000016083c723c */ /* 0x002fe600000418a0 */
[--C-:B------:R-:W-:Y:S02]  /*4860*/  FFMA.FTZ R0, R202, c[0x0][0x23c], -R13.reuse ;  /* 0x00008f00ca007a23 */ /* 0x100fe4000001080d */
[----:B------:R-:W-:Y:S02]  /*4870*/  IMAD.WIDE.U32 R144, R6, -0x2daee0ad, RZ ;  /* 0xd2511f5306907825 */ /* 0x000fe400078e00ff */
[----:B------:R1:W-:Y:S02]  /*4880*/  MUFU.EX2 R161, R0 ;  /* 0x0000000000a17308 */ /* 0x0003e40000000800 */
[----:B------:R-:W-:Y:S01]  /*4890*/  FFMA.FTZ R2, R201, c[0x0][0x23c], -R13 ;  /* 0x00008f00c9027a23 */ /* 0x000fe2000001080d */
[----:B------:R-:W-:Y:S01]  /*48a0*/  LOP3.LUT R6, R5, UR8, R14, 0x96, !PT ;  /* 0x0000000805067c12 */ /* 0x000fe2000f8e960e */
[----:B------:R-:W-:Y:S01]  /*48b0*/  IMAD.MOV.U32 R101, RZ, RZ, R103 ;  /* 0x000000ffff657224 */ /* 0x000fe200078e0067 */
[----:B------:R-:W-:Y:S01]  /*48c0*/  MOV R155, R102 ;  /* 0x00000066009b7202 */ /* 0x000fe20000000f00 */
[----:B------:R-:W-:-:S02]  /*48d0*/  IMAD.MOV.U32 R102, RZ, RZ, R18 ;  /* 0x000000ffff667224 */ /* 0x000fc400078e0012 */
[----:B------:R2:W3:Y:S01]  /*48e0*/  MUFU.EX2 R7, R2 ;  /* 0x0000000200077308 */ /* 0x0004e20000000800 */
[----:B------:R-:W-:Y:S01]  /*48f0*/  MOV R103, R19 ;  /* 0x0000001300677202 */ /* 0x000fe20000000f00 */
[----:B------:R-:W-:-:S04]  /*4900*/  IMAD.WIDE.U32 R18, R6, -0x326172a9, RZ ;  /* 0xcd9e8d5706127825 */ /* 0x000fc800078e00ff */
[----:B------:R-:W-:Y:S01]  /*4910*/  IMAD.MOV.U32 R108, RZ, RZ, R47 ;  /* 0x000000ffff6c7224 */ /* 0x000fe200078e002f */
[----:B-1----:R-:W-:Y:S01]  /*4920*/  LOP3.LUT R0, R145, UR6, R4, 0x96, !PT ;  /* 0x0000000691007c12 */ /* 0x002fe2000f8e9604 */
[----:B------:R-:W-:Y:S02]  /*4930*/  IMAD.MOV.U32 R33, RZ, RZ, R84 ;  /* 0x000000ffff217224 */ /* 0x000fe400078e0054 */
[----:B------:R-:W-:Y:S02]  /*4940*/  IMAD.MOV.U32 R80, RZ, RZ, R86 ;  /* 0x000000ffff507224 */ /* 0x000fe400078e0056 */
[----:B------:R-:W-:-:S04]  /*4950*/  IMAD.WIDE.U32 R4, R0, -0x326172a9, RZ ;  /* 0xcd9e8d5700047825 */ /* 0x000fc800078e00ff */
[--C-:B--2---:R-:W-:Y:S02]  /*4960*/  FFMA.FTZ R2, R149, c[0x0][0x23c], -R13.reuse ;  /* 0x00008f0095027a23 */ /* 0x104fe4000001080d */
[----:B------:R-:W-:Y:S02]  /*4970*/  FFMA.FTZ R0, R200, c[0x0][0x23c], -R13 ;  /* 0x00008f00c8007a23 */ /* 0x000fe4000001080d */
[----:B------:R-:W-:Y:S01]  /*4980*/  IMAD.MOV.U32 R47, RZ, RZ, R87 ;  /* 0x000000ffff2f7224 */ /* 0x000fe200078e0057 */
[----:B------:R1:W-:Y:S01]  /*4990*/  MUFU.EX2 R160, R2 ;  /* 0x0000000200a07308 */ /* 0x0003e20000000800 */
[C---:B------:R-:W-:Y:S01]  /*49a0*/  HMMA.16816.F32.BF16 R84, R8.reuse, R20, R156 ;  /* 0x000000140854723c */ /* 0x040fe2000004189c */
[----:B------:R-:W-:Y:S01]  /*49b0*/  IMAD.MOV.U32 R32, RZ, RZ, R33 ;  /* 0x000000ffff207224 */ /* 0x000fe200078e0021 */
[----:B------:R-:W-:Y:S01]  /*49c0*/  MOV R33, R36 ;  /* 0x0000002400217202 */ /* 0x000fe20000000f00 */
[----:B------:R-:W-:Y:S01]  /*49d0*/  IMAD.MOV.U32 R35, RZ, RZ, R58 ;  /* 0x000000ffff237224 */ /* 0x000fe200078e003a */
[----:B------:R-:W-:Y:S01]  /*49e0*/  MOV R34, R57 ;  /* 0x0000003900227202 */ /* 0x000fe20000000f00 */
[----:B------:R-:W-:Y:S01]  /*49f0*/  IMAD.MOV.U32 R51, RZ, RZ, R59 ;  /* 0x000000ffff337224 */ /* 0x000fe200078e003b */
[----:B------:R-:W-:Y:S01]  /*4a00*/  SHF.R.U32.HI R6, RZ, 0x10, R4 ;  /* 0x00000010ff067819 */ /* 0x000fe20000011604 */
[----:B------:R2:W4:Y:S01]  /*4a10*/  MUFU.EX2 R157, R0 ;  /* 0x00000000009d7308 */ /* 0x0005220000000800 */
[----:B------:R-:W-:Y:S01]  /*4a20*/  IMAD.MOV.U32 R36, RZ, RZ, R37 ;  /* 0x000000ffff247224 */ /* 0x000fe200078e0025 */
[----:B------:R-:W4:Y:S01]  /*4a30*/  LDSM.16.MT88.4 R20, [R211+0x1e800] ;  /* 0x01e80000d314783b */ /* 0x000f220000004200 */
[----:B------:R-:W-:Y:S01]  /*4a40*/  IMAD.MOV.U32 R39, RZ, RZ, R83 ;  /* 0x000000ffff277224 */ /* 0x000fe200078e0053 */
[C---:B-1----:R-:W-:Y:S01]  /*4a50*/  LOP3.LUT R2, R4.reuse, 0xffff, RZ, 0xc0, !PT ;  /* 0x0000ffff04027812 */ /* 0x042fe200078ec0ff */
[----:B------:R-:W-:Y:S01]  /*4a60*/  IMAD.MOV.U32 R37, RZ, RZ, R56 ;  /* 0x000000ffff257224 */ /* 0x000fe200078e0038 */
[----:B--2---:R-:W-:Y:S01]  /*4a70*/  LOP3.LUT R0, R5, UR16, R18, 0x96, !PT ;  /* 0x0000001005007c12 */ /* 0x004fe2000f8e9612 */
[----:B------:R-:W-:Y:S01]  /*4a80*/  FFMA.FTZ R5, R203, c[0x0][0x23c], -R12 ;  /* 0x00008f00cb057a23 */ /* 0x000fe2000001080c */
[C---:B------:R-:W-:Y:S01]  /*4a90*/  HMMA.16816.F32.BF16 R56, R8.reuse, R30, R164 ;  /* 0x0000001e0838723c */ /* 0x040fe200000418a4 */
[----:B------:R-:W-:Y:S01]  /*4aa0*/  LOP3.LUT R14, R4, 0xff, RZ, 0xc0, !PT ;  /* 0x000000ff040e7812 */ /* 0x000fe200078ec0ff */
[----:B------:R-:W-:Y:S01]  /*4ab0*/  IMAD.MOV.U32 R83, RZ, RZ, R16 ;  /* 0x000000ffff537224 */ /* 0x000fe200078e0010 */
[----:B------:R1:W-:Y:S04]  /*4ac0*/  MUFU.EX2 R156, R5 ;  /* 0x00000005009c7308 */ /* 0x0003e80000000800 */
[----:B---3--:R-:W-:Y:S01]  /*4ad0*/  MOV R164, R7 ;  /* 0x0000000700a47202 */ /* 0x008fe20000000f00 */
[----:B------:R2:W5:Y:S01]  /*4ae0*/  LDL.LU R16, [R1+0x54] ;  /* 0x0000540001107983 */ /* 0x0005620000300800 */
[----:B------:R-:W-:Y:S01]  /*4af0*/  SHF.R.U32.HI R7, RZ, 0x8, R2 ;  /* 0x00000008ff077819 */ /* 0x000fe20000011602 */
[----:B------:R-:W-:Y:S01]  /*4b00*/  FFMA.FTZ R2, R245, c[0x0][0x23c], -R12 ;  /* 0x00008f00f5027a23 */ /* 0x000fe2000001080c */
[----:B------:R-:W-:Y:S01]  /*4b10*/  LOP3.LUT R6, R6, 0xff, RZ, 0xc0, !PT ;  /* 0x000000ff06067812 */ /* 0x000fe200078ec0ff */
[----:B------:R-:W-:Y:S01]  /*4b20*/  IMAD.MOV.U32 R151, RZ, RZ, R51 ;  /* 0x000000ffff977224 */ /* 0x000fe200078e0033 */
[----:B------:R-:W-:Y:S01]  /*4b30*/  SHF.R.U32.HI R4, RZ, 0x18, R4 ;  /* 0x00000018ff047819 */ /* 0x000fe20000011604 */
[----:B------:R3:W-:Y:S01]  /*4b40*/  MUFU.EX2 R245, R2 ;  /* 0x0000000200f57308 */ /* 0x0007e20000000800 */
[----:B------:R-:W-:Y:S01]  /*4b50*/  PRMT R7, R14, 0x5410, R7 ;  /* 0x000054100e077816 */ /* 0x000fe20000000007 */
[----:B------:R-:W-:Y:S01]  /*4b60*/  IMAD.MOV.U32 R152, RZ, RZ, R150 ;  /* 0x000000ffff987224 */ /* 0x000fe200078e0096 */
[----:B------:R-:W-:Y:S01]  /*4b70*/  PRMT R18, R6, 0x5410, R4 ;  /* 0x0000541006127816 */ /* 0x000fe20000000004 */
[----:B------:R-:W-:Y:S01]  /*4b80*/  IMAD.MOV.U32 R154, RZ, RZ, R34 ;  /* 0x000000ffff9a7224 */ /* 0x000fe200078e0022 */
[----:B------:R-:W-:Y:S01]  /*4b90*/  LOP3.LUT R15, R0, 0xff, RZ, 0xc0, !PT ;  /* 0x000000ff000f7812 */ /* 0x000fe200078ec0ff */
[----:B-1----:R-:W-:Y:S01]  /*4ba0*/  FFMA.FTZ R5, R244, c[0x0][0x23c], -R12 ;  /* 0x00008f00f4057a23 */ /* 0x002fe2000001080c */
[----:B------:R-:W-:Y:S01]  /*4bb0*/  SHF.R.U32.HI R4, RZ, 0x10, R0 ;  /* 0x00000010ff047819 */ /* 0x000fe20000011600 */
[----:B------:R-:W-:Y:S01]  /*4bc0*/  IMAD.MOV.U32 R34, RZ, RZ, R80 ;  /* 0x000000ffff227224 */ /* 0x000fe200078e0050 */
[----:B------:R-:W-:Y:S01]  /*4bd0*/  SHF.R.U32.HI R14, RZ, 0x18, R0 ;  /* 0x00000018ff0e7819 */ /* 0x000fe20000011600 */
[----:B------:R1:W1:Y:S01]  /*4be0*/  MUFU.EX2 R24, R5 ;  /* 0x0000000500187308 */ /* 0x0002620000000800 */
[----:B------:R-:W-:Y:S01]  /*4bf0*/  LOP3.LUT R4, R4, 0xff, RZ, 0xc0, !PT ;  /* 0x000000ff04047812 */ /* 0x000fe200078ec0ff */
[C---:B------:R-:W-:Y:S01]  /*4c00*/  HMMA.16816.F32.BF16 R40, R8.reuse, R28, R168 ;  /* 0x0000001c0828723c */ /* 0x040fe200000418a8 */
[----:B------:R-:W-:Y:S01]  /*4c10*/  MOV R153, R151 ;  /* 0x0000009700997202 */ /* 0x000fe20000000f00 */
[----:B------:R-:W-:Y:S01]  /*4c20*/  IMAD.MOV.U32 R151, RZ, RZ, R33 ;  /* 0x000000ffff977224 */ /* 0x000fe200078e0021 */
[----:B------:R-:W-:Y:S01]  /*4c30*/  MOV R150, R32 ;  /* 0x0000002000967202 */ /* 0x000fe20000000f00 */
[----:B------:R-:W-:Y:S01]  /*4c40*/  IMAD.MOV.U32 R32, RZ, RZ, R82 ;  /* 0x000000ffff207224 */ /* 0x000fe200078e0052 */
[----:B---3--:R-:W-:Y:S01]  /*4c50*/  LOP3.LUT R2, R0, 0xffff, RZ, 0xc0, !PT ;  /* 0x0000ffff00027812 */ /* 0x008fe200078ec0ff */
[----:B------:R-:W-:Y:S01]  /*4c60*/  HSET2.LE.AND R0, R7, R155, PT ;  /* 0x0000009b07007233 */ /* 0x000fe20003803000 */
[----:B------:R-:W-:Y:S01]  /*4c70*/  IMAD.MOV.U32 R52, RZ, RZ, R151 ;  /* 0x000000ffff347224 */ /* 0x000fe200078e0097 */
[----:B------:R-:W-:Y:S01]  /*4c80*/  MOV R80, R100 ;  /* 0x0000006400507202 */ /* 0x000fe20000000f00 */
[----:B------:R-:W-:Y:S01]  /*4c90*/  IMAD.MOV.U32 R33, RZ, RZ, R83 ;  /* 0x000000ffff217224 */ /* 0x000fe200078e0053 */
[----:B------:R-:W-:Y:S01]  /*4ca0*/  SHF.R.U32.HI R6, RZ, 0x8, R2 ;  /* 0x00000008ff067819 */ /* 0x000fe20000011602 */
[----:B------:R-:W-:Y:S01]  /*4cb0*/  IMAD.MOV.U32 R82, RZ, RZ, R45 ;  /* 0x000000ffff527224 */ /* 0x000fe200078e002d */
[----:B----4-:R-:W-:Y:S01]  /*4cc0*/  F2FP.BF16.PACK_AB R2, R157, R160 ;  /* 0x000000a09d02723e */ /* 0x010fe200000010ff */
[----:B------:R-:W-:Y:S01]  /*4cd0*/  IMAD.MOV.U32 R100, RZ, RZ, R47 ;  /* 0x000000ffff647224 */ /* 0x000fe200078e002f */
[----:B------:R-:W-:Y:S01]  /*4ce0*/  PRMT R15, R15, 0x5410, R6 ;  /* 0x000054100f0f7816 */ /* 0x000fe20000000006 */
[C---:B------:R-:W-:Y:S01]  /*4cf0*/  HMMA.16816.F32.BF16 R48, R8.reuse, R20, R172 ;  /* 0x000000140830723c */ /* 0x040fe200000418ac */
[----:B------:R-:W-:Y:S01]  /*4d00*/  LOP3.LUT R6, R0, R2, RZ, 0xc0, !PT ;  /* 0x0000000200067212 */ /* 0x000fe200078ec0ff */
[----:B------:R-:W-:Y:S01]  /*4d10*/  FFMA.FTZ R2, R246, c[0x0][0x23c], -R12 ;  /* 0x00008f00f6027a23 */ /* 0x000fe2000001080c */
[----:B-1----:R-:W-:Y:S01]  /*4d20*/  PRMT R5, R4, 0x5410, R14 ;  /* 0x0000541004057816 */ /* 0x002fe2000000000e */
[----:B------:R-:W-:Y:S01]  /*4d30*/  IMAD.MOV.U32 R246, RZ, RZ, R24 ;  /* 0x000000fffff67224 */ /* 0x000fe200078e0018 */
[----:B------:R-:W-:Y:S01]  /*4d40*/  MOV R83, R46 ;  /* 0x0000002e00537202 */ /* 0x000fe20000000f00 */
[----:B------:R-:W1:Y:S01]  /*4d50*/  LDSM.16.MT88.4 R24, [R210+0x19000] ;  /* 0x01900000d218783b */ /* 0x000e620000004200 */
[----:B------:R-:W-:Y:S01]  /*4d60*/  IMAD.MOV.U32 R14, RZ, RZ, R155 ;  /* 0x000000ffff0e7224 */ /* 0x000fe200078e009b */
[----:B------:R3:W4:Y:S01]  /*4d70*/  MUFU.EX2 R151, R2 ;  /* 0x0000000200977308 */ /* 0x0007220000000800 */
[----:B------:R-:W-:Y:S01]  /*4d80*/  IMAD.MOV.U32 R155, RZ, RZ, R35 ;  /* 0x000000ffff9b7224 */ /* 0x000fe200078e0023 */
[----:B------:R-:W-:Y:S01]  /*4d90*/  MOV R35, R81 ;  /* 0x0000005100237202 */ /* 0x000fe20000000f00 */
[----:B------:R-:W-:Y:S01]  /*4da0*/  IMAD.MOV.U32 R81, RZ, RZ, R44 ;  /* 0x000000ffff517224 */ /* 0x000fe200078e002c */
[--C-:B------:R-:W-:Y:S01]  /*4db0*/  HSET2.LE.AND R0, R18, R14.reuse, PT ;  /* 0x0000000e12007233 */ /* 0x100fe20003803000 */
[----:B------:R-:W-:Y:S01]  /*4dc0*/  HMMA.16816.F32.BF16 R44, R8, R22, R112 ;  /* 0x00000016082c723c */ /* 0x000fe20000041870 */
[----:B------:R-:W2:Y:S01]  /*4dd0*/  LDSM.16.MT88.4 R20, [R212+0x19000] ;  /* 0x01900000d414783b */ /* 0x000ea20000004200 */
[----:B------:R-:W-:Y:S01]  /*4de0*/  IMAD.MOV.U32 R53, RZ, RZ, R34 ;  /* 0x000000ffff357224 */ /* 0x000fe200078e0022 */
[----:B------:R-:W-:Y:S01]  /*4df0*/  MOV R54, R35 ;  /* 0x0000002300367202 */ /* 0x000fe20000000f00 */
[----:B------:R-:W-:Y:S01]  /*4e00*/  IMAD.MOV.U32 R55, RZ, RZ, R32 ;  /* 0x000000ffff377224 */ /* 0x000fe200078e0020 */
[----:B------:R-:W2:Y:S01]  /*4e10*/  LDSM.16.MT88.4 R8, [R211+0x19000] ;  /* 0x01900000d308783b */ /* 0x000ea20000004200 */
[----:B------:R-:W-:Y:S01]  /*4e20*/  IMAD.MOV.U32 R162, RZ, RZ, R52 ;  /* 0x000000ffffa27224 */ /* 0x000fe200078e0034 */
[----:B------:R-:W-:Y:S01]  /*4e30*/  MOV R202, R54 ;  /* 0x0000003600ca7202 */ /* 0x000fe20000000f00 */
[----:B------:R-:W-:Y:S01]  /*4e40*/  IMAD.MOV.U32 R201, RZ, RZ, R53 ;  /* 0x000000ffffc97224 */ /* 0x000fe200078e0035 */
[----:B------:R-:W-:Y:S01]  /*4e50*/  MOV R159, R150 ;  /* 0x00000096009f7202 */ /* 0x000fe20000000f00 */
[----:B------:R-:W-:Y:S01]  /*4e60*/  IMAD.MOV.U32 R171, RZ, RZ, R55 ;  /* 0x000000ffffab7224 */ /* 0x000fe200078e0037 */
[----:B---3--:R-:W-:Y:S01]  /*4e70*/  F2FP.BF16.PACK_AB R2, R246, R156 ;  /* 0x0000009cf602723e */ /* 0x008fe200000010ff */
[----:B------:R-:W-:Y:S01]  /*4e80*/  IMAD.MOV.U32 R150, RZ, RZ, R33 ;  /* 0x000000ffff967224 */ /* 0x000fe200078e0021 */
[----:B------:R-:W3:Y:S01]  /*4e90*/  LDSM.16.MT88.4 R28, [R209+0x19000] ;  /* 0x01900000d11c783b */ /* 0x000ee20000004200 */
[----:B------:R-:W-:Y:S01]  /*4ea0*/  IMAD.MOV.U32 R149, RZ, RZ, R80 ;  /* 0x000000ffff957224 */ /* 0x000fe200078e0050 */
[----:B------:R-:W-:Y:S01]  /*4eb0*/  LOP3.LUT R7, R0, R2, RZ, 0xc0, !PT ;  /* 0x0000000200077212 */ /* 0x000fe200078ec0ff */
[--C-:B------:R-:W-:Y:S01]  /*4ec0*/  HSET2.LE.AND R0, R15, R14.reuse, PT ;  /* 0x0000000e0f007233 */ /* 0x100fe20003803000 */
[----:B------:R-:W-:Y:S01]  /*4ed0*/  F2FP.BF16.PACK_AB R2, R161, R164 ;  /* 0x000000a4a102723e */ /* 0x000fe200000010ff */
[----:B------:R-:W3:Y:S01]  /*4ee0*/  LDSM.16.MT88.4 R32, [R209+0x1b000] ;  /* 0x01b00000d120783b */ /* 0x000ee20000004200 */
[----:B------:R-:W-:Y:S01]  /*4ef0*/  MOV R174, R81 ;  /* 0x0000005100ae7202 */ /* 0x000fe20000000f00 */
[----:B------:R-:W-:Y:S01]  /*4f00*/  IMAD.MOV.U32 R173, RZ, RZ, R82 ;  /* 0x000000ffffad7224 */ /* 0x000fe200078e0052 */
[----:B------:R-:W-:Y:S01]  /*4f10*/  LOP3.LUT R4, R0, R2, RZ, 0xc0, !PT ;  /* 0x0000000200047212 */ /* 0x000fe200078ec0ff */
[----:B------:R-:W-:Y:S01]  /*4f20*/  HSET2.LE.AND R0, R5, R14, PT ;  /* 0x0000000e05007233 */ /* 0x000fe20003803000 */
[----:B----4-:R-:W-:Y:S01]  /*4f30*/  F2FP.BF16.PACK_AB R2, R151, R245 ;  /* 0x000000f59702723e */ /* 0x010fe200000010ff */
[----:B------:R-:W-:Y:S01]  /*4f40*/  IMAD.MOV.U32 R172, RZ, RZ, R83 ;  /* 0x000000ffffac7224 */ /* 0x000fe200078e0053 */
[----:B------:R-:W-:Y:S01]  /*4f50*/  MOV R244, R100 ;  /* 0x0000006400f47202 */ /* 0x000fe20000000f00 */
[----:B------:R-:W-:Y:S01]  /*4f60*/  IMAD.MOV.U32 R203, RZ, RZ, R101 ;  /* 0x000000ffffcb7224 */ /* 0x000fe200078e0065 */
[----:B------:R-:W-:Y:S01]  /*4f70*/  LOP3.LUT R5, R0, R2, RZ, 0xc0, !PT ;  /* 0x0000000200057212 */ /* 0x000fe200078ec0ff */
[----:B------:R-:W-:Y:S01]  /*4f80*/  IMAD.MOV.U32 R158, RZ, RZ, R102 ;  /* 0x000000ffff9e7224 */ /* 0x000fe200078e0066 */
[----:B------:R-:W-:Y:S01]  /*4f90*/  MOV R175, R103 ;  /* 0x0000006700af7202 */ /* 0x000fe20000000f00 */
[----:B------:R-:W-:Y:S01]  /*4fa0*/  IMAD.MOV.U32 R200, RZ, RZ, R108 ;  /* 0x000000ffffc87224 */ /* 0x000fe200078e006c */
[----:B------:R-:W-:Y:S01]  /*4fb0*/  MOV R166, R110 ;  /* 0x0000006e00a67202 */ /* 0x000fe20000000f00 */
[----:B------:R-:W-:Y:S01]  /*4fc0*/  IMAD.MOV.U32 R165, RZ, RZ, R109 ;  /* 0x000000ffffa57224 */ /* 0x000fe200078e006d */
[----:B------:R-:W-:Y:S01]  /*4fd0*/  MOV R163, R159 ;  /* 0x0000009f00a37202 */ /* 0x000fe20000000f00 */
[----:B-1----:R-:W-:Y:S01]  /*4fe0*/  HMMA.16816.F32.BF16 R52, R4, R24, R240 ;  /* 0x000000180434723c */ /* 0x002fe200000418f0 */
[----:B------:R-:W-:Y:S01]  /*4ff0*/  IMAD.MOV.U32 R167, RZ, RZ, R111 ;  /* 0x000000ffffa77224 */ /* 0x000fe200078e006f */
[----:B------:R-:W-:Y:S01]  /*5000*/  MOV R169, R121 ;  /* 0x0000007900a97202 */ /* 0x000fe20000000f00 */
[----:B------:R-:W-:-:S02]  /*5010*/  IMAD.MOV.U32 R168, RZ, RZ, R120 ;  /* 0x000000ffffa87224 */ /* 0x000fc400078e0078 */
[----:B------:R-:W-:Y:S02]  /*5020*/  IMAD.MOV.U32 R159, RZ, RZ, R122 ;  /* 0x000000ffff9f7224 */ /* 0x000fe400078e007a */
[----:B------:R-:W-:Y:S01]  /*5030*/  MOV R240, R71 ;  /* 0x0000004700f07202 */ /* 0x000fe20000000f00 */
[----:B------:R-:W-:Y:S01]  /*5040*/  IMAD.MOV.U32 R241, RZ, RZ, R70 ;  /* 0x000000fffff17224 */ /* 0x000fe200078e0046 */
[----:B------:R-:W-:Y:S01]  /*5050*/  MOV R243, R68 ;  /* 0x0000004400f37202 */ /* 0x000fe20000000f00 */
[----:B------:R-:W-:Y:S01]  /*5060*/  IMAD.MOV.U32 R242, RZ, RZ, R69 ;  /* 0x000000fffff27224 */ /* 0x000fe200078e0045 */
[C---:B--2---:R-:W-:Y:S01]  /*5070*/  HMMA.16816.F32.BF16 R80, R4.reuse, R20, R196 ;  /* 0x000000140450723c */ /* 0x044fe200000418c4 */
[----:B------:R-:W-:Y:S02]  /*5080*/  IMAD.MOV.U32 R170, RZ, RZ, R123 ;  /* 0x000000ffffaa7224 */ /* 0x000fe400078e007b */
[----:B------:R-:W-:Y:S02]  /*5090*/  IMAD.MOV.U32 R0, RZ, RZ, R162 ;  /* 0x000000ffff007224 */ /* 0x000fe400078e00a2 */
[----:B------:R-:W-:Y:S01]  /*50a0*/  IMAD.MOV.U32 R2, RZ, RZ, R244 ;  /* 0x000000ffff027224 */ /* 0x000fe200078e00f4 */
[----:B------:R-:W-:Y:S01]  /*50b0*/  MOV R244, R175 ;  /* 0x000000af00f47202 */ /* 0x000fe20000000f00 */
[----:B------:R-:W-:Y:S01]  /*50c0*/  IMAD.MOV.U32 R197, RZ, RZ, R170 ;  /* 0x000000ffffc57224 */ /* 0x000fe200078e00aa */
[----:B------:R-:W-:Y:S01]  /*50d0*/  HMMA.16816.F32.BF16 R68, R4, R26, R236 ;  /* 0x0000001a0444723c */ /* 0x000fe200000418ec */
[----:B------:R-:W1:Y:S01]  /*50e0*/  LDSM.16.MT88.4 R24, [R210+0x1b000] ;  /* 0x01b00000d218783b */ /* 0x000e620000004200 */
[----:B------:R-:W-:Y:S01]  /*50f0*/  MOV R196, R169 ;  /* 0x000000a900c47202 */ /* 0x000fe20000000f00 */
[----:B------:R-:W-:Y:S01]  /*5100*/  IMAD.MOV.U32 R198, RZ, RZ, R161 ;  /* 0x000000ffffc67224 */ /* 0x000fe200078e00a1 */
[----:B------:R-:W-:Y:S01]  /*5110*/  MOV R199, R160 ;  /* 0x000000a000c77202 */ /* 0x000fe20000000f00 */
[----:B------:R-:W-:Y:S01]  /*5120*/  IMAD.MOV.U32 R15, RZ, RZ, R200 ;  /* 0x000000ffff0f7224 */ /* 0x000fe200078e00c8 */
[----:B------:R-:W-:-:S02]  /*5130*/  MOV R175, R166 ;  /* 0x000000a600af7202 */ /* 0x000fc40000000f00 */
[----:B------:R-:W-:Y:S01]  /*5140*/  HMMA.16816.F32.BF16 R100, R4, R22, R184 ;  /* 0x000000160464723c */ /* 0x000fe200000418b8 */
[----:B------:R-:W2:Y:S01]  /*5150*/  LDSM.16.MT88.4 R20, [R212+0x1b000] ;  /* 0x01b00000d414783b */ /* 0x000ea20000004200 */
[----:B------:R-:W-:-:S05]  /*5160*/  MOV R166, R202 ;  /* 0x000000ca00a67202 */ /* 0x000fca0000000f00 */
[----:B------:R-:W-:Y:S01]  /*5170*/  IMAD.MOV.U32 R186, RZ, RZ, R167 ;  /* 0x000000ffffba7224 */ /* 0x000fe200078e00a7 */
[C---:B------:R-:W-:Y:S01]  /*5180*/  HMMA.16816.F32.BF16 R108, R4.reuse, R8, R140 ;  /* 0x00000008046c723c */ /* 0x040fe2000004188c */
[----:B------:R-:W-:Y:S02]  /*5190*/  IMAD.MOV.U32 R187, RZ, RZ, R168 ;  /* 0x000000ffffbb7224 */ /* 0x000fe400078e00a8 */
[----:B------:R-:W-:Y:S02]  /*51a0*/  IMAD.MOV.U32 R167, RZ, RZ, R171 ;  /* 0x000000ffffa77224 */ /* 0x000fe400078e00ab */
[----:B------:R-:W-:Y:S02]  /*51b0*/  IMAD.MOV.U32 R185, RZ, RZ, R165 ;  /* 0x000000ffffb97224 */ /* 0x000fe400078e00a5 */
[----:B------:R-:W-:Y:S01]  /*51c0*/  IMAD.MOV.U32 R184, RZ, RZ, R203 ;  /* 0x000000ffffb87224 */ /* 0x000fe200078e00cb */
[----:B------:R-:W-:Y:S01]  /*51d0*/  HMMA.16816.F32.BF16 R112, R4, R10, R116 ;  /* 0x0000000a0470723c */ /* 0x000fe20000041874 */
[----:B------:R-:W4:Y:S01]  /*51e0*/  LDSM.16.MT88.4 R8, [R211+0x1b000] ;  /* 0x01b00000d308783b */ /* 0x000f220000004200 */
[----:B------:R-:W-:-:S06]  /*51f0*/  IMAD.MOV.U32 R165, RZ, RZ, R201 ;  /* 0x000000ffffa57224 */ /* 0x000fcc00078e00c9 */
        /* <DEDUP_REMOVED lines=8> */
[----:B------:R-:W1:Y:S06]  /*5280*/  LDSM.16.MT88.4 R24, [R209+0x1f000] ;  /* 0x01f00000d118783b */ /* 0x000e6c0000004200 */
[----:B------:R-:W-:Y:S01]  /*5290*/  IMAD.MOV.U32 R251, RZ, RZ, R163 ;  /* 0x000000fffffb7224 */ /* 0x000fe200078e00a3 */
[----:B--2---:R-:W-:Y:S01]  /*52a0*/  HMMA.16816.F32.BF16 R136, R4, R20, R136 ;  /* 0x000000140488723c */ /* 0x004fe20000041888 */
[----:B------:R-:W-:Y:S01]  /*52b0*/  MOV R250, R186 ;  /* 0x000000ba00fa7202 */ /* 0x000fe20000000f00 */
[----:B------:R-:W-:-:S02]  /*52c0*/  IMAD.MOV.U32 R248, RZ, RZ, R198 ;  /* 0x000000fffff87224 */ /* 0x000fc400078e00c6 */
[----:B------:R-:W-:-:S04]  /*52d0*/  IMAD.MOV.U32 R249, RZ, RZ, R199 ;  /* 0x000000fffff97224 */ /* 0x000fc800078e00c7 */
[C---:B------:R-:W-:Y:S01]  /*52e0*/  HMMA.16816.F32.BF16 R140, R4.reuse, R22, R204 ;  /* 0x00000016048c723c */ /* 0x040fe200000418cc */
[----:B------:R-:W2:Y:S07]  /*52f0*/  LDSM.16.MT88.4 R20, [R212+0x1d000] ;  /* 0x01d00000d414783b */ /* 0x000eae0000004200 */
[C---:B----4-:R-:W-:Y:S08]  /*5300*/  HMMA.16816.F32.BF16 R160, R4.reuse, R8, R192 ;  /* 0x0000000804a0723c */ /* 0x050ff000000418c0 */
[C---:B------:R-:W-:Y:S01]  /*5310*/  HMMA.16816.F32.BF16 R168, R4.reuse, R10, R180 ;  /* 0x0000000a04a8723c */ /* 0x040fe200000418b4 */
[----:B------:R-:W4:Y:S07]  /*5320*/  LDSM.16.MT88.4 R8, [R211+0x1d000] ;  /* 0x01d00000d308783b */ /* 0x000f2e0000004200 */
[C---:B---3--:R-:W-:Y:S08]  /*5330*/  HMMA.16816.F32.BF16 R204, R4.reuse, R30, R176 ;  /* 0x0000001e04cc723c */ /* 0x048ff000000418b0 */
[C---:B-1----:R-:W-:Y:S01]  /*5340*/  HMMA.16816.F32.BF16 R180, R4.reuse, R24, R88 ;  /* 0x0000001804b4723c */ /* 0x042fe20000041858 */
[----:B------:R-:W-:Y:S07]  /*5350*/  LDSM.16.MT88.4 R88, [R211+0x1b800] ;  /* 0x01b80000d358783b */ /* 0x000fee0000004200 */
[C---:B------:R-:W-:Y:S01]  /*5360*/  HMMA.16816.F32.BF16 R176, R4.reuse, R26, R64 ;  /* 0x0000001a04b0723c */ /* 0x040fe20000041840 */
[----:B------:R-:W-:Y:S04]  /*5370*/  LDSM.16.MT88.4 R24, [R211+0x1f000] ;  /* 0x01f00000d318783b */ /* 0x000fe80000004200 */
[----:B------:R-:W-:Y:S03]  /*5380*/  LDSM.16.MT88.4 R64, [R209+0x1b800] ;  /* 0x01b80000d140783b */ /* 0x000fe60000004200 */
[C---:B------:R-:W-:Y:S07]  /*5390*/  HMMA.16816.F32.BF16 R200, R4.reuse, R34, R104 ;  /* 0x0000002204c8723c */ /* 0x040fee0000041868 */
[----:B------:R-:W-:Y:S01]  /*53a0*/  MOV R106, R0 ;  /* 0x00000000006a7202 */ /* 0x000fe20000000f00 */
[--C-:B------:R-:W-:Y:S01]  /*53b0*/  FFMA.FTZ R0, R252, c[0x0][0x23c], -R13.reuse ;  /* 0x00008f00fc007a23 */ /* 0x100fe2000001080d */
[----:B------:R-:W-:Y:S01]  /*53c0*/  HMMA.16816.F32.BF16 R240, R4, R32, R128 ;  /* 0x0000002004f0723c */ /* 0x000fe20000041880 */
[----:B------:R-:W-:Y:S01]  /*53d0*/  IMAD.MOV.U32 R107, RZ, RZ, R2 ;  /* 0x000000ffff6b7224 */ /* 0x000fe200078e0002 */
[----:B------:R-:W-:Y:S01]  /*53e0*/  MOV R105, R197 ;  /* 0x000000c500697202 */ /* 0x000fe20000000f00 */
[----:B------:R-:W-:-:S02]  /*53f0*/  FFMA.FTZ R2, R175, c[0x0][0x23c], -R13 ;  /* 0x00008f00af027a23 */ /* 0x000fc4000001080d */
[----:B------:R-:W-:Y:S02]  /*5400*/  IMAD.MOV.U32 R104, RZ, RZ, R196 ;  /* 0x000000ffff687224 */ /* 0x000fe400078e00c4 */
[----:B------:R-:W-:Y:S01]  /*5410*/  MOV R130, R150 ;  /* 0x0000009600827202 */ /* 0x000fe20000000f00 */
[----:B------:R-:W-:Y:S01]  /*5420*/  IMAD.MOV.U32 R129, RZ, RZ, R149 ;  /* 0x000000ffff817224 */ /* 0x000fe200078e0095 */
[----:B------:R1:W-:Y:S01]  /*5430*/  MUFU.EX2 R150, R0 ;  /* 0x0000000000967308 */ /* 0x0003e20000000800 */
[----:B------:R-:W-:Y:S01]  /*5440*/  HMMA.16816.F32.BF16 R192, R4, R28, R188 ;  /* 0x0000001c04c0723c */ /* 0x000fe200000418bc */
[----:B------:R-:W-:Y:S01]  /*5450*/  IMAD.MOV.U32 R131, RZ, RZ, R187 ;  /* 0x000000ffff837224 */ /* 0x000fe200078e00bb */
[----:B------:R-:W-:Y:S01]  /*5460*/  LDSM.16.MT88.4 R28, [R212+0x1f000] ;  /* 0x01f00000d41c783b */ /* 0x000fe20000004200 */
[----:B------:R-:W-:Y:S01]  /*5470*/  IMAD.MOV.U32 R128, RZ, RZ, R174 ;  /* 0x000000ffff807224 */ /* 0x000fe200078e00ae */
[----:B------:R-:W-:Y:S01]  /*5480*/  MOV R33, R173 ;  /* 0x000000ad00217202 */ /* 0x000fe20000000f00 */
[----:B------:R-:W-:-:S03]  /*5490*/  IMAD.MOV.U32 R32, RZ, RZ, R172 ;  /* 0x000000ffff207224 */ /* 0x000fc600078e00ac */
[----:B--2---:R-:W-:Y:S01]  /*54a0*/  HMMA.16816.F32.BF16 R236, R4, R20, R96 ;  /* 0x0000001404ec723c */ /* 0x004fe20000041860 */
[----:B-1----:R-:W-:-:S07]  /*54b0*/  FFMA.FTZ R0, R247, c[0x0][0x23c], -R13 ;  /* 0x00008f00f7007a23 */ /* 0x002fce000001080d */
[C---:B----4-:R-:W-:Y:S01]  /*54c0*/  HMMA.16816.F32.BF16 R188, R4.reuse, R8, R92 ;  /* 0x0000000804bc723c */ /* 0x050fe2000004185c */
[----:B------:R-:W-:Y:S01]  /*54d0*/  IMAD.MOV.U32 R96, RZ, RZ, R184 ;  /* 0x000000ffff607224 */ /* 0x000fe200078e00b8 */
[----:B------:R-:W-:Y:S01]  /*54e0*/  MOV R97, R251 ;  /* 0x000000fb00617202 */ /* 0x000fe20000000f00 */
[----:B------:R1:W-:Y:S01]  /*54f0*/  MUFU.EX2 R149, R0 ;  /* 0x0000000000957308 */ /* 0x0003e20000000800 */
[----:B------:R-:W-:Y:S02]  /*5500*/  IMAD.MOV.U32 R251, RZ, RZ, R185 ;  /* 0x000000fffffb7224 */ /* 0x000fe400078e00b9 */
[----:B------:R-:W-:Y:S01]  /*5510*/  IMAD.MOV.U32 R99, RZ, RZ, R106 ;  /* 0x000000ffff637224 */ /* 0x000fe200078e006a */
[----:B------:R-:W-:Y:S01]  /*5520*/  MOV R95, R164 ;  /* 0x000000a4005f7202 */ /* 0x000fe20000000f00 */
[----:B------:R-:W-:Y:S01]  /*5530*/  HMMA.16816.F32.BF16 R184, R4, R10, R72 ;  /* 0x0000000a04b8723c */ /* 0x000fe20000041848 */
[----:B------:R-:W-:Y:S01]  /*5540*/  IMAD.MOV.U32 R93, RZ, RZ, R14 ;  /* 0x000000ffff5d7224 */ /* 0x000fe200078e000e */
[----:B------:R-:W-:Y:S01]  /*5550*/  LDSM.16.MT88.4 R72, [R210+0x1b800] ;  /* 0x01b80000d248783b */ /* 0x000fe20000004200 */
[----:B------:R-:W-:Y:S01]  /*5560*/  IMAD.MOV.U32 R98, RZ, RZ, R105 ;  /* 0x000000ffff627224 */ /* 0x000fe200078e0069 */
[----:B------:R-:W-:Y:S01]  /*5570*/  MOV R247, R95 ;  /* 0x0000005f00f77202 */ /* 0x000fe20000000f00 */
[----:B------:R-:W-:-:S02]  /*5580*/  IMAD.MOV.U32 R94, RZ, RZ, R245 ;  /* 0x000000ffff5e7224 */ /* 0x000fc400078e00f5 */
[----:B------:R-:W-:Y:S01]  /*5590*/  FFMA.FTZ R10, R96, c[0x0][0x23c], -R12 ;  /* 0x00008f00600a7a23 */ /* 0x000fe2000001080c */
[----:B------:R-:W-:Y:S01]  /*55a0*/  HMMA.16816.F32.BF16 R196, R4, R22, R76 ;  /* 0x0000001604c4723c */ /* 0x000fe2000004184c */
[----:B------:R-:W2:Y:S01]  /*55b0*/  LDSM.16.MT88.4 R20, [R210+0x1f000] ;  /* 0x01f00000d214783b */ /* 0x000ea20000004200 */
[----:B------:R-:W-:Y:S01]  /*55c0*/  IMAD.MOV.U32 R105, RZ, RZ, R32 ;  /* 0x000000ffff697224 */ /* 0x000fe200078e0020 */
[----:B-1----:R-:W-:Y:S01]  /*55d0*/  LOP3.LUT R0, R19, UR7, R146, 0x96, !PT ;  /* 0x0000000713007c12 */ /* 0x002fe2000f8e9692 */
[----:B------:R1:W-:Y:S01]  /*55e0*/  MUFU.EX2 R18, R10 ;  /* 0x0000000a00127308 */ /* 0x0003e20000000800 */
[----:B------:R-:W-:Y:S02]  /*55f0*/  IMAD.MOV.U32 R106, RZ, RZ, R33 ;  /* 0x000000ffff6a7224 */ /* 0x000fe400078e0021 */
[----:B------:R-:W-:Y:S01]  /*5600*/  IMAD.MOV.U32 R77, RZ, RZ, R97 ;  /* 0x000000ffff4d7224 */ /* 0x000fe200078e0061 */
[----:B------:R-:W-:Y:S01]  /*5610*/  MOV R78, R99 ;  /* 0x00000063004e7202 */ /* 0x000fe20000000f00 */
[----:B------:R-:W-:Y:S01]  /*5620*/  IMAD.WIDE.U32 R8, R0, -0x2daee0ad, RZ ;  /* 0xd2511f5300087825 */ /* 0x000fe200078e00ff */
[----:B------:R-:W-:-:S02]  /*5630*/  MOV R97, R106 ;  /* 0x0000006a00617202 */ /* 0x000fc40000000f00 */
[----:B------:R3:W-:Y:S01]  /*5640*/  MUFU.EX2 R19, R2 ;  /* 0x0000000200137308 */ /* 0x0007e20000000800 */
[----:B------:R-:W-:Y:S01]  /*5650*/  IMAD.MOV.U32 R76, RZ, RZ, R165 ;  /* 0x000000ffff4c7224 */ /* 0x000fe200078e00a5 */
[----:B------:R-:W-:Y:S01]  /*5660*/  LOP3.LUT R0, R8, 0xffff, RZ, 0xc0, !PT ;  /* 0x0000ffff08007812 */ /* 0x000fe200078ec0ff */
[----:B------:R-:W-:Y:S01]  /*5670*/  IMAD.MOV.U32 R79, RZ, RZ, R105 ;  /* 0x000000ffff4f7224 */ /* 0x000fe200078e0069 */
[----:B------:R-:W-:Y:S01]  /*5680*/  SHF.R.U32.HI R11, RZ, 0x18, R8 ;  /* 0x00000018ff0b7819 */ /* 0x000fe20000011608 */
[----:B------:R-:W-:Y:S01]  /*5690*/  IMAD.MOV.U32 R252, RZ, RZ, R94 ;  /* 0x000000fffffc7224 */ /* 0x000fe200078e005e */
[----:B-1----:R-:W-:Y:S02]  /*56a0*/  SHF.R.U32.HI R10, RZ, 0x8, R0 ;  /* 0x00000008ff0a7819 */ /* 0x002fe40000011600 */
[----:B------:R-:W-:Y:S01]  /*56b0*/  LOP3.LUT R0, R9, UR17, R144, 0x96, !PT ;  /* 0x0000001109007c12 */ /* 0x000fe2000f8e9690 */
[----:B------:R-:W-:Y:S02]  /*56c0*/  FFMA.FTZ R9, R77, c[0x0][0x23c], -R12 ;  /* 0x00008f004d097a23 */ /* 0x000fe4000001080c */
[----:B------:R-:W-:-:S02]  /*56d0*/  IMAD.MOV.U32 R77, RZ, RZ, R166 ;  /* 0x000000ffff4d7224 */ /* 0x000fc400078e00a6 */
[----:B------:R1:W-:Y:S01]  /*56e0*/  MUFU.EX2 R14, R9 ;  /* 0x00000009000e7308 */ /* 0x0003e20000000800 */
[----:B---3--:R-:W-:Y:S01]  /*56f0*/  FFMA.FTZ R2, R104, c[0x0][0x23c], -R13 ;  /* 0x00008f0068027a23 */ /* 0x008fe2000001080d */
[----:B------:R-:W-:Y:S02]  /*5700*/  MOV R104, R107 ;  /* 0x0000006b00687202 */ /* 0x000fe40000000f00 */
        /* <DEDUP_REMOVED lines=10> */
[C---:B--2---:R-:W-:Y:S01]  /*57b0*/  HMMA.16816.F32.BF16 R172, R4.reuse, R20, R84 ;  /* 0x0000001404ac723c */ /* 0x044fe20000041854 */
[----:B------:R2:W3:Y:S01]  /*57c0*/  MUFU.EX2 R244, R2 ;  /* 0x0000000200f47308 */ /* 0x0004e20000000800 */
[----:B-1----:R-:W-:Y:S01]  /*57d0*/  FFMA.FTZ R9, R78, c[0x0][0x23c], -R12 ;  /* 0x00008f004e097a23 */ /* 0x002fe2000001080c */
[----:B------:R-:W-:Y:S01]  /*57e0*/  MOV R78, R167 ;  /* 0x000000a7004e7202 */ /* 0x000fe20000000f00 */
[----:B------:R-:W-:Y:S01]  /*57f0*/  IMAD.MOV.U32 R96, RZ, RZ, R104 ;  /* 0x000000ffff607224 */ /* 0x000fe200078e0068 */
[----:B------:R-:W-:Y:S01]  /*5800*/  MOV R104, R129 ;  /* 0x0000008100687202 */ /* 0x000fe20000000f00 */
[----:B------:R-:W-:Y:S01]  /*5810*/  IMAD.MOV.U32 R129, RZ, RZ, R15 ;  /* 0x000000ffff817224 */ /* 0x000fe200078e000f */
[----:B------:R-:W-:Y:S01]  /*5820*/  HSET2.LE.AND R10, R10, R93, PT ;  /* 0x0000005d0a0a7233 */ /* 0x000fe20003803000 */
[----:B------:R-:W-:Y:S01]  /*5830*/  HMMA.16816.F32.BF16 R164, R4, R24, R48 ;  /* 0x0000001804a4723c */ /* 0x000fe20000041830 */
[----:B------:R-:W1:Y:S01]  /*5840*/  LDSM.16.MT88.4 R48, [R212+0x19800] ;  /* 0x01980000d430783b */ /* 0x000e620000004200 */
[----:B------:R-:W-:Y:S01]  /*5850*/  MUFU.EX2 R245, R9 ;  /* 0x0000000900f57308 */ /* 0x000fe20000000800 */
[----:B------:R-:W-:-:S02]  /*5860*/  IMAD.MOV.U32 R99, RZ, RZ, R128 ;  /* 0x000000ffff637224 */ /* 0x000fc400078e0080 */
[----:B------:R-:W-:Y:S01]  /*5870*/  IMAD.MOV.U32 R105, RZ, RZ, R130 ;  /* 0x000000ffff697224 */ /* 0x000fe200078e0082 */
[----:B------:R-:W-:Y:S01]  /*5880*/  MOV R130, R158 ;  /* 0x0000009e00827202 */ /* 0x000fe20000000f00 */
[----:B------:R-:W-:Y:S01]  /*5890*/  IMAD.MOV.U32 R106, RZ, RZ, R131 ;  /* 0x000000ffff6a7224 */ /* 0x000fe200078e0083 */
[C---:B------:R-:W-:Y:S01]  /*58a0*/  HMMA.16816.F32.BF16 R32, R4.reuse, R22, R60 ;  /* 0x000000160420723c */ /* 0x040fe2000004183c */
[----:B--2---:R-:W-:Y:S01]  /*58b0*/  SHF.R.U32.HI R2, RZ, 0x10, R8 ;  /* 0x00000010ff027819 */ /* 0x004fe20000011608 */
[----:B------:R-:W-:Y:S01]  /*58c0*/  FFMA.FTZ R8, R98, c[0x0][0x23c], -R12 ;  /* 0x00008f0062087a23 */ /* 0x000fe2000001080c */
[----:B------:R-:W-:Y:S01]  /*58d0*/  MOV R92, R99 ;  /* 0x00000063005c7202 */ /* 0x000fe20000000f00 */
[----:B------:R-:W-:Y:S01]  /*58e0*/  IMAD.MOV.U32 R98, RZ, RZ, R107 ;  /* 0x000000ffff627224 */ /* 0x000fe200078e006b */
[----:B------:R-:W-:Y:S01]  /*58f0*/  LOP3.LUT R2, R2, 0xff, RZ, 0xc0, !PT ;  /* 0x000000ff02027812 */ /* 0x000fe200078ec0ff */
[----:B------:R2:W4:Y:S01]  /*5900*/  MUFU.EX2 R15, R8 ;  /* 0x00000008000f7308 */ /* 0x0005220000000800 */
[----:B------:R-:W-:Y:S01]  /*5910*/  MOV R107, R250 ;  /* 0x000000fa006b7202 */ /* 0x000fe20000000f00 */
[C---:B------:R-:W-:Y:S01]  /*5920*/  HMMA.16816.F32.BF16 R20, R4.reuse, R28, R40 ;  /* 0x0000001c0414723c */ /* 0x040fe20000041828 */
[----:B------:R-:W-:Y:S01]  /*5930*/  PRMT R11, R2, 0x5410, R11 ;  /* 0x00005410020b7816 */ /* 0x000fe2000000000b */
[----:B------:R-:W-:Y:S01]  /*5940*/  IMAD.MOV.U32 R128, RZ, RZ, R251 ;  /* 0x000000ffff807224 */ /* 0x000fe200078e00fb */
[C---:B------:R-:W-:Y:S01]  /*5950*/  LOP3.LUT R2, R0.reuse, 0xffff, RZ, 0xc0, !PT ;  /* 0x0000ffff00027812 */ /* 0x040fe200078ec0ff */
[----:B------:R-:W-:Y:S01]  /*5960*/  IMAD.MOV.U32 R131, RZ, RZ, R159 ;  /* 0x000000ffff837224 */ /* 0x000fe200078e009f */
[----:B------:R-:W-:Y:S01]  /*5970*/  MOV R250, R156 ;  /* 0x0000009c00fa7202 */ /* 0x000fe20000000f00 */
[----:B------:R-:W-:Y:S01]  /*5980*/  HSET2.LE.AND R11, R11, R93, PT ;  /* 0x0000005d0b0b7233 */ /* 0x000fe20003803000 */
[----:B------:R-:W-:Y:S01]  /*5990*/  SHF.R.U32.HI R2, RZ, 0x8, R2 ;  /* 0x00000008ff027819 */ /* 0x000fe20000011602 */
[C---:B------:R-:W-:Y:S01]  /*59a0*/  HMMA.16816.F32.BF16 R28, R4.reuse, R30, R56 ;  /* 0x0000001e041c723c */ /* 0x040fe20000041838 */
[----:B------:R-:W-:Y:S01]  /*59b0*/  IMAD.MOV.U32 R251, RZ, RZ, R157 ;  /* 0x000000fffffb7224 */ /* 0x000fe200078e009d */
[----:B------:R-:W-:Y:S01]  /*59c0*/  LDSM.16.MT88.4 R40, [R210+0x19800] ;  /* 0x01980000d228783b */ /* 0x000fe20000004200 */
[----:B------:R-:W-:Y:S01]  /*59d0*/  IMAD.MOV.U32 R95, RZ, RZ, R106 ;  /* 0x000000ffff5f7224 */ /* 0x000fe200078e006a */
[----:B------:R-:W-:Y:S01]  /*59e0*/  MOV R94, R105 ;  /* 0x00000069005e7202 */ /* 0x000fe20000000f00 */
[----:B------:R-:W-:Y:S01]  /*59f0*/  IMAD.MOV.U32 R12, RZ, RZ, R76 ;  /* 0x000000ffff0c7224 */ /* 0x000fe200078e004c */
[----:B--2---:R-:W-:Y:S01]  /*5a00*/  LOP3.LUT R8, R0, 0xff, RZ, 0xc0, !PT ;  /* 0x000000ff00087812 */ /* 0x004fe200078ec0ff */
[----:B------:R-:W2:Y:S01]  /*5a10*/  LDSM.16.MT88.4 R156, [R209+0x19800] ;  /* 0x01980000d19c783b */ /* 0x000ea20000004200 */
[----:B------:R-:W-:Y:S02]  /*5a20*/  HMMA.16816.F32.BF16 R24, R4, R26, R44 ;  /* 0x0000001a0418723c */ /* 0x000fe4000004182c */
[----:B------:R-:W-:Y:S01]  /*5a30*/  PRMT R13, R8, 0x5410, R2 ;  /* 0x00005410080d7816 */ /* 0x000fe20000000002 */
[----:B------:R-:W2:Y:S01]  /*5a40*/  LDSM.16.MT88.4 R56, [R211+0x19800] ;  /* 0x01980000d338783b */ /* 0x000ea20000004200 */
[----:B------:R-:W-:-:S02]  /*5a50*/  SHF.R.U32.HI R8, RZ, 0x10, R0 ;  /* 0x00000010ff087819 */ /* 0x000fc40000011600 */
[----:B------:R-:W-:Y:S02]  /*5a60*/  SHF.R.U32.HI R2, RZ, 0x18, R0 ;  /* 0x00000018ff027819 */ /* 0x000fe40000011600 */
[----:B------:R-:W-:Y:S01]  /*5a70*/  LOP3.LUT R0, R8, 0xff, RZ, 0xc0, !PT ;  /* 0x000000ff08007812 */ /* 0x000fe200078ec0ff */
[--C-:B------:R-:W-:Y:S01]  /*5a80*/  HSET2.LE.AND R8, R13, R93.reuse, PT ;  /* 0x0000005d0d087233 */ /* 0x100fe20003803000 */
[----:B---3--:R-:W-:Y:S02]  /*5a90*/  F2FP.BF16.PACK_AB R4, R244, R19 ;  /* 0x00000013f404723e */ /* 0x008fe400000010ff */
[----:B------:R-:W-:Y:S02]  /*5aa0*/  PRMT R0, R0, 0x5410, R2 ;  /* 0x0000541000007816 */ /* 0x000fe40000000002 */
[----:B----4-:R-:W-:Y:S02]  /*5ab0*/  F2FP.BF16.PACK_AB R2, R15, R18 ;  /* 0x000000120f02723e */ /* 0x010fe400000010ff */
[----:B------:R-:W-:Y:S01]  /*5ac0*/  F2FP.BF16.PACK_AB R5, R245, R14 ;  /* 0x0000000ef505723e */ /* 0x000fe200000010ff */
[----:B------:R-:W-:Y:S01]  /*5ad0*/  HSET2.LE.AND R9, R0, R93, PT ;  /* 0x0000005d00097233 */ /* 0x000fe20003803000 */
[----:B------:R-:W-:Y:S01]  /*5ae0*/  F2FP.BF16.PACK_AB R0, R149, R150 ;  /* 0x000000969500723e */ /* 0x000fe200000010ff */
[----:B------:R-:W-:Y:S01]  /*5af0*/  IMAD.MOV.U32 R93, RZ, RZ, R104 ;  /* 0x000000ffff5d7224 */ /* 0x000fe200078e0068 */
[----:B------:R-:W-:Y:S01]  /*5b00*/  LOP3.LUT R146, R10, R4, RZ, 0xc0, !PT ;  /* 0x000000040a927212 */ /* 0x000fe200078ec0ff */
[----:B------:R-:W-:Y:S01]  /*5b10*/  IMAD.MOV.U32 R10, RZ, RZ, R96 ;  /* 0x000000ffff0a7224 */ /* 0x000fe200078e0060 */
[----:B------:R-:W-:Y:S01]  /*5b20*/  LOP3.LUT R144, R8, R0, RZ, 0xc0, !PT ;  /* 0x0000000008907212 */ /* 0x000fe200078ec0ff */
[----:B------:R-:W-:Y:S01]  /*5b30*/  IMAD.MOV.U32 R0, RZ, RZ, R98 ;  /* 0x000000ffff007224 */ /* 0x000fe200078e0062 */
[----:B------:R-:W-:Y:S01]  /*5b40*/  LOP3.LUT R145, R9, R2, RZ, 0xc0, !PT ;  /* 0x0000000209917212 */ /* 0x000fe200078ec0ff */
[----:B------:R-:W-:Y:S01]  /*5b50*/  IMAD.MOV.U32 R8, RZ, RZ, R78 ;  /* 0x000000ffff087224 */ /* 0x000fe200078e004e */
[----:B------:R-:W-:-:S02]  /*5b60*/  LOP3.LUT R147, R11, R5, RZ, 0xc0, !PT ;  /* 0x000000050b937212 */ /* 0x000fc400078ec0ff */
[----:B------:R-:W-:Y:S01]  /*5b70*/  MOV R2, R107 ;  /* 0x0000006b00027202 */ /* 0x000fe20000000f00 */
[----:B------:R-:W-:Y:S01]  /*5b80*/  LDSM.16.MT88.4 R4, [R211+0x1f800] ;  /* 0x01f80000d304783b */ /* 0x000fe20000004200 */
[----:B------:R-:W-:Y:S02]  /*5b90*/  MOV R13, R77 ;  /* 0x0000004d000d7202 */ /* 0x000fe40000000f00 */
[----:B------:R-:W-:Y:S01]  /*5ba0*/  MOV R9, R79 ;  /* 0x0000004f00097202 */ /* 0x000fe20000000f00 */
[----:B-1----:R-:W-:Y:S01]  /*5bb0*/  HMMA.16816.F32.BF16 R44, R144, R48, R80 ;  /* 0x00000030902c723c */ /* 0x002fe20000041850 */
[----:B------:R-:W1:Y:S01]  /*5bc0*/  LDSM.16.MT88.4 R80, [R212+0x1b800] ;  /* 0x01b80000d450783b */ /* 0x000e620000004200 */
[----:B------:R-:W-:-:S03]  /*5bd0*/  MOV R11, R97 ;  /* 0x00000061000b7202 */ /* 0x000fc60000000f00 */
[----:B------:R-:W3:Y:S03]  /*5be0*/  LDSM.16.MT88.4 R96, [R209+0x1d800] ;  /* 0x01d80000d160783b */ /* 0x000ee60000004200 */
[C---:B------:R-:W-:Y:S01]  /*5bf0*/  HMMA.16816.F32.BF16 R84, R144.reuse, R88, R160 ;  /* 0x000000589054723c */ /* 0x040fe200000418a0 */
[----:B------:R-:W4:Y:S06]  /*5c00*/  LDSM.16.MT88.4 R104, [R210+0x1d800] ;  /* 0x01d80000d268783b */ /* 0x000f2c0000004200 */
[----:B------:R-:W-:Y:S01]  /*5c10*/  MOV R161, R93 ;  /* 0x0000005d00a17202 */ /* 0x000fe20000000f00 */
[----:B------:R-:W-:Y:S01]  /*5c20*/  HMMA.16816.F32.BF16 R88, R144, R90, R168 ;  /* 0x0000005a9058723c */ /* 0x000fe200000418a8 */
[----:B------:R-:W-:Y:S01]  /*5c30*/  IMAD.MOV.U32 R160, RZ, RZ, R92 ;  /* 0x000000ffffa07224 */ /* 0x000fe200078e005c */
[----:B------:R-:W-:Y:S01]  /*5c40*/  MOV R163, R95 ;  /* 0x0000005f00a37202 */ /* 0x000fe20000000f00 */
[----:B------:R-:W-:-:S04]  /*5c50*/  IMAD.MOV.U32 R162, RZ, RZ, R94 ;  /* 0x000000ffffa27224 */ /* 0x000fc800078e005e */
[----:B------:R-:W-:Y:S01]  /*5c60*/  MOV R169, R129 ;  /* 0x0000008100a97202 */ /* 0x000fe20000000f00 */
[----:B------:R-:W-:Y:S01]  /*5c70*/  IMAD.MOV.U32 R168, RZ, RZ, R128 ;  /* 0x000000ffffa87224 */ /* 0x000fe200078e0080 */
[----:B------:R-:W-:Y:S01]  /*5c80*/  MOV R171, R131 ;  /* 0x0000008300ab7202 */ /* 0x000fe20000000f00 */
[----:B------:R-:W-:Y:S01]  /*5c90*/  IMAD.MOV.U32 R170, RZ, RZ, R130 ;  /* 0x000000ffffaa7224 */ /* 0x000fe200078e0082 */
[C---:B--2---:R-:W-:Y:S01]  /*5ca0*/  HMMA.16816.F32.BF16 R152, R144.reuse, R156, R152 ;  /* 0x0000009c9098723c */ /* 0x044fe20000041898 */
[----:B------:R-:W-:Y:S01]  /*5cb0*/  FADD.FTZ R2, R2, R168 ;  /* 0x000000a802027221 */ /* 0x000fe20000010000 */
[----:B------:R-:W-:Y:S01]  /*5cc0*/  LDSM.16.MT88.4 R128, [R209+0x1f800] ;  /* 0x01f80000d180783b */ /* 0x000fe20000004200 */
        /* <DEDUP_REMOVED lines=24> */
[----:B------:R-:W-:Y:S01]  /*5e50*/  LDSM.16.MT88.4 R136, [R210+0x1f800] ;  /* 0x01f80000d288783b */ /* 0x000fe20000004200 */
[----:B------:R-:W-:Y:S02]  /*5e60*/  FADD.FTZ R2, R251, R2 ;  /* 0x00000002fb027221 */ /* 0x000fe40000010000 */
[----:B------:R-:W-:Y:S02]  /*5e70*/  FADD.FTZ R0, R246, R0 ;  /* 0x00000000f6007221 */ /* 0x000fe40000010000 */
[----:B------:R-:W-:-:S02]  /*5e80*/  FADD.FTZ R2, R150, R2 ;  /* 0x0000000296027221 */ /* 0x000fc40000010000 */
[C---:B------:R-:W-:Y:S01]  /*5e90*/  HMMA.16816.F32.BF16 R56, R144.reuse, R58, R112 ;  /* 0x0000003a9038723c */ /* 0x040fe20000041870 */
[----:B------:R-:W1:Y:S01]  /*5ea0*/  LDSM.16.MT88.4 R112, [R212+0x1d800] ;  /* 0x01d80000d470783b */ /* 0x000e620000004200 */
[----:B------:R-:W-:Y:S02]  /*5eb0*/  FADD.FTZ R0, R18, R0 ;  /* 0x0000000012007221 */ /* 0x000fe40000010000 */
[----:B------:R-:W-:Y:S02]  /*5ec0*/  FADD.FTZ R2, R149, R2 ;  /* 0x0000000295027221 */ /* 0x000fe40000010000 */
[----:B------:R-:W-:Y:S02]  /*5ed0*/  FADD.FTZ R0, R15, R0 ;  /* 0x000000000f007221 */ /* 0x000fe40000010000 */
[----:B------:R-:W-:Y:S01]  /*5ee0*/  HMMA.16816.F32.BF16 R64, R144, R66, R120 ;  /* 0x000000429040723c */ /* 0x000fe20000041878 */
[----:B------:R-:W2:Y:S01]  /*5ef0*/  LDSM.16.MT88.4 R120, [R211+0x1d800] ;  /* 0x01d80000d378783b */ /* 0x000ea20000004200 */
[----:B------:R-:W-:-:S02]  /*5f00*/  FADD.FTZ R2, R19, R2 ;  /* 0x0000000213027221 */ /* 0x000fc40000010000 */
[----:B------:R-:W-:Y:S02]  /*5f10*/  FADD.FTZ R0, R14, R0 ;  /* 0x000000000e007221 */ /* 0x000fe40000010000 */
[----:B------:R-:W-:Y:S02]  /*5f20*/  FADD.FTZ R244, R244, R2 ;  /* 0x00000002f4f47221 */ /* 0x000fe40000010000 */
[----:B------:R-:W-:Y:S01]  /*5f30*/  HMMA.16816.F32.BF16 R80, R144, R82, R140 ;  /* 0x000000529050723c */ /* 0x000fe2000004188c */
[----:B------:R-:W1:Y:S01]  /*5f40*/  LDSM.16.MT88.4 R140, [R212+0x1f800] ;  /* 0x01f80000d48c783b */ /* 0x000e620000004200 */
[----:B------:R-:W-:-:S06]  /*5f50*/  FADD.FTZ R245, R245, R0 ;  /* 0x00000000f5f57221 */ /* 0x000fcc0000010000 */
[C---:B------:R-:W-:Y:S08]  /*5f60*/  HMMA.16816.F32.BF16 R40, R144.reuse, R42, R68 ;  /* 0x0000002a9028723c */ /* 0x040ff00000041844 */
[C---:B------:R-:W-:Y:S08]  /*5f70*/  HMMA.16816.F32.BF16 R68, R144.reuse, R72, R124 ;  /* 0x000000489044723c */ /* 0x040ff0000004187c */
[C---:B------:R-:W-:Y:S08]  /*5f80*/  HMMA.16816.F32.BF16 R48, R144.reuse, R50, R100 ;  /* 0x000000329030723c */ /* 0x040ff00000041864 */
[C---:B------:R-:W-:Y:S08]  /*5f90*/  HMMA.16816.F32.BF16 R72, R144.reuse, R74, R132 ;  /* 0x0000004a9048723c */ /* 0x040ff00000041884 */
[C---:B---3--:R-:W-:Y:S08]  /*5fa0*/  HMMA.16816.F32.BF16 R92, R144.reuse, R96, R192 ;  /* 0x00000060905c723c */ /* 0x048ff000000418c0 */
[C---:B----4-:R-:W-:Y:S08]  /*5fb0*/  HMMA.16816.F32.BF16 R100, R144.reuse, R104, R240 ;  /* 0x000000689064723c */ /* 0x050ff000000418f0 */
[C---:B-1----:R-:W-:Y:S08]  /*5fc0*/  HMMA.16816.F32.BF16 R108, R144.reuse, R112, R236 ;  /* 0x00000070906c723c */ /* 0x042ff000000418ec */
        /* <DEDUP_REMOVED lines=26> */
[----:B------:R-:W-:Y:S01]  /*6170*/  IMAD.U32 R6, RZ, RZ, UR30 ;  /* 0x0000001eff067e24 */ /* 0x000fe2000f8e00ff */
[----:B------:R-:W-:Y:S01]  /*6180*/  UMOV UR28, UR29 ;  /* 0x0000001d001c7c82 */ /* 0x000fe20008000000 */
[----:B------:R-:W-:Y:S02]  /*6190*/  IMAD.U32 R7, RZ, RZ, UR31 ;  /* 0x0000001fff077e24 */ /* 0x000fe4000f8e00ff */
[----:B------:R-:W-:Y:S02]  /*61a0*/  IMAD.MOV.U32 R7, RZ, RZ, 0x40 ;  /* 0x00000040ff077424 */ /* 0x000fe400078e00ff */
[----:B------:R-:W-:Y:S02]  /*61b0*/  IMAD.U32 R2, RZ, RZ, UR5 ;  /* 0x00000005ff027e24 */ /* 0x000fe4000f8e00ff */
[----:B------:R-:W-:-:S04]  /*61c0*/  IMAD.WIDE.U32 R8, R7, c[0x0][0x1a0], RZ ;  /* 0x0000680007087a25 */ /* 0x000fc800078e00ff */
[----:B------:R-:W-:Y:S02]  /*61d0*/  IMAD R7, R7, c[0x0][0x1a4], RZ ;  /* 0x0000690007077a24 */ /* 0x000fe400078e02ff */
[----:B-1----:R-:W-:-:S05]  /*61e0*/  IMAD.SHL.U32 R246, R246, 0x2, RZ ;  /* 0x00000002f6f67824 */ /* 0x002fca00078e00ff */
[----:B------:R-:W-:Y:S01]  /*61f0*/  LOP3.LUT R246, R246, 0x6, RZ, 0xc0, !PT ;  /* 0x00000006f6f67812 */ /* 0x000fe200078ec0ff */
[----:B------:R-:W-:Y:S01]  /*6200*/  BAR.SYNC.DEFER_BLOCKING 0x0 ;  /* 0x0000000000007b1d */ /* 0x000fe20000010000 */
[----:B--2---:R-:W-:-:S04]  /*6210*/  LEA R0, P0, R6, R248, 0x6 ;  /* 0x000000f806007211 */ /* 0x004fc800078030ff */
[----:B------:R-:W-:Y:S02]  /*6220*/  LEA R4, P1, R0, c[0x0][0x170], 0x1 ;  /* 0x00005c0000047a11 */ /* 0x000fe400078208ff */
[----:B---3--:R-:W-:Y:S02]  /*6230*/  LEA.HI.X R2, R6, R251, R2, 0x6, P0 ;  /* 0x000000fb06027211 */ /* 0x008fe400000f3402 */
[----:B------:R-:W-:Y:S02]  /*6240*/  IADD3 R6, P0, R8, R4, RZ ;  /* 0x0000000408067210 */ /* 0x000fe40007f1e0ff */
[----:B------:R-:W-:Y:S01]  /*6250*/  LEA.HI.X R5, R0, c[0x0][0x174], R2, 0x1, P1 ;  /* 0x00005d0000057a11 */ /* 0x000fe200008f0c02 */
[----:B------:R-:W-:-:S03]  /*6260*/  IMAD.U32 R0, RZ, RZ, UR29 ;  /* 0x0000001dff007e24 */ /* 0x000fc6000f8e00ff */
[----:B------:R-:W-:Y:S01]  /*6270*/  IADD3.X R7, R5, R9, R7, P0, !PT ;  /* 0x0000000905077210 */ /* 0x000fe200007fe407 */
[----:B------:R-:W-:Y:S01]  /*6280*/  @!PT LDS RZ, [RZ] ;  /* 0x00000000fffff984 */ /* 0x000fe20000000800 */
[----:B------:R-:W-:Y:S01]  /*6290*/  @!PT LDS RZ, [RZ] ;  /* 0x00000000fffff984 */ /* 0x000fe20000000800 */
[----:B------:R-:W-:Y:S01]  /*62a0*/  @!PT LDS RZ, [RZ] ;  /* 0x00000000fffff984 */ /* 0x000fe20000000800 */
[----:B------:R1:W-:Y:S01]  /*62b0*/  LDGSTS.E.BYPASS.LTC128B.128 [R235+0x18000], [R4.64] ;  /* 0x1800000004eb7fae */ /* 0x0003e2000b901d58 */
[----:B------:R-:W-:-:S03]  /*62c0*/  IMAD R0, R0, 0x40, R246 ;  /* 0x0000004000007824 */ /* 0x000fc600078e02f6 */
[----:B------:R1:W-:Y:S02]  /*62d0*/  LDGSTS.E.BYPASS.LTC128B.128 [R235+0x1a000], [R4.64+0x80] ;  /* 0x1a00008004eb7fae */ /* 0x0003e4000b901d58 */
[----:B------:R-:W-:Y:S02]  /*62e0*/  IADD3 R2, R0, 0x1, RZ ;  /* 0x0000000100027810 */ /* 0x000fe40007ffe0ff */
[----:B------:R1:W-:Y:S02]  /*62f0*/  LDGSTS.E.BYPASS.LTC128B.128 [R235+0x1c000], [R4.64+0x100] ;  /* 0x1c00010004eb7fae */ /* 0x0003e4000b901d58 */
[CC--:B------:R-:W-:Y:S02]  /*6300*/  ISETP.GE.AND P6, PT, R2.reuse, R17.reuse, PT ;  /* 0x000000110200720c */ /* 0x0c0fe40003fc6270 */
[----:B------:R1:W-:Y:S01]  /*6310*/  LDGSTS.E.BYPASS.LTC128B.128 [R235+0x1e000], [R4.64+0x180] ;  /* 0x1e00018004eb7fae */ /* 0x0003e2000b901d58 */
[-C--:B-----5:R-:W-:Y:S02]  /*6320*/  ISETP.GE.AND P4, PT, R2, R16.reuse, PT ;  /* 0x000000100200720c */ /* 0x0a0fe40003f86270 */
[----:B------:R-:W-:Y:S01]  /*6330*/  IADD3 R2, R0, 0x9, RZ ;  /* 0x0000000900027810 */ /* 0x000fe20007ffe0ff */
[----:B------:R1:W-:Y:S03]  /*6340*/  LDGSTS.E.BYPASS.LTC128B.128 [R235+0x19000], [R6.64] ;  /* 0x1900000006eb7fae */ /* 0x0003e6000b901d58 */
[C---:B------:R-:W-:Y:S01]  /*6350*/  ISETP.GE.AND P1, PT, R2.reuse, R17, PT ;  /* 0x000000110200720c */ /* 0x040fe20003f26270 */
[----:B------:R1:W-:Y:S01]  /*6360*/  LDGSTS.E.BYPASS.LTC128B.128 [R235+0x1b000], [R6.64+0x80] ;  /* 0x1b00008006eb7fae */ /* 0x0003e2000b901d58 */
[----:B------:R-:W-:-:S02]  /*6370*/  ISETP.GE.AND P3, PT, R2, R16, PT ;  /* 0x000000100200720c */ /* 0x000fc40003f66270 */
[----:B------:R-:W-:Y:S01]  /*6380*/  IADD3 R2, R0, 0x11, RZ ;  /* 0x0000001100027810 */ /* 0x000fe20007ffe0ff */
[----:B------:R1:W-:Y:S04]  /*6390*/  LDGSTS.E.BYPASS.LTC128B.128 [R235+0x1d000], [R6.64+0x100] ;  /* 0x1d00010006eb7fae */ /* 0x0003e8000b901d58 */
[----:B------:R1:W-:Y:S04]  /*63a0*/  LDGSTS.E.BYPASS.LTC128B.128 [R235+0x1f000], [R6.64+0x180] ;  /* 0x1f00018006eb7fae */ /* 0x0003e8000b901d58 */
[----:B------:R-:W-:Y:S04]  /*63b0*/  LDSM.16.M88.4 R20, [R208+0x10000] ;  /* 0x01000000d014783b */ /* 0x000fe80000000200 */
[----:B------:R-:W-:Y:S04]  /*63c0*/  LDSM.16.M88.4 R12, [R208+0x10800] ;  /* 0x01080000d00c783b */ /* 0x000fe80000000200 */
[----:B------:R-:W-:Y:S04]  /*63d0*/  LDSM.16.M88.4 R24, [R208+0x11000] ;  /* 0x01100000d018783b */ /* 0x000fe80000000200 */
[----:B------:R-:W-:Y:S04]  /*63e0*/  LDSM.16.M88.4 R184, [R208+0x11800] ;  /* 0x01180000d0b8783b */ /* 0x000fe80000000200 */
[----:B------:R-:W-:Y:S04]  /*63f0*/  LDSM.16.M88.4 R8, [R216] ;  /* 0x00000000d808783b */ /* 0x000fe80000000200 */
[----:B------:R-:W-:Y:S04]  /*6400*/  LDSM.16.M88.4 R180, [R219] ;  /* 0x00000000dbb4783b */ /* 0x000fe80000000200 */
[----:B-1----:R-:W1:Y:S04]  /*6410*/  LDSM.16.M88.4 R4, [R215] ;  /* 0x00000000d704783b */ /* 0x002e680000000200 */
[----:B------:R-:W2:Y:S04]  /*6420*/  LDSM.16.M88.4 R176, [R234] ;  /* 0x00000000eab0783b */ /* 0x000ea80000000200 */
[----:B------:R-:W3:Y:S04]  /*6430*/  LDSM.16.M88.4 R204, [R232] ;  /* 0x00000000e8cc783b */ /* 0x000ee80000000200 */
[----:B------:R-:W4:Y:S04]  /*6440*/  LDSM.16.M88.4 R192, [R233] ;  /* 0x00000000e9c0783b */ /* 0x000f280000000200 */
        /* <DEDUP_REMOVED lines=10> */
[----:B------:R-:W1:Y:S03]  /*64f0*/  LDSM.16.M88.4 R184, [R214+0x10000] ;  /* 0x01000000d6b8783b */ /* 0x000e660000000200 */
[C---:B------:R-:W-:Y:S08]  /*6500*/  HMMA.16816.F32.BF16 R196, R8.reuse, R180, R172 ;  /* 0x000000b408c4723c */ /* 0x040ff000000418ac */
[C---:B------:R-:W-:Y:S08]  /*6510*/  HMMA.16816.F32.BF16 R180, R8.reuse, R182, R32 ;  /* 0x000000b608b4723c */ /* 0x040ff00000041820 */
[C---:B--2---:R-:W-:Y:S01]  /*6520*/  HMMA.16816.F32.BF16 R200, R8.reuse, R176, R168 ;  /* 0x000000b008c8723c */ /* 0x044fe200000418a8 */
[----:B------:R-:W2:Y:S07]  /*6530*/  LDSM.16.M88.4 R168, [R214+0x10800] ;  /* 0x01080000d6a8783b */ /* 0x000eae0000000200 */
[C---:B------:R-:W-:Y:S08]  /*6540*/  HMMA.16816.F32.BF16 R176, R8.reuse, R178, R28 ;  /* 0x000000b208b0723c */ /* 0x040ff0000004181c */
[C---:B---3--:R-:W-:Y:S01]  /*6550*/  HMMA.16816.F32.BF16 R28, R8.reuse, R204, R24 ;  /* 0x000000cc081c723c */ /* 0x048fe20000041818 */
[----:B------:R-:W3:Y:S07]  /*6560*/  LDSM.16.M88.4 R24, [R214+0x11000] ;  /* 0x01100000d618783b */ /* 0x000eee0000000200 */
[C---:B----4-:R-:W-:Y:S01]  /*6570*/  HMMA.16816.F32.BF16 R172, R8.reuse, R192, R20 ;  /* 0x000000c008ac723c */ /* 0x050fe20000041814 */
[----:B------:R-:W4:Y:S07]  /*6580*/  LDSM.16.M88.4 R20, [R214+0x11800] ;  /* 0x01180000d614783b */ /* 0x000f2e0000000200 */
[----:B------:R-:W-:Y:S08]  /*6590*/  HMMA.16816.F32.BF16 R32, R8, R194, R12 ;  /* 0x000000c20820723c */ /* 0x000ff0000004180c */
[----:B-1----:R-:W-:Y:S08]  /*65a0*/  HMMA.16816.F32.BF16 R192, R4, R184, R196 ;  /* 0x000000b804c0723c */ /* 0x002ff000000418c4 */
[----:B------:R-:W-:Y:S01]  /*65b0*/  HMMA.16816.F32.BF16 R12, R8, R206, R188 ;  /* 0x000000ce080c723c */ /* 0x000fe200000418bc */
[----:B------:R-:W-:Y:S07]  /*65c0*/  LDSM.16.M88.4 R8, [R217] ;  /* 0x00000000d908783b */ /* 0x000fee0000000200 */
[C---:B------:R-:W-:Y:S01]  /*65d0*/  HMMA.16816.F32.BF16 R184, R4.reuse, R186, R180 ;  /* 0x000000ba04b8723c */ /* 0x040fe200000418b4 */
[----:B------:R-:W1:Y:S07]  /*65e0*/  LDSM.16.M88.4 R180, [R213] ;  /* 0x00000000d5b4783b */ /* 0x000e6e0000000200 */
        /* <DEDUP_REMOVED lines=8> */
[----:B------:R-:W4:Y:S04]  /*6670*/  LDSM.16.M88.4 R20, [R213+0x1800] ;  /* 0x00180000d514783b */ /* 0x000f280000000200 */
[----:B------:R-:W-:Y:S03]  /*6680*/  LDSM.16.M88.4 R4, [R215+0x4000] ;  /* 0x00400000d704783b */ /* 0x000fe60000000200 */
[C---:B-1----:R-:W-:Y:S01]  /*6690*/  HMMA.16816.F32.BF16 R200, R8.reuse, R182, R184 ;  /* 0x000000b608c8723c */ /* 0x042fe200000418b8 */
[----:B------:R-:W1:Y:S07]  /*66a0*/  LDSM.16.M88.4 R184, [R208+0x12000] ;  /* 0x01200000d0b8783b */ /* 0x000e6e0000000200 */
[C---:B------:R-:W-:Y:S01]  /*66b0*/  HMMA.16816.F32.BF16 R28, R8.reuse, R180, R192 ;  /* 0x000000b4081c723c */ /* 0x040fe200000418c0 */
[----:B------:R-:W1:Y:S07]  /*66c0*/  LDSM.16.M88.4 R180, [R208+0x12800] ;  /* 0x01280000d0b4783b */ /* 0x000e6e0000000200 */
[C---:B--2---:R-:W-:Y:S08]  /*66d0*/  HMMA.16816.F32.BF16 R192, R8.reuse, R170, R188 ;  /* 0x000000aa08c0723c */ /* 0x044ff000000418bc */
[C---:B---3--:R-:W-:Y:S08]  /*66e0*/  HMMA.16816.F32.BF16 R188, R8.reuse, R24, R176 ;  /* 0x0000001808bc723c */ /* 0x048ff000000418b0 */
[C---:B------:R-:W-:Y:S01]  /*66f0*/  HMMA.16816.F32.BF16 R176, R8.reuse, R26, R172 ;  /* 0x0000001a08b0723c */ /* 0x040fe200000418ac */
[----:B------:R-:W2:Y:S04]  /*6700*/  LDSM.16.M88.4 R172, [R208+0x13000] ;  /* 0x01300000d0ac783b */ /* 0x000ea80000000200 */
[----:B------:R-:W3:Y:S03]  /*6710*/  LDSM.16.M88.4 R24, [R208+0x13800] ;  /* 0x01380000d018783b */ /* 0x000ee60000000200 */
[C---:B----4-:R-:W-:Y:S08]  /*6720*/  HMMA.16816.F32.BF16 R32, R8.reuse, R20, R32 ;  /* 0x000000140820723c */ /* 0x050ff00000041820 */
[C---:B------:R-:W-:Y:S08]  /*6730*/  HMMA.16816.F32.BF16 R20, R8.reuse, R22, R12 ;  /* 0x000000160814723c */ /* 0x040ff0000004180c */
[----:B------:R-:W-:Y:S01]  /*6740*/  HMMA.16816.F32.BF16 R196, R8, R168, R196 ;  /* 0x000000a808c4723c */ /* 0x000fe200000418c4 */
[----:B------:R-:W-:Y:S07]  /*6750*/  LDSM.16.M88.4 R8, [R216+0x4000] ;  /* 0x00400000d808783b */ /* 0x000fee0000000200 */
[C---:B-1----:R-:W-:Y:S01]  /*6760*/  HMMA.16816.F32.BF16 R12, R4.reuse, R184, R28 ;  /* 0x000000b8040c723c */ /* 0x042fe2000004181c */
[----:B------:R-:W1:Y:S07]  /*6770*/  LDSM.16.M88.4 R28, [R231] ;  /* 0x00000000e71c783b */ /* 0x000e6e0000000200 */
[C---:B------:R-:W-:Y:S01]  /*6780*/  HMMA.16816.F32.BF16 R168, R4.reuse, R186, R200 ;  /* 0x000000ba04a8723c */ /* 0x040fe200000418c8 */
[----:B------:R-:W4:Y:S07]  /*6790*/  LDSM.16.M88.4 R184, [R230] ;  /* 0x00000000e6b8783b */ /* 0x000f2e0000000200 */
[C---:B------:R-:W-:Y:S08]  /*67a0*/  HMMA.16816.F32.BF16 R196, R4.reuse, R180, R196 ;  /* 0x000000b404c4723c */ /* 0x040ff000000418c4 */
[C---:B------:R-:W-:Y:S08]  /*67b0*/  HMMA.16816.F32.BF16 R192, R4.reuse, R182, R192 ;  /* 0x000000b604c0723c */ /* 0x040ff000000418c0 */
[C---:B--2---:R-:W-:Y:S01]  /*67c0*/  HMMA.16816.F32.BF16 R180, R4.reuse, R172, R188 ;  /* 0x000000ac04b4723c */ /* 0x044fe200000418bc */
[----:B------:R-:W-:Y:S07]  /*67d0*/  LDSM.16.M88.4 R188, [R214+0x12800] ;  /* 0x01280000d6bc783b */ /* 0x000fee0000000200 */
[C---:B------:R-:W-:Y:S08]  /*67e0*/  HMMA.16816.F32.BF16 R176, R4.reuse, R174, R176 ;  /* 0x000000ae04b0723c */ /* 0x040ff000000418b0 */
[C---:B---3--:R-:W-:Y:S01]  /*67f0*/  HMMA.16816.F32.BF16 R172, R4.reuse, R26, R20 ;  /* 0x0000001a04ac723c */ /* 0x048fe20000041814 */
[----:B------:R-:W2:Y:S07]  /*6800*/  LDSM.16.M88.4 R20, [R228] ;  /* 0x00000000e414783b */ /* 0x000eae0000000200 */
[----:B------:R-:W-:Y:S01]  /*6810*/  HMMA.16816.F32.BF16 R32, R4, R24, R32 ;  /* 0x000000180420723c */ /* 0x000fe20000041820 */
[----:B------:R-:W-:Y:S04]  /*6820*/  LDSM.16.M88.4 R4, [R218+0x4000] ;  /* 0x00400000da04783b */ /* 0x000fe80000000200 */
[----:B------:R-:W3:Y:S03]  /*6830*/  LDSM.16.M88.4 R24, [R229] ;  /* 0x00000000e518783b */ /* 0x000ee60000000200 */
[C---:B-1----:R-:W-:Y:S08]  /*6840*/  HMMA.16816.F32.BF16 R12, R8.reuse, R28, R12 ;  /* 0x0000001c080c723c */ /* 0x042ff0000004180c */
[C---:B------:R-:W-:Y:S01]  /*6850*/  HMMA.16816.F32.BF16 R168, R8.reuse, R30, R168 ;  /* 0x0000001e08a8723c */ /* 0x040fe200000418a8 */
[----:B------:R-:W1:Y:S07]  /*6860*/  LDSM.16.M88.4 R28, [R214+0x12000] ;  /* 0x01200000d61c783b */ /* 0x000e6e0000000200 */
[C---:B----4-:R-:W-:Y:S08]  /*6870*/  HMMA.16816.F32.BF16 R200, R8.reuse, R184, R196 ;  /* 0x000000b808c8723c */ /* 0x050ff000000418c4 */
[C---:B------:R-:W-:Y:S08]  /*6880*/  HMMA.16816.F32.BF16 R204, R8.reuse, R186, R192 ;  /* 0x000000ba08cc723c */ /* 0x040ff000000418c0 */
[C---:B--2---:R-:W-:Y:S01]  /*6890*/  HMMA.16816.F32.BF16 R184, R8.reuse, R20, R32 ;  /* 0x0000001408b8723c */ /* 0x044fe20000041820 */
[----:B------:R-:W2:Y:S07]  /*68a0*/  LDSM.16.M88.4 R32, [R214+0x13000] ;  /* 0x01300000d620783b */ /* 0x000eae0000000200 */
[C---:B------:R-:W-:Y:S08]  /*68b0*/  HMMA.16816.F32.BF16 R172, R8.reuse, R22, R172 ;  /* 0x0000001608ac723c */ /* 0x040ff000000418ac */
[----:B---3--:R-:W-:Y:S01]  /*68c0*/  HMMA.16816.F32.BF16 R196, R8, R24, R180 ;  /* 0x0000001808c4723c */ /* 0x008fe200000418b4 */
[----:B------:R-:W-:Y:S07]  /*68d0*/  LDSM.16.M88.4 R180, [R213+0x2800] ;  /* 0x00280000d5b4783b */ /* 0x000fee0000000200 */
[C---:B-1----:R-:W-:Y:S08]  /*68e0*/  HMMA.16816.F32.BF16 R20, R4.reuse, R28, R12 ;  /* 0x0000001c0414723c */ /* 0x042ff0000004180c */
[----:B------:R-:W-:Y:S01]  /*68f0*/  HMMA.16816.F32.BF16 R12, R4, R30, R168 ;  /* 0x0000001e040c723c */ /* 0x000fe200000418a8 */
[----:B------:R-:W1:Y:S07]  /*6900*/  LDSM.16.M88.4 R28, [R214+0x13800] ;  /* 0x01380000d61c783b */ /* 0x000e6e0000000200 */
[----:B------:R-:W-:Y:S01]  /*6910*/  HMMA.16816.F32.BF16 R192, R8, R26, R176 ;  /* 0x0000001a08c0723c */ /* 0x000fe200000418b0 */
[----:B------:R-:W-:Y:S04]  /*6920*/  LDSM.16.M88.4 R8, [R217+0x4000] ;  /* 0x00400000d908783b */ /* 0x000fe80000000200 */
[----:B------:R-:W3:Y:S03]  /*6930*/  LDSM.16.M88.4 R24, [R213+0x2000] ;  /* 0x00200000d518783b */ /* 0x000ee60000000200 */
[C---:B------:R-:W-:Y:S08]  /*6940*/  HMMA.16816.F32.BF16 R176, R4.reuse, R188, R200 ;  /* 0x000000bc04b0723c */ /* 0x040ff000000418c8 */
[C---:B------:R-:W-:Y:S01]  /*6950*/  HMMA.16816.F32.BF16 R188, R4.reuse, R190, R204 ;  /* 0x000000be04bc723c */ /* 0x040fe200000418cc */
[----:B------:R-:W-:Y:S07]  /*6960*/  LDSM.16.M88.4 R204, [R208+0x15000] ;  /* 0x01500000d0cc783b */ /* 0x000fee0000000200 */
[C---:B--2---:R-:W-:Y:S08]  /*6970*/  HMMA.16816.F32.BF16 R200, R4.reuse, R32, R196 ;  /* 0x0000002004c8723c */ /* 0x044ff000000418c4 */
[C---:B------:R-:W-:Y:S01]  /*6980*/  HMMA.16816.F32.BF16 R196, R4.reuse, R34, R192 ;  /* 0x0000002204c4723c */ /* 0x040fe200000418c0 */
[----:B------:R-:W-:Y:S07]  /*6990*/  LDSM.16.M88.4 R32, [R208+0x14800] ;  /* 0x01480000d020783b */ /* 0x000fee0000000200 */
[C---:B-1----:R-:W-:Y:S08]  /*69a0*/  HMMA.16816.F32.BF16 R192, R4.reuse, R28, R184 ;  /* 0x0000001c04c0723c */ /* 0x042ff000000418b8 */
[----:B------:R-:W-:Y:S01]  /*69b0*/  HMMA.16816.F32.BF16 R184, R4, R30, R172 ;  /* 0x0000001e04b8723c */ /* 0x000fe200000418ac */
[----:B------:R-:W1:Y:S04]  /*69c0*/  LDSM.16.M88.4 R172, [R213+0x3000] ;  /* 0x00300000d5ac783b */ /* 0x000e680000000200 */
[----:B------:R-:W2:Y:S03]  /*69d0*/  LDSM.16.M88.4 R28, [R213+0x3800] ;  /* 0x00380000d51c783b */ /* 0x000ea60000000200 */
[C---:B---3--:R-:W-:Y:S01]  /*69e0*/  HMMA.16816.F32.BF16 R168, R8.reuse, R24, R20 ;  /* 0x0000001808a8723c */ /* 0x048fe20000041814 */
[----:B------:R-:W-:Y:S07]  /*69f0*/  LDSM.16.M88.4 R4, [R215+0x8000] ;  /* 0x00800000d704783b */ /* 0x000fee0000000200 */
[C---:B------:R-:W-:Y:S01]  /*6a00*/  HMMA.16816.F32.BF16 R20, R8.reuse, R26, R12 ;  /* 0x0000001a0814723c */ /* 0x040fe2000004180c */
[----:B------:R-:W3:Y:S07]  /*6a10*/  LDSM.16.M88.4 R24, [R208+0x14000] ;  /* 0x01400000d018783b */ /* 0x000eee0000000200 */
[C---:B------:R-:W-:Y:S08]  /*6a20*/  HMMA.16816.F32.BF16 R12, R8.reuse, R180, R176 ;  /* 0x000000b4080c723c */ /* 0x040ff000000418b0 */
[C---:B------:R-:W-:Y:S08]  /*6a30*/  HMMA.16816.F32.BF16 R176, R8.reuse, R182, R188 ;  /* 0x000000b608b0723c */ /* 0x040ff000000418bc */
[C---:B-1----:R-:W-:Y:S08]  /*6a40*/  HMMA.16816.F32.BF16 R180, R8.reuse, R172, R200 ;  /* 0x000000ac08b4723c */ /* 0x042ff000000418c8 */
[C---:B------:R-:W-:Y:S08]  /*6a50*/  HMMA.16816.F32.BF16 R200, R8.reuse, R174, R196 ;  /* 0x000000ae08c8723c */ /* 0x040ff000000418c4 */
[----:B--2---:R-:W-:Y:S01]  /*6a60*/  HMMA.16816.F32.BF16 R196, R8, R28, R192 ;  /* 0x0000001c08c4723c */ /* 0x004fe200000418c0 */
[----:B------:R-:W1:Y:S07]  /*6a70*/  LDSM.16.M88.4 R192, [R208+0x15800] ;  /* 0x01580000d0c0783b */ /* 0x000e6e0000000200 */
[C---:B---3--:R-:W-:Y:S08]  /*6a80*/  HMMA.16816.F32.BF16 R172, R4.reuse, R24, R168 ;  /* 0x0000001804ac723c */ /* 0x048ff000000418a8 */
[----:B------:R-:W-:Y:S08]  /*6a90*/  HMMA.16816.F32.BF16 R168, R4, R26, R20 ;  /* 0x0000001a04a8723c */ /* 0x000ff00000041814 */
[----:B------:R-:W-:Y:S01]  /*6aa0*/  HMMA.16816.F32.BF16 R188, R8, R30, R184 ;  /* 0x0000001e08bc723c */ /* 0x000fe200000418b8 */
[----:B------:R-:W-:Y:S04]  /*6ab0*/  LDSM.16.M88.4 R8, [R216+0x8000] ;  /* 0x00800000d808783b */ /* 0x000fe80000000200 */
[----:B------:R-:W2:Y:S03]  /*6ac0*/  LDSM.16.M88.4 R28, [R226] ;  /* 0x00000000e21c783b */ /* 0x000ea60000000200 */
[C---:B------:R-:W-:Y:S08]  /*6ad0*/  HMMA.16816.F32.BF16 R24, R4.reuse, R32, R12 ;  /* 0x000000200418723c */ /* 0x040ff0000004180c */
        /* <DEDUP_REMOVED lines=15> */
[----:B------:R-:W3:Y:S07]  /*6bd0*/  LDSM.16.M88.4 R28, [R214+0x15000] ;  /* 0x01500000d61c783b */ /* 0x000eee0000000200 */
        /* <DEDUP_REMOVED lines=13> */
[C---:B------:R-:W-:Y:S01]  /*6cb0*/  HMMA.16816.F32.BF16 R176, R4.reuse, R28, R24 ;  /* 0x0000001c04b0723c */ /* 0x040fe20000041818 */
[----:B------:R-:W3:Y:S07]  /*6cc0*/  LDSM.16.M88.4 R24, [R213+0x5000] ;  /* 0x00500000d518783b */ /* 0x000eee0000000200 */
[C---:B------:R-:W-:Y:S01]  /*6cd0*/  HMMA.16816.F32.BF16 R172, R4.reuse, R30, R20 ;  /* 0x0000001e04ac723c */ /* 0x040fe20000041814 */
[----:B------:R-:W3:Y:S07]  /*6ce0*/  LDSM.16.M88.4 R20, [R213+0x5800] ;  /* 0x00580000d514783b */ /* 0x000eee0000000200 */
[C---:B----4-:R-:W-:Y:S08]  /*6cf0*/  HMMA.16816.F32.BF16 R28, R4.reuse, R184, R12 ;  /* 0x000000b8041c723c */ /* 0x050ff0000004180c */
[----:B------:R-:W-:Y:S01]  /*6d00*/  HMMA.16816.F32.BF16 R12, R4, R186, R188 ;  /* 0x000000ba040c723c */ /* 0x000fe200000418bc */
[----:B------:R-:W4:Y:S07]  /*6d10*/  LDSM.16.M88.4 R4, [R215+0xc000] ;  /* 0x00c00000d704783b */ /* 0x000f2e0000000200 */
[C---:B-1----:R-:W-:Y:S08]  /*6d20*/  HMMA.16816.F32.BF16 R184, R8.reuse, R168, R200 ;  /* 0x000000a808b8723c */ /* 0x042ff000000418c8 */
[C---:B------:R-:W-:Y:S01]  /*6d30*/  HMMA.16816.F32.BF16 R200, R8.reuse, R170, R196 ;  /* 0x000000aa08c8723c */ /* 0x040fe200000418c4 */
[----:B------:R-:W-:Y:S07]  /*6d40*/  LDSM.16.M88.4 R168, [R223] ;  /* 0x00000000dfa8783b */ /* 0x000fee0000000200 */
[C---:B--2---:R-:W-:Y:S08]  /*6d50*/  HMMA.16816.F32.BF16 R196, R8.reuse, R32, R192 ;  /* 0x0000002008c4723c */ /* 0x044ff000000418c0 */
[C---:B------:R-:W-:Y:S08]  /*6d60*/  HMMA.16816.F32.BF16 R192, R8.reuse, R34, R180 ;  /* 0x0000002208c0723c */ /* 0x040ff000000418b4 */
[C---:B---3--:R-:W-:Y:S01]  /*6d70*/  HMMA.16816.F32.BF16 R180, R8.reuse, R26, R172 ;  /* 0x0000001a08b4723c */ /* 0x048fe200000418ac */
[----:B------:R-:W1:Y:S07]  /*6d80*/  LDSM.16.M88.4 R172, [R208+0x16800] ;  /* 0x01680000d0ac783b */ /* 0x000e6e0000000200 */
[C---:B------:R-:W-:Y:S01]  /*6d90*/  HMMA.16816.F32.BF16 R32, R8.reuse, R20, R28 ;  /* 0x000000140820723c */ /* 0x040fe2000004181c */
[----:B------:R-:W2:Y:S07]  /*6da0*/  LDSM.16.M88.4 R28, [R208+0x17000] ;  /* 0x01700000d01c783b */ /* 0x000eae0000000200 */
[C---:B------:R-:W-:Y:S01]  /*6db0*/  HMMA.16816.F32.BF16 R188, R8.reuse, R24, R176 ;  /* 0x0000001808bc723c */ /* 0x040fe200000418b0 */
[----:B------:R-:W3:Y:S07]  /*6dc0*/  LDSM.16.M88.4 R24, [R208+0x17800] ;  /* 0x01780000d018783b */ /* 0x000eee0000000200 */
[----:B------:R-:W-:Y:S01]  /*6dd0*/  HMMA.16816.F32.BF16 R20, R8, R22, R12 ;  /* 0x000000160814723c */ /* 0x000fe2000004180c */
[----:B------:R-:W3:Y:S07]  /*6de0*/  LDSM.16.M88.4 R8, [R216+0xc000] ;  /* 0x00c00000d808783b */ /* 0x000eee0000000200 */
[C---:B----4-:R-:W-:Y:S01]  /*6df0*/  HMMA.16816.F32.BF16 R12, R4.reuse, R204, R184 ;  /* 0x000000cc040c723c */ /* 0x050fe200000418b8 */
[----:B------:R-:W4:Y:S07]  /*6e00*/  LDSM.16.M88.4 R184, [R222] ;  /* 0x00000000deb8783b */ /* 0x000f2e0000000200 */
[C---:B------:R-:W-:Y:S08]  /*6e10*/  HMMA.16816.F32.BF16 R176, R4.reuse, R206, R200 ;  /* 0x000000ce04b0723c */ /* 0x040ff000000418c8 */
[C---:B-1----:R-:W-:Y:S08]  /*6e20*/  HMMA.16816.F32.BF16 R204, R4.reuse, R172, R196 ;  /* 0x000000ac04cc723c */ /* 0x042ff000000418c4 */
[C---:B--2---:R-:W-:Y:S08]  /*6e30*/  HMMA.16816.F32.BF16 R196, R4.reuse, R28, R188 ;  /* 0x0000001c04c4723c */ /* 0x044ff000000418bc */
[C---:B---3--:R-:W-:Y:S01]  /*6e40*/  HMMA.16816.F32.BF16 R188, R4.reuse, R24, R32 ;  /* 0x0000001804bc723c */ /* 0x048fe20000041820 */
[----:B------:R-:W1:Y:S07]  /*6e50*/  LDSM.16.M88.4 R32, [R221] ;  /* 0x00000000dd20783b */ /* 0x000e6e0000000200 */
[C---:B------:R-:W-:Y:S08]  /*6e60*/  HMMA.16816.F32.BF16 R200, R4.reuse, R174, R192 ;  /* 0x000000ae04c8723c */ /* 0x040ff000000418c0 */
[C---:B------:R-:W-:Y:S01]  /*6e70*/  HMMA.16816.F32.BF16 R192, R4.reuse, R30, R180 ;  /* 0x0000001e04c0723c */ /* 0x040fe200000418b4 */
[----:B------:R-:W2:Y:S04]  /*6e80*/  LDSM.16.M88.4 R28, [R220] ;  /* 0x00000000dc1c783b */ /* 0x000ea80000000200 */
[----:B------:R-:W-:Y:S03]  /*6e90*/  LDSM.16.M88.4 R180, [R214+0x16800] ;  /* 0x01680000d6b4783b */ /* 0x000fe60000000200 */
[----:B------:R-:W-:Y:S01]  /*6ea0*/  HMMA.16816.F32.BF16 R172, R4, R26, R20 ;  /* 0x0000001a04ac723c */ /* 0x000fe20000041814 */
[----:B------:R-:W-:Y:S04]  /*6eb0*/  LDSM.16.M88.4 R4, [R218+0xc000] ;  /* 0x00c00000da04783b */ /* 0x000fe80000000200 */
[----:B------:R-:W3:Y:S03]  /*6ec0*/  LDSM.16.M88.4 R24, [R214+0x16000] ;  /* 0x01600000d618783b */ /* 0x000ee60000000200 */
[C---:B------:R-:W-:Y:S08]  /*6ed0*/  HMMA.16816.F32.BF16 R20, R8.reuse, R168, R12 ;  /* 0x000000a80814723c */ /* 0x040ff0000004180c */
[C---:B------:R-:W-:Y:S01]  /*6ee0*/  HMMA.16816.F32.BF16 R12, R8.reuse, R170, R176 ;  /* 0x000000aa080c723c */ /* 0x040fe200000418b0 */
[----:B------:R-:W-:Y:S07]  /*6ef0*/  LDSM.16.M88.4 R176, [R213+0x6000] ;  /* 0x00600000d5b0783b */ /* 0x000fee0000000200 */
[C---:B----4-:R-:W-:Y:S08]  /*6f00*/  HMMA.16816.F32.BF16 R168, R8.reuse, R184, R204 ;  /* 0x000000b808a8723c */ /* 0x050ff000000418cc */
[C---:B------:R-:W-:Y:S08]  /*6f10*/  HMMA.16816.F32.BF16 R184, R8.reuse, R186, R200 ;  /* 0x000000ba08b8723c */ /* 0x040ff000000418c8 */
[C---:B-1----:R-:W-:Y:S08]  /*6f20*/  HMMA.16816.F32.BF16 R200, R8.reuse, R32, R196 ;  /* 0x0000002008c8723c */ /* 0x042ff000000418c4 */
[C---:B------:R-:W-:Y:S01]  /*6f30*/  HMMA.16816.F32.BF16 R196, R8.reuse, R34, R192 ;  /* 0x0000002208c4723c */ /* 0x040fe200000418c0 */
[----:B------:R-:W-:Y:S07]  /*6f40*/  LDSM.16.M88.4 R32, [R213+0x6800] ;  /* 0x00680000d520783b */ /* 0x000fee0000000200 */
[C---:B--2---:R-:W-:Y:S08]  /*6f50*/  HMMA.16816.F32.BF16 R192, R8.reuse, R28, R188 ;  /* 0x0000001c08c0723c */ /* 0x044ff000000418bc */
[----:B------:R-:W-:Y:S01]  /*6f60*/  HMMA.16816.F32.BF16 R188, R8, R30, R172 ;  /* 0x0000001e08bc723c */ /* 0x000fe200000418ac */
[----:B------:R-:W1:Y:S04]  /*6f70*/  LDSM.16.M88.4 R28, [R214+0x17000] ;  /* 0x01700000d61c783b */ /* 0x000e680000000200 */
[----:B------:R-:W2:Y:S03]  /*6f80*/  LDSM.16.M88.4 R8, [R217+0xc000] ;  /* 0x00c00000d908783b */ /* 0x000ea60000000200 */
[C---:B---3--:R-:W-:Y:S01]  /*6f90*/  HMMA.16816.F32.BF16 R204, R4.reuse, R24, R20 ;  /* 0x0000001804cc723c */ /* 0x048fe20000041814 */
[----:B------:R-:W3:Y:S07]  /*6fa0*/  LDSM.16.M88.4 R20, [R214+0x17800] ;  /* 0x01780000d614783b */ /* 0x000eee0000000200 */
[C---:B------:R-:W-:Y:S08]  /*6fb0*/  HMMA.16816.F32.BF16 R12, R4.reuse, R26, R12 ;  /* 0x0000001a040c723c */ /* 0x040ff0000004180c */
[C---:B------:R-:W-:Y:S08]  /*6fc0*/  HMMA.16816.F32.BF16 R24, R4.reuse, R180, R168 ;  /* 0x000000b40418723c */ /* 0x040ff000000418a8 */
[C---:B------:R-:W-:Y:S01]  /*6fd0*/  HMMA.16816.F32.BF16 R172, R4.reuse, R182, R184 ;  /* 0x000000b604ac723c */ /* 0x040fe200000418b8 */
[----:B------:R-:W4:Y:S07]  /*6fe0*/  LDSM.16.M88.4 R180, [R213+0x7000] ;  /* 0x00700000d5b4783b */ /* 0x000f2e0000000200 */
[C---:B-1----:R-:W-:Y:S08]  /*6ff0*/  HMMA.16816.F32.BF16 R184, R4.reuse, R28, R200 ;  /* 0x0000001c04b8723c */ /* 0x042ff000000418c8 */
[----:B------:R-:W-:Y:S08]  /*7000*/  HMMA.16816.F32.BF16 R196, R4, R30, R196 ;  /* 0x0000001e04c4723c */ /* 0x000ff000000418c4 */
[C---:B--2---:R-:W-:Y:S08]  /*7010*/  HMMA.16816.F32.BF16 R28, R8.reuse, R32, R24 ;  /* 0x00000020081c723c */ /* 0x044ff00000041818 */
[C---:B------:R-:W-:Y:S08]  /*7020*/  HMMA.16816.F32.BF16 R168, R8.reuse, R178, R12 ;  /* 0x000000b208a8723c */ /* 0x040ff0000004180c */
[----:B------:R-:W-:Y:S01]  /*7030*/  HMMA.16816.F32.BF16 R24, R8, R34, R172 ;  /* 0x000000220818723c */ /* 0x000fe200000418ac */
[----:B------:R-:W1:Y:S01]  /*7040*/  LDSM.16.M88.4 R172, [R213+0x7800] ;  /* 0x00780000d5ac783b */ /* 0x000e620000000200 */
[----:B------:R-:W-:-:S06]  /*7050*/  DEPBAR.LE SB0, 0x0 ;  /* 0x000080000000791a */ /* 0x000fcc0000000000 */
[C---:B---3--:R-:W-:Y:S08]  /*7060*/  HMMA.16816.F32.BF16 R192, R4.reuse, R20, R192 ;  /* 0x0000001404c0723c */ /* 0x048ff000000418c0 */
[----:B------:R-:W-:Y:S01]  /*7070*/  HMMA.16816.F32.BF16 R188, R4, R22, R188 ;  /* 0x0000001604bc723c */ /* 0x000fe200000418bc */
[----:B------:R-:W-:Y:S01]  /*7080*/  FSEL R12, R169, -INF , !P1 ;  /* 0xff800000a90c7808 */ /* 0x000fe20004800000 */
[----:B------:R-:W-:Y:S01]  /*7090*/  BAR.SYNC.DEFER_BLOCKING 0x0 ;  /* 0x0000000000007b1d */ /* 0x000fe20000010000 */
[----:B------:R-:W-:-:S02]  /*70a0*/  ISETP.GE.AND P1, PT, R2, R16, PT ;  /* 0x000000100200720c */ /* 0x000fc40003f26270 */
[----:B------:R-:W-:Y:S02]  /*70b0*/  FSEL R18, R171, -INF , !P3 ;  /* 0xff800000ab127808 */ /* 0x000fe40005800000 */
[----:B------:R-:W-:Y:S01]  /*70c0*/  IADD3 R4, R0, 0x8, RZ ;  /* 0x0000000800047810 */ /* 0x000fe20007ffe0ff */
[C---:B----4-:R-:W-:Y:S01]  /*70d0*/  HMMA.16816.F32.BF16 R20, R8.reuse, R180, R184 ;  /* 0x000000b40814723c */ /* 0x050fe200000418b8 */
[----:B------:R-:W-:Y:S02]  /*70e0*/  FSEL R179, R31, -INF , !P1 ;  /* 0xff8000001fb37808 */ /* 0x000fe40004800000 */
[C---:B------:R-:W-:Y:S02]  /*70f0*/  ISETP.GE.AND P2, PT, R4.reuse, R17, PT ;  /* 0x000000110400720c */ /* 0x040fe40003f46270 */
[----:B------:R-:W-:Y:S02]  /*7100*/  ISETP.GE.AND P5, PT, R4, R16, PT ;  /* 0x000000100400720c */ /* 0x000fe40003fa6270 */
[----:B------:R-:W-:Y:S01]  /*7110*/  IADD3 R4, R0, 0x10, RZ ;  /* 0x0000001000047810 */ /* 0x000fe20007ffe0ff */
[----:B------:R-:W-:Y:S01]  /*7120*/  HMMA.16816.F32.BF16 R32, R8, R182, R196 ;  /* 0x000000b60820723c */ /* 0x000fe200000418c4 */
[----:B------:R-:W-:-:S02]  /*7130*/  FSEL R14, R168, -INF , !P2 ;  /* 0xff800000a80e7808 */ /* 0x000fc40005000000 */
[----:B------:R-:W-:Y:S02]  /*7140*/  FSEL R15, R170, -INF , !P5 ;  /* 0xff800000aa0f7808 */ /* 0x000fe40006800000 */
[CC--:B------:R-:W-:Y:S02]  /*7150*/  ISETP.GE.AND P0, PT, R4.reuse, R17.reuse, PT ;  /* 0x000000110400720c */ /* 0x0c0fe40003f06270 */
[----:B------:R-:W-:Y:S02]  /*7160*/  ISETP.GE.AND P2, PT, R4, R16, PT ;  /* 0x000000100400720c */ /* 0x000fe40003f46270 */
[----:B------:R-:W-:Y:S02]  /*7170*/  ISETP.GE.AND P5, PT, R2, R17, PT ;  /* 0x000000110200720c */ /* 0x000fe40003fa6270 */
[----:B------:R-:W-:Y:S02]  /*7180*/  IADD3 R4, R0, 0x18, RZ ;  /* 0x0000001800047810 */ /* 0x000fe40007ffe0ff */
[----:B------:R-:W-:-:S02]  /*7190*/  FSEL R19, R28, -INF , !P0 ;  /* 0xff8000001c137808 */ /* 0x000fc40004000000 */
[----:B------:R-:W-:Y:S02]  /*71a0*/  FSEL R180, R30, -INF , !P2 ;  /* 0xff8000001eb47808 */ /* 0x000fe40005000000 */
[----:B------:R-:W-:Y:S02]  /*71b0*/  FSEL R170, R29, -INF , !P5 ;  /* 0xff8000001daa7808 */ /* 0x000fe40006800000 */
[C---:B------:R-:W-:Y:S01]  /*71c0*/  ISETP.GE.AND P3, PT, R4.reuse, R17, PT ;  /* 0x000000110400720c */ /* 0x040fe20003f66270 */
[----:B------:R-:W-:Y:S01]  /*71d0*/  HMMA.16816.F32.BF16 R28, R8, R176, R204 ;  /* 0x000000b0081c723c */ /* 0x000fe200000418cc */
[----:B------:R-:W-:Y:S02]  /*71e0*/  ISETP.GE.AND P0, PT, R4, R16, PT ;  /* 0x000000100400720c */ /* 0x000fe40003f06270 */
[C---:B------:R-:W-:Y:S02]  /*71f0*/  IADD3 R2, R0.reuse, 0x19, RZ ;  /* 0x0000001900027810 */ /* 0x040fe40007ffe0ff */
[----:B------:R-:W-:-:S02]  /*7200*/  IADD3 R4, R0, 0x20, RZ ;  /* 0x0000002000047810 */ /* 0x000fc40007ffe0ff */
[----:B------:R-:W-:Y:S02]  /*7210*/  FSEL R168, R24, -INF , !P3 ;  /* 0xff80000018a87808 */ /* 0x000fe40005800000 */
        /* <DEDUP_REMOVED lines=9> */
[----:B------:R-:W-:Y:S01]  /*72b0*/  FSEL R198, R20, -INF , !P1 ;  /* 0xff80000014c67808 */ /* 0x000fe20004800000 */
[----:B-1----:R-:W-:Y:S01]  /*72c0*/  HMMA.16816.F32.BF16 R24, R8, R172, R192 ;  /* 0x000000ac0818723c */ /* 0x002fe200000418c0 */
[----:B------:R-:W-:-:S02]  /*72d0*/  ISETP.GE.AND P0, PT, R2, R17, PT ;  /* 0x000000110200720c */ /* 0x000fc40003f06270 */
        /* <DEDUP_REMOVED lines=8> */
[-C--:B------:R-:W-:Y:S02]  /*7360*/  ISETP.GE.AND P0, PT, R2, R16.reuse, PT ;  /* 0x000000100200720c */ /* 0x080fe40003f06270 */
[C---:B------:R-:W-:Y:S02]  /*7370*/  ISETP.GE.AND P2, PT, R4.reuse, R17, PT ;  /* 0x000000110400720c */ /* 0x040fe40003f46270 */
[----:B------:R-:W-:Y:S02]  /*7380*/  ISETP.GE.AND P5, PT, R4, R16, PT ;  /* 0x000000100400720c */ /* 0x000fe40003fa6270 */
[----:B------:R-:W-:Y:S01]  /*7390*/  HMMA.16816.F32.BF16 R4, R8, R174, R188 ;  /* 0x000000ae0804723c */ /* 0x000fe200000418bc */
[----:B------:R-:W-:-:S02]  /*73a0*/  FSEL R203, R35, -INF , !P0 ;  /* 0xff80000023cb7808 */ /* 0x000fc40004000000 */
[-C--:B------:R-:W-:Y:S02]  /*73b0*/  ISETP.GE.AND P0, PT, R0, R17.reuse, PT ;  /* 0x000000110000720c */ /* 0x080fe40003f06270 */
[----:B------:R-:W-:Y:S02]  /*73c0*/  FSEL R237, R22, -INF , !P3 ;  /* 0xff80000016ed7808 */ /* 0x000fe40005800000 */
[----:B------:R-:W-:Y:S02]  /*73d0*/  FSEL R8, R28, -INF , !P0 ;  /* 0xff8000001c087808 */ /* 0x000fe40004000000 */
[----:B------:R-:W-:Y:S02]  /*73e0*/  ISETP.GE.AND P3, PT, R2, R17, PT ;  /* 0x000000110200720c */ /* 0x000fe40003f66270 */
[----:B------:R-:W-:Y:S02]  /*73f0*/  PLOP3.LUT P0, PT, PT, PT, UP0, 0x80, 0x0 ;  /* 0x000000000000781c */ /* 0x000fe40003f0f008 */
[----:B------:R-:W-:-:S02]  /*7400*/  IADD3 R2, R0, 0x31, RZ ;  /* 0x0000003100027810 */ /* 0x000fc40007ffe0ff */
[----:B------:R-:W-:Y:S02]  /*7410*/  FSEL R202, R34, -INF , !P1 ;  /* 0xff80000022ca7808 */ /* 0x000fe40004800000 */
[----:B------:R-:W-:Y:S02]  /*7420*/  FSEL R247, R33, -INF , !P3 ;  /* 0xff80000021f77808 */ /* 0x000fe40005800000 */
[C---:B------:R-:W-:Y:S02]  /*7430*/  ISETP.GE.AND P1, PT, R2.reuse, R17, PT ;  /* 0x000000110200720c */ /* 0x040fe40003f26270 */
[-C--:B------:R-:W-:Y:S02]  /*7440*/  ISETP.GE.AND P3, PT, R2, R16.reuse, PT ;  /* 0x000000100200720c */ /* 0x080fe40003f66270 */
[----:B------:R-:W-:Y:S02]  /*7450*/  FSEL R11, R31, -INF , !P4 ;  /* 0xff8000001f0b7808 */ /* 0x000fe40006000000 */
        /* <DEDUP_REMOVED lines=11> */
[----:B------:R-:W-:Y:S02]  /*7510*/  FSEL R10, R30, -INF , !P4 ;  /* 0xff8000001e0a7808 */ /* 0x000fe40006000000 */
[----:B------:R-:W-:-:S02]  /*7520*/  FSEL R239, R27, -INF , !P3 ;  /* 0xff8000001bef7808 */ /* 0x000fc40005800000 */
[----:B------:R-:W-:Y:S02]  /*7530*/  FSEL R201, R4, -INF , !P6 ;  /* 0xff80000004c97808 */ /* 0x000fe40007000000 */
[----:B------:R-:W-:Y:S02]  /*7540*/  FSEL R187, R6, -INF , !P2 ;  /* 0xff80000006bb7808 */ /* 0x000fe40005000000 */
[----:B------:R-:W-:Y:S02]  /*7550*/  FSEL R240, R5, -INF , !P5 ;  /* 0xff80000005f07808 */ /* 0x000fe40006800000 */
[----:B------:R-:W-:Y:S01]  /*7560*/  FSEL R236, R7, -INF , !P1 ;  /* 0xff80000007ec7808 */ /* 0x000fe20004800000 */
[----:B------:R-:W-:Y:S05]  /*7570*/  @!P0 BRA `(.L_x_751) ;  /* 0x000001e000008947 */ /* 0x000fea0003800000 */
[----:B------:R-:W2:Y:S04]  /*7580*/  LDL.64 R248, [R1+0x18] ;  /* 0x0000180001f87983 */ /* 0x000ea80000100a00 */
[----:B------:R-:W3:Y:S01]  /*7590*/  LDL.64 R250, [R1] ;  /* 0x0000000001fa7983 */ /* 0x000ee20000100a00 */
[----:B------:R-:W-:-:S02]  /*75a0*/  UIADD3 UR30, UR23, -0x3, URZ ;  /* 0xfffffffd171e7890 */ /* 0x000fc4000fffe03f */
[----:B------:R-:W-:Y:S02]  /*75b0*/  ULDC.64 UR4, c[0x0][0x198] ;  /* 0x0000660000047ab9 */ /* 0x000fe40000000a00 */
[----:B------:R-:W-:Y:S02]  /*75c0*/  USHF.R.S32.HI UR29, URZ, 0x1f, UR30 ;  /* 0x0000001f3f1d7899 */ /* 0x000fe4000801141e */
        /* <DEDUP_REMOVED lines=8> */
[----:B------:R-:W-:Y:S02]  /*7650*/  LEA R4, P1, R0, c[0x0][0x168], 0x1 ;  /* 0x00005a0000047a11 */ /* 0x000fe400078208ff */
[----:B---3--:R-:W-:Y:S02]  /*7660*/  LEA.HI.X R2, R6, R251, R2, 0x6, P0 ;  /* 0x000000fb06027211 */ /* 0x008fe400000f3402 */
        /* <DEDUP_REMOVED lines=15> */
.L_x_751:
[----:B------:R-:W2:Y:S04]  /*7760*/  LDL R20, [R1+0x10] ;  /* 0x0000100001147983 */ /* 0x000ea80000100800 */
[----:B-1----:R-:W3:Y:S04]  /*7770*/  LDL R5, [R1+0x28] ;  /* 0x0000280001057983 */ /* 0x002ee80000100800 */
[----:B------:R-:W4:Y:S04]  /*7780*/  LDL R6, [R1+0x38] ;  /* 0x0000380001067983 */ /* 0x000f280000100800 */
[----:B------:R-:W5:Y:S01]  /*7790*/  LDL.64 R150, [R1+0x8] ;  /* 0x0000080001967983 */ /* 0x000f620000100a00 */
[----:B------:R-:W-:Y:S01]  /*77a0*/  FMNMX.FTZ R0, R148, R8, !PT ;  /* 0x0000000894007209 */ /* 0x000fe20007810000 */
[----:B------:R-:W-:-:S02]  /*77b0*/  USHF.L.U32 UR4, UR28, 0x1, URZ ;  /* 0x000000011c047899 */ /* 0x000fc4000800063f */
[----:B------:R-:W-:Y:S01]  /*77c0*/  LDSM.16.MT88.4 R24, [R209+0x18000] ;  /* 0x01800000d118783b */ /* 0x000fe20000004200 */
        /* <DEDUP_REMOVED lines=35> */
[----:B------:R-:W-:Y:S02]  /*7a00*/  MOV R4, UR4 ;  /* 0x0000000400047c02 */ /* 0x000fe40008000f00 */
[----:B-1----:R-:W-:Y:S02]  /*7a10*/  FMNMX.FTZ R2, R2, R7, !PT ;  /* 0x0000000702027209 */ /* 0x002fe40007810000 */
[----:B------:R-:W-:-:S04]  /*7a20*/  FMNMX.FTZ R34, R0, R13, !PT ;  /* 0x0000000d00227209 */ /* 0x000fc80007810000 */
[C---:B------:R-:W-:Y:S01]  /*7a30*/  FSETP.NEU.FTZ.AND P1, PT, R34.reuse, -INF , PT ;  /* 0xff8000002200780b */ /* 0x040fe20003f3d000 */
[----:B------:R-:W-:-:S05]  /*7a40*/  FMUL.FTZ R13, R34, c[0x0][0x23c] ;  /* 0x00008f00220d7a20 */ /* 0x000fca0000410000 */
[----:B------:R-:W-:-:S05]  /*7a50*/  FSEL R13, R13, RZ, P1 ;  /* 0x000000ff0d0d7208 */ /* 0x000fca0000800000 */
[----:B------:R-:W-:-:S04]  /*7a60*/  FFMA.FTZ R9, R9, c[0x0][0x23c], -R13 ;  /* 0x00008f0009097a23 */ /* 0x000fc8000001080d */
[----:B------:R1:W-:Y:S01]  /*7a70*/  MUFU.EX2 R181, R9 ;  /* 0x0000000900b57308 */ /* 0x0003e20000000800 */
[--C-:B------:R-:W-:Y:S02]  /*7a80*/  FFMA.FTZ R14, R14, c[0x0][0x23c], -R13.reuse ;  /* 0x00008f000e0e7a23 */ /* 0x100fe4000001080d */
[----:B------:R-:W-:Y:S01]  /*7a90*/  FFMA.FTZ R8, R8, c[0x0][0x23c], -R13 ;  /* 0x00008f0008087a23 */ /* 0x000fe2000001080d */
[----:B-1----:R-:W1:Y:S04]  /*7aa0*/  LDC.U8 R9, c[0x0][0x2d8] ;  /* 0x0000b600ff097b82 */ /* 0x002e680000000000 */
[----:B------:R1:W-:Y:S08]  /*7ab0*/  MUFU.EX2 R31, R14 ;  /* 0x0000000e001f7308 */ /* 0x0003f00000000800 */
[----:B------:R-:W-:Y:S01]  /*7ac0*/  MUFU.EX2 R172, R8 ;  /* 0x0000000800ac7308 */ /* 0x000fe20000000800 */
[----:B-1----:R-:W-:Y:S01]  /*7ad0*/  PRMT R28, R9, 0x7054, R9 ;  /* 0x00007054091c7816 */ /* 0x002fe20000000009 */
[----:B--2---:R-:W-:-:S04]  /*7ae0*/  IMAD.WIDE.U32 R196, R20, -0x2daee0ad, RZ ;  /* 0xd2511f5314c47825 */ /* 0x004fc800078e00ff */
[----:B---3--:R-:W-:Y:S01]  /*7af0*/  IMAD.WIDE.U32 R182, R5, -0x326172a9, RZ ;  /* 0xcd9e8d5705b67825 */ /* 0x008fe200078e00ff */
[----:B------:R-:W-:-:S04]  /*7b00*/  LOP3.LUT R4, R197, UR27, R4, 0x96, !PT ;  /* 0x0000001bc5047c12 */ /* 0x000fc8000f8e9604 */
[----:B----4-:R-:W-:Y:S01]  /*7b10*/  LOP3.LUT R6, R183, R6, RZ, 0x3c, !PT ;  /* 0x00000006b7067212 */ /* 0x010fe200078e3cff */
[----:B------:R-:W-:-:S04]  /*7b20*/  IMAD.WIDE.U32 R4, R4, -0x326172a9, RZ ;  /* 0xcd9e8d5704047825 */ /* 0x000fc800078e00ff */
[----:B------:R-:W-:Y:S01]  /*7b30*/  IMAD R196, R6, -0x2daee0ad, RZ ;  /* 0xd2511f5306c47824 */ /* 0x000fe200078e02ff */
[----:B------:R-:W-:Y:S01]  /*7b40*/  LOP3.LUT R5, R5, UR15, R182, 0x96, !PT ;  /* 0x0000000f05057c12 */ /* 0x000fe2000f8e96b6 */
[----:B------:R-:W1:Y:S01]  /*7b50*/  SHFL.BFLY PT, R6, R2, 0x1, 0x1f ;  /* 0x0c201f0002067f89 */ /* 0x000e6200000e0000 */
[----:B-----5:R-:W-:-:S03]  /*7b60*/  LOP3.LUT R0, R151, UR13, R4, 0x96, !PT ;  /* 0x0000000d97007c12 */ /* 0x020fc6000f8e9604 */
        /* <DEDUP_REMOVED lines=11> */
[----:B------:R-:W-:-:S03]  /*7c20*/  FSETP.NEU.FTZ.AND P0, PT, R173, -INF , PT ;  /* 0xff800000ad00780b */ /* 0x000fc60003f1d000 */
[----:B------:R-:W-:Y:S01]  /*7c30*/  FMUL.FTZ R0, R173, c[0x0][0x23c] ;  /* 0x00008f00ad007a20 */ /* 0x000fe20000410000 */
[----:B------:R-:W-:Y:S01]  /*7c40*/  LOP3.LUT R4, R177, UR6, R4, 0x96, !PT ;  /* 0x00000006b1047c12 */ /* 0x000fe2000f8e9604 */
[----:B------:R-:W-:Y:S01]  /*7c50*/  FFMA.FTZ R2, R12, c[0x0][0x23c], -R13 ;  /* 0x00008f000c027a23 */ /* 0x000fe2000001080d */
[----:B------:R-:W-:Y:S02]  /*7c60*/  LOP3.LUT R6, R5, UR8, R22, 0x96, !PT ;  /* 0x0000000805067c12 */ /* 0x000fe4000f8e9616 */
[----:B------:R-:W-:Y:S01]  /*7c70*/  FSEL R12, R0, RZ, P0 ;  /* 0x000000ff000c7208 */ /* 0x000fe20000000000 */
[----:B------:R-:W-:-:S04]  /*7c80*/  IMAD.WIDE.U32 R4, R4, -0x326172a9, RZ ;  /* 0xcd9e8d5704047825 */ /* 0x000fc800078e00ff */
[----:B------:R-:W-:Y:S01]  /*7c90*/  FFMA.FTZ R10, R10, c[0x0][0x23c], -R12 ;  /* 0x00008f000a0a7a23 */ /* 0x000fe2000001080c */
[----:B------:R-:W-:Y:S01]  /*7ca0*/  LOP3.LUT R0, R4, 0xffff, RZ, 0xc0, !PT ;  /* 0x0000ffff04007812 */ /* 0x000fe200078ec0ff */
[----:B------:R-:W-:Y:S01]  /*7cb0*/  IMAD.WIDE.U32 R6, R6, -0x326172a9, RZ ;  /* 0xcd9e8d5706067825 */ /* 0x000fe200078e00ff */
[----:B------:R1:W2:Y:S04]  /*7cc0*/  MUFU.EX2 R33, R2 ;  /* 0x0000000200217308 */ /* 0x0002a80000000800 */
[----:B------:R-:W-:-:S04]  /*7cd0*/  LOP3.LUT R14, R7, UR7, R20, 0x96, !PT ;  /* 0x00000007070e7c12 */ /* 0x000fc8000f8e9614 */
[----:B------:R3:W-:Y:S01]  /*7ce0*/  MUFU.EX2 R29, R10 ;  /* 0x0000000a001d7308 */ /* 0x0007e20000000800 */
[----:B------:R-:W-:Y:S01]  /*7cf0*/  SHF.R.U32.HI R7, RZ, 0x10, R4 ;  /* 0x00000010ff077819 */ /* 0x000fe20000011604 */
[----:B------:R-:W4:Y:S01]  /*7d00*/  LDSM.16.MT88.4 R20, [R210+0x18000] ;  /* 0x01800000d214783b */ /* 0x000f220000004200 */
[----:B-1----:R-:W-:Y:S02]  /*7d10*/  LOP3.LUT R2, R4, 0xff, RZ, 0xc0, !PT ;  /* 0x000000ff04027812 */ /* 0x002fe400078ec0ff */
[----:B---3--:R-:W-:Y:S02]  /*7d20*/  SHF.R.U32.HI R10, RZ, 0x8, R0 ;  /* 0x00000008ff0a7819 */ /* 0x008fe40000011600 */
[----:B------:R-:W-:Y:S02]  /*7d30*/  LOP3.LUT R0, R5, UR16, R6, 0x96, !PT ;  /* 0x0000001005007c12 */ /* 0x000fe4000f8e9606 */
[----:B------:R-:W-:Y:S02]  /*7d40*/  PRMT R10, R2, 0x5410, R10 ;  /* 0x00005410020a7816 */ /* 0x000fe4000000000a */
[----:B------:R-:W-:Y:S01]  /*7d50*/  LOP3.LUT R2, R0, 0xffff, RZ, 0xc0, !PT ;  /* 0x0000ffff00027812 */ /* 0x000fe200078ec0ff */
[----:B------:R-:W-:Y:S01]  /*7d60*/  FFMA.FTZ R5, R15, c[0x0][0x23c], -R12 ;  /* 0x00008f000f057a23 */ /* 0x000fe2000001080c */
[----:B------:R-:W-:Y:S01]  /*7d70*/  SHF.R.U32.HI R8, RZ, 0x18, R4 ;  /* 0x00000018ff087819 */ /* 0x000fe20000011604 */
[----:B------:R-:W-:Y:S01]  /*7d80*/  FFMA.FTZ R4, R18, c[0x0][0x23c], -R12 ;  /* 0x00008f0012047a23 */ /* 0x000fe2000001080c */
[----:B------:R-:W-:-:S02]  /*7d90*/  LOP3.LUT R7, R7, 0xff, RZ, 0xc0, !PT ;  /* 0x000000ff07077812 */ /* 0x000fc400078ec0ff */
[----:B------:R-:W-:Y:S02]  /*7da0*/  LOP3.LUT R6, R0, 0xff, RZ, 0xc0, !PT ;  /* 0x000000ff00067812 */ /* 0x000fe400078ec0ff */
[----:B------:R-:W-:Y:S01]  /*7db0*/  SHF.R.U32.HI R2, RZ, 0x8, R2 ;  /* 0x00000008ff027819 */ /* 0x000fe20000011602 */
[----:B------:R1:W-:Y:S01]  /*7dc0*/  MUFU.EX2 R32, R5 ;  /* 0x0000000500207308 */ /* 0x0003e20000000800 */
[----:B------:R-:W-:Y:S02]  /*7dd0*/  PRMT R7, R7, 0x5410, R8 ;  /* 0x0000541007077816 */ /* 0x000fe40000000008 */
[----:B------:R-:W-:Y:S02]  /*7de0*/  PRMT R8, R6, 0x5410, R2 ;  /* 0x0000541006087816 */ /* 0x000fe40000000002 */
[----:B------:R-:W-:-:S03]  /*7df0*/  SHF.R.U32.HI R2, RZ, 0x10, R0 ;  /* 0x00000010ff027819 */ /* 0x000fc60000011600 */
[----:B------:R3:W5:Y:S01]  /*7e00*/  MUFU.EX2 R35, R4 ;  /* 0x0000000400237308 */ /* 0x0007620000000800 */
[----:B------:R-:W-:Y:S01]  /*7e10*/  HSET2.LE.AND R10, R10, R28, PT ;  /* 0x0000001c0a0a7233 */ /* 0x000fe20003803000 */
[----:B-1----:R-:W-:-:S05]  /*7e20*/  FSEL R5, R34, RZ, P1 ;  /* 0x000000ff22057208 */ /* 0x002fca0000800000 */
[----:B------:R-:W-:Y:S01]  /*7e30*/  FADD.FTZ R6, R148, -R5 ;  /* 0x8000000594067221 */ /* 0x000fe20000010000 */
[----:B---3--:R-:W-:Y:S02]  /*7e40*/  LOP3.LUT R4, R2, 0xff, RZ, 0xc0, !PT ;  /* 0x000000ff02047812 */ /* 0x008fe400078ec0ff */
[----:B------:R-:W-:Y:S02]  /*7e50*/  FSEL R2, R173, RZ, P0 ;  /* 0x000000ffad027208 */ /* 0x000fe40000000000 */
[----:B------:R-:W-:Y:S02]  /*7e60*/  SHF.R.U32.HI R5, RZ, 0x18, R0 ;  /* 0x00000018ff057819 */ /* 0x000fe40000011600 */
[----:B--2---:R-:W-:Y:S01]  /*7e70*/  F2FP.BF16.PACK_AB R0, R33, R31 ;  /* 0x0000001f2100723e */ /* 0x004fe200000010ff */
[----:B------:R-:W-:Y:S02]  /*7e80*/  FADD.FTZ R2, R3, -R2 ;  /* 0x8000000203027221 */ /* 0x000fe40000010000 */
[----:B------:R-:W-:Y:S01]  /*7e90*/  FFMA.FTZ R11, R11, c[0x0][0x23c], -R12 ;  /* 0x00008f000b0b7a23 */ /* 0x000fe2000001080c */
[----:B------:R-:W-:Y:S01]  /*7ea0*/  LOP3.LUT R10, R10, R0, RZ, 0xc0, !PT ;  /* 0x000000000a0a7212 */ /* 0x000fe200078ec0ff */
[----:B------:R-:W-:Y:S01]  /*7eb0*/  HSET2.LE.AND R0, R7, R28, PT ;  /* 0x0000001c07007233 */ /* 0x000fe20003803000 */
[----:B------:R-:W-:Y:S01]  /*7ec0*/  FMUL.FTZ R15, R2, c[0x0][0x23c] ;  /* 0x00008f00020f7a20 */ /* 0x000fe20000410000 */
[----:B-----5:R-:W-:Y:S01]  /*7ed0*/  F2FP.BF16.PACK_AB R2, R35, R32 ;  /* 0x000000202302723e */ /* 0x020fe200000010ff */
[----:B------:R1:W2:Y:S01]  /*7ee0*/  MUFU.EX2 R30, R11 ;  /* 0x0000000b001e7308 */ /* 0x0002a20000000800 */
[----:B------:R-:W-:Y:S01]  /*7ef0*/  FMUL.FTZ R6, R6, c[0x0][0x23c] ;  /* 0x00008f0006067a20 */ /* 0x000fe20000410000 */
[----:B------:R-:W-:-:S06]  /*7f00*/  PRMT R4, R4, 0x5410, R5 ;  /* 0x0000541004047816 */ /* 0x000fcc0000000005 */
[----:B------:R3:W5:Y:S01]  /*7f10*/  MUFU.EX2 R18, R6 ;  /* 0x0000000600127308 */ /* 0x0007620000000800 */
[----:B-1----:R-:W-:Y:S01]  /*7f20*/  LOP3.LUT R11, R0, R2, RZ, 0xc0, !PT ;  /* 0x00000002000b7212 */ /* 0x002fe200078ec0ff */
[----:B------:R-:W-:Y:S01]  /*7f30*/  HSET2.LE.AND R0, R8, R28, PT ;  /* 0x0000001c08007233 */ /* 0x000fe20003803000 */
[----:B------:R-:W-:-:S05]  /*7f40*/  F2FP.BF16.PACK_AB R2, R181, R172 ;  /* 0x000000acb502723e */ /* 0x000fca00000010ff */
[----:B------:R-:W1:Y:S01]  /*7f50*/  MUFU.EX2 R15, R15 ;  /* 0x0000000f000f7308 */ /* 0x000e620000000800 */
[----:B------:R-:W-:Y:S01]  /*7f60*/  LOP3.LUT R8, R0, R2, RZ, 0xc0, !PT ;  /* 0x0000000200087212 */ /* 0x000fe200078ec0ff */
[----:B------:R-:W-:Y:S02]  /*7f70*/  HSET2.LE.AND R0, R4, R28, PT ;  /* 0x0000001c04007233 */ /* 0x000fe40003803000 */
[----:B---3--:R-:W3:Y:S01]  /*7f80*/  LDSM.16.MT88.4 R4, [R212+0x18000] ;  /* 0x01800000d404783b */ /* 0x008ee20000004200 */
[----:B--2---:R-:W-:Y:S01]  /*7f90*/  F2FP.BF16.PACK_AB R2, R30, R29 ;  /* 0x0000001d1e02723e */ /* 0x004fe200000010ff */
[-C--:B-----5:R-:W-:Y:S02]  /*7fa0*/  FMUL.FTZ R156, R156, R18.reuse ;  /* 0x000000129c9c7220 */ /* 0x0a0fe40000410000 */
[----:B------:R-:W-:Y:S01]  /*7fb0*/  FMUL.FTZ R157, R157, R18 ;  /* 0x000000129d9d7220 */ /* 0x000fe20000410000 */
[----:B------:R-:W-:Y:S01]  /*7fc0*/  LOP3.LUT R9, R0, R2, RZ, 0xc0, !PT ;  /* 0x0000000200097212 */ /* 0x000fe200078ec0ff */
[----:B------:R-:W-:-:S02]  /*7fd0*/  FMUL.FTZ R36, R36, R18 ;  /* 0x0000001224247220 */ /* 0x000fc40000410000 */
[-C--:B------:R-:W-:Y:S02]  /*7fe0*/  FMUL.FTZ R37, R37, R18.reuse ;  /* 0x0000001225257220 */ /* 0x080fe40000410000 */
[-C--:B-1----:R-:W-:Y:S02]  /*7ff0*/  FMUL.FTZ R158, R158, R15.reuse ;  /* 0x0000000f9e9e7220 */ /* 0x082fe40000410000 */
[-C--:B------:R-:W-:Y:S02]  /*8000*/  FMUL.FTZ R159, R159, R15.reuse ;  /* 0x0000000f9f9f7220 */ /* 0x080fe40000410000 */
[-C--:B------:R-:W-:Y:S02]  /*8010*/  FMUL.FTZ R38, R38, R15.reuse ;  /* 0x0000000f26267220 */ /* 0x080fe40000410000 */
[----:B------:R-:W-:Y:S02]  /*8020*/  FMUL.FTZ R39, R39, R15 ;  /* 0x0000000f27277220 */ /* 0x000fe40000410000 */
[----:B------:R-:W-:-:S02]  /*8030*/  FMUL.FTZ R40, R40, R18 ;  /* 0x0000001228287220 */ /* 0x000fc40000410000 */
[----:B------:R-:W-:Y:S02]  /*8040*/  FMUL.FTZ R41, R41, R18 ;  /* 0x0000001229297220 */ /* 0x000fe40000410000 */
[-C--:B------:R-:W-:Y:S02]  /*8050*/  FMUL.FTZ R42, R42, R15.reuse ;  /* 0x0000000f2a2a7220 */ /* 0x080fe40000410000 */
[----:B------:R-:W-:Y:S01]  /*8060*/  FMUL.FTZ R43, R43, R15 ;  /* 0x0000000f2b2b7220 */ /* 0x000fe20000410000 */
[----:B------:R-:W-:Y:S01]  /*8070*/  HMMA.16816.F32.BF16 R248, R8, R26, R156 ;  /* 0x0000001a08f8723c */ /* 0x000fe2000004189c */
[----:B------:R-:W-:-:S06]  /*8080*/  IMAD.MOV.U32 R148, RZ, RZ, R240 ;  /* 0x000000ffff947224 */ /* 0x000fcc00078e00f0 */
[----:B------:R-:W-:Y:S01]  /*8090*/  MOV R27, R239 ;  /* 0x000000ef001b7202 */ /* 0x000fe20000000f00 */
[----:B----4-:R-:W-:Y:S07]  /*80a0*/  HMMA.16816.F32.BF16 R240, R8, R20, R36 ;  /* 0x0000001408f0723c */ /* 0x010fee0000041824 */
[----:B------:R-:W-:Y:S01]  /*80b0*/  IMAD.MOV.U32 R39, RZ, RZ, R238 ;  /* 0x000000ffff277224 */ /* 0x000fe200078e00ee */
[----:B------:R-:W-:Y:S01]  /*80c0*/  MOV R36, R236 ;  /* 0x000000ec00247202 */ /* 0x000fe20000000f00 */
[----:B------:R-:W-:-:S02]  /*80d0*/  IMAD.MOV.U32 R37, RZ, RZ, R237 ;  /* 0x000000ffff257224 */ /* 0x000fc400078e00ed */
[----:B------:R-:W-:Y:S01]  /*80e0*/  HMMA.16816.F32.BF16 R236, R8, R22, R40 ;  /* 0x0000001608ec723c */ /* 0x000fe20000041828 */
[----:B------:R-:W1:Y:S01]  /*80f0*/  LDSM.16.MT88.4 R20, [R211+0x18000] ;  /* 0x01800000d314783b */ /* 0x000e620000004200 */
[-C--:B------:R-:W-:Y:S02]  /*8100*/  FMUL.FTZ R44, R44, R18.reuse ;  /* 0x000000122c2c7220 */ /* 0x080fe40000410000 */
[-C--:B------:R-:W-:Y:S02]  /*8110*/  FMUL.FTZ R45, R45, R18.reuse ;  /* 0x000000122d2d7220 */ /* 0x080fe40000410000 */
[-C--:B------:R-:W-:Y:S02]  /*8120*/  FMUL.FTZ R46, R46, R15.reuse ;  /* 0x0000000f2e2e7220 */ /* 0x080fe40000410000 */
[----:B------:R-:W-:Y:S02]  /*8130*/  FMUL.FTZ R47, R47, R15 ;  /* 0x0000000f2f2f7220 */ /* 0x000fe40000410000 */
[----:B------:R-:W-:-:S02]  /*8140*/  FMUL.FTZ R48, R48, R18 ;  /* 0x0000001230307220 */ /* 0x000fc40000410000 */
[----:B------:R-:W-:Y:S02]  /*8150*/  FMUL.FTZ R49, R49, R18 ;  /* 0x0000001231317220 */ /* 0x000fe40000410000 */
[-C--:B------:R-:W-:Y:S02]  /*8160*/  FMUL.FTZ R50, R50, R15.reuse ;  /* 0x0000000f32327220 */ /* 0x080fe40000410000 */
[----:B------:R-:W-:Y:S01]  /*8170*/  FMUL.FTZ R51, R51, R15 ;  /* 0x0000000f33337220 */ /* 0x000fe20000410000 */
[----:B------:R-:W-:Y:S01]  /*8180*/  MOV R42, R203 ;  /* 0x000000cb002a7202 */ /* 0x000fe20000000f00 */
[----:B------:R-:W-:Y:S01]  /*8190*/  IMAD.MOV.U32 R0, RZ, RZ, R202 ;  /* 0x000000ffff007224 */ /* 0x000fe200078e00ca */
[----:B------:R-:W-:Y:S02]  /*81a0*/  MOV R2, R201 ;  /* 0x000000c900027202 */ /* 0x000fe40000000f00 */
[----:B------:R-:W-:Y:S01]  /*81b0*/  MOV R41, R200 ;  /* 0x000000c800297202 */ /* 0x000fe20000000f00 */
[----:B------:R-:W-:Y:S01]  /*81c0*/  IMAD.MOV.U32 R3, RZ, RZ, R34 ;  /* 0x000000ffff037224 */ /* 0x000fe200078e0022 */
[----:B---3--:R-:W-:Y:S01]  /*81d0*/  HMMA.16816.F32.BF16 R200, R8, R4, R44 ;  /* 0x0000000408c8723c */ /* 0x008fe2000004182c */
[----:B------:R-:W-:Y:S01]  /*81e0*/  MOV R38, R35 ;  /* 0x0000002300267202 */ /* 0x000fe20000000f00 */
[----:B------:R-:W-:-:S05]  /*81f0*/  IMAD.MOV.U32 R40, RZ, RZ, R33 ;  /* 0x000000ffff287224 */ /* 0x000fca00078e0021 */
        /* <DEDUP_REMOVED lines=14> */
[----:B------:R-:W-:-:S02]  /*82e0*/  IMAD.MOV.U32 R26, RZ, RZ, R29 ;  /* 0x000000ffff1a7224 */ /* 0x000fc400078e001d */
        /* <DEDUP_REMOVED lines=26> */
[----:B------:R-:W-:Y:S01]  /*8490*/  HMMA.16816.F32.BF16 R152, R8, R24, R152 ;  /* 0x000000180898723c */ /* 0x000fe20000041898 */
[----:B------:R-:W-:-:S06]  /*84a0*/  IMAD.MOV.U32 R43, RZ, RZ, R187 ;  /* 0x000000ffff2b7224 */ /* 0x000fcc00078e00bb */
        /* <DEDUP_REMOVED lines=19> */
[----:B------:R-:W-:Y:S01]  /*85e0*/  FMUL.FTZ R87, R87, R15 ;  /* 0x0000000f57577220 */ /* 0x000fe20000410000 */
[----:B------:R-:W-:Y:S01]  /*85f0*/  MOV R49, R45 ;  /* 0x0000002d00317202 */ /* 0x000fe20000000f00 */
[-C--:B------:R-:W-:Y:S01]  /*8600*/  FMUL.FTZ R88, R88, R18.reuse ;  /* 0x0000001258587220 */ /* 0x080fe20000410000 */
[----:B------:R-:W-:Y:S01]  /*8610*/  MOV R45, R41 ;  /* 0x00000029002d7202 */ /* 0x000fe20000000f00 */
[----:B------:R-:W-:Y:S02]  /*8620*/  FMUL.FTZ R89, R89, R18 ;  /* 0x0000001259597220 */ /* 0x000fe40000410000 */
[-C--:B------:R-:W-:Y:S01]  /*8630*/  FMUL.FTZ R90, R90, R15.reuse ;  /* 0x0000000f5a5a7220 */ /* 0x080fe20000410000 */
[----:B-1----:R-:W-:Y:S01]  /*8640*/  HMMA.16816.F32.BF16 R72, R8, R20, R84 ;  /* 0x000000140848723c */ /* 0x002fe20000041854 */
[----:B------:R-:W-:Y:S01]  /*8650*/  FMUL.FTZ R91, R91, R15 ;  /* 0x0000000f5b5b7220 */ /* 0x000fe20000410000 */
[----:B------:R-:W-:Y:S01]  /*8660*/  MOV R41, R43 ;  /* 0x0000002b00297202 */ /* 0x000fe20000000f00 */
[----:B------:R-:W-:Y:S01]  /*8670*/  IMAD.MOV.U32 R50, RZ, RZ, R46 ;  /* 0x000000ffff327224 */ /* 0x000fe200078e002e */
[----:B------:R-:W-:-:S03]  /*8680*/  MOV R43, R37 ;  /* 0x00000025002b7202 */ /* 0x000fc60000000f00 */
        /* <DEDUP_REMOVED lines=35> */
[----:B-1----:R-:W-:Y:S01]  /*88c0*/  HMMA.16816.F32.BF16 R80, R8, R20, R100 ;  /* 0x000000140850723c */ /* 0x002fe20000041864 */
[-C--:B------:R-:W-:Y:S02]  /*88d0*/  FMUL.FTZ R108, R108, R18.reuse ;  /* 0x000000126c6c7220 */ /* 0x080fe40000410000 */
[----:B------:R-:W-:-:S05]  /*88e0*/  FMUL.FTZ R109, R109, R18 ;  /* 0x000000126d6d7220 */ /* 0x000fca0000410000 */
[----:B------:R-:W-:Y:S01]  /*88f0*/  HMMA.16816.F32.BF16 R104, R8, R22, R104 ;  /* 0x000000160868723c */ /* 0x000fe20000041868 */
[----:B------:R-:W1:Y:S01]  /*8900*/  LDSM.16.MT88.4 R20, [R211+0x1c000] ;  /* 0x01c00000d314783b */ /* 0x000e620000004200 */
        /* <DEDUP_REMOVED lines=8> */
[----:B------:R-:W-:Y:S02]  /*8990*/  MOV R103, R50 ;  /* 0x0000003200677202 */ /* 0x000fe40000000f00 */
        /* <DEDUP_REMOVED lines=34> */
[----:B------:R-:W-:Y:S01]  /*8bc0*/  MOV R100, R45 ;  /* 0x0000002d00647202 */ /* 0x000fe20000000f00 */
[----:B------:R-:W-:Y:S01]  /*8bd0*/  IMAD.MOV.U32 R111, RZ, RZ, R46 ;  /* 0x000000ffff6f7224 */ /* 0x000fe200078e002e */
[----:B------:R-:W-:Y:S01]  /*8be0*/  MOV R110, R47 ;  /* 0x0000002f006e7202 */ /* 0x000fe20000000f00 */
[----:B------:R-:W-:Y:S01]  /*8bf0*/  IMAD.MOV.U32 R46, RZ, RZ, R2 ;  /* 0x000000ffff2e7224 */ /* 0x000fe200078e0002 */
[----:B------:R-:W-:-:S03]  /*8c00*/  MOV R47, R0 ;  /* 0x00000000002f7202 */ /* 0x000fc60000000f00 */
[----:B------:R-:W-:Y:S01]  /*8c10*/  HMMA.16816.F32.BF16 R136, R8, R22, R136 ;  /* 0x000000160888723c */ /* 0x000fe20000041888 */
[----:B------:R-:W1:Y:S01]  /*8c20*/  LDSM.16.MT88.4 R20, [R211+0x1e000] ;  /* 0x01e00000d314783b */ /* 0x000e620000004200 */
[----:B------:R-:W-:Y:S01]  /*8c30*/  MOV R45, R3 ;  /* 0x00000003002d7202 */ /* 0x000fe20000000f00 */
[----:B------:R-:W-:Y:S02]  /*8c40*/  FFMA.FTZ R0, R19, c[0x0][0x23c], -R13 ;  /* 0x00008f0013007a23 */ /* 0x000fe4000001080d */
[----:B------:R-:W-:-:S04]  /*8c50*/  IMAD.WIDE.U32 R2, R14, -0x2daee0ad, RZ ;  /* 0xd2511f530e027825 */ /* 0x000fc800078e00ff */
        /* <DEDUP_REMOVED lines=8> */
[----:B------:R3:W-:Y:S01]  /*8ce0*/  MUFU.EX2 R19, R0 ;  /* 0x0000000000137308 */ /* 0x0007e20000000800 */
[C---:B--2---:R-:W-:Y:S07]  /*8cf0*/  HMMA.16816.F32.BF16 R160, R8.reuse, R4, R160 ;  /* 0x0000000408a0723c */ /* 0x044fee00000418a0 */
[----:B------:R-:W-:Y:S01]  /*8d00*/  SHF.R.U32.HI R5, RZ, 0x10, R2 ;  /* 0x00000010ff057819 */ /* 0x000fe20000011602 */
[----:B------:R-:W-:Y:S01]  /*8d10*/  HMMA.16816.F32.BF16 R140, R8, R6, R140 ;  /* 0x00000006088c723c */ /* 0x000fe2000004188c */
[----:B---3--:R-:W-:-:S02]  /*8d20*/  LOP3.LUT R0, R3, UR17, R176, 0x96, !PT ;  /* 0x0000001103007c12 */ /* 0x008fc4000f8e96b0 */
[----:B------:R-:W-:-:S04]  /*8d30*/  LOP3.LUT R3, R2, 0xffff, RZ, 0xc0, !PT ;  /* 0x0000ffff02037812 */ /* 0x000fc800078ec0ff */
[----:B------:R-:W-:Y:S02]  /*8d40*/  LOP3.LUT R6, R2, 0xff, RZ, 0xc0, !PT ;  /* 0x000000ff02067812 */ /* 0x000fe400078ec0ff */
[----:B------:R-:W-:Y:S02]  /*8d50*/  SHF.R.U32.HI R7, RZ, 0x18, R2 ;  /* 0x00000018ff077819 */ /* 0x000fe40000011602 */
[----:B------:R-:W-:Y:S01]  /*8d60*/  SHF.R.U32.HI R2, RZ, 0x8, R3 ;  /* 0x00000008ff027819 */ /* 0x000fe20000011603 */
[----:B------:R-:W-:-:S03]  /*8d70*/  FFMA.FTZ R3, R168, c[0x0][0x23c], -R13 ;  /* 0x00008f00a8037a23 */ /* 0x000fc6000001080d */
[----:B------:R-:W-:Y:S01]  /*8d80*/  PRMT R6, R6, 0x5410, R2 ;  /* 0x0000541006067816 */ /* 0x000fe20000000002 */
[----:B------:R2:W-:Y:S01]  /*8d90*/  MUFU.EX2 R109, R3 ;  /* 0x00000003006d7308 */ /* 0x0005e20000000800 */
[----:B------:R-:W-:-:S04]  /*8da0*/  LOP3.LUT R2, R5, 0xff, RZ, 0xc0, !PT ;  /* 0x000000ff05027812 */ /* 0x000fc800078ec0ff */
[----:B------:R-:W-:Y:S02]  /*8db0*/  PRMT R7, R2, 0x5410, R7 ;  /* 0x0000541002077816 */ /* 0x000fe40000000007 */
[----:B------:R-:W-:Y:S01]  /*8dc0*/  LOP3.LUT R2, R0, 0xff, RZ, 0xc0, !PT ;  /* 0x000000ff00027812 */ /* 0x000fe200078ec0ff */
[----:B------:R-:W-:Y:S01]  /*8dd0*/  FFMA.FTZ R4, R170, c[0x0][0x23c], -R13 ;  /* 0x00008f00aa047a23 */ /* 0x000fe2000001080d */
[----:B--2---:R-:W-:-:S04]  /*8de0*/  LOP3.LUT R3, R0, 0xffff, RZ, 0xc0, !PT ;  /* 0x0000ffff00037812 */ /* 0x004fc800078ec0ff */
[----:B------:R-:W-:Y:S01]  /*8df0*/  SHF.R.U32.HI R3, RZ, 0x8, R3 ;  /* 0x00000008ff037819 */ /* 0x000fe20000011603 */
[----:B------:R2:W-:Y:S03]  /*8e00*/  MUFU.EX2 R176, R4 ;  /* 0x0000000400b07308 */ /* 0x0005e60000000800 */
[----:B------:R-:W-:Y:S02]  /*8e10*/  PRMT R14, R2, 0x5410, R3 ;  /* 0x00005410020e7816 */ /* 0x000fe40000000003 */
[--C-:B------:R-:W-:Y:S02]  /*8e20*/  SHF.R.U32.HI R2, RZ, 0x10, R0.reuse ;  /* 0x00000010ff027819 */ /* 0x100fe40000011600 */
[----:B------:R-:W-:Y:S02]  /*8e30*/  SHF.R.U32.HI R3, RZ, 0x18, R0 ;  /* 0x00000018ff037819 */ /* 0x000fe40000011600 */
[----:B------:R-:W-:Y:S01]  /*8e40*/  LOP3.LUT R0, R2, 0xff, RZ, 0xc0, !PT ;  /* 0x000000ff02007812 */ /* 0x000fe200078ec0ff */
[----:B------:R-:W-:-:S02]  /*8e50*/  FMUL.FTZ R164, R164, R18 ;  /* 0x00000012a4a47220 */ /* 0x000fc40000410000 */
[-C--:B------:R-:W-:Y:S02]  /*8e60*/  FMUL.FTZ R165, R165, R18.reuse ;  /* 0x00000012a5a57220 */ /* 0x080fe40000410000 */
[----:B--2---:R-:W-:Y:S02]  /*8e70*/  FFMA.FTZ R4, R169, c[0x0][0x23c], -R13 ;  /* 0x00008f00a9047a23 */ /* 0x004fe4000001080d */
[-C--:B------:R-:W-:Y:S02]  /*8e80*/  FMUL.FTZ R166, R166, R15.reuse ;  /* 0x0000000fa6a67220 */ /* 0x080fe40000410000 */
[----:B------:R-:W-:Y:S01]  /*8e90*/  FMUL.FTZ R167, R167, R15 ;  /* 0x0000000fa7a77220 */ /* 0x000fe20000410000 */
[----:B------:R2:W3:Y:S01]  /*8ea0*/  MUFU.EX2 R93, R4 ;  /* 0x00000004005d7308 */ /* 0x0004e20000000800 */
[-C--:B------:R-:W-:Y:S02]  /*8eb0*/  FMUL.FTZ R144, R144, R18.reuse ;  /* 0x0000001290907220 */ /* 0x080fe40000410000 */
[----:B------:R-:W-:-:S02]  /*8ec0*/  FMUL.FTZ R145, R145, R18 ;  /* 0x0000001291917220 */ /* 0x000fc40000410000 */
[-C--:B------:R-:W-:Y:S02]  /*8ed0*/  FMUL.FTZ R146, R146, R15.reuse ;  /* 0x0000000f92927220 */ /* 0x080fe40000410000 */
[----:B------:R-:W-:Y:S01]  /*8ee0*/  FMUL.FTZ R147, R147, R15 ;  /* 0x0000000f93937220 */ /* 0x000fe20000410000 */
[----:B------:R-:W-:Y:S01]  /*8ef0*/  PRMT R5, R0, 0x5410, R3 ;  /* 0x0000541000057816 */ /* 0x000fe20000000003 */
[--C-:B------:R-:W-:Y:S02]  /*8f00*/  FFMA.FTZ R0, R178, c[0x0][0x23c], -R12.reuse ;  /* 0x00008f00b2007a23 */ /* 0x100fe4000001080c */
[----:B------:R-:W-:Y:S01]  /*8f10*/  FFMA.FTZ R3, R171, c[0x0][0x23c], -R12 ;  /* 0x00008f00ab037a23 */ /* 0x000fe2000001080c */
[----:B------:R-:W-:Y:S01]  /*8f20*/  MOV R55, R26 ;  /* 0x0000001a00377202 */ /* 0x000fe20000000f00 */
[----:B------:R-:W-:Y:S01]  /*8f30*/  IMAD.MOV.U32 R52, RZ, RZ, R24 ;  /* 0x000000ffff347224 */ /* 0x000fe200078e0018 */
[----:B------:R-:W-:Y:S02]  /*8f40*/  MOV R54, R27 ;  /* 0x0000001b00367202 */ /* 0x000fe40000000f00 */
[----:B------:R-:W-:Y:S01]  /*8f50*/  MOV R53, R25 ;  /* 0x0000001900357202 */ /* 0x000fe20000000f00 */
[----:B-1----:R-:W-:Y:S01]  /*8f60*/  HMMA.16816.F32.BF16 R164, R8, R20, R164 ;  /* 0x0000001408a4723c */ /* 0x002fe200000418a4 */
[----:B------:R-:W1:Y:S01]  /*8f70*/  LDSM.16.MT88.4 R24, [R209+0x18800] ;  /* 0x01880000d118783b */ /* 0x000e620000004200 */
[----:B------:R3:W-:Y:S01]  /*8f80*/  MUFU.EX2 R108, R0 ;  /* 0x00000000006c7308 */ /* 0x0007e20000000800 */
[----:B------:R-:W-:-:S05]  /*8f90*/  FFMA.FTZ R2, R179, c[0x0][0x23c], -R12 ;  /* 0x00008f00b3027a23 */ /* 0x000fca000001080c */
[----:B------:R-:W-:Y:S01]  /*8fa0*/  HMMA.16816.F32.BF16 R144, R8, R22, R144 ;  /* 0x000000160890723c */ /* 0x000fe20000041890 */
[----:B------:R-:W4:Y:S01]  /*8fb0*/  LDSM.16.MT88.4 R20, [R210+0x18800] ;  /* 0x01880000d214783b */ /* 0x000f220000004200 */
[----:B------:R-:W5:Y:S03]  /*8fc0*/  MUFU.EX2 R94, R3 ;  /* 0x00000003005e7308 */ /* 0x000f660000000800 */
[----:B------:R-:W1:Y:S01]  /*8fd0*/  LDSM.16.MT88.4 R8, [R212+0x18800] ;  /* 0x01880000d408783b */ /* 0x000e620000004200 */
[----:B--2---:R-:W-:-:S04]  /*8fe0*/  FFMA.FTZ R4, R180, c[0x0][0x23c], -R12 ;  /* 0x00008f00b4047a23 */ /* 0x004fc8000001080c */
[----:B------:R2:W-:Y:S01]  /*8ff0*/  MUFU.EX2 R177, R2 ;  /* 0x0000000200b17308 */ /* 0x0005e20000000800 */
[----:B---3--:R-:W-:-:S07]  /*9000*/  F2FP.BF16.PACK_AB R0, R93, R109 ;  /* 0x0000006d5d00723e */ /* 0x008fce00000010ff */
[----:B------:R3:W1:Y:S01]  /*9010*/  MUFU.EX2 R170, R4 ;  /* 0x0000000400aa7308 */ /* 0x0006620000000800 */
[----:B--2---:R-:W-:-:S05]  /*9020*/  HSET2.LE.AND R2, R6, R86, PT ;  /* 0x0000005606027233 */ /* 0x004fca0003803000 */
[----:B------:R-:W-:Y:S01]  /*9030*/  LOP3.LUT R6, R2, R0, RZ, 0xc0, !PT ;  /* 0x0000000002067212 */ /* 0x000fe200078ec0ff */
[--C-:B------:R-:W-:Y:S01]  /*9040*/  HSET2.LE.AND R0, R7, R86.reuse, PT ;  /* 0x0000005607007233 */ /* 0x100fe20003803000 */
[----:B-----5:R-:W-:Y:S01]  /*9050*/  F2FP.BF16.PACK_AB R2, R94, R108 ;  /* 0x0000006c5e02723e */ /* 0x020fe200000010ff */
[----:B------:R-:W-:Y:S01]  /*9060*/  IMAD.MOV.U32 R169, RZ, RZ, R46 ;  /* 0x000000ffffa97224 */ /* 0x000fe200078e002e */
[----:B------:R-:W-:Y:S01]  /*9070*/  MOV R101, R44 ;  /* 0x0000002c00657202 */ /* 0x000fe20000000f00 */
[----:B------:R-:W-:Y:S01]  /*9080*/  IMAD.MOV.U32 R44, RZ, RZ, R39 ;  /* 0x000000ffff2c7224 */ /* 0x000fe200078e0027 */
[----:B------:R-:W-:Y:S02]  /*9090*/  MOV R168, R45 ;  /* 0x0000002d00a87202 */ /* 0x000fe40000000f00 */
[----:B------:R-:W-:Y:S01]  /*90a0*/  MOV R67, R47 ;  /* 0x0000002f00437202 */ /* 0x000fe20000000f00 */
[----:B------:R-:W-:Y:S01]  /*90b0*/  IMAD.MOV.U32 R47, RZ, RZ, R36 ;  /* 0x000000ffff2f7224 */ /* 0x000fe200078e0024 */
[----:B------:R-:W-:Y:S01]  /*90c0*/  LOP3.LUT R7, R0, R2, RZ, 0xc0, !PT ;  /* 0x0000000200077212 */ /* 0x000fe200078ec0ff */
[----:B------:R-:W-:Y:S01]  /*90d0*/  HSET2.LE.AND R0, R14, R86, PT ;  /* 0x000000560e007233 */ /* 0x000fe20003803000 */
[----:B------:R-:W-:-:S02]  /*90e0*/  MOV R46, R37 ;  /* 0x00000025002e7202 */ /* 0x000fc40000000f00 */
[----:B------:R-:W-:Y:S02]  /*90f0*/  MOV R45, R38 ;  /* 0x00000026002d7202 */ /* 0x000fe40000000f00 */
[----:B------:R-:W2:Y:S01]  /*9100*/  LDSM.16.MT88.4 R36, [R211+0x18800] ;  /* 0x01880000d324783b */ /* 0x000ea20000004200 */
[----:B------:R-:W-:-:S04]  /*9110*/  F2FP.BF16.PACK_AB R2, R176, R19 ;  /* 0x00000013b002723e */ /* 0x000fc800000010ff */
[----:B---3--:R-:W-:Y:S01]  /*9120*/  LOP3.LUT R4, R0, R2, RZ, 0xc0, !PT ;  /* 0x0000000200047212 */ /* 0x008fe200078ec0ff */
[----:B------:R-:W-:Y:S01]  /*9130*/  HSET2.LE.AND R0, R5, R86, PT ;  /* 0x0000005605007233 */ /* 0x000fe20003803000 */
[----:B-1----:R-:W-:-:S04]  /*9140*/  F2FP.BF16.PACK_AB R2, R177, R170 ;  /* 0x000000aab102723e */ /* 0x002fc800000010ff */
[----:B------:R-:W-:Y:S01]  /*9150*/  LOP3.LUT R5, R0, R2, RZ, 0xc0, !PT ;  /* 0x0000000200057212 */ /* 0x000fe200078ec0ff */
[----:B------:R-:W-:Y:S01]  /*9160*/  IMAD.MOV.U32 R65, RZ, RZ, R41 ;  /* 0x000000ffff417224 */ /* 0x000fe200078e0029 */
[----:B------:R-:W-:Y:S02]  /*9170*/  MOV R66, R40 ;  /* 0x0000002800427202 */ /* 0x000fe40000000f00 */
[----:B------:R-:W-:Y:S02]  /*9180*/  MOV R64, R42 ;  /* 0x0000002a00407202 */ /* 0x000fe40000000f00 */
[----:B------:R-:W-:Y:S02]  /*9190*/  MOV R63, R43 ;  /* 0x0000002b003f7202 */ /* 0x000fe40000000f00 */
[----:B------:R-:W-:Y:S01]  /*91a0*/  HMMA.16816.F32.BF16 R40, R4, R26, R248 ;  /* 0x0000001a0428723c */ /* 0x000fe200000418f8 */
[----:B------:R-:W-:Y:S02]  /*91b0*/  MOV R79, R54 ;  /* 0x00000036004f7202 */ /* 0x000fe40000000f00 */
[----:B------:R-:W-:Y:S01]  /*91c0*/  MOV R95, R55 ;  /* 0x00000037005f7202 */ /* 0x000fe20000000f00 */
[----:B------:R-:W-:-:S03]  /*91d0*/  IMAD.MOV.U32 R84, RZ, RZ, R44 ;  /* 0x000000ffff547224 */ /* 0x000fc600078e002c */
[----:B------:R-:W-:Y:S01]  /*91e0*/  MOV R248, R52 ;  /* 0x0000003400f87202 */ /* 0x000fe20000000f00 */
[----:B------:R-:W-:Y:S02]  /*91f0*/  IMAD.MOV.U32 R249, RZ, RZ, R53 ;  /* 0x000000fffff97224 */ /* 0x000fe400078e0035 */
[C---:B----4-:R-:W-:Y:S01]  /*9200*/  HMMA.16816.F32.BF16 R52, R4.reuse, R22, R236 ;  /* 0x000000160434723c */ /* 0x050fe200000418ec */
[----:B------:R-:W-:Y:S01]  /*9210*/  MOV R76, R45 ;  /* 0x0000002d004c7202 */ /* 0x000fe20000000f00 */
[----:B------:R-:W-:Y:S01]  /*9220*/  IMAD.MOV.U32 R78, RZ, RZ, R47 ;  /* 0x000000ffff4e7224 */ /* 0x000fe200078e002f */
[----:B------:R-:W-:Y:S02]  /*9230*/  MOV R77, R46 ;  /* 0x0000002e004d7202 */ /* 0x000fe40000000f00 */
[----:B------:R-:W-:Y:S02]  /*9240*/  MOV R87, R66 ;  /* 0x0000004200577202 */ /* 0x000fe40000000f00 */
[----:B------:R-:W-:Y:S01]  /*9250*/  MOV R236, R63 ;  /* 0x0000003f00ec7202 */ /* 0x000fe20000000f00 */
[C---:B------:R-:W-:Y:S01]  /*9260*/  HMMA.16816.F32.BF16 R44, R4.reuse, R20, R240 ;  /* 0x00000014042c723c */ /* 0x040fe200000418f0 */
[----:B------:R-:W-:Y:S01]  /*9270*/  MOV R85, R67 ;  /* 0x0000004300557202 */ /* 0x000fe20000000f00 */
[----:B------:R-:W1:Y:S06]  /*9280*/  LDSM.16.MT88.4 R20, [R212+0x1a800] ;  /* 0x01a80000d414783b */ /* 0x000e6c0000004200 */
[----:B------:R-:W-:Y:S07]  /*9290*/  HMMA.16816.F32.BF16 R60, R4, R8, R200 ;  /* 0x00000008043c723c */ /* 0x000fee00000418c8 */
[----:B------:R-:W-:Y:S01]  /*92a0*/  MOV R203, R64 ;  /* 0x0000004000cb7202 */ /* 0x000fe20000000f00 */
[----:B------:R-:W-:-:S02]  /*92b0*/  IMAD.MOV.U32 R201, RZ, RZ, R65 ;  /* 0x000000ffffc97224 */ /* 0x000fc400078e0041 */
[C---:B------:R-:W-:Y:S01]  /*92c0*/  HMMA.16816.F32.BF16 R64, R4.reuse, R10, R32 ;  /* 0x0000000a0440723c */ /* 0x040fe20000041820 */
[----:B------:R-:W3:Y:S07]  /*92d0*/  LDSM.16.MT88.4 R8, [R211+0x1a800] ;  /* 0x01a80000d308783b */ /* 0x000eee0000004200 */
[C---:B------:R-:W-:Y:S01]  /*92e0*/  HMMA.16816.F32.BF16 R152, R4.reuse, R24, R152 ;  /* 0x000000180498723c */ /* 0x040fe20000041898 */
[----:B------:R-:W4:Y:S07]  /*92f0*/  LDSM.16.MT88.4 R24, [R210+0x1a800] ;  /* 0x01a80000d218783b */ /* 0x000f2e0000004200 */
[----:B--2---:R-:W-:Y:S01]  /*9300*/  HMMA.16816.F32.BF16 R68, R4, R36, R28 ;  /* 0x000000240444723c */ /* 0x004fe2000004181c */
[----:B------:R-:W2:Y:S01]  /*9310*/  LDSM.16.MT88.4 R28, [R209+0x1a800] ;  /* 0x01a80000d11c783b */ /* 0x000ea20000004200 */
[----:B------:R-:W-:Y:S01]  /*9320*/  IMAD.MOV.U32 R238, RZ, RZ, R176 ;  /* 0x000000ffffee7224 */ /* 0x000fe200078e00b0 */
[----:B------:R-:W-:-:S02]  /*9330*/  MOV R239, R177 ;  /* 0x000000b100ef7202 */ /* 0x000fc40000000f00 */
[----:B------:R-:W5:Y:S03]  /*9340*/  LDSM.16.MT88.4 R32, [R209+0x1c800] ;  /* 0x01c80000d120783b */ /* 0x000f660000004200 */
[----:B-1----:R-:W-:Y:S01]  /*9350*/  HMMA.16816.F32.BF16 R176, R4, R22, R156 ;  /* 0x0000001604b0723c */ /* 0x002fe2000004189c */
[----:B------:R-:W-:Y:S01]  /*9360*/  IMAD.MOV.U32 R37, RZ, RZ, R169 ;  /* 0x000000ffff257224 */ /* 0x000fe200078e00a9 */
[----:B------:R-:W-:Y:S01]  /*9370*/  MOV R251, R168 ;  /* 0x000000a800fb7202 */ /* 0x000fe20000000f00 */
[----:B------:R-:W-:-:S05]  /*9380*/  IMAD.MOV.U32 R3, RZ, RZ, R76 ;  /* 0x000000ffff037224 */ /* 0x000fca00078e004c */
[C---:B---3--:R-:W-:Y:S08]  /*9390*/  HMMA.16816.F32.BF16 R72, R4.reuse, R8, R72 ;  /* 0x000000080448723c */ /* 0x048ff00000041848 */
[C---:B------:R-:W-:Y:S01]  /*93a0*/  HMMA.16816.F32.BF16 R156, R4.reuse, R10, R148 ;  /* 0x0000000a049c723c */ /* 0x040fe20000041894 */
        /* <DEDUP_REMOVED lines=12> */
[----:B------:R-:W-:Y:S01]  /*9470*/  IMAD.MOV.U32 R0, RZ, RZ, R94 ;  /* 0x000000ffff007224 */ /* 0x000fe200078e005e */
[----:B------:R-:W-:-:S02]  /*9480*/  MOV R200, R101 ;  /* 0x0000006500c87202 */ /* 0x000fc40000000f00 */
[----:B------:R-:W-:Y:S02]  /*9490*/  MOV R202, R102 ;  /* 0x0000006600ca7202 */ /* 0x000fe40000000f00 */
[----:B------:R-:W-:Y:S01]  /*94a0*/  MOV R242, R92 ;  /* 0x0000005c00f27202 */ /* 0x000fe20000000f00 */
[----:B------:R-:W-:Y:S01]  /*94b0*/  IMAD.MOV.U32 R205, RZ, RZ, R87 ;  /* 0x000000ffffcd7224 */ /* 0x000fe200078e0057 */
[----:B------:R-:W-:Y:S01]  /*94c0*/  MOV R243, R93 ;  /* 0x0000005d00f37202 */ /* 0x000fe20000000f00 */
[----:B----4-:R-:W-:Y:S01]  /*94d0*/  HMMA.16816.F32.BF16 R100, R4, R24, R184 ;  /* 0x000000180464723c */ /* 0x010fe200000418b8 */
[----:B------:R-:W-:Y:S02]  /*94e0*/  MOV R2, R95 ;  /* 0x0000005f00027202 */ /* 0x000fe40000000f00 */
[----:B------:R-:W-:Y:S02]  /*94f0*/  MOV R14, R84 ;  /* 0x00000054000e7202 */ /* 0x000fe40000000f00 */
[----:B------:R-:W-:-:S02]  /*9500*/  MOV R207, R85 ;  /* 0x0000005500cf7202 */ /* 0x000fc40000000f00 */
[----:B------:R-:W-:Y:S01]  /*9510*/  MOV R206, R86 ;  /* 0x0000005600ce7202 */ /* 0x000fe20000000f00 */
[C---:B------:R-:W-:Y:S01]  /*9520*/  HMMA.16816.F32.BF16 R108, R4.reuse, R26, R172 ;  /* 0x0000001a046c723c */ /* 0x040fe200000418ac */
[----:B------:R-:W3:Y:S07]  /*9530*/  LDSM.16.MT88.4 R24, [R210+0x1c800] ;  /* 0x01c80000d218783b */ /* 0x000eee0000004200 */
[C---:B--2---:R-:W-:Y:S08]  /*9540*/  HMMA.16816.F32.BF16 R84, R4.reuse, R28, R192 ;  /* 0x0000001c0454723c */ /* 0x044ff000000418c0 */
[----:B------:R-:W-:Y:S01]  /*9550*/  HMMA.16816.F32.BF16 R92, R4, R30, R188 ;  /* 0x0000001e045c723c */ /* 0x000fe200000418bc */
[----:B------:R-:W2:Y:S01]  /*9560*/  LDSM.16.MT88.4 R28, [R209+0x1e800] ;  /* 0x01e80000d11c783b */ /* 0x000ea20000004200 */
[----:B------:R-:W-:-:S06]  /*9570*/  UIADD3 UR4, UR4, 0x1, URZ ;  /* 0x0000000104047890 */ /* 0x000fcc000fffe03f */
[C---:B------:R-:W-:Y:S01]  /*9580*/  HMMA.16816.F32.BF16 R56, R4.reuse, R20, R56 ;  /* 0x000000140438723c */ /* 0x040fe20000041838 */
[----:B------:R-:W4:Y:S01]  /*9590*/  LDSM.16.MT88.4 R20, [R212+0x1c800] ;  /* 0x01c80000d414783b */ /* 0x000f220000004200 */
[----:B------:R-:W-:Y:S01]  /*95a0*/  MOV R192, R242 ;  /* 0x000000f200c07202 */ /* 0x000fe20000000f00 */
[----:B------:R-:W-:Y:S01]  /*95b0*/  IMAD.MOV.U32 R242, RZ, RZ, R243 ;  /* 0x000000fffff27224 */ /* 0x000fe200078e00f3 */
[----:B------:R-:W-:Y:S01]  /*95c0*/  MOV R243, R0 ;  /* 0x0000000000f37202 */ /* 0x000fe20000000f00 */
[----:B------:R-:W-:Y:S01]  /*95d0*/  IMAD.MOV.U32 R204, RZ, RZ, R180 ;  /* 0x000000ffffcc7224 */ /* 0x000fe200078e00b4 */
[----:B------:R-:W-:Y:S02]  /*95e0*/  MOV R0, UR4 ;  /* 0x0000000400007c02 */ /* 0x000fe40008000f00 */
[----:B-----5:R-:W-:Y:S02]  /*95f0*/  HMMA.16816.F32.BF16 R88, R4, R32, R88 ;  /* 0x000000200458723c */ /* 0x020fe40000041858 */
[----:B------:R-:W-:-:S05]  /*9600*/  LOP3.LUT R0, R197, UR27, R0, 0x96, !PT ;  /* 0x0000001bc5007c12 */ /* 0x000fca000f8e9600 */
[----:B------:R-:W-:Y:S01]  /*9610*/  MOV R33, R181 ;  /* 0x000000b500217202 */ /* 0x000fe20000000f00 */
[C---:B------:R-:W-:Y:S07]  /*9620*/  HMMA.16816.F32.BF16 R96, R4.reuse, R34, R96 ;  /* 0x000000220460723c */ /* 0x040fee0000041860 */
[----:B------:R-:W-:Y:S01]  /*9630*/  MOV R34, R182 ;  /* 0x000000b600227202 */ /* 0x000fe20000000f00 */
[----:B------:R-:W-:Y:S01]  /*9640*/  IMAD.MOV.U32 R35, RZ, RZ, R183 ;  /* 0x000000ffff237224 */ /* 0x000fe200078e00b7 */
[----:B-1----:R-:W-:Y:S01]  /*9650*/  HMMA.16816.F32.BF16 R184, R4, R10, R120 ;  /* 0x0000000a04b8723c */ /* 0x002fe20000041878 */
[----:B------:R-:W-:-:S07]  /*9660*/  MOV R195, R200 ;  /* 0x000000c800c37202 */ /* 0x000fce0000000f00 */
[C---:B------:R-:W-:Y:S01]  /*9670*/  HMMA.16816.F32.BF16 R180, R4.reuse, R8, R116 ;  /* 0x0000000804b4723c */ /* 0x040fe20000041874 */
[----:B------:R-:W1:Y:S01]  /*9680*/  LDSM.16.MT88.4 R8, [R210+0x1e800] ;  /* 0x01e80000d208783b */ /* 0x000e620000004200 */
[----:B------:R-:W-:Y:S02]  /*9690*/  MOV R193, R237 ;  /* 0x000000ed00c17202 */ /* 0x000fe40000000f00 */
[----:B------:R-:W-:Y:S02]  /*96a0*/  MOV R237, R2 ;  /* 0x0000000200ed7202 */ /* 0x000fe40000000f00 */
[----:B------:R-:W-:Y:S01]  /*96b0*/  MOV R200, R3 ;  /* 0x0000000300c87202 */ /* 0x000fe20000000f00 */
[----:B------:R-:W-:Y:S01]  /*96c0*/  IMAD.WIDE.U32 R2, R0, -0x326172a9, RZ ;  /* 0xcd9e8d5700027825 */ /* 0x000fe200078e00ff */
[----:B---3--:R-:W-:Y:S04]  /*96d0*/  HMMA.16816.F32.BF16 R148, R4, R24, R80 ;  /* 0x000000180494723c */ /* 0x008fe80000041850 */
[----:B------:R-:W-:-:S02]  /*96e0*/  LOP3.LUT R3, R3, UR15, R34, 0x96, !PT ;  /* 0x0000000f03037c12 */ /* 0x000fc4000f8e9622 */
[----:B------:R-:W-:Y:S02]  /*96f0*/  LOP3.LUT R0, R249, UR13, R2, 0x96, !PT ;  /* 0x0000000df9007c12 */ /* 0x000fe4000f8e9602 */
[----:B--2---:R-:W-:Y:S01]  /*9700*/  HMMA.16816.F32.BF16 R80, R4, R28, R124 ;  /* 0x0000001c0450723c */ /* 0x004fe2000004187c */
[----:B------:R-:W-:-:S06]  /*9710*/  IMAD.WIDE.U32 R2, R3, -0x2daee0ad, RZ ;  /* 0xd2511f5303027825 */ /* 0x000fcc00078e00ff */
[----:B------:R-:W-:Y:S01]  /*9720*/  IMAD.WIDE.U32 R28, R0, -0x2daee0ad, RZ ;  /* 0xd2511f53001c7825 */ /* 0x000fe200078e00ff */
[----:B------:R-:W-:-:S04]  /*9730*/  LOP3.LUT R3, R3, UR12, R196, 0x96, !PT ;  /* 0x0000000c03037c12 */ /* 0x000fc8000f8e96c4 */
[----:B------:R-:W-:Y:S01]  /*9740*/  LOP3.LUT R0, R29, UR10, R2, 0x96, !PT ;  /* 0x0000000a1d007c12 */ /* 0x000fe2000f8e9602 */
[----:B------:R-:W-:Y:S01]  /*9750*/  IMAD.MOV.U32 R194, RZ, RZ, R202 ;  /* 0x000000ffffc27224 */ /* 0x000fe200078e00ca */
[----:B------:R-:W-:Y:S01]  /*9760*/  MOV R32, R36 ;  /* 0x0000002400207202 */ /* 0x000fe20000000f00 */
[----:B------:R-:W-:Y:S01]  /*9770*/  IMAD.MOV.U32 R202, RZ, RZ, R14 ;  /* 0x000000ffffca7224 */ /* 0x000fe200078e000e */
[----:B------:R-:W-:Y:S01]  /*9780*/  MOV R36, R171 ;  /* 0x000000ab00247202 */ /* 0x000fe20000000f00 */
[----:B------:R-:W-:Y:S01]  /*9790*/  IMAD.WIDE.U32 R2, R3, -0x326172a9, RZ ;  /* 0xcd9e8d5703027825 */ /* 0x000fe200078e00ff */
[----:B------:R-:W-:Y:S01]  /*97a0*/  MOV R39, R169 ;  /* 0x000000a900277202 */ /* 0x000fe20000000f00 */
[----:B------:R-:W-:Y:S01]  /*97b0*/  HMMA.16816.F32.BF16 R104, R4, R26, R104 ;  /* 0x0000001a0468723c */ /* 0x000fe20000041868 */
[----:B------:R-:W-:Y:S01]  /*97c0*/  MOV R14, R168 ;  /* 0x000000a8000e7202 */ /* 0x000fe20000000f00 */
[----:B------:R-:W-:Y:S01]  /*97d0*/  IMAD.WIDE.U32 R34, R0, -0x326172a9, RZ ;  /* 0xcd9e8d5700227825 */ /* 0x000fe200078e00ff */
[----:B------:R-:W-:Y:S03]  /*97e0*/  LDSM.16.MT88.4 R24, [R211+0x1e800] ;  /* 0x01e80000d318783b */ /* 0x000fe60000004200 */
[----:B------:R-:W-:-:S02]  /*97f0*/  IMAD.MOV.U32 R38, RZ, RZ, R170 ;  /* 0x000000ffff267224 */ /* 0x000fc400078e00aa */
[----:B----4-:R-:W-:Y:S01]  /*9800*/  HMMA.16816.F32.BF16 R168, R4, R20, R48 ;  /* 0x0000001404a8723c */ /* 0x010fe20000041830 */
[----:B------:R-:W-:Y:S02]  /*9810*/  LOP3.LUT R3, R3, UR11, R248, 0x96, !PT ;  /* 0x0000000b03037c12 */ /* 0x000fe4000f8e96f8 */
[----:B------:R-:W-:-:S05]  /*9820*/  LOP3.LUT R0, R35, UR9, R2, 0x96, !PT ;  /* 0x0000000923007c12 */ /* 0x000fca000f8e9602 */
[----:B------:R-:W-:Y:S01]  /*9830*/  HMMA.16816.F32.BF16 R172, R4, R22, R112 ;  /* 0x0000001604ac723c */ /* 0x000fe20000041870 */
[----:B------:R-:W2:Y:S01]  /*9840*/  LDSM.16.MT88.4 R20, [R212+0x1e800] ;  /* 0x01e80000d414783b */ /* 0x000ea20000004200 */
[----:B------:R-:W-:-:S04]  /*9850*/  IMAD.WIDE.U32 R2, R3, -0x2daee0ad, RZ ;  /* 0xd2511f5303027825 */ /* 0x000fc800078e00ff */
[----:B------:R-:W-:Y:S02]  /*9860*/  IMAD.WIDE.U32 R196, R0, -0x2daee0ad, RZ ;  /* 0xd2511f5300c47825 */ /* 0x000fe400078e00ff */
[----:B-1----:R-:W-:Y:S02]  /*9870*/  HMMA.16816.F32.BF16 R48, R4, R8, R132 ;  /* 0x000000080430723c */ /* 0x002fe40000041884 */
[----:B------:R-:W-:Y:S01]  /*9880*/  FFMA.FTZ R0, R246, c[0x0][0x23c], -R13 ;  /* 0x00008f00f6007a23 */ /* 0x000fe2000001080d */
[----:B------:R-:W-:-:S04]  /*9890*/  LOP3.LUT R2, R197, UR6, R2, 0x96, !PT ;  /* 0x00000006c5027c12 */ /* 0x000fc8000f8e9602 */
[----:B------:R-:W-:Y:S01]  /*98a0*/  FFMA.FTZ R8, R198, c[0x0][0x23c], -R13 ;  /* 0x00008f00c6087a23 */ /* 0x000fe2000001080d */
[----:B------:R-:W-:Y:S02]  /*98b0*/  MOV R113, R207 ;  /* 0x000000cf00717202 */ /* 0x000fe40000000f00 */
[----:B------:R-:W-:Y:S01]  /*98c0*/  MOV R112, R236 ;  /* 0x000000ec00707202 */ /* 0x000fe20000000f00 */
[----:B------:R1:W-:Y:S01]  /*98d0*/  MUFU.EX2 R207, R0 ;  /* 0x0000000000cf7308 */ /* 0x0003e20000000800 */
[----:B------:R-:W-:-:S07]  /*98e0*/  IMAD.MOV.U32 R114, RZ, RZ, R206 ;  /* 0x000000ffff727224 */ /* 0x000fce00078e00ce */
[----:B------:R3:W4:Y:S01]  /*98f0*/  MUFU.EX2 R236, R8 ;  /* 0x0000000800ec7308 */ /* 0x0007220000000800 */
[----:B-1----:R-:W-:-:S07]  /*9900*/  FFMA.FTZ R0, R199, c[0x0][0x23c], -R13 ;  /* 0x00008f00c7007a23 */ /* 0x002fce000001080d */
[----:B------:R1:W-:Y:S01]  /*9910*/  MUFU.EX2 R206, R0 ;  /* 0x0000000000ce7308 */ /* 0x0003e20000000800 */
[----:B---3--:R-:W-:Y:S01]  /*9920*/  LOP3.LUT R8, R3, UR8, R28, 0x96, !PT ;  /* 0x0000000803087c12 */ /* 0x008fe2000f8e961c */
[----:B------:R-:W-:Y:S01]  /*9930*/  IMAD.WIDE.U32 R2, R2, -0x326172a9, RZ ;  /* 0xcd9e8d5702027825 */ /* 0x000fe200078e00ff */
[----:B------:R-:W-:Y:S01]  /*9940*/  MOV R115, R205 ;  /* 0x000000cd00737202 */ /* 0x000fe20000000f00 */
[----:B------:R-:W-:Y:S03]  /*9950*/  HMMA.16816.F32.BF16 R136, R4, R10, R136 ;  /* 0x0000000a0488723c */ /* 0x000fe60000041888 */
[C---:B------:R-:W-:Y:S01]  /*9960*/  LOP3.LUT R9, R2.reuse, 0xffff, RZ, 0xc0, !PT ;  /* 0x0000ffff02097812 */ /* 0x040fe200078ec0ff */
[----:B------:R-:W-:Y:S02]  /*9970*/  IMAD.MOV.U32 R117, RZ, RZ, R113 ;  /* 0x000000ffff757224 */ /* 0x000fe400078e0071 */
[----:B-1----:R-:W-:Y:S01]  /*9980*/  FFMA.FTZ R0, R247, c[0x0][0x23c], -R13 ;  /* 0x00008f00f7007a23 */ /* 0x002fe2000001080d */
[----:B------:R-:W-:-:S02]  /*9990*/  LOP3.LUT R11, R2, 0xff, RZ, 0xc0, !PT ;  /* 0x000000ff020b7812 */ /* 0x000fc400078ec0ff */
[----:B------:R-:W-:Y:S01]  /*99a0*/  SHF.R.U32.HI R9, RZ, 0x8, R9 ;  /* 0x00000008ff097819 */ /* 0x000fe20000011609 */
[----:B------:R1:W3:Y:S01]  /*99b0*/  MUFU.EX2 R205, R0 ;  /* 0x0000000000cd7308 */ /* 0x0002e20000000800 */
[----:B------:R-:W-:Y:S02]  /*99c0*/  SHF.R.U32.HI R10, RZ, 0x10, R2 ;  /* 0x00000010ff0a7819 */ /* 0x000fe40000011602 */
[----:B------:R-:W-:Y:S02]  /*99d0*/  MOV R113, R33 ;  /* 0x0000002100717202 */ /* 0x000fe40000000f00 */
[----:B------:R-:W-:Y:S02]  /*99e0*/  MOV R118, R114 ;  /* 0x0000007200767202 */ /* 0x000fe40000000f00 */
[----:B------:R-:W-:Y:S02]  /*99f0*/  PRMT R11, R11, 0x5410, R9 ;  /* 0x000054100b0b7816 */ /* 0x000fe40000000009 */
[----:B------:R-:W-:-:S02]  /*9a00*/  MOV R114, R38 ;  /* 0x0000002600727202 */ /* 0x000fc40000000f00 */
[----:B------:R-:W-:Y:S01]  /*9a10*/  LOP3.LUT R9, R10, 0xff, RZ, 0xc0, !PT ;  /* 0x000000ff0a097812 */ /* 0x000fe200078ec0ff */
[----:B-1----:R-:W-:Y:S02]  /*9a20*/  FFMA.FTZ R0, R112, c[0x0][0x23c], -R12 ;  /* 0x00008f0070007a23 */ /* 0x002fe4000001080c */
[----:B------:R-:W-:Y:S02]  /*9a30*/  IMAD.MOV.U32 R112, RZ, RZ, R32 ;  /* 0x000000ffff707224 */ /* 0x000fe400078e0020 */
[----:B------:R-:W-:Y:S01]  /*9a40*/  IMAD.WIDE.U32 R32, R8, -0x326172a9, RZ ;  /* 0xcd9e8d5708207825 */ /* 0x000fe200078e00ff */
[----:B------:R-:W-:Y:S02]  /*9a50*/  MOV R38, R204 ;  /* 0x000000cc00267202 */ /* 0x000fe40000000f00 */
[----:B------:R-:W-:Y:S01]  /*9a60*/  SHF.R.U32.HI R2, RZ, 0x18, R2 ;  /* 0x00000018ff027819 */ /* 0x000fe20000011602 */
[----:B------:R1:W-:Y:S01]  /*9a70*/  MUFU.EX2 R204, R0 ;  /* 0x0000000000cc7308 */ /* 0x0003e20000000800 */
[----:B------:R-:W-:Y:S01]  /*9a80*/  MOV R119, R115 ;  /* 0x0000007300777202 */ /* 0x000fe20000000f00 */
[----:B------:R-:W-:Y:S01]  /*9a90*/  IMAD.MOV.U32 R115, RZ, RZ, R39 ;  /* 0x000000ffff737224 */ /* 0x000fe200078e0027 */
[----:B------:R-:W-:Y:S01]  /*9aa0*/  PRMT R9, R9, 0x5410, R2 ;  /* 0x0000541009097816 */ /* 0x000fe20000000002 */
[----:B------:R-:W-:Y:S01]  /*9ab0*/  FFMA.FTZ R2, R252, c[0x0][0x23c], -R12 ;  /* 0x00008f00fc027a23 */ /* 0x000fe2000001080c */
[----:B------:R-:W-:Y:S01]  /*9ac0*/  MOV R39, R36 ;  /* 0x0000002400277202 */ /* 0x000fe20000000f00 */
[----:B------:R-:W-:Y:S01]  /*9ad0*/  IMAD.MOV.U32 R36, RZ, RZ, R200 ;  /* 0x000000ffff247224 */ /* 0x000fe200078e00c8 */
[----:B------:R-:W-:Y:S01]  /*9ae0*/  MOV R134, R118 ;  /* 0x0000007600867202 */ /* 0x000fe20000000f00 */
[----:B------:R-:W-:Y:S01]  /*9af0*/  IMAD.MOV.U32 R118, RZ, RZ, R119 ;  /* 0x000000ffff767224 */ /* 0x000fe200078e0077 */
[----:B------:R-:W-:-:S02]  /*9b00*/  MOV R200, R202 ;  /* 0x000000ca00c87202 */ /* 0x000fc40000000f00 */
[----:B-1----:R-:W-:Y:S01]  /*9b10*/  LOP3.LUT R0, R3, UR16, R32, 0x96, !PT ;  /* 0x0000001003007c12 */ /* 0x002fe2000f8e9620 */
[C---:B------:R-:W-:Y:S01]  /*9b20*/  HMMA.16816.F32.BF16 R188, R4.reuse, R30, R128 ;  /* 0x0000001e04bc723c */ /* 0x040fe20000041880 */
[----:B------:R1:W5:Y:S01]  /*9b30*/  MUFU.EX2 R202, R2 ;  /* 0x0000000200ca7308 */ /* 0x0003620000000800 */
[----:B------:R-:W-:Y:S01]  /*9b40*/  MOV R119, R112 ;  /* 0x0000007000777202 */ /* 0x000fe20000000f00 */
[----:B------:R-:W-:Y:S01]  /*9b50*/  LDSM.16.MT88.4 R28, [R212+0x1b000] ;  /* 0x01b00000d41c783b */ /* 0x000fe20000004200 */
[----:B------:R-:W-:Y:S02]  /*9b60*/  LOP3.LUT R3, R0, 0xffff, RZ, 0xc0, !PT ;  /* 0x0000ffff00037812 */ /* 0x000fe400078ec0ff */
[----:B------:R-:W-:Y:S02]  /*9b70*/  MOV R112, R113 ;  /* 0x0000007100707202 */ /* 0x000fe40000000f00 */
[----:B--2---:R-:W-:Y:S01]  /*9b80*/  HMMA.16816.F32.BF16 R160, R4, R20, R160 ;  /* 0x0000001404a0723c */ /* 0x004fe200000418a0 */
[----:B------:R-:W-:Y:S01]  /*9b90*/  IMAD.MOV.U32 R113, RZ, RZ, R114 ;  /* 0x000000ffff717224 */ /* 0x000fe200078e0072 */
[----:B------:R-:W-:-:S02]  /*9ba0*/  MOV R114, R115 ;  /* 0x0000007300727202 */ /* 0x000fc40000000f00 */
[----:B------:R-:W-:-:S04]  /*9bb0*/  MOV R115, R38 ;  /* 0x0000002600737202 */ /* 0x000fc80000000f00 */
[----:B------:R-:W-:Y:S01]  /*9bc0*/  HMMA.16816.F32.BF16 R140, R4, R22, R140 ;  /* 0x00000016048c723c */ /* 0x000fe2000004188c */
[----:B-1----:R-:W-:Y:S01]  /*9bd0*/  SHF.R.U32.HI R2, RZ, 0x10, R0 ;  /* 0x00000010ff027819 */ /* 0x002fe20000011600 */
[----:B------:R-:W-:-:S06]  /*9be0*/  IMAD.MOV.U32 R38, RZ, RZ, R39 ;  /* 0x000000ffff267224 */ /* 0x000fcc00078e0027 */
[C---:B------:R-:W-:Y:S01]  /*9bf0*/  HMMA.16816.F32.BF16 R164, R4.reuse, R24, R164 ;  /* 0x0000001804a4723c */ /* 0x040fe200000418a4 */
[----:B------:R-:W-:Y:S01]  /*9c00*/  MOV R39, R36 ;  /* 0x0000002400277202 */ /* 0x000fe20000000f00 */
[----:B------:R-:W-:Y:S06]  /*9c10*/  LDSM.16.MT88.4 R20, [R210+0x19000] ;  /* 0x01900000d214783b */ /* 0x000fec0000004200 */
[----:B------:R-:W-:Y:S01]  /*9c20*/  HMMA.16816.F32.BF16 R144, R4, R26, R144 ;  /* 0x0000001a0490723c */ /* 0x000fe20000041890 */
[----:B------:R-:W-:-:S06]  /*9c30*/  MOV R36, R37 ;  /* 0x0000002500247202 */ /* 0x000fcc0000000f00 */
[----:B------:R-:W-:Y:S01]  /*9c40*/  SHF.R.U32.HI R4, RZ, 0x8, R3 ;  /* 0x00000008ff047819 */ /* 0x000fe20000011603 */
[----:B------:R-:W1:Y:S01]  /*9c50*/  LDSM.16.MT88.4 R24, [R209+0x19000] ;  /* 0x01900000d118783b */ /* 0x000e620000004200 */
[----:B------:R-:W-:Y:S02]  /*9c60*/  LOP3.LUT R3, R0, 0xff, RZ, 0xc0, !PT ;  /* 0x000000ff00037812 */ /* 0x000fe400078ec0ff */
[----:B------:R-:W-:Y:S02]  /*9c70*/  SHF.R.U32.HI R6, RZ, 0x18, R0 ;  /* 0x00000018ff067819 */ /* 0x000fe40000011600 */
[----:B------:R-:W-:Y:S02]  /*9c80*/  LOP3.LUT R0, R2, 0xff, RZ, 0xc0, !PT ;  /* 0x000000ff02007812 */ /* 0x000fe400078ec0ff */
[----:B------:R-:W-:Y:S01]  /*9c90*/  PRMT R2, R3, 0x5410, R4 ;  /* 0x0000541003027816 */ /* 0x000fe20000000004 */
[----:B------:R-:W-:Y:S01]  /*9ca0*/  IMAD.MOV.U32 R37, RZ, RZ, R201 ;  /* 0x000000ffff257224 */ /* 0x000fe200078e00c9 */
[----:B------:R-:W-:Y:S01]  /*9cb0*/  MOV R201, R203 ;  /* 0x000000cb00c97202 */ /* 0x000fe20000000f00 */
[----:B------:R-:W-:Y:S01]  /*9cc0*/  FFMA.FTZ R4, R118, c[0x0][0x23c], -R12 ;  /* 0x00008f0076047a23 */ /* 0x000fe2000001080c */
[----:B------:R-:W-:Y:S01]  /*9cd0*/  PRMT R3, R0, 0x5410, R6 ;  /* 0x0000541000037816 */ /* 0x000fe20000000006 */
[----:B------:R-:W-:Y:S01]  /*9ce0*/  HSET2.LE.AND R0, R2, R134, PT ;  /* 0x0000008602007233 */ /* 0x000fe20003803000 */
[----:B----4-:R-:W-:-:S02]  /*9cf0*/  F2FP.BF16.PACK_AB R2, R207, R236 ;  /* 0x000000eccf02723e */ /* 0x010fc400000010ff */
[----:B------:R-:W-:Y:S02]  /*9d00*/  MOV R135, R201 ;  /* 0x000000c900877202 */ /* 0x000fe40000000f00 */
[----:B------:R2:W-:Y:S01]  /*9d10*/  MUFU.EX2 R201, R4 ;  /* 0x0000000400c97308 */ /* 0x0005e20000000800 */
[----:B------:R-:W-:-:S07]  /*9d20*/  FFMA.FTZ R5, R117, c[0x0][0x23c], -R12 ;  /* 0x00008f0075057a23 */ /* 0x000fce000001080c */
[----:B------:R5:W4:Y:S01]  /*9d30*/  MUFU.EX2 R203, R5 ;  /* 0x0000000500cb7308 */ /* 0x000b220000000800 */
[----:B--2---:R-:W-:Y:S01]  /*9d40*/  LOP3.LUT R4, R0, R2, RZ, 0xc0, !PT ;  /* 0x0000000200047212 */ /* 0x004fe200078ec0ff */
[----:B------:R-:W-:Y:S01]  /*9d50*/  HSET2.LE.AND R0, R11, R134, PT ;  /* 0x000000860b007233 */ /* 0x000fe20003803000 */
[----:B---3--:R-:W-:-:S04]  /*9d60*/  F2FP.BF16.PACK_AB R2, R205, R206 ;  /* 0x000000cecd02723e */ /* 0x008fc800000010ff */
[----:B------:R-:W-:Y:S01]  /*9d70*/  LOP3.LUT R6, R0, R2, RZ, 0xc0, !PT ;  /* 0x0000000200067212 */ /* 0x000fe200078ec0ff */
[--C-:B------:R-:W-:Y:S02]  /*9d80*/  HSET2.LE.AND R0, R9, R134.reuse, PT ;  /* 0x0000008609007233 */ /* 0x100fe40003803000 */
[----:B------:R-:W2:Y:S01]  /*9d90*/  LDSM.16.MT88.4 R8, [R212+0x19000] ;  /* 0x01900000d408783b */ /* 0x000ea20000004200 */
[----:B------:R-:W-:Y:S01]  /*9da0*/  HSET2.LE.AND R3, R3, R134, PT ;  /* 0x0000008603037233 */ /* 0x000fe20003803000 */
[----:B-----5:R-:W-:Y:S02]  /*9db0*/  F2FP.BF16.PACK_AB R5, R202, R204 ;  /* 0x000000ccca05723e */ /* 0x020fe400000010ff */
[----:B----4-:R-:W-:Y:S02]  /*9dc0*/  F2FP.BF16.PACK_AB R2, R201, R203 ;  /* 0x000000cbc902723e */ /* 0x010fe400000010ff */
[----:B------:R-:W-:Y:S02]  /*9dd0*/  LOP3.LUT R5, R3, R5, RZ, 0xc0, !PT ;  /* 0x0000000503057212 */ /* 0x000fe400078ec0ff */
[----:B------:R-:W-:Y:S01]  /*9de0*/  LOP3.LUT R7, R0, R2, RZ, 0xc0, !PT ;  /* 0x0000000200077212 */ /* 0x000fe200078ec0ff */
[----:B------:R-:W-:Y:S01]  /*9df0*/  IMAD.MOV.U32 R129, RZ, RZ, R36 ;  /* 0x000000ffff817224 */ /* 0x000fe200078e0024 */
[----:B------:R-:W-:-:S02]  /*9e00*/  MOV R131, R38 ;  /* 0x0000002600837202 */ /* 0x000fc40000000f00 */
[----:B------:R-:W-:Y:S02]  /*9e10*/  MOV R130, R39 ;  /* 0x0000002700827202 */ /* 0x000fe40000000f00 */
[----:B------:R-:W-:Y:S01]  /*9e20*/  MOV R128, R37 ;  /* 0x0000002500807202 */ /* 0x000fe20000000f00 */
        /* <DEDUP_REMOVED lines=15> */
[C---:B--2---:R-:W-:Y:S08]  /*9f20*/  HMMA.16816.F32.BF16 R100, R4.reuse, R8, R100 ;  /* 0x000000080464723c */ /* 0x044ff00000041864 */
[C---:B------:R-:W-:Y:S01]  /*9f30*/  HMMA.16816.F32.BF16 R108, R4.reuse, R10, R108 ;  /* 0x0000000a046c723c */ /* 0x040fe2000004186c */
[----:B------:R-:W2:Y:S01]  /*9f40*/  LDSM.16.MT88.4 R8, [R212+0x1d000] ;  /* 0x01d00000d408783b */ /* 0x000ea20000004200 */
        /* <DEDUP_REMOVED lines=12> */
[----:B-1----:R-:W-:Y:S01]  /*a010*/  HMMA.16816.F32.BF16 R120, R4, R24, R72 ;  /* 0x000000180478723c */ /* 0x002fe20000041848 */
[----:B------:R-:W-:-:S06]  /*a020*/  MOV R58, R126 ;  /* 0x0000007e003a7202 */ /* 0x000fcc0000000f00 */
[----:B------:R-:W-:Y:S01]  /*a030*/  IMAD.MOV.U32 R75, RZ, RZ, R134 ;  /* 0x000000ffff4b7224 */ /* 0x000fe200078e0086 */
[C---:B------:R-:W-:Y:S01]  /*a040*/  HMMA.16816.F32.BF16 R124, R4.reuse, R26, R156 ;  /* 0x0000001a047c723c */ /* 0x040fe2000004189c */
[----:B------:R-:W-:Y:S01]  /*a050*/  IMAD.MOV.U32 R74, RZ, RZ, R129 ;  /* 0x000000ffff4a7224 */ /* 0x000fe200078e0081 */
[----:B------:R-:W1:Y:S06]  /*a060*/  LDSM.16.MT88.4 R24, [R211+0x1d000] ;  /* 0x01d00000d318783b */ /* 0x000e6c0000004200 */
[C---:B--2---:R-:W-:Y:S08]  /*a070*/  HMMA.16816.F32.BF16 R168, R4.reuse, R8, R168 ;  /* 0x0000000804a8723c */ /* 0x044ff000000418a8 */
[C---:B------:R-:W-:Y:S01]  /*a080*/  HMMA.16816.F32.BF16 R172, R4.reuse, R10, R172 ;  /* 0x0000000a04ac723c */ /* 0x040fe200000418ac */
[----:B------:R-:W2:Y:S01]  /*a090*/  LDSM.16.MT88.4 R8, [R210+0x1f000] ;  /* 0x01f00000d208783b */ /* 0x000ea20000004200 */
[----:B------:R-:W-:Y:S01]  /*a0a0*/  MOV R198, R119 ;  /* 0x0000007700c67202 */ /* 0x000fe20000000f00 */
[----:B------:R-:W-:Y:S01]  /*a0b0*/  IMAD.MOV.U32 R3, RZ, RZ, R194 ;  /* 0x000000ffff037224 */ /* 0x000fe200078e00c2 */
[----:B------:R-:W-:Y:S01]  /*a0c0*/  LOP3.LUT R2, R33, UR7, R34, 0x96, !PT ;  /* 0x0000000721027c12 */ /* 0x000fe2000f8e9622 */
[----:B------:R-:W-:Y:S01]  /*a0d0*/  FFMA.FTZ R0, R199, c[0x0][0x23c], -R13 ;  /* 0x00008f00c7007a23 */ /* 0x000fe2000001080d */
[----:B------:R-:W-:Y:S01]  /*a0e0*/  MOV R59, R193 ;  /* 0x000000c1003b7202 */ /* 0x000fe20000000f00 */
[----:B------:R-:W-:Y:S01]  /*a0f0*/  LDSM.16.MT88.4 R156, [R209+0x19800] ;  /* 0x01980000d19c783b */ /* 0x000fe20000004200 */
[C---:B------:R-:W-:Y:S08]  /*a100*/  HMMA.16816.F32.BF16 R128, R4.reuse, R20, R88 ;  /* 0x000000140480723c */ /* 0x040ff00000041858 */
[C---:B------:R-:W-:Y:S01]  /*a110*/  HMMA.16816.F32.BF16 R132, R4.reuse, R22, R96 ;  /* 0x000000160484723c */ /* 0x040fe20000041860 */
[----:B------:R-:W3:Y:S07]  /*a120*/  LDSM.16.MT88.4 R20, [R209+0x1f000] ;  /* 0x01f00000d114783b */ /* 0x000eee0000004200 */
[C---:B------:R-:W-:Y:S01]  /*a130*/  HMMA.16816.F32.BF16 R116, R4.reuse, R30, R176 ;  /* 0x0000001e0474723c */ /* 0x040fe200000418b0 */
[----:B------:R-:W4:Y:S07]  /*a140*/  LDSM.16.MT88.4 R28, [R210+0x1d000] ;  /* 0x01d00000d21c783b */ /* 0x000f2e0000004200 */
[----:B-1----:R-:W-:Y:S01]  /*a150*/  HMMA.16816.F32.BF16 R180, R4, R24, R180 ;  /* 0x0000001804b4723c */ /* 0x002fe200000418b4 */
[----:B------:R-:W-:-:S07]  /*a160*/  MOV R56, R58 ;  /* 0x0000003a00387202 */ /* 0x000fce0000000f00 */
[C---:B------:R-:W-:Y:S01]  /*a170*/  HMMA.16816.F32.BF16 R184, R4.reuse, R26, R184 ;  /* 0x0000001a04b8723c */ /* 0x040fe200000418b8 */
[----:B------:R-:W1:Y:S01]  /*a180*/  LDSM.16.MT88.4 R24, [R212+0x1f000] ;  /* 0x01f00000d418783b */ /* 0x000e620000004200 */
[----:B------:R-:W-:Y:S01]  /*a190*/  MOV R58, R3 ;  /* 0x00000003003a7202 */ /* 0x000fe20000000f00 */
[----:B------:R5:W-:Y:S01]  /*a1a0*/  MUFU.EX2 R199, R0 ;  /* 0x0000000000c77308 */ /* 0x000be20000000800 */
[----:B------:R-:W-:Y:S01]  /*a1b0*/  IMAD.WIDE.U32 R2, R2, -0x2daee0ad, RZ ;  /* 0xd2511f5302027825 */ /* 0x000fe200078e00ff */
[----:B------:R-:W-:Y:S01]  /*a1c0*/  MOV R40, R192 ;  /* 0x000000c000287202 */ /* 0x000fe20000000f00 */
[----:B------:R-:W-:Y:S01]  /*a1d0*/  LDSM.16.MT88.4 R88, [R211+0x1b800] ;  /* 0x01b80000d358783b */ /* 0x000fe20000004200 */
[----:B------:R-:W-:Y:S02]  /*a1e0*/  MOV R252, R195 ;  /* 0x000000c300fc7202 */ /* 0x000fe40000000f00 */
[----:B------:R-:W-:Y:S01]  /*a1f0*/  MOV R73, R198 ;  /* 0x000000c600497202 */ /* 0x000fe20000000f00 */
[C---:B--2---:R-:W-:Y:S01]  /*a200*/  HMMA.16816.F32.BF16 R32, R4.reuse, R10, R136 ;  /* 0x0000000a0420723c */ /* 0x044fe20000041888 */
[----:B------:R-:W-:Y:S04]  /*a210*/  LDSM.16.MT88.4 R96, [R209+0x1d800] ;  /* 0x01d80000d160783b */ /* 0x000fe80000004200 */
[----:B------:R-:W-:Y:S03]  /*a220*/  LDSM.16.MT88.4 R136, [R210+0x1f800] ;  /* 0x01f80000d288783b */ /* 0x000fe60000004200 */
[C---:B---3--:R-:W-:Y:S08]  /*a230*/  HMMA.16816.F32.BF16 R176, R4.reuse, R20, R80 ;  /* 0x0000001404b0723c */ /* 0x048ff00000041850 */
[----:B------:R-:W-:Y:S01]  /*a240*/  HMMA.16816.F32.BF16 R188, R4, R22, R188 ;  /* 0x0000001604bc723c */ /* 0x000fe200000418bc */
[----:B------:R-:W2:Y:S01]  /*a250*/  LDSM.16.MT88.4 R20, [R211+0x1f000] ;  /* 0x01f00000d314783b */ /* 0x000ea20000004200 */
[----:B-----5:R-:W-:-:S02]  /*a260*/  FFMA.FTZ R0, R57, c[0x0][0x23c], -R13 ;  /* 0x00008f0039007a23 */ /* 0x020fc4000001080d */
[----:B------:R-:W-:Y:S01]  /*a270*/  IMAD.MOV.U32 R57, RZ, RZ, R59 ;  /* 0x000000ffff397224 */ /* 0x000fe200078e003b */
[----:B------:R-:W-:Y:S01]  /*a280*/  MOV R59, R246 ;  /* 0x000000f6003b7202 */ /* 0x000fe20000000f00 */
[----:B------:R-:W-:Y:S02]  /*a290*/  IMAD.MOV.U32 R246, RZ, RZ, R200 ;  /* 0x000000fffff67224 */ /* 0x000fe400078e00c8 */
[C---:B------:R-:W-:Y:S01]  /*a2a0*/  HMMA.16816.F32.BF16 R192, R4.reuse, R8, R48 ;  /* 0x0000000804c0723c */ /* 0x040fe20000041830 */
[----:B------:R3:W5:Y:S01]  /*a2b0*/  MUFU.EX2 R200, R0 ;  /* 0x0000000000c87308 */ /* 0x0007620000000800 */
[----:B------:R-:W-:Y:S01]  /*a2c0*/  SHF.R.U32.HI R10, RZ, 0x10, R2 ;  /* 0x00000010ff0a7819 */ /* 0x000fe20000011602 */
[----:B------:R-:W-:Y:S04]  /*a2d0*/  LDSM.16.MT88.4 R48, [R212+0x19800] ;  /* 0x01980000d430783b */ /* 0x000fe80000004200 */
[--C-:B------:R-:W-:Y:S01]  /*a2e0*/  FFMA.FTZ R9, R74, c[0x0][0x23c], -R13.reuse ;  /* 0x00008f004a097a23 */ /* 0x100fe2000001080d */
[----:B------:R-:W-:Y:S01]  /*a2f0*/  LOP3.LUT R8, R2, 0xffff, RZ, 0xc0, !PT ;  /* 0x0000ffff02087812 */ /* 0x000fe200078ec0ff */
[----:B----4-:R-:W-:Y:S01]  /*a300*/  HMMA.16816.F32.BF16 R148, R4, R28, R148 ;  /* 0x0000001c0494723c */ /* 0x010fe20000041894 */
[----:B------:R-:W-:Y:S01]  /*a310*/  MOV R74, R75 ;  /* 0x0000004b004a7202 */ /* 0x000fe20000000f00 */
[----:B------:R4:W-:Y:S01]  /*a320*/  MUFU.EX2 R198, R9 ;  /* 0x0000000900c67308 */ /* 0x0009e20000000800 */
[----:B------:R-:W-:Y:S01]  /*a330*/  SHF.R.U32.HI R8, RZ, 0x8, R8 ;  /* 0x00000008ff087819 */ /* 0x000fe20000011608 */
[----:B------:R-:W-:Y:S01]  /*a340*/  LDSM.16.MT88.4 R80, [R212+0x1b800] ;  /* 0x01b80000d450783b */ /* 0x000fe20000004200 */
[----:B---3--:R-:W-:Y:S01]  /*a350*/  LOP3.LUT R0, R3, UR17, R196, 0x96, !PT ;  /* 0x0000001103007c12 */ /* 0x008fe2000f8e96c4 */
[----:B------:R-:W-:-:S02]  /*a360*/  FFMA.FTZ R3, R56, c[0x0][0x23c], -R13 ;  /* 0x00008f0038037a23 */ /* 0x000fc4000001080d */
[----:B------:R-:W-:Y:S01]  /*a370*/  IMAD.MOV.U32 R56, RZ, RZ, R58 ;  /* 0x000000ffff387224 */ /* 0x000fe200078e003a */
[----:B------:R-:W-:Y:S01]  /*a380*/  MOV R75, R59 ;  /* 0x0000003b004b7202 */ /* 0x000fe20000000f00 */
[----:B------:R-:W-:Y:S01]  /*a390*/  IMAD.MOV.U32 R58, RZ, RZ, R237 ;  /* 0x000000ffff3a7224 */ /* 0x000fe200078e00ed */
[----:B------:R-:W-:Y:S02]  /*a3a0*/  MOV R237, R250 ;  /* 0x000000fa00ed7202 */ /* 0x000fe40000000f00 */
[----:B------:R-:W-:Y:S02]  /*a3b0*/  MOV R59, R246 ;  /* 0x000000f6003b7202 */ /* 0x000fe40000000f00 */
[----:B----4-:R-:W-:Y:S02]  /*a3c0*/  LOP3.LUT R9, R2, 0xff, RZ, 0xc0, !PT ;  /* 0x000000ff02097812 */ /* 0x010fe400078ec0ff */
[----:B------:R-:W-:Y:S01]  /*a3d0*/  MOV R250, R251 ;  /* 0x000000fb00fa7202 */ /* 0x000fe20000000f00 */
[----:B------:R-:W-:Y:S01]  /*a3e0*/  IMAD.MOV.U32 R251, RZ, RZ, R14 ;  /* 0x000000fffffb7224 */ /* 0x000fe200078e000e */
[----:B------:R-:W-:-:S02]  /*a3f0*/  MOV R246, R19 ;  /* 0x0000001300f67202 */ /* 0x000fc40000000f00 */
[----:B------:R-:W-:Y:S02]  /*a400*/  SHF.R.U32.HI R14, RZ, 0x18, R2 ;  /* 0x00000018ff0e7819 */ /* 0x000fe40000011602 */
[----:B------:R-:W-:Y:S01]  /*a410*/  PRMT R19, R9, 0x5410, R8 ;  /* 0x0000541009137816 */ /* 0x000fe20000000008 */
[----:B------:R3:W-:Y:S01]  /*a420*/  MUFU.EX2 R197, R3 ;  /* 0x0000000300c57308 */ /* 0x0007e20000000800 */
[C---:B------:R-:W-:Y:S02]  /*a430*/  LOP3.LUT R2, R0.reuse, 0xffff, RZ, 0xc0, !PT ;  /* 0x0000ffff00027812 */ /* 0x040fe400078ec0ff */
[--C-:B------:R-:W-:Y:S02]  /*a440*/  SHF.R.U32.HI R8, RZ, 0x10, R0.reuse ;  /* 0x00000010ff087819 */ /* 0x100fe40000011600 */
[----:B------:R-:W-:Y:S02]  /*a450*/  LOP3.LUT R13, R0, 0xff, RZ, 0xc0, !PT ;  /* 0x000000ff000d7812 */ /* 0x000fe400078ec0ff */
[----:B------:R-:W-:-:S02]  /*a460*/  SHF.R.U32.HI R11, RZ, 0x18, R0 ;  /* 0x00000018ff0b7819 */ /* 0x000fc40000011600 */
[----:B------:R-:W-:Y:S02]  /*a470*/  LOP3.LUT R9, R10, 0xff, RZ, 0xc0, !PT ;  /* 0x000000ff0a097812 */ /* 0x000fe400078ec0ff */
[----:B------:R-:W-:Y:S02]  /*a480*/  SHF.R.U32.HI R2, RZ, 0x8, R2 ;  /* 0x00000008ff027819 */ /* 0x000fe40000011602 */
[----:B------:R-:W-:Y:S01]  /*a490*/  LOP3.LUT R0, R8, 0xff, RZ, 0xc0, !PT ;  /* 0x000000ff08007812 */ /* 0x000fe200078ec0ff */
[----:B---3--:R-:W-:Y:S01]  /*a4a0*/  FFMA.FTZ R3, R73, c[0x0][0x23c], -R12 ;  /* 0x00008f0049037a23 */ /* 0x008fe2000001080c */
[----:B------:R-:W-:Y:S01]  /*a4b0*/  MOV R73, R74 ;  /* 0x0000004a00497202 */ /* 0x000fe20000000f00 */
[----:B------:R-:W-:Y:S01]  /*a4c0*/  IMAD.MOV.U32 R74, RZ, RZ, R56 ;  /* 0x000000ffff4a7224 */ /* 0x000fe200078e0038 */
[----:B------:R-:W-:Y:S01]  /*a4d0*/  PRMT R8, R9, 0x5410, R14 ;  /* 0x0000541009087816 */ /* 0x000fe2000000000e */
[----:B------:R3:W-:Y:S01]  /*a4e0*/  MUFU.EX2 R196, R3 ;  /* 0x0000000300c47308 */ /* 0x0007e20000000800 */
[----:B------:R-:W-:Y:S01]  /*a4f0*/  PRMT R10, R13, 0x5410, R2 ;  /* 0x000054100d0a7816 */ /* 0x000fe20000000002 */
[--C-:B------:R-:W-:Y:S01]  /*a500*/  FFMA.FTZ R2, R43, c[0x0][0x23c], -R12.reuse ;  /* 0x00008f002b027a23 */ /* 0x100fe2000001080c */
[----:B------:R-:W-:Y:S01]  /*a510*/  PRMT R9, R0, 0x5410, R11 ;  /* 0x0000541000097816 */ /* 0x000fe2000000000b */
[--C-:B------:R-:W-:Y:S01]  /*a520*/  FFMA.FTZ R0, R42, c[0x0][0x23c], -R12.reuse ;  /* 0x00008f002a007a23 */ /* 0x100fe2000001080c */
[----:B------:R-:W-:Y:S01]  /*a530*/  MOV R56, R40 ;  /* 0x0000002800387202 */ /* 0x000fe20000000f00 */
[----:B---3--:R-:W-:Y:S01]  /*a540*/  FFMA.FTZ R3, R75, c[0x0][0x23c], -R12 ;  /* 0x00008f004b037a23 */ /* 0x008fe2000001080c */
[----:B------:R-:W-:Y:S01]  /*a550*/  MOV R75, R57 ;  /* 0x00000039004b7202 */ /* 0x000fe20000000f00 */
[----:B------:R-:W-:-:S02]  /*a560*/  IMAD.MOV.U32 R57, RZ, RZ, R41 ;  /* 0x000000ffff397224 */ /* 0x000fc400078e0029 */
[----:B------:R-:W3:Y:S01]  /*a570*/  LDSM.16.MT88.4 R40, [R210+0x19800] ;  /* 0x01980000d228783b */ /* 0x000ee20000004200 */
[----:B------:R4:W3:Y:S01]  /*a580*/  MUFU.EX2 R13, R3 ;  /* 0x00000003000d7308 */ /* 0x0008e20000000800 */
[C---:B-1----:R-:W-:Y:S08]  /*a590*/  HMMA.16816.F32.BF16 R160, R4.reuse, R24, R160 ;  /* 0x0000001804a0723c */ /* 0x042ff000000418a0 */
[C---:B--2---:R-:W-:Y:S01]  /*a5a0*/  HMMA.16816.F32.BF16 R164, R4.reuse, R20, R164 ;  /* 0x0000001404a4723c */ /* 0x044fe200000418a4 */
[----:B------:R1:W-:Y:S07]  /*a5b0*/  MUFU.EX2 R11, R0 ;  /* 0x00000000000b7308 */ /* 0x0003ee0000000800 */
[----:B------:R-:W-:Y:S01]  /*a5c0*/  HMMA.16816.F32.BF16 R28, R4, R30, R104 ;  /* 0x0000001e041c723c */ /* 0x000fe20000041868 */
[----:B----4-:R-:W-:-:S07]  /*a5d0*/  HSET2.LE.AND R3, R9, R73, PT ;  /* 0x0000004909037233 */ /* 0x010fce0003803000 */
[----:B------:R-:W-:Y:S01]  /*a5e0*/  HMMA.16816.F32.BF16 R24, R4, R26, R140 ;  /* 0x0000001a0418723c */ /* 0x000fe2000004188c */
[----:B-1----:R-:W-:-:S07]  /*a5f0*/  HSET2.LE.AND R0, R10, R73, PT ;  /* 0x000000490a007233 */ /* 0x002fce0003803000 */
[----:B------:R-:W-:Y:S01]  /*a600*/  HMMA.16816.F32.BF16 R20, R4, R22, R144 ;  /* 0x000000160414723c */ /* 0x000fe20000041890 */
[----:B------:R-:W-:Y:S01]  /*a610*/  MOV R9, R58 ;  /* 0x0000003a00097202 */ /* 0x000fe20000000f00 */
[----:B------:R-:W-:Y:S01]  /*a620*/  LDSM.16.MT88.4 R104, [R210+0x1d800] ;  /* 0x01d80000d268783b */ /* 0x000fe20000004200 */
[----:B------:R-:W-:Y:S02]  /*a630*/  MOV R12, R75 ;  /* 0x0000004b000c7202 */ /* 0x000fe40000000f00 */
[----:B------:R-:W-:Y:S01]  /*a640*/  MOV R14, R74 ;  /* 0x0000004a000e7202 */ /* 0x000fe20000000f00 */
[----:B------:R-:W-:Y:S01]  /*a650*/  LDSM.16.MT88.4 R140, [R212+0x1f800] ;  /* 0x01f80000d48c783b */ /* 0x000fe20000004200 */
[--C-:B------:R-:W-:Y:S02]  /*a660*/  HSET2.LE.AND R5, R8, R73.reuse, PT ;  /* 0x0000004908057233 */ /* 0x100fe40003803000 */
[----:B------:R5:W1:Y:S01]  /*a670*/  MUFU.EX2 R8, R2 ;  /* 0x0000000200087308 */ /* 0x000a620000000800 */
[----:B------:R-:W-:Y:S01]  /*a680*/  HSET2.LE.AND R4, R19, R73, PT ;  /* 0x0000004913047233 */ /* 0x000fe20003803000 */
[----:B-----5:R-:W-:Y:S01]  /*a690*/  F2FP.BF16.PACK_AB R2, R200, R199 ;  /* 0x000000c7c802723e */ /* 0x020fe200000010ff */
[----:B------:R-:W-:Y:S01]  /*a6a0*/  IMAD.MOV.U32 R19, RZ, RZ, R56 ;  /* 0x000000ffff137224 */ /* 0x000fe200078e0038 */
[----:B------:R-:W-:Y:S01]  /*a6b0*/  MOV R10, R57 ;  /* 0x00000039000a7202 */ /* 0x000fe20000000f00 */
[----:B------:R-:W-:Y:S01]  /*a6c0*/  IMAD.MOV.U32 R7, RZ, RZ, R59 ;  /* 0x000000ffff077224 */ /* 0x000fe200078e003b */
[----:B------:R-:W-:Y:S01]  /*a6d0*/  LOP3.LUT R144, R0, R2, RZ, 0xc0, !PT ;  /* 0x0000000200907212 */ /* 0x000fe200078ec0ff */
[----:B------:R-:W2:Y:S01]  /*a6e0*/  LDSM.16.MT88.4 R56, [R211+0x19800] ;  /* 0x01980000d338783b */ /* 0x000ea20000004200 */
[----:B---3--:R-:W-:-:S03]  /*a6f0*/  F2FP.BF16.PACK_AB R0, R13, R196 ;  /* 0x000000c40d00723e */ /* 0x008fc600000010ff */
[----:B------:R-:W-:Y:S01]  /*a700*/  LDSM.16.MT88.4 R72, [R210+0x1b800] ;  /* 0x01b80000d248783b */ /* 0x000fe20000004200 */
[----:B------:R-:W-:Y:S02]  /*a710*/  LOP3.LUT R145, R3, R0, RZ, 0xc0, !PT ;  /* 0x0000000003917212 */ /* 0x000fe400078ec0ff */
[----:B------:R-:W-:-:S04]  /*a720*/  F2FP.BF16.PACK_AB R0, R197, R198 ;  /* 0x000000c6c500723e */ /* 0x000fc800000010ff */
[----:B------:R-:W-:Y:S02]  /*a730*/  LOP3.LUT R146, R4, R0, RZ, 0xc0, !PT ;  /* 0x0000000004927212 */ /* 0x000fe400078ec0ff */
[----:B-1----:R-:W-:-:S04]  /*a740*/  F2FP.BF16.PACK_AB R0, R8, R11 ;  /* 0x0000000b0800723e */ /* 0x002fc800000010ff */
[----:B------:R-:W-:-:S07]  /*a750*/  LOP3.LUT R147, R5, R0, RZ, 0xc0, !PT ;  /* 0x0000000005937212 */ /* 0x000fce00078ec0ff */
[C---:B------:R-:W-:Y:S08]  /*a760*/  HMMA.16816.F32.BF16 R152, R144.reuse, R156, R152 ;  /* 0x0000009c9098723c */ /* 0x040ff00000041898 */
[C---:B------:R-:W-:Y:S08]  /*a770*/  HMMA.16816.F32.BF16 R156, R144.reuse, R158, R36 ;  /* 0x0000009e909c723c */ /* 0x040ff00000041824 */
[C---:B------:R-:W-:Y:S08]  /*a780*/  HMMA.16816.F32.BF16 R36, R144.reuse, R40, R44 ;  /* 0x000000289024723c */ /* 0x040ff0000004182c */
[C---:B------:R-:W-:Y:S08]  /*a790*/  HMMA.16816.F32.BF16 R44, R144.reuse, R48, R60 ;  /* 0x00000030902c723c */ /* 0x040ff0000004183c */
[----:B------:R-:W-:Y:S01]  /*a7a0*/  HMMA.16816.F32.BF16 R48, R144, R50, R64 ;  /* 0x000000329030723c */ /* 0x000fe20000041840 */
[----:B------:R-:W1:Y:S01]  /*a7b0*/  LDSM.16.MT88.4 R64, [R209+0x1b800] ;  /* 0x01b80000d140783b */ /* 0x000e620000004200 */
[----:B------:R-:W-:-:S02]  /*a7c0*/  FFMA.FTZ R2, R244, R18, R7 ;  /* 0x00000012f4027223 */ /* 0x000fc40000010007 */
[----:B------:R-:W-:Y:S01]  /*a7d0*/  FFMA.FTZ R0, R245, R15, R9 ;  /* 0x0000000ff5007223 */ /* 0x000fe20000010009 */
[----:B------:R-:W-:Y:S01]  /*a7e0*/  LDSM.16.MT88.4 R4, [R211+0x1f800] ;  /* 0x01f80000d304783b */ /* 0x000fe20000004200 */
[----:B------:R-:W-:Y:S02]  /*a7f0*/  FADD.FTZ R2, R10, R2 ;  /* 0x000000020a027221 */ /* 0x000fe40000010000 */
[----:B------:R-:W-:Y:S02]  /*a800*/  FADD.FTZ R3, R19, R0 ;  /* 0x0000000013037221 */ /* 0x000fe40000010000 */
[----:B------:R-:W-:Y:S02]  /*a810*/  FADD.FTZ R0, R12, R2 ;  /* 0x000000020c007221 */ /* 0x000fe40000010000 */
[----:B------:R-:W-:Y:S01]  /*a820*/  FADD.FTZ R2, R14, R3 ;  /* 0x000000030e027221 */ /* 0x000fe20000010000 */
[----:B------:R-:W-:Y:S01]  /*a830*/  HMMA.16816.F32.BF16 R40, R144, R42, R52 ;  /* 0x0000002a9028723c */ /* 0x000fe20000041834 */
[----:B------:R-:W-:-:S02]  /*a840*/  FADD.FTZ R0, R252, R0 ;  /* 0x00000000fc007221 */ /* 0x000fc40000010000 */
[----:B------:R-:W-:Y:S02]  /*a850*/  FADD.FTZ R2, R247, R2 ;  /* 0x00000002f7027221 */ /* 0x000fe40000010000 */
[----:B------:R-:W-:-:S03]  /*a860*/  FADD.FTZ R0, R246, R0 ;  /* 0x00000000f6007221 */ /* 0x000fc60000010000 */
[----:B--2---:R-:W-:Y:S01]  /*a870*/  HMMA.16816.F32.BF16 R52, R144, R56, R68 ;  /* 0x000000389034723c */ /* 0x004fe20000041844 */
[----:B------:R-:W-:-:S07]  /*a880*/  FADD.FTZ R2, R237, R2 ;  /* 0x00000002ed027221 */ /* 0x000fce0000010000 */
[----:B------:R-:W-:Y:S01]  /*a890*/  HMMA.16816.F32.BF16 R56, R144, R58, R76 ;  /* 0x0000003a9038723c */ /* 0x000fe2000004184c */
[----:B------:R-:W-:-:S07]  /*a8a0*/  FADD.FTZ R0, R238, R0 ;  /* 0x00000000ee007221 */ /* 0x000fce0000010000 */
[C---:B------:R-:W-:Y:S01]  /*a8b0*/  HMMA.16816.F32.BF16 R76, R144.reuse, R80, R112 ;  /* 0x00000050904c723c */ /* 0x040fe20000041870 */
[----:B------:R-:W2:Y:S07]  /*a8c0*/  LDSM.16.MT88.4 R112, [R212+0x1d800] ;  /* 0x01d80000d470783b */ /* 0x000eae0000004200 */
[----:B-1----:R-:W-:Y:S01]  /*a8d0*/  HMMA.16816.F32.BF16 R60, R144, R64, R84 ;  /* 0x00000040903c723c */ /* 0x002fe20000041854 */
[----:B------:R-:W-:-:S07]  /*a8e0*/  FADD.FTZ R2, R239, R2 ;  /* 0x00000002ef027221 */ /* 0x000fce0000010000 */
[C---:B------:R-:W-:Y:S08]  /*a8f0*/  HMMA.16816.F32.BF16 R64, R144.reuse, R66, R92 ;  /* 0x000000429040723c */ /* 0x040ff0000004185c */
[C---:B------:R-:W-:Y:S01]  /*a900*/  HMMA.16816.F32.BF16 R84, R144.reuse, R88, R120 ;  /* 0x000000589054723c */ /* 0x040fe20000041878 */
[----:B------:R-:W1:Y:S07]  /*a910*/  LDSM.16.MT88.4 R120, [R211+0x1d800] ;  /* 0x01d80000d378783b */ /* 0x000e6e0000004200 */
[----:B------:R-:W-:Y:S01]  /*a920*/  HMMA.16816.F32.BF16 R92, R144, R96, R128 ;  /* 0x00000060905c723c */ /* 0x000fe20000041880 */
[----:B------:R-:W3:Y:S01]  /*a930*/  LDSM.16.MT88.4 R128, [R209+0x1f800] ;  /* 0x01f80000d180783b */ /* 0x000ee20000004200 */
        /* <DEDUP_REMOVED lines=16> */
[----:B------:R-:W-:Y:S01]  /*aa40*/  HMMA.16816.F32.BF16 R68, R144, R72, R100 ;  /* 0x000000489044723c */ /* 0x000fe20000041864 */
[----:B------:R-:W-:Y:S02]  /*aa50*/  FADD.FTZ R2, R200, R2 ;  /* 0x00000002c8027221 */ /* 0x000fe40000010000 */
[----:B------:R-:W-:Y:S02]  /*aa60*/  FADD.FTZ R0, R13, R0 ;  /* 0x000000000d007221 */ /* 0x000fe40000010000 */
[----:B------:R-:W-:-:S03]  /*aa70*/  FADD.FTZ R2, R198, R2 ;  /* 0x00000002c6027221 */ /* 0x000fc60000010000 */
[----:B------:R-:W-:Y:S01]  /*aa80*/  HMMA.16816.F32.BF16 R72, R144, R74, R108 ;  /* 0x0000004a9048723c */ /* 0x000fe2000004186c */
[----:B------:R-:W-:Y:S01]  /*aa90*/  FADD.FTZ R0, R11, R0 ;  /* 0x000000000b007221 */ /* 0x000fe20000010000 */
[----:B------:R-:W-:-:S06]  /*aaa0*/  MOV R3, R251 ;  /* 0x000000fb00037202 */ /* 0x000fcc0000000f00 */
[----:B------:R-:W-:Y:S01]  /*aab0*/  HMMA.16816.F32.BF16 R80, R144, R82, R116 ;  /* 0x000000529050723c */ /* 0x000fe20000041874 */
[----:B------:R-:W-:-:S07]  /*aac0*/  FADD.FTZ R244, R197, R2 ;  /* 0x00000002c5f47221 */ /* 0x000fce0000010000 */
[----:B------:R-:W-:Y:S01]  /*aad0*/  HMMA.16816.F32.BF16 R88, R144, R90, R124 ;  /* 0x0000005a9058723c */ /* 0x000fe2000004187c */
[----:B------:R-:W-:-:S07]  /*aae0*/  FADD.FTZ R245, R8, R0 ;  /* 0x0000000008f57221 */ /* 0x000fce0000010000 */
[C---:B------:R-:W-:Y:S08]  /*aaf0*/  HMMA.16816.F32.BF16 R96, R144.reuse, R98, R132 ;  /* 0x000000629060723c */ /* 0x040ff00000041884 */
[C---:B------:R-:W-:Y:S08]  /*ab00*/  HMMA.16816.F32.BF16 R100, R144.reuse, R104, R148 ;  /* 0x000000689064723c */ /* 0x040ff00000041894 */
[----:B--2---:R-:W-:Y:S01]  /*ab10*/  HMMA.16816.F32.BF16 R108, R144, R112, R168 ;  /* 0x00000070906c723c */ /* 0x004fe200000418a8 */
[----:B------:R-:W-:-:S07]  /*ab20*/  MOV R148, R250 ;  /* 0x000000fa00947202 */ /* 0x000fce0000000f00 */
[C---:B-1----:R-:W-:Y:S08]  /*ab30*/  HMMA.16816.F32.BF16 R116, R144.reuse, R120, R180 ;  /* 0x000000789074723c */ /* 0x042ff000000418b4 */
        /* <DEDUP_REMOVED lines=17> */
[----:B------:R-:W-:Y:S01]  /*ac50*/  IMAD.MOV.U32 R6, RZ, RZ, c[0x0][0x1a4] ;  /* 0x00006900ff067624 */ /* 0x000fe200078e00ff */
        /* <DEDUP_REMOVED lines=9> */
[----:B------:R-:W-:Y:S02]  /*acf0*/  IMAD.MOV.U32 R5, RZ, RZ, c[0x0][0x1a0] ;  /* 0x00006800ff057624 */ /* 0x000fe400078e00ff */
[----:B------:R-:W-:Y:S01]  /*ad00*/  IMAD.U32 R3, RZ, RZ, UR5 ;  /* 0x00000005ff037e24 */ /* 0x000fe2000f8e00ff */
[----:B------:R-:W-:Y:S01]  /*ad10*/  BAR.SYNC.DEFER_BLOCKING 0x0 ;  /* 0x0000000000007b1d */ /* 0x000fe20000010000 */
[----:B--2---:R-:W-:-:S04]  /*ad20*/  LEA R0, P0, R4, R240, 0x6 ;  /* 0x000000f004007211 */ /* 0x004fc800078030ff */
[----:B------:R-:W-:Y:S02]  /*ad30*/  LEA R2, P1, R0, c[0x0][0x170], 0x1 ;  /* 0x00005c0000027a11 */ /* 0x000fe400078208ff */
[----:B---3--:R-:W-:Y:S02]  /*ad40*/  LEA.HI.X R3, R4, R243, R3, 0x6, P0 ;  /* 0x000000f304037211 */ /* 0x008fe400000f3403 */
[----:B------:R-:W-:Y:S01]  /*ad50*/  LEA R4, P0, R5, R2, 0x6 ;  /* 0x0000000205047211 */ /* 0x000fe200078030ff */
[----:B------:R-:W1:Y:S01]  /*ad60*/  S2R R243, SR_TID.X ;  /* 0x0000000000f37919 */ /* 0x000e620000002100 */
[----:B------:R-:W-:Y:S01]  /*ad70*/  LEA.HI.X R3, R0, c[0x0][0x174], R3, 0x1, P1 ;  /* 0x00005d0000037a11 */ /* 0x000fe200008f0c03 */
[----:B------:R-:W-:-:S03]  /*ad80*/  IMAD.U32 R0, RZ, RZ, UR29 ;  /* 0x0000001dff007e24 */ /* 0x000fc6000f8e00ff */
        /* <DEDUP_REMOVED lines=8> */
[----:B------:R3:W-:Y:S01]  /*ae10*/  LDGSTS.E.BYPASS.LTC128B.128 [R235+0x19000], [R4.64] ;  /* 0x1900000004eb7fae */ /* 0x0007e2000b901d58 */
[----:B-1----:R-:W-:-:S03]  /*ae20*/  IMAD.SHL.U32 R243, R243, 0x2, RZ ;  /* 0x00000002f3f37824 */ /* 0x002fc600078e00ff */
[----:B------:R3:W-:Y:S02]  /*ae30*/  LDGSTS.E.BYPASS.LTC128B.128 [R235+0x1b000], [R4.64+0x80] ;  /* 0x1b00008004eb7fae */ /* 0x0007e4000b901d58 */
[----:B------:R-:W-:Y:S02]  /*ae40*/  LOP3.LUT R243, R243, 0x6, RZ, 0xc0, !PT ;  /* 0x00000006f3f37812 */ /* 0x000fe400078ec0ff */
[----:B------:R3:W-:Y:S04]  /*ae50*/  LDGSTS.E.BYPASS.LTC128B.128 [R235+0x1d000], [R4.64+0x100] ;  /* 0x1d00010004eb7fae */ /* 0x0007e8000b901d58 */
[----:B------:R3:W-:Y:S01]  /*ae60*/  LDGSTS.E.BYPASS.LTC128B.128 [R235+0x1f000], [R4.64+0x180] ;  /* 0x1f00018004eb7fae */ /* 0x0007e2000b901d58 */
[----:B------:R-:W-:-:S03]  /*ae70*/  IMAD R0, R0, 0x40, R243 ;  /* 0x0000004000007824 */ /* 0x000fc600078e02f3 */
[----:B------:R-:W-:Y:S04]  /*ae80*/  LDSM.16.M88.4 R20, [R208+0x10000] ;  /* 0x01000000d014783b */ /* 0x000fe80000000200 */
[----:B------:R-:W-:Y:S01]  /*ae90*/  LDSM.16.M88.4 R12, [R208+0x10800] ;  /* 0x01080000d00c783b */ /* 0x000fe20000000200 */
[----:B--2---:R-:W-:-:S03]  /*aea0*/  IADD3 R2, R0, 0x1, RZ ;  /* 0x0000000100027810 */ /* 0x004fc60007ffe0ff */
[----:B------:R-:W-:Y:S01]  /*aeb0*/  LDSM.16.M88.4 R24, [R208+0x11000] ;  /* 0x01100000d018783b */ /* 0x000fe20000000200 */
[----:B------:R-:W-:Y:S02]  /*aec0*/  IADD3 R3, R0, 0x8, RZ ;  /* 0x0000000800037810 */ /* 0x000fe40007ffe0ff */
[CC--:B------:R-:W-:Y:S01]  /*aed0*/  ISETP.GE.AND P6, PT, R2.reuse, R17.reuse, PT ;  /* 0x000000110200720c */ /* 0x0c0fe20003fc6270 */
[----:B------:R-:W-:Y:S01]  /*aee0*/  LDSM.16.M88.4 R180, [R208+0x11800] ;  /* 0x01180000d0b4783b */ /* 0x000fe20000000200 */
[-C--:B------:R-:W-:Y:S02]  /*aef0*/  ISETP.GE.AND P4, PT, R2, R16.reuse, PT ;  /* 0x000000100200720c */ /* 0x080fe40003f86270 */
[----:B------:R-:W-:Y:S01]  /*af00*/  IADD3 R2, R0, 0x9, RZ ;  /* 0x0000000900027810 */ /* 0x000fe20007ffe0ff */
[----:B------:R-:W-:Y:S01]  /*af10*/  LDSM.16.M88.4 R8, [R216] ;  /* 0x00000000d808783b */ /* 0x000fe20000000200 */
[CC--:B------:R-:W-:Y:S02]  /*af20*/  ISETP.GE.AND P2, PT, R3.reuse, R17.reuse, PT ;  /* 0x000000110300720c */ /* 0x0c0fe40003f46270 */
[----:B------:R-:W-:Y:S01]  /*af30*/  ISETP.GE.AND P5, PT, R3, R16, PT ;  /* 0x000000100300720c */ /* 0x000fe20003fa6270 */
[----:B------:R-:W-:Y:S01]  /*af40*/  LDSM.16.M88.4 R176, [R219] ;  /* 0x00000000dbb0783b */ /* 0x000fe20000000200 */
[----:B------:R-:W-:-:S02]  /*af50*/  ISETP.GE.AND P1, PT, R2, R17, PT ;  /* 0x000000110200720c */ /* 0x000fc40003f26270 */
[----:B------:R-:W-:Y:S01]  /*af60*/  ISETP.GE.AND P3, PT, R2, R16, PT ;  /* 0x000000100200720c */ /* 0x000fe20003f66270 */
[----:B---3--:R-:W1:Y:S01]  /*af70*/  LDSM.16.M88.4 R4, [R215] ;  /* 0x00000000d704783b */ /* 0x008e620000000200 */
[C---:B------:R-:W-:Y:S02]  /*af80*/  IADD3 R3, R0.reuse, 0x10, RZ ;  /* 0x0000001000037810 */ /* 0x040fe40007ffe0ff */
[----:B------:R-:W-:Y:S01]  /*af90*/  IADD3 R2, R0, 0x11, RZ ;  /* 0x0000001100027810 */ /* 0x000fe20007ffe0ff */
[----:B------:R-:W2:Y:S01]  /*afa0*/  LDSM.16.M88.4 R172, [R234] ;  /* 0x00000000eaac783b */ /* 0x000ea20000000200 */
[----:B------:R-:W-:-:S03]  /*afb0*/  ISETP.GE.AND P0, PT, R3, R17, PT ;  /* 0x000000110300720c */ /* 0x000fc60003f06270 */
        /* <DEDUP_REMOVED lines=41> */
[----:B------:R-:W5:Y:S07]  /*b250*/  LDSM.16.M88.4 R176, [R208+0x12800] ;  /* 0x01280000d0b0783b */ /* 0x000f6e0000000200 */
        /* <DEDUP_REMOVED lines=13> */
[C---:B-----5:R-:W-:Y:S08]  /*b330*/  HMMA.16816.F32.BF16 R192, R4.reuse, R176, R192 ;  /* 0x000000b004c0723c */ /* 0x060ff000000418c0 */
        /* <DEDUP_REMOVED lines=94> */
[C---:B-----5:R-:W-:Y:S01]  /*b920*/  HMMA.16816.F32.BF16 R32, R8.reuse, R20, R28 ;  /* 0x000000140820723c */ /* 0x060fe2000004181c */
[----:B------:R-:W2:Y:S07]  /*b930*/  LDSM.16.M88.4 R28, [R208+0x17000] ;  /* 0x01700000d01c783b */ /* 0x000eae0000000200 */
[C---:B------:R-:W-:Y:S01]  /*b940*/  HMMA.16816.F32.BF16 R184, R8.reuse, R24, R172 ;  /* 0x0000001808b8723c */ /* 0x040fe200000418ac */
[----:B------:R-:W3:Y:S07]  /*b950*/  LDSM.16.M88.4 R24, [R208+0x17800] ;  /* 0x01780000d018783b */ /* 0x000eee0000000200 */
[----:B------:R-:W-:Y:S01]  /*b960*/  HMMA.16816.F32.BF16 R20, R8, R22, R12 ;  /* 0x000000160814723c */ /* 0x000fe2000004180c */
[----:B------:R-:W5:Y:S07]  /*b970*/  LDSM.16.M88.4 R8, [R216+0xc000] ;  /* 0x00c00000d808783b */ /* 0x000f6e0000000200 */
[C---:B----4-:R-:W-:Y:S08]  /*b980*/  HMMA.16816.F32.BF16 R172, R4.reuse, R202, R196 ;  /* 0x000000ca04ac723c */ /* 0x050ff000000418c4 */
[C---:B------:R-:W-:Y:S08]  /*b990*/  HMMA.16816.F32.BF16 R12, R4.reuse, R200, R180 ;  /* 0x000000c8040c723c */ /* 0x040ff000000418b4 */
[C---:B-1----:R-:W-:Y:S08]  /*b9a0*/  HMMA.16816.F32.BF16 R196, R4.reuse, R168, R192 ;  /* 0x000000a804c4723c */ /* 0x042ff000000418c0 */
[C---:B------:R-:W-:Y:S08]  /*b9b0*/  HMMA.16816.F32.BF16 R192, R4.reuse, R170, R188 ;  /* 0x000000aa04c0723c */ /* 0x040ff000000418bc */
[C---:B--2---:R-:W-:Y:S08]  /*b9c0*/  HMMA.16816.F32.BF16 R188, R4.reuse, R28, R184 ;  /* 0x0000001c04bc723c */ /* 0x044ff000000418b8 */
[C---:B------:R-:W-:Y:S01]  /*b9d0*/  HMMA.16816.F32.BF16 R184, R4.reuse, R30, R176 ;  /* 0x0000001e04b8723c */ /* 0x040fe200000418b0 */
[----:B------:R-:W1:Y:S04]  /*b9e0*/  LDSM.16.M88.4 R176, [R222] ;  /* 0x00000000deb0783b */ /* 0x000e680000000200 */
[----:B------:R-:W-:Y:S03]  /*b9f0*/  LDSM.16.M88.4 R28, [R220] ;  /* 0x00000000dc1c783b */ /* 0x000fe60000000200 */
[C---:B---3--:R-:W-:Y:S01]  /*ba00*/  HMMA.16816.F32.BF16 R180, R4.reuse, R24, R32 ;  /* 0x0000001804b4723c */ /* 0x048fe20000041820 */
[----:B------:R-:W2:Y:S07]  /*ba10*/  LDSM.16.M88.4 R32, [R221] ;  /* 0x00000000dd20783b */ /* 0x000eae0000000200 */
[----:B------:R-:W-:Y:S01]  /*ba20*/  HMMA.16816.F32.BF16 R168, R4, R26, R20 ;  /* 0x0000001a04a8723c */ /* 0x000fe20000041814 */
[----:B------:R-:W-:Y:S04]  /*ba30*/  LDSM.16.M88.4 R4, [R218+0xc000] ;  /* 0x00c00000da04783b */ /* 0x000fe80000000200 */
[----:B------:R-:W3:Y:S03]  /*ba40*/  LDSM.16.M88.4 R24, [R214+0x16000] ;  /* 0x01600000d618783b */ /* 0x000ee60000000200 */
[C---:B-----5:R-:W-:Y:S08]  /*ba50*/  HMMA.16816.F32.BF16 R20, R8.reuse, R148, R12 ;  /* 0x000000940814723c */ /* 0x060ff0000004180c */
[C---:B------:R-:W-:Y:S01]  /*ba60*/  HMMA.16816.F32.BF16 R12, R8.reuse, R150, R172 ;  /* 0x00000096080c723c */ /* 0x040fe200000418ac */
[----:B------:R-:W4:Y:S07]  /*ba70*/  LDSM.16.M88.4 R172, [R214+0x16800] ;  /* 0x01680000d6ac783b */ /* 0x000f2e0000000200 */
[C---:B-1----:R-:W-:Y:S08]  /*ba80*/  HMMA.16816.F32.BF16 R148, R8.reuse, R176, R196 ;  /* 0x000000b00894723c */ /* 0x042ff000000418c4 */
[C---:B------:R-:W-:Y:S08]  /*ba90*/  HMMA.16816.F32.BF16 R176, R8.reuse, R178, R192 ;  /* 0x000000b208b0723c */ /* 0x040ff000000418c0 */
[C---:B--2---:R-:W-:Y:S08]  /*baa0*/  HMMA.16816.F32.BF16 R192, R8.reuse, R32, R188 ;  /* 0x0000002008c0723c */ /* 0x044ff000000418bc */
[C---:B------:R-:W-:Y:S01]  /*bab0*/  HMMA.16816.F32.BF16 R188, R8.reuse, R34, R184 ;  /* 0x0000002208bc723c */ /* 0x040fe200000418b8 */
[----:B------:R-:W1:Y:S07]  /*bac0*/  LDSM.16.M88.4 R32, [R214+0x17000] ;  /* 0x01700000d620783b */ /* 0x000e6e0000000200 */
[----:B------:R-:W-:Y:S08]  /*bad0*/  HMMA.16816.F32.BF16 R184, R8, R28, R180 ;  /* 0x0000001c08b8723c */ /* 0x000ff000000418b4 */
[----:B---3--:R-:W-:Y:S01]  /*bae0*/  HMMA.16816.F32.BF16 R196, R4, R24, R20 ;  /* 0x0000001804c4723c */ /* 0x008fe20000041814 */
[----:B------:R-:W2:Y:S07]  /*baf0*/  LDSM.16.M88.4 R20, [R214+0x17800] ;  /* 0x01780000d614783b */ /* 0x000eae0000000200 */
[----:B------:R-:W-:Y:S01]  /*bb00*/  HMMA.16816.F32.BF16 R180, R8, R30, R168 ;  /* 0x0000001e08b4723c */ /* 0x000fe200000418a8 */
[----:B------:R-:W-:Y:S04]  /*bb10*/  LDSM.16.M88.4 R8, [R217+0xc000] ;  /* 0x00c00000d908783b */ /* 0x000fe80000000200 */
[----:B------:R-:W3:Y:S03]  /*bb20*/  LDSM.16.M88.4 R168, [R213+0x6000] ;  /* 0x00600000d5a8783b */ /* 0x000ee60000000200 */
[C---:B------:R-:W-:Y:S01]  /*bb30*/  HMMA.16816.F32.BF16 R12, R4.reuse, R26, R12 ;  /* 0x0000001a040c723c */ /* 0x040fe2000004180c */
[----:B------:R-:W5:Y:S07]  /*bb40*/  LDSM.16.M88.4 R28, [R213+0x6800] ;  /* 0x00680000d51c783b */ /* 0x000f6e0000000200 */
[C---:B----4-:R-:W-:Y:S08]  /*bb50*/  HMMA.16816.F32.BF16 R24, R4.reuse, R172, R148 ;  /* 0x000000ac0418723c */ /* 0x050ff00000041894 */
[C---:B------:R-:W-:Y:S01]  /*bb60*/  HMMA.16816.F32.BF16 R148, R4.reuse, R174, R176 ;  /* 0x000000ae0494723c */ /* 0x040fe200000418b0 */
[----:B------:R-:W4:Y:S07]  /*bb70*/  LDSM.16.M88.4 R172, [R213+0x7000] ;  /* 0x00700000d5ac783b */ /* 0x000f2e0000000200 */
[C---:B-1----:R-:W-:Y:S08]  /*bb80*/  HMMA.16816.F32.BF16 R176, R4.reuse, R32, R192 ;  /* 0x0000002004b0723c */ /* 0x042ff000000418c0 */
[C---:B------:R-:W-:Y:S08]  /*bb90*/  HMMA.16816.F32.BF16 R188, R4.reuse, R34, R188 ;  /* 0x0000002204bc723c */ /* 0x040ff000000418bc */
[C---:B--2---:R-:W-:Y:S08]  /*bba0*/  HMMA.16816.F32.BF16 R184, R4.reuse, R20, R184 ;  /* 0x0000001404b8723c */ /* 0x044ff000000418b8 */
[----:B------:R-:W-:Y:S08]  /*bbb0*/  HMMA.16816.F32.BF16 R180, R4, R22, R180 ;  /* 0x0000001604b4723c */ /* 0x000ff000000418b4 */
[C---:B---3--:R-:W-:Y:S08]  /*bbc0*/  HMMA.16816.F32.BF16 R32, R8.reuse, R170, R12 ;  /* 0x000000aa0820723c */ /* 0x048ff0000004180c */
[----:B-----5:R-:W-:Y:S01]  /*bbd0*/  HMMA.16816.F32.BF16 R20, R8, R30, R148 ;  /* 0x0000001e0814723c */ /* 0x020fe20000041894 */
[----:B------:R-:W1:Y:S01]  /*bbe0*/  LDSM.16.M88.4 R148, [R213+0x7800] ;  /* 0x00780000d594783b */ /* 0x000e620000000200 */
[----:B------:R-:W-:-:S06]  /*bbf0*/  DEPBAR.LE SB0, 0x0 ;  /* 0x000080000000791a */ /* 0x000fcc0000000000 */
[C---:B------:R-:W-:Y:S08]  /*bc00*/  HMMA.16816.F32.BF16 R24, R8.reuse, R28, R24 ;  /* 0x0000001c0818723c */ /* 0x040ff00000041818 */
[----:B----4-:R-:W-:Y:S01]  /*bc10*/  HMMA.16816.F32.BF16 R4, R8, R172, R176 ;  /* 0x000000ac0804723c */ /* 0x010fe200000418b0 */
[----:B------:R-:W-:Y:S02]  /*bc20*/  FSEL R13, R32, -INF , !P2 ;  /* 0xff800000200d7808 */ /* 0x000fe40005000000 */
[----:B------:R-:W-:-:S02]  /*bc30*/  FSEL R14, R34, -INF , !P5 ;  /* 0xff800000220e7808 */ /* 0x000fc40006800000 */
[----:B------:R-:W-:Y:S02]  /*bc40*/  FSEL R12, R33, -INF , !P1 ;  /* 0xff800000210c7808 */ /* 0x000fe40004800000 */
[----:B------:R-:W-:Y:S01]  /*bc50*/  FSEL R15, R35, -INF , !P3 ;  /* 0xff800000230f7808 */ /* 0x000fe20005800000 */
[C---:B------:R-:W-:Y:S01]  /*bc60*/  HMMA.16816.F32.BF16 R28, R8.reuse, R168, R196 ;  /* 0x000000a8081c723c */ /* 0x040fe200000418c4 */
[----:B------:R-:W-:Y:S01]  /*bc70*/  BAR.SYNC.DEFER_BLOCKING 0x0 ;  /* 0x0000000000007b1d */ /* 0x000fe20000010000 */
[-C--:B------:R-:W-:Y:S02]  /*bc80*/  ISETP.GE.AND P2, PT, R3, R16.reuse, PT ;  /* 0x000000100300720c */ /* 0x080fe40003f46270 */
[C---:B------:R-:W-:Y:S02]  /*bc90*/  ISETP.GE.AND P5, PT, R2.reuse, R17, PT ;  /* 0x000000110200720c */ /* 0x040fe40003fa6270 */
[----:B------:R-:W-:Y:S02]  /*bca0*/  ISETP.GE.AND P1, PT, R2, R16, PT ;  /* 0x000000100200720c */ /* 0x000fe40003f26270 */
[----:B------:R-:W-:Y:S01]  /*bcb0*/  HMMA.16816.F32.BF16 R32, R8, R174, R188 ;  /* 0x000000ae0820723c */ /* 0x000fe200000418bc */
[----:B------:R-:W-:-:S02]  /*bcc0*/  IADD3 R3, R0, 0x18, RZ ;  /* 0x0000001800037810 */ /* 0x000fc40007ffe0ff */
[----:B------:R-:W-:Y:S02]  /*bcd0*/  IADD3 R2, R0, 0x19, RZ ;  /* 0x0000001900027810 */ /* 0x000fe40007ffe0ff */
[----:B------:R-:W-:Y:S02]  /*bce0*/  FSEL R170, R24, -INF , !P0 ;  /* 0xff80000018aa7808 */ /* 0x000fe40004000000 */
[----:B------:R-:W-:Y:S02]  /*bcf0*/  FSEL R176, R26, -INF , !P2 ;  /* 0xff8000001ab07808 */ /* 0x000fe40005000000 */
[----:B------:R-:W-:Y:S02]  /*bd00*/  FSEL R171, R25, -INF , !P5 ;  /* 0xff80000019ab7808 */ /* 0x000fe40006800000 */
[----:B------:R-:W-:Y:S02]  /*bd10*/  ISETP.GE.AND P0, PT, R3, R16, PT ;  /* 0x000000100300720c */ /* 0x000fe40003f06270 */
[----:B------:R-:W-:-:S02]  /*bd20*/  ISETP.GE.AND P2, PT, R2, R17, PT ;  /* 0x000000110200720c */ /* 0x000fc40003f46270 */
[-C--:B------:R-:W-:Y:S02]  /*bd30*/  ISETP.GE.AND P5, PT, R2, R16.reuse, PT ;  /* 0x000000100200720c */ /* 0x080fe40003fa6270 */
[----:B------:R-:W-:Y:S02]  /*bd40*/  IADD3 R2, R0, 0x21, RZ ;  /* 0x0000002100027810 */ /* 0x000fe40007ffe0ff */
[----:B------:R-:W-:Y:S02]  /*bd50*/  FSEL R174, R22, -INF , !P0 ;  /* 0xff80000016ae7808 */ /* 0x000fe40004000000 */
[----:B------:R-:W-:Y:S02]  /*bd60*/  FSEL R173, R21, -INF , !P2 ;  /* 0xff80000015ad7808 */ /* 0x000fe40005000000 */
[----:B------:R-:W-:Y:S02]  /*bd70*/  FSEL R175, R27, -INF , !P1 ;  /* 0xff8000001baf7808 */ /* 0x000fe40004800000 */
[C---:B------:R-:W-:Y:S01]  /*bd80*/  ISETP.GE.AND P0, PT, R2.reuse, R17, PT ;  /* 0x000000110200720c */ /* 0x040fe20003f06270 */
[----:B-1----:R-:W-:Y:S01]  /*bd90*/  HMMA.16816.F32.BF16 R24, R8, R148, R184 ;  /* 0x000000940818723c */ /* 0x002fe200000418b8 */
[----:B------:R-:W-:-:S02]  /*bda0*/  ISETP.GE.AND P2, PT, R2, R16, PT ;  /* 0x000000100200720c */ /* 0x000fc40003f46270 */
[----:B------:R-:W-:Y:S02]  /*bdb0*/  ISETP.GE.AND P3, PT, R3, R17, PT ;  /* 0x000000110300720c */ /* 0x000fe40003f66270 */
[C---:B------:R-:W-:Y:S02]  /*bdc0*/  IADD3 R2, R0.reuse, 0x29, RZ ;  /* 0x0000002900027810 */ /* 0x040fe40007ffe0ff */
[----:B------:R-:W-:Y:S02]  /*bdd0*/  FSEL R247, R5, -INF , !P0 ;  /* 0xff80000005f77808 */ /* 0x000fe40004000000 */
[----:B------:R-:W-:Y:S02]  /*bde0*/  IADD3 R3, R0, 0x20, RZ ;  /* 0x0000002000037810 */ /* 0x000fe40007ffe0ff */
[----:B------:R-:W-:Y:S02]  /*bdf0*/  FSEL R172, R20, -INF , !P3 ;  /* 0xff80000014ac7808 */ /* 0x000fe40005800000 */
[----:B------:R-:W-:-:S02]  /*be00*/  FSEL R168, R23, -INF , !P5 ;  /* 0xff80000017a87808 */ /* 0x000fc40006800000 */
[-C--:B------:R-:W-:Y:S01]  /*be10*/  ISETP.GE.AND P0, PT, R2, R16.reuse, PT ;  /* 0x000000100200720c */ /* 0x080fe20003f06270 */
[----:B------:R-:W-:Y:S01]  /*be20*/  HMMA.16816.F32.BF16 R20, R8, R150, R180 ;  /* 0x000000960814723c */ /* 0x000fe200000418b4 */
[----:B------:R-:W-:Y:S02]  /*be30*/  ISETP.GE.AND P3, PT, R3, R16, PT ;  /* 0x000000100300720c */ /* 0x000fe40003f66270 */
[----:B------:R-:W-:Y:S02]  /*be40*/  FSEL R186, R35, -INF , !P0 ;  /* 0xff80000023ba7808 */ /* 0x000fe40004000000 */
[-C--:B------:R-:W-:Y:S02]  /*be50*/  ISETP.GE.AND P1, PT, R3, R17.reuse, PT ;  /* 0x000000110300720c */ /* 0x080fe40003f26270 */
[C---:B------:R-:W-:Y:S02]  /*be60*/  ISETP.GE.AND P0, PT, R0.reuse, R17, PT ;  /* 0x000000110000720c */ /* 0x040fe40003f06270 */
[----:B------:R-:W-:-:S02]  /*be70*/  IADD3 R3, R0, 0x28, RZ ;  /* 0x0000002800037810 */ /* 0x000fc40007ffe0ff */
[----:B------:R-:W-:Y:S02]  /*be80*/  FSEL R179, R6, -INF , !P3 ;  /* 0xff80000006b37808 */ /* 0x000fe40005800000 */
[----:B------:R-:W-:Y:S02]  /*be90*/  FSEL R246, R4, -INF , !P1 ;  /* 0xff80000004f67808 */ /* 0x000fe40004800000 */
[----:B------:R-:W-:Y:S02]  /*bea0*/  FSEL R6, R28, -INF , !P0 ;  /* 0xff8000001c067808 */ /* 0x000fe40004000000 */
[----:B------:R-:W-:Y:S02]  /*beb0*/  ISETP.GE.AND P1, PT, R3, R16, PT ;  /* 0x000000100300720c */ /* 0x000fe40003f26270 */
[----:B------:R-:W-:Y:S02]  /*bec0*/  ISETP.GE.AND P3, PT, R2, R17, PT ;  /* 0x000000110200720c */ /* 0x000fe40003f66270 */
[----:B------:R-:W-:-:S02]  /*bed0*/  PLOP3.LUT P0, PT, PT, PT, UP0, 0x80, 0x0 ;  /* 0x000000000000781c */ /* 0x000fc40003f0f008 */
[----:B------:R-:W-:Y:S02]  /*bee0*/  ISETP.GE.AND P5, PT, R3, R17, PT ;  /* 0x000000110300720c */ /* 0x000fe40003fa6270 */
[C---:B------:R-:W-:Y:S02]  /*bef0*/  IADD3 R2, R0.reuse, 0x31, RZ ;  /* 0x0000003100027810 */ /* 0x040fe40007ffe0ff */
[----:B------:R-:W-:Y:S02]  /*bf00*/  IADD3 R3, R0, 0x30, RZ ;  /* 0x0000003000037810 */ /* 0x000fe40007ffe0ff */
[----:B------:R-:W-:Y:S02]  /*bf10*/  FSEL R200, R34, -INF , !P1 ;  /* 0xff80000022c87808 */ /* 0x000fe40004800000 */
[----:B------:R-:W-:Y:S02]  /*bf20*/  FSEL R178, R33, -INF , !P3 ;  /* 0xff80000021b27808 */ /* 0x000fe40005800000 */
[----:B------:R-:W-:-:S02]  /*bf30*/  FSEL R201, R7, -INF , !P2 ;  /* 0xff80000007c97808 */ /* 0x000fc40005000000 */
[----:B------:R-:W-:Y:S02]  /*bf40*/  FSEL R252, R32, -INF , !P5 ;  /* 0xff80000020fc7808 */ /* 0x000fe40006800000 */
[CC--:B------:R-:W-:Y:S02]  /*bf50*/  ISETP.GE.AND P1, PT, R2.reuse, R17.reuse, PT ;  /* 0x000000110200720c */ /* 0x0c0fe40003f26270 */
[-C--:B------:R-:W-:Y:S02]  /*bf60*/  ISETP.GE.AND P3, PT, R2, R16.reuse, PT ;  /* 0x000000100200720c */ /* 0x080fe40003f66270 */
[----:B------:R-:W-:Y:S02]  /*bf70*/  FSEL R11, R31, -INF , !P4 ;  /* 0xff8000001f0b7808 */ /* 0x000fe40006000000 */
[C---:B------:R-:W-:Y:S02]  /*bf80*/  ISETP.GE.AND P2, PT, R3.reuse, R17, PT ;  /* 0x000000110300720c */ /* 0x040fe40003f46270 */
        /* <DEDUP_REMOVED lines=49> */
.L_x_752:
[----:B------:R-:W2:Y:S01]  /*c2a0*/  LDL R10, [R1+0x10] ;  /* 0x00001000010a7983 */ /* 0x000ea20000100800 */
[----:B------:R-:W-:Y:S01]  /*c2b0*/  IMAD.MOV.U32 R35, RZ, RZ, R249 ;  /* 0x000000ffff237224 */ /* 0x000fe200078e00f9 */
[----:B------:R-:W-:-:S02]  /*c2c0*/  MOV R34, R248 ;  /* 0x000000f800227202 */ /* 0x000fc40000000f00 */
[----:B-1----:R-:W3:Y:S04]  /*c2d0*/  LDL R3, [R1+0x28] ;  /* 0x0000280001037983 */ /* 0x002ee80000100800 */
[----:B------:R-:W4:Y:S01]  /*c2e0*/  LDL R9, [R1+0x38] ;  /* 0x0000380001097983 */ /* 0x000f220000100800 */
[----:B------:R-:W-:Y:S01]  /*c2f0*/  FMNMX.FTZ R0, R250, R6, !PT ;  /* 0x00000006fa007209 */ /* 0x000fe20007810000 */
[----:B------:R-:W-:Y:S02]  /*c300*/  USHF.L.U32 UR4, UR28, 0x1, URZ ;  /* 0x000000011c047899 */ /* 0x000fe4000800063f */
        /* <DEDUP_REMOVED lines=34> */
[----:B------:R-:W-:Y:S04]  /*c530*/  SHFL.BFLY PT, R5, R4, 0x2, 0x1f ;  /* 0x0c401f0004057f89 */ /* 0x000fe800000e0000 */
[----:B------:R-:W1:Y:S01]  /*c540*/  SHFL.BFLY PT, R148, R0, 0x1, 0x1f ;  /* 0x0c201f0000947f89 */ /* 0x000e6200000e0000 */
[----:B------:R-:W-:Y:S02]  /*c550*/  MOV R2, UR4 ;  /* 0x0000000400027c02 */ /* 0x000fe40008000f00 */
[----:B-1----:R-:W-:-:S04]  /*c560*/  FMNMX.FTZ R148, R0, R148, !PT ;  /* 0x0000009400947209 */ /* 0x002fc80007810000 */
[C---:B------:R-:W-:Y:S01]  /*c570*/  FSETP.NEU.FTZ.AND P1, PT, R148.reuse, -INF , PT ;  /* 0xff8000009400780b */ /* 0x040fe20003f3d000 */
[----:B------:R-:W-:Y:S02]  /*c580*/  FMUL.FTZ R0, R148, c[0x0][0x23c] ;  /* 0x00008f0094007a20 */ /* 0x000fe40000410000 */
[----:B--2---:R-:W-:-:S05]  /*c590*/  IMAD.WIDE.U32 R150, R10, -0x2daee0ad, RZ ;  /* 0xd2511f530a967825 */ /* 0x004fca00078e00ff */
[----:B------:R-:W-:Y:S01]  /*c5a0*/  LOP3.LUT R2, R151, UR27, R2, 0x96, !PT ;  /* 0x0000001b97027c12 */ /* 0x000fe2000f8e9602 */
[----:B---3--:R-:W-:-:S04]  /*c5b0*/  IMAD.WIDE.U32 R180, R3, -0x326172a9, RZ ;  /* 0xcd9e8d5703b47825 */ /* 0x008fc800078e00ff */
[----:B------:R-:W-:Y:S01]  /*c5c0*/  IMAD.WIDE.U32 R2, R2, -0x326172a9, RZ ;  /* 0xcd9e8d5702027825 */ /* 0x000fe200078e00ff */
[----:B----4-:R-:W-:-:S04]  /*c5d0*/  LOP3.LUT R9, R181, R9, RZ, 0x3c, !PT ;  /* 0x00000009b5097212 */ /* 0x010fc800078e3cff */
[----:B------:R-:W-:Y:S02]  /*c5e0*/  LOP3.LUT R10, R3, UR15, R180, 0x96, !PT ;  /* 0x0000000f030a7c12 */ /* 0x000fe4000f8e96b4 */
[----:B------:R-:W-:Y:S02]  /*c5f0*/  FMNMX.FTZ R3, R4, R5, !PT ;  /* 0x0000000504037209 */ /* 0x000fe40007810000 */
[----:B------:R-:W-:Y:S01]  /*c600*/  LOP3.LUT R2, R35, UR13, R2, 0x96, !PT ;  /* 0x0000000d23027c12 */ /* 0x000fe2000f8e9602 */
[----:B------:R-:W-:Y:S02]  /*c610*/  IMAD R149, R9, -0x2daee0ad, RZ ;  /* 0xd2511f5309957824 */ /* 0x000fe400078e02ff */
[----:B------:R-:W1:Y:S01]  /*c620*/  SHFL.BFLY PT, R9, R3, 0x1, 0x1f ;  /* 0x0c201f0003097f89 */ /* 0x000e6200000e0000 */
[----:B------:R-:W-:-:S04]  /*c630*/  IMAD.WIDE.U32 R4, R10, -0x2daee0ad, RZ ;  /* 0xd2511f530a047825 */ /* 0x000fc800078e00ff */
[----:B------:R-:W-:Y:S01]  /*c640*/  IMAD.WIDE.U32 R16, R2, -0x2daee0ad, RZ ;  /* 0xd2511f5302107825 */ /* 0x000fe200078e00ff */
[----:B------:R-:W-:Y:S02]  /*c650*/  FSEL R2, R0, RZ, P1 ;  /* 0x000000ff00027208 */ /* 0x000fe40000800000 */
[----:B------:R-:W-:Y:S02]  /*c660*/  LOP3.LUT R5, R5, UR12, R149, 0x96, !PT ;  /* 0x0000000c05057c12 */ /* 0x000fe4000f8e9695 */
[----:B------:R-:W-:-:S03]  /*c670*/  LOP3.LUT R0, R17, UR10, R4, 0x96, !PT ;  /* 0x0000000a11007c12 */ /* 0x000fc6000f8e9604 */
[----:B------:R-:W-:-:S04]  /*c680*/  IMAD.WIDE.U32 R4, R5, -0x326172a9, RZ ;  /* 0xcd9e8d5705047825 */ /* 0x000fc800078e00ff */
[----:B------:R-:W-:Y:S01]  /*c690*/  IMAD.WIDE.U32 R30, R0, -0x326172a9, RZ ;  /* 0xcd9e8d57001e7825 */ /* 0x000fe200078e00ff */
[----:B------:R-:W-:-:S04]  /*c6a0*/  LOP3.LUT R5, R5, UR11, R34, 0x96, !PT ;  /* 0x0000000b05057c12 */ /* 0x000fc8000f8e9622 */
[----:B------:R-:W-:Y:S01]  /*c6b0*/  LOP3.LUT R0, R31, UR9, R4, 0x96, !PT ;  /* 0x000000091f007c12 */ /* 0x000fe2000f8e9604 */
[----:B------:R-:W-:Y:S01]  /*c6c0*/  IMAD.WIDE.U32 R4, R5, -0x2daee0ad, RZ ;  /* 0xd2511f5305047825 */ /* 0x000fe200078e00ff */
[----:B-1----:R-:W-:-:S03]  /*c6d0*/  FMNMX.FTZ R3, R3, R9, !PT ;  /* 0x0000000903037209 */ /* 0x002fc60007810000 */
[----:B------:R-:W-:Y:S01]  /*c6e0*/  IMAD.WIDE.U32 R26, R0, -0x2daee0ad, RZ ;  /* 0xd2511f53001a7825 */ /* 0x000fe200078e00ff */
[----:B------:R-:W-:-:S04]  /*c6f0*/  LOP3.LUT R0, R5, UR8, R16, 0x96, !PT ;  /* 0x0000000805007c12 */ /* 0x000fc8000f8e9610 */
[----:B------:R-:W-:Y:S01]  /*c700*/  LOP3.LUT R4, R27, UR6, R4, 0x96, !PT ;  /* 0x000000061b047c12 */ /* 0x000fe2000f8e9604 */
[C---:B------:R-:W-:Y:S01]  /*c710*/  FMUL.FTZ R10, R3.reuse, c[0x0][0x23c] ;  /* 0x00008f00030a7a20 */ /* 0x040fe20000410000 */
[----:B------:R-:W-:Y:S01]  /*c720*/  FSETP.NEU.FTZ.AND P0, PT, R3, -INF , PT ;  /* 0xff8000000300780b */ /* 0x000fe20003f1d000 */
[----:B------:R-:W1:Y:S01]  /*c730*/  LDC.U8 R16, c[0x0][0x2d8] ;  /* 0x0000b600ff107b82 */ /* 0x000e620000000000 */
[----:B------:R-:W-:Y:S02]  /*c740*/  FFMA.FTZ R12, R12, c[0x0][0x23c], -R2 ;  /* 0x00008f000c0c7a23 */ /* 0x000fe40000010802 */
[----:B------:R-:W-:Y:S01]  /*c750*/  IMAD.WIDE.U32 R4, R4, -0x326172a9, RZ ;  /* 0xcd9e8d5704047825 */ /* 0x000fe200078e00ff */
[----:B------:R-:W-:Y:S01]  /*c760*/  FSEL R10, R10, RZ, P0 ;  /* 0x000000ff0a0a7208 */ /* 0x000fe20000000000 */
[----:B------:R2:W-:Y:S02]  /*c770*/  MUFU.EX2 R182, R12 ;  /* 0x0000000c00b67308 */ /* 0x0005e40000000800 */
[----:B------:R-:W-:-:S04]  /*c780*/  IMAD.WIDE.U32 R24, R0, -0x326172a9, RZ ;  /* 0xcd9e8d5700187825 */ /* 0x000fc800078e00ff */
[----:B------:R-:W-:Y:S01]  /*c790*/  FFMA.FTZ R7, R7, c[0x0][0x23c], -R2 ;  /* 0x00008f0007077a23 */ /* 0x000fe20000010802 */
[----:B------:R-:W-:Y:S01]  /*c7a0*/  LOP3.LUT R0, R5, UR16, R24, 0x96, !PT ;  /* 0x0000001005007c12 */ /* 0x000fe2000f8e9618 */
[----:B------:R-:W-:Y:S01]  /*c7b0*/  FFMA.FTZ R8, R8, c[0x0][0x23c], -R10 ;  /* 0x00008f0008087a23 */ /* 0x000fe2000001080a */
[----:B------:R-:W-:Y:S01]  /*c7c0*/  LOP3.LUT R5, R4, 0xffff, RZ, 0xc0, !PT ;  /* 0x0000ffff04057812 */ /* 0x000fe200078ec0ff */
[----:B------:R3:W-:Y:S01]  /*c7d0*/  MUFU.EX2 R188, R7 ;  /* 0x0000000700bc7308 */ /* 0x0007e20000000800 */
[----:B------:R-:W-:Y:S01]  /*c7e0*/  FFMA.FTZ R13, R13, c[0x0][0x23c], -R2 ;  /* 0x00008f000d0d7a23 */ /* 0x000fe20000010802 */
[----:B--2---:R-:W-:Y:S01]  /*c7f0*/  SHF.R.U32.HI R12, RZ, 0x10, R4 ;  /* 0x00000010ff0c7819 */ /* 0x004fe20000011604 */
[----:B------:R-:W-:Y:S01]  /*c800*/  FFMA.FTZ R6, R6, c[0x0][0x23c], -R2 ;  /* 0x00008f0006067a23 */ /* 0x000fe20000010802 */
[----:B------:R-:W-:Y:S02]  /*c810*/  LOP3.LUT R9, R4, 0xff, RZ, 0xc0, !PT ;  /* 0x000000ff04097812 */ /* 0x000fe400078ec0ff */
[----:B------:R-:W-:-:S02]  /*c820*/  LOP3.LUT R12, R12, 0xff, RZ, 0xc0, !PT ;  /* 0x000000ff0c0c7812 */ /* 0x000fc400078ec0ff */
[----:B------:R2:W-:Y:S01]  /*c830*/  MUFU.EX2 R32, R8 ;  /* 0x0000000800207308 */ /* 0x0005e20000000800 */
[----:B---3--:R-:W-:Y:S02]  /*c840*/  SHF.R.U32.HI R7, RZ, 0x18, R4 ;  /* 0x00000018ff077819 */ /* 0x008fe40000011604 */
[----:B------:R-:W-:-:S05]  /*c850*/  LOP3.LUT R4, R0, 0xffff, RZ, 0xc0, !PT ;  /* 0x0000ffff00047812 */ /* 0x000fca00078ec0ff */
[----:B------:R-:W-:Y:S01]  /*c860*/  MUFU.EX2 R185, R13 ;  /* 0x0000000d00b97308 */ /* 0x000fe20000000800 */
[----:B------:R-:W-:Y:S01]  /*c870*/  PRMT R12, R12, 0x5410, R7 ;  /* 0x000054100c0c7816 */ /* 0x000fe20000000007 */
[----:B------:R-:W-:Y:S01]  /*c880*/  FFMA.FTZ R7, R15, c[0x0][0x23c], -R10 ;  /* 0x00008f000f077a23 */ /* 0x000fe2000001080a */
[----:B------:R-:W-:Y:S02]  /*c890*/  SHF.R.U32.HI R4, RZ, 0x8, R4 ;  /* 0x00000008ff047819 */ /* 0x000fe40000011604 */
[----:B--2---:R-:W-:Y:S01]  /*c8a0*/  SHF.R.U32.HI R8, RZ, 0x8, R5 ;  /* 0x00000008ff087819 */ /* 0x004fe20000011605 */
[----:B------:R-:W-:Y:S02]  /*c8b0*/  FFMA.FTZ R5, R14, c[0x0][0x23c], -R10 ;  /* 0x00008f000e057a23 */ /* 0x000fe4000001080a */
[----:B------:R2:W-:Y:S01]  /*c8c0*/  MUFU.EX2 R169, R6 ;  /* 0x0000000600a97308 */ /* 0x0005e20000000800 */
[----:B-1----:R-:W-:Y:S02]  /*c8d0*/  PRMT R177, R16, 0x7054, R16 ;  /* 0x0000705410b17816 */ /* 0x002fe40000000010 */
[----:B------:R-:W-:Y:S01]  /*c8e0*/  PRMT R8, R9, 0x5410, R8 ;  /* 0x0000541009087816 */ /* 0x000fe20000000008 */
[----:B------:R-:W1:Y:S04]  /*c8f0*/  LDSM.16.MT88.4 R16, [R210+0x18000] ;  /* 0x01800000d210783b */ /* 0x000e680000004200 */
[----:B------:R3:W-:Y:S01]  /*c900*/  MUFU.EX2 R184, R5 ;  /* 0x0000000500b87308 */ /* 0x0007e20000000800 */
[----:B--2---:R-:W-:-:S07]  /*c910*/  LOP3.LUT R6, R0, 0xff, RZ, 0xc0, !PT ;  /* 0x000000ff00067812 */ /* 0x004fce00078ec0ff */
[----:B------:R2:W4:Y:S01]  /*c920*/  MUFU.EX2 R183, R7 ;  /* 0x0000000700b77308 */ /* 0x0005220000000800 */
[----:B------:R-:W-:Y:S02]  /*c930*/  PRMT R13, R6, 0x5410, R4 ;  /* 0x00005410060d7816 */ /* 0x000fe40000000004 */
[--C-:B---3--:R-:W-:Y:S02]  /*c940*/  SHF.R.U32.HI R5, RZ, 0x10, R0.reuse ;  /* 0x00000010ff057819 */ /* 0x108fe40000011600 */
[----:B------:R-:W-:Y:S01]  /*c950*/  SHF.R.U32.HI R4, RZ, 0x18, R0 ;  /* 0x00000018ff047819 */ /* 0x000fe20000011600 */
[----:B------:R-:W-:Y:S01]  /*c960*/  FFMA.FTZ R6, R11, c[0x0][0x23c], -R10 ;  /* 0x00008f000b067a23 */ /* 0x000fe2000001080a */
[----:B------:R-:W-:Y:S02]  /*c970*/  LOP3.LUT R0, R5, 0xff, RZ, 0xc0, !PT ;  /* 0x000000ff05007812 */ /* 0x000fe400078ec0ff */
[----:B--2---:R-:W-:Y:S01]  /*c980*/  FSEL R7, R3, RZ, P0 ;  /* 0x000000ff03077208 */ /* 0x004fe20000000000 */
[----:B------:R2:W3:Y:S01]  /*c990*/  MUFU.EX2 R11, R6 ;  /* 0x00000006000b7308 */ /* 0x0004e20000000800 */
[----:B------:R-:W-:Y:S01]  /*c9a0*/  PRMT R9, R0, 0x5410, R4 ;  /* 0x0000541000097816 */ /* 0x000fe20000000004 */
[----:B------:R-:W-:Y:S01]  /*c9b0*/  HSET2.LE.AND R0, R8, R177, PT ;  /* 0x000000b108007233 */ /* 0x000fe20003803000 */
[----:B------:R-:W-:Y:S01]  /*c9c0*/  FSEL R5, R148, RZ, P1 ;  /* 0x000000ff94057208 */ /* 0x000fe20000800000 */
[----:B------:R-:W-:-:S04]  /*c9d0*/  FADD.FTZ R7, R251, -R7 ;  /* 0x80000007fb077221 */ /* 0x000fc80000010000 */
[----:B------:R-:W-:Y:S01]  /*c9e0*/  FMUL.FTZ R28, R7, c[0x0][0x23c] ;  /* 0x00008f00071c7a20 */ /* 0x000fe20000410000 */
[----:B----4-:R-:W-:Y:S02]  /*c9f0*/  F2FP.BF16.PACK_AB R7, R183, R184 ;  /* 0x000000b8b707723e */ /* 0x010fe400000010ff */
[----:B--2---:R-:W-:Y:S01]  /*ca00*/  F2FP.BF16.PACK_AB R6, R182, R185 ;  /* 0x000000b9b606723e */ /* 0x004fe200000010ff */
[----:B------:R-:W-:-:S03]  /*ca10*/  FADD.FTZ R4, R250, -R5 ;  /* 0x80000005fa047221 */ /* 0x000fc60000010000 */
[----:B------:R-:W-:Y:S01]  /*ca20*/  LOP3.LUT R6, R0, R6, RZ, 0xc0, !PT ;  /* 0x0000000600067212 */ /* 0x000fe200078ec0ff */
[----:B------:R-:W-:Y:S01]  /*ca30*/  HSET2.LE.AND R0, R12, R177, PT ;  /* 0x000000b10c007233 */ /* 0x000fe20003803000 */
[----:B------:R-:W-:-:S04]  /*ca40*/  FMUL.FTZ R4, R4, c[0x0][0x23c] ;  /* 0x00008f0004047a20 */ /* 0x000fc80000410000 */
[----:B------:R-:W-:Y:S01]  /*ca50*/  LOP3.LUT R7, R0, R7, RZ, 0xc0, !PT ;  /* 0x0000000700077212 */ /* 0x000fe200078ec0ff */
[----:B------:R-:W-:Y:S02]  /*ca60*/  HSET2.LE.AND R0, R13, R177, PT ;  /* 0x000000b10d007233 */ /* 0x000fe40003803000 */
[----:B------:R-:W2:Y:S01]  /*ca70*/  LDSM.16.MT88.4 R12, [R212+0x18000] ;  /* 0x01800000d40c783b */ /* 0x000ea20000004200 */
[----:B------:R4:W5:Y:S08]  /*ca80*/  MUFU.EX2 R29, R4 ;  /* 0x00000004001d7308 */ /* 0x0009700000000800 */
[----:B------:R-:W1:Y:S01]  /*ca90*/  MUFU.EX2 R28, R28 ;  /* 0x0000001c001c7308 */ /* 0x000e620000000800 */
[----:B---3--:R-:W-:-:S02]  /*caa0*/  F2FP.BF16.PACK_AB R5, R11, R32 ;  /* 0x000000200b05723e */ /* 0x008fc400000010ff */
[----:B----4-:R-:W-:-:S04]  /*cab0*/  F2FP.BF16.PACK_AB R4, R188, R169 ;  /* 0x000000a9bc04723e */ /* 0x010fc800000010ff */
[----:B------:R-:W-:Y:S01]  /*cac0*/  LOP3.LUT R4, R0, R4, RZ, 0xc0, !PT ;  /* 0x0000000400047212 */ /* 0x000fe200078ec0ff */
[----:B------:R-:W-:Y:S01]  /*cad0*/  HSET2.LE.AND R0, R9, R177, PT ;  /* 0x000000b109007233 */ /* 0x000fe20003803000 */
[-C--:B-----5:R-:W-:Y:S02]  /*cae0*/  FMUL.FTZ R36, R36, R29.reuse ;  /* 0x0000001d24247220 */ /* 0x0a0fe40000410000 */
[----:B------:R-:W-:Y:S02]  /*caf0*/  FMUL.FTZ R37, R37, R29 ;  /* 0x0000001d25257220 */ /* 0x000fe40000410000 */
[----:B------:R-:W-:Y:S01]  /*cb00*/  LOP3.LUT R5, R0, R5, RZ, 0xc0, !PT ;  /* 0x0000000500057212 */ /* 0x000fe200078ec0ff */
[-C--:B-1----:R-:W-:Y:S02]  /*cb10*/  FMUL.FTZ R38, R38, R28.reuse ;  /* 0x0000001c26267220 */ /* 0x082fe40000410000 */
[----:B------:R-:W-:Y:S02]  /*cb20*/  FMUL.FTZ R39, R39, R28 ;  /* 0x0000001c27277220 */ /* 0x000fe40000410000 */
[----:B------:R-:W-:-:S02]  /*cb30*/  FMUL.FTZ R40, R40, R29 ;  /* 0x0000001d28287220 */ /* 0x000fc40000410000 */
[-C--:B------:R-:W-:Y:S02]  /*cb40*/  FMUL.FTZ R41, R41, R29.reuse ;  /* 0x0000001d29297220 */ /* 0x080fe40000410000 */
[-C--:B------:R-:W-:Y:S02]  /*cb50*/  FMUL.FTZ R42, R42, R28.reuse ;  /* 0x0000001c2a2a7220 */ /* 0x080fe40000410000 */
[----:B------:R-:W-:Y:S01]  /*cb60*/  FMUL.FTZ R43, R43, R28 ;  /* 0x0000001c2b2b7220 */ /* 0x000fe20000410000 */
[----:B------:R-:W-:Y:S01]  /*cb70*/  HMMA.16816.F32.BF16 R240, R4, R16, R36 ;  /* 0x0000001004f0723c */ /* 0x000fe20000041824 */
[----:B------:R-:W-:-:S07]  /*cb80*/  FMUL.FTZ R44, R44, R29 ;  /* 0x0000001d2c2c7220 */ /* 0x000fce0000410000 */
[----:B------:R-:W-:Y:S01]  /*cb90*/  HMMA.16816.F32.BF16 R236, R4, R18, R40 ;  /* 0x0000001204ec723c */ /* 0x000fe20000041828 */
[----:B------:R-:W1:Y:S01]  /*cba0*/  LDSM.16.MT88.4 R16, [R211+0x18000] ;  /* 0x01800000d310783b */ /* 0x000e620000004200 */
[-C--:B------:R-:W-:Y:S02]  /*cbb0*/  FMUL.FTZ R45, R45, R29.reuse ;  /* 0x0000001d2d2d7220 */ /* 0x080fe40000410000 */
[-C--:B------:R-:W-:Y:S02]  /*cbc0*/  FMUL.FTZ R46, R46, R28.reuse ;  /* 0x0000001c2e2e7220 */ /* 0x080fe40000410000 */
[----:B------:R-:W-:Y:S02]  /*cbd0*/  FMUL.FTZ R47, R47, R28 ;  /* 0x0000001c2f2f7220 */ /* 0x000fe40000410000 */
[-C--:B------:R-:W-:Y:S02]  /*cbe0*/  FMUL.FTZ R48, R48, R29.reuse ;  /* 0x0000001d30307220 */ /* 0x080fe40000410000 */
[----:B------:R-:W-:-:S02]  /*cbf0*/  FMUL.FTZ R49, R49, R29 ;  /* 0x0000001d31317220 */ /* 0x000fc40000410000 */
[-C--:B------:R-:W-:Y:S02]  /*cc00*/  FMUL.FTZ R50, R50, R28.reuse ;  /* 0x0000001c32327220 */ /* 0x080fe40000410000 */
[----:B------:R-:W-:Y:S02]  /*cc10*/  FMUL.FTZ R51, R51, R28 ;  /* 0x0000001c33337220 */ /* 0x000fe40000410000 */
[----:B------:R-:W-:Y:S02]  /*cc20*/  IMAD.MOV.U32 R41, RZ, RZ, R204 ;  /* 0x000000ffff297224 */ /* 0x000fe400078e00cc */
        /* <DEDUP_REMOVED lines=14> */
[----:B-1----:R-:W-:Y:S01]  /*cd10*/  HMMA.16816.F32.BF16 R32, R4, R16, R52 ;  /* 0x000000100420723c */ /* 0x002fe20000041834 */
        /* <DEDUP_REMOVED lines=11> */
[----:B------:R-:W-:Y:S02]  /*cdd0*/  IMAD.MOV.U32 R47, RZ, RZ, R203 ;  /* 0x000000ffff2f7224 */ /* 0x000fe400078e00cb */
[----:B------:R-:W-:Y:S02]  /*cde0*/  IMAD.MOV.U32 R45, RZ, RZ, R202 ;  /* 0x000000ffff2d7224 */ /* 0x000fe400078e00ca */
[----:B------:R-:W-:Y:S02]  /*cdf0*/  IMAD.MOV.U32 R53, RZ, RZ, R200 ;  /* 0x000000ffff357224 */ /* 0x000fe400078e00c8 */
[----:B--2---:R-:W-:Y:S07]  /*ce00*/  HMMA.16816.F32.BF16 R200, R4, R12, R60 ;  /* 0x0000000c04c8723c */ /* 0x004fee000004183c */
[----:B------:R-:W-:Y:S01]  /*ce10*/  IMAD.MOV.U32 R63, RZ, RZ, R195 ;  /* 0x000000ffff3f7224 */ /* 0x000fe200078e00c3 */
[----:B------:R-:W-:Y:S01]  /*ce20*/  MOV R62, R194 ;  /* 0x000000c2003e7202 */ /* 0x000fe20000000f00 */
[----:B------:R-:W-:Y:S01]  /*ce30*/  IMAD.MOV.U32 R61, RZ, RZ, R193 ;  /* 0x000000ffff3d7224 */ /* 0x000fe200078e00c1 */
[----:B------:R-:W-:-:S02]  /*ce40*/  MOV R60, R192 ;  /* 0x000000c0003c7202 */ /* 0x000fc40000000f00 */
[----:B------:R-:W-:Y:S01]  /*ce50*/  HMMA.16816.F32.BF16 R192, R4, R14, R64 ;  /* 0x0000000e04c0723c */ /* 0x000fe20000041840 */
[----:B------:R-:W2:Y:S01]  /*ce60*/  LDSM.16.MT88.4 R12, [R212+0x1a000] ;  /* 0x01a00000d40c783b */ /* 0x000ea20000004200 */
[-C--:B------:R-:W-:Y:S02]  /*ce70*/  FMUL.FTZ R68, R68, R29.reuse ;  /* 0x0000001d44447220 */ /* 0x080fe40000410000 */
[-C--:B------:R-:W-:Y:S02]  /*ce80*/  FMUL.FTZ R69, R69, R29.reuse ;  /* 0x0000001d45457220 */ /* 0x080fe40000410000 */
[-C--:B------:R-:W-:Y:S02]  /*ce90*/  FMUL.FTZ R70, R70, R28.reuse ;  /* 0x0000001c46467220 */ /* 0x080fe40000410000 */
[----:B------:R-:W-:Y:S02]  /*cea0*/  FMUL.FTZ R71, R71, R28 ;  /* 0x0000001c47477220 */ /* 0x000fe40000410000 */
[----:B------:R-:W-:-:S02]  /*ceb0*/  FMUL.FTZ R72, R72, R29 ;  /* 0x0000001d48487220 */ /* 0x000fc40000410000 */
[----:B------:R-:W-:Y:S02]  /*cec0*/  FMUL.FTZ R73, R73, R29 ;  /* 0x0000001d49497220 */ /* 0x000fe40000410000 */
[-C--:B------:R-:W-:Y:S02]  /*ced0*/  FMUL.FTZ R74, R74, R28.reuse ;  /* 0x0000001c4a4a7220 */ /* 0x080fe40000410000 */
[----:B------:R-:W-:Y:S02]  /*cee0*/  FMUL.FTZ R75, R75, R28 ;  /* 0x0000001c4b4b7220 */ /* 0x000fe40000410000 */
[----:B------:R-:W-:Y:S01]  /*cef0*/  IMAD.MOV.U32 R55, RZ, RZ, R188 ;  /* 0x000000ffff377224 */ /* 0x000fe200078e00bc */
[----:B------:R-:W-:Y:S01]  /*cf00*/  MOV R54, R185 ;  /* 0x000000b900367202 */ /* 0x000fe20000000f00 */
[----:B-1----:R-:W-:Y:S01]  /*cf10*/  HMMA.16816.F32.BF16 R188, R4, R16, R68 ;  /* 0x0000001004bc723c */ /* 0x002fe20000041844 */
[----:B------:R-:W-:-:S06]  /*cf20*/  MOV R52, R184 ;  /* 0x000000b800347202 */ /* 0x000fcc0000000f00 */
[----:B------:R-:W-:Y:S02]  /*cf30*/  IMAD.MOV.U32 R71, RZ, RZ, R186 ;  /* 0x000000ffff477224 */ /* 0x000fe400078e00ba */
[----:B------:R-:W-:Y:S02]  /*cf40*/  IMAD.MOV.U32 R69, RZ, RZ, R187 ;  /* 0x000000ffff457224 */ /* 0x000fe400078e00bb */
[----:B------:R-:W-:Y:S01]  /*cf50*/  HMMA.16816.F32.BF16 R184, R4, R18, R72 ;  /* 0x0000001204b8723c */ /* 0x000fe20000041848 */
[----:B------:R-:W1:Y:S01]  /*cf60*/  LDSM.16.MT88.4 R16, [R211+0x1a000] ;  /* 0x01a00000d310783b */ /* 0x000e620000004200 */
        /* <DEDUP_REMOVED lines=12> */
[C---:B------:R-:W-:Y:S08]  /*d030*/  HMMA.16816.F32.BF16 R248, R4.reuse, R22, R156 ;  /* 0x0000001604f8723c */ /* 0x040ff0000004189c */
        /* <DEDUP_REMOVED lines=82> */
[----:B------:R-:W-:-:S07]  /*d560*/  LOP3.LUT R8, R25, UR7, R30, 0x96, !PT ;  /* 0x0000000719087c12 */ /* 0x000fce000f8e961e */
[----:B------:R-:W-:Y:S01]  /*d570*/  HMMA.16816.F32.BF16 R136, R4, R18, R136 ;  /* 0x000000120488723c */ /* 0x000fe20000041888 */
[----:B------:R-:W1:Y:S01]  /*d580*/  LDSM.16.MT88.4 R16, [R211+0x1e000] ;  /* 0x01e00000d310783b */ /* 0x000e620000004200 */
[-C--:B------:R-:W-:Y:S02]  /*d590*/  FMUL.FTZ R160, R160, R29.reuse ;  /* 0x0000001da0a07220 */ /* 0x080fe40000410000 */
[----:B------:R-:W-:Y:S02]  /*d5a0*/  FMUL.FTZ R161, R161, R29 ;  /* 0x0000001da1a17220 */ /* 0x000fe40000410000 */
[-C--:B------:R-:W-:Y:S02]  /*d5b0*/  FMUL.FTZ R162, R162, R28.reuse ;  /* 0x0000001ca2a27220 */ /* 0x080fe40000410000 */
[----:B------:R-:W-:Y:S02]  /*d5c0*/  FMUL.FTZ R163, R163, R28 ;  /* 0x0000001ca3a37220 */ /* 0x000fe40000410000 */
[----:B------:R-:W-:-:S02]  /*d5d0*/  FFMA.FTZ R0, R170, c[0x0][0x23c], -R2 ;  /* 0x00008f00aa007a23 */ /* 0x000fc40000010802 */
[----:B------:R-:W-:Y:S01]  /*d5e0*/  IMAD.WIDE.U32 R8, R8, -0x2daee0ad, RZ ;  /* 0xd2511f5308087825 */ /* 0x000fe200078e00ff */
[----:B------:R-:W-:Y:S01]  /*d5f0*/  MOV R40, R11 ;  /* 0x0000000b00287202 */ /* 0x000fe20000000f00 */
[----:B------:R3:W-:Y:S01]  /*d600*/  MUFU.EX2 R105, R0 ;  /* 0x0000000000697308 */ /* 0x0007e20000000800 */
[----:B--2---:R-:W-:Y:S01]  /*d610*/  HMMA.16816.F32.BF16 R160, R4, R12, R160 ;  /* 0x0000000c04a0723c */ /* 0x004fe200000418a0 */
[-C--:B------:R-:W-:Y:S02]  /*d620*/  FMUL.FTZ R140, R140, R29.reuse ;  /* 0x0000001d8c8c7220 */ /* 0x080fe40000410000 */
[----:B------:R-:W-:Y:S02]  /*d630*/  FMUL.FTZ R141, R141, R29 ;  /* 0x0000001d8d8d7220 */ /* 0x000fe40000410000 */
[-C--:B------:R-:W-:Y:S02]  /*d640*/  FMUL.FTZ R142, R142, R28.reuse ;  /* 0x0000001c8e8e7220 */ /* 0x080fe40000410000 */
[----:B------:R-:W-:Y:S01]  /*d650*/  FMUL.FTZ R143, R143, R28 ;  /* 0x0000001c8f8f7220 */ /* 0x000fe20000410000 */
[----:B------:R-:W-:Y:S01]  /*d660*/  LOP3.LUT R11, R8, 0xffff, RZ, 0xc0, !PT ;  /* 0x0000ffff080b7812 */ /* 0x000fe200078ec0ff */
[--C-:B------:R-:W-:Y:S01]  /*d670*/  FFMA.FTZ R12, R172, c[0x0][0x23c], -R2.reuse ;  /* 0x00008f00ac0c7a23 */ /* 0x100fe20000010802 */
[----:B------:R-:W-:Y:S01]  /*d680*/  LOP3.LUT R13, R8, 0xff, RZ, 0xc0, !PT ;  /* 0x000000ff080d7812 */ /* 0x000fe200078ec0ff */
[----:B---3--:R-:W-:-:S02]  /*d690*/  FFMA.FTZ R0, R171, c[0x0][0x23c], -R2 ;  /* 0x00008f00ab007a23 */ /* 0x008fc40000010802 */
[----:B------:R2:W-:Y:S01]  /*d6a0*/  MUFU.EX2 R101, R12 ;  /* 0x0000000c00657308 */ /* 0x0005e20000000800 */
[----:B------:R-:W-:Y:S07]  /*d6b0*/  HMMA.16816.F32.BF16 R140, R4, R14, R140 ;  /* 0x0000000e048c723c */ /* 0x000fee000004188c */
[----:B------:R3:W4:Y:S01]  /*d6c0*/  MUFU.EX2 R93, R0 ;  /* 0x00000000005d7308 */ /* 0x0007220000000800 */
[----:B------:R-:W-:Y:S02]  /*d6d0*/  SHF.R.U32.HI R15, RZ, 0x18, R8 ;  /* 0x00000018ff0f7819 */ /* 0x000fe40000011608 */
[----:B--2---:R-:W-:-:S02]  /*d6e0*/  SHF.R.U32.HI R12, RZ, 0x8, R11 ;  /* 0x00000008ff0c7819 */ /* 0x004fc4000001160b */
[----:B------:R-:W-:Y:S01]  /*d6f0*/  SHF.R.U32.HI R11, RZ, 0x10, R8 ;  /* 0x00000010ff0b7819 */ /* 0x000fe20000011608 */
[----:B------:R-:W-:Y:S01]  /*d700*/  FFMA.FTZ R8, R176, c[0x0][0x23c], -R10 ;  /* 0x00008f00b0087a23 */ /* 0x000fe2000001080a */
[----:B---3--:R-:W-:Y:S01]  /*d710*/  LOP3.LUT R0, R9, UR17, R26, 0x96, !PT ;  /* 0x0000001109007c12 */ /* 0x008fe2000f8e961a */
[----:B------:R-:W-:Y:S01]  /*d720*/  FFMA.FTZ R9, R173, c[0x0][0x23c], -R2 ;  /* 0x00008f00ad097a23 */ /* 0x000fe20000010802 */
[----:B------:R-:W-:Y:S01]  /*d730*/  PRMT R31, R13, 0x5410, R12 ;  /* 0x000054100d1f7816 */ /* 0x000fe2000000000c */
[----:B------:R2:W-:Y:S01]  /*d740*/  MUFU.EX2 R100, R8 ;  /* 0x0000000800647308 */ /* 0x0005e20000000800 */
[----:B------:R-:W-:Y:S01]  /*d750*/  LOP3.LUT R14, R0, 0xff, RZ, 0xc0, !PT ;  /* 0x000000ff000e7812 */ /* 0x000fe200078ec0ff */
[-C--:B------:R-:W-:Y:S01]  /*d760*/  FMUL.FTZ R152, R152, R29.reuse ;  /* 0x0000001d98987220 */ /* 0x080fe20000410000 */
[--C-:B------:R-:W-:Y:S01]  /*d770*/  SHF.R.U32.HI R13, RZ, 0x18, R0.reuse ;  /* 0x00000018ff0d7819 */ /* 0x100fe20000011600 */
[----:B------:R-:W-:Y:S01]  /*d780*/  FMUL.FTZ R153, R153, R29 ;  /* 0x0000001d99997220 */ /* 0x000fe20000410000 */
[----:B------:R-:W-:Y:S03]  /*d790*/  LDSM.16.MT88.4 R24, [R209+0x18800] ;  /* 0x01880000d118783b */ /* 0x000fe60000004200 */
[----:B------:R3:W-:Y:S01]  /*d7a0*/  MUFU.EX2 R87, R9 ;  /* 0x0000000900577308 */ /* 0x0007e20000000800 */
[-C--:B------:R-:W-:Y:S01]  /*d7b0*/  FMUL.FTZ R154, R154, R28.reuse ;  /* 0x0000001c9a9a7220 */ /* 0x080fe20000410000 */
[----:B--2---:R-:W-:Y:S01]  /*d7c0*/  SHF.R.U32.HI R8, RZ, 0x10, R0 ;  /* 0x00000010ff087819 */ /* 0x004fe20000011600 */
[----:B------:R-:W-:Y:S01]  /*d7d0*/  FMUL.FTZ R155, R155, R28 ;  /* 0x0000001c9b9b7220 */ /* 0x000fe20000410000 */
[----:B---3--:R-:W-:Y:S01]  /*d7e0*/  LOP3.LUT R9, R0, 0xffff, RZ, 0xc0, !PT ;  /* 0x0000ffff00097812 */ /* 0x008fe200078ec0ff */
[----:B------:R-:W-:-:S03]  /*d7f0*/  FFMA.FTZ R0, R175, c[0x0][0x23c], -R10 ;  /* 0x00008f00af007a23 */ /* 0x000fc6000001080a */
[----:B------:R-:W-:Y:S01]  /*d800*/  SHF.R.U32.HI R9, RZ, 0x8, R9 ;  /* 0x00000008ff097819 */ /* 0x000fe20000011609 */
[----:B------:R2:W3:Y:S01]  /*d810*/  MUFU.EX2 R92, R0 ;  /* 0x00000000005c7308 */ /* 0x0004e20000000800 */
        /* <DEDUP_REMOVED lines=8> */
[----:B--2---:R-:W-:Y:S02]  /*d8a0*/  PRMT R0, R14, 0x5410, R9 ;  /* 0x000054100e007816 */ /* 0x004fe40000000009 */
[----:B------:R-:W-:Y:S01]  /*d8b0*/  LOP3.LUT R8, R8, 0xff, RZ, 0xc0, !PT ;  /* 0x000000ff08087812 */ /* 0x000fe200078ec0ff */
[----:B------:R-:W-:Y:S01]  /*d8c0*/  HMMA.16816.F32.BF16 R152, R4, R20, R152 ;  /* 0x000000140498723c */ /* 0x000fe20000041898 */
[----:B------:R-:W2:Y:S01]  /*d8d0*/  LDSM.16.MT88.4 R20, [R210+0x18800] ;  /* 0x01880000d214783b */ /* 0x000ea20000004200 */
[----:B------:R-:W-:Y:S01]  /*d8e0*/  HSET2.LE.AND R0, R0, R177, PT ;  /* 0x000000b100007233 */ /* 0x000fe20003803000 */
[----:B------:R-:W-:-:S02]  /*d8f0*/  PRMT R9, R8, 0x5410, R13 ;  /* 0x0000541008097816 */ /* 0x000fc4000000000d */
[----:B----4-:R-:W-:-:S03]  /*d900*/  F2FP.BF16.PACK_AB R8, R93, R105 ;  /* 0x000000695d08723e */ /* 0x010fc600000010ff */
[----:B-1----:R-:W-:Y:S01]  /*d910*/  HMMA.16816.F32.BF16 R164, R4, R16, R164 ;  /* 0x0000001004a4723c */ /* 0x002fe200000418a4 */
[----:B------:R-:W-:Y:S01]  /*d920*/  LOP3.LUT R12, R11, 0xff, RZ, 0xc0, !PT ;  /* 0x000000ff0b0c7812 */ /* 0x000fe200078ec0ff */
[----:B------:R-:W-:-:S06]  /*d930*/  FFMA.FTZ R11, R174, c[0x0][0x23c], -R10 ;  /* 0x00008f00ae0b7a23 */ /* 0x000fcc000001080a */
[----:B------:R-:W-:Y:S01]  /*d940*/  HMMA.16816.F32.BF16 R144, R4, R18, R144 ;  /* 0x000000120490723c */ /* 0x000fe20000041890 */
[----:B------:R-:W1:Y:S06]  /*d950*/  LDSM.16.MT88.4 R16, [R212+0x18800] ;  /* 0x01880000d410783b */ /* 0x000e6c0000004200 */
[----:B------:R-:W-:Y:S01]  /*d960*/  FFMA.FTZ R5, R168, c[0x0][0x23c], -R10 ;  /* 0x00008f00a8057a23 */ /* 0x000fe2000001080a */
[----:B------:R-:W-:Y:S01]  /*d970*/  LOP3.LUT R4, R0, R8, RZ, 0xc0, !PT ;  /* 0x0000000800047212 */ /* 0x000fe200078ec0ff */
[----:B------:R-:W-:Y:S02]  /*d980*/  HSET2.LE.AND R0, R9, R177, PT ;  /* 0x000000b109007233 */ /* 0x000fe40003803000 */
[----:B------:R3:W-:Y:S08]  /*d990*/  MUFU.EX2 R78, R5 ;  /* 0x00000005004e7308 */ /* 0x0007f00000000800 */
[----:B------:R-:W4:Y:S01]  /*d9a0*/  MUFU.EX2 R68, R11 ;  /* 0x0000000b00447308 */ /* 0x000f220000000800 */
[----:B---3--:R-:W-:-:S04]  /*d9b0*/  F2FP.BF16.PACK_AB R5, R92, R100 ;  /* 0x000000645c05723e */ /* 0x008fc800000010ff */
[----:B------:R-:W-:Y:S01]  /*d9c0*/  LOP3.LUT R5, R0, R5, RZ, 0xc0, !PT ;  /* 0x0000000500057212 */ /* 0x000fe200078ec0ff */
[----:B------:R-:W-:Y:S01]  /*d9d0*/  HSET2.LE.AND R0, R31, R177, PT ;  /* 0x000000b11f007233 */ /* 0x000fe20003803000 */
[----:B------:R-:W-:Y:S01]  /*d9e0*/  IMAD.MOV.U32 R31, RZ, RZ, R87 ;  /* 0x000000ffff1f7224 */ /* 0x000fe200078e0057 */
[----:B------:R-:W-:Y:S02]  /*d9f0*/  PRMT R30, R12, 0x5410, R15 ;  /* 0x000054100c1e7816 */ /* 0x000fe4000000000f */
[----:B------:R-:W3:Y:S02]  /*da00*/  LDSM.16.MT88.4 R12, [R211+0x18800] ;  /* 0x01880000d30c783b */ /* 0x000ee40000004200 */
[----:B------:R-:W-:-:S04]  /*da10*/  F2FP.BF16.PACK_AB R6, R31, R101 ;  /* 0x000000651f06723e */ /* 0x000fc800000010ff */
[----:B------:R-:W-:Y:S01]  /*da20*/  LOP3.LUT R6, R0, R6, RZ, 0xc0, !PT ;  /* 0x0000000600067212 */ /* 0x000fe200078ec0ff */
[----:B------:R-:W-:Y:S01]  /*da30*/  HSET2.LE.AND R0, R30, R177, PT ;  /* 0x000000b11e007233 */ /* 0x000fe20003803000 */
[----:B----4-:R-:W-:-:S05]  /*da40*/  IMAD.MOV.U32 R30, RZ, RZ, R68 ;  /* 0x000000ffff1e7224 */ /* 0x010fca00078e0044 */
[----:B------:R-:W-:-:S04]  /*da50*/  F2FP.BF16.PACK_AB R7, R78, R30 ;  /* 0x0000001e4e07723e */ /* 0x000fc800000010ff */
        /* <DEDUP_REMOVED lines=16> */
[----:B------:R-:W-:-:S02]  /*db60*/  MOV R104, R70 ;  /* 0x0000004600687202 */ /* 0x000fc40000000f00 */
[----:B------:R-:W-:Y:S02]  /*db70*/  MOV R170, R71 ;  /* 0x0000004700aa7202 */ /* 0x000fe40000000f00 */
[----:B------:R-:W-:Y:S02]  /*db80*/  MOV R94, R61 ;  /* 0x0000003d005e7202 */ /* 0x000fe40000000f00 */
[----:B------:R-:W-:Y:S01]  /*db90*/  MOV R84, R63 ;  /* 0x0000003f00547202 */ /* 0x000fe20000000f00 */
[C---:B------:R-:W-:Y:S01]  /*dba0*/  HMMA.16816.F32.BF16 R44, R4.reuse, R20, R240 ;  /* 0x00000014042c723c */ /* 0x040fe200000418f0 */
[----:B------:R-:W2:Y:S07]  /*dbb0*/  LDSM.16.MT88.4 R20, [R210+0x1a800] ;  /* 0x01a80000d214783b */ /* 0x000eae0000004200 */
        /* <DEDUP_REMOVED lines=15> */
[C---:B---3--:R-:W-:Y:S01]  /*dcb0*/  HMMA.16816.F32.BF16 R84, R4.reuse, R14, R36 ;  /* 0x0000000e0454723c */ /* 0x048fe20000041824 */
[----:B------:R-:W-:Y:S01]  /*dcc0*/  MOV R238, R79 ;  /* 0x0000004f00ee7202 */ /* 0x000fe20000000f00 */
[----:B------:R-:W-:Y:S06]  /*dcd0*/  LDSM.16.MT88.4 R36, [R210+0x1c800] ;  /* 0x01c80000d224783b */ /* 0x000fec0000004200 */
[----:B------:R-:W-:Y:S01]  /*dce0*/  HMMA.16816.F32.BF16 R76, R4, R12, R32 ;  /* 0x0000000c044c723c */ /* 0x000fe20000041820 */
[----:B------:R-:W3:Y:S01]  /*dcf0*/  LDSM.16.MT88.4 R12, [R211+0x1a800] ;  /* 0x01a80000d30c783b */ /* 0x000ee20000004200 */
[----:B------:R-:W-:-:S02]  /*dd00*/  MOV R199, R110 ;  /* 0x0000006e00c77202 */ /* 0x000fc40000000f00 */
[----:B------:R-:W-:Y:S01]  /*dd10*/  MOV R237, R111 ;  /* 0x0000006f00ed7202 */ /* 0x000fe20000000f00 */
[----:B------:R-:W4:Y:S03]  /*dd20*/  LDSM.16.MT88.4 R32, [R209+0x1a800] ;  /* 0x01a80000d120783b */ /* 0x000f260000004200 */
[C---:B--2---:R-:W-:Y:S08]  /*dd30*/  HMMA.16816.F32.BF16 R108, R4.reuse, R22, R184 ;  /* 0x00000016046c723c */ /* 0x044ff000000418b8 */
[C---:B-1----:R-:W-:Y:S08]  /*dd40*/  HMMA.16816.F32.BF16 R156, R4.reuse, R16, R156 ;  /* 0x00000010049c723c */ /* 0x042ff0000004189c */
[C---:B------:R-:W-:Y:S01]  /*dd50*/  HMMA.16816.F32.BF16 R184, R4.reuse, R18, R80 ;  /* 0x0000001204b8723c */ /* 0x040fe20000041850 */
[----:B------:R-:W1:Y:S07]  /*dd60*/  LDSM.16.MT88.4 R16, [R212+0x1c800] ;  /* 0x01c80000d410783b */ /* 0x000e6e0000004200 */
[----:B------:R-:W-:Y:S01]  /*dd70*/  HMMA.16816.F32.BF16 R152, R4, R24, R152 ;  /* 0x000000180498723c */ /* 0x000fe20000041898 */
[----:B------:R-:W2:Y:S01]  /*dd80*/  LDSM.16.MT88.4 R24, [R209+0x1c800] ;  /* 0x01c80000d118783b */ /* 0x000ea20000004200 */
[----:B------:R-:W-:Y:S01]  /*dd90*/  IMAD.MOV.U32 R196, RZ, RZ, R106 ;  /* 0x000000ffffc47224 */ /* 0x000fe200078e006a */
[----:B------:R-:W-:Y:S01]  /*dda0*/  MOV R197, R107 ;  /* 0x0000006b00c57202 */ /* 0x000fe20000000f00 */
[----:B------:R-:W-:-:S04]  /*ddb0*/  IMAD.MOV.U32 R249, RZ, RZ, R92 ;  /* 0x000000fffff97224 */ /* 0x000fc800078e005c */
[----:B---3--:R-:W-:Y:S01]  /*ddc0*/  HMMA.16816.F32.BF16 R180, R4, R12, R180 ;  /* 0x0000000c04b4723c */ /* 0x008fe200000418b4 */
[----:B------:R-:W-:Y:S01]  /*ddd0*/  MOV R248, R93 ;  /* 0x0000005d00f87202 */ /* 0x000fe20000000f00 */
[----:B------:R-:W-:Y:S01]  /*dde0*/  IMAD.MOV.U32 R242, RZ, RZ, R95 ;  /* 0x000000fffff27224 */ /* 0x000fe200078e005f */
[----:B------:R-:W-:Y:S01]  /*ddf0*/  MOV R11, R94 ;  /* 0x0000005e000b7202 */ /* 0x000fe20000000f00 */
[----:B------:R-:W-:-:S04]  /*de00*/  IMAD.MOV.U32 R198, RZ, RZ, R178 ;  /* 0x000000ffffc67224 */ /* 0x000fc800078e00b2 */
[C---:B------:R-:W-:Y:S01]  /*de10*/  HMMA.16816.F32.BF16 R172, R4.reuse, R14, R88 ;  /* 0x0000000e04ac723c */ /* 0x040fe20000041858 */
[----:B------:R-:W3:Y:S01]  /*de20*/  LDSM.16.MT88.4 R12, [R211+0x1c800] ;  /* 0x01c80000d30c783b */ /* 0x000ee20000004200 */
[----:B------:R-:W-:Y:S01]  /*de30*/  IMAD.MOV.U32 R239, RZ, RZ, R104 ;  /* 0x000000ffffef7224 */ /* 0x000fe200078e0068 */
[----:B------:R-:W-:Y:S02]  /*de40*/  MOV R240, R105 ;  /* 0x0000006900f07202 */ /* 0x000fe40000000f00 */
[----:B------:R-:W-:Y:S02]  /*de50*/  MOV R243, R100 ;  /* 0x0000006400f37202 */ /* 0x000fe40000000f00 */
[----:B------:R-:W-:Y:S01]  /*de60*/  MOV R250, R101 ;  /* 0x0000006500fa7202 */ /* 0x000fe20000000f00 */
[C---:B----4-:R-:W-:Y:S07]  /*de70*/  HMMA.16816.F32.BF16 R92, R4.reuse, R32, R200 ;  /* 0x00000020045c723c */ /* 0x050fee00000418c8 */
[----:B------:R-:W-:Y:S01]  /*de80*/  MOV R200, R102 ;  /* 0x0000006600c87202 */ /* 0x000fe20000000f00 */
[C---:B------:R-:W-:Y:S01]  /*de90*/  HMMA.16816.F32.BF16 R104, R4.reuse, R20, R188 ;  /* 0x000000140468723c */ /* 0x040fe200000418bc */
[----:B------:R-:W-:Y:S01]  /*dea0*/  MOV R201, R103 ;  /* 0x0000006700c97202 */ /* 0x000fe20000000f00 */
[----:B------:R-:W-:Y:S01]  /*deb0*/  IMAD.MOV.U32 R33, RZ, RZ, R199 ;  /* 0x000000ffff217224 */ /* 0x000fe200078e00c7 */
[----:B------:R-:W4:Y:S04]  /*dec0*/  LDSM.16.MT88.4 R20, [R209+0x1e800] ;  /* 0x01e80000d114783b */ /* 0x000f280000004200 */
[----:B------:R-:W-:Y:S01]  /*ded0*/  MOV R190, R196 ;  /* 0x000000c400be7202 */ /* 0x000fe20000000f00 */
[----:B------:R-:W-:Y:S01]  /*dee0*/  HMMA.16816.F32.BF16 R100, R4, R34, R192 ;  /* 0x000000220464723c */ /* 0x000fe200000418c0 */
[----:B------:R-:W-:-:S06]  /*def0*/  MOV R191, R197 ;  /* 0x000000c500bf7202 */ /* 0x000fcc0000000f00 */
[----:B------:R-:W-:Y:S01]  /*df00*/  IMAD.MOV.U32 R195, RZ, RZ, R198 ;  /* 0x000000ffffc37224 */ /* 0x000fe200078e00c6 */
[C---:B-1----:R-:W-:Y:S08]  /*df10*/  HMMA.16816.F32.BF16 R80, R4.reuse, R16, R48 ;  /* 0x000000100450723c */ /* 0x042ff00000041830 */
[----:B------:R-:W-:Y:S01]  /*df20*/  HMMA.16816.F32.BF16 R196, R4, R18, R112 ;  /* 0x0000001204c4723c */ /* 0x000fe20000041870 */
[----:B------:R-:W1:Y:S01]  /*df30*/  LDSM.16.MT88.4 R16, [R210+0x1e800] ;  /* 0x01e80000d210783b */ /* 0x000e620000004200 */
[----:B------:R-:W-:Y:S01]  /*df40*/  UIADD3 UR4, UR4, 0x1, URZ ;  /* 0x0000000104047890 */ /* 0x000fe2000fffe03f */
[----:B------:R-:W-:Y:S01]  /*df50*/  MOV R35, R0 ;  /* 0x0000000000237202 */ /* 0x000fe20000000f00 */
[----:B------:R-:W-:-:S04]  /*df60*/  IMAD.MOV.U32 R202, RZ, RZ, R179 ;  /* 0x000000ffffca7224 */ /* 0x000fc800078e00b3 */
[----:B------:R-:W-:Y:S02]  /*df70*/  MOV R0, UR4 ;  /* 0x0000000400007c02 */ /* 0x000fe40008000f00 */
[----:B------:R-:W-:Y:S02]  /*df80*/  MOV R203, R177 ;  /* 0x000000b100cb7202 */ /* 0x000fe40000000f00 */
[----:B------:R-:W-:Y:S01]  /*df90*/  LOP3.LUT R0, R151, UR27, R0, 0x96, !PT ;  /* 0x0000001b97007c12 */ /* 0x000fe2000f8e9600 */
[----:B--2---:R-:W-:Y:S01]  /*dfa0*/  HMMA.16816.F32.BF16 R176, R4, R24, R72 ;  /* 0x0000001804b0723c */ /* 0x004fe20000041848 */
[----:B------:R-:W-:Y:S01]  /*dfb0*/  MOV R193, R9 ;  /* 0x0000000900c17202 */ /* 0x000fe20000000f00 */
[----:B------:R-:W-:Y:S01]  /*dfc0*/  IMAD.MOV.U32 R194, RZ, RZ, R170 ;  /* 0x000000ffffc27224 */ /* 0x000fe200078e00aa */
[----:B------:R-:W-:-:S04]  /*dfd0*/  MOV R32, R203 ;  /* 0x000000cb00207202 */ /* 0x000fc80000000f00 */
[----:B------:R-:W-:Y:S02]  /*dfe0*/  MOV R24, R200 ;  /* 0x000000c800187202 */ /* 0x000fe40000000f00 */
[----:B------:R-:W-:Y:S01]  /*dff0*/  MOV R200, R202 ;  /* 0x000000ca00c87202 */ /* 0x000fe20000000f00 */
[----:B------:R-:W-:Y:S01]  /*e000*/  IMAD.MOV.U32 R202, RZ, RZ, R8 ;  /* 0x000000ffffca7224 */ /* 0x000fe200078e0008 */
[----:B------:R-:W-:Y:S01]  /*e010*/  MOV R203, R168 ;  /* 0x000000a800cb7202 */ /* 0x000fe20000000f00 */
[----:B------:R-:W-:Y:S01]  /*e020*/  IMAD.MOV.U32 R25, RZ, RZ, R201 ;  /* 0x000000ffff197224 */ /* 0x000fe200078e00c9 */
[----:B------:R-:W-:Y:S01]  /*e030*/  MOV R192, R171 ;  /* 0x000000ab00c07202 */ /* 0x000fe20000000f00 */
[----:B------:R-:W-:Y:S01]  /*e040*/  IMAD.WIDE.U32 R8, R0, -0x326172a9, RZ ;  /* 0xcd9e8d5700087825 */ /* 0x000fe200078e00ff */
[----:B------:R-:W-:Y:S02]  /*e050*/  MOV R201, R169 ;  /* 0x000000a900c97202 */ /* 0x000fe40000000f00 */
[----:B------:R-:W-:Y:S02]  /*e060*/  HMMA.16816.F32.BF16 R168, R4, R26, R96 ;  /* 0x0000001a04a8723c */ /* 0x000fe40000041860 */
[----:B------:R-:W-:-:S02]  /*e070*/  LOP3.LUT R0, R9, UR15, R190, 0x96, !PT ;  /* 0x0000000f09007c12 */ /* 0x000fc4000f8e96be */
[----:B------:R-:W-:-:S04]  /*e080*/  MOV R191, R194 ;  /* 0x000000c200bf7202 */ /* 0x000fc80000000f00 */
[----:B------:R-:W-:Y:S01]  /*e090*/  HMMA.16816.F32.BF16 R96, R4, R36, R64 ;  /* 0x000000240460723c */ /* 0x000fe20000041840 */
[----:B------:R-:W-:Y:S02]  /*e0a0*/  MOV R194, R11 ;  /* 0x0000000b00c27202 */ /* 0x000fe40000000f00 */
[----:B------:R-:W-:-:S05]  /*e0b0*/  LOP3.LUT R11, R25, UR13, R8, 0x96, !PT ;  /* 0x0000000d190b7c12 */ /* 0x000fca000f8e9608 */
[----:B---3--:R-:W-:Y:S01]  /*e0c0*/  HMMA.16816.F32.BF16 R72, R4, R12, R116 ;  /* 0x0000000c0448723c */ /* 0x008fe20000041874 */
[----:B------:R-:W-:Y:S01]  /*e0d0*/  MOV R188, R195 ;  /* 0x000000c300bc7202 */ /* 0x000fe20000000f00 */
[----:B------:R-:W-:-:S06]  /*e0e0*/  IMAD.WIDE.U32 R8, R0, -0x2daee0ad, RZ ;  /* 0xd2511f5300087825 */ /* 0x000fcc00078e00ff */
[----:B------:R-:W-:Y:S01]  /*e0f0*/  HMMA.16816.F32.BF16 R64, R4, R14, R120 ;  /* 0x0000000e0440723c */ /* 0x000fe20000041878 */
[----:B------:R-:W2:Y:S01]  /*e100*/  LDSM.16.MT88.4 R12, [R212+0x1e800] ;  /* 0x01e80000d40c783b */ /* 0x000ea20000004200 */
[----:B------:R-:W-:Y:S02]  /*e110*/  MOV R189, R200 ;  /* 0x000000c800bd7202 */ /* 0x000fe40000000f00 */
[----:B------:R-:W-:-:S04]  /*e120*/  MOV R190, R204 ;  /* 0x000000cc00be7202 */ /* 0x000fc80000000f00 */
[----:B------:R-:W-:Y:S01]  /*e130*/  HMMA.16816.F32.BF16 R88, R4, R38, R56 ;  /* 0x000000260458723c */ /* 0x000fe20000041838 */
[----:B------:R-:W-:Y:S01]  /*e140*/  IMAD.MOV.U32 R34, RZ, RZ, R192 ;  /* 0x000000ffff227224 */ /* 0x000fe200078e00c0 */
[----:B------:R-:W-:Y:S01]  /*e150*/  MOV R25, R188 ;  /* 0x000000bc00197202 */ /* 0x000fe20000000f00 */
[----:B------:R-:W-:Y:S01]  /*e160*/  FFMA.FTZ R0, R246, c[0x0][0x23c], -R2 ;  /* 0x00008f00f6007a23 */ /* 0x000fe20000010802 */
[----:B------:R-:W-:-:S04]  /*e170*/  LOP3.LUT R9, R9, UR12, R149, 0x96, !PT ;  /* 0x0000000c09097c12 */ /* 0x000fc8000f8e9695 */
[----:B----4-:R-:W-:Y:S01]  /*e180*/  HMMA.16816.F32.BF16 R56, R4, R20, R124 ;  /* 0x000000140438723c */ /* 0x010fe2000004187c */
[----:B------:R-:W-:Y:S01]  /*e190*/  IMAD.MOV.U32 R188, RZ, RZ, R189 ;  /* 0x000000ffffbc7224 */ /* 0x000fe200078e00bd */
[----:B------:R-:W-:Y:S01]  /*e1a0*/  MOV R189, R190 ;  /* 0x000000be00bd7202 */ /* 0x000fe20000000f00 */
[----:B------:R-:W-:-:S05]  /*e1b0*/  IMAD.MOV.U32 R195, RZ, RZ, R32 ;  /* 0x000000ffffc37224 */ /* 0x000fca00078e0020 */
[----:B------:R-:W-:Y:S01]  /*e1c0*/  HMMA.16816.F32.BF16 R128, R4, R22, R128 ;  /* 0x000000160480723c */ /* 0x000fe20000041880 */
[----:B------:R-:W3:Y:S01]  /*e1d0*/  LDSM.16.MT88.4 R20, [R211+0x1e800] ;  /* 0x01e80000d314783b */ /* 0x000ee20000004200 */
[----:B------:R-:W-:Y:S01]  /*e1e0*/  MOV R32, R206 ;  /* 0x000000ce00207202 */ /* 0x000fe20000000f00 */
[----:B------:R-:W-:Y:S01]  /*e1f0*/  IMAD.MOV.U32 R200, RZ, RZ, R242 ;  /* 0x000000ffffc87224 */ /* 0x000fe200078e00f2 */
[----:B------:R-:W-:-:S04]  /*e200*/  MOV R190, R191 ;  /* 0x000000bf00be7202 */ /* 0x000fc80000000f00 */
[----:B-1----:R-:W-:Y:S01]  /*e210*/  HMMA.16816.F32.BF16 R48, R4, R16, R132 ;  /* 0x000000100430723c */ /* 0x002fe20000041884 */
[----:B------:R-:W-:Y:S01]  /*e220*/  MOV R206, R241 ;  /* 0x000000f100ce7202 */ /* 0x000fe20000000f00 */
[----:B------:R1:W-:Y:S01]  /*e230*/  MUFU.EX2 R242, R0 ;  /* 0x0000000000f27308 */ /* 0x0003e20000000800 */
[----:B------:R-:W-:-:S04]  /*e240*/  IMAD.MOV.U32 R191, RZ, RZ, R34 ;  /* 0x000000ffffbf7224 */ /* 0x000fc800078e0022 */
[----:B------:R-:W-:-:S04]  /*e250*/  IMAD.WIDE.U32 R16, R11, -0x2daee0ad, RZ ;  /* 0xd2511f530b107825 */ /* 0x000fc800078e00ff */
[----:B------:R-:W-:Y:S01]  /*e260*/  FFMA.FTZ R11, R247, c[0x0][0x23c], -R2 ;  /* 0x00008f00f70b7a23 */ /* 0x000fe20000010802 */
[----:B------:R-:W-:Y:S02]  /*e270*/  MOV R34, R35 ;  /* 0x0000002300227202 */ /* 0x000fe40000000f00 */
[----:B------:R-:W-:Y:S01]  /*e280*/  MOV R35, R33 ;  /* 0x0000002100237202 */ /* 0x000fe20000000f00 */
[----:B------:R4:W5:Y:S01]  /*e290*/  MUFU.EX2 R241, R11 ;  /* 0x0000000b00f17308 */ /* 0x0009620000000800 */
[----:B------:R-:W-:Y:S01]  /*e2a0*/  IMAD.MOV.U32 R33, RZ, RZ, R237 ;  /* 0x000000ffff217224 */ /* 0x000fe200078e00ed */
[----:B-1----:R-:W-:Y:S01]  /*e2b0*/  LOP3.LUT R0, R17, UR10, R8, 0x96, !PT ;  /* 0x0000000a11007c12 */ /* 0x002fe2000f8e9608 */
[----:B------:R-:W-:Y:S01]  /*e2c0*/  IMAD.WIDE.U32 R8, R9, -0x326172a9, RZ ;  /* 0xcd9e8d5709087825 */ /* 0x000fe200078e00ff */
[----:B------:R-:W-:Y:S02]  /*e2d0*/  MOV R237, R239 ;  /* 0x000000ef00ed7202 */ /* 0x000fe40000000f00 */
[----:B------:R-:W-:Y:S01]  /*e2e0*/  MOV R239, R240 ;  /* 0x000000f000ef7202 */ /* 0x000fe20000000f00 */
[----:B------:R-:W-:Y:S01]  /*e2f0*/  IMAD.MOV.U32 R192, RZ, RZ, R205 ;  /* 0x000000ffffc07224 */ /* 0x000fe200078e00cd */
[----:B------:R-:W-:Y:S01]  /*e300*/  LOP3.LUT R9, R9, UR11, R24, 0x96, !PT ;  /* 0x0000000b09097c12 */ /* 0x000fe2000f8e9618 */
[----:B------:R-:W-:-:S04]  /*e310*/  IMAD.WIDE.U32 R204, R0, -0x326172a9, RZ ;  /* 0xcd9e8d5700cc7825 */ /* 0x000fc800078e00ff */
[----:B----4-:R-:W-:Y:S01]  /*e320*/  FFMA.FTZ R11, R252, c[0x0][0x23c], -R2 ;  /* 0x00008f00fc0b7a23 */ /* 0x010fe20000010802 */
[----:B------:R-:W-:Y:S01]  /*e330*/  MOV R24, R189 ;  /* 0x000000bd00187202 */ /* 0x000fe20000000f00 */
[----:B------:R-:W-:Y:S02]  /*e340*/  IMAD.MOV.U32 R27, RZ, RZ, R188 ;  /* 0x000000ffff1b7224 */ /* 0x000fe400078e00bc */
[----:B------:R1:W-:Y:S01]  /*e350*/  MUFU.EX2 R240, R11 ;  /* 0x0000000b00f07308 */ /* 0x0003e20000000800 */
[----:B------:R-:W-:Y:S01]  /*e360*/  MOV R189, R34 ;  /* 0x0000002200bd7202 */ /* 0x000fe20000000f00 */
[----:B------:R-:W-:Y:S01]  /*e370*/  IMAD.MOV.U32 R188, RZ, RZ, R191 ;  /* 0x000000ffffbc7224 */ /* 0x000fe200078e00bf */
[----:B------:R-:W-:Y:S01]  /*e380*/  MOV R34, R239 ;  /* 0x000000ef00227202 */ /* 0x000fe20000000f00 */
[----:B------:R-:W-:Y:S01]  /*e390*/  IMAD.MOV.U32 R191, RZ, RZ, R237 ;  /* 0x000000ffffbf7224 */ /* 0x000fe200078e00ed */
[----:B------:R-:W-:Y:S01]  /*e3a0*/  LOP3.LUT R0, R205, UR9, R8, 0x96, !PT ;  /* 0x00000009cd007c12 */ /* 0x000fe2000f8e9608 */
[----:B------:R-:W-:-:S04]  /*e3b0*/  IMAD.WIDE.U32 R8, R9, -0x2daee0ad, RZ ;  /* 0xd2511f5309087825 */ /* 0x000fc800078e00ff */
[----:B-1----:R-:W-:Y:S01]  /*e3c0*/  FFMA.FTZ R11, R25, c[0x0][0x23c], -R2 ;  /* 0x00008f00190b7a23 */ /* 0x002fe20000010802 */
[----:B------:R-:W-:Y:S02]  /*e3d0*/  MOV R25, R190 ;  /* 0x000000be00197202 */ /* 0x000fe40000000f00 */
[----:B------:R-:W-:Y:S01]  /*e3e0*/  MOV R190, R35 ;  /* 0x0000002300be7202 */ /* 0x000fe20000000f00 */
[----:B------:R1:W4:Y:S01]  /*e3f0*/  MUFU.EX2 R239, R11 ;  /* 0x0000000b00ef7308 */ /* 0x0003220000000800 */
[----:B------:R-:W-:Y:S01]  /*e400*/  MOV R35, R243 ;  /* 0x000000f300237202 */ /* 0x000fe20000000f00 */
[----:B------:R-:W-:Y:S02]  /*e410*/  IMAD.MOV.U32 R237, RZ, RZ, R248 ;  /* 0x000000ffffed7224 */ /* 0x000fe400078e00f8 */
[----:B------:R-:W-:Y:S01]  /*e420*/  IMAD.WIDE.U32 R150, R0, -0x2daee0ad, RZ ;  /* 0xd2511f5300967825 */ /* 0x000fe200078e00ff */
[----:B------:R-:W-:-:S03]  /*e430*/  LOP3.LUT R9, R9, UR8, R16, 0x96, !PT ;  /* 0x0000000809097c12 */ /* 0x000fc6000f8e9610 */
[----:B-1----:R-:W-:Y:S01]  /*e440*/  FFMA.FTZ R11, R27, c[0x0][0x23c], -R10 ;  /* 0x00008f001b0b7a23 */ /* 0x002fe2000001080a */
[----:B------:R-:W-:Y:S01]  /*e450*/  MOV R27, R24 ;  /* 0x00000018001b7202 */ /* 0x000fe20000000f00 */
[----:B------:R-:W-:Y:S01]  /*e460*/  IMAD.MOV.U32 R24, RZ, RZ, R25 ;  /* 0x000000ffff187224 */ /* 0x000fe200078e0019 */
[----:B------:R-:W-:Y:S02]  /*e470*/  MOV R25, R188 ;  /* 0x000000bc00197202 */ /* 0x000fe40000000f00 */
[----:B------:R-:W-:Y:S01]  /*e480*/  MOV R188, R189 ;  /* 0x000000bd00bc7202 */ /* 0x000fe20000000f00 */
[----:B------:R-:W-:Y:S01]  /*e490*/  IMAD.MOV.U32 R189, RZ, RZ, R190 ;  /* 0x000000ffffbd7224 */ /* 0x000fe200078e00be */
[----:B------:R-:W-:Y:S02]  /*e4a0*/  MOV R190, R191 ;  /* 0x000000bf00be7202 */ /* 0x000fe40000000f00 */
[----:B------:R-:W-:Y:S01]  /*e4b0*/  MOV R191, R34 ;  /* 0x0000002200bf7202 */ /* 0x000fe20000000f00 */
[----:B------:R-:W-:Y:S01]  /*e4c0*/  IMAD.MOV.U32 R34, RZ, RZ, R35 ;  /* 0x000000ffff227224 */ /* 0x000fe200078e0023 */
[----:B------:R-:W-:-:S02]  /*e4d0*/  MOV R35, R237 ;  /* 0x000000ed00237202 */ /* 0x000fc40000000f00 */
[----:B------:R-:W-:Y:S02]  /*e4e0*/  LOP3.LUT R0, R151, UR6, R8, 0x96, !PT ;  /* 0x0000000697007c12 */ /* 0x000fe4000f8e9608 */
[----:B------:R-:W-:Y:S02]  /*e4f0*/  MOV R237, R238 ;  /* 0x000000ee00ed7202 */ /* 0x000fe40000000f00 */
[----:B------:R1:W-:Y:S01]  /*e500*/  MUFU.EX2 R238, R11 ;  /* 0x0000000b00ee7308 */ /* 0x0003e20000000800 */
[----:B------:R-:W-:Y:S01]  /*e510*/  MOV R243, R249 ;  /* 0x000000f900f37202 */ /* 0x000fe20000000f00 */
[----:B------:R-:W-:Y:S01]  /*e520*/  IMAD.MOV.U32 R249, RZ, RZ, R30 ;  /* 0x000000fffff97224 */ /* 0x000fe200078e001e */
[----:B------:R-:W-:Y:S02]  /*e530*/  MOV R248, R250 ;  /* 0x000000fa00f87202 */ /* 0x000fe40000000f00 */
[----:B------:R-:W-:Y:S01]  /*e540*/  MOV R250, R31 ;  /* 0x0000001f00fa7202 */ /* 0x000fe20000000f00 */
[----:B------:R-:W-:Y:S01]  /*e550*/  IMAD.WIDE.U32 R30, R9, -0x326172a9, RZ ;  /* 0xcd9e8d57091e7825 */ /* 0x000fe200078e00ff */
[----:B--2---:R-:W-:Y:S03]  /*e560*/  HMMA.16816.F32.BF16 R160, R4, R12, R160 ;  /* 0x0000000c04a0723c */ /* 0x004fe600000418a0 */
[----:B------:R-:W-:-:S04]  /*e570*/  IMAD.WIDE.U32 R8, R0, -0x326172a9, RZ ;  /* 0xcd9e8d5700087825 */ /* 0x000fc800078e00ff */
[----:B-1----:R-:W-:Y:S02]  /*e580*/  FFMA.FTZ R11, R27, c[0x0][0x23c], -R10 ;  /* 0x00008f001b0b7a23 */ /* 0x002fe4000001080a */
[----:B------:R-:W-:Y:S01]  /*e590*/  IMAD.MOV.U32 R27, RZ, RZ, R24 ;  /* 0x000000ffff1b7224 */ /* 0x000fe200078e0018 */
[----:B------:R-:W-:Y:S01]  /*e5a0*/  MOV R24, R25 ;  /* 0x0000001900187202 */ /* 0x000fe20000000f00 */
[----:B------:R-:W-:Y:S01]  /*e5b0*/  HMMA.16816.F32.BF16 R140, R4, R14, R140 ;  /* 0x0000000e048c723c */ /* 0x000fe2000004188c */
[----:B------:R-:W-:Y:S01]  /*e5c0*/  MOV R25, R188 ;  /* 0x000000bc00197202 */ /* 0x000fe20000000f00 */
[----:B------:R-:W-:Y:S01]  /*e5d0*/  IMAD.MOV.U32 R188, RZ, RZ, R189 ;  /* 0x000000ffffbc7224 */ /* 0x000fe200078e00bd */
[----:B------:R-:W1:Y:S01]  /*e5e0*/  LDSM.16.MT88.4 R12, [R209+0x19000] ;  /* 0x01900000d10c783b */ /* 0x000e620000004200 */
[----:B------:R-:W-:Y:S01]  /*e5f0*/  MOV R189, R190 ;  /* 0x000000be00bd7202 */ /* 0x000fe20000000f00 */
[----:B------:R-:W-:Y:S01]  /*e600*/  IMAD.MOV.U32 R151, RZ, RZ, R24 ;  /* 0x000000ffff977224 */ /* 0x000fe200078e0018 */
[----:B------:R-:W-:Y:S01]  /*e610*/  MOV R190, R191 ;  /* 0x000000bf00be7202 */ /* 0x000fe20000000f00 */
[----:B------:R-:W-:Y:S01]  /*e620*/  IMAD.MOV.U32 R191, RZ, RZ, R34 ;  /* 0x000000ffffbf7224 */ /* 0x000fe200078e0022 */
[----:B------:R-:W-:-:S02]  /*e630*/  LOP3.LUT R0, R9, UR16, R30, 0x96, !PT ;  /* 0x0000001009007c12 */ /* 0x000fc4000f8e961e */
[----:B------:R-:W-:Y:S02]  /*e640*/  MOV R34, R35 ;  /* 0x0000002300227202 */ /* 0x000fe40000000f00 */
[----:B------:R-:W-:Y:S01]  /*e650*/  MOV R24, R25 ;  /* 0x0000001900187202 */ /* 0x000fe20000000f00 */
[C---:B------:R-:W-:Y:S01]  /*e660*/  HMMA.16816.F32.BF16 R136, R4.reuse, R18, R136 ;  /* 0x000000120488723c */ /* 0x040fe20000041888 */
[----:B------:R-:W-:Y:S01]  /*e670*/  MOV R25, R188 ;  /* 0x000000bc00197202 */ /* 0x000fe20000000f00 */
[----:B------:R-:W-:Y:S01]  /*e680*/  IMAD.MOV.U32 R188, RZ, RZ, R189 ;  /* 0x000000ffffbc7224 */ /* 0x000fe200078e00bd */
[----:B------:R-:W-:Y:S02]  /*e690*/  MOV R35, R237 ;  /* 0x000000ed00237202 */ /* 0x000fe40000000f00 */
[C---:B------:R-:W-:Y:S02]  /*e6a0*/  LOP3.LUT R9, R8.reuse, 0xffff, RZ, 0xc0, !PT ;  /* 0x0000ffff08097812 */ /* 0x040fe400078ec0ff */
[----:B------:R-:W-:Y:S01]  /*e6b0*/  MOV R189, R190 ;  /* 0x000000be00bd7202 */ /* 0x000fe20000000f00 */
[----:B---3--:R-:W-:Y:S01]  /*e6c0*/  HMMA.16816.F32.BF16 R164, R4, R20, R164 ;  /* 0x0000001404a4723c */ /* 0x008fe200000418a4 */
[----:B------:R-:W-:Y:S01]  /*e6d0*/  MOV R190, R191 ;  /* 0x000000bf00be7202 */ /* 0x000fe20000000f00 */
[----:B------:R-:W-:Y:S01]  /*e6e0*/  IMAD.MOV.U32 R191, RZ, RZ, R34 ;  /* 0x000000ffffbf7224 */ /* 0x000fe200078e0022 */
[----:B------:R-:W-:-:S05]  /*e6f0*/  LOP3.LUT R16, R8, 0xff, RZ, 0xc0, !PT ;  /* 0x000000ff08107812 */ /* 0x000fca00078ec0ff */
[----:B------:R-:W-:Y:S01]  /*e700*/  HMMA.16816.F32.BF16 R144, R4, R22, R144 ;  /* 0x000000160490723c */ /* 0x000fe20000041890 */
[----:B------:R-:W-:Y:S01]  /*e710*/  MOV R34, R35 ;  /* 0x0000002300227202 */ /* 0x000fe20000000f00 */
[----:B------:R2:W3:Y:S01]  /*e720*/  MUFU.EX2 R237, R11 ;  /* 0x0000000b00ed7308 */ /* 0x0004e20000000800 */
[----:B------:R-:W-:-:S04]  /*e730*/  MOV R35, R192 ;  /* 0x000000c000237202 */ /* 0x000fc80000000f00 */
[--C-:B------:R-:W-:Y:S01]  /*e740*/  FFMA.FTZ R5, R236, c[0x0][0x23c], -R10.reuse ;  /* 0x00008f00ec057a23 */ /* 0x100fe2000001080a */
[----:B------:R-:W-:Y:S01]  /*e750*/  LOP3.LUT R4, R0, 0xffff, RZ, 0xc0, !PT ;  /* 0x0000ffff00047812 */ /* 0x000fe200078ec0ff */
[----:B------:R-:W-:Y:S01]  /*e760*/  FFMA.FTZ R6, R27, c[0x0][0x23c], -R10 ;  /* 0x00008f001b067a23 */ /* 0x000fe2000001080a */
[----:B------:R-:W-:Y:S01]  /*e770*/  SHF.R.U32.HI R7, RZ, 0x8, R9 ;  /* 0x00000008ff077819 */ /* 0x000fe20000011609 */
[----:B------:R1:W-:Y:S01]  /*e780*/  MUFU.EX2 R236, R5 ;  /* 0x0000000500ec7308 */ /* 0x0003e20000000800 */
[----:B------:R-:W-:Y:S01]  /*e790*/  IMAD.MOV.U32 R192, RZ, RZ, R207 ;  /* 0x000000ffffc07224 */ /* 0x000fe200078e00cf */
[--C-:B------:R-:W-:Y:S01]  /*e7a0*/  SHF.R.U32.HI R17, RZ, 0x10, R8.reuse ;  /* 0x00000010ff117819 */ /* 0x100fe20000011608 */
[----:B------:R-:W3:Y:S01]  /*e7b0*/  LDSM.16.MT88.4 R20, [R210+0x19000] ;  /* 0x01900000d214783b */ /* 0x000ee20000004200 */
[----:B--2---:R-:W-:-:S04]  /*e7c0*/  SHF.R.U32.HI R11, RZ, 0x18, R8 ;  /* 0x00000018ff0b7819 */ /* 0x004fc80000011608 */
[----:B------:R2:W2:Y:S01]  /*e7d0*/  MUFU.EX2 R207, R6 ;  /* 0x0000000600cf7308 */ /* 0x0004a20000000800 */
[----:B------:R-:W-:Y:S02]  /*e7e0*/  PRMT R8, R16, 0x5410, R7 ;  /* 0x0000541010087816 */ /* 0x000fe40000000007 */
[----:B------:R-:W-:Y:S02]  /*e7f0*/  SHF.R.U32.HI R7, RZ, 0x10, R0 ;  /* 0x00000010ff077819 */ /* 0x000fe40000011600 */
[----:B-1----:R-:W-:Y:S02]  /*e800*/  SHF.R.U32.HI R5, RZ, 0x8, R4 ;  /* 0x00000008ff057819 */ /* 0x002fe40000011604 */
[----:B------:R-:W-:Y:S02]  /*e810*/  LOP3.LUT R4, R0, 0xff, RZ, 0xc0, !PT ;  /* 0x000000ff00047812 */ /* 0x000fe400078ec0ff */
[----:B------:R-:W-:Y:S02]  /*e820*/  LOP3.LUT R9, R17, 0xff, RZ, 0xc0, !PT ;  /* 0x000000ff11097812 */ /* 0x000fe400078ec0ff */
[----:B------:R-:W-:Y:S01]  /*e830*/  PRMT R4, R4, 0x5410, R5 ;  /* 0x0000541004047816 */ /* 0x000fe20000000005 */
[----:B------:R-:W1:Y:S01]  /*e840*/  LDSM.16.MT88.4 R16, [R212+0x19000] ;  /* 0x01900000d410783b */ /* 0x000e620000004200 */
[----:B--2---:R-:W-:-:S02]  /*e850*/  SHF.R.U32.HI R6, RZ, 0x18, R0 ;  /* 0x00000018ff067819 */ /* 0x004fc40000011600 */
[----:B------:R-:W-:Y:S01]  /*e860*/  LOP3.LUT R5, R7, 0xff, RZ, 0xc0, !PT ;  /* 0x000000ff07057812 */ /* 0x000fe200078ec0ff */
[--C-:B------:R-:W-:Y:S01]  /*e870*/  HSET2.LE.AND R0, R4, R195.reuse, PT ;  /* 0x000000c304007233 */ /* 0x100fe20003803000 */
[----:B------:R-:W-:Y:S02]  /*e880*/  PRMT R7, R9, 0x5410, R11 ;  /* 0x0000541009077816 */ /* 0x000fe4000000000b */
[----:B-----5:R-:W-:Y:S02]  /*e890*/  F2FP.BF16.PACK_AB R4, R241, R242 ;  /* 0x000000f2f104723e */ /* 0x020fe400000010ff */
[----:B------:R-:W-:Y:S01]  /*e8a0*/  PRMT R5, R5, 0x5410, R6 ;  /* 0x0000541005057816 */ /* 0x000fe20000000006 */
[--C-:B------:R-:W-:Y:S01]  /*e8b0*/  HSET2.LE.AND R6, R8, R195.reuse, PT ;  /* 0x000000c308067233 */ /* 0x100fe20003803000 */
[----:B------:R-:W-:Y:S01]  /*e8c0*/  LOP3.LUT R4, R0, R4, RZ, 0xc0, !PT ;  /* 0x0000000400047212 */ /* 0x000fe200078ec0ff */
[--C-:B------:R-:W-:Y:S01]  /*e8d0*/  HSET2.LE.AND R8, R7, R195.reuse, PT ;  /* 0x000000c307087233 */ /* 0x100fe20003803000 */
[----:B----4-:R-:W-:Y:S01]  /*e8e0*/  F2FP.BF16.PACK_AB R7, R239, R240 ;  /* 0x000000f0ef07723e */ /* 0x010fe200000010ff */
[----:B------:R-:W-:Y:S01]  /*e8f0*/  HSET2.LE.AND R0, R5, R195, PT ;  /* 0x000000c305007233 */ /* 0x000fe20003803000 */
[----:B---3--:R-:W-:-:S02]  /*e900*/  F2FP.BF16.PACK_AB R5, R237, R238 ;  /* 0x000000eeed05723e */ /* 0x008fc400000010ff */
[----:B------:R-:W-:Y:S02]  /*e910*/  F2FP.BF16.PACK_AB R9, R207, R236 ;  /* 0x000000eccf09723e */ /* 0x000fe400000010ff */
[----:B------:R-:W-:Y:S02]  /*e920*/  LOP3.LUT R6, R6, R7, RZ, 0xc0, !PT ;  /* 0x0000000706067212 */ /* 0x000fe400078ec0ff */
[----:B------:R-:W-:Y:S02]  /*e930*/  LOP3.LUT R5, R0, R5, RZ, 0xc0, !PT ;  /* 0x0000000500057212 */ /* 0x000fe400078ec0ff */
[----:B------:R-:W-:-:S07]  /*e940*/  LOP3.LUT R7, R8, R9, RZ, 0xc0, !PT ;  /* 0x0000000908077212 */ /* 0x000fce00078ec0ff */
        /* <DEDUP_REMOVED lines=14> */
[----:B------:R-:W-:-:S02]  /*ea30*/  MOV R41, R35 ;  /* 0x0000002300297202 */ /* 0x000fc40000000f00 */
[----:B------:R-:W-:Y:S02]  /*ea40*/  MOV R40, R32 ;  /* 0x0000002000287202 */ /* 0x000fe40000000f00 */
[----:B------:R-:W4:Y:S01]  /*ea50*/  LDSM.16.MT88.4 R32, [R210+0x1b000] ;  /* 0x01b00000d220783b */ /* 0x000f220000004200 */
[----:B------:R-:W-:Y:S01]  /*ea60*/  MOV R11, R24 ;  /* 0x00000018000b7202 */ /* 0x000fe20000000f00 */
[C---:B---3--:R-:W-:Y:S01]  /*ea70*/  HMMA.16816.F32.BF16 R112, R4.reuse, R20, R156 ;  /* 0x000000140470723c */ /* 0x048fe2000004189c */
[----:B------:R-:W-:Y:S02]  /*ea80*/  MOV R205, R25 ;  /* 0x0000001900cd7202 */ /* 0x000fe40000000f00 */
[----:B------:R-:W3:Y:S04]  /*ea90*/  LDSM.16.MT88.4 R24, [R209+0x1b000] ;  /* 0x01b00000d118783b */ /* 0x000ee80000004200 */
[----:B------:R-:W-:Y:S01]  /*eaa0*/  IMAD.MOV.U32 R158, RZ, RZ, R200 ;  /* 0x000000ffff9e7224 */ /* 0x000fe200078e00c8 */
[----:B------:R-:W-:Y:S01]  /*eab0*/  MOV R159, R201 ;  /* 0x000000c9009f7202 */ /* 0x000fe20000000f00 */
[C---:B-1----:R-:W-:Y:S07]  /*eac0*/  HMMA.16816.F32.BF16 R124, R4.reuse, R18, R172 ;  /* 0x00000012047c723c */ /* 0x042fee00000418ac */
[----:B------:R-:W-:Y:S01]  /*ead0*/  MOV R174, R202 ;  /* 0x000000ca00ae7202 */ /* 0x000fe20000000f00 */
[----:B------:R-:W-:Y:S01]  /*eae0*/  IMAD.MOV.U32 R175, RZ, RZ, R203 ;  /* 0x000000ffffaf7224 */ /* 0x000fe200078e00cb */
[C---:B--2---:R-:W-:Y:S08]  /*eaf0*/  HMMA.16816.F32.BF16 R132, R4.reuse, R12, R176 ;  /* 0x0000000c0484723c */ /* 0x044ff000000418b0 */
        /* <DEDUP_REMOVED lines=9> */
[----:B------:R-:W-:Y:S07]  /*eb90*/  LDSM.16.MT88.4 R20, [R210+0x1f000] ;  /* 0x01f00000d214783b */ /* 0x000fee0000004200 */
[C---:B------:R-:W-:Y:S01]  /*eba0*/  HMMA.16816.F32.BF16 R120, R4.reuse, R16, R180 ;  /* 0x000000100478723c */ /* 0x040fe200000418b4 */
[----:B------:R-:W4:Y:S07]  /*ebb0*/  LDSM.16.MT88.4 R16, [R209+0x1f000] ;  /* 0x01f00000d110783b */ /* 0x000f2e0000004200 */
[----:B-1----:R-:W-:Y:S01]  /*ebc0*/  HMMA.16816.F32.BF16 R184, R4, R12, R72 ;  /* 0x0000000c04b8723c */ /* 0x002fe20000041848 */
[----:B------:R-:W-:-:S07]  /*ebd0*/  FFMA.FTZ R0, R149, c[0x0][0x23c], -R2 ;  /* 0x00008f0095007a23 */ /* 0x000fce0000010802 */
[C---:B------:R-:W-:Y:S01]  /*ebe0*/  HMMA.16816.F32.BF16 R176, R4.reuse, R14, R64 ;  /* 0x0000000e04b0723c */ /* 0x040fe20000041840 */
[----:B------:R-:W1:Y:S01]  /*ebf0*/  LDSM.16.MT88.4 R12, [R212+0x1f000] ;  /* 0x01f00000d40c783b */ /* 0x000e620000004200 */
[----:B------:R-:W-:Y:S01]  /*ec00*/  MOV R156, R194 ;  /* 0x000000c2009c7202 */ /* 0x000fe20000000f00 */
[----:B------:R-:W-:Y:S01]  /*ec10*/  IMAD.MOV.U32 R42, RZ, RZ, R192 ;  /* 0x000000ffff2a7224 */ /* 0x000fe200078e00c0 */
[----:B------:R-:W-:Y:S01]  /*ec20*/  MOV R149, R206 ;  /* 0x000000ce00957202 */ /* 0x000fe20000000f00 */
[----:B------:R-:W-:Y:S01]  /*ec30*/  IMAD.MOV.U32 R9, RZ, RZ, R188 ;  /* 0x000000ffff097224 */ /* 0x000fe200078e00bc */
[----:B------:R-:W-:Y:S01]  /*ec40*/  MOV R43, R193 ;  /* 0x000000c1002b7202 */ /* 0x000fe20000000f00 */
[----:B------:R5:W-:Y:S01]  /*ec50*/  MUFU.EX2 R206, R0 ;  /* 0x0000000000ce7308 */ /* 0x000be20000000800 */
[----:B------:R-:W-:Y:S01]  /*ec60*/  MOV R157, R195 ;  /* 0x000000c3009d7202 */ /* 0x000fe20000000f00 */
[----:B------:R-:W-:Y:S01]  /*ec70*/  IMAD.MOV.U32 R246, RZ, RZ, R191 ;  /* 0x000000fffff67224 */ /* 0x000fe200078e00bf */
[----:B--2---:R-:W-:Y:S01]  /*ec80*/  HMMA.16816.F32.BF16 R192, R4, R32, R96 ;  /* 0x0000002004c0723c */ /* 0x004fe20000041860 */
[----:B------:R-:W-:Y:S01]  /*ec90*/  MOV R252, R189 ;  /* 0x000000bd00fc7202 */ /* 0x000fe20000000f00 */
[----:B------:R-:W-:Y:S01]  /*eca0*/  LDSM.16.MT88.4 R72, [R210+0x1b800] ;  /* 0x01b80000d248783b */ /* 0x000fe20000004200 */
[----:B------:R-:W-:-:S03]  /*ecb0*/  MOV R247, R190 ;  /* 0x000000be00f77202 */ /* 0x000fc60000000f00 */
[----:B------:R-:W-:Y:S01]  /*ecc0*/  LDSM.16.MT88.4 R64, [R209+0x1b800] ;  /* 0x01b80000d140783b */ /* 0x000fe20000004200 */
[----:B------:R-:W-:Y:S02]  /*ecd0*/  IMAD.MOV.U32 R97, RZ, RZ, R156 ;  /* 0x000000ffff617224 */ /* 0x000fe400078e009c */
[----:B------:R-:W-:Y:S02]  /*ece0*/  IMAD.MOV.U32 R156, RZ, RZ, R159 ;  /* 0x000000ffff9c7224 */ /* 0x000fe400078e009f */
[----:B-----5:R-:W-:Y:S02]  /*ecf0*/  FFMA.FTZ R0, R174, c[0x0][0x23c], -R2 ;  /* 0x00008f00ae007a23 */ /* 0x020fe40000010802 */
[----:B------:R-:W-:Y:S02]  /*ed00*/  IMAD.MOV.U32 R159, RZ, RZ, R205 ;  /* 0x000000ffff9f7224 */ /* 0x000fe400078e00cd */
[----:B------:R2:W5:Y:S01]  /*ed10*/  MUFU.EX2 R205, R0 ;  /* 0x0000000000cd7308 */ /* 0x0005620000000800 */
[----:B------:R-:W-:-:S02]  /*ed20*/  MOV R96, R175 ;  /* 0x000000af00607202 */ /* 0x000fc40000000f00 */
[----:B------:R-:W-:Y:S02]  /*ed30*/  MOV R98, R157 ;  /* 0x0000009d00627202 */ /* 0x000fe40000000f00 */
[----:B------:R-:W-:Y:S02]  /*ed40*/  MOV R99, R158 ;  /* 0x0000009e00637202 */ /* 0x000fe40000000f00 */
[----:B------:R-:W-:Y:S01]  /*ed50*/  MOV R157, R8 ;  /* 0x00000008009d7202 */ /* 0x000fe20000000f00 */
[--C-:B--2---:R-:W-:Y:S01]  /*ed60*/  FFMA.FTZ R0, R11, c[0x0][0x23c], -R2.reuse ;  /* 0x00008f000b007a23 */ /* 0x104fe20000010802 */
[----:B------:R-:W-:Y:S01]  /*ed70*/  MOV R11, R151 ;  /* 0x00000097000b7202 */ /* 0x000fe20000000f00 */
[----:B------:R-:W-:Y:S02]  /*ed80*/  FFMA.FTZ R2, R149, c[0x0][0x23c], -R2 ;  /* 0x00008f0095027a23 */ /* 0x000fe40000010802 */
[----:B------:R2:W-:Y:S01]  /*ed90*/  MUFU.EX2 R151, R0 ;  /* 0x0000000000977308 */ /* 0x0005e20000000800 */
[----:B------:R-:W-:Y:S01]  /*eda0*/  MOV R158, R9 ;  /* 0x00000009009e7202 */ /* 0x000fe20000000f00 */
[----:B---3--:R-:W-:Y:S06]  /*edb0*/  HMMA.16816.F32.BF16 R188, R4, R24, R80 ;  /* 0x0000001804bc723c */ /* 0x008fec0000041850 */
[----:B------:R3:W-:Y:S01]  /*edc0*/  MUFU.EX2 R149, R2 ;  /* 0x0000000200957308 */ /* 0x0007e20000000800 */
[----:B--2---:R-:W-:-:S05]  /*edd0*/  LOP3.LUT R0, R31, UR7, R204, 0x96, !PT ;  /* 0x000000071f007c12 */ /* 0x004fca000f8e96cc */
[----:B------:R-:W-:-:S04]  /*ede0*/  IMAD.WIDE.U32 R8, R0, -0x2daee0ad, RZ ;  /* 0xd2511f5300087825 */ /* 0x000fc800078e00ff */
[----:B---3--:R-:W-:Y:S01]  /*edf0*/  FFMA.FTZ R2, R96, c[0x0][0x23c], -R10 ;  /* 0x00008f0060027a23 */ /* 0x008fe2000001080a */
[C---:B------:R-:W-:Y:S01]  /*ee00*/  HMMA.16816.F32.BF16 R196, R4.reuse, R26, R196 ;  /* 0x0000001a04c4723c */ /* 0x040fe200000418c4 */
[----:B------:R-:W-:Y:S02]  /*ee10*/  LOP3.LUT R0, R9, UR17, R150, 0x96, !PT ;  /* 0x0000001109007c12 */ /* 0x000fe4000f8e9696 */
[----:B------:R2:W-:Y:S05]  /*ee20*/  MUFU.EX2 R31, R2 ;  /* 0x00000002001f7308 */ /* 0x0005ea0000000800 */
[C---:B----4-:R-:W-:Y:S08]  /*ee30*/  HMMA.16816.F32.BF16 R168, R4.reuse, R16, R56 ;  /* 0x0000001004a8723c */ /* 0x050ff00000041838 */
[C---:B------:R-:W-:Y:S08]  /*ee40*/  HMMA.16816.F32.BF16 R180, R4.reuse, R34, R88 ;  /* 0x0000002204b4723c */ /* 0x040ff00000041858 */
[----:B-1----:R-:W-:Y:S01]  /*ee50*/  HMMA.16816.F32.BF16 R160, R4, R12, R160 ;  /* 0x0000000c04a0723c */ /* 0x002fe200000418a0 */
[----:B--2---:R-:W-:Y:S01]  /*ee60*/  LOP3.LUT R2, R8, 0xffff, RZ, 0xc0, !PT ;  /* 0x0000ffff08027812 */ /* 0x004fe200078ec0ff */
[----:B------:R-:W-:Y:S01]  /*ee70*/  LDSM.16.MT88.4 R56, [R211+0x19800] ;  /* 0x01980000d338783b */ /* 0x000fe20000004200 */
[----:B------:R-:W-:-:S02]  /*ee80*/  SHF.R.U32.HI R9, RZ, 0x10, R8 ;  /* 0x00000010ff097819 */ /* 0x000fc40000011608 */
[----:B------:R-:W-:-:S03]  /*ee90*/  MOV R89, R97 ;  /* 0x0000006100597202 */ /* 0x000fc60000000f00 */
[----:B------:R-:W-:Y:S01]  /*eea0*/  HMMA.16816.F32.BF16 R24, R4, R18, R128 ;  /* 0x000000120418723c */ /* 0x000fe20000041880 */
[----:B------:R-:W1:Y:S01]  /*eeb0*/  LDSM.16.MT88.4 R16, [R211+0x1f000] ;  /* 0x01f00000d310783b */ /* 0x000e620000004200 */
[----:B------:R-:W-:Y:S01]  /*eec0*/  FFMA.FTZ R13, R11, c[0x0][0x23c], -R10 ;  /* 0x00008f000b0d7a23 */ /* 0x000fe2000001080a */
[----:B------:R-:W-:Y:S02]  /*eed0*/  LOP3.LUT R12, R8, 0xff, RZ, 0xc0, !PT ;  /* 0x000000ff080c7812 */ /* 0x000fe400078ec0ff */
[----:B------:R-:W-:-:S03]  /*eee0*/  SHF.R.U32.HI R11, RZ, 0x8, R2 ;  /* 0x00000008ff0b7819 */ /* 0x000fc60000011602 */
[----:B------:R-:W-:Y:S01]  /*eef0*/  HMMA.16816.F32.BF16 R172, R4, R20, R48 ;  /* 0x0000001404ac723c */ /* 0x000fe20000041830 */
[----:B------:R-:W-:Y:S01]  /*ef00*/  SHF.R.U32.HI R8, RZ, 0x18, R8 ;  /* 0x00000018ff087819 */ /* 0x000fe20000011608 */
[----:B------:R2:W3:Y:S01]  /*ef10*/  MUFU.EX2 R30, R13 ;  /* 0x0000000d001e7308 */ /* 0x0004e20000000800 */
[----:B------:R-:W-:Y:S01]  /*ef20*/  LOP3.LUT R2, R9, 0xff, RZ, 0xc0, !PT ;  /* 0x000000ff09027812 */ /* 0x000fe200078ec0ff */
[----:B------:R-:W-:Y:S01]  /*ef30*/  FFMA.FTZ R9, R89, c[0x0][0x23c], -R10 ;  /* 0x00008f0059097a23 */ /* 0x000fe2000001080a */
[----:B------:R-:W-:-:S03]  /*ef40*/  MOV R91, R99 ;  /* 0x00000063005b7202 */ /* 0x000fc60000000f00 */
[----:B------:R-:W-:Y:S01]  /*ef50*/  HMMA.16816.F32.BF16 R32, R4, R22, R136 ;  /* 0x000000160420723c */ /* 0x000fe20000041888 */
[----:B------:R-:W-:Y:S01]  /*ef60*/  IMAD.MOV.U32 R90, RZ, RZ, R98 ;  /* 0x000000ffff5a7224 */ /* 0x000fe200078e0062 */
[----:B------:R-:W-:Y:S01]  /*ef70*/  MOV R96, R158 ;  /* 0x0000009e00607202 */ /* 0x000fe20000000f00 */
[----:B------:R-:W-:Y:S01]  /*ef80*/  LDSM.16.MT88.4 R48, [R212+0x19800] ;  /* 0x01980000d430783b */ /* 0x000fe20000004200 */
[----:B------:R-:W-:-:S03]  /*ef90*/  MOV R97, R159 ;  /* 0x0000009f00617202 */ /* 0x000fc60000000f00 */
[----:B------:R-:W-:Y:S01]  /*efa0*/  LDSM.16.MT88.4 R128, [R209+0x1f800] ;  /* 0x01f80000d180783b */ /* 0x000fe20000004200 */
[----:B--2---:R-:W-:Y:S01]  /*efb0*/  PRMT R13, R12, 0x5410, R11 ;  /* 0x000054100c0d7816 */ /* 0x004fe2000000000b */
[C---:B------:R-:W-:Y:S01]  /*efc0*/  HMMA.16816.F32.BF16 R20, R4.reuse, R14, R140 ;  /* 0x0000000e0414723c */ /* 0x040fe2000004188c */
[----:B------:R-:W-:Y:S01]  /*efd0*/  PRMT R12, R2, 0x5410, R8 ;  /* 0x00005410020c7816 */ /* 0x000fe20000000008 */
[----:B------:R-:W-:Y:S01]  /*efe0*/  FFMA.FTZ R11, R91, c[0x0][0x23c], -R10 ;  /* 0x00008f005b0b7a23 */ /* 0x000fe2000001080a */
[C---:B------:R-:W-:Y:S01]  /*eff0*/  LOP3.LUT R2, R0.reuse, 0xffff, RZ, 0xc0, !PT ;  /* 0x0000ffff00027812 */ /* 0x040fe200078ec0ff */
[----:B------:R2:W-:Y:S01]  /*f000*/  MUFU.EX2 R15, R9 ;  /* 0x00000009000f7308 */ /* 0x0005e20000000800 */
[----:B------:R-:W-:Y:S01]  /*f010*/  SHF.R.U32.HI R8, RZ, 0x10, R0 ;  /* 0x00000010ff087819 */ /* 0x000fe20000011600 */
[----:B------:R-:W-:Y:S01]  /*f020*/  IMAD.MOV.U32 R98, RZ, RZ, R157 ;  /* 0x000000ffff627224 */ /* 0x000fe200078e009d */
[----:B------:R-:W-:Y:S01]  /*f030*/  LOP3.LUT R10, R0, 0xff, RZ, 0xc0, !PT ;  /* 0x000000ff000a7812 */ /* 0x000fe200078ec0ff */
[----:B------:R-:W-:Y:S01]  /*f040*/  IMAD.MOV.U32 R83, RZ, RZ, R90 ;  /* 0x000000ffff537224 */ /* 0x000fe200078e005a */
[----:B------:R-:W-:Y:S01]  /*f050*/  SHF.R.U32.HI R2, RZ, 0x8, R2 ;  /* 0x00000008ff027819 */ /* 0x000fe20000011602 */
[----:B------:R-:W-:Y:S01]  /*f060*/  IMAD.MOV.U32 R90, RZ, RZ, R40 ;  /* 0x000000ffff5a7224 */ /* 0x000fe200078e0028 */
[----:B------:R-:W-:Y:S01]  /*f070*/  MOV R99, R156 ;  /* 0x0000009c00637202 */ /* 0x000fe20000000f00 */
[----:B------:R-:W-:Y:S01]  /*f080*/  LDSM.16.MT88.4 R136, [R210+0x1f800] ;  /* 0x01f80000d288783b */ /* 0x000fe20000004200 */
[----:B------:R-:W-:Y:S01]  /*f090*/  MOV R88, R96 ;  /* 0x0000006000587202 */ /* 0x000fe20000000f00 */
[----:B------:R-:W-:Y:S01]  /*f0a0*/  IMAD.MOV.U32 R96, RZ, RZ, R43 ;  /* 0x000000ffff607224 */ /* 0x000fe200078e002b */
[----:B------:R-:W-:Y:S01]  /*f0b0*/  MOV R89, R97 ;  /* 0x0000006100597202 */ /* 0x000fe20000000f00 */
[----:B------:R-:W4:Y:S01]  /*f0c0*/  LDSM.16.MT88.4 R156, [R209+0x19800] ;  /* 0x01980000d19c783b */ /* 0x000f220000004200 */
[----:B--2---:R-:W-:Y:S01]  /*f0d0*/  SHF.R.U32.HI R9, RZ, 0x18, R0 ;  /* 0x00000018ff097819 */ /* 0x004fe20000011600 */
[----:B-1----:R-:W-:Y:S01]  /*f0e0*/  HMMA.16816.F32.BF16 R164, R4, R16, R164 ;  /* 0x0000001004a4723c */ /* 0x002fe200000418a4 */
[----:B------:R-:W-:Y:S01]  /*f0f0*/  LOP3.LUT R0, R8, 0xff, RZ, 0xc0, !PT ;  /* 0x000000ff08007812 */ /* 0x000fe200078ec0ff */
[----:B------:R-:W-:Y:S01]  /*f100*/  LDSM.16.MT88.4 R140, [R212+0x1f800] ;  /* 0x01f80000d48c783b */ /* 0x000fe20000004200 */
[----:B------:R-:W-:-:S02]  /*f110*/  MOV R91, R41 ;  /* 0x00000029005b7202 */ /* 0x000fc40000000f00 */
[----:B------:R-:W-:Y:S02]  /*f120*/  PRMT R2, R10, 0x5410, R2 ;  /* 0x000054100a027816 */ /* 0x000fe40000000002 */
[----:B------:R-:W-:Y:S02]  /*f130*/  PRMT R0, R0, 0x5410, R9 ;  /* 0x0000541000007816 */ /* 0x000fe40000000009 */
[----:B------:R-:W-:Y:S01]  /*f140*/  MOV R97, R42 ;  /* 0x0000002a00617202 */ /* 0x000fe20000000f00 */
[----:B------:R1:W2:Y:S01]  /*f150*/  MUFU.EX2 R14, R11 ;  /* 0x0000000b000e7308 */ /* 0x0002a20000000800 */
[----:B------:R-:W2:Y:S01]  /*f160*/  LDSM.16.MT88.4 R40, [R210+0x19800] ;  /* 0x01980000d228783b */ /* 0x000ea20000004200 */
[--C-:B------:R-:W-:Y:S01]  /*f170*/  HSET2.LE.AND R10, R13, R83.reuse, PT ;  /* 0x000000530d0a7233 */ /* 0x100fe20003803000 */
[----:B------:R-:W-:Y:S01]  /*f180*/  MOV R204, R88 ;  /* 0x0000005800cc7202 */ /* 0x000fe20000000f00 */
[--C-:B------:R-:W-:Y:S01]  /*f190*/  HSET2.LE.AND R8, R2, R83.reuse, PT ;  /* 0x0000005302087233 */ /* 0x100fe20003803000 */
[----:B------:R-:W-:Y:S01]  /*f1a0*/  MOV R150, R89 ;  /* 0x0000005900967202 */ /* 0x000fe20000000f00 */
[--C-:B------:R-:W-:Y:S01]  /*f1b0*/  HSET2.LE.AND R9, R0, R83.reuse, PT ;  /* 0x0000005300097233 */ /* 0x100fe20003803000 */
[----:B------:R-:W-:Y:S01]  /*f1c0*/  IMAD.MOV.U32 R13, RZ, RZ, R90 ;  /* 0x000000ffff0d7224 */ /* 0x000fe200078e005a */
[----:B-1----:R-:W-:Y:S01]  /*f1d0*/  HSET2.LE.AND R11, R12, R83, PT ;  /* 0x000000530c0b7233 */ /* 0x002fe20003803000 */
[----:B------:R-:W-:Y:S01]  /*f1e0*/  MOV R12, R91 ;  /* 0x0000005b000c7202 */ /* 0x000fe20000000f00 */
[----:B------:R-:W1:Y:S04]  /*f1f0*/  LDSM.16.MT88.4 R80, [R212+0x1b800] ;  /* 0x01b80000d450783b */ /* 0x000e680000004200 */
[----:B------:R-:W1:Y:S01]  /*f200*/  LDSM.16.MT88.4 R88, [R211+0x1b800] ;  /* 0x01b80000d358783b */ /* 0x000e620000004200 */
[----:B-----5:R-:W-:-:S02]  /*f210*/  F2FP.BF16.PACK_AB R0, R205, R206 ;  /* 0x000000cecd00723e */ /* 0x020fc400000010ff */
[----:B---3--:R-:W-:Y:S01]  /*f220*/  F2FP.BF16.PACK_AB R2, R30, R31 ;  /* 0x0000001f1e02723e */ /* 0x008fe200000010ff */
[----:B------:R-:W-:Y:S07]  /*f230*/  HMMA.16816.F32.BF16 R16, R4, R18, R144 ;  /* 0x000000120410723c */ /* 0x000fee0000041890 */
[----:B------:R-:W-:Y:S02]  /*f240*/  LOP3.LUT R144, R8, R0, RZ, 0xc0, !PT ;  /* 0x0000000008907212 */ /* 0x000fe400078ec0ff */
[----:B------:R-:W-:-:S02]  /*f250*/  LOP3.LUT R145, R9, R2, RZ, 0xc0, !PT ;  /* 0x0000000209917212 */ /* 0x000fc400078ec0ff */
[----:B------:R-:W-:Y:S02]  /*f260*/  MOV R0, R98 ;  /* 0x0000006200007202 */ /* 0x000fe40000000f00 */
[----:B------:R-:W-:Y:S02]  /*f270*/  MOV R2, R99 ;  /* 0x0000006300027202 */ /* 0x000fe40000000f00 */
[----:B------:R-:W-:Y:S02]  /*f280*/  F2FP.BF16.PACK_AB R4, R149, R151 ;  /* 0x000000979504723e */ /* 0x000fe400000010ff */
[----:B--2---:R-:W-:Y:S01]  /*f290*/  F2FP.BF16.PACK_AB R5, R14, R15 ;  /* 0x0000000f0e05723e */ /* 0x004fe200000010ff */
[----:B------:R-:W-:Y:S01]  /*f2a0*/  IMAD.MOV.U32 R9, RZ, RZ, R97 ;  /* 0x000000ffff097224 */ /* 0x000fe200078e0061 */
[----:B------:R-:W-:Y:S01]  /*f2b0*/  MOV R8, R96 ;  /* 0x0000006000087202 */ /* 0x000fe20000000f00 */
[----:B------:R-:W-:Y:S01]  /*f2c0*/  FFMA.FTZ R2, R244, R29, R2 ;  /* 0x0000001df4027223 */ /* 0x000fe20000010002 */
[----:B------:R-:W-:Y:S01]  /*f2d0*/  LOP3.LUT R146, R10, R4, RZ, 0xc0, !PT ;  /* 0x000000040a927212 */ /* 0x000fe200078ec0ff */
[----:B------:R-:W-:Y:S01]  /*f2e0*/  FFMA.FTZ R0, R245, R28, R0 ;  /* 0x0000001cf5007223 */ /* 0x000fe20000010000 */
[----:B------:R-:W-:Y:S01]  /*f2f0*/  LOP3.LUT R147, R11, R5, RZ, 0xc0, !PT ;  /* 0x000000050b937212 */ /* 0x000fe200078ec0ff */
[----:B------:R-:W-:Y:S01]  /*f300*/  FADD.FTZ R2, R9, R2 ;  /* 0x0000000209027221 */ /* 0x000fe20000010000 */
[----:B------:R-:W2:Y:S01]  /*f310*/  LDSM.16.MT88.4 R96, [R209+0x1d800] ;  /* 0x01d80000d160783b */ /* 0x000ea20000004200 */
[----:B------:R-:W-:-:S02]  /*f320*/  FADD.FTZ R0, R8, R0 ;  /* 0x0000000008007221 */ /* 0x000fc40000010000 */
[----:B------:R-:W-:Y:S01]  /*f330*/  FADD.FTZ R2, R12, R2 ;  /* 0x000000020c027221 */ /* 0x000fe20000010000 */
[----:B------:R-:W-:Y:S01]  /*f340*/  LDSM.16.MT88.4 R4, [R211+0x1f800] ;  /* 0x01f80000d304783b */ /* 0x000fe20000004200 */
[----:B----4-:R-:W-:Y:S01]  /*f350*/  HMMA.16816.F32.BF16 R152, R144, R156, R152 ;  /* 0x0000009c9098723c */ /* 0x010fe20000041898 */
[----:B------:R-:W-:Y:S02]  /*f360*/  FADD.FTZ R0, R13, R0 ;  /* 0x000000000d007221 */ /* 0x000fe40000010000 */
[----:B------:R-:W-:Y:S02]  /*f370*/  FADD.FTZ R2, R150, R2 ;  /* 0x0000000296027221 */ /* 0x000fe40000010000 */
[----:B------:R-:W-:-:S03]  /*f380*/  FADD.FTZ R0, R204, R0 ;  /* 0x00000000cc007221 */ /* 0x000fc60000010000 */
        /* <DEDUP_REMOVED lines=8> */
[----:B------:R-:W-:Y:S01]  /*f410*/  HMMA.16816.F32.BF16 R48, R144, R50, R68 ;  /* 0x000000329030723c */ /* 0x000fe20000041844 */
[----:B------:R-:W-:-:S07]  /*f420*/  FADD.FTZ R0, R243, R0 ;  /* 0x00000000f3007221 */ /* 0x000fce0000010000 */
[C---:B------:R-:W-:Y:S08]  /*f430*/  HMMA.16816.F32.BF16 R56, R144.reuse, R58, R84 ;  /* 0x0000003a9038723c */ /* 0x040ff00000041854 */
[C---:B------:R-:W-:Y:S01]  /*f440*/  HMMA.16816.F32.BF16 R68, R144.reuse, R72, R104 ;  /* 0x000000489044723c */ /* 0x040fe20000041868 */
[----:B------:R-:W3:Y:S07]  /*f450*/  LDSM.16.MT88.4 R104, [R210+0x1d800] ;  /* 0x01d80000d268783b */ /* 0x000eee0000004200 */
[C---:B-1----:R-:W-:Y:S01]  /*f460*/  HMMA.16816.F32.BF16 R76, R144.reuse, R80, R112 ;  /* 0x00000050904c723c */ /* 0x042fe20000041870 */
[----:B------:R-:W1:Y:S07]  /*f470*/  LDSM.16.MT88.4 R112, [R212+0x1d800] ;  /* 0x01d80000d470783b */ /* 0x000e6e0000004200 */
        /* <DEDUP_REMOVED lines=20> */
[----:B------:R-:W-:Y:S01]  /*f5c0*/  FADD.FTZ R0, R30, R0 ;  /* 0x000000001e007221 */ /* 0x000fe20000010000 */
[----:B------:R-:W-:Y:S01]  /*f5d0*/  @UP0 UIADD3 UR23, UR23, -0x4, URZ ;  /* 0xfffffffc17170890 */ /* 0x000fe2000fffe03f */
[----:B------:R-:W-:-:S03]  /*f5e0*/  FADD.FTZ R2, R151, R2 ;  /* 0x0000000297027221 */ /* 0x000fc60000010000 */
[----:B------:R-:W-:Y:S01]  /*f5f0*/  HMMA.16816.F32.BF16 R64, R144, R66, R100 ;  /* 0x000000429040723c */ /* 0x000fe20000041864 */
[----:B------:R-:W-:-:S07]  /*f600*/  FADD.FTZ R0, R15, R0 ;  /* 0x000000000f007221 */ /* 0x000fce0000010000 */
[----:B------:R-:W-:Y:S01]  /*f610*/  HMMA.16816.F32.BF16 R72, R144, R74, R108 ;  /* 0x0000004a9048723c */ /* 0x000fe2000004186c */
[----:B------:R-:W-:-:S07]  /*f620*/  FADD.FTZ R244, R149, R2 ;  /* 0x0000000295f47221 */ /* 0x000fce0000010000 */
[----:B------:R-:W-:Y:S01]  /*f630*/  HMMA.16816.F32.BF16 R80, R144, R82, R116 ;  /* 0x000000529050723c */ /* 0x000fe20000041874 */
[----:B------:R-:W-:-:S07]  /*f640*/  FADD.FTZ R245, R14, R0 ;  /* 0x000000000ef57221 */ /* 0x000fce0000010000 */
[C---:B------:R-:W-:Y:S08]  /*f650*/  HMMA.16816.F32.BF16 R88, R144.reuse, R90, R124 ;  /* 0x0000005a9058723c */ /* 0x040ff0000004187c */
[C---:B--2---:R-:W-:Y:S08]  /*f660*/  HMMA.16816.F32.BF16 R92, R144.reuse, R96, R132 ;  /* 0x00000060905c723c */ /* 0x044ff00000041884 */
[C---:B---3--:R-:W-:Y:S08]  /*f670*/  HMMA.16816.F32.BF16 R100, R144.reuse, R104, R192 ;  /* 0x000000689064723c */ /* 0x048ff000000418c0 */
[C---:B-1----:R-:W-:Y:S08]  /*f680*/  HMMA.16816.F32.BF16 R108, R144.reuse, R112, R188 ;  /* 0x00000070906c723c */ /* 0x042ff000000418bc */
        /* <DEDUP_REMOVED lines=14> */
.L_x_750:
[----:B------:R-:W-:-:S12]  /*f770*/  UIADD3 UR23, UR28, -0x1, URZ ;  /* 0xffffffff1c177890 */ /* 0x000fd8000fffe03f */
.L_x_753:
[----:B------:R-:W-:-:S13]  /*f780*/  ISETP.LE.AND P0, PT, RZ, UR23, PT ;  /* 0x00000017ff007c0c */ /* 0x000fda000bf03270 */
[----:B------:R-:W-:Y:S05]  /*f790*/  @!P0 BRA `(.L_x_754) ;  /* 0x000039d000008947 */ /* 0x000fea0003800000 */
[----:B------:R-:W2:Y:S01]  /*f7a0*/  LDL.LU R2, [R1+0x38] ;  /* 0x0000380001027983 */ /* 0x000ea20000300800 */
[----:B------:R-:W1:Y:S01]  /*f7b0*/  LDC.U8 R241, c[0x0][0x2d8] ;  /* 0x0000b600fff17b82 */ /* 0x000e620000000000 */
[----:B------:R-:W-:Y:S01]  /*f7c0*/  ULDC.64 UR4, c[0x0][0x1a0] ;  /* 0x0000680000047ab9 */ /* 0x000fe20000000a00 */
[----:B------:R-:W-:Y:S01]  /*f7d0*/  MOV R150, R3 ;  /* 0x0000000300967202 */ /* 0x000fe20000000f00 */
[----:B------:R-:W3:Y:S01]  /*f7e0*/  LDL R0, [R1+0x10] ;  /* 0x0000100001007983 */ /* 0x000ee20000100800 */
[----:B------:R-:W-:Y:S01]  /*f7f0*/  USHF.L.U64.HI UR31, UR4, 0x5, UR5 ;  /* 0x00000005041f7899 */ /* 0x000fe20008010205 */
[----:B------:R-:W-:Y:S01]  /*f800*/  MOV R149, R148 ;  /* 0x0000009400957202 */ /* 0x000fe20000000f00 */
[----:B------:R-:W-:Y:S01]  /*f810*/  USHF.L.U32 UR32, UR4, 0x5, URZ ;  /* 0x0000000504207899 */ /* 0x000fe2000800063f */
[----:B------:R-:W4:Y:S01]  /*f820*/  LDL.LU.64 R6, [R1+0x40] ;  /* 0x0000400001067983 */ /* 0x000f220000300a00 */
[----:B------:R-:W-:Y:S02]  /*f830*/  USHF.L.U64.HI UR28, UR4, 0x6, UR5 ;  /* 0x00000006041c7899 */ /* 0x000fe40008010205 */
[----:B------:R-:W-:Y:S01]  /*f840*/  USHF.L.U64.HI UR31, UR32, 0x1, UR31 ;  /* 0x00000001201f7899 */ /* 0x000fe2000801021f */
[----:B------:R-:W4:Y:S01]  /*f850*/  LDL.LU.64 R4, [R1+0x10] ;  /* 0x0000100001047983 */ /* 0x000f220000300a00 */
[----:B------:R-:W-:-:S02]  /*f860*/  USHF.L.U32 UR30, UR4, 0x6, URZ ;  /* 0x00000006041e7899 */ /* 0x000fc4000800063f */
[----:B------:R-:W-:Y:S01]  /*f870*/  USHF.L.U32 UR32, UR32, 0x1, URZ ;  /* 0x0000000120207899 */ /* 0x000fe2000800063f */
[----:B------:R-:W2:Y:S01]  /*f880*/  LDL.LU R8, [R1+0x28] ;  /* 0x0000280001087983 */ /* 0x000ea20000300800 */
[----:B-1----:R-:W-:Y:S02]  /*f890*/  PRMT R241, R241, 0x7054, R241 ;  /* 0x00007054f1f17816 */ /* 0x002fe400000000f1 */
[----:B----4-:R-:W-:-:S05]  /*f8a0*/  MOV R4, R6 ;  /* 0x0000000600047202 */ /* 0x010fca0000000f00 */
[----:B------:R1:W-:Y:S01]  /*f8b0*/  STL.64 [R1+0x10], R4 ;  /* 0x0000100401007387 */ /* 0x0003e20000100a00 */
[----:B--2---:R-:W-:-:S05]  /*f8c0*/  IMAD.WIDE.U32 R242, R8, -0x326172a9, RZ ;  /* 0xcd9e8d5708f27825 */ /* 0x004fca00078e00ff */
[----:B------:R-:W-:Y:S01]  /*f8d0*/  LOP3.LUT R236, R243, R2, RZ, 0x3c, !PT ;  /* 0x00000002f3ec7212 */ /* 0x000fe200078e3cff */
[----:B---3--:R-:W-:-:S04]  /*f8e0*/  IMAD.WIDE.U32 R238, R0, -0x2daee0ad, RZ ;  /* 0xd2511f5300ee7825 */ /* 0x008fc800078e00ff */
[----:B------:R-:W-:Y:S01]  /*f8f0*/  IMAD.WIDE.U32 R236, R236, -0x2daee0ad, RZ ;  /* 0xd2511f53ecec7825 */ /* 0x000fe200078e00ff */
[----:B------:R-:W-:Y:S05]  /*f900*/  BRA `(.L_x_755) ;  /* 0x000001f000007947 */ /* 0x000fea0003800000 */
.L_x_757:
        /* <DEDUP_REMOVED lines=31> */
.L_x_755:
[----:B------:R-:W2:Y:S01]  /*fb00*/  LDL.64 R2, [R1+0x10] ;  /* 0x0000100001027983 */ /* 0x000ea20000100a00 */
[----:B------:R-:W-:Y:S04]  /*fb10*/  DEPBAR.LE SB0, 0x0 ;  /* 0x000080000000791a */ /* 0x000fe80000000000 */
[----:B------:R-:W-:Y:S01]  /*fb20*/  BAR.SYNC.DEFER_BLOCKING 0x0 ;  /* 0x0000000000007b1d */ /* 0x000fe20000010000 */
[----:B------:R-:W-:Y:S01]  /*fb30*/  USHF.R.S32.HI UR5, URZ, 0x1f, UR23 ;  /* 0x0000001f3f057899 */ /* 0x000fe20008011417 */
[----:B-1----:R-:W-:Y:S01]  /*fb40*/  IMAD.U32 R4, RZ, RZ, UR30 ;  /* 0x0000001eff047e24 */ /* 0x002fe2000f8e00ff */
        /* <DEDUP_REMOVED lines=12> */
[----:B------:R-:W-:Y:S01]  /*fc10*/  ISETP.LT.AND P0, PT, RZ, UR23, PT ;  /* 0x00000017ff007c0c */ /* 0x000fe2000bf01270 */
        /* <DEDUP_REMOVED lines=8> */
[----:B------:R-:W2:Y:S04]  /*fca0*/  LDSM.16.M88.4 R8, [R208+0x10000] ;  /* 0x01000000d008783b */ /* 0x000ea80000000200 */
[----:B-----5:R-:W3:Y:S04]  /*fcb0*/  LDSM.16.M88.4 R16, [R208+0x10800] ;  /* 0x01080000d010783b */ /* 0x020ee80000000200 */
[----:B------:R-:W4:Y:S04]  /*fcc0*/  LDSM.16.M88.4 R24, [R208+0x11000] ;  /* 0x01100000d018783b */ /* 0x000f280000000200 */
[----:B------:R-:W0:Y:S04]  /*fcd0*/  LDGDEPBAR ;  /* 0x00000000000079af */ /* 0x000e280000000000 */
[----:B------:R-:W1:Y:S04]  /*fce0*/  LDSM.16.M88.4 R168, [R208+0x11800] ;  /* 0x01180000d0a8783b */ /* 0x000e680000000200 */
[----:B------:R-:W-:Y:S04]  /*fcf0*/  LDSM.16.M88.4 R172, [R216] ;  /* 0x00000000d8ac783b */ /* 0x000fe80000000200 */
[----:B------:R-:W1:Y:S04]  /*fd00*/  LDSM.16.M88.4 R176, [R219] ;  /* 0x00000000dbb0783b */ /* 0x000e680000000200 */
[----:B------:R-:W1:Y:S04]  /*fd10*/  LDSM.16.M88.4 R180, [R234] ;  /* 0x00000000eab4783b */ /* 0x000e680000000200 */
[----:B------:R-:W1:Y:S04]  /*fd20*/  LDSM.16.M88.4 R184, [R233] ;  /* 0x00000000e9b8783b */ /* 0x000e680000000200 */
[----:B------:R-:W1:Y:S01]  /*fd30*/  LDSM.16.M88.4 R188, [R232] ;  /* 0x00000000e8bc783b */ /* 0x000e620000000200 */
[C---:B--2---:R-:W-:Y:S03]  /*fd40*/  HMMA.16816.F32.BF16 R4, R32.reuse, R8, RZ ;  /* 0x000000082004723c */ /* 0x044fe600000418ff */
[----:B------:R-:W-:Y:S04]  /*fd50*/  LDSM.16.M88.4 R192, [R218] ;  /* 0x00000000dac0783b */ /* 0x000fe80000000200 */
[----:B------:R-:W2:Y:S01]  /*fd60*/  LDSM.16.M88.4 R196, [R214+0x10000] ;  /* 0x01000000d6c4783b */ /* 0x000ea20000000200 */
[C---:B------:R-:W-:Y:S03]  /*fd70*/  HMMA.16816.F32.BF16 R8, R32.reuse, R10, RZ ;  /* 0x0000000a2008723c */ /* 0x040fe600000418ff */
[----:B------:R-:W2:Y:S04]  /*fd80*/  LDSM.16.M88.4 R200, [R214+0x10800] ;  /* 0x01080000d6c8783b */ /* 0x000ea80000000200 */
[----:B------:R-:W-:Y:S01]  /*fd90*/  LDSM.16.M88.4 R204, [R214+0x11800] ;  /* 0x01180000d6cc783b */ /* 0x000fe20000000200 */
[C---:B---3--:R-:W-:Y:S08]  /*fda0*/  HMMA.16816.F32.BF16 R12, R32.reuse, R16, RZ ;  /* 0x00000010200c723c */ /* 0x048ff000000418ff */
[C---:B------:R-:W-:Y:S08]  /*fdb0*/  HMMA.16816.F32.BF16 R16, R32.reuse, R18, RZ ;  /* 0x000000122010723c */ /* 0x040ff000000418ff */
[C---:B----4-:R-:W-:Y:S08]  /*fdc0*/  HMMA.16816.F32.BF16 R20, R32.reuse, R24, RZ ;  /* 0x000000182014723c */ /* 0x050ff000000418ff */
[C---:B------:R-:W-:Y:S08]  /*fdd0*/  HMMA.16816.F32.BF16 R24, R32.reuse, R26, RZ ;  /* 0x0000001a2018723c */ /* 0x040ff000000418ff */
[C---:B-1----:R-:W-:Y:S08]  /*fde0*/  HMMA.16816.F32.BF16 R28, R32.reuse, R168, RZ ;  /* 0x000000a8201c723c */ /* 0x042ff000000418ff */
[----:B------:R-:W-:Y:S01]  /*fdf0*/  HMMA.16816.F32.BF16 R32, R32, R170, RZ ;  /* 0x000000aa2020723c */ /* 0x000fe200000418ff */
[----:B------:R-:W1:Y:S07]  /*fe00*/  LDSM.16.M88.4 R168, [R214+0x11000] ;  /* 0x01100000d6a8783b */ /* 0x000e6e0000000200 */
[C---:B------:R-:W-:Y:S08]  /*fe10*/  HMMA.16816.F32.BF16 R4, R172.reuse, R176, R4 ;  /* 0x000000b0ac04723c */ /* 0x040ff00000041804 */
[C---:B------:R-:W-:Y:S01]  /*fe20*/  HMMA.16816.F32.BF16 R8, R172.reuse, R178, R8 ;  /* 0x000000b2ac08723c */ /* 0x040fe20000041808 */
[----:B------:R-:W-:Y:S07]  /*fe30*/  LDSM.16.M88.4 R176, [R217] ;  /* 0x00000000d9b0783b */ /* 0x000fee0000000200 */
        /* <DEDUP_REMOVED lines=8> */
[----:B------:R-:W3:Y:S04]  /*fec0*/  LDSM.16.M88.4 R172, [R213+0x1000] ;  /* 0x00100000d5ac783b */ /* 0x000ee80000000200 */
[----:B------:R-:W3:Y:S03]  /*fed0*/  LDSM.16.M88.4 R188, [R213+0x1800] ;  /* 0x00180000d5bc783b */ /* 0x000ee60000000200 */
[C---:B--2---:R-:W-:Y:S08]  /*fee0*/  HMMA.16816.F32.BF16 R4, R192.reuse, R196, R4 ;  /* 0x000000c4c004723c */ /* 0x044ff00000041804 */
        /* <DEDUP_REMOVED lines=10> */
[----:B------:R-:W2:Y:S04]  /*ff90*/  LDSM.16.M88.4 R192, [R208+0x13000] ;  /* 0x01300000d0c0783b */ /* 0x000ea80000000200 */
[----:B------:R-:W1:Y:S03]  /*ffa0*/  LDSM.16.M88.4 R204, [R208+0x13800] ;  /* 0x01380000d0cc783b */ /* 0x000e660000000200 */
[C---:B---3--:R-:W-:Y:S08]  /*ffb0*/  HMMA.16816.F32.BF16 R4, R176.reuse, R180, R4 ;  /* 0x000000b4b004723c */ /* 0x048ff00000041804 */
[C---:B------:R-:W-:Y:S01]  /*ffc0*/  HMMA.16816.F32.BF16 R8, R176.reuse, R182, R8 ;  /* 0x000000b6b008723c */ /* 0x040fe20000041808 */
[----:B------:R-:W-:Y:S07]  /*ffd0*/  LDSM.16.M88.4 R180, [R231] ;  /* 0x00000000e7b4783b */ /* 0x000fee0000000200 */
[C---:B----4-:R-:W-:Y:S08]  /*ffe0*/  HMMA.16816.F32.BF16 R12, R176.reuse, R184, R12 ;  /* 0x000000b8b00c723c */ /* 0x050ff0000004180c */
[C---:B------:R-:W-:Y:S01]  /*fff0*/  HMMA.16816.F32.BF16 R16, R176.reuse, R186, R16 ;  /* 0x000000bab010723c */ /* 0x040fe20000041810 */
[----:B------:R-:W-:Y:S07]  /*10000*/  LDSM.16.M88.4 R184, [R230] ;  /* 0x00000000e6b8783b */ /* 0x000fee0000000200 */
[C---:B------:R-:W-:Y:S08]  /*10010*/  HMMA.16816.F32.BF16 R20, R176.reuse, R172, R20 ;  /* 0x000000acb014723c */ /* 0x040ff00000041814 */
[C---:B------:R-:W-:Y:S01]  /*10020*/  HMMA.16816.F32.BF16 R24, R176.reuse, R174, R24 ;  /* 0x000000aeb018723c */ /* 0x040fe20000041818 */
[----:B------:R-:W3:Y:S07]  /*10030*/  LDSM.16.M88.4 R172, [R216+0x4000] ;  /* 0x00400000d8ac783b */ /* 0x000eee0000000200 */
[C---:B------:R-:W-:Y:S08]  /*10040*/  HMMA.16816.F32.BF16 R28, R176.reuse, R188, R28 ;  /* 0x000000bcb01c723c */ /* 0x040ff0000004181c */
[----:B------:R-:W-:Y:S01]  /*10050*/  HMMA.16816.F32.BF16 R32, R176, R190, R32 ;  /* 0x000000beb020723c */ /* 0x000fe20000041820 */
[----:B------:R-:W4:Y:S04]  /*10060*/  LDSM.16.M88.4 R176, [R229] ;  /* 0x00000000e5b0783b */ /* 0x000f280000000200 */
        /* <DEDUP_REMOVED lines=43> */
[C---:B------:R-:W-:Y:S08]  /*10320*/  HMMA.16816.F32.BF16 R12, R176.reuse, R184, R12 ;  /* 0x000000b8b00c723c */ /* 0x040ff0000004180c */
[C---:B------:R-:W-:Y:S01]  /*10330*/  HMMA.16816.F32.BF16 R16, R176.reuse, R186, R16 ;  /* 0x000000bab010723c */ /* 0x040fe20000041810 */
[----:B------:R-:W-:Y:S07]  /*10340*/  LDSM.16.M88.4 R184, [R226] ;  /* 0x00000000e2b8783b */ /* 0x000fee0000000200 */
[C---:B----4-:R-:W-:Y:S08]  /*10350*/  HMMA.16816.F32.BF16 R20, R176.reuse, R172, R20 ;  /* 0x000000acb014723c */ /* 0x050ff00000041814 */
        /* <DEDUP_REMOVED lines=92> */
[C---:B------:R-:W-:Y:S08]  /*10920*/  HMMA.16816.F32.BF16 R28, R192.reuse, R204, R28 ;  /* 0x000000ccc01c723c */ /* 0x040ff0000004181c */
[----:B------:R-:W-:Y:S08]  /*10930*/  HMMA.16816.F32.BF16 R32, R192, R206, R32 ;  /* 0x000000cec020723c */ /* 0x000ff00000041820 */
[C---:B---3--:R-:W-:Y:S08]  /*10940*/  HMMA.16816.F32.BF16 R4, R176.reuse, R180, R4 ;  /* 0x000000b4b004723c */ /* 0x048ff00000041804 */
[C---:B------:R-:W-:Y:S08]  /*10950*/  HMMA.16816.F32.BF16 R8, R176.reuse, R182, R8 ;  /* 0x000000b6b008723c */ /* 0x040ff00000041808 */
[C---:B------:R-:W-:Y:S08]  /*10960*/  HMMA.16816.F32.BF16 R12, R176.reuse, R184, R12 ;  /* 0x000000b8b00c723c */ /* 0x040ff0000004180c */
[C---:B------:R-:W-:Y:S08]  /*10970*/  HMMA.16816.F32.BF16 R16, R176.reuse, R186, R16 ;  /* 0x000000bab010723c */ /* 0x040ff00000041810 */
[C---:B----4-:R-:W-:Y:S08]  /*10980*/  HMMA.16816.F32.BF16 R20, R176.reuse, R172, R20 ;  /* 0x000000acb014723c */ /* 0x050ff00000041814 */
[C---:B------:R-:W-:Y:S08]  /*10990*/  HMMA.16816.F32.BF16 R24, R176.reuse, R174, R24 ;  /* 0x000000aeb018723c */ /* 0x040ff00000041818 */
[C---:B------:R-:W-:Y:S08]  /*109a0*/  HMMA.16816.F32.BF16 R28, R176.reuse, R188, R28 ;  /* 0x000000bcb01c723c */ /* 0x040ff0000004181c */
[----:B------:R-:W-:Y:S01]  /*109b0*/  HMMA.16816.F32.BF16 R32, R176, R190, R32 ;  /* 0x000000beb020723c */ /* 0x000fe20000041820 */
[----:B------:R-:W-:-:S07]  /*109c0*/  @P0 BRA `(.L_x_757) ;  /* 0xffffef4000000947 */ /* 0x000fce000383ffff */
.L_x_756:
[----:B------:R-:W-:Y:S01]  /*109d0*/  FMNMX.FTZ R0, R4, R149, !PT ;  /* 0x0000009504007209 */ /* 0x000fe20007810000 */
[----:B------:R-:W-:Y:S01]  /*109e0*/  USHF.L.U32 UR4, UR23, 0x1, URZ ;  /* 0x0000000117047899 */ /* 0x000fe2000800063f */
[----:B------:R-:W-:Y:S01]  /*109f0*/  LDSM.16.MT88.4 R172, [R209+0x18000] ;  /* 0x01800000d1ac783b */ /* 0x000fe20000004200 */
[----:B------:R-:W-:Y:S01]  /*10a00*/  UIADD3 UR23, UR23, -0x1, URZ ;  /* 0xffffffff17177890 */ /* 0x000fe2000fffe03f */
[----:B------:R-:W-:Y:S04]  /*10a10*/  FMNMX.FTZ R0, R5, R0, !PT ;  /* 0x0000000005007209 */ /* 0x000fe80007810000 */
[----:B------:R-:W-:Y:S02]  /*10a20*/  FMNMX.FTZ R0, R8, R0, !PT ;  /* 0x0000000008007209 */ /* 0x000fe40007810000 */
[----:B------:R-:W-:Y:S02]  /*10a30*/  LDSM.16.MT88.4 R176, [R210+0x18000] ;  /* 0x01800000d2b0783b */ /* 0x000fe40000004200 */
[----:B------:R-:W-:Y:S04]  /*10a40*/  FMNMX.FTZ R0, R9, R0, !PT ;  /* 0x0000000009007209 */ /* 0x000fe80007810000 */
[----:B-1----:R-:W-:Y:S02]  /*10a50*/  FMNMX.FTZ R2, R12, R0, !PT ;  /* 0x000000000c027209 */ /* 0x002fe40007810000 */
        /* <DEDUP_REMOVED lines=109> */
[--C-:B-1----:R-:W-:Y:S01]  /*11130*/  SHF.R.U32.HI R7, RZ, 0x10, R5.reuse ;  /* 0x00000010ff077819 */ /* 0x102fe20000011605 */
[----:B------:R-:W-:Y:S01]  /*11140*/  FFMA.FTZ R28, R28, c[0x0][0x23c], -R184 ;  /* 0x00008f001c1c7a23 */ /* 0x000fe200000108b8 */
[----:B------:R-:W-:Y:S01]  /*11150*/  SHF.R.U32.HI R10, RZ, 0x8, R6 ;  /* 0x00000008ff0a7819 */ /* 0x000fe20000011606 */
[--C-:B------:R-:W-:Y:S01]  /*11160*/  FFMA.FTZ R29, R29, c[0x0][0x23c], -R184.reuse ;  /* 0x00008f001d1d7a23 */ /* 0x100fe200000108b8 */
[----:B------:R-:W-:Y:S01]  /*11170*/  LOP3.LUT R9, R8, 0xff, RZ, 0xc0, !PT ;  /* 0x000000ff08097812 */ /* 0x000fe200078ec0ff */
[----:B------:R-:W-:Y:S01]  /*11180*/  FFMA.FTZ R184, R33, c[0x0][0x23c], -R184 ;  /* 0x00008f0021b87a23 */ /* 0x000fe200000108b8 */
[----:B------:R-:W-:Y:S01]  /*11190*/  LOP3.LUT R8, R5, 0xff, RZ, 0xc0, !PT ;  /* 0x000000ff05087812 */ /* 0x000fe200078ec0ff */
[----:B------:R1:W-:Y:S01]  /*111a0*/  MUFU.EX2 R200, R16 ;  /* 0x0000001000c87308 */ /* 0x0003e20000000800 */
[----:B------:R-:W-:Y:S01]  /*111b0*/  SHF.R.U32.HI R6, RZ, 0x18, R5 ;  /* 0x00000018ff067819 */ /* 0x000fe20000011605 */
[----:B------:R-:W-:Y:S01]  /*111c0*/  FFMA.FTZ R30, R30, c[0x0][0x23c], -R185 ;  /* 0x00008f001e1e7a23 */ /* 0x000fe200000108b9 */
        /* <DEDUP_REMOVED lines=63> */
[----:B------:R-:W-:Y:S01]  /*115c0*/  MUFU.EX2 R184, R184 ;  /* 0x000000b800b87308 */ /* 0x000fe20000000800 */
[C---:B------:R-:W-:Y:S03]  /*115d0*/  HMMA.16816.F32.BF16 R48, R168.reuse, R154, R48 ;  /* 0x0000009aa830723c */ /* 0x040fe60000041830 */
[----:B------:R-:W-:Y:S02]  /*115e0*/  FMUL.FTZ R53, R2, R53 ;  /* 0x0000003502357220 */ /* 0x000fe40000410000 */
[----:B------:R-:W2:Y:S01]  /*115f0*/  LDSM.16.MT88.4 R152, [R210+0x1a000] ;  /* 0x01a00000d298783b */ /* 0x000ea20000004200 */
[C---:B------:R-:W-:Y:S02]  /*11600*/  FMUL.FTZ R54, R0.reuse, R54 ;  /* 0x0000003600367220 */ /* 0x040fe40000410000 */
[C---:B------:R-:W-:Y:S01]  /*11610*/  FMUL.FTZ R55, R0.reuse, R55 ;  /* 0x0000003700377220 */ /* 0x040fe20000410000 */
[----:B------:R-:W-:Y:S03]  /*11620*/  MUFU.EX2 R196, R12 ;  /* 0x0000000c00c47308 */ /* 0x000fe60000000800 */
[C---:B---3--:R-:W-:Y:S02]  /*11630*/  FMUL.FTZ R14, R0.reuse, R166 ;  /* 0x000000a6000e7220 */ /* 0x048fe40000410000 */
[----:B-1----:R-:W-:Y:S01]  /*11640*/  FMUL.FTZ R15, R0, R167 ;  /* 0x000000a7000f7220 */ /* 0x002fe20000410000 */
[C---:B------:R-:W-:Y:S03]  /*11650*/  HMMA.16816.F32.BF16 R52, R168.reuse, R156, R52 ;  /* 0x0000009ca834723c */ /* 0x040fe60000041834 */
[C---:B------:R-:W-:Y:S01]  /*11660*/  FMUL.FTZ R56, R2.reuse, R56 ;  /* 0x0000003802387220 */ /* 0x040fe20000410000 */
[----:B------:R-:W1:Y:S01]  /*11670*/  MUFU.EX2 R195, R13 ;  /* 0x0000000d00c37308 */ /* 0x000e620000000800 */
[----:B------:R-:W-:Y:S02]  /*11680*/  FMUL.FTZ R57, R2, R57 ;  /* 0x0000003902397220 */ /* 0x000fe40000410000 */
[C---:B------:R-:W-:Y:S02]  /*11690*/  FMUL.FTZ R58, R0.reuse, R58 ;  /* 0x0000003a003a7220 */ /* 0x040fe40000410000 */
[----:B------:R-:W-:Y:S03]  /*116a0*/  FMUL.FTZ R59, R0, R59 ;  /* 0x0000003b003b7220 */ /* 0x000fe60000410000 */
[C---:B------:R-:W-:Y:S02]  /*116b0*/  FMUL.FTZ R60, R2.reuse, R60 ;  /* 0x0000003c023c7220 */ /* 0x040fe40000410000 */
[----:B------:R-:W-:Y:S01]  /*116c0*/  FMUL.FTZ R61, R2, R61 ;  /* 0x0000003d023d7220 */ /* 0x000fe20000410000 */
[----:B------:R3:W-:Y:S01]  /*116d0*/  MUFU.EX2 R192, R24 ;  /* 0x0000001800c07308 */ /* 0x0007e20000000800 */
[C---:B------:R-:W-:Y:S01]  /*116e0*/  HMMA.16816.F32.BF16 R56, R168.reuse, R158, R56 ;  /* 0x0000009ea838723c */ /* 0x040fe20000041838 */
[----:B------:R-:W5:Y:S02]  /*116f0*/  LDSM.16.MT88.4 R156, [R212+0x1a000] ;  /* 0x01a00000d49c783b */ /* 0x000f640000004200 */
        /* <DEDUP_REMOVED lines=8> */
[C---:B------:R-:W-:Y:S01]  /*11780*/  FMUL.FTZ R68, R2.reuse, R68 ;  /* 0x0000004402447220 */ /* 0x040fe20000410000 */
[----:B------:R4:W-:Y:S01]  /*11790*/  MUFU.EX2 R190, R26 ;  /* 0x0000001a00be7308 */ /* 0x0009e20000000800 */
[----:B------:R-:W-:Y:S03]  /*117a0*/  FMUL.FTZ R69, R2, R69 ;  /* 0x0000004502457220 */ /* 0x000fe60000410000 */
[C---:B------:R-:W-:Y:S01]  /*117b0*/  HMMA.16816.F32.BF16 R64, R168.reuse, R174, R64 ;  /* 0x000000aea840723c */ /* 0x040fe20000041840 */
[----:B------:R-:W1:Y:S01]  /*117c0*/  LDSM.16.MT88.4 R172, [R211+0x1a000] ;  /* 0x01a00000d3ac783b */ /* 0x000e620000004200 */
[----:B---3--:R-:W-:Y:S01]  /*117d0*/  MOV R24, UR4 ;  /* 0x0000000400187c02 */ /* 0x008fe20008000f00 */
[C---:B------:R-:W-:Y:S02]  /*117e0*/  FMUL.FTZ R70, R0.reuse, R70 ;  /* 0x0000004600467220 */ /* 0x040fe40000410000 */
[----:B------:R-:W-:Y:S01]  /*117f0*/  FMUL.FTZ R71, R0, R71 ;  /* 0x0000004700477220 */ /* 0x000fe20000410000 */
[----:B------:R-:W-:Y:S01]  /*11800*/  LOP3.LUT R24, R239, UR27, R24, 0x96, !PT ;  /* 0x0000001bef187c12 */ /* 0x000fe2000f8e9618 */
        /* <DEDUP_REMOVED lines=93> */
[----:B------:R-:W-:Y:S05]  /*11de0*/  IMAD.WIDE.U32 R150, R150, -0x2daee0ad, RZ ;  /* 0xd2511f5396967825 */ /* 0x000fea00078e00ff */
[C---:B------:R-:W-:Y:S01]  /*11df0*/  HMMA.16816.F32.BF16 R136, R168.reuse, R174, R136 ;  /* 0x000000aea888723c */ /* 0x040fe20000041888 */
[----:B------:R-:W1:Y:S02]  /*11e00*/  LDSM.16.MT88.4 R172, [R210+0x18800] ;  /* 0x01880000d2ac783b */ /* 0x000e640000004200 */
[--C-:B------:R-:W-:Y:S01]  /*11e10*/  SHF.R.U32.HI R12, RZ, 0x10, R150.reuse ;  /* 0x00000010ff0c7819 */ /* 0x100fe20000011696 */
[----:B------:R-:W-:Y:S01]  /*11e20*/  FMUL.FTZ R140, R2, R140 ;  /* 0x0000008c028c7220 */ /* 0x000fe20000410000 */
[----:B------:R-:W-:Y:S01]  /*11e30*/  LOP3.LUT R149, R150, 0xffff, RZ, 0xc0, !PT ;  /* 0x0000ffff96957812 */ /* 0x000fe200078ec0ff */
[----:B------:R-:W-:Y:S01]  /*11e40*/  FMUL.FTZ R141, R2, R141 ;  /* 0x0000008d028d7220 */ /* 0x000fe20000410000 */
[----:B------:R-:W-:Y:S01]  /*11e50*/  LOP3.LUT R12, R12, 0xff, RZ, 0xc0, !PT ;  /* 0x000000ff0c0c7812 */ /* 0x000fe200078ec0ff */
[C---:B--2---:R-:W-:Y:S04]  /*11e60*/  HMMA.16816.F32.BF16 R16, R168.reuse, R152, R16 ;  /* 0x00000098a810723c */ /* 0x044fe80000041810 */
        /* <DEDUP_REMOVED lines=8> */
[----:B------:R-:W2:Y:S02]  /*11ef0*/  LDSM.16.MT88.4 R180, [R211+0x18800] ;  /* 0x01880000d3b4783b */ /* 0x000ea40000004200 */
[----:B------:R-:W-:Y:S01]  /*11f00*/  SHF.R.U32.HI R13, RZ, 0x10, R150 ;  /* 0x00000010ff0d7819 */ /* 0x000fe20000011696 */
[----:B------:R-:W-:Y:S01]  /*11f10*/  FMUL.FTZ R145, R2, R145 ;  /* 0x0000009102917220 */ /* 0x000fe20000410000 */
[----:B------:R-:W-:Y:S01]  /*11f20*/  PRMT R187, R12, 0x5410, R152 ;  /* 0x000054100cbb7816 */ /* 0x000fe20000000098 */
[----:B------:R-:W-:Y:S01]  /*11f30*/  FMUL.FTZ R146, R0, R146 ;  /* 0x0000009200927220 */ /* 0x000fe20000410000 */
[----:B------:R-:W-:Y:S01]  /*11f40*/  LOP3.LUT R12, R150, 0xffff, RZ, 0xc0, !PT ;  /* 0x0000ffff960c7812 */ /* 0x000fe200078ec0ff */
[----:B------:R-:W-:Y:S01]  /*11f50*/  FMUL.FTZ R147, R0, R147 ;  /* 0x0000009300937220 */ /* 0x000fe20000410000 */
[----:B------:R-:W-:Y:S03]  /*11f60*/  LOP3.LUT R151, R13, 0xff, RZ, 0xc0, !PT ;  /* 0x000000ff0d977812 */ /* 0x000fe600078ec0ff */
[C---:B------:R-:W-:Y:S01]  /*11f70*/  FMUL.FTZ R13, R2.reuse, R165 ;  /* 0x000000a5020d7220 */ /* 0x040fe20000410000 */
[----:B------:R-:W-:Y:S01]  /*11f80*/  SHF.R.U32.HI R152, RZ, 0x8, R12 ;  /* 0x00000008ff987819 */ /* 0x000fe2000001160c */
[----:B------:R-:W-:Y:S01]  /*11f90*/  FMUL.FTZ R12, R2, R164 ;  /* 0x000000a4020c7220 */ /* 0x000fe20000410000 */
[----:B------:R-:W-:Y:S01]  /*11fa0*/  PRMT R149, R153, 0x5410, R149 ;  /* 0x0000541099957816 */ /* 0x000fe20000000095 */
[----:B------:R-:W5:Y:S01]  /*11fb0*/  LDSM.16.MT88.4 R164, [R209+0x1a800] ;  /* 0x01a80000d1a4783b */ /* 0x000f620000004200 */
[----:B------:R-:W-:Y:S01]  /*11fc0*/  LOP3.LUT R186, R150, 0xff, RZ, 0xc0, !PT ;  /* 0x000000ff96ba7812 */ /* 0x000fe200078ec0ff */
[--C-:B------:R-:W-:Y:S01]  /*11fd0*/  FFMA.FTZ R31, R31, c[0x0][0x23c], -R185.reuse ;  /* 0x00008f001f1f7a23 */ /* 0x100fe200000108b9 */
[----:B------:R-:W-:Y:S01]  /*11fe0*/  SHF.R.U32.HI R153, RZ, 0x18, R150 ;  /* 0x00000018ff997819 */ /* 0x000fe20000011696 */
[----:B------:R-:W-:Y:S01]  /*11ff0*/  FFMA.FTZ R185, R35, c[0x0][0x23c], -R185 ;  /* 0x00008f0023b97a23 */ /* 0x000fe200000108b9 */
[C---:B---3--:R-:W-:Y:S03]  /*12000*/  HMMA.16816.F32.BF16 R12, R168.reuse, R156, R12 ;  /* 0x0000009ca80c723c */ /* 0x048fe6000004180c */
[----:B------:R-:W-:Y:S01]  /*12010*/  PRMT R152, R186, 0x5410, R152 ;  /* 0x00005410ba987816 */ /* 0x000fe20000000098 */
[--C-:B------:R-:W-:Y:S01]  /*12020*/  HSET2.LE.AND R149, R149, R241.reuse, PT ;  /* 0x000000f195957233 */ /* 0x100fe20003803000 */
[----:B------:R-:W-:Y:S01]  /*12030*/  PRMT R153, R151, 0x5410, R153 ;  /* 0x0000541097997816 */ /* 0x000fe20000000099 */
[--C-:B------:R-:W-:Y:S01]  /*12040*/  HSET2.LE.AND R150, R187, R241.reuse, PT ;  /* 0x000000f1bb967233 */ /* 0x100fe20003803000 */
[----:B------:R-:W-:Y:S01]  /*12050*/  F2FP.BF16.PACK_AB R154, R199, R200 ;  /* 0x000000c8c79a723e */ /* 0x000fe200000010ff */
[----:B------:R-:W-:Y:S01]  /*12060*/  HMMA.16816.F32.BF16 R144, R168, R158, R144 ;  /* 0x0000009ea890723c */ /* 0x000fe20000041890 */
[----:B------:R-:W3:Y:S01]  /*12070*/  LDSM.16.MT88.4 R156, [R210+0x1a800] ;  /* 0x01a80000d29c783b */ /* 0x000ee20000004200 */
[----:B------:R-:W-:Y:S02]  /*12080*/  MUFU.EX2 R186, R22 ;  /* 0x0000001600ba7308 */ /* 0x000fe40000000800 */
[----:B------:R-:W-:Y:S01]  /*12090*/  F2FP.BF16.PACK_AB R155, R197, R198 ;  /* 0x000000c6c59b723e */ /* 0x000fe200000010ff */
[--C-:B------:R-:W-:Y:S01]  /*120a0*/  HSET2.LE.AND R152, R152, R241.reuse, PT ;  /* 0x000000f198987233 */ /* 0x100fe20003803000 */
[----:B------:R-:W-:Y:S01]  /*120b0*/  LOP3.LUT R154, R149, R154, RZ, 0xc0, !PT ;  /* 0x0000009a959a7212 */ /* 0x000fe200078ec0ff */
[--C-:B------:R-:W-:Y:S01]  /*120c0*/  HSET2.LE.AND R153, R153, R241.reuse, PT ;  /* 0x000000f199997233 */ /* 0x100fe20003803000 */
[----:B------:R-:W-:Y:S01]  /*120d0*/  LOP3.LUT R155, R150, R155, RZ, 0xc0, !PT ;  /* 0x0000009b969b7212 */ /* 0x000fe200078ec0ff */
[----:B------:R-:W-:Y:S03]  /*120e0*/  LDSM.16.MT88.4 R168, [R211+0x1a800] ;  /* 0x01a80000d3a8783b */ /* 0x000fe60000004200 */
[----:B------:R-:W-:Y:S01]  /*120f0*/  F2FP.BF16.PACK_AB R149, R195, R196 ;  /* 0x000000c4c395723e */ /* 0x000fe200000010ff */
[----:B------:R-:W-:Y:S01]  /*12100*/  MUFU.EX2 R187, R21 ;  /* 0x0000001500bb7308 */ /* 0x000fe20000000800 */
[----:B------:R-:W-:Y:S01]  /*12110*/  F2FP.BF16.PACK_AB R150, R193, R194 ;  /* 0x000000c2c196723e */ /* 0x000fe200000010ff */
[----:B------:R-:W-:Y:S01]  /*12120*/  IMAD.WIDE.U32 R24, R24, -0x326172a9, RZ ;  /* 0xcd9e8d5718187825 */ /* 0x000fe200078e00ff */
[----:B------:R-:W-:Y:S02]  /*12130*/  LOP3.LUT R152, R152, R149, RZ, 0xc0, !PT ;  /* 0x0000009598987212 */ /* 0x000fe400078ec0ff */
[----:B------:R-:W-:Y:S01]  /*12140*/  LOP3.LUT R153, R153, R150, RZ, 0xc0, !PT ;  /* 0x0000009699997212 */ /* 0x000fe200078ec0ff */
[----:B------:R-:W-:Y:S01]  /*12150*/  FFMA.FTZ R2, R2, R244, R204 ;  /* 0x000000f402027223 */ /* 0x000fe200000100cc */
[----:B------:R-:W-:Y:S01]  /*12160*/  LOP3.LUT R25, R25, UR15, R242, 0x96, !PT ;  /* 0x0000000f19197c12 */ /* 0x000fe2000f8e96f2 */
[----:B------:R-:W-:Y:S01]  /*12170*/  FFMA.FTZ R0, R0, R245, R202 ;  /* 0x000000f500007223 */ /* 0x000fe200000100ca */
[----:B------:R-:W-:Y:S01]  /*12180*/  LOP3.LUT R24, R189, UR13, R24, 0x96, !PT ;  /* 0x0000000dbd187c12 */ /* 0x000fe2000f8e9618 */
[----:B------:R-:W-:Y:S01]  /*12190*/  MUFU.EX2 R185, R185 ;  /* 0x000000b900b97308 */ /* 0x000fe20000000800 */
[----:B------:R-:W-:Y:S01]  /*121a0*/  FADD.FTZ R2, R203, R2 ;  /* 0x00000002cb027221 */ /* 0x000fe20000010000 */
[C---:B------:R-:W-:Y:S05]  /*121b0*/  HMMA.16816.F32.BF16 R4, R152.reuse, R160, R4 ;  /* 0x000000a09804723c */ /* 0x040fea0000041804 */
[----:B------:R-:W-:Y:S03]  /*121c0*/  IMAD.WIDE.U32 R150, R25, -0x2daee0ad, RZ ;  /* 0xd2511f5319967825 */ /* 0x000fe600078e00ff */
[C---:B------:R-:W-:Y:S01]  /*121d0*/  HMMA.16816.F32.BF16 R8, R152.reuse, R162, R8 ;  /* 0x000000a29808723c */ /* 0x040fe20000041808 */
[----:B------:R-:W3:Y:S01]  /*121e0*/  LDSM.16.MT88.4 R160, [R212+0x1a800] ;  /* 0x01a80000d4a0783b */ /* 0x000ee20000004200 */
[----:B------:R2:W-:Y:S02]  /*121f0*/  MUFU.EX2 R189, R27 ;  /* 0x0000001b00bd7308 */ /* 0x0005e40000000800 */
[----:B------:R-:W-:Y:S01]  /*12200*/  IMAD.WIDE.U32 R24, R24, -0x2daee0ad, RZ ;  /* 0xd2511f5318187825 */ /* 0x000fe200078e00ff */
[----:B----4-:R-:W-:Y:S03]  /*12210*/  LOP3.LUT R26, R151, UR12, R236, 0x96, !PT ;  /* 0x0000000c971a7c12 */ /* 0x010fe6000f8e96ec */
[C---:B-1----:R-:W-:Y:S04]  /*12220*/  HMMA.16816.F32.BF16 R36, R152.reuse, R172, R36 ;  /* 0x000000ac9824723c */ /* 0x042fe80000041824 */
[----:B------:R-:W-:Y:S01]  /*12230*/  LOP3.LUT R25, R25, UR10, R150, 0x96, !PT ;  /* 0x0000000a19197c12 */ /* 0x000fe2000f8e9696 */
[----:B------:R-:W-:Y:S03]  /*12240*/  IMAD.WIDE.U32 R150, R26, -0x326172a9, RZ ;  /* 0xcd9e8d571a967825 */ /* 0x000fe600078e00ff */
[C---:B------:R-:W-:Y:S01]  /*12250*/  HMMA.16816.F32.BF16 R40, R152.reuse, R174, R40 ;  /* 0x000000ae9828723c */ /* 0x040fe20000041828 */
[----:B------:R-:W1:Y:S03]  /*12260*/  LDSM.16.MT88.4 R172, [R209+0x1c800] ;  /* 0x01c80000d1ac783b */ /* 0x000e660000004200 */
[----:B------:R-:W-:Y:S01]  /*12270*/  LOP3.LUT R26, R151, UR11, R188, 0x96, !PT ;  /* 0x0000000b971a7c12 */ /* 0x000fe2000f8e96bc */
[----:B------:R-:W-:Y:S01]  /*12280*/  FADD.FTZ R0, R201, R0 ;  /* 0x00000000c9007221 */ /* 0x000fe20000010000 */
[----:B------:R-:W4:Y:S01]  /*12290*/  MUFU.EX2 R188, R20 ;  /* 0x0000001400bc7308 */ /* 0x000f220000000800 */
[----:B------:R-:W-:Y:S01]  /*122a0*/  FADD.FTZ R2, R240, R2 ;  /* 0x00000002f0027221 */ /* 0x000fe20000010000 */
[C---:B------:R-:W-:Y:S04]  /*122b0*/  HMMA.16816.F32.BF16 R44, R152.reuse, R176, R44 ;  /* 0x000000b0982c723c */ /* 0x040fe8000004182c */
[----:B--2---:R-:W-:Y:S04]  /*122c0*/  IMAD.WIDE.U32 R26, R26, -0x2daee0ad, RZ ;  /* 0xd2511f531a1a7825 */ /* 0x004fe800078e00ff */
        /* <DEDUP_REMOVED lines=9> */
[----:B------:R-:W1:Y:S03]  /*12360*/  LDSM.16.MT88.4 R180, [R212+0x1c800] ;  /* 0x01c80000d4b4783b */ /* 0x000e660000004200 */
[----:B------:R-:W-:Y:S02]  /*12370*/  FADD.FTZ R0, R194, R0 ;  /* 0x00000000c2007221 */ /* 0x000fe40000010000 */
[----:B------:R-:W-:Y:S02]  /*12380*/  FADD.FTZ R2, R195, R2 ;  /* 0x00000002c3027221 */ /* 0x000fe40000010000 */
[C---:B-----5:R-:W-:Y:S04]  /*12390*/  HMMA.16816.F32.BF16 R60, R152.reuse, R164, R60 ;  /* 0x000000a4983c723c */ /* 0x060fe8000004183c */
[----:B------:R-:W-:Y:S02]  /*123a0*/  FADD.FTZ R0, R193, R0 ;  /* 0x00000000c1007221 */ /* 0x000fe40000010000 */
[----:B------:R-:W-:Y:S02]  /*123b0*/  FADD.FTZ R2, R200, R2 ;  /* 0x00000002c8027221 */ /* 0x000fe40000010000 */
[C---:B------:R-:W-:Y:S01]  /*123c0*/  HMMA.16816.F32.BF16 R64, R152.reuse, R166, R64 ;  /* 0x000000a69840723c */ /* 0x040fe20000041840 */
[----:B------:R-:W5:Y:S03]  /*123d0*/  LDSM.16.MT88.4 R164, [R211+0x1c800] ;  /* 0x01c80000d3a4783b */ /* 0x000f660000004200 */
[----:B------:R-:W-:Y:S02]  /*123e0*/  FADD.FTZ R0, R198, R0 ;  /* 0x00000000c6007221 */ /* 0x000fe40000010000 */
[----:B------:R-:W-:Y:S02]  /*123f0*/  FADD.FTZ R2, R199, R2 ;  /* 0x00000002c7027221 */ /* 0x000fe40000010000 */
[C---:B---3--:R-:W-:Y:S04]  /*12400*/  HMMA.16816.F32.BF16 R68, R152.reuse, R156, R68 ;  /* 0x0000009c9844723c */ /* 0x048fe80000041844 */
[----:B------:R-:W-:Y:S02]  /*12410*/  FADD.FTZ R0, R197, R0 ;  /* 0x00000000c5007221 */ /* 0x000fe40000010000 */
[----:B----4-:R-:W-:Y:S02]  /*12420*/  FADD.FTZ R2, R188, R2 ;  /* 0x00000002bc027221 */ /* 0x010fe40000010000 */
[C---:B------:R-:W-:Y:S01]  /*12430*/  HMMA.16816.F32.BF16 R72, R152.reuse, R158, R72 ;  /* 0x0000009e9848723c */ /* 0x040fe20000041848 */
[----:B------:R-:W3:Y:S03]  /*12440*/  LDSM.16.MT88.4 R156, [R209+0x1e800] ;  /* 0x01e80000d19c783b */ /* 0x000ee60000004200 */
[----:B------:R-:W-:Y:S02]  /*12450*/  FADD.FTZ R0, R186, R0 ;  /* 0x00000000ba007221 */ /* 0x000fe40000010000 */
[----:B------:R-:W-:Y:S02]  /*12460*/  FADD.FTZ R2, R187, R2 ;  /* 0x00000002bb027221 */ /* 0x000fe40000010000 */
[C---:B------:R-:W-:Y:S04]  /*12470*/  HMMA.16816.F32.BF16 R76, R152.reuse, R160, R76 ;  /* 0x000000a0984c723c */ /* 0x040fe8000004184c */
[----:B------:R-:W-:Y:S04]  /*12480*/  FADD.FTZ R2, R192, R2 ;  /* 0x00000002c0027221 */ /* 0x000fe80000010000 */
[C---:B------:R-:W-:Y:S01]  /*12490*/  HMMA.16816.F32.BF16 R80, R152.reuse, R162, R80 ;  /* 0x000000a29850723c */ /* 0x040fe20000041850 */
[----:B------:R-:W4:Y:S03]  /*124a0*/  LDSM.16.MT88.4 R160, [R210+0x1e800] ;  /* 0x01e80000d2a0783b */ /* 0x000f260000004200 */
[----:B------:R-:W-:Y:S04]  /*124b0*/  FADD.FTZ R2, R191, R2 ;  /* 0x00000002bf027221 */ /* 0x000fe80000010000 */
[C---:B------:R-:W-:Y:S08]  /*124c0*/  HMMA.16816.F32.BF16 R84, R152.reuse, R168, R84 ;  /* 0x000000a89854723c */ /* 0x040ff00000041854 */
[C---:B------:R-:W-:Y:S08]  /*124d0*/  HMMA.16816.F32.BF16 R88, R152.reuse, R170, R88 ;  /* 0x000000aa9858723c */ /* 0x040ff00000041858 */
[C---:B-1----:R-:W-:Y:S08]  /*124e0*/  HMMA.16816.F32.BF16 R92, R152.reuse, R172, R92 ;  /* 0x000000ac985c723c */ /* 0x042ff0000004185c */
[C---:B------:R-:W-:Y:S07]  /*124f0*/  HMMA.16816.F32.BF16 R96, R152.reuse, R174, R96 ;  /* 0x000000ae9860723c */ /* 0x040fee0000041860 */
[----:B------:R-:W-:Y:S01]  /*12500*/  IMAD.WIDE.U32 R174, R25, -0x326172a9, RZ ;  /* 0xcd9e8d5719ae7825 */ /* 0x000fe200078e00ff */
[C---:B--2---:R-:W-:Y:S04]  /*12510*/  HMMA.16816.F32.BF16 R100, R152.reuse, R176, R100 ;  /* 0x000000b09864723c */ /* 0x044fe80000041864 */
[----:B------:R-:W-:Y:S03]  /*12520*/  LOP3.LUT R25, R175, UR9, R150, 0x96, !PT ;  /* 0x00000009af197c12 */ /* 0x000fe6000f8e9696 */
[----:B------:R-:W-:Y:S01]  /*12530*/  IMAD.WIDE.U32 R176, R24, -0x326172a9, RZ ;  /* 0xcd9e8d5718b07825 */ /* 0x000fe200078e00ff */
[C---:B------:R-:W-:Y:S01]  /*12540*/  HMMA.16816.F32.BF16 R104, R152.reuse, R178, R104 ;  /* 0x000000b29868723c */ /* 0x040fe20000041868 */
[----:B------:R-:W-:Y:S03]  /*12550*/  MUFU.EX2 R178, R32 ;  /* 0x0000002000b27308 */ /* 0x000fe60000000800 */
[----:B------:R-:W-:Y:S04]  /*12560*/  IMAD.WIDE.U32 R172, R25, -0x2daee0ad, RZ ;  /* 0xd2511f5319ac7825 */ /* 0x000fe800078e00ff */
[C---:B------:R-:W-:Y:S03]  /*12570*/  HMMA.16816.F32.BF16 R108, R152.reuse, R180, R108 ;  /* 0x000000b4986c723c */ /* 0x040fe6000004186c */
[----:B------:R-:W-:Y:S01]  /*12580*/  MUFU.EX2 R180, R30 ;  /* 0x0000001e00b47308 */ /* 0x000fe20000000800 */
[----:B------:R-:W-:Y:S02]  /*12590*/  LOP3.LUT R20, R173, UR6, R26, 0x96, !PT ;  /* 0x00000006ad147c12 */ /* 0x000fe4000f8e961a */
[----:B------:R-:W-:Y:S02]  /*125a0*/  LDSM.16.MT88.4 R24, [R209+0x19000] ;  /* 0x01900000d118783b */ /* 0x000fe40000004200 */
[C---:B------:R-:W-:Y:S04]  /*125b0*/  HMMA.16816.F32.BF16 R112, R152.reuse, R182, R112 ;  /* 0x000000b69870723c */ /* 0x040fe80000041870 */
[----:B------:R-:W-:Y:S01]  /*125c0*/  IMAD.WIDE.U32 R20, R20, -0x326172a9, RZ ;  /* 0xcd9e8d5714147825 */ /* 0x000fe200078e00ff */
[----:B------:R-:W1:Y:S03]  /*125d0*/  MUFU.EX2 R183, R23 ;  /* 0x0000001700b77308 */ /* 0x000e660000000800 */
[C---:B-----5:R-:W-:Y:S04]  /*125e0*/  HMMA.16816.F32.BF16 R116, R152.reuse, R164, R116 ;  /* 0x000000a49874723c */ /* 0x060fe80000041874 */
[C---:B------:R-:W-:Y:S02]  /*125f0*/  LOP3.LUT R169, R20.reuse, 0xff, RZ, 0xc0, !PT ;  /* 0x000000ff14a97812 */ /* 0x040fe400078ec0ff */
[----:B------:R-:W-:Y:S01]  /*12600*/  SHF.R.U32.HI R168, RZ, 0x18, R20 ;  /* 0x00000018ffa87819 */ /* 0x000fe20000011614 */
[----:B------:R-:W2:Y:S01]  /*12610*/  MUFU.EX2 R182, R28 ;  /* 0x0000001c00b67308 */ /* 0x000ea20000000800 */
[C---:B------:R-:W-:Y:S01]  /*12620*/  HMMA.16816.F32.BF16 R120, R152.reuse, R166, R120 ;  /* 0x000000a69878723c */ /* 0x040fe20000041878 */
[----:B------:R-:W5:Y:S03]  /*12630*/  LDSM.16.MT88.4 R164, [R212+0x1e800] ;  /* 0x01e80000d4a4783b */ /* 0x000f660000004200 */
[----:B------:R-:W-:Y:S02]  /*12640*/  LOP3.LUT R150, R20, 0xffff, RZ, 0xc0, !PT ;  /* 0x0000ffff14967812 */ /* 0x000fe400078ec0ff */
[----:B------:R-:W-:Y:S02]  /*12650*/  LOP3.LUT R21, R21, UR16, R176, 0x96, !PT ;  /* 0x0000001015157c12 */ /* 0x000fe4000f8e96b0 */
[C---:B---3--:R-:W-:Y:S01]  /*12660*/  HMMA.16816.F32.BF16 R124, R152.reuse, R156, R124 ;  /* 0x0000009c987c723c */ /* 0x048fe2000004187c */
[----:B------:R3:W-:Y:S03]  /*12670*/  MUFU.EX2 R176, R34 ;  /* 0x0000002200b07308 */ /* 0x0007e60000000800 */
[----:B------:R-:W-:Y:S01]  /*12680*/  SHF.R.U32.HI R150, RZ, 0x8, R150 ;  /* 0x00000008ff967819 */ /* 0x000fe20000011696 */
[----:B-1----:R-:W-:Y:S01]  /*12690*/  FADD.FTZ R0, R183, R0 ;  /* 0x00000000b7007221 */ /* 0x002fe20000010000 */
[--C-:B------:R-:W-:Y:S02]  /*126a0*/  SHF.R.U32.HI R23, RZ, 0x10, R21.reuse ;  /* 0x00000010ff177819 */ /* 0x100fe40000011615 */
[C---:B------:R-:W-:Y:S01]  /*126b0*/  HMMA.16816.F32.BF16 R128, R152.reuse, R158, R128 ;  /* 0x0000009e9880723c */ /* 0x040fe20000041880 */
[----:B------:R-:W1:Y:S02]  /*126c0*/  LDSM.16.MT88.4 R156, [R211+0x1e800] ;  /* 0x01e80000d39c783b */ /* 0x000e640000004200 */
[----:B------:R-:W3:Y:S01]  /*126d0*/  MUFU.EX2 R179, R31 ;  /* 0x0000001f00b37308 */ /* 0x000ee20000000800 */
[----:B------:R-:W-:Y:S01]  /*126e0*/  PRMT R150, R169, 0x5410, R150 ;  /* 0x00005410a9967816 */ /* 0x000fe20000000096 */
[----:B------:R-:W-:Y:S01]  /*126f0*/  FADD.FTZ R0, R190, R0 ;  /* 0x00000000be007221 */ /* 0x000fe20000010000 */
[----:B------:R-:W-:Y:S01]  /*12700*/  LOP3.LUT R151, R21, 0xff, RZ, 0xc0, !PT ;  /* 0x000000ff15977812 */ /* 0x000fe200078ec0ff */
[----:B--2---:R-:W-:Y:S01]  /*12710*/  FADD.FTZ R2, R182, R2 ;  /* 0x00000002b6027221 */ /* 0x004fe20000010000 */
[C---:B----4-:R-:W-:Y:S04]  /*12720*/  HMMA.16816.F32.BF16 R132, R152.reuse, R160, R132 ;  /* 0x000000a09884723c */ /* 0x050fe80000041884 */
[----:B------:R-:W-:Y:S01]  /*12730*/  LOP3.LUT R28, R177, UR7, R174, 0x96, !PT ;  /* 0x00000007b11c7c12 */ /* 0x000fe2000f8e96ae */
[----:B------:R2:W4:Y:S01]  /*12740*/  MUFU.EX2 R181, R29 ;  /* 0x0000001d00b57308 */ /* 0x0005220000000800 */
[----:B------:R-:W-:Y:S01]  /*12750*/  SHF.R.U32.HI R22, RZ, 0x18, R21 ;  /* 0x00000018ff167819 */ /* 0x000fe20000011615 */
[----:B------:R-:W-:Y:S01]  /*12760*/  FADD.FTZ R0, R189, R0 ;  /* 0x00000000bd007221 */ /* 0x000fe20000010000 */
[C---:B------:R-:W-:Y:S01]  /*12770*/  HMMA.16816.F32.BF16 R136, R152.reuse, R162, R136 ;  /* 0x000000a29888723c */ /* 0x040fe20000041888 */
[----:B------:R-:W4:Y:S03]  /*12780*/  LDSM.16.MT88.4 R160, [R210+0x19000] ;  /* 0x01900000d2a0783b */ /* 0x000f260000004200 */
[----:B------:R-:W-:Y:S01]  /*12790*/  SHF.R.U32.HI R149, RZ, 0x10, R20 ;  /* 0x00000010ff957819 */ /* 0x000fe20000011614 */
[----:B------:R-:W-:Y:S01]  /*127a0*/  FADD.FTZ R0, R180, R0 ;  /* 0x00000000b4007221 */ /* 0x000fe20000010000 */
[----:B------:R-:W-:Y:S02]  /*127b0*/  LOP3.LUT R20, R21, 0xffff, RZ, 0xc0, !PT ;  /* 0x0000ffff15147812 */ /* 0x000fe400078ec0ff */
[----:B------:R-:W-:Y:S01]  /*127c0*/  LOP3.LUT R149, R149, 0xff, RZ, 0xc0, !PT ;  /* 0x000000ff95957812 */ /* 0x000fe200078ec0ff */
[C---:B-----5:R-:W-:Y:S01]  /*127d0*/  HMMA.16816.F32.BF16 R16, R152.reuse, R164, R16 ;  /* 0x000000a49810723c */ /* 0x060fe20000041810 */
[----:B---3--:R-:W-:Y:S02]  /*127e0*/  LDSM.16.MT88.4 R32, [R209+0x19800] ;  /* 0x01980000d120783b */ /* 0x008fe40000004200 */
[----:B------:R-:W-:Y:S01]  /*127f0*/  SHF.R.U32.HI R21, RZ, 0x8, R20 ;  /* 0x00000008ff157819 */ /* 0x000fe20000011614 */
[----:B------:R-:W-:Y:S01]  /*12800*/  FADD.FTZ R0, R179, R0 ;  /* 0x00000000b3007221 */ /* 0x000fe20000010000 */
[----:B------:R-:W-:Y:S02]  /*12810*/  LOP3.LUT R20, R23, 0xff, RZ, 0xc0, !PT ;  /* 0x000000ff17147812 */ /* 0x000fe400078ec0ff */
[----:B------:R-:W-:Y:S01]  /*12820*/  PRMT R23, R149, 0x5410, R168 ;  /* 0x0000541095177816 */ /* 0x000fe200000000a8 */
[C---:B------:R-:W-:Y:S01]  /*12830*/  HMMA.16816.F32.BF16 R140, R152.reuse, R166, R140 ;  /* 0x000000a6988c723c */ /* 0x040fe2000004188c */
[----:B------:R-:W3:Y:S03]  /*12840*/  LDSM.16.MT88.4 R164, [R212+0x19000] ;  /* 0x01900000d4a4783b */ /* 0x000ee60000004200 */
[----:B------:R-:W-:Y:S01]  /*12850*/  PRMT R21, R151, 0x5410, R21 ;  /* 0x0000541097157816 */ /* 0x000fe20000000015 */
[----:B--2---:R-:W-:Y:S01]  /*12860*/  IMAD.WIDE.U32 R28, R28, -0x2daee0ad, RZ ;  /* 0xd2511f531c1c7825 */ /* 0x004fe200078e00ff */
[----:B------:R-:W-:Y:S01]  /*12870*/  PRMT R20, R20, 0x5410, R22 ;  /* 0x0000541014147816 */ /* 0x000fe20000000016 */
[--C-:B------:R-:W-:Y:S01]  /*12880*/  HSET2.LE.AND R22, R150, R241.reuse, PT ;  /* 0x000000f196167233 */ /* 0x100fe20003803000 */
[C---:B-1----:R-:W-:Y:S04]  /*12890*/  HMMA.16816.F32.BF16 R12, R152.reuse, R156, R12 ;  /* 0x0000009c980c723c */ /* 0x042fe8000004180c */
[--C-:B------:R-:W-:Y:S01]  /*128a0*/  HSET2.LE.AND R23, R23, R241.reuse, PT ;  /* 0x000000f117177233 */ /* 0x100fe20003803000 */
[----:B------:R-:W-:Y:S01]  /*128b0*/  F2FP.BF16.PACK_AB R168, R183, R186 ;  /* 0x000000bab7a8723e */ /* 0x000fe200000010ff */
[--C-:B------:R-:W-:Y:S01]  /*128c0*/  HSET2.LE.AND R149, R21, R241.reuse, PT ;  /* 0x000000f115957233 */ /* 0x100fe20003803000 */
[----:B------:R-:W-:Y:S01]  /*128d0*/  F2FP.BF16.PACK_AB R21, R189, R190 ;  /* 0x000000bebd15723e */ /* 0x000fe200000010ff */
[----:B------:R-:W-:Y:S01]  /*128e0*/  HMMA.16816.F32.BF16 R144, R152, R158, R144 ;  /* 0x0000009e9890723c */ /* 0x000fe20000041890 */
[----:B------:R-:W1:Y:S03]  /*128f0*/  LDSM.16.MT88.4 R152, [R211+0x19000] ;  /* 0x01900000d398783b */ /* 0x000e660000004200 */
[--C-:B------:R-:W-:Y:S01]  /*12900*/  HSET2.LE.AND R151, R20, R241.reuse, PT ;  /* 0x000000f114977233 */ /* 0x100fe20003803000 */
[----:B------:R-:W-:Y:S01]  /*12910*/  F2FP.BF16.PACK_AB R20, R191, R192 ;  /* 0x000000c0bf14723e */ /* 0x000fe200000010ff */
[----:B----4-:R-:W-:Y:S01]  /*12920*/  FADD.FTZ R2, R181, R2 ;  /* 0x00000002b5027221 */ /* 0x010fe20000010000 */
[----:B------:R-:W-:Y:S01]  /*12930*/  F2FP.BF16.PACK_AB R150, R187, R188 ;  /* 0x000000bcbb96723e */ /* 0x000fe200000010ff */
[----:B------:R-:W-:Y:S01]  /*12940*/  FADD.FTZ R0, R176, R0 ;  /* 0x00000000b0007221 */ /* 0x000fe20000010000 */
[----:B------:R-:W-:Y:S01]  /*12950*/  LOP3.LUT R22, R22, R20, RZ, 0xc0, !PT ;  /* 0x0000001416167212 */ /* 0x000fe200078ec0ff */
[----:B------:R-:W2:Y:S02]  /*12960*/  LDSM.16.MT88.4 R156, [R209+0x1b000] ;  /* 0x01b00000d19c783b */ /* 0x000ea40000004200 */
[----:B------:R-:W-:Y:S01]  /*12970*/  LOP3.LUT R23, R23, R21, RZ, 0xc0, !PT ;  /* 0x0000001517177212 */ /* 0x000fe200078ec0ff */
[----:B------:R-:W-:Y:S01]  /*12980*/  FADD.FTZ R2, R178, R2 ;  /* 0x00000002b2027221 */ /* 0x000fe20000010000 */
[----:B------:R-:W-:Y:S01]  /*12990*/  LOP3.LUT R20, R149, R150, RZ, 0xc0, !PT ;  /* 0x0000009695147212 */ /* 0x000fe200078ec0ff */
[----:B------:R-:W-:Y:S01]  /*129a0*/  FADD.FTZ R245, R185, R0 ;  /* 0x00000000b9f57221 */ /* 0x000fe20000010000 */
[----:B------:R-:W-:Y:S01]  /*129b0*/  LOP3.LUT R21, R151, R168, RZ, 0xc0, !PT ;  /* 0x000000a897157212 */ /* 0x000fe200078ec0ff */
[----:B------:R-:W-:Y:S01]  /*129c0*/  FADD.FTZ R244, R184, R2 ;  /* 0x00000002b8f47221 */ /* 0x000fe20000010000 */
[----:B------:R-:W4:Y:S01]  /*129d0*/  LDSM.16.MT88.4 R168, [R210+0x1b000] ;  /* 0x01b00000d2a8783b */ /* 0x000f220000004200 */
[----:B------:R-:W-:Y:S02]  /*129e0*/  LOP3.LUT R30, R29, UR17, R172, 0x96, !PT ;  /* 0x000000111d1e7c12 */ /* 0x000fe4000f8e96ac */
[----:B------:R-:W-:Y:S02]  /*129f0*/  LOP3.LUT R149, R28, 0xffff, RZ, 0xc0, !PT ;  /* 0x0000ffff1c957812 */ /* 0x000fe400078ec0ff */
[C---:B------:R-:W-:Y:S03]  /*12a00*/  HMMA.16816.F32.BF16 R4, R20.reuse, R24, R4 ;  /* 0x000000181404723c */ /* 0x040fe60000041804 */
[----:B------:R-:W-:Y:S02]  /*12a10*/  LDSM.16.MT88.4 R172, [R209+0x1b800] ;  /* 0x01b80000d1ac783b */ /* 0x000fe40000004200 */
[----:B------:R-:W-:Y:S02]  /*12a20*/  SHF.R.U32.HI R149, RZ, 0x8, R149 ;  /* 0x00000008ff957819 */ /* 0x000fe40000011695 */
[C---:B------:R-:W-:Y:S01]  /*12a30*/  LOP3.LUT R31, R30.reuse, 0xffff, RZ, 0xc0, !PT ;  /* 0x0000ffff1e1f7812 */ /* 0x040fe200078ec0ff */
[C---:B------:R-:W-:Y:S03]  /*12a40*/  HMMA.16816.F32.BF16 R8, R20.reuse, R26, R8 ;  /* 0x0000001a1408723c */ /* 0x040fe60000041808 */
[----:B------:R-:W5:Y:S01]  /*12a50*/  LDSM.16.MT88.4 R24, [R212+0x1b000] ;  /* 0x01b00000d418783b */ /* 0x000f620000004200 */
[----:B------:R-:W-:Y:S02]  /*12a60*/  LOP3.LUT R29, R30, 0xff, RZ, 0xc0, !PT ;  /* 0x000000ff1e1d7812 */ /* 0x000fe400078ec0ff */
[----:B------:R-:W-:Y:S02]  /*12a70*/  SHF.R.U32.HI R31, RZ, 0x8, R31 ;  /* 0x00000008ff1f7819 */ /* 0x000fe4000001161f */
[C---:B------:R-:W-:Y:S04]  /*12a80*/  HMMA.16816.F32.BF16 R36, R20.reuse, R160, R36 ;  /* 0x000000a01424723c */ /* 0x040fe80000041824 */
[----:B------:R-:W-:Y:S02]  /*12a90*/  PRMT R29, R29, 0x5410, R31 ;  /* 0x000054101d1d7816 */ /* 0x000fe4000000001f */
[----:B------:R-:W-:Y:S02]  /*12aa0*/  SHF.R.U32.HI R31, RZ, 0x18, R30 ;  /* 0x00000018ff1f7819 */ /* 0x000fe4000001161e */
[C---:B------:R-:W-:Y:S01]  /*12ab0*/  HMMA.16816.F32.BF16 R40, R20.reuse, R162, R40 ;  /* 0x000000a21428723c */ /* 0x040fe20000041828 */
[----:B------:R-:W4:Y:S03]  /*12ac0*/  LDSM.16.MT88.4 R160, [R211+0x1b000] ;  /* 0x01b00000d3a0783b */ /* 0x000f260000004200 */
[--C-:B------:R-:W-:Y:S02]  /*12ad0*/  SHF.R.U32.HI R150, RZ, 0x10, R28.reuse ;  /* 0x00000010ff967819 */ /* 0x100fe4000001161c */
[----:B------:R-:W-:Y:S02]  /*12ae0*/  SHF.R.U32.HI R151, RZ, 0x18, R28 ;  /* 0x00000018ff977819 */ /* 0x000fe4000001161c */
[C---:B---3--:R-:W-:Y:S04]  /*12af0*/  HMMA.16816.F32.BF16 R44, R20.reuse, R164, R44 ;  /* 0x000000a4142c723c */ /* 0x048fe8000004182c */
[----:B------:R-:W-:Y:S04]  /*12b00*/  LOP3.LUT R150, R150, 0xff, RZ, 0xc0, !PT ;  /* 0x000000ff96967812 */ /* 0x000fe800078ec0ff */
[C---:B------:R-:W-:Y:S01]  /*12b10*/  HMMA.16816.F32.BF16 R48, R20.reuse, R166, R48 ;  /* 0x000000a61430723c */ /* 0x040fe20000041830 */
[----:B------:R-:W-:Y:S03]  /*12b20*/  LDSM.16.MT88.4 R164, [R210+0x1d000] ;  /* 0x01d00000d2a4783b */ /* 0x000fe60000004200 */
[----:B------:R-:W-:Y:S04]  /*12b30*/  PRMT R150, R150, 0x5410, R151 ;  /* 0x0000541096967816 */ /* 0x000fe80000000097 */
        /* <DEDUP_REMOVED lines=8> */
[----:B------:R-:W3:Y:S07]  /*12bc0*/  LDSM.16.MT88.4 R168, [R211+0x1d000] ;  /* 0x01d00000d3a8783b */ /* 0x000eee0000004200 */
[C---:B-----5:R-:W-:Y:S08]  /*12bd0*/  HMMA.16816.F32.BF16 R76, R20.reuse, R24, R76 ;  /* 0x00000018144c723c */ /* 0x060ff0000004184c */
[C---:B------:R-:W-:Y:S01]  /*12be0*/  HMMA.16816.F32.BF16 R80, R20.reuse, R26, R80 ;  /* 0x0000001a1450723c */ /* 0x040fe20000041850 */
[----:B------:R-:W4:Y:S07]  /*12bf0*/  LDSM.16.MT88.4 R24, [R209+0x1f000] ;  /* 0x01f00000d118783b */ /* 0x000f2e0000004200 */
        /* <DEDUP_REMOVED lines=14> */
[----:B------:R-:W-:Y:S07]  /*12ce0*/  LDSM.16.MT88.4 R168, [R211+0x19800] ;  /* 0x01980000d3a8783b */ /* 0x000fee0000004200 */
[C---:B----4-:R-:W-:Y:S08]  /*12cf0*/  HMMA.16816.F32.BF16 R124, R20.reuse, R24, R124 ;  /* 0x00000018147c723c */ /* 0x050ff0000004187c */
[C---:B------:R-:W-:Y:S01]  /*12d00*/  HMMA.16816.F32.BF16 R128, R20.reuse, R26, R128 ;  /* 0x0000001a1480723c */ /* 0x040fe20000041880 */
[----:B------:R-:W3:Y:S07]  /*12d10*/  LDSM.16.MT88.4 R24, [R211+0x1f000] ;  /* 0x01f00000d318783b */ /* 0x000eee0000004200 */
[C---:B-1----:R-:W-:Y:S07]  /*12d20*/  HMMA.16816.F32.BF16 R132, R20.reuse, R152, R132 ;  /* 0x000000981484723c */ /* 0x042fee0000041884 */
[----:B------:R-:W-:Y:S01]  /*12d30*/  LOP3.LUT R152, R28, 0xff, RZ, 0xc0, !PT ;  /* 0x000000ff1c987812 */ /* 0x000fe200078ec0ff */
[C---:B------:R-:W-:Y:S04]  /*12d40*/  HMMA.16816.F32.BF16 R136, R20.reuse, R154, R136 ;  /* 0x0000009a1488723c */ /* 0x040fe80000041888 */
[----:B------:R-:W-:Y:S02]  /*12d50*/  PRMT R149, R152, 0x5410, R149 ;  /* 0x0000541098957816 */ /* 0x000fe40000000095 */
[----:B------:R-:W-:Y:S02]  /*12d60*/  SHF.R.U32.HI R28, RZ, 0x10, R30 ;  /* 0x00000010ff1c7819 */ /* 0x000fe4000001161e */
[C---:B--2---:R-:W-:Y:S04]  /*12d70*/  HMMA.16816.F32.BF16 R16, R20.reuse, R156, R16 ;  /* 0x0000009c1410723c */ /* 0x044fe80000041810 */
        /* <DEDUP_REMOVED lines=8> */
[C---:B---3--:R-:W-:Y:S03]  /*12e00*/  HMMA.16816.F32.BF16 R12, R20.reuse, R24, R12 ;  /* 0x00000018140c723c */ /* 0x048fe6000004180c */
        /* <DEDUP_REMOVED lines=54> */
.L_x_754:
        /* <DEDUP_REMOVED lines=9> */
[----:B------:R-:W4:Y:S01]  /*13200*/  S2UR UR10, SR_CTAID.Z ;  /* 0x00000000000a79c3 */ /* 0x000f220000002700 */
[----:B------:R-:W-:Y:S01]  /*13210*/  ULDC UR8, c[0x0][0x214] ;  /* 0x0000850000087ab9 */ /* 0x000fe20000000800 */
[----:B------:R-:W4:Y:S01]  /*13220*/  S2R R173, SR_TID.X ;  /* 0x0000000000ad7919 */ /* 0x000f220000002100 */
        /* <DEDUP_REMOVED lines=10> */
[----:B------:R-:W-:Y:S02]  /*132d0*/  SHF.R.S32.HI R174, RZ, 0x1f, R173 ;  /* 0x0000001fffae7819 */ /* 0x000fe400000114ad */
        /* <DEDUP_REMOVED lines=144> */
[C---:B-----5:R-:W-:Y:S01]  /*13be0*/  FMUL.FTZ R16, R0.reuse, R47 ;  /* 0x0000002f00107220 */ /* 0x060fe20000410000 */
        /* <DEDUP_REMOVED lines=124> */
[----:B--2---:R-:W-:Y:S01]  /*143b0*/  IADD3 R9, R10, R2, RZ ;  /* 0x000000020a097210 */ /* 0x004fe20007ffe0ff */
        /* <DEDUP_REMOVED lines=55> */
[----:B--2---:R-:W-:Y:S02]  /*14730*/  SHF.R.S32.HI R2, RZ, 0x1f, R14 ;  /* 0x0000001fff027819 */ /* 0x004fe4000001140e */
[----:B------:R-:W-:Y:S01]  /*14740*/  LOP3.LUT P0, RZ, R0, 0x3, RZ, 0xc0, !PT ;  /* 0x0000000300ff7812 */ /* 0x000fe2000780c0ff */
[----:B------:R-:W-:Y:S01]  /*14750*/  STS [R9+0xc000], R22 ;  /* 0x00c0001609007388 */ /* 0x000fe20000000800 */
[----:B------:R-:W-:-:S03]  /*14760*/  LEA.HI R2, R2, R14, RZ, 0x3 ;  /* 0x0000000e02027211 */ /* 0x000fc600078f18ff */
[----:B------:R-:W-:Y:S01]  /*14770*/  STS [R9+0xc400], R21 ;  /* 0x00c4001509007388 */ /* 0x000fe20000000800 */
[----:B---3--:R-:W2:Y:S01]  /*14780*/  @P3 MUFU.LG2 R5, R150 ;  /* 0x0000009600053308 */ /* 0x008ea20000000c00 */
[----:B------:R-:W-:Y:S02]  /*14790*/  LOP3.LUT R2, R2, 0xffffff8, RZ, 0xc0, !PT ;  /* 0x0ffffff802027812 */ /* 0x000fe400078ec0ff */
[----:B------:R-:W-:Y:S02]  /*147a0*/  STS [R7+0xc000], R20 ;  /* 0x00c0001407007388 */ /* 0x000fe40000000800 */
[----:B------:R-:W-:Y:S02]  /*147b0*/  IADD3 R0, R14, -R2, RZ ;  /* 0x800000020e007210 */ /* 0x000fe40007ffe0ff */
[----:B------:R3:W-:Y:S01]  /*147c0*/  STS [R7+0xc400], R19 ;  /* 0x00c4001307007388 */ /* 0x0007e20000000800 */
[----:B----4-:R-:W4:Y:S01]  /*147d0*/  @P4 MUFU.LG2 R4, R149 ;  /* 0x0000009500044308 */ /* 0x010f220000000c00 */
[----:B------:R-:W-:-:S02]  /*147e0*/  LEA R0, R0, R175, 0x4 ;  /* 0x000000af00007211 */ /* 0x000fc400078e20ff */
[----:B------:R3:W-:Y:S04]  /*147f0*/  STS [R6+0xc000], R18 ;  /* 0x00c0001206007388 */ /* 0x0007e80000000800 */
[----:B------:R3:W-:Y:S01]  /*14800*/  STS [R6+0xc400], R17 ;  /* 0x00c4001106007388 */ /* 0x0007e20000000800 */
[----:B--2---:R-:W-:Y:S01]  /*14810*/  @P3 FMUL.FTZ R2, R5, 0.69314718246459960938 ;  /* 0x3f31721805023820 */ /* 0x004fe20000410000 */
[----:B-1----:R-:W-:Y:S02]  /*14820*/  MOV R8, 0x7f800000 ;  /* 0x7f80000000087802 */ /* 0x002fe40000000f00 */
[----:B------:R-:W-:Y:S01]  /*14830*/  BAR.SYNC.DEFER_BLOCKING 0x0 ;  /* 0x0000000000007b1d */ /* 0x000fe20000010000 */
[----:B------:R-:W-:Y:S02]  /*14840*/  @P3 FFMA.FTZ R8, R3, c[0x0][0x238], R2 ;  /* 0x00008e0003083a23 */ /* 0x000fe40000010002 */
[----:B----4-:R-:W-:Y:S01]  /*14850*/  @P4 FMUL.FTZ R4, R4, 0.69314718246459960938 ;  /* 0x3f31721804044820 */ /* 0x010fe20000410000 */
[----:B---3--:R-:W-:-:S03]  /*14860*/  MOV R7, 0x7f800000 ;  /* 0x7f80000000077802 */ /* 0x008fc60000000f00 */
[----:B------:R-:W-:Y:S01]  /*14870*/  @P4 FFMA.FTZ R7, R148, c[0x0][0x238], R4 ;  /* 0x00008e0094074a23 */ /* 0x000fe20000010004 */
        /* <DEDUP_REMOVED lines=33> */
.L_x_759:
[----:B--234-:R-:W-:Y:S05]  /*14a90*/  BSYNC B0 ;  /* 0x0000000000007941 */ /* 0x01cfea0003800000 */
.L_x_758:
[----:B------:R-:W2:Y:S04]  /*14aa0*/  LDL.LU.64 R4, [R1+0x30] ;  /* 0x0000300001047983 */ /* 0x000ea80000300a00 */
        /* <DEDUP_REMOVED lines=28> */
.L_x_761:
[----:B-1----:R-:W-:Y:S05]  /*14c70*/  BSYNC B0 ;  /* 0x0000000000007941 */ /* 0x002fea0003800000 */
.L_x_760:
        /* <DEDUP_REMOVED lines=18> */
.L_x_763:
[----:B------:R-:W-:Y:S05]  /*14da0*/  BSYNC B0 ;  /* 0x0000000000007941 */ /* 0x000fea0003800000 */
.L_x_762:
[----:B------:R-:W2:Y:S01]  /*14db0*/  LDL.LU R0, [R1+0x48] ;  /* 0x0000480001007983 */ /* 0x000ea20000300800 */
[----:B------:R-:W-:Y:S01]  /*14dc0*/  BSSY B0, `(.L_x_764) ;  /* 0x0000011000007945 */ /* 0x000fe20003800000 */
[----:B--2---:R-:W-:-:S13]  /*14dd0*/  ISETP.GE.AND P0, PT, R0, UR18, PT ;  /* 0x0000001200007c0c */ /* 0x004fda000bf06270 */
        /* <DEDUP_REMOVED lines=15> */
.L_x_765:
[----:B------:R-:W-:Y:S05]  /*14ed0*/  BSYNC B0 ;  /* 0x0000000000007941 */ /* 0x000fea0003800000 */
.L_x_764:
        /* <DEDUP_REMOVED lines=18> */
.L_x_746:
[----:B------:R-:W-:Y:S01]  /*15000*/  UISETP.NE.AND UP4, UPT, UR21, -0x1, UPT ;  /* 0xffffffff1500788c */ /* 0x000fe2000bf85270 */
[----:B------:R-:W-:Y:S01]  /*15010*/  LEA.HI R6, R24, R112, RZ, 0x3 ;  /* 0x0000007018067211 */ /* 0x000fe200078f18ff */
[----:B------:R-:W-:Y:S01]  /*15020*/  ULDC.U8 UR15, c[0x0][0x329] ;  /* 0x0000ca40000f7ab9 */ /* 0x000fe20000000000 */
[----:B------:R-:W1:Y:S01]  /*15030*/  S2R R12, SR_CTAID.Z ;  /* 0x00000000000c7919 */ /* 0x000e620000002700 */
[----:B------:R-:W-:Y:S01]  /*15040*/  UISETP.NE.AND UP3, UPT, UR15, URZ, UPT ;  /* 0x0000003f0f00728c */ /* 0x000fe2000bf65270 */
[----:B------:R-:W-:Y:S01]  /*15050*/  LOP3.LUT R0, R6, 0x1ffffff8, RZ, 0xc0, !PT ;  /* 0x1ffffff806007812 */ /* 0x000fe200078ec0ff */
[----:B------:R-:W-:Y:S01]  /*15060*/  ULDC.64 UR4, c[0x0][0x1e0] ;  /* 0x0000780000047ab9 */ /* 0x000fe20000000a00 */
[----:B------:R-:W2:Y:S01]  /*15070*/  S2R R4, SR_CTAID.X ;  /* 0x0000000000047919 */ /* 0x000ea20000002500 */
[----:B------:R-:W-:Y:S01]  /*15080*/  ULDC.64 UR6, c[0x0][0x1e8] ;  /* 0x00007a0000067ab9 */ /* 0x000fe20000000a00 */
[----:B------:R-:W-:Y:S01]  /*15090*/  SHF.R.S32.HI R6, RZ, 0x3, R6 ;  /* 0x00000003ff067819 */ /* 0x000fe20000011406 */
[----:B------:R-:W-:Y:S01]  /*150a0*/  USHF.R.S32.HI UR14, URZ, 0x1f, UR10 ;  /* 0x0000001f3f0e7899 */ /* 0x000fe2000801140a */
[----:B------:R-:W-:Y:S01]  /*150b0*/  IMAD.IADD R0, R112, 0x1, -R0 ;  /* 0x0000000170007824 */ /* 0x000fe200078e0a00 */
[----:B------:R-:W-:Y:S01]  /*150c0*/  @!UP4 USHF.R.S32.HI UR17, URZ, 0x1f, UR11 ;  /* 0x0000001f3f11c899 */ /* 0x000fe2000801140b */
[----:B------:R-:W-:Y:S01]  /*150d0*/  SHF.R.S32.HI R7, RZ, 0x1f, R6 ;  /* 0x0000001fff077819 */ /* 0x000fe20000011406 */
[----:B------:R-:W-:Y:S01]  /*150e0*/  @UP4 UIMAD.WIDE.U32 UR12, UR21, UR6, URZ ;  /* 0x00000006150c42a5 */ /* 0x000fe2000f8e003f */
[----:B------:R-:W-:Y:S01]  /*150f0*/  IMAD.SHL.U32 R0, R0, 0x8, RZ ;  /* 0x0000000800007824 */ /* 0x000fe200078e00ff */
[----:B------:R-:W-:Y:S01]  /*15100*/  @!UP4 UIMAD UR17, UR17, UR4, URZ ;  /* 0x000000041111c2a4 */ /* 0x000fe2000f8e023f */
[----:B------:R-:W-:Y:S01]  /*15110*/  BSSY B0, `(.L_x_766) ;  /* 0x0000039000007945 */ /* 0x000fe20003800000 */
[----:B------:R-:W-:-:S02]  /*15120*/  ULDC.U8 UR16, c[0x0][0x328] ;  /* 0x0000ca0000107ab9 */ /* 0x000fc40000000000 */
[----:B------:R-:W-:Y:S02]  /*15130*/  @!UP4 UIMAD.WIDE.U32 UR18, UR11, UR4, URZ ;  /* 0x000000040b12c2a5 */ /* 0x000fe4000f8e003f */
[----:B------:R-:W-:Y:S02]  /*15140*/  @!UP4 UIMAD UR17, UR11, UR5, UR17 ;  /* 0x000000050b11c2a4 */ /* 0x000fe4000f8e0211 */
[----:B------:R-:W-:Y:S02]  /*15150*/  UISETP.NE.AND UP2, UPT, UR16, URZ, UPT ;  /* 0x0000003f1000728c */ /* 0x000fe4000bf45270 */
[----:B------:R-:W-:Y:S02]  /*15160*/  ULDC.64 UR4, c[0x0][0x1f0] ;  /* 0x00007c0000047ab9 */ /* 0x000fe40000000a00 */
[----:B------:R-:W-:Y:S02]  /*15170*/  UIMAD UR4, UR14, UR4, URZ ;  /* 0x000000040e0472a4 */ /* 0x000fe4000f8e023f */
[----:B------:R-:W-:Y:S01]  /*15180*/  @UP4 UIMAD UR7, UR21, UR7, UR13 ;  /* 0x00000007150742a4 */ /* 0x000fe2000f8e020d */
[----:B--2---:R-:W-:Y:S01]  /*15190*/  IMAD.WIDE R4, R4, 0x80, R6 ;  /* 0x0000008004047825 */ /* 0x004fe200078e0206 */
[----:B------:R-:W-:-:S02]  /*151a0*/  @UP4 UMOV UR14, UR12 ;  /* 0x0000000c000e4c82 */ /* 0x000fc40008000000 */
[----:B------:R-:W-:Y:S02]  /*151b0*/  UISETP.EQ.AND UP2, UPT, UR15, URZ, UP2 ;  /* 0x0000003f0f00728c */ /* 0x000fe40009742270 */
[----:B------:R-:W-:Y:S02]  /*151c0*/  @!UP3 UISETP.NE.AND UP1, UPT, UR16, URZ, UPT ;  /* 0x0000003f1000b28c */ /* 0x000fe4000bf25270 */
[----:B------:R-:W-:Y:S02]  /*151d0*/  ULDC UR13, c[0x0][0x214] ;  /* 0x00008500000d7ab9 */ /* 0x000fe40000000800 */
[----:B------:R-:W-:Y:S02]  /*151e0*/  @UP3 ULDC UR12, c[0x0][0x210] ;  /* 0x00008400000c3ab9 */ /* 0x000fe40000000800 */
[----:B------:R-:W-:Y:S02]  /*151f0*/  ULDC UR9, c[0x0][0x234] ;  /* 0x00008d0000097ab9 */ /* 0x000fe40000000800 */
[----:B------:R-:W-:-:S02]  /*15200*/  @UP3 UIMAD UR12, UR12, UR13, URZ ;  /* 0x0000000d0c0c32a4 */ /* 0x000fc4000f8e023f */
[----:B------:R-:W-:Y:S02]  /*15210*/  UISETP.NE.OR UP0, UPT, UR21, -0x1, !UP2 ;  /* 0xffffffff1500788c */ /* 0x000fe4000d705670 */
[----:B------:R-:W-:Y:S02]  /*15220*/  @!UP3 USEL UR12, UR13, UR9, !UP1 ;  /* 0x000000090d0cb287 */ /* 0x000fe4000c800000 */
[----:B------:R-:W-:Y:S02]  /*15230*/  ULDC UR6, c[0x0][0x1c0] ;  /* 0x0000700000067ab9 */ /* 0x000fe40000000800 */
[----:B------:R-:W-:Y:S02]  /*15240*/  @UP3 UMOV UR15, 0x1 ;  /* 0x00000001000f3882 */ /* 0x000fe40000000000 */
[----:B------:R-:W-:Y:S02]  /*15250*/  @!UP3 UIMAD UR15, UR12, UR6, URZ ;  /* 0x000000060c0fb2a4 */ /* 0x000fe4000f8e023f */
[----:B------:R-:W-:-:S02]  /*15260*/  @!UP4 UMOV UR14, UR18 ;  /* 0x00000012000ecc82 */ /* 0x000fc40008000000 */
        /* <DEDUP_REMOVED lines=35> */
.L_x_767:
[----:B------:R-:W-:Y:S05]  /*154a0*/  BSYNC B0 ;  /* 0x0000000000007941 */ /* 0x000fea0003800000 */
.L_x_766:
        /* <DEDUP_REMOVED lines=18> */
.L_x_769:
[----:B------:R-:W-:Y:S05]  /*155d0*/  BSYNC B0 ;  /* 0x0000000000007941 */ /* 0x000fea0003800000 */
.L_x_768:
        /* <DEDUP_REMOVED lines=18> */
.L_x_771:
[----:B------:R-:W-:Y:S05]  /*15700*/  BSYNC B0 ;  /* 0x0000000000007941 */ /* 0x000fea0003800000 */
.L_x_770:
        /* <DEDUP_REMOVED lines=17> */
.L_x_773:
[----:B------:R-:W-:Y:S05]  /*15820*/  BSYNC B0 ;  /* 0x0000000000007941 */ /* 0x000fea0003800000 */
.L_x_772:
        /* <DEDUP_REMOVED lines=35> */
.L_x_774:
        /* <DEDUP_REMOVED lines=10> */
.L_x_1086:


//--------------------- .text._ZN5flash16flash_fwd_kernelI23Flash_fwd_kernel_traitsILi256ELi128ELi64ELi8ELb0ELb0EN7cutlass10bfloat16_tE19Flash_kernel_traitsILi256ELi128ELi64ELi8ES3_EELb0ELb1ELb0ELb0ELb0ELb1ELb1ELb0EEEvNS_16Flash_fwd_paramsE --------------------------
	.section	.text._ZN5flash16flash_fwd_kernelI23Flash_fwd_kernel_traitsILi256ELi128ELi64ELi8ELb0ELb0EN7cutlass10bfloat16_tE19Flash_kernel_traitsILi256ELi128ELi64ELi8ES3_EELb0ELb1ELb0ELb0ELb0ELb1ELb1ELb0EEEvNS_16Flash_fwd_paramsE,"ax",@progbits
	.sectioninfo	@"SHI_REGISTERS=255"
	.align	128
        .global         _ZN5flash16flash_fwd_kernelI23Flash_fwd_kernel_traitsILi256ELi128ELi64ELi8ELb0ELb0EN7cutlass10bfloat16_tE19Flash_kernel_traitsILi256ELi128ELi64ELi8ES3_EELb0ELb1ELb0ELb0ELb0ELb1ELb1ELb0EEEvNS_16Flash_fwd_paramsE
        .type           _ZN5flash16flash_fwd_kernelI23Flash_fwd_kernel_traitsILi256ELi128ELi64ELi8ELb0ELb0EN7cutlass10bfloat16_tE19Flash_kernel_traitsILi256ELi128ELi64ELi8ES3_EELb0ELb1ELb0ELb0ELb0ELb1ELb1ELb0EEEvNS_16Flash_fwd_paramsE,@function
        .size           _ZN5flash16flash_fwd_kernelI23Flash_fwd_kernel_traitsILi256ELi128ELi64ELi8ELb0ELb0EN7cutlass10bfloat16_tE19Flash_kernel_traitsILi256ELi128ELi64ELi8ES3_EELb0ELb1ELb0ELb0ELb0ELb1ELb1ELb0EEEvNS_16Flash_fwd_paramsE,(.L_x_1087 - _ZN5flash16flash_fwd_kernelI23Flash_fwd_kernel_traitsILi256ELi128ELi64ELi8ELb0ELb0EN7cutlass10bfloat16_tE19Flash_kernel_traitsILi256ELi128ELi64ELi8ES3_EELb0ELb1ELb0ELb0ELb0ELb1ELb1ELb0EEEvNS_16Flash_fwd_paramsE)
        .other          _ZN5flash16flash_fwd_kernelI23Flash_fwd_kernel_traitsILi256ELi128ELi64ELi8ELb0ELb0EN7cutlass10bfloat16_tE19Flash_kernel_traitsILi256ELi128ELi64ELi8ES3_EELb0ELb1ELb0ELb0ELb0ELb1ELb1ELb0EEEvNS_16Flash_fwd_paramsE,@"STO_CUDA_ENTRY STV_DEFAULT"
_ZN5flash16flash_fwd_kernelI23Flash_fwd_kernel_traitsILi256ELi128ELi64ELi8ELb0ELb0EN7cutlass10bfloat16_tE19Flash_kernel_traitsILi256ELi128ELi64ELi8ES3_EELb0ELb1ELb0ELb0ELb0ELb1ELb1ELb0EEEvNS_16Flash_fwd_paramsE:
.text._ZN5flash16flash_fwd_kernelI23Flash_fwd_kernel_traitsILi256ELi128ELi64ELi8ELb0ELb0EN7cutlass10bfloat16_tE19Flash_kernel_traitsILi256ELi128ELi64ELi8ES3_EELb0ELb1ELb0ELb0ELb0ELb1ELb1ELb0EEEvNS_16Flash_fwd_paramsE:
        /* <DEDUP_REMOVED lines=57> */
.L_x_775:
[----:B------:R-:W-:Y:S02]  /*0390*/  ULDC UR6, c[0x0][0x218] ;  /* 0x0000860000067ab9 */ /* 0x000fe40000000800 */
.L_x_776:
        /* <DEDUP_REMOVED lines=69> */
.L_x_778:
        /* <DEDUP_REMOVED lines=44> */
.L_x_779:
[----:B------:R-:W-:Y:S01]  /*0ab0*/  SHF.R.S32.HI R94, RZ, 0x1f, R92 ;  /* 0x0000001fff5e7819 */ /* 0x000fe2000001145c */
[----:B------:R-:W1:Y:S01]  /*0ac0*/  S2R R250, SR_CTAID.X ;  /* 0x0000000000fa7919 */ /* 0x000e620000002500 */
[----:B------:R-:W-:Y:S01]  /*0ad0*/  UIADD3 UR10, -UR12, UR15, URZ ;  /* 0x0000000f0c0a7290 */ /* 0x000fe2000fffe13f */
[----:B------:R-:W-:Y:S01]  /*0ae0*/  SHF.R.S32.HI R244, RZ, 0x1f, R8 ;  /* 0x0000001ffff47819 */ /* 0x000fe20000011408 */
[----:B------:R-:W-:Y:S01]  /*0af0*/  ULDC.64 UR4, c[0x0][0x1a8] ;  /* 0x00006a0000047ab9 */ /* 0x000fe20000000a00 */
[-C--:B------:R-:W-:Y:S01]  /*0b00*/  LEA.HI R3, R94, R92.reuse, RZ, 0x3 ;  /* 0x0000005c5e037211 */ /* 0x080fe200078f18ff */
[----:B------:R-:W2:Y:S01]  /*0b10*/  S2R R6, SR_CTAID.Z ;  /* 0x0000000000067919 */ /* 0x000ea20000002700 */
[----:B------:R-:W-:Y:S01]  /*0b20*/  UIMAD UR4, UR19, UR4, URZ ;  /* 0x00000004130472a4 */ /* 0x000fe2000f8e023f */
[----:B------:R-:W-:Y:S01]  /*0b30*/  IMAD R246, R244, c[0x0][0x1b0], RZ ;  /* 0x00006c00f4f67a24 */ /* 0x000fe200078e02ff */
[----:B------:R-:W-:Y:S01]  /*0b40*/  SHF.R.S32.HI R10, RZ, 0x3, R3 ;  /* 0x00000003ff0a7819 */ /* 0x000fe20000011403 */
[----:B------:R-:W-:Y:S01]  /*0b50*/  UMOV UR14, 0x6 ;  /* 0x00000006000e7882 */ /* 0x000fe20000000000 */
[----:B------:R-:W-:Y:S01]  /*0b60*/  LOP3.LUT R3, R3, 0xfffffff8, RZ, 0xc0, !PT ;  /* 0xfffffff803037812 */ /* 0x000fe200078ec0ff */
[----:B------:R-:W-:Y:S01]  /*0b70*/  UIMAD UR4, UR11, UR5, UR4 ;  /* 0x000000050b0472a4 */ /* 0x000fe2000f8e0204 */
[----:B------:R-:W-:Y:S01]  /*0b80*/  IADD3 R5, R10, 0x20, RZ ;  /* 0x000000200a057810 */ /* 0x000fe20007ffe0ff */
[----:B------:R-:W-:Y:S01]  /*0b90*/  UIADD3 UR11, UR8, -0x1, URZ ;  /* 0xffffffff080b7890 */ /* 0x000fe2000fffe03f */
[----:B------:R-:W-:Y:S01]  /*0ba0*/  SHF.R.S32.HI R11, RZ, 0x1f, R10 ;  /* 0x0000001fff0b7819 */ /* 0x000fe2000001140a */
[----:B------:R-:W-:Y:S01]  /*0bb0*/  IMAD.IADD R3, R92, 0x1, -R3 ;  /* 0x000000015c037824 */ /* 0x000fe200078e0a03 */
[----:B------:R-:W-:Y:S01]  /*0bc0*/  ISETP.GE.AND P3, PT, R5, UR10, PT ;  /* 0x0000000a05007c0c */ /* 0x000fe2000bf66270 */
[----:B------:R-:W-:Y:S01]  /*0bd0*/  IMAD R246, R8, c[0x0][0x1b4], R246 ;  /* 0x00006d0008f67a24 */ /* 0x000fe200078e02f6 */
[C---:B------:R-:W-:Y:S01]  /*0be0*/  IADD3 R0, R10.reuse, 0x40, RZ ;  /* 0x000000400a007810 */ /* 0x040fe20007ffe0ff */
[----:B------:R-:W-:Y:S01]  /*0bf0*/  IMAD.SHL.U32 R248, R3, 0x8, RZ ;  /* 0x0000000803f87824 */ /* 0x000fe200078e00ff */
[----:B------:R-:W-:Y:S01]  /*0c00*/  ISETP.GE.AND P4, PT, R10, UR10, PT ;  /* 0x0000000a0a007c0c */ /* 0x000fe2000bf86270 */
[----:B------:R-:W-:Y:S01]  /*0c10*/  UMOV UR19, 0x5 ;  /* 0x0000000500137882 */ /* 0x000fe20000000000 */
[----:B------:R-:W-:Y:S01]  /*0c20*/  ISETP.GE.AND P2, PT, R0, UR10, PT ;  /* 0x0000000a00007c0c */ /* 0x000fe2000bf46270 */
[----:B------:R-:W-:Y:S01]  /*0c30*/  IMAD R244, R244, c[0x0][0x1b8], RZ ;  /* 0x00006e00f4f47a24 */ /* 0x000fe200078e02ff */
[----:B------:R-:W-:Y:S01]  /*0c40*/  SHF.R.S32.HI R249, RZ, 0x1f, R248 ;  /* 0x0000001ffff97819 */ /* 0x000fe200000114f8 */
[----:B-1----:R-:W-:Y:S01]  /*0c50*/  IMAD.WIDE R250, R250, 0x80, R10 ;  /* 0x00000080fafa7825 */ /* 0x002fe200078e020a */
[----:B------:R-:W-:Y:S01]  /*0c60*/  IADD3 R12, P0, R248, UR6, RZ ;  /* 0x00000006f80c7c10 */ /* 0x000fe2000ff1e0ff */
[----:B------:R-:W-:Y:S01]  /*0c70*/  UIMAD UR6, UR11, -0x40, UR13 ;  /* 0xffffffc00b0678a4 */ /* 0x000fe2000f8e020d */
[----:B------:R-:W-:Y:S01]  /*0c80*/  IADD3 R239, R10, 0x60, RZ ;  /* 0x000000600aef7810 */ /* 0x000fe20007ffe0ff */
[----:B------:R-:W-:Y:S01]  /*0c90*/  IMAD R244, R8, c[0x0][0x1bc], R244 ;  /* 0x00006f0008f47a24 */ /* 0x000fe200078e02f4 */
[----:B------:R-:W-:Y:S01]  /*0ca0*/  IADD3.X R13, R249, UR18, RZ, P0, !PT ;  /* 0x00000012f90d7c10 */ /* 0x000fe200087fe4ff */
[----:B------:R-:W-:Y:S01]  /*0cb0*/  IMAD.MOV.U32 R165, RZ, RZ, 0x40 ;  /* 0x00000040ffa57424 */ /* 0x000fe200078e00ff */
[----:B------:R-:W-:Y:S01]  /*0cc0*/  @!P3 IADD3 R16, P0, R250, 0x20, RZ ;  /* 0x00000020fa10b810 */ /* 0x000fe20007f1e0ff */
[----:B------:R-:W-:Y:S01]  /*0cd0*/  @!P4 IMAD R2, R251, c[0x0][0x190], RZ ;  /* 0x00006400fb02ca24 */ /* 0x000fe200078e02ff */
[----:B------:R-:W-:Y:S01]  /*0ce0*/  ISETP.GE.AND P1, PT, R239, UR10, PT ;  /* 0x0000000aef007c0c */ /* 0x000fe2000bf26270 */
[----:B--2---:R-:W-:Y:S01]  /*0cf0*/  IMAD.WIDE.U32 R6, R6, c[0x0][0x1a8], R12 ;  /* 0x00006a0006067a25 */ /* 0x004fe200078e000c */
[----:B------:R-:W-:Y:S01]  /*0d00*/  LEA.HI R237, R94, R92, RZ, 0x4 ;  /* 0x0000005c5eed7211 */ /* 0x000fe200078f20ff */
[----:B------:R-:W-:-:S02]  /*0d10*/  UISETP.GE.AND UP0, UPT, UR8, 0x2, UPT ;  /* 0x000000020800788c */ /* 0x000fc4000bf06270 */
[----:B------:R-:W-:Y:S01]  /*0d20*/  @!P3 IMAD.X R4, RZ, RZ, R251, P0 ;  /* 0x000000ffff04b224 */ /* 0x000fe200000e06fb */
[----:B------:R-:W-:Y:S01]  /*0d30*/  IADD3 R7, R7, UR4, RZ ;  /* 0x0000000407077c10 */ /* 0x000fe2000fffe0ff */
[----:B------:R-:W-:Y:S01]  /*0d40*/  @!P4 IMAD.MOV.U32 R22, RZ, RZ, R6 ;  /* 0x000000ffff16c224 */ /* 0x000fe200078e0006 */
[----:B------:R-:W-:Y:S01]  /*0d50*/  @!P2 IADD3 R14, P0, R250, 0x40, RZ ;  /* 0x00000040fa0ea810 */ /* 0x000fe20007f1e0ff */
[----:B------:R-:W-:Y:S01]  /*0d60*/  @!P3 IMAD R4, R4, c[0x0][0x190], RZ ;  /* 0x000064000404ba24 */ /* 0x000fe200078e02ff */
[----:B------:R-:W-:Y:S01]  /*0d70*/  ULDC.64 UR4, c[0x0][0x198] ;  /* 0x0000660000047ab9 */ /* 0x000fe20000000a00 */
[----:B------:R-:W-:Y:S01]  /*0d80*/  @!P4 IMAD.MOV.U32 R23, RZ, RZ, R7 ;  /* 0x000000ffff17c224 */ /* 0x000fe200078e0007 */
[----:B------:R-:W-:Y:S01]  /*0d90*/  USHF.L.U64.HI UR14, UR4, UR14, UR5 ;  /* 0x0000000e040e7299 */ /* 0x000fe20008010205 */
[C---:B------:R-:W-:Y:S01]  /*0da0*/  @!P4 IMAD R2, R250.reuse, c[0x0][0x194], R2 ;  /* 0x00006500fa02ca24 */ /* 0x040fe200078e0202 */
[----:B------:R-:W-:Y:S01]  /*0db0*/  USHF.L.U32 UR18, UR4, 0x6, URZ ;  /* 0x0000000604127899 */ /* 0x000fe2000800063f */
[----:B------:R-:W-:Y:S01]  /*0dc0*/  @!P4 IMAD.WIDE.U32 R22, R250, c[0x0][0x190], R22 ;  /* 0x00006400fa16ca25 */ /* 0x000fe200078e0016 */
[----:B------:R-:W-:-:S03]  /*0dd0*/  USHF.L.U64.HI UR19, UR4, UR19, UR5 ;  /* 0x0000001304137299 */ /* 0x000fc60008010205 */
[----:B------:R-:W-:Y:S01]  /*0de0*/  @!P3 IMAD R4, R16, c[0x0][0x194], R4 ;  /* 0x000065001004ba24 */ /* 0x000fe200078e0204 */
[----:B------:R-:W-:Y:S01]  /*0df0*/  @!P4 LEA R12, P6, R22, c[0x0][0x160], 0x1 ;  /* 0x00005800160cca11 */ /* 0x000fe200078c08ff */
[----:B------:R-:W-:Y:S01]  /*0e00*/  @!P2 IMAD.X R0, RZ, RZ, R251, P0 ;  /* 0x000000ffff00a224 */ /* 0x000fe200000e06fb */
[----:B------:R-:W-:Y:S01]  /*0e10*/  @!P1 IADD3 R20, P0, R250, 0x60, RZ ;  /* 0x00000060fa149810 */ /* 0x000fe20007f1e0ff */
[----:B------:R-:W-:-:S04]  /*0e20*/  @!P3 IMAD.WIDE.U32 R16, R16, c[0x0][0x190], R6 ;  /* 0x000064001010ba25 */ /* 0x000fc800078e0006 */
[----:B------:R-:W-:Y:S01]  /*0e30*/  @!P4 IMAD.IADD R2, R23, 0x1, R2 ;  /* 0x000000011702c824 */ /* 0x000fe200078e0202 */
[----:B------:R-:W-:Y:S01]  /*0e40*/  @!P3 LEA R18, P5, R16, c[0x0][0x160], 0x1 ;  /* 0x000058001012ba11 */ /* 0x000fe200078a08ff */
[----:B------:R-:W-:Y:S02]  /*0e50*/  @!P3 IMAD.IADD R4, R17, 0x1, R4 ;  /* 0x000000011104b824 */ /* 0x000fe400078e0204 */
[----:B------:R-:W-:Y:S01]  /*0e60*/  @!P2 IMAD R0, R0, c[0x0][0x190], RZ ;  /* 0x000064000000aa24 */ /* 0x000fe200078e02ff */
[----:B------:R-:W-:Y:S01]  /*0e70*/  @!P4 LEA.HI.X R13, R22, c[0x0][0x164], R2, 0x1, P6 ;  /* 0x00005900160dca11 */ /* 0x000fe200030f0c02 */
[----:B------:R-:W-:Y:S01]  /*0e80*/  @!P1 IMAD.X R2, RZ, RZ, R251, P0 ;  /* 0x000000ffff029224 */ /* 0x000fe200000e06fb */
[----:B------:R-:W-:Y:S01]  /*0e90*/  @!P3 LEA.HI.X R19, R16, c[0x0][0x164], R4, 0x1, P5 ;  /* 0x000059001013ba11 */ /* 0x000fe200028f0c04 */
[C---:B------:R-:W-:Y:S01]  /*0ea0*/  @!P2 IMAD R0, R14.reuse, c[0x0][0x194], R0 ;  /* 0x000065000e00aa24 */ /* 0x040fe200078e0200 */
[C---:B------:R-:W-:Y:S01]  /*0eb0*/  ISETP.GE.AND P5, PT, R5.reuse, UR6, PT ;  /* 0x0000000605007c0c */ /* 0x040fe2000bfa6270 */
[----:B------:R-:W-:Y:S01]  /*0ec0*/  @!P2 IMAD.WIDE.U32 R14, R14, c[0x0][0x190], R6 ;  /* 0x000064000e0eaa25 */ /* 0x000fe200078e0006 */
[----:B------:R-:W-:-:S02]  /*0ed0*/  ISETP.GE.AND P0, PT, R5, UR6, PT ;  /* 0x0000000605007c0c */ /* 0x000fc4000bf06270 */
[-C--:B------:R-:W-:Y:S01]  /*0ee0*/  LEA.HI R5, R94, R92.reuse, RZ, 0x6 ;  /* 0x0000005c5e057211 */ /* 0x080fe200078f30ff */
[----:B------:R-:W-:Y:S01]  /*0ef0*/  @!P1 IMAD R4, R2, c[0x0][0x190], RZ ;  /* 0x0000640002049a24 */ /* 0x000fe200078e02ff */
[----:B------:R-:W-:Y:S01]  /*0f00*/  @!P2 LEA R16, P6, R14, c[0x0][0x160], 0x1 ;  /* 0x000058000e10aa11 */ /* 0x000fe200078c08ff */
[----:B------:R-:W-:Y:S01]  /*0f10*/  @!P1 IMAD.MOV.U32 R22, RZ, RZ, R6 ;  /* 0x000000ffff169224 */ /* 0x000fe200078e0006 */
[----:B------:R-:W-:Y:S01]  /*0f20*/  LEA.HI R94, R94, R92, RZ, 0x5 ;  /* 0x0000005c5e5e7211 */ /* 0x000fe200078f28ff */
[----:B------:R-:W-:Y:S01]  /*0f30*/  @!P1 IMAD.MOV.U32 R23, RZ, RZ, R7 ;  /* 0x000000ffff179224 */ /* 0x000fe200078e0007 */
[----:B------:R-:W-:Y:S01]  /*0f40*/  SHF.R.S32.HI R7, RZ, 0x4, R237 ;  /* 0x00000004ff077819 */ /* 0x000fe200000114ed */
[----:B------:R-:W-:Y:S01]  /*0f50*/  IMAD.SHL.U32 R6, R10, 0x40, RZ ;  /* 0x000000400a067824 */ /* 0x000fe200078e00ff */
[----:B------:R-:W-:Y:S01]  /*0f60*/  SHF.R.S32.HI R93, RZ, 0x5, R94 ;  /* 0x00000005ff5d7819 */ /* 0x000fe2000001145e */
[----:B------:R-:W-:Y:S01]  /*0f70*/  @!P2 IMAD.IADD R0, R15, 0x1, R0 ;  /* 0x000000010f00a824 */ /* 0x000fe200078e0200 */
[----:B------:R-:W-:Y:S01]  /*0f80*/  LOP3.LUT R94, R94, 0xffffffe0, RZ, 0xc0, !PT ;  /* 0xffffffe05e5e7812 */ /* 0x000fe200078ec0ff */
[----:B------:R-:W-:Y:S01]  /*0f90*/  @!P1 IMAD R4, R20, c[0x0][0x194], R4 ;  /* 0x0000650014049a24 */ /* 0x000fe200078e0204 */
        /* <DEDUP_REMOVED lines=17> */
[C---:B------:R-:W-:Y:S01]  /*10b0*/  IMAD.WIDE.U32 R4, R10.reuse, c[0x0][0x1a0], R248 ;  /* 0x000068000a047a25 */ /* 0x040fe200078e00f8 */
[----:B------:R-:W-:Y:S01]  /*10c0*/  IADD3.X R243, R23, UR7, R0, P6, !PT ;  /* 0x0000000717f37c10 */ /* 0x000fe2000b7fe400 */
[----:B------:R-:W-:Y:S01]  /*10d0*/  USHF.R.S32.HI UR7, URZ, 0x1f, UR11 ;  /* 0x0000001f3f077899 */ /* 0x000fe2000801140b */
[----:B------:R-:W-:Y:S01]  /*10e0*/  ISETP.GE.AND P6, PT, R10, UR6, PT ;  /* 0x000000060a007c0c */ /* 0x000fe2000bfc6270 */
[----:B------:R-:W-:Y:S01]  /*10f0*/  IMAD.SHL.U32 R240, R2, 0x2, RZ ;  /* 0x0000000202f07824 */ /* 0x000fe200078e00ff */
[----:B------:R-:W-:Y:S01]  /*1100*/  LEA.HI R237, R237, R7, RZ, 0x1 ;  /* 0x00000007eded7211 */ /* 0x000fe200078f08ff */
[----:B------:R-:W-:Y:S01]  /*1110*/  IMAD.WIDE.U32 R242, R8, c[0x0][0x1b0], R242 ;  /* 0x00006c0008f27a25 */ /* 0x000fe200078e00f2 */
[----:B------:R-:W-:-:S02]  /*1120*/  UIMAD UR20, UR7, UR18, UR20 ;  /* 0x00000012071472a4 */ /* 0x000fc4000f8e0214 */
[----:B------:R-:W-:Y:S01]  /*1130*/  @!PT LDS RZ, [RZ] ;  /* 0x00000000fffff984 */ /* 0x000fe20000000800 */
[----:B------:R-:W-:Y:S01]  /*1140*/  @!PT LDS RZ, [RZ] ;  /* 0x00000000fffff984 */ /* 0x000fe20000000800 */
[----:B------:R-:W-:Y:S01]  /*1150*/  @!PT LDS RZ, [RZ] ;  /* 0x00000000fffff984 */ /* 0x000fe20000000800 */
[----:B------:R1:W-:Y:S01]  /*1160*/  @!P4 LDGSTS.E.BYPASS.LTC128B.128 [R240], [R12.64] ;  /* 0x000000000cf0cfae */ /* 0x0003e2000b901d50 */
[----:B------:R-:W-:Y:S01]  /*1170*/  IMAD R2, R11, c[0x0][0x1a0], RZ ;  /* 0x000068000b027a24 */ /* 0x000fe200078e02ff */
[----:B------:R-:W-:Y:S01]  /*1180*/  LOP3.LUT R237, R237, 0xfffffffe, RZ, 0xc0, !PT ;  /* 0xfffffffeeded7812 */ /* 0x000fe200078ec0ff */
[----:B------:R-:W-:Y:S01]  /*1190*/  IMAD.IADD R247, R243, 0x1, R246 ;  /* 0x00000001f3f77824 */ /* 0x000fe200078e02f6 */
[----:B------:R1:W-:Y:S01]  /*11a0*/  @!P4 LDGSTS.E.BYPASS.LTC128B.128 [R240+0x4000], [R12.64+0x80] ;  /* 0x040000800cf0cfae */ /* 0x0003e2000b901d50 */
[----:B------:R-:W-:Y:S02]  /*11b0*/  IMAD.U32 R0, RZ, RZ, UR11 ;  /* 0x0000000bff007e24 */ /* 0x000fe4000f8e00ff */
[----:B------:R-:W-:Y:S01]  /*11c0*/  IMAD.IADD R6, R92, 0x1, -R6 ;  /* 0x000000015c067824 */ /* 0x000fe200078e0a06 */
[----:B------:R1:W-:Y:S01]  /*11d0*/  @!P4 LDGSTS.E.BYPASS.LTC128B.128 [R240+0x8000], [R12.64+0x100] ;  /* 0x080001000cf0cfae */ /* 0x0003e2000b901d50 */
[----:B------:R-:W-:Y:S02]  /*11e0*/  IMAD.MOV.U32 R246, RZ, RZ, R242 ;  /* 0x000000fffff67224 */ /* 0x000fe400078e00f2 */
[----:B------:R-:W-:Y:S01]  /*11f0*/  IMAD R2, R10, c[0x0][0x1a4], R2 ;  /* 0x000069000a027a24 */ /* 0x000fe200078e0202 */
[----:B------:R1:W-:Y:S01]  /*1200*/  @!P4 LDGSTS.E.BYPASS.LTC128B.128 [R240+0xc000], [R12.64+0x180] ;  /* 0x0c0001800cf0cfae */ /* 0x0003e2000b901d50 */
[----:B------:R-:W-:Y:S01]  /*1210*/  IADD3 R20, P4, R4, UR22, RZ ;  /* 0x0000001604147c10 */ /* 0x000fe2000ff9e0ff */
[----:B------:R-:W-:Y:S01]  /*1220*/  IMAD.WIDE.U32 R22, R0, UR18, R246 ;  /* 0x0000001200167c25 */ /* 0x000fe2000f8e00f6 */
[----:B------:R-:W-:Y:S01]  /*1230*/  SHF.R.S32.HI R4, RZ, 0x1f, R6 ;  /* 0x0000001fff047819 */ /* 0x000fe20000011406 */
[----:B------:R2:W-:Y:S01]  /*1240*/  @!P3 LDGSTS.E.BYPASS.LTC128B.128 [R240+0x1000], [R18.64] ;  /* 0x0100000012f0bfae */ /* 0x0005e2000b901d50 */
[----:B------:R-:W-:Y:S01]  /*1250*/  IADD3.X R21, R5, UR21, R2, P4, !PT ;  /* 0x0000001505157c10 */ /* 0x000fe2000a7fe402 */
[----:B------:R-:W-:Y:S01]  /*1260*/  USHF.L.U32 UR21, UR4, 0x5, URZ ;  /* 0x0000000504157899 */ /* 0x000fe2000800063f */
[----:B------:R-:W-:Y:S01]  /*1270*/  LEA.HI R4, R4, R6, RZ, 0x3 ;  /* 0x0000000604047211 */ /* 0x000fe200078f18ff */
[----:B------:R2:W-:Y:S01]  /*1280*/  @!P3 LDGSTS.E.BYPASS.LTC128B.128 [R240+0x5000], [R18.64+0x80] ;  /* 0x0500008012f0bfae */ /* 0x0005e2000b901d50 */
[----:B------:R-:W-:Y:S01]  /*1290*/  IADD3 R0, R23, UR20, RZ ;  /* 0x0000001417007c10 */ /* 0x000fe2000fffe0ff */
[----:B------:R-:W-:Y:S01]  /*12a0*/  IMAD.IADD R237, R7, 0x1, -R237 ;  /* 0x0000000107ed7824 */ /* 0x000fe200078e0aed */
[----:B------:R-:W-:Y:S01]  /*12b0*/  LOP3.LUT R2, R4, 0xfffffff8, RZ, 0xc0, !PT ;  /* 0xfffffff804027812 */ /* 0x000fe200078ec0ff */
[----:B------:R2:W-:Y:S01]  /*12c0*/  @!P3 LDGSTS.E.BYPASS.LTC128B.128 [R240+0x9000], [R18.64+0x100] ;  /* 0x0900010012f0bfae */ /* 0x0005e2000b901d50 */
[----:B------:R-:W-:Y:S01]  /*12d0*/  ULDC.64 UR4, c[0x0][0x1a0] ;  /* 0x0000680000047ab9 */ /* 0x000fe20000000a00 */
[----:B------:R-:W-:Y:S01]  /*12e0*/  IMAD.SHL.U32 R11, R237, 0x8, RZ ;  /* 0x00000008ed0b7824 */ /* 0x000fe200078e00ff */
[----:B------:R-:W-:Y:S01]  /*12f0*/  UIMAD.WIDE.U32 UR22, UR11, UR4, URZ ;  /* 0x000000040b1672a5 */ /* 0x000fe2000f8e003f */
[----:B------:R2:W-:Y:S01]  /*1300*/  @!P3 LDGSTS.E.BYPASS.LTC128B.128 [R240+0xd000], [R18.64+0x180] ;  /* 0x0d00018012f0bfae */ /* 0x0005e2000b901d50 */
[----:B------:R-:W-:Y:S01]  /*1310*/  IMAD.IADD R2, R6, 0x1, -R2 ;  /* 0x0000000106027824 */ /* 0x000fe200078e0a02 */
[----:B------:R-:W-:Y:S01]  /*1320*/  UIMAD UR4, UR7, UR4, URZ ;  /* 0x00000004070472a4 */ /* 0x000fe2000f8e023f */
[----:B------:R-:W-:Y:S01]  /*1330*/  IMAD.WIDE.U32 R8, R8, c[0x0][0x1b8], R20 ;  /* 0x00006e0008087a25 */ /* 0x000fe200078e0014 */
[----:B------:R3:W-:Y:S02]  /*1340*/  @!P2 LDGSTS.E.BYPASS.LTC128B.128 [R240+0x2000], [R16.64] ;  /* 0x0200000010f0afae */ /* 0x0007e4000b901d50 */
[----:B------:R-:W-:Y:S01]  /*1350*/  UIMAD UR4, UR11, UR5, UR4 ;  /* 0x000000050b0472a4 */ /* 0x000fe2000f8e0204 */
[----:B------:R-:W-:Y:S01]  /*1360*/  IMAD.IADD R245, R9, 0x1, R244 ;  /* 0x0000000109f57824 */ /* 0x000fe200078e02f4 */
[----:B------:R3:W-:Y:S01]  /*1370*/  @!P2 LDGSTS.E.BYPASS.LTC128B.128 [R240+0x6000], [R16.64+0x80] ;  /* 0x0600008010f0afae */ /* 0x0007e2000b901d50 */
[----:B------:R-:W-:Y:S01]  /*1380*/  IMAD.IADD R94, R92, 0x1, -R94 ;  /* 0x000000015c5e7824 */ /* 0x000fe200078e0a5e */
[----:B------:R-:W-:Y:S01]  /*1390*/  UIADD3 UR4, UR23, UR4, URZ ;  /* 0x0000000417047290 */ /* 0x000fe2000fffe03f */
[----:B-1----:R-:W-:Y:S01]  /*13a0*/  @!P6 LEA R12, P4, R22, c[0x0][0x168], 0x1 ;  /* 0x00005a00160cea11 */ /* 0x002fe200078808ff */
[----:B------:R3:W-:Y:S01]  /*13b0*/  @!P2 LDGSTS.E.BYPASS.LTC128B.128 [R240+0xa000], [R16.64+0x100] ;  /* 0x0a00010010f0afae */ /* 0x0007e2000b901d50 */
[----:B------:R-:W-:Y:S01]  /*13c0*/  IMAD.SHL.U32 R204, R92, 0x2, RZ ;  /* 0x000000025ccc7824 */ /* 0x000fe200078e00ff */
[----:B------:R-:W-:-:S02]  /*13d0*/  SHF.R.S32.HI R241, RZ, 0x1f, R94 ;  /* 0x0000001ffff17819 */ /* 0x000fc4000001145e */
[C---:B------:R-:W-:Y:S01]  /*13e0*/  @!P6 LEA.HI.X R13, R22.reuse, c[0x0][0x16c], R0, 0x1, P4 ;  /* 0x00005b00160dea11 */ /* 0x040fe200020f0c00 */
[----:B------:R3:W-:Y:S01]  /*13f0*/  @!P2 LDGSTS.E.BYPASS.LTC128B.128 [R240+0xe000], [R16.64+0x180] ;  /* 0x0e00018010f0afae */ /* 0x0007e2000b901d50 */
[----:B------:R-:W-:Y:S02]  /*1400*/  @!P5 IADD3 R5, P4, R22, UR21, RZ ;  /* 0x000000151605dc10 */ /* 0x000fe4000ff9e0ff */
[----:B------:R-:W-:Y:S01]  /*1410*/  LEA.HI R241, R241, R94, RZ, 0x2 ;  /* 0x0000005ef1f17211 */ /* 0x000fe200078f10ff */
[----:B------:R1:W-:Y:S01]  /*1420*/  @!P1 LDGSTS.E.BYPASS.LTC128B.128 [R240+0x3000], [R14.64] ;  /* 0x030000000ef09fae */ /* 0x0003e2000b901d50 */
[----:B------:R-:W-:Y:S02]  /*1430*/  @!P5 IADD3.X R0, R0, UR19, RZ, P4, !PT ;  /* 0x000000130000dc10 */ /* 0x000fe4000a7fe4ff */
[----:B------:R-:W-:Y:S01]  /*1440*/  @!P5 LEA R6, P4, R5, c[0x0][0x168], 0x1 ;  /* 0x00005a000506da11 */ /* 0x000fe200078808ff */
[----:B------:R1:W-:Y:S01]  /*1450*/  @!P1 LDGSTS.E.BYPASS.LTC128B.128 [R240+0x7000], [R14.64+0x80] ;  /* 0x070000800ef09fae */ /* 0x0003e2000b901d50 */
[----:B------:R-:W-:-:S02]  /*1460*/  SHF.R.S32.HI R241, RZ, 0x2, R241 ;  /* 0x00000002fff17819 */ /* 0x000fc400000114f1 */
[----:B------:R-:W-:Y:S01]  /*1470*/  @!P5 LEA.HI.X R7, R5, c[0x0][0x16c], R0, 0x1, P4 ;  /* 0x00005b000507da11 */ /* 0x000fe200020f0c00 */
[----:B------:R1:W-:Y:S01]  /*1480*/  @!P1 LDGSTS.E.BYPASS.LTC128B.128 [R240+0xb000], [R14.64+0x100] ;  /* 0x0b0001000ef09fae */ /* 0x0003e2000b901d50 */
[----:B------:R-:W-:Y:S01]  /*1490*/  IMAD.SHL.U32 R5, R2, 0x40, RZ ;  /* 0x0000004002057824 */ /* 0x000fe200078e00ff */
[----:B------:R-:W-:Y:S01]  /*14a0*/  ISETP.GE.AND P4, PT, R10, UR6, PT ;  /* 0x000000060a007c0c */ /* 0x000fe2000bf86270 */
[----:B------:R-:W-:Y:S01]  /*14b0*/  IMAD.MOV.U32 R0, RZ, RZ, 0x20 ;  /* 0x00000020ff007424 */ /* 0x000fe200078e00ff */
[----:B------:R1:W-:Y:S01]  /*14c0*/  @!P1 LDGSTS.E.BYPASS.LTC128B.128 [R240+0xf000], [R14.64+0x180] ;  /* 0x0f0001800ef09fae */ /* 0x0003e2000b901d50 */
[----:B------:R-:W-:-:S03]  /*14d0*/  LOP3.LUT R204, R204, 0x6, RZ, 0xc0, !PT ;  /* 0x00000006cccc7812 */ /* 0x000fc600078ec0ff */
[----:B------:R4:W-:Y:S04]  /*14e0*/  @!P6 LDGSTS.E.BYPASS.LTC128B.128 [R240+0x10000], [R12.64] ;  /* 0x100000000cf0efae */ /* 0x0009e8000b901d50 */
[----:B------:R4:W-:Y:S01]  /*14f0*/  @!P6 LDGSTS.E.BYPASS.LTC128B.128 [R240+0x12000], [R12.64+0x80] ;  /* 0x120000800cf0efae */ /* 0x0009e2000b901d50 */
[----:B---3--:R-:W-:-:S03]  /*1500*/  IMAD.U32 R16, RZ, RZ, UR22 ;  /* 0x00000016ff107e24 */ /* 0x008fc6000f8e00ff */
[----:B------:R4:W-:Y:S01]  /*1510*/  @!P6 LDGSTS.E.BYPASS.LTC128B.128 [R240+0x14000], [R12.64+0x100] ;  /* 0x140001000cf0efae */ /* 0x0009e2000b901d50 */
[----:B------:R-:W-:-:S03]  /*1520*/  IMAD.U32 R17, RZ, RZ, UR23 ;  /* 0x00000017ff117e24 */ /* 0x000fc6000f8e00ff */
[----:B------:R4:W-:Y:S04]  /*1530*/  @!P6 LDGSTS.E.BYPASS.LTC128B.128 [R240+0x16000], [R12.64+0x180] ;  /* 0x160001800cf0efae */ /* 0x0009e8000b901d50 */
[----:B------:R3:W-:Y:S04]  /*1540*/  @!P5 LDGSTS.E.BYPASS.LTC128B.128 [R240+0x11000], [R6.64] ;  /* 0x1100000006f0dfae */ /* 0x0007e8000b901d50 */
[----:B------:R3:W-:Y:S01]  /*1550*/  @!P5 LDGSTS.E.BYPASS.LTC128B.128 [R240+0x13000], [R6.64+0x80] ;  /* 0x1300008006f0dfae */ /* 0x0007e2000b901d50 */
[----:B-1----:R-:W-:-:S03]  /*1560*/  IMAD.WIDE.U32 R14, R0, c[0x0][0x1a0], RZ ;  /* 0x00006800000e7a25 */ /* 0x002fc600078e00ff */
[----:B------:R3:W-:Y:S04]  /*1570*/  @!P5 LDGSTS.E.BYPASS.LTC128B.128 [R240+0x15000], [R6.64+0x100] ;  /* 0x1500010006f0dfae */ /* 0x0007e8000b901d50 */
[----:B------:R3:W-:Y:S04]  /*1580*/  @!P5 LDGSTS.E.BYPASS.LTC128B.128 [R240+0x17000], [R6.64+0x180] ;  /* 0x1700018006f0dfae */ /* 0x0007e8000b901d50 */
[----:B------:R-:W0:Y:S01]  /*1590*/  LDGDEPBAR ;  /* 0x00000000000079af */ /* 0x000e220000000000 */
[----:B----4-:R-:W-:Y:S01]  /*15a0*/  IMAD.SHL.U32 R12, R10, 0x8, RZ ;  /* 0x000000080a0c7824 */ /* 0x010fe200078e00ff */
[----:B------:R-:W-:Y:S01]  /*15b0*/  LOP3.LUT R10, R5, 0x1c0, RZ, 0xc0, !PT ;  /* 0x000001c0050a7812 */ /* 0x000fe200078ec0ff */
[----:B------:R-:W-:-:S03]  /*15c0*/  IMAD.U32 R5, RZ, RZ, UR4 ;  /* 0x00000004ff057e24 */ /* 0x000fc6000f8e00ff */
[----:B------:R-:W-:Y:S02]  /*15d0*/  LOP3.LUT R11, R10, 0x8, R11, 0xf8, !PT ;  /* 0x000000080a0b7812 */ /* 0x000fe400078ef80b */
[----:B------:R-:W-:-:S04]  /*15e0*/  SHF.R.U32.HI R10, RZ, 0x3, R10 ;  /* 0x00000003ff0a7819 */ /* 0x000fc8000001160a */
[----:B------:R-:W-:Y:S01]  /*15f0*/  LOP3.LUT R10, R11, R10, RZ, 0x3c, !PT ;  /* 0x0000000a0b0a7212 */ /* 0x000fe200078e3cff */
[----:B------:R-:W-:Y:S02]  /*1600*/  IMAD.SHL.U32 R11, R4, 0x40, RZ ;  /* 0x00000040040b7824 */ /* 0x000fe400078e00ff */
[----:B---3--:R-:W-:Y:S01]  /*1610*/  IMAD.SHL.U32 R7, R3, 0x40, RZ ;  /* 0x0000004003077824 */ /* 0x008fe200078e00ff */
[----:B------:R-:W-:-:S04]  /*1620*/  DEPBAR.LE SB0, 0x0 ;  /* 0x000080000000791a */ /* 0x000fc80000000000 */
[----:B------:R-:W-:Y:S01]  /*1630*/  BAR.SYNC.DEFER_BLOCKING 0x0 ;  /* 0x0000000000007b1d */ /* 0x000fe20000010000 */
[----:B------:R-:W-:Y:S02]  /*1640*/  LOP3.LUT R7, R7, 0x1c0, RZ, 0xc0, !PT ;  /* 0x000001c007077812 */ /* 0x000fe400078ec0ff */
[C---:B------:R-:W-:Y:S02]  /*1650*/  LEA R6, P1, R16.reuse, R8, 0x6 ;  /* 0x0000000810067211 */ /* 0x040fe400078230ff */
[----:B------:R-:W-:Y:S02]  /*1660*/  LOP3.LUT R12, R7, 0x8, R12, 0xf8, !PT ;  /* 0x00000008070c7812 */ /* 0x000fe400078ef80c */
[----:B------:R-:W-:Y:S02]  /*1670*/  SHF.R.U32.HI R7, RZ, 0x3, R7 ;  /* 0x00000003ff077819 */ /* 0x000fe40000011607 */
[----:B------:R-:W-:Y:S02]  /*1680*/  LEA.HI.X R5, R16, R245, R5, 0x6, P1 ;  /* 0x000000f510057211 */ /* 0x000fe400008f3405 */
[----:B------:R-:W-:Y:S01]  /*1690*/  LOP3.LUT R7, R12, R7, RZ, 0x3c, !PT ;  /* 0x000000070c077212 */ /* 0x000fe200078e3cff */
[----:B------:R-:W-:Y:S01]  /*16a0*/  IMAD R12, R0, c[0x0][0x1a4], RZ ;  /* 0x00006900000c7a24 */ /* 0x000fe200078e02ff */
[----:B------:R-:W-:-:S02]  /*16b0*/  @!P0 IADD3 R4, P1, R6, R14, RZ ;  /* 0x0000000e06048210 */ /* 0x000fc40007f3e0ff */
[C---:B------:R-:W-:Y:S01]  /*16c0*/  @!P4 LEA R14, P2, R6.reuse, c[0x0][0x170], 0x1 ;  /* 0x00005c00060eca11 */ /* 0x040fe200078408ff */
[----:B------:R-:W-:Y:S01]  /*16d0*/  IMAD R237, R237, 0x200, R7 ;  /* 0x00000200eded7824 */ /* 0x000fe200078e0207 */
[----:B------:R-:W-:Y:S02]  /*16e0*/  LOP3.LUT R11, R11, 0xfffffe00, RZ, 0xc0, !PT ;  /* 0xfffffe000b0b7812 */ /* 0x000fe400078ec0ff */
[----:B------:R-:W-:Y:S01]  /*16f0*/  @!P0 IADD3.X R12, R5, R15, R12, P1, !PT ;  /* 0x0000000f050c8210 */ /* 0x000fe20000ffe40c */
[----:B------:R-:W-:Y:S01]  /*1700*/  IMAD.SHL.U32 R237, R237, 0x2, RZ ;  /* 0x00000002eded7824 */ /* 0x000fe200078e00ff */
[----:B------:R-:W-:Y:S01]  /*1710*/  @!P4 LEA.HI.X R15, R6, c[0x0][0x174], R5, 0x1, P2 ;  /* 0x00005d00060fca11 */ /* 0x000fe200010f0c05 */
[----:B------:R-:W-:Y:S01]  /*1720*/  IMAD R238, R93, 0x400, R11 ;  /* 0x000004005dee7824 */ /* 0x000fe200078e020b */
[----:B------:R-:W-:Y:S01]  /*1730*/  @!P0 LEA R6, P3, R4, c[0x0][0x170], 0x1 ;  /* 0x00005c0004068a11 */ /* 0x000fe200078608ff */
[----:B------:R-:W-:Y:S01]  /*1740*/  @P4 STS.128 [R240+0x18000], RZ ;  /* 0x018000fff0004388 */ /* 0x000fe20000000c00 */
[----:B------:R-:W-:Y:S01]  /*1750*/  IADD3 R235, R237, 0x10020, RZ ;  /* 0x00010020edeb7810 */ /* 0x000fe20007ffe0ff */
[----:B------:R-:W-:Y:S01]  /*1760*/  IMAD.IADD R238, R10, 0x1, R238 ;  /* 0x000000010aee7824 */ /* 0x000fe200078e02ee */
[----:B------:R-:W-:Y:S01]  /*1770*/  @!P0 LEA.HI.X R7, R4, c[0x0][0x174], R12, 0x1, P3 ;  /* 0x00005d0004078a11 */ /* 0x000fe200018f0c0c */
[----:B------:R-:W-:Y:S01]  /*1780*/  @P4 STS.128 [R240+0x1a000], RZ ;  /* 0x01a000fff0004388 */ /* 0x000fe20000000c00 */
[----:B------:R-:W-:Y:S01]  /*1790*/  LEA R93, R93, UR12, 0x4 ;  /* 0x0000000c5d5d7c11 */ /* 0x000fe2000f8e20ff */
[----:B------:R-:W-:-:S02]  /*17a0*/  IMAD.SHL.U32 R238, R238, 0x2, RZ ;  /* 0x00000002eeee7824 */ /* 0x000fc400078e00ff */
[----:B------:R-:W-:Y:S01]  /*17b0*/  @P4 STS.128 [R240+0x1c000], RZ ;  /* 0x01c000fff0004388 */ /* 0x000fe20000000c00 */
[----:B------:R-:W-:-:S03]  /*17c0*/  IADD3 R93, R93, 0x1, R241 ;  /* 0x000000015d5d7810 */ /* 0x000fc60007ffe0f1 */
[----:B------:R-:W-:Y:S01]  /*17d0*/  @P4 STS.128 [R240+0x1e000], RZ ;  /* 0x01e000fff0004388 */ /* 0x000fe20000000c00 */
[----:B------:R-:W-:Y:S01]  /*17e0*/  R2P PR, R2, 0x6 ;  /* 0x0000000602007804 */ /* 0x000fe20000000000 */
[----:B------:R-:W-:Y:S02]  /*17f0*/  IMAD.MOV.U32 R2, RZ, RZ, 0x10 ;  /* 0x00000010ff027424 */ /* 0x000fe400078e00ff */
[----:B------:R-:W-:Y:S01]  /*1800*/  @!PT LDS RZ, [RZ] ;  /* 0x00000000fffff984 */ /* 0x000fe20000000800 */
[----:B------:R-:W-:Y:S01]  /*1810*/  @!PT LDS RZ, [RZ] ;  /* 0x00000000fffff984 */ /* 0x000fe20000000800 */
[----:B------:R-:W-:Y:S01]  /*1820*/  @!PT LDS RZ, [RZ] ;  /* 0x00000000fffff984 */ /* 0x000fe20000000800 */
[----:B------:R1:W-:Y:S02]  /*1830*/  @!P4 LDGSTS.E.BYPASS.LTC128B.128 [R240+0x18000], [R14.64] ;  /* 0x180000000ef0cfae */ /* 0x0003e4000b901d50 */
[----:B------:R-:W-:Y:S02]  /*1840*/  SEL R0, R0, 0xffffffe0, !P2 ;  /* 0xffffffe000007807 */ /* 0x000fe40005000000 */
[----:B------:R1:W-:Y:S01]  /*1850*/  @!P4 LDGSTS.E.BYPASS.LTC128B.128 [R240+0x1a000], [R14.64+0x80] ;  /* 0x1a0000800ef0cfae */ /* 0x0003e2000b901d50 */
[----:B------:R-:W-:Y:S02]  /*1860*/  SEL R2, R2, 0xfffffff0, !P1 ;  /* 0xfffffff002027807 */ /* 0x000fe40004800000 */
[----:B------:R-:W-:Y:S01]  /*1870*/  R2P PR, R3, 0x6 ;  /* 0x0000000603007804 */ /* 0x000fe20000000000 */
[----:B------:R1:W-:Y:S01]  /*1880*/  @!P4 LDGSTS.E.BYPASS.LTC128B.128 [R240+0x1c000], [R14.64+0x100] ;  /* 0x1c0001000ef0cfae */ /* 0x0003e2000b901d50 */
[----:B------:R-:W-:Y:S01]  /*1890*/  IADD3 R3, R237, 0x10000, RZ ;  /* 0x00010000ed037810 */ /* 0x000fe20007ffe0ff */
[----:B------:R-:W-:-:S02]  /*18a0*/  IMAD R236, R2, 0x2, R238 ;  /* 0x0000000202ec7824 */ /* 0x000fc400078e02ee */
[----:B------:R1:W-:Y:S01]  /*18b0*/  @!P4 LDGSTS.E.BYPASS.LTC128B.128 [R240+0x1e000], [R14.64+0x180] ;  /* 0x1e0001800ef0cfae */ /* 0x0003e2000b901d50 */
[C---:B------:R-:W-:Y:S02]  /*18c0*/  IMAD R234, R0.reuse, 0x2, R238 ;  /* 0x0000000200ea7824 */ /* 0x040fe400078e02ee */
[----:B------:R-:W-:Y:S01]  /*18d0*/  IMAD R233, R0, 0x2, R236 ;  /* 0x0000000200e97824 */ /* 0x000fe200078e02ec */
[----:B------:R-:W-:Y:S04]  /*18e0*/  @P0 STS.128 [R240+0x19000], RZ ;  /* 0x019000fff0000388 */ /* 0x000fe80000000c00 */
[----:B------:R-:W-:Y:S01]  /*18f0*/  @P0 STS.128 [R240+0x1b000], RZ ;  /* 0x01b000fff0000388 */ /* 0x000fe20000000c00 */
[----:B------:R-:W-:Y:S02]  /*1900*/  @P1 IADD3 R235, R3, -0x20, RZ ;  /* 0xffffffe003eb1810 */ /* 0x000fe40007ffe0ff */
[----:B------:R-:W-:Y:S01]  /*1910*/  SEL R3, R165, 0xffffffc0, !P2 ;  /* 0xffffffc0a5037807 */ /* 0x000fe20005000000 */
[----:B------:R-:W-:Y:S01]  /*1920*/  @P0 STS.128 [R240+0x1d000], RZ ;  /* 0x01d000fff0000388 */ /* 0x000fe20000000c00 */
[----:B------:R-:W-:-:S02]  /*1930*/  IADD3 R227, R235, 0x800, RZ ;  /* 0x00000800ebe37810 */ /* 0x000fc40007ffe0ff */
[----:B------:R-:W-:Y:S01]  /*1940*/  IADD3 R226, R235, 0x1000, RZ ;  /* 0x00001000ebe27810 */ /* 0x000fe20007ffe0ff */
[----:B------:R-:W-:Y:S01]  /*1950*/  @P0 STS.128 [R240+0x1f000], RZ ;  /* 0x01f000fff0000388 */ /* 0x000fe20000000c00 */
[----:B------:R-:W-:Y:S01]  /*1960*/  IMAD.IADD R231, R237, 0x1, R3 ;  /* 0x00000001ede77824 */ /* 0x000fe200078e0203 */
[----:B------:R-:W-:Y:S01]  /*1970*/  IADD3 R225, R235, 0x1800, RZ ;  /* 0x00001800ebe17810 */ /* 0x000fe20007ffe0ff */
[----:B------:R-:W-:Y:S01]  /*1980*/  IMAD.IADD R224, R3, 0x1, R235 ;  /* 0x0000000103e07824 */ /* 0x000fe200078e02eb */
[----:B------:R-:W-:Y:S01]  /*1990*/  @!PT LDS RZ, [RZ] ;  /* 0x00000000fffff984 */ /* 0x000fe20000000800 */
[----:B------:R-:W-:Y:S01]  /*19a0*/  @!PT LDS RZ, [RZ] ;  /* 0x00000000fffff984 */ /* 0x000fe20000000800 */
[----:B------:R-:W-:Y:S01]  /*19b0*/  @!PT LDS RZ, [RZ] ;  /* 0x00000000fffff984 */ /* 0x000fe20000000800 */
[----:B------:R3:W-:Y:S01]  /*19c0*/  @!P0 LDGSTS.E.BYPASS.LTC128B.128 [R240+0x19000], [R6.64] ;  /* 0x1900000006f08fae */ /* 0x0007e2000b901d50 */
[C---:B------:R-:W-:Y:S02]  /*19d0*/  IADD3 R223, R235.reuse, 0x2000, RZ ;  /* 0x00002000ebdf7810 */ /* 0x040fe40007ffe0ff */
[C---:B------:R-:W-:Y:S01]  /*19e0*/  IADD3 R222, R235.reuse, 0x2800, RZ ;  /* 0x00002800ebde7810 */ /* 0x040fe20007ffe0ff */
[----:B------:R3:W-:Y:S01]  /*19f0*/  @!P0 LDGSTS.E.BYPASS.LTC128B.128 [R240+0x1b000], [R6.64+0x80] ;  /* 0x1b00008006f08fae */ /* 0x0007e2000b901d50 */
[----:B------:R-:W-:-:S02]  /*1a00*/  IADD3 R221, R235, 0x3000, RZ ;  /* 0x00003000ebdd7810 */ /* 0x000fc40007ffe0ff */
[C---:B------:R-:W-:Y:S01]  /*1a10*/  IADD3 R220, R235.reuse, 0x3800, RZ ;  /* 0x00003800ebdc7810 */ /* 0x040fe20007ffe0ff */
[----:B------:R3:W-:Y:S01]  /*1a20*/  @!P0 LDGSTS.E.BYPASS.LTC128B.128 [R240+0x1d000], [R6.64+0x100] ;  /* 0x1d00010006f08fae */ /* 0x0007e2000b901d50 */
[C---:B------:R-:W-:Y:S02]  /*1a30*/  IADD3 R219, R235.reuse, 0x4000, RZ ;  /* 0x00004000ebdb7810 */ /* 0x040fe40007ffe0ff */
[C---:B------:R-:W-:Y:S01]  /*1a40*/  IADD3 R218, R235.reuse, 0x4800, RZ ;  /* 0x00004800ebda7810 */ /* 0x040fe20007ffe0ff */
[----:B------:R3:W-:Y:S01]  /*1a50*/  @!P0 LDGSTS.E.BYPASS.LTC128B.128 [R240+0x1f000], [R6.64+0x180] ;  /* 0x1f00018006f08fae */ /* 0x0007e2000b901d50 */
[C---:B------:R-:W-:Y:S02]  /*1a60*/  IADD3 R217, R235.reuse, 0x5000, RZ ;  /* 0x00005000ebd97810 */ /* 0x040fe40007ffe0ff */
[C---:B------:R-:W-:Y:S01]  /*1a70*/  IADD3 R216, R235.reuse, 0x5800, RZ ;  /* 0x00005800ebd87810 */ /* 0x040fe20007ffe0ff */
[----:B------:R-:W-:Y:S01]  /*1a80*/  LDSM.16.M88.4 R48, [R238] ;  /* 0x00000000ee30783b */ /* 0x000fe20000000200 */
[----:B------:R-:W-:-:S02]  /*1a90*/  IADD3 R215, R235, 0x6000, RZ ;  /* 0x00006000ebd77810 */ /* 0x000fc40007ffe0ff */
[C---:B------:R-:W-:Y:S01]  /*1aa0*/  IADD3 R214, R235.reuse, 0x6800, RZ ;  /* 0x00006800ebd67810 */ /* 0x040fe20007ffe0ff */
[----:B------:R-:W4:Y:S01]  /*1ab0*/  LDSM.16.M88.4 R20, [R237+0x10000] ;  /* 0x01000000ed14783b */ /* 0x000f220000000200 */
[C---:B------:R-:W-:Y:S02]  /*1ac0*/  IADD3 R213, R235.reuse, 0x7000, RZ ;  /* 0x00007000ebd57810 */ /* 0x040fe40007ffe0ff */
[----:B------:R-:W-:Y:S01]  /*1ad0*/  IADD3 R212, R235, 0x7800, RZ ;  /* 0x00007800ebd47810 */ /* 0x000fe20007ffe0ff */
[----:B------:R-:W5:Y:S04]  /*1ae0*/  LDSM.16.M88.4 R44, [R237+0x10800] ;  /* 0x01080000ed2c783b */ /* 0x000f680000000200 */
[----:B------:R-:W5:Y:S04]  /*1af0*/  LDSM.16.M88.4 R64, [R237+0x11000] ;  /* 0x01100000ed40783b */ /* 0x000f680000000200 */
[----:B------:R-:W5:Y:S04]  /*1b00*/  LDSM.16.M88.4 R28, [R237+0x11800] ;  /* 0x01180000ed1c783b */ /* 0x000f680000000200 */
[----:B-1----:R-:W-:Y:S04]  /*1b10*/  LDSM.16.M88.4 R12, [R236] ;  /* 0x00000000ec0c783b */ /* 0x002fe80000000200 */
[----:B--2---:R-:W1:Y:S04]  /*1b20*/  LDSM.16.M88.4 R16, [R235] ;  /* 0x00000000eb10783b */ /* 0x004e680000000200 */
[----:B---3--:R-:W2:Y:S04]  /*1b30*/  LDSM.16.M88.4 R4, [R235+0x800] ;  /* 0x00080000eb04783b */ /* 0x008ea80000000200 */
[----:B------:R-:W3:Y:S04]  /*1b40*/  LDSM.16.M88.4 R40, [R235+0x1800] ;  /* 0x00180000eb28783b */ /* 0x000ee80000000200 */
[----:B------:R-:W-:Y:S04]  /*1b50*/  LDSM.16.M88.4 R56, [R234] ;  /* 0x00000000ea38783b */ /* 0x000fe80000000200 */
[----:B------:R-:W-:Y:S01]  /*1b60*/  LDSM.16.M88.4 R80, [R231+0x11000] ;  /* 0x01100000e750783b */ /* 0x000fe20000000200 */
[C---:B----4-:R-:W-:Y:S03]  /*1b70*/  HMMA.16816.F32.BF16 R24, R48.reuse, R20, RZ ;  /* 0x000000143018723c */ /* 0x050fe600000418ff */
[----:B------:R-:W-:Y:S04]  /*1b80*/  LDSM.16.M88.4 R36, [R224] ;  /* 0x00000000e024783b */ /* 0x000fe80000000200 */
[----:B------:R-:W-:Y:S01]  /*1b90*/  LDSM.16.M88.4 R76, [R231+0x11800] ;  /* 0x01180000e74c783b */ /* 0x000fe20000000200 */
[C---:B------:R-:W-:Y:S03]  /*1ba0*/  HMMA.16816.F32.BF16 R20, R48.reuse, R22, RZ ;  /* 0x000000163014723c */ /* 0x040fe600000418ff */
[----:B------:R-:W-:Y:S04]  /*1bb0*/  LDSM.16.M88.4 R52, [R224+0x1000] ;  /* 0x00100000e034783b */ /* 0x000fe80000000200 */
[----:B------:R-:W-:Y:S01]  /*1bc0*/  LDSM.16.M88.4 R72, [R238+0x4000] ;  /* 0x00400000ee48783b */ /* 0x000fe20000000200 */
        /* <DEDUP_REMOVED lines=17> */
[C---:B----4-:R-:W-:Y:S08]  /*1ce0*/  HMMA.16816.F32.BF16 R68, R12.reuse, R28, R68 ;  /* 0x0000001c0c44723c */ /* 0x050ff00000041844 */
        /* <DEDUP_REMOVED lines=151> */
[----:B------:R-:W-:Y:S01]  /*2660*/  LDSM.16.M88.4 R4, [R231+0x17000] ;  /* 0x01700000e704783b */ /* 0x000fe20000000200 */
[----:B------:R-:W-:Y:S06]  /*2670*/  MUFU.TANH R3, R3 ;  /* 0x0000000300037308 */ /* 0x000fec0000002400 */
[----:B---3--:R-:W-:Y:S02]  /*2680*/  HMMA.16816.F32.BF16 R88, R52, R48, R88 ;  /* 0x000000303458723c */ /* 0x008fe40000041858 */
[----:B------:R-:W3:Y:S06]  /*2690*/  MUFU.TANH R48, R25 ;  /* 0x0000001900307308 */ /* 0x000eec0000002400 */
[----:B--2---:R-:W-:Y:S08]  /*26a0*/  HMMA.16816.F32.BF16 R32, R16, R68, R32 ;  /* 0x000000441020723c */ /* 0x004ff00000041820 */
[----:B----4-:R-:W-:Y:S01]  /*26b0*/  HMMA.16816.F32.BF16 R60, R52, R28, R60 ;  /* 0x0000001c343c723c */ /* 0x010fe2000004183c */
[----:B------:R-:W-:Y:S01]  /*26c0*/  MUFU.TANH R28, R26 ;  /* 0x0000001a001c7308 */ /* 0x000fe20000002400 */
[----:B------:R-:W-:-:S02]  /*26d0*/  FMUL.FTZ R20, R20, c[0x0][0x2ec] ;  /* 0x0000bb0014147a20 */ /* 0x000fc40000410000 */
[----:B------:R-:W-:Y:S02]  /*26e0*/  FMUL.FTZ R21, R21, c[0x0][0x2ec] ;  /* 0x0000bb0015157a20 */ /* 0x000fe40000410000 */
[----:B------:R-:W-:Y:S02]  /*26f0*/  FMUL.FTZ R22, R22, c[0x0][0x2ec] ;  /* 0x0000bb0016167a20 */ /* 0x000fe40000410000 */
[----:B------:R-:W-:Y:S01]  /*2700*/  HMMA.16816.F32.BF16 R44, R52, R86, R44 ;  /* 0x00000056342c723c */ /* 0x000fe2000004182c */
[----:B------:R2:W-:Y:S01]  /*2710*/  MUFU.TANH R29, R27 ;  /* 0x0000001b001d7308 */ /* 0x0005e20000002400 */
[----:B------:R-:W-:-:S06]  /*2720*/  FMUL.FTZ R23, R23, c[0x0][0x2ec] ;  /* 0x0000bb0017177a20 */ /* 0x000fcc0000410000 */
[----:B------:R-:W-:Y:S01]  /*2730*/  HMMA.16816.F32.BF16 R64, R52, R50, R64 ;  /* 0x000000323440723c */ /* 0x000fe20000041840 */
[----:B------:R-:W-:Y:S07]  /*2740*/  MUFU.TANH R49, R20 ;  /* 0x0000001400317308 */ /* 0x000fee0000002400 */
[----:B-1----:R-:W-:Y:S01]  /*2750*/  HMMA.16816.F32.BF16 R32, R12, R56, R32 ;  /* 0x000000380c20723c */ /* 0x002fe20000041820 */
[----:B--2---:R-:W1:Y:S01]  /*2760*/  LDSM.16.M88.4 R24, [R235+0x7800] ;  /* 0x00780000eb18783b */ /* 0x004e620000000200 */
[----:B------:R-:W-:Y:S06]  /*2770*/  MUFU.TANH R50, R21 ;  /* 0x0000001500327308 */ /* 0x000fec0000002400 */
[----:B------:R-:W-:Y:S02]  /*2780*/  HMMA.16816.F32.BF16 R72, R52, R30, R72 ;  /* 0x0000001e3448723c */ /* 0x000fe40000041848 */
[----:B------:R-:W2:Y:S06]  /*2790*/  MUFU.TANH R56, R22 ;  /* 0x0000001600387308 */ /* 0x000eac0000002400 */
[C---:B------:R-:W-:Y:S01]  /*27a0*/  HMMA.16816.F32.BF16 R44, R40.reuse, R38, R44 ;  /* 0x00000026282c723c */ /* 0x040fe2000004182c */
[----:B------:R-:W-:Y:S01]  /*27b0*/  LDSM.16.M88.4 R36, [R224+0x7000] ;  /* 0x00700000e024783b */ /* 0x000fe20000000200 */
[----:B------:R4:W-:Y:S06]  /*27c0*/  MUFU.TANH R51, R23 ;  /* 0x0000001700337308 */ /* 0x0009ec0000002400 */
[----:B-----5:R-:W-:Y:S01]  /*27d0*/  HMMA.16816.F32.BF16 R88, R40, R76, R88 ;  /* 0x0000004c2858723c */ /* 0x020fe20000041858 */
[----:B------:R-:W-:-:S02]  /*27e0*/  FMUL.FTZ R31, R35, c[0x0][0x2ec] ;  /* 0x0000bb00231f7a20 */ /* 0x000fc40000410000 */
[----:B------:R-:W-:Y:S02]  /*27f0*/  IMAD.U32 R35, RZ, RZ, UR11 ;  /* 0x0000000bff237e24 */ /* 0x000fe4000f8e00ff */
[----:B------:R-:W-:Y:S02]  /*2800*/  FMUL.FTZ R32, R32, c[0x0][0x2ec] ;  /* 0x0000bb0020207a20 */ /* 0x000fe40000410000 */
[----:B------:R-:W-:Y:S01]  /*2810*/  IMAD R35, R35, 0x40, R204 ;  /* 0x0000004023237824 */ /* 0x000fe200078e02cc */
[----:B------:R-:W-:Y:S01]  /*2820*/  HMMA.16816.F32.BF16 R64, R40, R78, R64 ;  /* 0x0000004e2840723c */ /* 0x000fe20000041840 */
[----:B------:R-:W-:Y:S01]  /*2830*/  FMUL.FTZ R30, R34, c[0x0][0x2ec] ;  /* 0x0000bb00221e7a20 */ /* 0x000fe20000410000 */
[----:B----4-:R-:W4:Y:S01]  /*2840*/  LDSM.16.M88.4 R20, [R231+0x17800] ;  /* 0x01780000e714783b */ /* 0x010f220000000200 */
[----:B------:R-:W5:Y:S05]  /*2850*/  MUFU.TANH R32, R32 ;  /* 0x0000002000207308 */ /* 0x000f6a0000002400 */
[----:B------:R-:W-:Y:S03]  /*2860*/  HMMA.16816.F32.BF16 R44, R16, R70, R44 ;  /* 0x00000046102c723c */ /* 0x000fe6000004182c */
[----:B------:R-:W2:Y:S05]  /*2870*/  MUFU.TANH R30, R30 ;  /* 0x0000001e001e7308 */ /* 0x000eaa0000002400 */
[C---:B-1----:R-:W-:Y:S03]  /*2880*/  HMMA.16816.F32.BF16 R60, R40.reuse, R24, R60 ;  /* 0x00000018283c723c */ /* 0x042fe6000004183c */
[----:B------:R-:W-:Y:S05]  /*2890*/  MUFU.TANH R31, R31 ;  /* 0x0000001f001f7308 */ /* 0x000fea0000002400 */
[----:B------:R-:W-:Y:S01]  /*28a0*/  HMMA.16816.F32.BF16 R72, R40, R26, R72 ;  /* 0x0000001a2848723c */ /* 0x000fe20000041848 */
[----:B------:R-:W1:Y:S01]  /*28b0*/  LDSM.16.M88.4 R24, [R224+0x7800] ;  /* 0x00780000e018783b */ /* 0x000e620000000200 */
[----:B------:R-:W-:-:S06]  /*28c0*/  DEPBAR.LE SB0, 0x0 ;  /* 0x000080000000791a */ /* 0x000fcc0000000000 */
[C---:B------:R-:W-:Y:S07]  /*28d0*/  HMMA.16816.F32.BF16 R88, R16.reuse, R4, R88 ;  /* 0x000000041058723c */ /* 0x040fee0000041858 */
[----:B------:R-:W-:Y:S01]  /*28e0*/  IMAD.IADD R4, R11, 0x1, R10 ;  /* 0x000000010b047824 */ /* 0x000fe200078e020a */
[----:B------:R-:W-:Y:S01]  /*28f0*/  HMMA.16816.F32.BF16 R64, R16, R6, R64 ;  /* 0x000000061040723c */ /* 0x000fe20000041840 */
[----:B------:R-:W-:-:S06]  /*2900*/  FMUL.FTZ R5, R33, c[0x0][0x2ec] ;  /* 0x0000bb0021057a20 */ /* 0x000fcc0000410000 */
[----:B------:R-:W-:Y:S01]  /*2910*/  IMAD.U32 R6, RZ, RZ, UR13 ;  /* 0x0000000dff067e24 */ /* 0x000fe2000f8e00ff */
[----:B----4-:R-:W-:Y:S01]  /*2920*/  HMMA.16816.F32.BF16 R60, R16, R20, R60 ;  /* 0x00000014103c723c */ /* 0x010fe2000004183c */
[----:B------:R-:W-:Y:S01]  /*2930*/  IADD3 R7, R35, 0x8, RZ ;  /* 0x0000000823077810 */ /* 0x000fe20007ffe0ff */
[----:B------:R-:W-:Y:S02]  /*2940*/  MUFU.TANH R5, R5 ;  /* 0x0000000500057308 */ /* 0x000fe40000002400 */
[----:B------:R-:W-:-:S04]  /*2950*/  IADD3 R6, R6, -UR15, R93 ;  /* 0x8000000f06067c10 */ /* 0x000fc8000fffe05d */
[C---:B------:R-:W-:Y:S01]  /*2960*/  HMMA.16816.F32.BF16 R44, R12.reuse, R58, R44 ;  /* 0x0000003a0c2c723c */ /* 0x040fe2000004182c */
[----:B------:R-:W-:Y:S02]  /*2970*/  IADD3 R11, R6, c[0x0][0x2e8], RZ ;  /* 0x0000ba00060b7a10 */ /* 0x000fe40007ffe0ff */
[----:B------:R-:W-:Y:S02]  /*2980*/  IADD3 R6, R35, 0x1, RZ ;  /* 0x0000000123067810 */ /* 0x000fe40007ffe0ff */
[C---:B------:R-:W-:Y:S02]  /*2990*/  IADD3 R10, R11.reuse, 0x8, RZ ;  /* 0x000000080b0a7810 */ /* 0x040fe40007ffe0ff */
[----:B------:R-:W-:Y:S01]  /*29a0*/  IMNMX R11, R11, UR13, PT ;  /* 0x0000000d0b0b7c17 */ /* 0x000fe2000b800200 */
[----:B------:R-:W-:Y:S01]  /*29b0*/  HMMA.16816.F32.BF16 R88, R12, R36, R88 ;  /* 0x000000240c58723c */ /* 0x000fe20000041858 */
[----:B------:R-:W-:Y:S02]  /*29c0*/  IMNMX R10, R10, UR13, PT ;  /* 0x0000000d0a0a7c17 */ /* 0x000fe4000b800200 */
[----:B------:R-:W-:-:S02]  /*29d0*/  ISETP.GE.AND P6, PT, R6, R11, PT ;  /* 0x0000000b0600720c */ /* 0x000fc40003fc6270 */
[-C--:B------:R-:W-:Y:S02]  /*29e0*/  ISETP.GE.AND P3, PT, R6, R10.reuse, PT ;  /* 0x0000000a0600720c */ /* 0x080fe40003f66270 */
[----:B------:R-:W-:Y:S01]  /*29f0*/  IADD3 R6, R35, 0x9, RZ ;  /* 0x0000000923067810 */ /* 0x000fe20007ffe0ff */
[----:B------:R-:W-:Y:S01]  /*2a00*/  HMMA.16816.F32.BF16 R72, R16, R22, R72 ;  /* 0x000000161048723c */ /* 0x000fe20000041848 */
[CC--:B------:R-:W-:Y:S02]  /*2a10*/  ISETP.GE.AND P4, PT, R7.reuse, R11.reuse, PT ;  /* 0x0000000b0700720c */ /* 0x0c0fe40003f86270 */
[-C--:B------:R-:W-:Y:S02]  /*2a20*/  ISETP.GE.AND P1, PT, R7, R10.reuse, PT ;  /* 0x0000000a0700720c */ /* 0x080fe40003f26270 */
[----:B------:R-:W-:Y:S02]  /*2a30*/  IADD3 R7, R35, 0x10, RZ ;  /* 0x0000001023077810 */ /* 0x000fe40007ffe0ff */
[-C--:B------:R-:W-:Y:S01]  /*2a40*/  ISETP.GE.AND P0, PT, R6, R11.reuse, PT ;  /* 0x0000000b0600720c */ /* 0x080fe20003f06270 */
[C---:B------:R-:W-:Y:S01]  /*2a50*/  HMMA.16816.F32.BF16 R64, R12.reuse, R38, R64 ;  /* 0x000000260c40723c */ /* 0x040fe20000041840 */
[----:B------:R-:W-:Y:S01]  /*2a60*/  FMUL.FTZ R37, R46, c[0x0][0x2ec] ;  /* 0x0000bb002e257a20 */ /* 0x000fe20000410000 */
[-C--:B------:R-:W-:Y:S01]  /*2a70*/  ISETP.GE.AND P5, PT, R6, R10.reuse, PT ;  /* 0x0000000a0600720c */ /* 0x080fe20003fa6270 */
[----:B------:R-:W-:Y:S01]  /*2a80*/  FMUL.FTZ R36, R47, c[0x0][0x2ec] ;  /* 0x0000bb002f247a20 */ /* 0x000fe20000410000 */
[----:B------:R-:W-:Y:S01]  /*2a90*/  IADD3 R6, R35, 0x18, RZ ;  /* 0x0000001823067810 */ /* 0x000fe20007ffe0ff */
[----:B------:R-:W-:Y:S01]  /*2aa0*/  FMUL.FTZ R33, R44, c[0x0][0x2ec] ;  /* 0x0000bb002c217a20 */ /* 0x000fe20000410000 */
[----:B---3--:R-:W-:Y:S01]  /*2ab0*/  FSEL R48, R48, -INF , !P6 ;  /* 0xff80000030307808 */ /* 0x008fe20007000000 */
[----:B------:R-:W3:Y:S01]  /*2ac0*/  MUFU.TANH R37, R37 ;  /* 0x0000002500257308 */ /* 0x000ee20000002400 */
[C---:B-1----:R-:W-:Y:S01]  /*2ad0*/  HMMA.16816.F32.BF16 R60, R12.reuse, R24, R60 ;  /* 0x000000180c3c723c */ /* 0x042fe2000004183c */
[----:B------:R-:W-:Y:S01]  /*2ae0*/  FMUL.FTZ R88, R88, c[0x0][0x2ec] ;  /* 0x0000bb0058587a20 */ /* 0x000fe20000410000 */
[CC--:B------:R-:W-:Y:S01]  /*2af0*/  ISETP.GE.AND P2, PT, R7.reuse, R11.reuse, PT ;  /* 0x0000000b0700720c */ /* 0x0c0fe20003f46270 */
[----:B------:R-:W-:Y:S01]  /*2b00*/  FMUL.FTZ R90, R90, c[0x0][0x2ec] ;  /* 0x0000bb005a5a7a20 */ /* 0x000fe20000410000 */
[----:B------:R-:W-:Y:S01]  /*2b10*/  ISETP.GE.AND P6, PT, R7, R10, PT ;  /* 0x0000000a0700720c */ /* 0x000fe20003fc6270 */
[----:B------:R-:W-:Y:S01]  /*2b20*/  FMUL.FTZ R34, R45, c[0x0][0x2ec] ;  /* 0x0000bb002d227a20 */ /* 0x000fe20000410000 */
[----:B------:R-:W-:Y:S01]  /*2b30*/  IADD3 R7, R35, 0x11, RZ ;  /* 0x0000001123077810 */ /* 0x000fe20007ffe0ff */
[----:B------:R-:W1:Y:S01]  /*2b40*/  MUFU.TANH R36, R36 ;  /* 0x0000002400247308 */ /* 0x000e620000002400 */
[----:B------:R-:W-:Y:S01]  /*2b50*/  HMMA.16816.F32.BF16 R72, R12, R26, R72 ;  /* 0x0000001a0c48723c */ /* 0x000fe20000041848 */
[----:B--2---:R-:W-:Y:S01]  /*2b60*/  FSEL R56, R56, -INF , !P1 ;  /* 0xff80000038387808 */ /* 0x004fe20004800000 */
[----:B------:R-:W-:Y:S01]  /*2b70*/  FMUL.FTZ R89, R89, c[0x0][0x2ec] ;  /* 0x0000bb0059597a20 */ /* 0x000fe20000410000 */
[----:B------:R-:W-:Y:S01]  /*2b80*/  FSEL R50, R50, -INF , !P0 ;  /* 0xff80000032327808 */ /* 0x000fe20004000000 */
[----:B------:R-:W-:Y:S01]  /*2b90*/  FMUL.FTZ R91, R91, c[0x0][0x2ec] ;  /* 0x0000bb005b5b7a20 */ /* 0x000fe20000410000 */
[----:B------:R-:W-:-:S02]  /*2ba0*/  ISETP.GE.AND P1, PT, R6, R11, PT ;  /* 0x0000000b0600720c */ /* 0x000fc40003f26270 */
[----:B------:R-:W2:Y:S01]  /*2bb0*/  MUFU.TANH R184, R88 ;  /* 0x0000005800b87308 */ /* 0x000ea20000002400 */
[----:B------:R-:W-:Y:S01]  /*2bc0*/  FMUL.FTZ R64, R64, c[0x0][0x2ec] ;  /* 0x0000bb0040407a20 */ /* 0x000fe20000410000 */
[-C--:B------:R-:W-:Y:S01]  /*2bd0*/  ISETP.GE.AND P0, PT, R6, R10.reuse, PT ;  /* 0x0000000a0600720c */ /* 0x080fe20003f06270 */
[----:B------:R-:W-:Y:S01]  /*2be0*/  FMUL.FTZ R67, R67, c[0x0][0x2ec] ;  /* 0x0000bb0043437a20 */ /* 0x000fe20000410000 */
[----:B------:R-:W-:Y:S01]  /*2bf0*/  IADD3 R6, R35, 0x19, RZ ;  /* 0x0000001923067810 */ /* 0x000fe20007ffe0ff */
[----:B------:R-:W-:Y:S01]  /*2c00*/  FMUL.FTZ R65, R65, c[0x0][0x2ec] ;  /* 0x0000bb0041417a20 */ /* 0x000fe20000410000 */
[----:B------:R-:W-:Y:S01]  /*2c10*/  IADD3 R17, R35, 0x20, RZ ;  /* 0x0000002023117810 */ /* 0x000fe20007ffe0ff */
[----:B------:R-:W-:Y:S01]  /*2c20*/  FMUL.FTZ R66, R66, c[0x0][0x2ec] ;  /* 0x0000bb0042427a20 */ /* 0x000fe20000410000 */
[----:B------:R-:W4:Y:S01]  /*2c30*/  MUFU.TANH R186, R64 ;  /* 0x0000004000ba7308 */ /* 0x000f220000002400 */
[----:B------:R-:W-:Y:S01]  /*2c40*/  FMUL.FTZ R63, R63, c[0x0][0x2ec] ;  /* 0x0000bb003f3f7a20 */ /* 0x000fe20000410000 */
[----:B------:R-:W-:Y:S01]  /*2c50*/  FSEL R29, R29, -INF , !P3 ;  /* 0xff8000001d1d7808 */ /* 0x000fe20005800000 */
[----:B------:R-:W-:Y:S01]  /*2c60*/  FMUL.FTZ R60, R60, c[0x0][0x2ec] ;  /* 0x0000bb003c3c7a20 */ /* 0x000fe20000410000 */
[----:B------:R-:W-:Y:S01]  /*2c70*/  FSEL R49, R49, -INF , !P4 ;  /* 0xff80000031317808 */ /* 0x000fe20006000000 */
[----:B------:R-:W-:Y:S01]  /*2c80*/  FMUL.FTZ R61, R61, c[0x0][0x2ec] ;  /* 0x0000bb003d3d7a20 */ /* 0x000fe20000410000 */
[CC--:B------:R-:W-:Y:S01]  /*2c90*/  ISETP.GE.AND P3, PT, R7.reuse, R11.reuse, PT ;  /* 0x0000000b0700720c */ /* 0x0c0fe20003f66270 */
[----:B------:R-:W-:Y:S01]  /*2ca0*/  FMUL.FTZ R62, R62, c[0x0][0x2ec] ;  /* 0x0000bb003e3e7a20 */ /* 0x000fe20000410000 */
[-C--:B------:R-:W-:Y:S01]  /*2cb0*/  ISETP.GE.AND P4, PT, R7, R10.reuse, PT ;  /* 0x0000000a0700720c */ /* 0x080fe20003f86270 */
[----:B------:R-:W2:Y:S01]  /*2cc0*/  MUFU.TANH R191, R63 ;  /* 0x0000003f00bf7308 */ /* 0x000ea20000002400 */
[----:B-----5:R-:W-:Y:S01]  /*2cd0*/  FSEL R7, R32, -INF , !P2 ;  /* 0xff80000020077808 */ /* 0x020fe20005000000 */
[----:B------:R-:W-:Y:S01]  /*2ce0*/  FMUL.FTZ R72, R72, c[0x0][0x2ec] ;  /* 0x0000bb0048487a20 */ /* 0x000fe20000410000 */
[----:B------:R-:W-:Y:S01]  /*2cf0*/  FSEL R16, R30, -INF , !P6 ;  /* 0xff8000001e107808 */ /* 0x000fe20007000000 */
[----:B------:R-:W-:Y:S01]  /*2d00*/  FMUL.FTZ R73, R73, c[0x0][0x2ec] ;  /* 0x0000bb0049497a20 */ /* 0x000fe20000410000 */
[----:B------:R-:W-:Y:S01]  /*2d10*/  ISETP.GE.AND P2, PT, R6, R10, PT ;  /* 0x0000000a0600720c */ /* 0x000fe20003f46270 */
[----:B------:R-:W-:Y:S01]  /*2d20*/  FMUL.FTZ R74, R74, c[0x0][0x2ec] ;  /* 0x0000bb004a4a7a20 */ /* 0x000fe20000410000 */
[----:B------:R-:W-:Y:S01]  /*2d30*/  ISETP.GE.AND P6, PT, R17, R11, PT ;  /* 0x0000000b1100720c */ /* 0x000fe20003fc6270 */
[----:B------:R-:W5:Y:S01]  /*2d40*/  MUFU.TANH R33, R33 ;  /* 0x0000002100217308 */ /* 0x000f620000002400 */
[----:B------:R-:W-:Y:S01]  /*2d50*/  IADD3 R18, R35, 0x28, RZ ;  /* 0x0000002823127810 */ /* 0x000fe20007ffe0ff */
[----:B------:R-:W-:Y:S01]  /*2d60*/  FMUL.FTZ R75, R75, c[0x0][0x2ec] ;  /* 0x0000bb004b4b7a20 */ /* 0x000fe20000410000 */
[----:B------:R-:W-:-:S02]  /*2d70*/  IADD3 R13, R35, 0x29, RZ ;  /* 0x00000029230d7810 */ /* 0x000fc40007ffe0ff */
[----:B---3--:R-:W-:Y:S02]  /*2d80*/  FSEL R21, R37, -INF , !P0 ;  /* 0xff80000025157808 */ /* 0x008fe40004000000 */
[----:B-1----:R-:W-:Y:S01]  /*2d90*/  FSEL R20, R36, -INF , !P2 ;  /* 0xff80000024147808 */ /* 0x002fe20005000000 */
[----:B------:R-:W1:Y:S01]  /*2da0*/  MUFU.TANH R192, R90 ;  /* 0x0000005a00c07308 */ /* 0x000e620000002400 */
[----:B--2---:R-:W-:Y:S02]  /*2db0*/  FSEL R184, R184, -INF , !P6 ;  /* 0xff800000b8b87808 */ /* 0x004fe40007000000 */
[-C--:B------:R-:W-:Y:S02]  /*2dc0*/  ISETP.GE.AND P0, PT, R18, R11.reuse, PT ;  /* 0x0000000b1200720c */ /* 0x080fe40003f06270 */
[C---:B------:R-:W-:Y:S02]  /*2dd0*/  ISETP.GE.AND P2, PT, R13.reuse, R11, PT ;  /* 0x0000000b0d00720c */ /* 0x040fe40003f46270 */
[----:B------:R-:W-:Y:S01]  /*2de0*/  ISETP.GE.AND P6, PT, R13, R10, PT ;  /* 0x0000000a0d00720c */ /* 0x000fe20003fc6270 */
[----:B------:R-:W2:Y:S01]  /*2df0*/  MUFU.TANH R185, R89 ;  /* 0x0000005900b97308 */ /* 0x000ea20000002400 */
[----:B------:R-:W-:-:S02]  /*2e00*/  IADD3 R13, R35, 0x31, RZ ;  /* 0x00000031230d7810 */ /* 0x000fc40007ffe0ff */
[----:B------:R-:W-:Y:S02]  /*2e10*/  FSEL R51, R51, -INF , !P5 ;  /* 0xff80000033337808 */ /* 0x000fe40006800000 */
[----:B------:R-:W-:Y:S02]  /*2e20*/  ISETP.GE.AND P5, PT, R6, R11, PT ;  /* 0x0000000b0600720c */ /* 0x000fe40003fa6270 */
[----:B------:R-:W-:Y:S01]  /*2e30*/  FSEL R6, R5, -INF , !P3 ;  /* 0xff80000005067808 */ /* 0x000fe20005800000 */
[----:B------:R-:W3:Y:S01]  /*2e40*/  MUFU.TANH R34, R34 ;  /* 0x0000002200227308 */ /* 0x000ee20000002400 */
[----:B----4-:R-:W-:Y:S02]  /*2e50*/  FSEL R186, R186, -INF , !P0 ;  /* 0xff800000baba7808 */ /* 0x010fe40004000000 */
[-C--:B------:R-:W-:Y:S02]  /*2e60*/  ISETP.GE.AND P3, PT, R17, R10.reuse, PT ;  /* 0x0000000a1100720c */ /* 0x080fe40003f66270 */
[----:B------:R-:W-:-:S02]  /*2e70*/  ISETP.GE.AND P0, PT, R13, R10, PT ;  /* 0x0000000a0d00720c */ /* 0x000fc40003f06270 */
[C---:B------:R-:W-:Y:S01]  /*2e80*/  IADD3 R17, R35.reuse, 0x21, RZ ;  /* 0x0000002123117810 */ /* 0x040fe20007ffe0ff */
[----:B------:R-:W4:Y:S01]  /*2e90*/  MUFU.TANH R193, R91 ;  /* 0x0000005b00c17308 */ /* 0x000f220000002400 */
[----:B------:R-:W-:Y:S02]  /*2ea0*/  IADD3 R12, R35, 0x30, RZ ;  /* 0x00000030230c7810 */ /* 0x000fe40007ffe0ff */
[----:B------:R-:W-:Y:S02]  /*2eb0*/  FSEL R22, R31, -INF , !P4 ;  /* 0xff8000001f167808 */ /* 0x000fe40006000000 */
[----:B------:R-:W-:Y:S02]  /*2ec0*/  FSEL R191, R191, -INF , !P0 ;  /* 0xff800000bfbf7808 */ /* 0x000fe40004000000 */
[----:B------:R-:W-:Y:S01]  /*2ed0*/  ISETP.GE.AND P4, PT, R17, R11, PT ;  /* 0x0000000b1100720c */ /* 0x000fe20003f86270 */
[----:B------:R-:W4:Y:S01]  /*2ee0*/  MUFU.TANH R195, R67 ;  /* 0x0000004300c37308 */ /* 0x000f220000002400 */
[----:B-----5:R-:W-:-:S02]  /*2ef0*/  FSEL R5, R33, -INF , !P1 ;  /* 0xff80000021057808 */ /* 0x020fc40004800000 */
[----:B-1----:R-:W-:Y:S02]  /*2f00*/  FSEL R192, R192, -INF , !P3 ;  /* 0xff800000c0c07808 */ /* 0x002fe40005800000 */
[----:B------:R-:W-:Y:S02]  /*2f10*/  PLOP3.LUT P0, PT, PT, PT, UP0, 0x80, 0x0 ;  /* 0x000000000000781c */ /* 0x000fe40003f0f008 */
[----:B------:R-:W-:Y:S01]  /*2f20*/  ISETP.GE.AND P1, PT, R17, R10, PT ;  /* 0x0000000a1100720c */ /* 0x000fe20003f26270 */
[----:B------:R-:W1:Y:S01]  /*2f30*/  MUFU.TANH R60, R60 ;  /* 0x0000003c003c7308 */ /* 0x000e620000002400 */
[----:B------:R-:W-:Y:S02]  /*2f40*/  ISETP.GE.AND P3, PT, R12, R11, PT ;  /* 0x0000000b0c00720c */ /* 0x000fe40003f66270 */
[----:B--2---:R-:W-:Y:S02]  /*2f50*/  FSEL R185, R185, -INF , !P4 ;  /* 0xff800000b9b97808 */ /* 0x004fe40006000000 */
[----:B---3--:R-:W-:-:S02]  /*2f60*/  FSEL R17, R34, -INF , !P5 ;  /* 0xff80000022117808 */ /* 0x008fc40006800000 */
[-C--:B------:R-:W-:Y:S01]  /*2f70*/  ISETP.GE.AND P4, PT, R12, R10.reuse, PT ;  /* 0x0000000a0c00720c */ /* 0x080fe20003f86270 */
[----:B------:R-:W2:Y:S01]  /*2f80*/  MUFU.TANH R187, R65 ;  /* 0x0000004100bb7308 */ /* 0x000ea20000002400 */
[----:B----4-:R-:W-:Y:S02]  /*2f90*/  FSEL R193, R193, -INF , !P1 ;  /* 0xff800000c1c17808 */ /* 0x010fe40004800000 */
[----:B------:R-:W-:Y:S02]  /*2fa0*/  FSEL R195, R195, -INF , !P6 ;  /* 0xff800000c3c37808 */ /* 0x000fe40007000000 */
[----:B------:R-:W-:Y:S02]  /*2fb0*/  ISETP.GE.AND P5, PT, R18, R10, PT ;  /* 0x0000000a1200720c */ /* 0x000fe40003fa6270 */
[----:B------:R-:W-:Y:S01]  /*2fc0*/  IADD3 R12, R35, 0x38, RZ ;  /* 0x00000038230c7810 */ /* 0x000fe20007ffe0ff */
[----:B------:R-:W3:Y:S01]  /*2fd0*/  MUFU.TANH R194, R66 ;  /* 0x0000004200c27308 */ /* 0x000ee20000002400 */
[----:B-1----:R-:W-:-:S02]  /*2fe0*/  FSEL R197, R60, -INF , !P3 ;  /* 0xff8000003cc57808 */ /* 0x002fc40005800000 */
[-C--:B------:R-:W-:Y:S02]  /*2ff0*/  ISETP.GE.AND P1, PT, R13, R11.reuse, PT ;  /* 0x0000000b0d00720c */ /* 0x080fe40003f26270 */
[C---:B------:R-:W-:Y:S02]  /*3000*/  ISETP.GE.AND P6, PT, R35.reuse, R11, PT ;  /* 0x0000000b2300720c */ /* 0x040fe40003fc6270 */
[CC--:B------:R-:W-:Y:S01]  /*3010*/  ISETP.GE.AND P3, PT, R35.reuse, R10.reuse, PT ;  /* 0x0000000a2300720c */ /* 0x0c0fe20003f66270 */
[----:B------:R-:W1:Y:S01]  /*3020*/  MUFU.TANH R196, R61 ;  /* 0x0000003d00c47308 */ /* 0x000e620000002400 */
[----:B------:R-:W-:Y:S02]  /*3030*/  IADD3 R35, R35, 0x39, RZ ;  /* 0x0000003923237810 */ /* 0x000fe40007ffe0ff */
[----:B--2---:R-:W-:Y:S02]  /*3040*/  FSEL R187, R187, -INF , !P2 ;  /* 0xff800000bbbb7808 */ /* 0x004fe40005000000 */
[----:B------:R-:W-:-:S02]  /*3050*/  ISETP.GE.AND P2, PT, R12, R10, PT ;  /* 0x0000000a0c00720c */ /* 0x000fc40003f46270 */
[----:B------:R-:W-:Y:S01]  /*3060*/  FSEL R3, R3, -INF , !P6 ;  /* 0xff80000003037808 */ /* 0x000fe20007000000 */
[----:B------:R-:W2:Y:S01]  /*3070*/  MUFU.TANH R168, R62 ;  /* 0x0000003e00a87308 */ /* 0x000ea20000002400 */
[----:B---3--:R-:W-:Y:S02]  /*3080*/  FSEL R194, R194, -INF , !P5 ;  /* 0xff800000c2c27808 */ /* 0x008fe40006800000 */
[----:B------:R-:W-:Y:S02]  /*3090*/  ISETP.GE.AND P5, PT, R12, R11, PT ;  /* 0x0000000b0c00720c */ /* 0x000fe40003fa6270 */
[----:B------:R-:W-:-:S03]  /*30a0*/  FSEL R28, R28, -INF , !P3 ;  /* 0xff8000001c1c7808 */ /* 0x000fc60005800000 */
[----:B------:R-:W3:Y:S01]  /*30b0*/  MUFU.TANH R171, R72 ;  /* 0x0000004800ab7308 */ /* 0x000ee20000002400 */
[----:B-1----:R-:W-:Y:S01]  /*30c0*/  FSEL R196, R196, -INF , !P1 ;  /* 0xff800000c4c47808 */ /* 0x002fe20004800000 */
[----:B------:R-:W-:Y:S01]  /*30d0*/  BAR.SYNC.DEFER_BLOCKING 0x0 ;  /* 0x0000000000007b1d */ /* 0x000fe20000010000 */
[----:B------:R-:W-:-:S05]  /*30e0*/  ISETP.GE.AND P1, PT, R35, R10, PT ;  /* 0x0000000a2300720c */ /* 0x000fca0003f26270 */
[----:B------:R-:W1:Y:S01]  /*30f0*/  MUFU.TANH R169, R73 ;  /* 0x0000004900a97308 */ /* 0x000e620000002400 */
[----:B--2---:R-:W-:Y:S02]  /*3100*/  FSEL R168, R168, -INF , !P4 ;  /* 0xff800000a8a87808 */ /* 0x004fe40006000000 */
[----:B------:R-:W-:-:S05]  /*3110*/  ISETP.GE.AND P4, PT, R35, R11, PT ;  /* 0x0000000b2300720c */ /* 0x000fca0003f86270 */
[----:B------:R-:W2:Y:S01]  /*3120*/  MUFU.TANH R189, R74 ;  /* 0x0000004a00bd7308 */ /* 0x000ea20000002400 */
[----:B---3--:R-:W-:-:S07]  /*3130*/  FSEL R171, R171, -INF , !P5 ;  /* 0xff800000abab7808 */ /* 0x008fce0006800000 */
[----:B------:R-:W3:Y:S01]  /*3140*/  MUFU.TANH R188, R75 ;  /* 0x0000004b00bc7308 */ /* 0x000ee20000002400 */
[----:B-1----:R-:W-:Y:S02]  /*3150*/  FSEL R169, R169, -INF , !P4 ;  /* 0xff800000a9a97808 */ /* 0x002fe40006000000 */
[----:B--2---:R-:W-:Y:S02]  /*3160*/  FSEL R189, R189, -INF , !P2 ;  /* 0xff800000bdbd7808 */ /* 0x004fe40005000000 */
[----:B---3--:R-:W-:Y:S01]  /*3170*/  FSEL R188, R188, -INF , !P1 ;  /* 0xff800000bcbc7808 */ /* 0x008fe20004800000 */
        /* <DEDUP_REMOVED lines=26> */
.L_x_780:
        /* <DEDUP_REMOVED lines=52> */
[----:B------:R-:W-:Y:S02]  /*3660*/  FMUL.FTZ R170, R164, c[0x0][0x23c] ;  /* 0x00008f00a4aa7a20 */ /* 0x000fe40000410000 */
[----:B------:R-:W-:Y:S03]  /*3670*/  LDSM.16.MT88.4 R104, [R232+0x1e000] ;  /* 0x01e00000e868783b */ /* 0x000fe60000004200 */
[----:B------:R-:W-:Y:S01]  /*3680*/  FSEL R170, R170, RZ, P1 ;  /* 0x000000ffaaaa7208 */ /* 0x000fe20000800000 */
[----:B------:R-:W-:Y:S04]  /*3690*/  LDSM.16.MT88.4 R112, [R230+0x1e000] ;  /* 0x01e00000e670783b */ /* 0x000fe80000004200 */
[--C-:B------:R-:W-:Y:S01]  /*36a0*/  FFMA.FTZ R180, R3, c[0x0][0x23c], -R170.reuse ;  /* 0x00008f0003b47a23 */ /* 0x100fe200000108aa */
[----:B--2---:R-:W-:Y:S01]  /*36b0*/  FMNMX.FTZ R3, R13, R12, !PT ;  /* 0x0000000c0d037209 */ /* 0x004fe20007810000 */
[--C-:B------:R-:W-:Y:S01]  /*36c0*/  FFMA.FTZ R179, R48, c[0x0][0x23c], -R170.reuse ;  /* 0x00008f0030b37a23 */ /* 0x100fe200000108aa */
[----:B------:R-:W-:Y:S01]  /*36d0*/  LDSM.16.MT88.4 R120, [R229+0x1e000] ;  /* 0x01e00000e578783b */ /* 0x000fe20000004200 */
[--C-:B------:R-:W-:Y:S01]  /*36e0*/  FFMA.FTZ R178, R49, c[0x0][0x23c], -R170.reuse ;  /* 0x00008f0031b27a23 */ /* 0x100fe200000108aa */
[C---:B------:R-:W-:Y:S01]  /*36f0*/  FSETP.NEU.FTZ.AND P1, PT, R3.reuse, -INF , PT ;  /* 0xff8000000300780b */ /* 0x040fe20003f3d000 */
[----:B------:R-:W-:Y:S01]  /*3700*/  FMUL.FTZ R190, R3, c[0x0][0x23c] ;  /* 0x00008f0003be7a20 */ /* 0x000fe20000410000 */
[----:B------:R-:W-:Y:S01]  /*3710*/  MUFU.EX2 R180, R180 ;  /* 0x000000b400b47308 */ /* 0x000fe20000000800 */
[--C-:B------:R-:W-:Y:S01]  /*3720*/  FFMA.FTZ R174, R50, c[0x0][0x23c], -R170.reuse ;  /* 0x00008f0032ae7a23 */ /* 0x100fe200000108aa */
[----:B------:R-:W-:Y:S01]  /*3730*/  LDSM.16.MT88.4 R12, [R230+0x18800] ;  /* 0x01880000e60c783b */ /* 0x000fe20000004200 */
[--C-:B------:R-:W-:Y:S01]  /*3740*/  FFMA.FTZ R177, R7, c[0x0][0x23c], -R170.reuse ;  /* 0x00008f0007b17a23 */ /* 0x100fe200000108aa */
[----:B------:R-:W-:Y:S01]  /*3750*/  FSEL R190, R190, RZ, P1 ;  /* 0x000000ffbebe7208 */ /* 0x000fe20000800000 */
[--C-:B------:R-:W-:Y:S01]  /*3760*/  FFMA.FTZ R173, R6, c[0x0][0x23c], -R170.reuse ;  /* 0x00008f0006ad7a23 */ /* 0x100fe200000108aa */
[----:B------:R-:W-:Y:S01]  /*3770*/  LDSM.16.MT88.4 R24, [R232+0x1a800] ;  /* 0x01a80000e818783b */ /* 0x000fe20000004200 */
[----:B------:R-:W-:Y:S01]  /*3780*/  FFMA.FTZ R172, R5, c[0x0][0x23c], -R170 ;  /* 0x00008f0005ac7a23 */ /* 0x000fe200000108aa */
[----:B------:R-:W1:Y:S01]  /*3790*/  MUFU.EX2 R179, R179 ;  /* 0x000000b300b37308 */ /* 0x000e620000000800 */
[--C-:B------:R-:W-:Y:S01]  /*37a0*/  FFMA.FTZ R181, R28, c[0x0][0x23c], -R190.reuse ;  /* 0x00008f001cb57a23 */ /* 0x100fe200000108be */
[----:B------:R-:W-:Y:S01]  /*37b0*/  LDSM.16.MT88.4 R4, [R228+0x1e000] ;  /* 0x01e00000e404783b */ /* 0x000fe20000004200 */
[----:B------:R-:W-:-:S02]  /*37c0*/  FFMA.FTZ R183, R29, c[0x0][0x23c], -R190 ;  /* 0x00008f001db77a23 */ /* 0x000fc400000108be */
[--C-:B------:R-:W-:Y:S01]  /*37d0*/  FFMA.FTZ R182, R56, c[0x0][0x23c], -R190.reuse ;  /* 0x00008f0038b67a23 */ /* 0x100fe200000108be */
[----:B------:R-:W-:Y:S01]  /*37e0*/  LDSM.16.MT88.4 R28, [R229+0x18800] ;  /* 0x01880000e51c783b */ /* 0x000fe20000004200 */
[----:B------:R-:W-:Y:S01]  /*37f0*/  FFMA.FTZ R175, R51, c[0x0][0x23c], -R190 ;  /* 0x00008f0033af7a23 */ /* 0x000fe200000108be */
[----:B------:R-:W-:Y:S01]  /*3800*/  MUFU.EX2 R178, R178 ;  /* 0x000000b200b27308 */ /* 0x000fe20000000800 */
[----:B------:R-:W-:Y:S01]  /*3810*/  FFMA.FTZ R2, R17, c[0x0][0x23c], -R170 ;  /* 0x00008f0011027a23 */ /* 0x000fe200000108aa */
[----:B------:R-:W2:Y:S01]  /*3820*/  LDSM.16.MT88.4 R48, [R230+0x1a000] ;  /* 0x01a00000e630783b */ /* 0x000ea20000004200 */
[--C-:B------:R-:W-:Y:S02]  /*3830*/  FFMA.FTZ R176, R16, c[0x0][0x23c], -R190.reuse ;  /* 0x00008f0010b07a23 */ /* 0x100fe400000108be */
[--C-:B------:R-:W-:Y:S01]  /*3840*/  FFMA.FTZ R167, R22, c[0x0][0x23c], -R190.reuse ;  /* 0x00008f0016a77a23 */ /* 0x100fe200000108be */
[----:B------:R-:W3:Y:S01]  /*3850*/  LDSM.16.MT88.4 R56, [R229+0x1a000] ;  /* 0x01a00000e538783b */ /* 0x000ee20000004200 */
[--C-:B------:R-:W-:Y:S01]  /*3860*/  FFMA.FTZ R166, R21, c[0x0][0x23c], -R190.reuse ;  /* 0x00008f0015a67a23 */ /* 0x100fe200000108be */
[----:B------:R-:W4:Y:S01]  /*3870*/  MUFU.EX2 R174, R174 ;  /* 0x000000ae00ae7308 */ /* 0x000f220000000800 */
[----:B-1----:R-:W-:Y:S01]  /*3880*/  F2FP.BF16.PACK_AB R128, R179, R180 ;  /* 0x000000b4b380723e */ /* 0x002fe200000010ff */
[----:B------:R-:W1:Y:S01]  /*3890*/  LDSM.16.MT88.4 R16, [R232+0x18800] ;  /* 0x01880000e810783b */ /* 0x000e620000004200 */
[----:B------:R-:W-:-:S02]  /*38a0*/  FFMA.FTZ R0, R20, c[0x0][0x23c], -R190 ;  /* 0x00008f0014007a23 */ /* 0x000fc400000108be */
[--C-:B------:R-:W-:Y:S01]  /*38b0*/  FFMA.FTZ R184, R184, c[0x0][0x23c], -R170.reuse ;  /* 0x00008f00b8b87a23 */ /* 0x100fe200000108aa */
[----:B------:R-:W5:Y:S01]  /*38c0*/  LDSM.16.MT88.4 R20, [R228+0x18800] ;  /* 0x01880000e414783b */ /* 0x000f620000004200 */
[--C-:B------:R-:W-:Y:S01]  /*38d0*/  FFMA.FTZ R185, R185, c[0x0][0x23c], -R170.reuse ;  /* 0x00008f00b9b97a23 */ /* 0x100fe200000108aa */
[----:B------:R-:W-:Y:S01]  /*38e0*/  MUFU.EX2 R181, R181 ;  /* 0x000000b500b57308 */ /* 0x000fe20000000800 */
[--C-:B------:R-:W-:Y:S01]  /*38f0*/  FFMA.FTZ R186, R186, c[0x0][0x23c], -R170.reuse ;  /* 0x00008f00baba7a23 */ /* 0x100fe200000108aa */
[----:B------:R-:W-:Y:S01]  /*3900*/  LDSM.16.MT88.4 R32, [R228+0x1a800] ;  /* 0x01a80000e420783b */ /* 0x000fe20000004200 */
[----:B------:R-:W-:Y:S02]  /*3910*/  FFMA.FTZ R187, R187, c[0x0][0x23c], -R170 ;  /* 0x00008f00bbbb7a23 */ /* 0x000fe400000108aa */
[--C-:B------:R-:W-:Y:S02]  /*3920*/  FFMA.FTZ R192, R192, c[0x0][0x23c], -R190.reuse ;  /* 0x00008f00c0c07a23 */ /* 0x100fe400000108be */
[--C-:B------:R-:W-:Y:S01]  /*3930*/  FFMA.FTZ R193, R193, c[0x0][0x23c], -R190.reuse ;  /* 0x00008f00c1c17a23 */ /* 0x100fe200000108be */
[----:B------:R-:W2:Y:S01]  /*3940*/  MUFU.EX2 R183, R183 ;  /* 0x000000b700b77308 */ /* 0x000ea20000000800 */
[----:B----4-:R-:W-:Y:S01]  /*3950*/  F2FP.BF16.PACK_AB R130, R174, R178 ;  /* 0x000000b2ae82723e */ /* 0x010fe200000010ff */
        /* <DEDUP_REMOVED lines=8> */
[----:B------:R-:W4:Y:S01]  /*39e0*/  MUFU.EX2 R175, R175 ;  /* 0x000000af00af7308 */ /* 0x000f220000000800 */
[----:B--2---:R-:W-:Y:S01]  /*39f0*/  F2FP.BF16.PACK_AB R129, R183, R181 ;  /* 0x000000b5b781723e */ /* 0x004fe200000010ff */
[--C-:B------:R-:W-:Y:S01]  /*3a00*/  FFMA.FTZ R191, R191, c[0x0][0x23c], -R190.reuse ;  /* 0x00008f00bfbf7a23 */ /* 0x100fe200000108be */
[----:B------:R-:W-:Y:S01]  /*3a10*/  LDSM.16.MT88.4 R168, [R232+0x19800] ;  /* 0x01980000e8a8783b */ /* 0x000fe20000004200 */
[----:B------:R-:W-:-:S02]  /*3a20*/  FFMA.FTZ R189, R189, c[0x0][0x23c], -R190 ;  /* 0x00008f00bdbd7a23 */ /* 0x000fc400000108be */
[----:B------:R-:W-:Y:S02]  /*3a30*/  FFMA.FTZ R252, R188, c[0x0][0x23c], -R190 ;  /* 0x00008f00bcfc7a23 */ /* 0x000fe400000108be */
[----:B------:R-:W-:Y:S01]  /*3a40*/  MUFU.EX2 R177, R177 ;  /* 0x000000b100b17308 */ /* 0x000fe20000000800 */
[----:B------:R-:W-:Y:S02]  /*3a50*/  FADD.FTZ R179, R180, R179 ;  /* 0x000000b3b4b37221 */ /* 0x000fe40000010000 */
[----:B------:R-:W-:Y:S02]  /*3a60*/  FADD.FTZ R181, R181, R183 ;  /* 0x000000b7b5b57221 */ /* 0x000fe40000010000 */
[----:B------:R-:W-:Y:S01]  /*3a70*/  FADD.FTZ R178, R178, R179 ;  /* 0x000000b3b2b27221 */ /* 0x000fe20000010000 */
[----:B----4-:R-:W-:Y:S02]  /*3a80*/  F2FP.BF16.PACK_AB R131, R175, R182 ;  /* 0x000000b6af83723e */ /* 0x010fe400000010ff */
[----:B------:R-:W2:Y:S01]  /*3a90*/  MUFU.EX2 R173, R173 ;  /* 0x000000ad00ad7308 */ /* 0x000ea20000000800 */
[----:B------:R-:W-:-:S02]  /*3aa0*/  FADD.FTZ R178, R174, R178 ;  /* 0x000000b2aeb27221 */ /* 0x000fc40000010000 */
[----:B------:R-:W-:Y:S02]  /*3ab0*/  FADD.FTZ R182, R182, R181 ;  /* 0x000000b5b6b67221 */ /* 0x000fe40000010000 */
[C---:B------:R-:W-:Y:S02]  /*3ac0*/  HMMA.16816.F32.BF16 R160, R128.reuse, R156, RZ ;  /* 0x0000009c80a0723c */ /* 0x040fe400000418ff */
[----:B------:R-:W-:Y:S01]  /*3ad0*/  FADD.FTZ R182, R175, R182 ;  /* 0x000000b6afb67221 */ /* 0x000fe20000010000 */
[----:B------:R-:W-:Y:S05]  /*3ae0*/  MUFU.EX2 R172, R172 ;  /* 0x000000ac00ac7308 */ /* 0x000fea0000000800 */
[C---:B------:R-:W-:Y:S03]  /*3af0*/  HMMA.16816.F32.BF16 R152, R128.reuse, R148, RZ ;  /* 0x000000948098723c */ /* 0x040fe600000418ff */
[----:B------:R-:W-:Y:S05]  /*3b00*/  MUFU.EX2 R2, R2 ;  /* 0x0000000200027308 */ /* 0x000fea0000000800 */
[C---:B------:R-:W-:Y:S03]  /*3b10*/  HMMA.16816.F32.BF16 R156, R128.reuse, R158, RZ ;  /* 0x0000009e809c723c */ /* 0x040fe600000418ff */
[----:B------:R-:W-:Y:S05]  /*3b20*/  MUFU.EX2 R176, R176 ;  /* 0x000000b000b07308 */ /* 0x000fea0000000800 */
[C---:B------:R-:W-:Y:S03]  /*3b30*/  HMMA.16816.F32.BF16 R148, R128.reuse, R150, RZ ;  /* 0x000000968094723c */ /* 0x040fe600000418ff */
[----:B------:R-:W4:Y:S05]  /*3b40*/  MUFU.EX2 R167, R167 ;  /* 0x000000a700a77308 */ /* 0x000f2a0000000800 */
[C---:B------:R-:W-:Y:S03]  /*3b50*/  HMMA.16816.F32.BF16 R144, R128.reuse, R140, RZ ;  /* 0x0000008c8090723c */ /* 0x040fe600000418ff */
[----:B------:R-:W-:Y:S05]  /*3b60*/  MUFU.EX2 R166, R166 ;  /* 0x000000a600a67308 */ /* 0x000fea0000000800 */
[C---:B------:R-:W-:Y:S03]  /*3b70*/  HMMA.16816.F32.BF16 R136, R128.reuse, R132, RZ ;  /* 0x000000848088723c */ /* 0x040fe600000418ff */
[----:B------:R-:W1:Y:S05]  /*3b80*/  MUFU.EX2 R0, R0 ;  /* 0x0000000000007308 */ /* 0x000e6a0000000800 */
[C---:B------:R-:W-:Y:S03]  /*3b90*/  HMMA.16816.F32.BF16 R36, R128.reuse, R40, RZ ;  /* 0x000000288024723c */ /* 0x040fe600000418ff */
[----:B------:R-:W-:Y:S05]  /*3ba0*/  MUFU.EX2 R184, R184 ;  /* 0x000000b800b87308 */ /* 0x000fea0000000800 */
[C---:B------:R-:W-:Y:S03]  /*3bb0*/  HMMA.16816.F32.BF16 R44, R128.reuse, R48, RZ ;  /* 0x00000030802c723c */ /* 0x040fe600000418ff */
[----:B------:R-:W1:Y:S05]  /*3bc0*/  MUFU.EX2 R185, R185 ;  /* 0x000000b900b97308 */ /* 0x000e6a0000000800 */
[C---:B---3--:R-:W-:Y:S03]  /*3bd0*/  HMMA.16816.F32.BF16 R52, R128.reuse, R56, RZ ;  /* 0x000000388034723c */ /* 0x048fe600000418ff */
[----:B------:R-:W-:Y:S05]  /*3be0*/  MUFU.EX2 R186, R186 ;  /* 0x000000ba00ba7308 */ /* 0x000fea0000000800 */
[C---:B------:R-:W-:Y:S03]  /*3bf0*/  HMMA.16816.F32.BF16 R60, R128.reuse, R64, RZ ;  /* 0x00000040803c723c */ /* 0x040fe600000418ff */
[----:B------:R-:W-:Y:S05]  /*3c00*/  MUFU.EX2 R187, R187 ;  /* 0x000000bb00bb7308 */ /* 0x000fea0000000800 */
[C---:B------:R-:W-:Y:S03]  /*3c10*/  HMMA.16816.F32.BF16 R68, R128.reuse, R72, RZ ;  /* 0x000000488044723c */ /* 0x040fe600000418ff */
[----:B------:R-:W-:Y:S05]  /*3c20*/  MUFU.EX2 R192, R192 ;  /* 0x000000c000c07308 */ /* 0x000fea0000000800 */
[C---:B------:R-:W-:Y:S03]  /*3c30*/  HMMA.16816.F32.BF16 R76, R128.reuse, R80, RZ ;  /* 0x00000050804c723c */ /* 0x040fe600000418ff */
[----:B------:R-:W3:Y:S05]  /*3c40*/  MUFU.EX2 R193, R193 ;  /* 0x000000c100c17308 */ /* 0x000eea0000000800 */
[C---:B------:R-:W-:Y:S03]  /*3c50*/  HMMA.16816.F32.BF16 R84, R128.reuse, R88, RZ ;  /* 0x000000588054723c */ /* 0x040fe600000418ff */
[----:B------:R-:W-:Y:S05]  /*3c60*/  MUFU.EX2 R194, R194 ;  /* 0x000000c200c27308 */ /* 0x000fea0000000800 */
[C---:B------:R-:W-:Y:S03]  /*3c70*/  HMMA.16816.F32.BF16 R92, R128.reuse, R96, RZ ;  /* 0x00000060805c723c */ /* 0x040fe600000418ff */
[----:B------:R-:W1:Y:S05]  /*3c80*/  MUFU.EX2 R195, R195 ;  /* 0x000000c300c37308 */ /* 0x000e6a0000000800 */
[C---:B------:R-:W-:Y:S03]  /*3c90*/  HMMA.16816.F32.BF16 R100, R128.reuse, R104, RZ ;  /* 0x000000688064723c */ /* 0x040fe600000418ff */
[----:B------:R-:W1:Y:S05]  /*3ca0*/  MUFU.EX2 R197, R197 ;  /* 0x000000c500c57308 */ /* 0x000e6a0000000800 */
[C---:B------:R-:W-:Y:S03]  /*3cb0*/  HMMA.16816.F32.BF16 R108, R128.reuse, R112, RZ ;  /* 0x00000070806c723c */ /* 0x040fe600000418ff */
[----:B------:R-:W-:Y:S05]  /*3cc0*/  MUFU.EX2 R196, R196 ;  /* 0x000000c400c47308 */ /* 0x000fea0000000800 */
[C---:B------:R-:W-:Y:S03]  /*3cd0*/  HMMA.16816.F32.BF16 R116, R128.reuse, R120, RZ ;  /* 0x000000788074723c */ /* 0x040fe600000418ff */
[----:B------:R-:W-:Y:S05]  /*3ce0*/  MUFU.EX2 R198, R198 ;  /* 0x000000c600c67308 */ /* 0x000fea0000000800 */
[C---:B------:R-:W-:Y:S03]  /*3cf0*/  HMMA.16816.F32.BF16 R140, R128.reuse, R142, RZ ;  /* 0x0000008e808c723c */ /* 0x040fe600000418ff */
[----:B------:R-:W-:Y:S05]  /*3d00*/  MUFU.EX2 R199, R199 ;  /* 0x000000c700c77308 */ /* 0x000fea0000000800 */
[C---:B------:R-:W-:Y:S03]  /*3d10*/  HMMA.16816.F32.BF16 R132, R128.reuse, R134, RZ ;  /* 0x000000868084723c */ /* 0x040fe600000418ff */
[----:B------:R-:W1:Y:S05]  /*3d20*/  MUFU.EX2 R200, R200 ;  /* 0x000000c800c87308 */ /* 0x000e6a0000000800 */
[C---:B------:R-:W-:Y:S03]  /*3d30*/  HMMA.16816.F32.BF16 R40, R128.reuse, R42, RZ ;  /* 0x0000002a8028723c */ /* 0x040fe600000418ff */
[----:B------:R-:W1:Y:S05]  /*3d40*/  MUFU.EX2 R191, R191 ;  /* 0x000000bf00bf7308 */ /* 0x000e6a0000000800 */
[C---:B------:R-:W-:Y:S03]  /*3d50*/  HMMA.16816.F32.BF16 R48, R128.reuse, R50, RZ ;  /* 0x000000328030723c */ /* 0x040fe600000418ff */
[----:B------:R-:W1:Y:S05]  /*3d60*/  MUFU.EX2 R189, R189 ;  /* 0x000000bd00bd7308 */ /* 0x000e6a0000000800 */
[C---:B------:R-:W-:Y:S03]  /*3d70*/  HMMA.16816.F32.BF16 R56, R128.reuse, R58, RZ ;  /* 0x0000003a8038723c */ /* 0x040fe600000418ff */
[----:B------:R-:W1:Y:S05]  /*3d80*/  MUFU.EX2 R252, R252 ;  /* 0x000000fc00fc7308 */ /* 0x000e6a0000000800 */
        /* <DEDUP_REMOVED lines=9> */
[----:B--2---:R-:W-:Y:S01]  /*3e20*/  F2FP.BF16.PACK_AB R4, R173, R177 ;  /* 0x000000b1ad04723e */ /* 0x004fe200000010ff */
[----:B------:R-:W-:Y:S01]  /*3e30*/  HMMA.16816.F32.BF16 R128, R128, R6, RZ ;  /* 0x000000068080723c */ /* 0x000fe200000418ff */
[----:B----4-:R-:W-:Y:S01]  /*3e40*/  F2FP.BF16.PACK_AB R5, R167, R176 ;  /* 0x000000b0a705723e */ /* 0x010fe200000010ff */
[----:B------:R-:W-:-:S02]  /*3e50*/  FADD.FTZ R177, R177, R178 ;  /* 0x000000b2b1b17221 */ /* 0x000fc40000010000 */
[----:B------:R-:W-:Y:S02]  /*3e60*/  FADD.FTZ R176, R176, R182 ;  /* 0x000000b6b0b07221 */ /* 0x000fe40000010000 */
[----:B------:R-:W-:Y:S01]  /*3e70*/  FADD.FTZ R177, R173, R177 ;  /* 0x000000b1adb17221 */ /* 0x000fe20000010000 */
[----:B------:R-:W-:Y:S01]  /*3e80*/  F2FP.BF16.PACK_AB R6, R2, R172 ;  /* 0x000000ac0206723e */ /* 0x000fe200000010ff */
[----:B------:R-:W-:Y:S01]  /*3e90*/  FADD.FTZ R176, R167, R176 ;  /* 0x000000b0a7b07221 */ /* 0x000fe20000010000 */
[----:B-1----:R-:W-:Y:S01]  /*3ea0*/  F2FP.BF16.PACK_AB R7, R0, R166 ;  /* 0x000000a60007723e */ /* 0x002fe200000010ff */
        /* <DEDUP_REMOVED lines=10> */
[C---:B-----5:R-:W-:Y:S08]  /*3f50*/  HMMA.16816.F32.BF16 R136, R4.reuse, R20, R136 ;  /* 0x000000140488723c */ /* 0x060ff00000041888 */
        /* <DEDUP_REMOVED lines=62> */
[----:B------:R-:W-:Y:S02]  /*4340*/  FADD.FTZ R194, R189, R194 ;  /* 0x000000c2bdc27221 */ /* 0x000fe40000010000 */
[----:B------:R-:W-:-:S05]  /*4350*/  FADD.FTZ R205, R199, R186 ;  /* 0x000000bac7cd7221 */ /* 0x000fca0000010000 */
[C---:B------:R-:W-:Y:S01]  /*4360*/  HMMA.16816.F32.BF16 R48, R4.reuse, R14, R48 ;  /* 0x0000000e0430723c */ /* 0x040fe20000041830 */
[----:B------:R-:W2:Y:S04]  /*4370*/  LDSM.16.MT88.4 R12, [R228+0x1d000] ;  /* 0x01d00000e40c783b */ /* 0x000ea80000004200 */
[----:B------:R-:W-:Y:S03]  /*4380*/  STL [R1], R205 ;  /* 0x000000cd01007387 */ /* 0x000fe60000100800 */
        /* <DEDUP_REMOVED lines=108> */
[----:B------:R-:W-:-:S04]  /*4a50*/  LEA.HI.X R7, R2, c[0x0][0x174], R0, 0x1, P1 ;  /* 0x00005d0002077a11 */ /* 0x000fc800008f0c00 */
        /* <DEDUP_REMOVED lines=191> */
[----:B------:R-:W-:Y:S01]  /*5650*/  HMMA.16816.F32.BF16 R20, R184, R34, R20 ;  /* 0x00000022b814723c */ /* 0x000fe20000041814 */
[----:B------:R-:W1:Y:S07]  /*5660*/  LDSM.16.M88.4 R32, [R231+0x16800] ;  /* 0x01680000e720783b */ /* 0x000e6e0000000200 */
[----:B------:R-:W-:Y:S01]  /*5670*/  HMMA.16816.F32.BF16 R28, R168, R202, R28 ;  /* 0x000000caa81c723c */ /* 0x000fe2000004181c */
[----:B------:R-:W3:Y:S07]  /*5680*/  LDSM.16.M88.4 R200, [R224+0x6800] ;  /* 0x00680000e0c8783b */ /* 0x000eee0000000200 */
[----:B------:R-:W-:Y:S08]  /*5690*/  HMMA.16816.F32.BF16 R176, R184, R180, R176 ;  /* 0x000000b4b8b0723c */ /* 0x000ff000000418b0 */
[----:B--2---:R-:W-:Y:S08]  /*56a0*/  HMMA.16816.F32.BF16 R4, R16, R12, R4 ;  /* 0x0000000c1004723c */ /* 0x004ff00000041804 */
[----:B------:R-:W-:Y:S01]  /*56b0*/  HMMA.16816.F32.BF16 R172, R184, R182, R172 ;  /* 0x000000b6b8ac723c */ /* 0x000fe200000418ac */
[----:B------:R-:W2:Y:S07]  /*56c0*/  LDSM.16.M88.4 R180, [R231+0x17000] ;  /* 0x01700000e7b4783b */ /* 0x000eae0000000200 */
[----:B------:R-:W-:Y:S01]  /*56d0*/  HMMA.16816.F32.BF16 R28, R16, R14, R28 ;  /* 0x0000000e101c723c */ /* 0x000fe2000004181c */
[----:B------:R-:W4:Y:S07]  /*56e0*/  LDSM.16.M88.4 R12, [R237+0x17800] ;  /* 0x01780000ed0c783b */ /* 0x000f2e0000000200 */
[----:B-1----:R-:W-:Y:S01]  /*56f0*/  HMMA.16816.F32.BF16 R24, R168, R32, R24 ;  /* 0x00000020a818723c */ /* 0x002fe20000041818 */
[----:B------:R-:W-:-:S02]  /*5700*/  FMUL.FTZ R5, R5, c[0x0][0x2ec] ;  /* 0x0000bb0005057a20 */ /* 0x000fc40000410000 */
[----:B------:R-:W-:Y:S02]  /*5710*/  FMUL.FTZ R7, R7, c[0x0][0x2ec] ;  /* 0x0000bb0007077a20 */ /* 0x000fe40000410000 */
[----:B------:R-:W-:Y:S01]  /*5720*/  FMUL.FTZ R0, R4, c[0x0][0x2ec] ;  /* 0x0000bb0004007a20 */ /* 0x000fe20000410000 */
[----:B------:R-:W1:Y:S01]  /*5730*/  MUFU.TANH R165, R5 ;  /* 0x0000000500a57308 */ /* 0x000e620000002400 */
[----:B------:R-:W-:Y:S01]  /*5740*/  FMUL.FTZ R2, R6, c[0x0][0x2ec] ;  /* 0x0000bb0006027a20 */ /* 0x000fe20000410000 */
[----:B------:R-:W-:Y:S01]  /*5750*/  HMMA.16816.F32.BF16 R20, R168, R34, R20 ;  /* 0x00000022a814723c */ /* 0x000fe20000041814 */
[----:B------:R-:W5:Y:S05]  /*5760*/  LDSM.16.M88.4 R32, [R212] ;  /* 0x00000000d420783b */ /* 0x000f6a0000000200 */
[----:B------:R1:W-:Y:S02]  /*5770*/  MUFU.TANH R166, R7 ;  /* 0x0000000700a67308 */ /* 0x0003e40000002400 */
[----:B------:R-:W-:-:S02]  /*5780*/  FMUL.FTZ R28, R28, c[0x0][0x2ec] ;  /* 0x0000bb001c1c7a20 */ /* 0x000fc40000410000 */
[----:B------:R-:W-:Y:S02]  /*5790*/  FMUL.FTZ R29, R29, c[0x0][0x2ec] ;  /* 0x0000bb001d1d7a20 */ /* 0x000fe40000410000 */
[----:B------:R-:W-:Y:S02]  /*57a0*/  FMUL.FTZ R30, R30, c[0x0][0x2ec] ;  /* 0x0000bb001e1e7a20 */ /* 0x000fe40000410000 */
[----:B------:R-:W4:Y:S01]  /*57b0*/  MUFU.TANH R28, R28 ;  /* 0x0000001c001c7308 */ /* 0x000f220000002400 */
[----:B------:R-:W-:Y:S01]  /*57c0*/  FMUL.FTZ R31, R31, c[0x0][0x2ec] ;  /* 0x0000bb001f1f7a20 */ /* 0x000fe20000410000 */
[----:B---3--:R-:W-:Y:S01]  /*57d0*/  HMMA.16816.F32.BF16 R24, R16, R200, R24 ;  /* 0x000000c81018723c */ /* 0x008fe20000041818 */
[----:B-1----:R-:W1:Y:S05]  /*57e0*/  LDSM.16.M88.4 R4, [R224+0x7000] ;  /* 0x00700000e004783b */ /* 0x002e6a0000000200 */
[----:B------:R-:W-:Y:S02]  /*57f0*/  MUFU.TANH R29, R29 ;  /* 0x0000001d001d7308 */ /* 0x000fe40000002400 */
[----:B--2---:R-:W-:Y:S06]  /*5800*/  HMMA.16816.F32.BF16 R176, R168, R180, R176 ;  /* 0x000000b4a8b0723c */ /* 0x004fec00000418b0 */
[----:B------:R-:W2:Y:S02]  /*5810*/  MUFU.TANH R30, R30 ;  /* 0x0000001e001e7308 */ /* 0x000ea40000002400 */
[C---:B----4-:R-:W-:Y:S06]  /*5820*/  HMMA.16816.F32.BF16 R192, R196.reuse, R12, R192 ;  /* 0x0000000cc4c0723c */ /* 0x050fec00000418c0 */
[----:B------:R-:W3:Y:S02]  /*5830*/  MUFU.TANH R31, R31 ;  /* 0x0000001f001f7308 */ /* 0x000ee40000002400 */
[----:B------:R-:W-:Y:S01]  /*5840*/  FMUL.FTZ R24, R24, c[0x0][0x2ec] ;  /* 0x0000bb0018187a20 */ /* 0x000fe20000410000 */
[----:B------:R-:W-:Y:S01]  /*5850*/  HMMA.16816.F32.BF16 R188, R196, R14, R188 ;  /* 0x0000000ec4bc723c */ /* 0x000fe200000418bc */
[----:B------:R-:W-:Y:S01]  /*5860*/  FMUL.FTZ R25, R25, c[0x0][0x2ec] ;  /* 0x0000bb0019197a20 */ /* 0x000fe20000410000 */
[----:B------:R-:W-:Y:S01]  /*5870*/  LDSM.16.M88.4 R12, [R224+0x7800] ;  /* 0x00780000e00c783b */ /* 0x000fe20000000200 */
[----:B------:R-:W-:-:S02]  /*5880*/  FMUL.FTZ R26, R26, c[0x0][0x2ec] ;  /* 0x0000bb001a1a7a20 */ /* 0x000fc40000410000 */
[----:B------:R-:W-:Y:S01]  /*5890*/  FMUL.FTZ R27, R27, c[0x0][0x2ec] ;  /* 0x0000bb001b1b7a20 */ /* 0x000fe20000410000 */
[----:B------:R-:W-:Y:S02]  /*58a0*/  MUFU.TANH R167, R24 ;  /* 0x0000001800a77308 */ /* 0x000fe40000002400 */
[----:B------:R-:W-:Y:S06]  /*58b0*/  HMMA.16816.F32.BF16 R172, R168, R182, R172 ;  /* 0x000000b6a8ac723c */ /* 0x000fec00000418ac */
[----:B------:R-:W4:Y:S02]  /*58c0*/  MUFU.TANH R180, R25 ;  /* 0x0000001900b47308 */ /* 0x000f240000002400 */
[----:B-----5:R-:W-:Y:S06]  /*58d0*/  HMMA.16816.F32.BF16 R192, R184, R32, R192 ;  /* 0x00000020b8c0723c */ /* 0x020fec00000418c0 */
[----:B------:R-:W5:Y:S02]  /*58e0*/  MUFU.TANH R181, R26 ;  /* 0x0000001a00b57308 */ /* 0x000f640000002400 */
[----:B-1----:R-:W-:Y:S06]  /*58f0*/  HMMA.16816.F32.BF16 R176, R16, R4, R176 ;  /* 0x0000000410b0723c */ /* 0x002fec00000418b0 */
[----:B------:R1:W1:Y:S02]  /*5900*/  MUFU.TANH R5, R27 ;  /* 0x0000001b00057308 */ /* 0x0002640000002400 */
[----:B------:R-:W-:Y:S06]  /*5910*/  HMMA.16816.F32.BF16 R188, R184, R34, R188 ;  /* 0x00000022b8bc723c */ /* 0x000fec00000418bc */
[----:B------:R-:W-:Y:S02]  /*5920*/  MUFU.TANH R0, R0 ;  /* 0x0000000000007308 */ /* 0x000fe40000002400 */
[C---:B------:R-:W-:Y:S01]  /*5930*/  HMMA.16816.F32.BF16 R20, R16.reuse, R202, R20 ;  /* 0x000000ca1014723c */ /* 0x040fe20000041814 */
[----:B-1----:R-:W1:Y:S05]  /*5940*/  LDSM.16.M88.4 R24, [R231+0x17800] ;  /* 0x01780000e718783b */ /* 0x002e6a0000000200 */
[----:B------:R-:W-:Y:S02]  /*5950*/  MUFU.TANH R2, R2 ;  /* 0x0000000200027308 */ /* 0x000fe40000002400 */
[----:B------:R-:W-:Y:S01]  /*5960*/  HMMA.16816.F32.BF16 R172, R16, R6, R172 ;  /* 0x0000000610ac723c */ /* 0x000fe200000418ac */
[----:B------:R-:W-:Y:S01]  /*5970*/  FMUL.FTZ R176, R176, c[0x0][0x2ec] ;  /* 0x0000bb00b0b07a20 */ /* 0x000fe20000410000 */
[----:B------:R-:W-:-:S04]  /*5980*/  DEPBAR.LE SB0, 0x0 ;  /* 0x000080000000791a */ /* 0x000fc80000000000 */
[----:B------:R-:W-:Y:S01]  /*5990*/  FMUL.FTZ R177, R177, c[0x0][0x2ec] ;  /* 0x0000bb00b1b17a20 */ /* 0x000fe20000410000 */
[----:B------:R-:W-:Y:S01]  /*59a0*/  MUFU.TANH R199, R176 ;  /* 0x000000b000c77308 */ /* 0x000fe20000002400 */
[----:B------:R-:W-:Y:S02]  /*59b0*/  IMAD.U32 R7, RZ, RZ, UR11 ;  /* 0x0000000bff077e24 */ /* 0x000fe4000f8e00ff */
[----:B------:R-:W-:Y:S02]  /*59c0*/  FMUL.FTZ R6, R178, c[0x0][0x2ec] ;  /* 0x0000bb00b2067a20 */ /* 0x000fe40000410000 */
[----:B------:R-:W-:-:S03]  /*59d0*/  IMAD R7, R7, 0x40, R204 ;  /* 0x0000004007077824 */ /* 0x000fc600078e02cc */
[----:B------:R1:W-:Y:S01]  /*59e0*/  MUFU.TANH R198, R177 ;  /* 0x000000b100c67308 */ /* 0x0003e20000002400 */
[----:B------:R-:W-:Y:S02]  /*59f0*/  FMUL.FTZ R4, R20, c[0x0][0x2ec] ;  /* 0x0000bb0014047a20 */ /* 0x000fe40000410000 */
[----:B------:R-:W-:Y:S02]  /*5a00*/  FMUL.FTZ R20, R21, c[0x0][0x2ec] ;  /* 0x0000bb0015147a20 */ /* 0x000fe40000410000 */
[----:B------:R-:W-:Y:S02]  /*5a10*/  FMUL.FTZ R21, R22, c[0x0][0x2ec] ;  /* 0x0000bb0016157a20 */ /* 0x000fe40000410000 */
[----:B------:R-:W-:Y:S01]  /*5a20*/  FMUL.FTZ R22, R23, c[0x0][0x2ec] ;  /* 0x0000bb0017167a20 */ /* 0x000fe20000410000 */
[----:B------:R-:W2:Y:S01]  /*5a30*/  MUFU.TANH R4, R4 ;  /* 0x0000000400047308 */ /* 0x000ea20000002400 */
[----:B------:R-:W-:Y:S02]  /*5a40*/  FMUL.FTZ R172, R172, c[0x0][0x2ec] ;  /* 0x0000bb00acac7a20 */ /* 0x000fe40000410000 */
[----:B------:R-:W-:-:S02]  /*5a50*/  FMUL.FTZ R23, R179, c[0x0][0x2ec] ;  /* 0x0000bb00b3177a20 */ /* 0x000fc40000410000 */
[----:B------:R-:W-:Y:S02]  /*5a60*/  FMUL.FTZ R173, R173, c[0x0][0x2ec] ;  /* 0x0000bb00adad7a20 */ /* 0x000fe40000410000 */
[----:B------:R-:W-:Y:S01]  /*5a70*/  FMUL.FTZ R174, R174, c[0x0][0x2ec] ;  /* 0x0000bb00aeae7a20 */ /* 0x000fe20000410000 */
[----:B------:R-:W-:Y:S01]  /*5a80*/  MUFU.TANH R20, R20 ;  /* 0x0000001400147308 */ /* 0x000fe20000002400 */
[----:B------:R-:W-:Y:S01]  /*5a90*/  FMUL.FTZ R175, R175, c[0x0][0x2ec] ;  /* 0x0000bb00afaf7a20 */ /* 0x000fe20000410000 */
[C---:B-1----:R-:W-:Y:S06]  /*5aa0*/  HMMA.16816.F32.BF16 R192, R168.reuse, R24, R192 ;  /* 0x00000018a8c0723c */ /* 0x042fec00000418c0 */
[----:B------:R-:W1:Y:S01]  /*5ab0*/  MUFU.TANH R21, R21 ;  /* 0x0000001500157308 */ /* 0x000e620000002400 */
[----:B------:R-:W-:Y:S01]  /*5ac0*/  IADD3 R24, R7, 0x1, RZ ;  /* 0x0000000107187810 */ /* 0x000fe20007ffe0ff */
[----:B------:R-:W-:Y:S06]  /*5ad0*/  HMMA.16816.F32.BF16 R188, R168, R26, R188 ;  /* 0x0000001aa8bc723c */ /* 0x000fec00000418bc */
[----:B------:R-:W1:Y:S01]  /*5ae0*/  MUFU.TANH R22, R22 ;  /* 0x0000001600167308 */ /* 0x000e620000002400 */
[----:B------:R-:W-:-:S02]  /*5af0*/  ISETP.GE.AND P5, PT, R24, R11, PT ;  /* 0x0000000b1800720c */ /* 0x000fc40003fa6270 */
[-C--:B------:R-:W-:Y:S02]  /*5b00*/  ISETP.GE.AND P2, PT, R24, R10.reuse, PT ;  /* 0x0000000a1800720c */ /* 0x080fe40003f46270 */
[----:B------:R-:W-:Y:S02]  /*5b10*/  IADD3 R24, R7, 0x8, RZ ;  /* 0x0000000807187810 */ /* 0x000fe40007ffe0ff */
[----:B------:R-:W-:Y:S01]  /*5b20*/  FSEL R33, R165, -INF , !P5 ;  /* 0xff800000a5217808 */ /* 0x000fe20006800000 */
[----:B------:R-:W1:Y:S01]  /*5b30*/  MUFU.TANH R197, R172 ;  /* 0x000000ac00c57308 */ /* 0x000e620000002400 */
[C---:B------:R-:W-:Y:S02]  /*5b40*/  ISETP.GE.AND P4, PT, R24.reuse, R11, PT ;  /* 0x0000000b1800720c */ /* 0x040fe40003f86270 */
[----:B------:R-:W-:Y:S02]  /*5b50*/  ISETP.GE.AND P1, PT, R24, R10, PT ;  /* 0x0000000a1800720c */ /* 0x000fe40003f26270 */
[----:B------:R-:W-:Y:S01]  /*5b60*/  FSEL R34, R28, -INF , !P4 ;  /* 0xff8000001c227808 */ /* 0x000fe20006000000 */
[----:B------:R-:W-:Y:S01]  /*5b70*/  HMMA.16816.F32.BF16 R192, R16, R12, R192 ;  /* 0x0000000c10c0723c */ /* 0x000fe200000418c0 */
[----:B--2---:R-:W-:Y:S01]  /*5b80*/  FSEL R32, R30, -INF , !P1 ;  /* 0xff8000001e207808 */ /* 0x004fe20004800000 */
[----:B------:R-:W-:Y:S01]  /*5b90*/  MUFU.TANH R23, R23 ;  /* 0x0000001700177308 */ /* 0x000fe20000002400 */
[----:B------:R-:W-:-:S04]  /*5ba0*/  IADD3 R24, R7, 0x19, RZ ;  /* 0x0000001907187810 */ /* 0x000fc80007ffe0ff */
[C---:B------:R-:W-:Y:S01]  /*5bb0*/  IADD3 R12, R7.reuse, 0x10, RZ ;  /* 0x00000010070c7810 */ /* 0x040fe20007ffe0ff */
[----:B------:R-:W-:Y:S01]  /*5bc0*/  HMMA.16816.F32.BF16 R188, R16, R14, R188 ;  /* 0x0000000e10bc723c */ /* 0x000fe200000418bc */
[C---:B------:R-:W-:Y:S01]  /*5bd0*/  IADD3 R13, R7.reuse, 0x9, RZ ;  /* 0x00000009070d7810 */ /* 0x040fe20007ffe0ff */
[----:B------:R-:W-:Y:S01]  /*5be0*/  MUFU.TANH R6, R6 ;  /* 0x0000000600067308 */ /* 0x000fe20000002400 */
[CC--:B------:R-:W-:Y:S02]  /*5bf0*/  ISETP.GE.AND P3, PT, R12.reuse, R11.reuse, PT ;  /* 0x0000000b0c00720c */ /* 0x0c0fe40003f66270 */
[-C--:B------:R-:W-:Y:S02]  /*5c00*/  ISETP.GE.AND P5, PT, R12, R10.reuse, PT ;  /* 0x0000000a0c00720c */ /* 0x080fe40003fa6270 */
[----:B------:R-:W-:Y:S02]  /*5c10*/  IADD3 R12, R7, 0x11, RZ ;  /* 0x00000011070c7810 */ /* 0x000fe40007ffe0ff */
[C---:B------:R-:W-:Y:S01]  /*5c20*/  ISETP.GE.AND P0, PT, R13.reuse, R11, PT ;  /* 0x0000000b0d00720c */ /* 0x040fe20003f06270 */
[----:B------:R-:W-:Y:S01]  /*5c30*/  MUFU.TANH R196, R173 ;  /* 0x000000ad00c47308 */ /* 0x000fe20000002400 */
[----:B------:R-:W-:-:S02]  /*5c40*/  ISETP.GE.AND P6, PT, R13, R10, PT ;  /* 0x0000000a0d00720c */ /* 0x000fc40003fc6270 */
[----:B------:R-:W-:Y:S02]  /*5c50*/  FSEL R13, R166, -INF , !P2 ;  /* 0xff800000a60d7808 */ /* 0x000fe40005000000 */
[-C--:B------:R-:W-:Y:S01]  /*5c60*/  ISETP.GE.AND P2, PT, R12, R11.reuse, PT ;  /* 0x0000000b0c00720c */ /* 0x080fe20003f46270 */
[----:B------:R-:W-:Y:S01]  /*5c70*/  FMUL.FTZ R168, R192, c[0x0][0x2ec] ;  /* 0x0000bb00c0a87a20 */ /* 0x000fe20000410000 */
[-C--:B------:R-:W-:Y:S01]  /*5c80*/  ISETP.GE.AND P4, PT, R12, R10.reuse, PT ;  /* 0x0000000a0c00720c */ /* 0x080fe20003f86270 */
[----:B------:R-:W-:Y:S01]  /*5c90*/  FMUL.FTZ R14, R193, c[0x0][0x2ec] ;  /* 0x0000bb00c10e7a20 */ /* 0x000fe20000410000 */
[----:B------:R-:W-:Y:S01]  /*5ca0*/  IADD3 R12, R7, 0x18, RZ ;  /* 0x00000018070c7810 */ /* 0x000fe20007ffe0ff */
[----:B------:R-:W-:Y:S01]  /*5cb0*/  MUFU.TANH R165, R174 ;  /* 0x000000ae00a57308 */ /* 0x000fe20000002400 */
[----:B------:R-:W-:Y:S02]  /*5cc0*/  FSEL R35, R29, -INF , !P0 ;  /* 0xff8000001d237808 */ /* 0x000fe40004000000 */
[CC--:B------:R-:W-:Y:S01]  /*5cd0*/  ISETP.GE.AND P1, PT, R12.reuse, R11.reuse, PT ;  /* 0x0000000b0c00720c */ /* 0x0c0fe20003f26270 */
[----:B------:R-:W-:Y:S01]  /*5ce0*/  FMUL.FTZ R182, R189, c[0x0][0x2ec] ;  /* 0x0000bb00bdb67a20 */ /* 0x000fe20000410000 */
[----:B------:R-:W-:Y:S01]  /*5cf0*/  ISETP.GE.AND P0, PT, R12, R10, PT ;  /* 0x0000000a0c00720c */ /* 0x000fe20003f06270 */
[----:B------:R-:W-:Y:S01]  /*5d00*/  FMUL.FTZ R179, R190, c[0x0][0x2ec] ;  /* 0x0000bb00beb37a20 */ /* 0x000fe20000410000 */
[----:B---3--:R-:W-:Y:S01]  /*5d10*/  FSEL R12, R31, -INF , !P6 ;  /* 0xff8000001f0c7808 */ /* 0x008fe20007000000 */
[----:B------:R-:W-:Y:S01]  /*5d20*/  MUFU.TANH R166, R175 ;  /* 0x000000af00a67308 */ /* 0x000fe20000002400 */
[----:B----4-:R-:W-:Y:S01]  /*5d30*/  FSEL R31, R180, -INF , !P2 ;  /* 0xff800000b41f7808 */ /* 0x010fe20005000000 */
[----:B------:R-:W-:Y:S01]  /*5d40*/  FMUL.FTZ R180, R195, c[0x0][0x2ec] ;  /* 0x0000bb00c3b47a20 */ /* 0x000fe20000410000 */
[----:B------:R-:W-:Y:S01]  /*5d50*/  IADD3 R16, R7, 0x20, RZ ;  /* 0x0000002007107810 */ /* 0x000fe20007ffe0ff */
[----:B------:R-:W-:Y:S01]  /*5d60*/  FMUL.FTZ R177, R191, c[0x0][0x2ec] ;  /* 0x0000bb00bfb17a20 */ /* 0x000fe20000410000 */
[----:B------:R-:W-:-:S02]  /*5d70*/  ISETP.GE.AND P6, PT, R24, R11, PT ;  /* 0x0000000b1800720c */ /* 0x000fc40003fc6270 */
[----:B------:R-:W-:Y:S01]  /*5d80*/  FSEL R30, R167, -INF , !P3 ;  /* 0xff800000a71e7808 */ /* 0x000fe20005800000 */
[----:B------:R-:W2:Y:S01]  /*5d90*/  MUFU.TANH R180, R180 ;  /* 0x000000b400b47308 */ /* 0x000ea20000002400 */
[----:B-----5:R-:W-:Y:S01]  /*5da0*/  FSEL R27, R181, -INF , !P5 ;  /* 0xff800000b51b7808 */ /* 0x020fe20006800000 */
[----:B------:R-:W-:Y:S01]  /*5db0*/  FMUL.FTZ R181, R194, c[0x0][0x2ec] ;  /* 0x0000bb00c2b57a20 */ /* 0x000fe20000410000 */
[----:B------:R-:W-:Y:S02]  /*5dc0*/  FSEL R26, R5, -INF , !P4 ;  /* 0xff800000051a7808 */ /* 0x000fe40006000000 */
[----:B------:R-:W-:Y:S02]  /*5dd0*/  ISETP.GE.AND P3, PT, R24, R10, PT ;  /* 0x0000000a1800720c */ /* 0x000fe40003f66270 */
[----:B------:R-:W-:Y:S01]  /*5de0*/  ISETP.GE.AND P5, PT, R16, R11, PT ;  /* 0x0000000b1000720c */ /* 0x000fe20003fa6270 */
[----:B------:R-:W3:Y:S01]  /*5df0*/  MUFU.TANH R168, R168 ;  /* 0x000000a800a87308 */ /* 0x000ee20000002400 */
[----:B------:R-:W-:-:S02]  /*5e00*/  FSEL R29, R4, -INF , !P1 ;  /* 0xff800000041d7808 */ /* 0x000fc40004800000 */
[C---:B------:R-:W-:Y:S02]  /*5e10*/  IADD3 R5, R7.reuse, 0x28, RZ ;  /* 0x0000002807057810 */ /* 0x040fe40007ffe0ff */
[----:B------:R-:W-:Y:S02]  /*5e20*/  IADD3 R4, R7, 0x29, RZ ;  /* 0x0000002907047810 */ /* 0x000fe40007ffe0ff */
[----:B-1----:R-:W-:Y:S01]  /*5e30*/  FSEL R25, R21, -INF , !P0 ;  /* 0xff80000015197808 */ /* 0x002fe20004000000 */
[----:B------:R-:W-:Y:S01]  /*5e40*/  MUFU.TANH R14, R14 ;  /* 0x0000000e000e7308 */ /* 0x000fe20000002400 */
[----:B------:R-:W-:Y:S02]  /*5e50*/  FSEL R28, R20, -INF , !P6 ;  /* 0xff800000141c7808 */ /* 0x000fe40007000000 */
[C---:B------:R-:W-:Y:S02]  /*5e60*/  ISETP.GE.AND P0, PT, R5.reuse, R11, PT ;  /* 0x0000000b0500720c */ /* 0x040fe40003f06270 */
[----:B------:R-:W-:-:S02]  /*5e70*/  ISETP.GE.AND P6, PT, R5, R10, PT ;  /* 0x0000000a0500720c */ /* 0x000fc40003fc6270 */
[----:B------:R-:W-:Y:S01]  /*5e80*/  FSEL R24, R22, -INF , !P3 ;  /* 0xff80000016187808 */ /* 0x000fe20005800000 */
[----:B------:R-:W1:Y:S01]  /*5e90*/  MUFU.TANH R181, R181 ;  /* 0x000000b500b57308 */ /* 0x000e620000002400 */
[----:B------:R-:W-:Y:S02]  /*5ea0*/  FSEL R199, R199, -INF , !P5 ;  /* 0xff800000c7c77808 */ /* 0x000fe40006800000 */
[C---:B------:R-:W-:Y:S02]  /*5eb0*/  ISETP.GE.AND P3, PT, R4.reuse, R11, PT ;  /* 0x0000000b0400720c */ /* 0x040fe40003f66270 */
[----:B------:R-:W-:Y:S01]  /*5ec0*/  ISETP.GE.AND P5, PT, R4, R10, PT ;  /* 0x0000000a0400720c */ /* 0x000fe20003fa6270 */
[----:B------:R-:W-:Y:S01]  /*5ed0*/  FMUL.FTZ R4, R188, c[0x0][0x2ec] ;  /* 0x0000bb00bc047a20 */ /* 0x000fe20000410000 */
[----:B------:R-:W-:Y:S01]  /*5ee0*/  IADD3 R5, R7, 0x31, RZ ;  /* 0x0000003107057810 */ /* 0x000fe20007ffe0ff */
[----:B------:R-:W-:Y:S01]  /*5ef0*/  MUFU.TANH R182, R182 ;  /* 0x000000b600b67308 */ /* 0x000fe20000002400 */
[----:B------:R-:W-:-:S02]  /*5f00*/  FSEL R197, R197, -INF , !P0 ;  /* 0xff800000c5c57808 */ /* 0x000fc40004000000 */
[-C--:B------:R-:W-:Y:S02]  /*5f10*/  ISETP.GE.AND P0, PT, R5, R10.reuse, PT ;  /* 0x0000000a0500720c */ /* 0x080fe40003f06270 */
[----:B------:R-:W-:Y:S02]  /*5f20*/  IADD3 R15, R7, 0x21, RZ ;  /* 0x00000021070f7810 */ /* 0x000fe40007ffe0ff */
[----:B--2---:R-:W-:Y:S01]  /*5f30*/  FSEL R180, R180, -INF , !P0 ;  /* 0xff800000b4b47808 */ /* 0x004fe20004000000 */
[----:B------:R-:W2:Y:S01]  /*5f40*/  MUFU.TANH R4, R4 ;  /* 0x0000000400047308 */ /* 0x000ea20000002400 */
[-C--:B------:R-:W-:Y:S02]  /*5f50*/  ISETP.GE.AND P1, PT, R15, R10.reuse, PT ;  /* 0x0000000a0f00720c */ /* 0x080fe40003f26270 */
[----:B------:R-:W-:Y:S02]  /*5f60*/  PLOP3.LUT P0, PT, PT, PT, UP0, 0x80, 0x0 ;  /* 0x000000000000781c */ /* 0x000fe40003f0f008 */
[----:B------:R-:W-:-:S02]  /*5f70*/  ISETP.GE.AND P2, PT, R16, R10, PT ;  /* 0x0000000a1000720c */ /* 0x000fc40003f46270 */
[-C--:B------:R-:W-:Y:S01]  /*5f80*/  ISETP.GE.AND P4, PT, R15, R11.reuse, PT ;  /* 0x0000000b0f00720c */ /* 0x080fe20003f86270 */
[----:B------:R-:W4:Y:S01]  /*5f90*/  MUFU.TANH R179, R179 ;  /* 0x000000b300b37308 */ /* 0x000f220000002400 */
[----:B------:R-:W-:Y:S02]  /*5fa0*/  IADD3 R15, R7, 0x30, RZ ;  /* 0x00000030070f7810 */ /* 0x000fe40007ffe0ff */
[----:B------:R-:W-:Y:S02]  /*5fb0*/  FSEL R194, R23, -INF , !P1 ;  /* 0xff80000017c27808 */ /* 0x000fe40004800000 */
[----:B------:R-:W-:Y:S02]  /*5fc0*/  FSEL R195, R6, -INF , !P2 ;  /* 0xff80000006c37808 */ /* 0x000fe40005000000 */
[----:B------:R-:W-:Y:S01]  /*5fd0*/  FSEL R198, R198, -INF , !P4 ;  /* 0xff800000c6c67808 */ /* 0x000fe20006000000 */
[----:B------:R-:W5:Y:S01]  /*5fe0*/  MUFU.TANH R177, R177 ;  /* 0x000000b100b17308 */ /* 0x000f620000002400 */
[----:B------:R-:W-:Y:S01]  /*5ff0*/  BAR.SYNC.DEFER_BLOCKING 0x0 ;  /* 0x0000000000007b1d */ /* 0x000fe20000010000 */
[----:B------:R-:W-:-:S02]  /*6000*/  ISETP.GE.AND P1, PT, R5, R11, PT ;  /* 0x0000000b0500720c */ /* 0x000fc40003f26270 */
        /* <DEDUP_REMOVED lines=9> */
[----:B------:R-:W-:Y:S02]  /*60a0*/  ISETP.GE.AND P5, PT, R5, R11, PT ;  /* 0x0000000b0500720c */ /* 0x000fe40003fa6270 */
[----:B---3--:R-:W-:Y:S02]  /*60b0*/  FSEL R167, R168, -INF , !P2 ;  /* 0xff800000a8a77808 */ /* 0x008fe40005000000 */
[----:B-1----:R-:W-:-:S02]  /*60c0*/  FSEL R181, R181, -INF , !P4 ;  /* 0xff800000b5b57808 */ /* 0x002fc40006000000 */
[----:B------:R-:W-:Y:S02]  /*60d0*/  FSEL R166, R14, -INF , !P1 ;  /* 0xff8000000ea67808 */ /* 0x000fe40004800000 */
[-C--:B------:R-:W-:Y:S02]  /*60e0*/  ISETP.GE.AND P2, PT, R5, R10.reuse, PT ;  /* 0x0000000a0500720c */ /* 0x080fe40003f46270 */
[C---:B------:R-:W-:Y:S02]  /*60f0*/  ISETP.GE.AND P4, PT, R7.reuse, R11, PT ;  /* 0x0000000b0700720c */ /* 0x040fe40003f86270 */
[----:B------:R-:W-:Y:S02]  /*6100*/  ISETP.GE.AND P1, PT, R7, R10, PT ;  /* 0x0000000a0700720c */ /* 0x000fe40003f26270 */
[----:B--2---:R-:W-:Y:S02]  /*6110*/  FSEL R165, R4, -INF , !P5 ;  /* 0xff80000004a57808 */ /* 0x004fe40006800000 */
[----:B----4-:R-:W-:-:S02]  /*6120*/  FSEL R179, R179, -INF , !P2 ;  /* 0xff800000b3b37808 */ /* 0x010fc40005000000 */
[----:B------:R-:W-:Y:S02]  /*6130*/  FSEL R0, R0, -INF , !P6 ;  /* 0xff80000000007808 */ /* 0x000fe40007000000 */
[----:B------:R-:W-:Y:S02]  /*6140*/  FSEL R4, R2, -INF , !P3 ;  /* 0xff80000002047808 */ /* 0x000fe40005800000 */
[----:B------:R-:W-:Y:S02]  /*6150*/  FSEL R182, R182, -INF , !P4 ;  /* 0xff800000b6b67808 */ /* 0x000fe40006000000 */
[----:B-----5:R-:W-:Y:S01]  /*6160*/  FSEL R177, R177, -INF , !P1 ;  /* 0xff800000b1b17808 */ /* 0x020fe20004800000 */
[----:B------:R-:W-:Y:S05]  /*6170*/  @!P0 BRA `(.L_x_782) ;  /* 0x000001c000008947 */ /* 0x000fea0003800000 */
        /* <DEDUP_REMOVED lines=28> */
.L_x_782:
[----:B------:R-:W-:Y:S01]  /*6340*/  FMNMX.FTZ R2, R164, R0, !PT ;  /* 0x00000000a4027209 */ /* 0x000fe20007810000 */
[----:B------:R-:W-:Y:S01]  /*6350*/  LDSM.16.MT88.4 R20, [R232+0x18000] ;  /* 0x01800000e814783b */ /* 0x000fe20000004200 */
        /* <DEDUP_REMOVED lines=33> */
[----:B-1----:R-:W1:Y:S04]  /*6570*/  SHFL.BFLY PT, R7, R2, 0x2, 0x1f ;  /* 0x0c401f0002077f89 */ /* 0x002e6800000e0000 */
        /* <DEDUP_REMOVED lines=14> */
[C---:B------:R-:W-:Y:S01]  /*6660*/  FMUL.FTZ R178, R0.reuse, c[0x0][0x23c] ;  /* 0x00008f0000b27a20 */ /* 0x040fe20000410000 */
[----:B------:R-:W-:Y:S01]  /*6670*/  MUFU.EX2 R174, R174 ;  /* 0x000000ae00ae7308 */ /* 0x000fe20000000800 */
[--C-:B------:R-:W-:Y:S01]  /*6680*/  FFMA.FTZ R171, R35, c[0x0][0x23c], -R183.reuse ;  /* 0x00008f0023ab7a23 */ /* 0x100fe200000108b7 */
[----:B------:R-:W-:Y:S01]  /*6690*/  FSEL R5, R0, RZ, P0 ;  /* 0x000000ff00057208 */ /* 0x000fe20000000000 */
[--C-:B------:R-:W-:Y:S01]  /*66a0*/  FFMA.FTZ R184, R30, c[0x0][0x23c], -R183.reuse ;  /* 0x00008f001eb87a23 */ /* 0x100fe200000108b7 */
[----:B------:R-:W-:Y:S01]  /*66b0*/  FSEL R178, R178, RZ, P0 ;  /* 0x000000ffb2b27208 */ /* 0x000fe20000000000 */
[----:B------:R-:W-:Y:S01]  /*66c0*/  FFMA.FTZ R185, R31, c[0x0][0x23c], -R183 ;  /* 0x00008f001fb97a23 */ /* 0x000fe200000108b7 */
[----:B------:R-:W-:Y:S01]  /*66d0*/  PLOP3.LUT P0, PT, PT, PT, UP0, 0x80, 0x0 ;  /* 0x000000000000781c */ /* 0x000fe20003f0f008 */
[----:B------:R-:W-:Y:S01]  /*66e0*/  FADD.FTZ R5, R3, -R5 ;  /* 0x8000000503057221 */ /* 0x000fe20000010000 */
[----:B------:R-:W-:Y:S01]  /*66f0*/  MUFU.EX2 R173, R173 ;  /* 0x000000ad00ad7308 */ /* 0x000fe20000000800 */
[--C-:B------:R-:W-:Y:S01]  /*6700*/  FFMA.FTZ R170, R4, c[0x0][0x23c], -R178.reuse ;  /* 0x00008f0004aa7a23 */ /* 0x100fe200000108b2 */
[----:B------:R-:W-:Y:S01]  /*6710*/  FSEL R4, R2, RZ, P1 ;  /* 0x000000ff02047208 */ /* 0x000fe20000800000 */
[----:B------:R-:W-:-:S02]  /*6720*/  FFMA.FTZ R169, R13, c[0x0][0x23c], -R178 ;  /* 0x00008f000da97a23 */ /* 0x000fc400000108b2 */
[----:B------:R-:W-:Y:S02]  /*6730*/  FFMA.FTZ R168, R32, c[0x0][0x23c], -R178 ;  /* 0x00008f0020a87a23 */ /* 0x000fe400000108b2 */
[----:B------:R-:W-:Y:S01]  /*6740*/  FADD.FTZ R4, R164, -R4 ;  /* 0x80000004a4047221 */ /* 0x000fe20000010000 */
[----:B------:R-:W-:Y:S01]  /*6750*/  MUFU.EX2 R172, R172 ;  /* 0x000000ac00ac7308 */ /* 0x000fe20000000800 */
[----:B------:R-:W-:Y:S01]  /*6760*/  FFMA.FTZ R175, R12, c[0x0][0x23c], -R178 ;  /* 0x00008f000caf7a23 */ /* 0x000fe200000108b2 */
[----:B------:R-:W-:Y:S01]  /*6770*/  LDSM.16.MT88.4 R32, [R229+0x1e800] ;  /* 0x01e80000e520783b */ /* 0x000fe20000004200 */
[----:B------:R-:W-:Y:S02]  /*6780*/  FMUL.FTZ R3, R5, c[0x0][0x23c] ;  /* 0x00008f0005037a20 */ /* 0x000fe40000410000 */
[----:B------:R-:W-:Y:S01]  /*6790*/  FMUL.FTZ R4, R4, c[0x0][0x23c] ;  /* 0x00008f0004047a20 */ /* 0x000fe20000410000 */
[----:B------:R-:W1:Y:S01]  /*67a0*/  LDSM.16.MT88.4 R12, [R229+0x18000] ;  /* 0x01800000e50c783b */ /* 0x000e620000004200 */
[--C-:B------:R-:W-:Y:S01]  /*67b0*/  FFMA.FTZ R186, R29, c[0x0][0x23c], -R183.reuse ;  /* 0x00008f001dba7a23 */ /* 0x100fe200000108b7 */
[----:B------:R-:W2:Y:S01]  /*67c0*/  MUFU.EX2 R171, R171 ;  /* 0x000000ab00ab7308 */ /* 0x000ea20000000800 */
[----:B------:R-:W-:-:S02]  /*67d0*/  FFMA.FTZ R187, R28, c[0x0][0x23c], -R183 ;  /* 0x00008f001cbb7a23 */ /* 0x000fc400000108b7 */
[--C-:B------:R-:W-:Y:S01]  /*67e0*/  FFMA.FTZ R188, R27, c[0x0][0x23c], -R178.reuse ;  /* 0x00008f001bbc7a23 */ /* 0x100fe200000108b2 */
[----:B------:R-:W-:Y:S01]  /*67f0*/  LDSM.16.MT88.4 R28, [R229+0x18800] ;  /* 0x01880000e51c783b */ /* 0x000fe20000004200 */
[--C-:B------:R-:W-:Y:S02]  /*6800*/  FFMA.FTZ R189, R26, c[0x0][0x23c], -R178.reuse ;  /* 0x00008f001abd7a23 */ /* 0x100fe400000108b2 */
[--C-:B------:R-:W-:Y:S01]  /*6810*/  FFMA.FTZ R190, R25, c[0x0][0x23c], -R178.reuse ;  /* 0x00008f0019be7a23 */ /* 0x100fe200000108b2 */
[----:B------:R-:W-:Y:S01]  /*6820*/  MUFU.EX2 R170, R170 ;  /* 0x000000aa00aa7308 */ /* 0x000fe20000000800 */
[----:B------:R-:W-:Y:S02]  /*6830*/  FFMA.FTZ R191, R24, c[0x0][0x23c], -R178 ;  /* 0x00008f0018bf7a23 */ /* 0x000fe400000108b2 */
[----:B------:R-:W-:Y:S01]  /*6840*/  LDSM.16.MT88.4 R24, [R228+0x18800] ;  /* 0x01880000e418783b */ /* 0x000fe20000004200 */
[--C-:B------:R-:W-:Y:S02]  /*6850*/  FFMA.FTZ R199, R199, c[0x0][0x23c], -R183.reuse ;  /* 0x00008f00c7c77a23 */ /* 0x100fe400000108b7 */
[----:B------:R-:W-:-:S02]  /*6860*/  FFMA.FTZ R198, R198, c[0x0][0x23c], -R183 ;  /* 0x00008f00c6c67a23 */ /* 0x000fc400000108b7 */
[----:B------:R-:W3:Y:S01]  /*6870*/  MUFU.EX2 R169, R169 ;  /* 0x000000a900a97308 */ /* 0x000ee20000000800 */
[----:B--2---:R-:W-:Y:S01]  /*6880*/  F2FP.BF16.PACK_AB R6, R171, R172 ;  /* 0x000000acab06723e */ /* 0x004fe200000010ff */
[--C-:B------:R-:W-:Y:S02]  /*6890*/  FFMA.FTZ R197, R197, c[0x0][0x23c], -R183.reuse ;  /* 0x00008f00c5c57a23 */ /* 0x100fe400000108b7 */
[----:B------:R-:W-:Y:S02]  /*68a0*/  FFMA.FTZ R196, R196, c[0x0][0x23c], -R183 ;  /* 0x00008f00c4c47a23 */ /* 0x000fe400000108b7 */
[--C-:B------:R-:W-:Y:S02]  /*68b0*/  FFMA.FTZ R195, R195, c[0x0][0x23c], -R178.reuse ;  /* 0x00008f00c3c37a23 */ /* 0x100fe400000108b2 */
[----:B------:R-:W-:Y:S01]  /*68c0*/  MUFU.EX2 R168, R168 ;  /* 0x000000a800a87308 */ /* 0x000fe20000000800 */
[--C-:B------:R-:W-:Y:S02]  /*68d0*/  FFMA.FTZ R194, R194, c[0x0][0x23c], -R178.reuse ;  /* 0x00008f00c2c27a23 */ /* 0x100fe400000108b2 */
[----:B------:R-:W-:-:S02]  /*68e0*/  FFMA.FTZ R193, R193, c[0x0][0x23c], -R178 ;  /* 0x00008f00c1c17a23 */ /* 0x000fc400000108b2 */
[--C-:B------:R-:W-:Y:S02]  /*68f0*/  FFMA.FTZ R192, R192, c[0x0][0x23c], -R178.reuse ;  /* 0x00008f00c0c07a23 */ /* 0x100fe400000108b2 */
[--C-:B------:R-:W-:Y:S01]  /*6900*/  FFMA.FTZ R200, R167, c[0x0][0x23c], -R183.reuse ;  /* 0x00008f00a7c87a23 */ /* 0x100fe200000108b7 */
[----:B------:R-:W2:Y:S01]  /*6910*/  MUFU.EX2 R175, R175 ;  /* 0x000000af00af7308 */ /* 0x000ea20000000800 */
[----:B---3--:R-:W-:Y:S01]  /*6920*/  F2FP.BF16.PACK_AB R5, R169, R170 ;  /* 0x000000aaa905723e */ /* 0x008fe200000010ff */
[--C-:B------:R-:W-:Y:S02]  /*6930*/  FFMA.FTZ R201, R166, c[0x0][0x23c], -R183.reuse ;  /* 0x00008f00a6c97a23 */ /* 0x100fe400000108b7 */
[--C-:B------:R-:W-:Y:S02]  /*6940*/  FFMA.FTZ R202, R165, c[0x0][0x23c], -R183.reuse ;  /* 0x00008f00a5ca7a23 */ /* 0x100fe400000108b7 */
[----:B------:R-:W-:Y:S01]  /*6950*/  LDSM.16.MT88.4 R164, [R229+0x1f000] ;  /* 0x01f00000e5a4783b */ /* 0x000fe20000004200 */
[----:B------:R-:W-:Y:S01]  /*6960*/  FFMA.FTZ R182, R182, c[0x0][0x23c], -R183 ;  /* 0x00008f00b6b67a23 */ /* 0x000fe200000108b7 */
[----:B------:R3:W4:Y:S01]  /*6970*/  MUFU.EX2 R176, R4 ;  /* 0x0000000400b07308 */ /* 0x0007220000000800 */
[----:B------:R-:W-:-:S02]  /*6980*/  FFMA.FTZ R181, R181, c[0x0][0x23c], -R178 ;  /* 0x00008f00b5b57a23 */ /* 0x000fc400000108b2 */
[--C-:B------:R-:W-:Y:S02]  /*6990*/  FFMA.FTZ R180, R180, c[0x0][0x23c], -R178.reuse ;  /* 0x00008f00b4b47a23 */ /* 0x100fe400000108b2 */
[--C-:B------:R-:W-:Y:S02]  /*69a0*/  FFMA.FTZ R179, R179, c[0x0][0x23c], -R178.reuse ;  /* 0x00008f00b3b37a23 */ /* 0x100fe400000108b2 */
[----:B------:R-:W-:Y:S01]  /*69b0*/  FFMA.FTZ R177, R177, c[0x0][0x23c], -R178 ;  /* 0x00008f00b1b17a23 */ /* 0x000fe200000108b2 */
[----:B------:R-:W5:Y:S01]  /*69c0*/  MUFU.EX2 R3, R3 ;  /* 0x0000000300037308 */ /* 0x000f620000000800 */
[----:B--2---:R-:W-:Y:S02]  /*69d0*/  F2FP.BF16.PACK_AB R7, R175, R168 ;  /* 0x000000a8af07723e */ /* 0x004fe400000010ff */
        /* <DEDUP_REMOVED lines=71> */
[-C--:B------:R-:W-:Y:S01]  /*6e50*/  FMUL.FTZ R49, R49, R176.reuse ;  /* 0x000000b031317220 */ /* 0x080fe20000410000 */
        /* <DEDUP_REMOVED lines=8> */
[----:B------:R-:W1:Y:S01]  /*6ee0*/  MUFU.EX2 R195, R195 ;  /* 0x000000c300c37308 */ /* 0x000e620000000800 */
        /* <DEDUP_REMOVED lines=20> */
[-C--:B------:R-:W-:Y:S02]  /*7030*/  FMUL.FTZ R67, R67, R3.reuse ;  /* 0x0000000343437220 */ /* 0x080fe40000410000 */
[-C--:B------:R-:W-:Y:S02]  /*7040*/  FMUL.FTZ R68, R68, R176.reuse ;  /* 0x000000b044447220 */ /* 0x080fe40000410000 */
[----:B------:R-:W-:Y:S01]  /*7050*/  FMUL.FTZ R69, R69, R176 ;  /* 0x000000b045457220 */ /* 0x000fe20000410000 */
[----:B--2---:R-:W-:Y:S01]  /*7060*/  HMMA.16816.F32.BF16 R60, R4, R16, R60 ;  /* 0x00000010043c723c */ /* 0x004fe2000004183c */
[-C--:B------:R-:W-:Y:S01]  /*7070*/  FMUL.FTZ R70, R70, R3.reuse ;  /* 0x0000000346467220 */ /* 0x080fe20000410000 */
[----:B------:R-:W2:Y:S01]  /*7080*/  MUFU.EX2 R200, R200 ;  /* 0x000000c800c87308 */ /* 0x000ea20000000800 */
[----:B------:R-:W-:-:S02]  /*7090*/  FMUL.FTZ R71, R71, R3 ;  /* 0x0000000347477220 */ /* 0x000fc40000410000 */
[-C--:B------:R-:W-:Y:S02]  /*70a0*/  FMUL.FTZ R72, R72, R176.reuse ;  /* 0x000000b048487220 */ /* 0x080fe40000410000 */
[-C--:B------:R-:W-:Y:S01]  /*70b0*/  FMUL.FTZ R73, R73, R176.reuse ;  /* 0x000000b049497220 */ /* 0x080fe20000410000 */
[C---:B------:R-:W-:Y:S01]  /*70c0*/  HMMA.16816.F32.BF16 R64, R4.reuse, R18, R64 ;  /* 0x000000120440723c */ /* 0x040fe20000041840 */
[-C--:B------:R-:W-:Y:S01]  /*70d0*/  FMUL.FTZ R74, R74, R3.reuse ;  /* 0x000000034a4a7220 */ /* 0x080fe20000410000 */
[----:B------:R-:W2:Y:S01]  /*70e0*/  LDSM.16.MT88.4 R16, [R229+0x1c000] ;  /* 0x01c00000e510783b */ /* 0x000ea20000004200 */
[-C--:B------:R-:W-:Y:S01]  /*70f0*/  FMUL.FTZ R75, R75, R3.reuse ;  /* 0x000000034b4b7220 */ /* 0x080fe20000410000 */
[----:B------:R-:W-:Y:S01]  /*7100*/  MUFU.EX2 R201, R201 ;  /* 0x000000c900c97308 */ /* 0x000fe20000000800 */
        /* <DEDUP_REMOVED lines=25> */
[----:B------:R-:W1:Y:S01]  /*72a0*/  MUFU.EX2 R180, R180 ;  /* 0x000000b400b47308 */ /* 0x000e620000000800 */
[-C--:B------:R-:W-:Y:S02]  /*72b0*/  FMUL.FTZ R92, R92, R176.reuse ;  /* 0x000000b05c5c7220 */ /* 0x080fe40000410000 */
[-C--:B------:R-:W-:Y:S01]  /*72c0*/  FMUL.FTZ R93, R93, R176.reuse ;  /* 0x000000b05d5d7220 */ /* 0x080fe20000410000 */
[----:B--2---:R-:W-:Y:S01]  /*72d0*/  HMMA.16816.F32.BF16 R84, R4, R16, R84 ;  /* 0x000000100454723c */ /* 0x004fe20000041854 */
[-C--:B------:R-:W-:Y:S02]  /*72e0*/  FMUL.FTZ R94, R94, R3.reuse ;  /* 0x000000035e5e7220 */ /* 0x080fe40000410000 */
[----:B------:R-:W-:Y:S01]  /*72f0*/  FMUL.FTZ R95, R95, R3 ;  /* 0x000000035f5f7220 */ /* 0x000fe20000410000 */
[----:B------:R-:W2:Y:S01]  /*7300*/  MUFU.EX2 R179, R179 ;  /* 0x000000b300b37308 */ /* 0x000ea20000000800 */
        /* <DEDUP_REMOVED lines=32> */
[----:B--2---:R-:W-:Y:S01]  /*7510*/  HMMA.16816.F32.BF16 R108, R4, R16, R108 ;  /* 0x00000010046c723c */ /* 0x004fe2000004186c */
[----:B------:R-:W-:Y:S02]  /*7520*/  FMUL.FTZ R119, R119, R3 ;  /* 0x0000000377777220 */ /* 0x000fe40000410000 */
[----:B------:R-:W-:-:S02]  /*7530*/  FMUL.FTZ R120, R120, R176 ;  /* 0x000000b078787220 */ /* 0x000fc40000410000 */
[-C--:B------:R-:W-:Y:S02]  /*7540*/  FMUL.FTZ R121, R121, R176.reuse ;  /* 0x000000b079797220 */ /* 0x080fe40000410000 */
[-C--:B------:R-:W-:Y:S01]  /*7550*/  FMUL.FTZ R122, R122, R3.reuse ;  /* 0x000000037a7a7220 */ /* 0x080fe20000410000 */
[C---:B------:R-:W-:Y:S01]  /*7560*/  HMMA.16816.F32.BF16 R112, R4.reuse, R18, R112 ;  /* 0x000000120470723c */ /* 0x040fe20000041870 */
[-C--:B------:R-:W-:Y:S01]  /*7570*/  FMUL.FTZ R123, R123, R3.reuse ;  /* 0x000000037b7b7220 */ /* 0x080fe20000410000 */
[----:B------:R-:W2:Y:S01]  /*7580*/  LDSM.16.MT88.4 R16, [R232+0x18800] ;  /* 0x01880000e810783b */ /* 0x000ea20000004200 */
        /* <DEDUP_REMOVED lines=9> */
[----:B------:R-:W1:Y:S01]  /*7620*/  LDSM.16.MT88.4 R12, [R230+0x18800] ;  /* 0x01880000e60c783b */ /* 0x000e620000004200 */
        /* <DEDUP_REMOVED lines=26> */
[----:B----4-:R-:W-:Y:S02]  /*77d0*/  FADD.FTZ R187, R199, R187 ;  /* 0x000000bbc7bb7221 */ /* 0x010fe40000010000 */
[----:B------:R-:W-:-:S03]  /*77e0*/  FADD.FTZ R191, R195, R191 ;  /* 0x000000bfc3bf7221 */ /* 0x000fc60000010000 */
[C---:B------:R-:W-:Y:S01]  /*77f0*/  HMMA.16816.F32.BF16 R156, R4.reuse, R18, R156 ;  /* 0x00000012049c723c */ /* 0x040fe2000004189c */
[----:B------:R-:W2:Y:S07]  /*7800*/  LDSM.16.MT88.4 R16, [R230+0x1a800] ;  /* 0x01a80000e610783b */ /* 0x000eae0000004200 */
        /* <DEDUP_REMOVED lines=65> */
[C---:B-1----:R-:W-:Y:S01]  /*7c20*/  HMMA.16816.F32.BF16 R152, R4.reuse, R12, R152 ;  /* 0x0000000c0498723c */ /* 0x042fe20000041898 */
[----:B------:R-:W-:Y:S02]  /*7c30*/  FADD.FTZ R252, R177, R192 ;  /* 0x000000c0b1fc7221 */ /* 0x000fe40000010000 */
[----:B------:R-:W-:Y:S05]  /*7c40*/  STL [R1], R203 ;  /* 0x000000cb01007387 */ /* 0x000fea0000100800 */
        /* <DEDUP_REMOVED lines=125> */
[----:B------:R-:W1:Y:S04]  /*8420*/  LDSM.16.M88.4 R20, [R237+0x10800] ;  /* 0x01080000ed14783b */ /* 0x000e680000000200 */
        /* <DEDUP_REMOVED lines=8> */
[C---:B--2---:R-:W-:Y:S03]  /*84b0*/  HMMA.16816.F32.BF16 R4, R184.reuse, R28, RZ ;  /* 0x0000001cb804723c */ /* 0x044fe600000418ff */
[----:B------:R-:W-:Y:S04]  /*84c0*/  LDSM.16.M88.4 R176, [R231+0x11800] ;  /* 0x01180000e7b0783b */ /* 0x000fe80000000200 */
[----:B------:R-:W0:Y:S01]  /*84d0*/  LDGDEPBAR ;  /* 0x00000000000079af */ /* 0x000e220000000000 */
[C---:B-1----:R-:W-:Y:S08]  /*84e0*/  HMMA.16816.F32.BF16 R24, R184.reuse, R20, RZ ;  /* 0x00000014b818723c */ /* 0x042ff000000418ff */
        /* <DEDUP_REMOVED lines=182> */
[----:B------:R-:W-:Y:S04]  /*9050*/  MUFU.TANH R176, R6 ;  /* 0x0000000600b07308 */ /* 0x000fe80000002400 */
[----:B------:R-:W-:Y:S01]  /*9060*/  HMMA.16816.F32.BF16 R20, R164, R34, R20 ;  /* 0x00000022a414723c */ /* 0x000fe20000041814 */
[----:B------:R-:W3:Y:S01]  /*9070*/  LDSM.16.M88.4 R32, [R212] ;  /* 0x00000000d420783b */ /* 0x000ee20000000200 */
[----:B------:R-:W-:-:S02]  /*9080*/  FMUL.FTZ R28, R28, c[0x0][0x2ec] ;  /* 0x0000bb001c1c7a20 */ /* 0x000fc40000410000 */
[----:B------:R4:W5:Y:S01]  /*9090*/  MUFU.TANH R177, R7 ;  /* 0x0000000700b17308 */ /* 0x0009620000002400 */
[----:B------:R-:W-:Y:S02]  /*90a0*/  FMUL.FTZ R30, R30, c[0x0][0x2ec] ;  /* 0x0000bb001e1e7a20 */ /* 0x000fe40000410000 */
[----:B------:R-:W-:Y:S01]  /*90b0*/  FMUL.FTZ R29, R29, c[0x0][0x2ec] ;  /* 0x0000bb001d1d7a20 */ /* 0x000fe20000410000 */
[----:B------:R-:W-:Y:S01]  /*90c0*/  HMMA.16816.F32.BF16 R168, R164, R178, R168 ;  /* 0x000000b2a4a8723c */ /* 0x000fe200000418a8 */
[----:B------:R-:W-:-:S03]  /*90d0*/  FMUL.FTZ R31, R31, c[0x0][0x2ec] ;  /* 0x0000bb001f1f7a20 */ /* 0x000fc60000410000 */
[----:B------:R-:W-:Y:S04]  /*90e0*/  MUFU.TANH R28, R28 ;  /* 0x0000001c001c7308 */ /* 0x000fe80000002400 */
[----:B------:R-:W-:Y:S01]  /*90f0*/  FMUL.FTZ R24, R24, c[0x0][0x2ec] ;  /* 0x0000bb0018187a20 */ /* 0x000fe20000410000 */
[----:B-1----:R-:W-:Y:S01]  /*9100*/  HMMA.16816.F32.BF16 R188, R192, R12, R188 ;  /* 0x0000000cc0bc723c */ /* 0x002fe200000418bc */
[----:B------:R-:W-:Y:S01]  /*9110*/  FMUL.FTZ R25, R25, c[0x0][0x2ec] ;  /* 0x0000bb0019197a20 */ /* 0x000fe20000410000 */
[----:B----4-:R-:W1:Y:S01]  /*9120*/  LDSM.16.M88.4 R4, [R224+0x7000] ;  /* 0x00700000e004783b */ /* 0x010e620000000200 */
        /* <DEDUP_REMOVED lines=8> */
[C---:B---3--:R-:W-:Y:S04]  /*91b0*/  HMMA.16816.F32.BF16 R188, R180.reuse, R32, R188 ;  /* 0x00000020b4bc723c */ /* 0x048fe800000418bc */
[----:B------:R-:W-:Y:S04]  /*91c0*/  MUFU.TANH R30, R30 ;  /* 0x0000001e001e7308 */ /* 0x000fe80000002400 */
[----:B------:R-:W-:Y:S04]  /*91d0*/  HMMA.16816.F32.BF16 R184, R180, R34, R184 ;  /* 0x00000022b4b8723c */ /* 0x000fe800000418b8 */
[----:B------:R-:W3:Y:S04]  /*91e0*/  MUFU.TANH R29, R29 ;  /* 0x0000001d001d7308 */ /* 0x000ee80000002400 */
[----:B------:R-:W-:Y:S01]  /*91f0*/  FMUL.FTZ R23, R23, c[0x0][0x2ec] ;  /* 0x0000bb0017177a20 */ /* 0x000fe20000410000 */
[C---:B-1----:R-:W-:Y:S03]  /*9200*/  HMMA.16816.F32.BF16 R172, R16.reuse, R4, R172 ;  /* 0x0000000410ac723c */ /* 0x042fe600000418ac */
[----:B------:R1:W-:Y:S04]  /*9210*/  MUFU.TANH R5, R27 ;  /* 0x0000001b00057308 */ /* 0x0003e80000002400 */
[----:B------:R-:W-:Y:S01]  /*9220*/  FMUL.FTZ R4, R20, c[0x0][0x2ec] ;  /* 0x0000bb0014047a20 */ /* 0x000fe20000410000 */
[----:B------:R-:W-:Y:S01]  /*9230*/  HMMA.16816.F32.BF16 R168, R16, R6, R168 ;  /* 0x0000000610a8723c */ /* 0x000fe200000418a8 */
[----:B------:R-:W-:-:S02]  /*9240*/  FMUL.FTZ R20, R21, c[0x0][0x2ec] ;  /* 0x0000bb0015147a20 */ /* 0x000fc40000410000 */
[----:B------:R-:W4:Y:S01]  /*9250*/  MUFU.TANH R31, R31 ;  /* 0x0000001f001f7308 */ /* 0x000f220000002400 */
[----:B------:R-:W-:-:S03]  /*9260*/  FMUL.FTZ R21, R22, c[0x0][0x2ec] ;  /* 0x0000bb0016157a20 */ /* 0x000fc60000410000 */
[----:B------:R-:W-:Y:S01]  /*9270*/  IMAD.U32 R6, RZ, RZ, UR11 ;  /* 0x0000000bff067e24 */ /* 0x000fe2000f8e00ff */
[----:B-1----:R-:W1:Y:S03]  /*9280*/  LDSM.16.M88.4 R24, [R231+0x17800] ;  /* 0x01780000e718783b */ /* 0x002e660000000200 */
[----:B------:R-:W-:Y:S01]  /*9290*/  IMAD R204, R6, 0x40, R204 ;  /* 0x0000004006cc7824 */ /* 0x000fe200078e02cc */
[----:B------:R-:W1:Y:S01]  /*92a0*/  MUFU.TANH R4, R4 ;  /* 0x0000000400047308 */ /* 0x000e620000002400 */
[----:B------:R-:W-:-:S04]  /*92b0*/  DEPBAR.LE SB0, 0x0 ;  /* 0x000080000000791a */ /* 0x000fc80000000000 */
[----:B------:R-:W-:Y:S01]  /*92c0*/  IADD3 R6, R204, 0x1, RZ ;  /* 0x00000001cc067810 */ /* 0x000fe20007ffe0ff */
[----:B------:R-:W-:Y:S01]  /*92d0*/  FMUL.FTZ R22, R172, c[0x0][0x2ec] ;  /* 0x0000bb00ac167a20 */ /* 0x000fe20000410000 */
[----:B------:R-:W-:Y:S01]  /*92e0*/  IADD3 R7, R204, 0x9, RZ ;  /* 0x00000009cc077810 */ /* 0x000fe20007ffe0ff */
[----:B------:R-:W-:Y:S01]  /*92f0*/  FMUL.FTZ R32, R175, c[0x0][0x2ec] ;  /* 0x0000bb00af207a20 */ /* 0x000fe20000410000 */
[CC--:B------:R-:W-:Y:S01]  /*9300*/  ISETP.GE.AND P5, PT, R6.reuse, R11.reuse, PT ;  /* 0x0000000b0600720c */ /* 0x0c0fe20003fa6270 */
[----:B------:R-:W1:Y:S01]  /*9310*/  MUFU.TANH R21, R21 ;  /* 0x0000001500157308 */ /* 0x000e620000002400 */
[-C--:B------:R-:W-:Y:S01]  /*9320*/  ISETP.GE.AND P2, PT, R6, R10.reuse, PT ;  /* 0x0000000a0600720c */ /* 0x080fe20003f46270 */
[----:B------:R-:W-:Y:S01]  /*9330*/  FMUL.FTZ R168, R168, c[0x0][0x2ec] ;  /* 0x0000bb00a8a87a20 */ /* 0x000fe20000410000 */
[----:B------:R-:W-:Y:S01]  /*9340*/  IADD3 R6, R204, 0x8, RZ ;  /* 0x00000008cc067810 */ /* 0x000fe20007ffe0ff */
[----:B------:R-:W-:Y:S01]  /*9350*/  FMUL.FTZ R34, R170, c[0x0][0x2ec] ;  /* 0x0000bb00aa227a20 */ /* 0x000fe20000410000 */
[----:B--2---:R-:W-:Y:S01]  /*9360*/  FSEL R200, R200, -INF , !P5 ;  /* 0xff800000c8c87808 */ /* 0x004fe20006800000 */
[----:B------:R-:W-:Y:S01]  /*9370*/  FMUL.FTZ R173, R173, c[0x0][0x2ec] ;  /* 0x0000bb00adad7a20 */ /* 0x000fe20000410000 */
[CC--:B------:R-:W-:Y:S01]  /*9380*/  ISETP.GE.AND P4, PT, R6.reuse, R11.reuse, PT ;  /* 0x0000000b0600720c */ /* 0x0c0fe20003f86270 */
[----:B------:R-:W2:Y:S01]  /*9390*/  MUFU.TANH R23, R23 ;  /* 0x0000001700177308 */ /* 0x000ea20000002400 */
[-C--:B------:R-:W-:Y:S01]  /*93a0*/  ISETP.GE.AND P1, PT, R6, R10.reuse, PT ;  /* 0x0000000a0600720c */ /* 0x080fe20003f26270 */
[----:B------:R-:W-:Y:S01]  /*93b0*/  FMUL.FTZ R174, R174, c[0x0][0x2ec] ;  /* 0x0000bb00aeae7a20 */ /* 0x000fe20000410000 */
[----:B------:R-:W-:Y:S01]  /*93c0*/  IADD3 R6, R204, 0x10, RZ ;  /* 0x00000010cc067810 */ /* 0x000fe20007ffe0ff */
[----:B------:R-:W-:Y:S01]  /*93d0*/  FMUL.FTZ R169, R169, c[0x0][0x2ec] ;  /* 0x0000bb00a9a97a20 */ /* 0x000fe20000410000 */
[-C--:B------:R-:W-:Y:S01]  /*93e0*/  ISETP.GE.AND P0, PT, R7, R11.reuse, PT ;  /* 0x0000000b0700720c */ /* 0x080fe20003f06270 */
[----:B------:R-:W-:Y:S01]  /*93f0*/  FMUL.FTZ R35, R171, c[0x0][0x2ec] ;  /* 0x0000bb00ab237a20 */ /* 0x000fe20000410000 */
[C---:B------:R-:W-:Y:S01]  /*9400*/  ISETP.GE.AND P3, PT, R6.reuse, R11, PT ;  /* 0x0000000b0600720c */ /* 0x040fe20003f66270 */
[----:B------:R-:W2:Y:S01]  /*9410*/  MUFU.TANH R22, R22 ;  /* 0x0000001600167308 */ /* 0x000ea20000002400 */
[----:B------:R-:W-:-:S02]  /*9420*/  ISETP.GE.AND P5, PT, R6, R10, PT ;  /* 0x0000000a0600720c */ /* 0x000fc40003fa6270 */
[----:B------:R-:W-:Y:S02]  /*9430*/  IADD3 R6, R204, 0x11, RZ ;  /* 0x00000011cc067810 */ /* 0x000fe40007ffe0ff */
[----:B------:R-:W-:Y:S02]  /*9440*/  ISETP.GE.AND P6, PT, R7, R10, PT ;  /* 0x0000000a0700720c */ /* 0x000fe40003fc6270 */
[----:B-----5:R-:W-:Y:S01]  /*9450*/  FSEL R7, R177, -INF , !P2 ;  /* 0xff800000b1077808 */ /* 0x020fe20005000000 */
[----:B------:R-:W5:Y:S01]  /*9460*/  MUFU.TANH R32, R32 ;  /* 0x0000002000207308 */ /* 0x000f620000002400 */
[----:B------:R-:W-:Y:S02]  /*9470*/  ISETP.GE.AND P2, PT, R6, R11, PT ;  /* 0x0000000b0600720c */ /* 0x000fe40003f46270 */
[----:B---3--:R-:W-:Y:S01]  /*9480*/  FSEL R33, R29, -INF , !P0 ;  /* 0xff8000001d217808 */ /* 0x008fe20004000000 */
[C---:B-1----:R-:W-:Y:S04]  /*9490*/  HMMA.16816.F32.BF16 R188, R164.reuse, R24, R188 ;  /* 0x00000018a4bc723c */ /* 0x042fe800000418bc */
[----:B------:R1:W3:Y:S03]  /*94a0*/  MUFU.TANH R194, R168 ;  /* 0x000000a800c27308 */ /* 0x0002e60000002400 */
[----:B------:R-:W-:Y:S01]  /*94b0*/  IADD3 R24, R204, 0x19, RZ ;  /* 0x00000019cc187810 */ /* 0x000fe20007ffe0ff */
[----:B------:R-:W-:Y:S04]  /*94c0*/  HMMA.16816.F32.BF16 R184, R164, R26, R184 ;  /* 0x0000001aa4b8723c */ /* 0x000fe800000418b8 */
[----:B------:R-:W-:Y:S03]  /*94d0*/  MUFU.TANH R20, R20 ;  /* 0x0000001400147308 */ /* 0x000fe60000002400 */
[----:B------:R-:W-:-:S02]  /*94e0*/  FSEL R26, R178, -INF , !P3 ;  /* 0xff800000b21a7808 */ /* 0x000fc40005800000 */
[-C--:B------:R-:W-:Y:S02]  /*94f0*/  ISETP.GE.AND P3, PT, R24, R10.reuse, PT ;  /* 0x0000000a1800720c */ /* 0x080fe40003f66270 */
[----:B------:R-:W-:Y:S01]  /*9500*/  FSEL R27, R179, -INF , !P2 ;  /* 0xff800000b31b7808 */ /* 0x000fe20005000000 */
[----:B------:R-:W-:Y:S04]  /*9510*/  MUFU.TANH R195, R173 ;  /* 0x000000ad00c37308 */ /* 0x000fe80000002400 */
[C---:B------:R-:W-:Y:S04]  /*9520*/  HMMA.16816.F32.BF16 R188, R16.reuse, R12, R188 ;  /* 0x0000000c10bc723c */ /* 0x040fe800000418bc */
[----:B------:R-:W-:Y:S03]  /*9530*/  MUFU.TANH R192, R174 ;  /* 0x000000ae00c07308 */ /* 0x000fe60000002400 */
[----:B------:R-:W-:Y:S01]  /*9540*/  FSEL R13, R28, -INF , !P4 ;  /* 0xff8000001c0d7808 */ /* 0x000fe20006000000 */
[----:B------:R-:W-:Y:S01]  /*9550*/  HMMA.16816.F32.BF16 R184, R16, R14, R184 ;  /* 0x0000000e10b8723c */ /* 0x000fe200000418b8 */
[----:B------:R-:W-:-:S02]  /*9560*/  ISETP.GE.AND P4, PT, R6, R10, PT ;  /* 0x0000000a0600720c */ /* 0x000fc40003f86270 */
[----:B------:R-:W-:Y:S01]  /*9570*/  IADD3 R6, R204, 0x18, RZ ;  /* 0x00000018cc067810 */ /* 0x000fe20007ffe0ff */
[----:B------:R1:W-:Y:S01]  /*9580*/  MUFU.TANH R193, R169 ;  /* 0x000000a900c17308 */ /* 0x0003e20000002400 */
[----:B------:R-:W-:Y:S02]  /*9590*/  FSEL R12, R30, -INF , !P1 ;  /* 0xff8000001e0c7808 */ /* 0x000fe40004800000 */
[----:B------:R-:W-:Y:S02]  /*95a0*/  ISETP.GE.AND P1, PT, R6, R11, PT ;  /* 0x0000000b0600720c */ /* 0x000fe40003f26270 */
[----:B------:R-:W-:Y:S02]  /*95b0*/  IADD3 R15, R204, 0x20, RZ ;  /* 0x00000020cc0f7810 */ /* 0x000fe40007ffe0ff */
[----:B------:R-:W-:Y:S01]  /*95c0*/  ISETP.GE.AND P0, PT, R6, R10, PT ;  /* 0x0000000a0600720c */ /* 0x000fe20003f06270 */
[----:B------:R-:W-:Y:S01]  /*95d0*/  MUFU.TANH R34, R34 ;  /* 0x0000002200227308 */ /* 0x000fe20000002400 */
[----:B----4-:R-:W-:-:S02]  /*95e0*/  FSEL R6, R31, -INF , !P6 ;  /* 0xff8000001f067808 */ /* 0x010fc40007000000 */
[----:B------:R-:W-:Y:S01]  /*95f0*/  FSEL R31, R196, -INF , !P5 ;  /* 0xff800000c41f7808 */ /* 0x000fe20006800000 */
[----:B------:R-:W-:Y:S01]  /*9600*/  FMUL.FTZ R178, R191, c[0x0][0x2ec] ;  /* 0x0000bb00bfb27a20 */ /* 0x000fe20000410000 */
[----:B------:R-:W-:Y:S01]  /*9610*/  ISETP.GE.AND P5, PT, R15, R11, PT ;  /* 0x0000000b0f00720c */ /* 0x000fe20003fa6270 */
[----:B------:R-:W-:Y:S01]  /*9620*/  FMUL.FTZ R181, R188, c[0x0][0x2ec] ;  /* 0x0000bb00bcb57a20 */ /* 0x000fe20000410000 */
[----:B------:R-:W-:Y:S01]  /*9630*/  FSEL R30, R5, -INF , !P4 ;  /* 0xff800000051e7808 */ /* 0x000fe20006000000 */
[----:B------:R-:W-:Y:S01]  /*9640*/  FMUL.FTZ R180, R189, c[0x0][0x2ec] ;  /* 0x0000bb00bdb47a20 */ /* 0x000fe20000410000 */
[----:B------:R-:W-:Y:S01]  /*9650*/  FSEL R25, R4, -INF , !P1 ;  /* 0xff80000004197808 */ /* 0x000fe20004800000 */
[----:B------:R-:W4:Y:S01]  /*9660*/  MUFU.TANH R178, R178 ;  /* 0x000000b200b27308 */ /* 0x000f220000002400 */
[----:B------:R-:W-:Y:S01]  /*9670*/  IADD3 R14, R204, 0x21, RZ ;  /* 0x00000021cc0e7810 */ /* 0x000fe20007ffe0ff */
[----:B-1----:R-:W-:Y:S01]  /*9680*/  FMUL.FTZ R168, R190, c[0x0][0x2ec] ;  /* 0x0000bb00bea87a20 */ /* 0x002fe20000410000 */
[----:B------:R-:W-:Y:S01]  /*9690*/  IADD3 R5, R204, 0x28, RZ ;  /* 0x00000028cc057810 */ /* 0x000fe20007ffe0ff */
[----:B------:R-:W-:Y:S01]  /*96a0*/  FMUL.FTZ R171, R184, c[0x0][0x2ec] ;  /* 0x0000bb00b8ab7a20 */ /* 0x000fe20000410000 */
[----:B------:R-:W-:Y:S01]  /*96b0*/  IADD3 R4, R204, 0x29, RZ ;  /* 0x00000029cc047810 */ /* 0x000fe20007ffe0ff */
[----:B------:R-:W-:Y:S01]  /*96c0*/  FMUL.FTZ R169, R185, c[0x0][0x2ec] ;  /* 0x0000bb00b9a97a20 */ /* 0x000fe20000410000 */
[----:B------:R-:W-:Y:S01]  /*96d0*/  FSEL R29, R21, -INF , !P0 ;  /* 0xff800000151d7808 */ /* 0x000fe20004000000 */
[----:B------:R-:W-:Y:S01]  /*96e0*/  FMUL.FTZ R175, R187, c[0x0][0x2ec] ;  /* 0x0000bb00bbaf7a20 */ /* 0x000fe20000410000 */
[----:B--2---:R-:W-:Y:S01]  /*96f0*/  FSEL R28, R23, -INF , !P3 ;  /* 0xff800000171c7808 */ /* 0x004fe20005800000 */
[----:B------:R-:W1:Y:S01]  /*9700*/  MUFU.TANH R35, R35 ;  /* 0x0000002300237308 */ /* 0x000e620000002400 */
[----:B------:R-:W-:-:S02]  /*9710*/  FSEL R196, R22, -INF , !P5 ;  /* 0xff80000016c47808 */ /* 0x000fc40006800000 */
[-C--:B------:R-:W-:Y:S02]  /*9720*/  ISETP.GE.AND P1, PT, R14, R10.reuse, PT ;  /* 0x0000000a0e00720c */ /* 0x080fe40003f26270 */
[-C--:B------:R-:W-:Y:S02]  /*9730*/  ISETP.GE.AND P0, PT, R5, R11.reuse, PT ;  /* 0x0000000b0500720c */ /* 0x080fe40003f06270 */
[C---:B------:R-:W-:Y:S01]  /*9740*/  ISETP.GE.AND P3, PT, R4.reuse, R11, PT ;  /* 0x0000000b0400720c */ /* 0x040fe20003f66270 */
[----:B------:R-:W2:Y:S01]  /*9750*/  MUFU.TANH R181, R181 ;  /* 0x000000b500b57308 */ /* 0x000ea20000002400 */
[----:B------:R-:W-:Y:S02]  /*9760*/  ISETP.GE.AND P5, PT, R4, R10, PT ;  /* 0x0000000a0400720c */ /* 0x000fe40003fa6270 */
[----:B------:R-:W-:Y:S02]  /*9770*/  IADD3 R4, R204, 0x31, RZ ;  /* 0x00000031cc047810 */ /* 0x000fe40007ffe0ff */
[----:B-----5:R-:W-:-:S02]  /*9780*/  FSEL R191, R32, -INF , !P1 ;  /* 0xff80000020bf7808 */ /* 0x020fc40004800000 */
[----:B---3--:R-:W-:Y:S01]  /*9790*/  FSEL R194, R194, -INF , !P0 ;  /* 0xff800000c2c27808 */ /* 0x008fe20004000000 */
[----:B------:R-:W-:Y:S01]  /*97a0*/  MUFU.TANH R180, R180 ;  /* 0x000000b400b47308 */ /* 0x000fe20000002400 */
[CC--:B------:R-:W-:Y:S02]  /*97b0*/  ISETP.GE.AND P1, PT, R4.reuse, R11.reuse, PT ;  /* 0x0000000b0400720c */ /* 0x0c0fe40003f26270 */
[----:B------:R-:W-:Y:S01]  /*97c0*/  ISETP.GE.AND P0, PT, R4, R10, PT ;  /* 0x0000000a0400720c */ /* 0x000fe20003f06270 */
[----:B------:R-:W-:Y:S01]  /*97d0*/  FMUL.FTZ R4, R186, c[0x0][0x2ec] ;  /* 0x0000bb00ba047a20 */ /* 0x000fe20000410000 */
[----:B------:R-:W-:Y:S02]  /*97e0*/  ISETP.GE.AND P6, PT, R24, R11, PT ;  /* 0x0000000b1800720c */ /* 0x000fe40003fc6270 */
[----:B----4-:R-:W-:Y:S01]  /*97f0*/  FSEL R178, R178, -INF , !P0 ;  /* 0xff800000b2b27808 */ /* 0x010fe20004000000 */
[----:B------:R-:W3:Y:S01]  /*9800*/  MUFU.TANH R168, R168 ;  /* 0x000000a800a87308 */ /* 0x000ee20000002400 */
[----:B------:R-:W-:-:S02]  /*9810*/  FSEL R24, R20, -INF , !P6 ;  /* 0xff80000014187808 */ /* 0x000fc40007000000 */
[-C--:B------:R-:W-:Y:S02]  /*9820*/  ISETP.GE.AND P2, PT, R15, R10.reuse, PT ;  /* 0x0000000a0f00720c */ /* 0x080fe40003f46270 */
[----:B------:R-:W-:Y:S02]  /*9830*/  ISETP.GE.AND P4, PT, R14, R11, PT ;  /* 0x0000000b0e00720c */ /* 0x000fe40003f86270 */
[----:B------:R-:W-:Y:S01]  /*9840*/  ISETP.GE.AND P6, PT, R5, R10, PT ;  /* 0x0000000a0500720c */ /* 0x000fe20003fc6270 */
[----:B------:R-:W4:Y:S01]  /*9850*/  MUFU.TANH R3, R3 ;  /* 0x0000000300037308 */ /* 0x000f220000002400 */
[----:B------:R-:W-:Y:S02]  /*9860*/  PLOP3.LUT P0, PT, PT, PT, UP0, 0x80, 0x0 ;  /* 0x000000000000781c */ /* 0x000fe40003f0f008 */
[----:B------:R-:W-:Y:S02]  /*9870*/  IADD3 R5, R204, 0x30, RZ ;  /* 0x00000030cc057810 */ /* 0x000fe40007ffe0ff */
[----:B------:R-:W-:-:S02]  /*9880*/  FSEL R192, R192, -INF , !P2 ;  /* 0xff800000c0c07808 */ /* 0x000fc40005000000 */
[----:B------:R-:W-:Y:S01]  /*9890*/  FSEL R195, R195, -INF , !P4 ;  /* 0xff800000c3c37808 */ /* 0x000fe20006000000 */
[----:B------:R-:W5:Y:S01]  /*98a0*/  MUFU.TANH R171, R171 ;  /* 0x000000ab00ab7308 */ /* 0x000f620000002400 */
[CC--:B------:R-:W-:Y:S02]  /*98b0*/  ISETP.GE.AND P2, PT, R5.reuse, R11.reuse, PT ;  /* 0x0000000b0500720c */ /* 0x0c0fe40003f46270 */
[----:B------:R-:W-:Y:S02]  /*98c0*/  ISETP.GE.AND P4, PT, R5, R10, PT ;  /* 0x0000000a0500720c */ /* 0x000fe40003f86270 */
[----:B------:R-:W-:Y:S02]  /*98d0*/  FSEL R190, R34, -INF , !P6 ;  /* 0xff80000022be7808 */ /* 0x000fe40007000000 */
[----:B------:R-:W-:Y:S01]  /*98e0*/  FSEL R193, R193, -INF , !P3 ;  /* 0xff800000c1c17808 */ /* 0x000fe20005800000 */
[----:B------:R-:W4:Y:S01]  /*98f0*/  MUFU.TANH R169, R169 ;  /* 0x000000a900a97308 */ /* 0x000f220000002400 */
[----:B------:R-:W-:-:S02]  /*9900*/  ISETP.GE.AND P6, PT, R204, R11, PT ;  /* 0x0000000bcc00720c */ /* 0x000fc40003fc6270 */
[C---:B------:R-:W-:Y:S02]  /*9910*/  ISETP.GE.AND P3, PT, R204.reuse, R10, PT ;  /* 0x0000000acc00720c */ /* 0x040fe40003f66270 */
[C---:B------:R-:W-:Y:S02]  /*9920*/  IADD3 R5, R204.reuse, 0x38, RZ ;  /* 0x00000038cc057810 */ /* 0x040fe40007ffe0ff */
[----:B------:R-:W-:Y:S01]  /*9930*/  IADD3 R204, R204, 0x39, RZ ;  /* 0x00000039cccc7810 */ /* 0x000fe20007ffe0ff */
[----:B------:R-:W4:Y:S01]  /*9940*/  MUFU.TANH R4, R4 ;  /* 0x0000000400047308 */ /* 0x000f220000002400 */
[----:B-1----:R-:W-:Y:S02]  /*9950*/  FSEL R189, R35, -INF , !P5 ;  /* 0xff80000023bd7808 */ /* 0x002fe40006800000 */
[----:B--2---:R-:W-:Y:S02]  /*9960*/  FSEL R181, R181, -INF , !P2 ;  /* 0xff800000b5b57808 */ /* 0x004fe40005000000 */
[----:B---3--:R-:W-:-:S02]  /*9970*/  FSEL R168, R168, -INF , !P4 ;  /* 0xff800000a8a87808 */ /* 0x008fc40006000000 */
[----:B------:R-:W-:Y:S01]  /*9980*/  FSEL R180, R180, -INF , !P1 ;  /* 0xff800000b4b47808 */ /* 0x000fe20004800000 */
[----:B------:R-:W1:Y:S01]  /*9990*/  MUFU.TANH R175, R175 ;  /* 0x000000af00af7308 */ /* 0x000e620000002400 */
[----:B------:R-:W-:Y:S01]  /*99a0*/  BAR.SYNC.DEFER_BLOCKING 0x0 ;  /* 0x0000000000007b1d */ /* 0x000fe20000010000 */
[CC--:B------:R-:W-:Y:S02]  /*99b0*/  ISETP.GE.AND P5, PT, R5.reuse, R11.reuse, PT ;  /* 0x0000000b0500720c */ /* 0x0c0fe40003fa6270 */
[-C--:B------:R-:W-:Y:S02]  /*99c0*/  ISETP.GE.AND P2, PT, R5, R10.reuse, PT ;  /* 0x0000000a0500720c */ /* 0x080fe40003f46270 */
[C---:B------:R-:W-:Y:S02]  /*99d0*/  ISETP.GE.AND P4, PT, R204.reuse, R11, PT ;  /* 0x0000000bcc00720c */ /* 0x040fe40003f86270 */
[----:B------:R-:W-:Y:S02]  /*99e0*/  ISETP.GE.AND P1, PT, R204, R10, PT ;  /* 0x0000000acc00720c */ /* 0x000fe40003f26270 */
[----:B------:R-:W-:-:S02]  /*99f0*/  FSEL R5, R176, -INF , !P3 ;  /* 0xff800000b0057808 */ /* 0x000fc40005800000 */
[----:B----4-:R-:W-:Y:S02]  /*9a00*/  FSEL R3, R3, -INF , !P6 ;  /* 0xff80000003037808 */ /* 0x010fe40007000000 */
[----:B-----5:R-:W-:Y:S02]  /*9a10*/  FSEL R171, R171, -INF , !P5 ;  /* 0xff800000abab7808 */ /* 0x020fe40006800000 */
[----:B------:R-:W-:Y:S02]  /*9a20*/  FSEL R169, R169, -INF , !P4 ;  /* 0xff800000a9a97808 */ /* 0x000fe40006000000 */
[----:B------:R-:W-:Y:S02]  /*9a30*/  FSEL R176, R4, -INF , !P2 ;  /* 0xff80000004b07808 */ /* 0x000fe40005000000 */
[----:B-1----:R-:W-:Y:S01]  /*9a40*/  FSEL R175, R175, -INF , !P1 ;  /* 0xff800000afaf7808 */ /* 0x002fe20004800000 */
        /* <DEDUP_REMOVED lines=29> */
.L_x_783:
[----:B-1----:R-:W-:Y:S01]  /*9c20*/  FMNMX.FTZ R14, R2, R3, !PT ;  /* 0x00000003020e7209 */ /* 0x002fe20007810000 */
        /* <DEDUP_REMOVED lines=49> */
[----:B------:R-:W-:Y:S01]  /*9f40*/  FFMA.FTZ R167, R13, c[0x0][0x23c], -R170 ;  /* 0x00008f000da77a23 */ /* 0x000fe200000108aa */
[C---:B------:R-:W-:Y:S01]  /*9f50*/  FSETP.NEU.FTZ.AND P0, PT, R3.reuse, -INF , PT ;  /* 0xff8000000300780b */ /* 0x040fe20003f1d000 */
[----:B------:R-:W-:Y:S01]  /*9f60*/  FMUL.FTZ R177, R3, c[0x0][0x23c] ;  /* 0x00008f0003b17a20 */ /* 0x000fe20000410000 */
[----:B------:R-:W-:Y:S01]  /*9f70*/  MUFU.EX2 R173, R173 ;  /* 0x000000ad00ad7308 */ /* 0x000fe20000000800 */
[----:B------:R-:W-:Y:S02]  /*9f80*/  FADD.FTZ R4, R2, -R4 ;  /* 0x8000000402047221 */ /* 0x000fe40000010000 */
[--C-:B------:R-:W-:Y:S01]  /*9f90*/  FFMA.FTZ R166, R33, c[0x0][0x23c], -R170.reuse ;  /* 0x00008f0021a67a23 */ /* 0x100fe200000108aa */
[----:B------:R-:W-:Y:S01]  /*9fa0*/  FSEL R177, R177, RZ, P0 ;  /* 0x000000ffb1b17208 */ /* 0x000fe20000000000 */
[----:B------:R-:W-:Y:S01]  /*9fb0*/  FMUL.FTZ R4, R4, c[0x0][0x23c] ;  /* 0x00008f0004047a20 */ /* 0x000fe20000410000 */
[----:B------:R-:W-:Y:S01]  /*9fc0*/  LDSM.16.MT88.4 R32, [R232+0x1c800] ;  /* 0x01c80000e820783b */ /* 0x000fe20000004200 */
[----:B------:R-:W-:Y:S01]  /*9fd0*/  FFMA.FTZ R179, R26, c[0x0][0x23c], -R170 ;  /* 0x00008f001ab37a23 */ /* 0x000fe200000108aa */
        /* <DEDUP_REMOVED lines=11> */
[--C-:B------:R-:W-:Y:S02]  /*a090*/  FFMA.FTZ R182, R27, c[0x0][0x23c], -R170.reuse ;  /* 0x00008f001bb67a23 */ /* 0x100fe400000108aa */
        /* <DEDUP_REMOVED lines=92> */
[----:B------:R-:W2:Y:S01]  /*a660*/  LDSM.16.MT88.4 R20, [R229+0x1a000] ;  /* 0x01a00000e514783b */ /* 0x000ea20000004200 */
[----:B------:R-:W-:-:S02]  /*a670*/  FMUL.FTZ R40, R40, R174 ;  /* 0x000000ae28287220 */ /* 0x000fc40000410000 */
[----:B------:R-:W-:Y:S02]  /*a680*/  FMUL.FTZ R41, R41, R174 ;  /* 0x000000ae29297220 */ /* 0x000fe40000410000 */
[-C--:B------:R-:W-:Y:S01]  /*a690*/  FMUL.FTZ R42, R42, R0.reuse ;  /* 0x000000002a2a7220 */ /* 0x080fe20000410000 */
[----:B------:R-:W1:Y:S01]  /*a6a0*/  MUFU.EX2 R195, R195 ;  /* 0x000000c300c37308 */ /* 0x000e620000000800 */
[----:B------:R-:W-:Y:S02]  /*a6b0*/  FMUL.FTZ R43, R43, R0 ;  /* 0x000000002b2b7220 */ /* 0x000fe40000410000 */
        /* <DEDUP_REMOVED lines=8> */
[----:B------:R-:W-:Y:S01]  /*a740*/  FMUL.FTZ R49, R49, R174 ;  /* 0x000000ae31317220 */ /* 0x000fe20000410000 */
        /* <DEDUP_REMOVED lines=29> */
[----:B------:R-:W-:Y:S02]  /*a920*/  FMUL.FTZ R67, R67, R0 ;  /* 0x0000000043437220 */ /* 0x000fe40000410000 */
[-C--:B------:R-:W-:Y:S02]  /*a930*/  FMUL.FTZ R68, R68, R174.reuse ;  /* 0x000000ae44447220 */ /* 0x080fe40000410000 */
[----:B------:R-:W-:Y:S01]  /*a940*/  FMUL.FTZ R69, R69, R174 ;  /* 0x000000ae45457220 */ /* 0x000fe20000410000 */
[----:B-----5:R-:W-:Y:S01]  /*a950*/  HMMA.16816.F32.BF16 R60, R4, R16, R60 ;  /* 0x00000010043c723c */ /* 0x020fe2000004183c */
[-C--:B------:R-:W-:Y:S01]  /*a960*/  FMUL.FTZ R70, R70, R0.reuse ;  /* 0x0000000046467220 */ /* 0x080fe20000410000 */
[----:B------:R-:W5:Y:S01]  /*a970*/  MUFU.EX2 R181, R181 ;  /* 0x000000b500b57308 */ /* 0x000f620000000800 */
[----:B------:R-:W-:-:S02]  /*a980*/  FMUL.FTZ R71, R71, R0 ;  /* 0x0000000047477220 */ /* 0x000fc40000410000 */
[-C--:B------:R-:W-:Y:S02]  /*a990*/  FMUL.FTZ R72, R72, R174.reuse ;  /* 0x000000ae48487220 */ /* 0x080fe40000410000 */
[----:B------:R-:W-:Y:S01]  /*a9a0*/  FMUL.FTZ R73, R73, R174 ;  /* 0x000000ae49497220 */ /* 0x000fe20000410000 */
[C---:B------:R-:W-:Y:S01]  /*a9b0*/  HMMA.16816.F32.BF16 R64, R4.reuse, R18, R64 ;  /* 0x000000120440723c */ /* 0x040fe20000041840 */
[-C--:B------:R-:W-:Y:S01]  /*a9c0*/  FMUL.FTZ R74, R74, R0.reuse ;  /* 0x000000004a4a7220 */ /* 0x080fe20000410000 */
[----:B------:R-:W3:Y:S01]  /*a9d0*/  LDSM.16.MT88.4 R16, [R229+0x1c000] ;  /* 0x01c00000e510783b */ /* 0x000ee20000004200 */
        /* <DEDUP_REMOVED lines=16> */
[C---:B--2---:R-:W-:Y:S01]  /*aae0*/  HMMA.16816.F32.BF16 R76, R4.reuse, R20, R76 ;  /* 0x00000014044c723c */ /* 0x044fe2000004184c */
[----:B------:R-:W-:Y:S02]  /*aaf0*/  FMUL.FTZ R85, R85, R174 ;  /* 0x000000ae55557220 */ /* 0x000fe40000410000 */
        /* <DEDUP_REMOVED lines=8> */
[----:B------:R-:W-:Y:S01]  /*ab80*/  FMUL.FTZ R91, R91, R0 ;  /* 0x000000005b5b7220 */ /* 0x000fe20000410000 */
[----:B------:R-:W1:Y:S01]  /*ab90*/  MUFU.EX2 R178, R178 ;  /* 0x000000b200b27308 */ /* 0x000e620000000800 */
[-C--:B------:R-:W-:Y:S02]  /*aba0*/  FMUL.FTZ R92, R92, R174.reuse ;  /* 0x000000ae5c5c7220 */ /* 0x080fe40000410000 */
[----:B------:R-:W-:Y:S01]  /*abb0*/  FMUL.FTZ R93, R93, R174 ;  /* 0x000000ae5d5d7220 */ /* 0x000fe20000410000 */
[----:B---3--:R-:W-:Y:S01]  /*abc0*/  HMMA.16816.F32.BF16 R84, R4, R16, R84 ;  /* 0x000000100454723c */ /* 0x008fe20000041854 */
[-C--:B------:R-:W-:Y:S02]  /*abd0*/  FMUL.FTZ R94, R94, R0.reuse ;  /* 0x000000005e5e7220 */ /* 0x080fe40000410000 */
[----:B------:R-:W-:Y:S01]  /*abe0*/  FMUL.FTZ R95, R95, R0 ;  /* 0x000000005f5f7220 */ /* 0x000fe20000410000 */
[----:B------:R-:W3:Y:S01]  /*abf0*/  MUFU.EX2 R176, R176 ;  /* 0x000000b000b07308 */ /* 0x000ee20000000800 */
[----:B------:R-:W-:-:S02]  /*ac00*/  FMUL.FTZ R96, R96, R174 ;  /* 0x000000ae60607220 */ /* 0x000fc40000410000 */
        /* <DEDUP_REMOVED lines=30> */
[-C--:B------:R-:W-:Y:S01]  /*adf0*/  FMUL.FTZ R118, R118, R0.reuse ;  /* 0x0000000076767220 */ /* 0x080fe20000410000 */
[----:B---3--:R-:W-:Y:S01]  /*ae00*/  HMMA.16816.F32.BF16 R108, R4, R16, R108 ;  /* 0x00000010046c723c */ /* 0x008fe2000004186c */
[----:B------:R-:W-:Y:S02]  /*ae10*/  FMUL.FTZ R119, R119, R0 ;  /* 0x0000000077777220 */ /* 0x000fe40000410000 */
[----:B------:R-:W-:-:S02]  /*ae20*/  FMUL.FTZ R120, R120, R174 ;  /* 0x000000ae78787220 */ /* 0x000fc40000410000 */
[----:B------:R-:W-:Y:S02]  /*ae30*/  FMUL.FTZ R121, R121, R174 ;  /* 0x000000ae79797220 */ /* 0x000fe40000410000 */
[-C--:B------:R-:W-:Y:S01]  /*ae40*/  FMUL.FTZ R122, R122, R0.reuse ;  /* 0x000000007a7a7220 */ /* 0x080fe20000410000 */
[C---:B------:R-:W-:Y:S01]  /*ae50*/  HMMA.16816.F32.BF16 R112, R4.reuse, R18, R112 ;  /* 0x000000120470723c */ /* 0x040fe20000041870 */
[----:B------:R-:W-:Y:S01]  /*ae60*/  FMUL.FTZ R123, R123, R0 ;  /* 0x000000007b7b7220 */ /* 0x000fe20000410000 */
[----:B------:R-:W3:Y:S01]  /*ae70*/  LDSM.16.MT88.4 R16, [R229+0x18800] ;  /* 0x01880000e510783b */ /* 0x000ee20000004200 */
        /* <DEDUP_REMOVED lines=25> */
[----:B------:R-:W-:Y:S01]  /*b010*/  F2FP.BF16.PACK_AB R5, R186, R185 ;  /* 0x000000b9ba05723e */ /* 0x000fe200000010ff */
[----:B------:R-:W-:Y:S01]  /*b020*/  FADD.FTZ R185, R185, R10 ;  /* 0x0000000ab9b97221 */ /* 0x000fe20000010000 */
[----:B------:R-:W-:Y:S01]  /*b030*/  F2FP.BF16.PACK_AB R6, R184, R183 ;  /* 0x000000b7b806723e */ /* 0x000fe200000010ff */
[----:B------:R-:W-:Y:S01]  /*b040*/  FADD.FTZ R182, R183, R182 ;  /* 0x000000b6b7b67221 */ /* 0x000fe20000010000 */
[----:B------:R-:W-:Y:S01]  /*b050*/  F2FP.BF16.PACK_AB R7, R188, R187 ;  /* 0x000000bbbc07723e */ /* 0x000fe200000010ff */
[----:B------:R-:W-:Y:S02]  /*b060*/  FADD.FTZ R185, R186, R185 ;  /* 0x000000b9bab97221 */ /* 0x000fe40000010000 */
        /* <DEDUP_REMOVED lines=166> */
.L_x_781:
[----:B------:R-:W-:-:S12]  /*bad0*/  UIADD3 UR8, UR11, -0x1, URZ ;  /* 0xffffffff0b087890 */ /* 0x000fd8000fffe03f */
.L_x_784:
        /* <DEDUP_REMOVED lines=13> */
.L_x_788:
        /* <DEDUP_REMOVED lines=29> */
.L_x_786:
        /* <DEDUP_REMOVED lines=16> */
[----:B------:R-:W-:Y:S03]  /*be80*/  ISETP.LT.AND P0, PT, RZ, UR8, PT ;  /* 0x00000008ff007c0c */ /* 0x000fe6000bf01270 */
        /* <DEDUP_REMOVED lines=8> */
[----:B------:R-:W1:Y:S06]  /*bf10*/  LDSM.16.M88.4 R8, [R237+0x10000] ;  /* 0x01000000ed08783b */ /* 0x000e6c0000000200 */
[----:B------:R-:W2:Y:S06]  /*bf20*/  LDSM.16.M88.4 R16, [R237+0x10800] ;  /* 0x01080000ed10783b */ /* 0x000eac0000000200 */
[----:B------:R-:W3:Y:S06]  /*bf30*/  LDSM.16.M88.4 R24, [R237+0x11000] ;  /* 0x01100000ed18783b */ /* 0x000eec0000000200 */
        /* <DEDUP_REMOVED lines=9> */
[C---:B--2---:R-:W-:Y:S05]  /*bfd0*/  HMMA.16816.F32.BF16 R12, R32.reuse, R16, RZ ;  /* 0x00000010200c723c */ /* 0x044fea00000418ff */
[----:B------:R-:W-:Y:S03]  /*bfe0*/  LDSM.16.M88.4 R188, [R234] ;  /* 0x00000000eabc783b */ /* 0x000fe60000000200 */
[C---:B------:R-:W-:Y:S03]  /*bff0*/  HMMA.16816.F32.BF16 R16, R32.reuse, R18, RZ ;  /* 0x000000122010723c */ /* 0x040fe600000418ff */
[----:B------:R-:W2:Y:S05]  /*c000*/  LDSM.16.M88.4 R192, [R231+0x10000] ;  /* 0x01000000e7c0783b */ /* 0x000eaa0000000200 */
[C---:B---3--:R-:W-:Y:S01]  /*c010*/  HMMA.16816.F32.BF16 R20, R32.reuse, R24, RZ ;  /* 0x000000182014723c */ /* 0x048fe200000418ff */
[----:B------:R-:W-:Y:S06]  /*c020*/  LDSM.16.M88.4 R196, [R231+0x11000] ;  /* 0x01100000e7c4783b */ /* 0x000fec0000000200 */
[----:B------:R-:W-:Y:S01]  /*c030*/  LDSM.16.M88.4 R200, [R231+0x11800] ;  /* 0x01180000e7c8783b */ /* 0x000fe20000000200 */
[C---:B------:R-:W-:Y:S05]  /*c040*/  HMMA.16816.F32.BF16 R24, R32.reuse, R26, RZ ;  /* 0x0000001a2018723c */ /* 0x040fea00000418ff */
[----:B------:R-:W-:Y:S03]  /*c050*/  LDSM.16.M88.4 R204, [R233] ;  /* 0x00000000e9cc783b */ /* 0x000fe60000000200 */
[C---:B----4-:R-:W-:Y:S03]  /*c060*/  HMMA.16816.F32.BF16 R28, R32.reuse, R164, RZ ;  /* 0x000000a4201c723c */ /* 0x050fe600000418ff */
[----:B------:R-:W-:Y:S05]  /*c070*/  LDSM.16.M88.4 R208, [R224] ;  /* 0x00000000e0d0783b */ /* 0x000fea0000000200 */
[----:B------:R-:W-:Y:S01]  /*c080*/  HMMA.16816.F32.BF16 R32, R32, R166, RZ ;  /* 0x000000a62020723c */ /* 0x000fe200000418ff */
[----:B------:R-:W3:Y:S07]  /*c090*/  LDSM.16.M88.4 R164, [R231+0x10800] ;  /* 0x01080000e7a4783b */ /* 0x000eee0000000200 */
        /* <DEDUP_REMOVED lines=250> */
.L_x_787:
[----:B------:R-:W-:Y:S01]  /*d040*/  FMNMX.FTZ R5, R183, R2, !PT ;  /* 0x00000002b7057209 */ /* 0x000fe20007810000 */
        /* <DEDUP_REMOVED lines=36> */
[----:B-1----:R-:W1:Y:S08]  /*d290*/  SHFL.BFLY PT, R6, R5, 0x2, 0x1f ;  /* 0x0c401f0005067f89 */ /* 0x002e7000000e0000 */
        /* <DEDUP_REMOVED lines=452> */
.L_x_785:
        /* <DEDUP_REMOVED lines=399> */
.L_x_790:
[----:B--234-:R-:W-:Y:S05]  /*107d0*/  BSYNC B0 ;  /* 0x0000000000007941 */ /* 0x01cfea0003800000 */
.L_x_789:
        /* <DEDUP_REMOVED lines=27> */
.L_x_792:
[----:B------:R-:W-:Y:S05]  /*10990*/  BSYNC B0 ;  /* 0x0000000000007941 */ /* 0x000fea0003800000 */
.L_x_791:
        /* <DEDUP_REMOVED lines=18> */
.L_x_794:
[----:B------:R-:W-:Y:S05]  /*10ac0*/  BSYNC B0 ;  /* 0x0000000000007941 */ /* 0x000fea0003800000 */
.L_x_793:
        /* <DEDUP_REMOVED lines=18> */
.L_x_796:
[----:B------:R-:W-:Y:S05]  /*10bf0*/  BSYNC B0 ;  /* 0x0000000000007941 */ /* 0x000fea0003800000 */
.L_x_795:
        /* <DEDUP_REMOVED lines=17> */
.L_x_777:
        /* <DEDUP_REMOVED lines=73> */
.L_x_798:
[----:B------:R-:W-:Y:S05]  /*111a0*/  BSYNC B0 ;  /* 0x0000000000007941 */ /* 0x000fea0003800000 */
.L_x_797:
        /* <DEDUP_REMOVED lines=18> */
.L_x_800:
[----:B------:R-:W-:Y:S05]  /*112d0*/  BSYNC B0 ;  /* 0x0000000000007941 */ /* 0x000fea0003800000 */
.L_x_799:
        /* <DEDUP_REMOVED lines=18> */
.L_x_802:
[----:B------:R-:W-:Y:S05]  /*11400*/  BSYNC B0 ;  /* 0x0000000000007941 */ /* 0x000fea0003800000 */
.L_x_801:
        /* <DEDUP_REMOVED lines=17> */
.L_x_804:
[----:B------:R-:W-:Y:S05]  /*11520*/  BSYNC B0 ;  /* 0x0000000000007941 */ /* 0x000fea0003800000 */
.L_x_803:
        /* <DEDUP_REMOVED lines=35> */
.L_x_805:
        /* <DEDUP_REMOVED lines=10> */
.L_x_1087:


//--------------------- .text._ZN5flash16flash_fwd_kernelI23Flash_fwd_kernel_traitsILi256ELi128ELi64ELi8ELb0ELb0EN7cutlass10bfloat16_tE19Flash_kernel_traitsILi256ELi128ELi64ELi8ES3_EELb1ELb1ELb0ELb1ELb0ELb0ELb0ELb0EEEvNS_16Flash_fwd_paramsE --------------------------
	.section	.text._ZN5flash16flash_fwd_kernelI23Flash_fwd_kernel_traitsILi256ELi128ELi64ELi8ELb0ELb0EN7cutlass10bfloat16_tE19Flash_kernel_traitsILi256ELi128ELi64ELi8ES3_EELb1ELb1ELb0ELb1ELb0ELb0ELb0ELb0EEEvNS_16Flash_fwd_paramsE,"ax",@progbits
	.sectioninfo	@"SHI_REGISTERS=255"
	.align	128
        .global         _ZN5flash16flash_fwd_kernelI23Flash_fwd_kernel_traitsILi256ELi128ELi64ELi8ELb0ELb0EN7cutlass10bfloat16_tE19Flash_kernel_traitsILi256ELi128ELi64ELi8ES3_EELb1ELb1ELb0ELb1ELb0ELb0ELb0ELb0EEEvNS_16Flash_fwd_paramsE
        .type           _ZN5flash16flash_fwd_kernelI23Flash_fwd_kernel_traitsILi256ELi128ELi64ELi8ELb0ELb0EN7cutlass10bfloat16_tE19Flash_kernel_traitsILi256ELi128ELi64ELi8ES3_EELb1ELb1ELb0ELb1ELb0ELb0ELb0ELb0EEEvNS_16Flash_fwd_paramsE,@function
        .size           _ZN5flash16flash_fwd_kernelI23Flash_fwd_kernel_traitsILi256ELi128ELi64ELi8ELb0ELb0EN7cutlass10bfloat16_tE19Flash_kernel_traitsILi256ELi128ELi64ELi8ES3_EELb1ELb1ELb0ELb1ELb0ELb0ELb0ELb0EEEvNS_16Flash_fwd_paramsE,(.L_x_1088 - _ZN5flash16flash_fwd_kernelI23Flash_fwd_kernel_traitsILi256ELi128ELi64ELi8ELb0ELb0EN7cutlass10bfloat16_tE19Flash_kernel_traitsILi256ELi128ELi64ELi8ES3_EELb1ELb1ELb0ELb1ELb0ELb0ELb0ELb0EEEvNS_16Flash_fwd_paramsE)
        .other          _ZN5flash16flash_fwd_kernelI23Flash_fwd_kernel_traitsILi256ELi128ELi64ELi8ELb0ELb0EN7cutlass10bfloat16_tE19Flash_kernel_traitsILi256ELi128ELi64ELi8ES3_EELb1ELb1ELb0ELb1ELb0ELb0ELb0ELb0EEEvNS_16Flash_fwd_paramsE,@"STO_CUDA_ENTRY STV_DEFAULT"
_ZN5flash16flash_fwd_kernelI23Flash_fwd_kernel_traitsILi256ELi128ELi64ELi8ELb0ELb0EN7cutlass10bfloat16_tE19Flash_kernel_traitsILi256ELi128ELi64ELi8ES3_EELb1ELb1ELb0ELb1ELb0ELb0ELb0ELb0EEEvNS_16Flash_fwd_paramsE:
.text._ZN5flash16flash_fwd_kernelI23Flash_fwd_kernel_traitsILi256ELi128ELi64ELi8ELb0ELb0EN7cutlass10bfloat16_tE19Flash_kernel_traitsILi256ELi128ELi64ELi8ES3_EELb1ELb1ELb0ELb1ELb0ELb0ELb0ELb0EEEvNS_16Flash_fwd_paramsE:
        /* <DEDUP_REMOVED lines=25> */
[----:B------:R-:W-:Y:S01]  /*0190*/  ULDC.64 UR4, c[0x0][0x248] ;  /* 0x0000920000047ab9 */ /* 0x000fe20000000a00 */
[----:B------:R-:W-:Y:S01]  /*01a0*/  PLOP3.LUT P0, PT, PT, PT, UP2, 0x80, 0x0 ;  /* 0x000000000000781c */ /* 0x000fe20003f0f028 */
[----:B------:R-:W-:Y:S02]  /*01b0*/  UISETP.NE.AND UP3, UPT, UR6, URZ, UPT ;  /* 0x0000003f0600728c */ /* 0x000fe4000bf65270 */
        /* <DEDUP_REMOVED lines=66> */
.L_x_806:
[----:B------:R-:W-:Y:S02]  /*05e0*/  ULDC UR6, c[0x0][0x218] ;  /* 0x0000860000067ab9 */ /* 0x000fe40000000800 */
.L_x_807:
        /* <DEDUP_REMOVED lines=47> */
[----:B------:R-:W-:Y:S02]  /*08e0*/  @UP0 UIMAD.WIDE.U32 UR18, UR32, UR4, URZ ;  /* 0x00000004201202a5 */ /* 0x000fe4000f8e003f */
[----:B------:R-:W-:Y:S02]  /*08f0*/  @!UP1 UIMAD.WIDE.U32 UR20, UR12, UR6, URZ ;  /* 0x000000060c1492a5 */ /* 0x000fe4000f8e003f */
[----:B------:R-:W-:Y:S02]  /*0900*/  @!UP1 UIMAD UR7, UR12, UR7, UR11 ;  /* 0x000000070c0792a4 */ /* 0x000fe4000f8e020b */
[----:B------:R-:W-:Y:S02]  /*0910*/  @UP1 UMOV UR6, UR16 ;  /* 0x0000001000061c82 */ /* 0x000fe40008000000 */
[----:B------:R-:W-:Y:S02]  /*0920*/  @UP0 UIMAD UR32, UR32, UR5, UR19 ;  /* 0x00000005202002a4 */ /* 0x000fe4000f8e0213 */
        /* <DEDUP_REMOVED lines=13> */
[----:B------:R-:W-:Y:S02]  /*0a00*/  UMOV UR16, UR18 ;  /* 0x0000001200107c82 */ /* 0x000fe40008000000 */
[----:B------:R-:W-:-:S02]  /*0a10*/  UIMAD UR7, UR7, UR4, URZ ;  /* 0x00000004070772a4 */ /* 0x000fc4000f8e023f */
[----:B------:R-:W-:Y:S02]  /*0a20*/  UIMAD.WIDE.U32 UR16, UR12, UR4, UR16 ;  /* 0x000000040c1072a5 */ /* 0x000fe4000f8e0010 */
[----:B------:R-:W-:-:S04]  /*0a30*/  UIMAD UR5, UR12, UR5, UR7 ;  /* 0x000000050c0572a4 */ /* 0x000fc8000f8e0207 */
[----:B------:R-:W-:Y:S02]  /*0a40*/  UIADD3 UR32, UR17, UR5, URZ ;  /* 0x0000000511207290 */ /* 0x000fe4000fffe03f */
[----:B------:R-:W-:Y:S02]  /*0a50*/  UMOV UR34, UR16 ;  /* 0x0000001000227c82 */ /* 0x000fe40008000000 */
.L_x_809:
        /* <DEDUP_REMOVED lines=48> */
.L_x_810:
        /* <DEDUP_REMOVED lines=10> */
[C---:B------:R-:W-:Y:S01]  /*0e00*/  LOP3.LUT R2, R5.reuse, 0xfffffff0, RZ, 0xc0, !PT ;  /* 0xfffffff005027812 */ /* 0x040fe200078ec0ff */
        /* <DEDUP_REMOVED lines=19> */
[----:B------:R2:W-:Y:S01]  /*0f40*/  STL.64 [R1+0x8], R116 ;  /* 0x0000087401007387 */ /* 0x0005e20000100a00 */
[----:B------:R-:W-:Y:S01]  /*0f50*/  IADD3 R2, P0, R116, UR6, RZ ;  /* 0x0000000674027c10 */ /* 0x000fe2000ff1e0ff */
[----:B------:R-:W-:Y:S01]  /*0f60*/  IMAD.IADD R0, R6, 0x1, -R0 ;  /* 0x0000000106007824 */ /* 0x000fe200078e0a00 */
[----:B------:R-:W-:Y:S01]  /*0f70*/  ULDC.64 UR6, c[0x0][0x1b0] ;  /* 0x00006c0000067ab9 */ /* 0x000fe20000000a00 */
        /* <DEDUP_REMOVED lines=8> */
[----:B------:R-:W-:Y:S01]  /*1000*/  UIMAD UR6, UR15, UR6, URZ ;  /* 0x000000060f0672a4 */ /* 0x000fe2000f8e023f */
[----:B------:R-:W-:Y:S01]  /*1010*/  LOP3.LUT R10, R10, 0xfffffe00, R9, 0xf8, !PT ;  /* 0xfffffe000a0a7812 */ /* 0x000fe200078ef809 */
[----:B------:R-:W-:Y:S01]  /*1020*/  IMAD.SHL.U32 R0, R0, 0x40, RZ ;  /* 0x0000004000007824 */ /* 0x000fe200078e00ff */
[----:B------:R-:W-:Y:S01]  /*1030*/  IADD3.X R9, R5, UR32, R6, P0, !PT ;  /* 0x0000002005097c10 */ /* 0x000fe200087fe406 */
[----:B------:R-:W-:Y:S01]  /*1040*/  IMAD.SHL.U32 R6, R23, 0x8, RZ ;  /* 0x0000000817067824 */ /* 0x000fe200078e00ff */
[----:B------:R-:W-:Y:S01]  /*1050*/  UIMAD UR7, UR29, UR7, UR6 ;  /* 0x000000071d0772a4 */ /* 0x000fe2000f8e0206 */
[----:B------:R-:W-:Y:S01]  /*1060*/  IMAD.WIDE.U32 R2, R234, c[0x0][0x1a0], R116 ;  /* 0x00006800ea027a25 */ /* 0x000fe200078e0074 */
[----:B------:R-:W-:Y:S01]  /*1070*/  LOP3.LUT R0, R0, 0x1c0, RZ, 0xc0, !PT ;  /* 0x000001c000007812 */ /* 0x000fe200078ec0ff */
[----:B------:R-:W-:Y:S01]  /*1080*/  UIMAD UR6, UR29, UR5, UR4 ;  /* 0x000000051d0672a4 */ /* 0x000fe2000f8e0204 */
[----:B------:R-:W-:Y:S01]  /*1090*/  IADD3 R114, R116, 0x40, RZ ;  /* 0x0000004074727810 */ /* 0x000fe20007ffe0ff */
[----:B------:R-:W-:Y:S01]  /*10a0*/  IMAD R4, R234, c[0x0][0x1a4], R4 ;  /* 0x00006900ea047a24 */ /* 0x000fe200078e0204 */
[----:B------:R-:W-:Y:S01]  /*10b0*/  LOP3.LUT R6, R0, 0x8, R6, 0xf8, !PT ;  /* 0x0000000800067812 */ /* 0x000fe200078ef806 */
[----:B------:R-:W-:Y:S01]  /*10c0*/  ULDC.64 UR4, c[0x0][0x1a8] ;  /* 0x00006a0000047ab9 */ /* 0x000fe20000000a00 */
[----:B------:R-:W-:Y:S01]  /*10d0*/  IADD3 R2, P0, R2, UR36, RZ ;  /* 0x0000002402027c10 */ /* 0x000fe2000ff1e0ff */
[----:B------:R-:W-:Y:S01]  /*10e0*/  UIMAD UR4, UR11, UR4, URZ ;  /* 0x000000040b0472a4 */ /* 0x000fe2000f8e023f */
[----:B------:R-:W-:Y:S01]  /*10f0*/  SHF.R.U32.HI R0, RZ, 0x3, R0 ;  /* 0x00000003ff007819 */ /* 0x000fe20000011600 */
[----:B------:R-:W-:Y:S01]  /*1100*/  IMAD.SHL.U32 R5, R11, 0x40, RZ ;  /* 0x000000400b057824 */ /* 0x000fe200078e00ff */
[----:B------:R-:W-:Y:S01]  /*1110*/  IADD3.X R3, R3, UR33, R4, P0, !PT ;  /* 0x0000002103037c10 */ /* 0x000fe200087fe404 */
[----:B------:R-:W-:Y:S01]  /*1120*/  IMAD.U32 R4, RZ, RZ, UR29 ;  /* 0x0000001dff047e24 */ /* 0x000fe2000f8e00ff */
[----:B------:R-:W-:Y:S01]  /*1130*/  LOP3.LUT R6, R6, R0, RZ, 0x3c, !PT ;  /* 0x0000000006067212 */ /* 0x000fe200078e3cff */
[----:B------:R-:W-:Y:S01]  /*1140*/  IMAD.U32 R0, RZ, RZ, UR29 ;  /* 0x0000001dff007e24 */ /* 0x000fe2000f8e00ff */
[----:B------:R-:W-:Y:S01]  /*1150*/  IADD3 R111, R116, 0x80, RZ ;  /* 0x00000080746f7810 */ /* 0x000fe20007ffe0ff */
[----:B------:R-:W-:Y:S01]  /*1160*/  IMAD.WIDE.U32 R26, R4, c[0x0][0x1b8], R2 ;  /* 0x00006e00041a7a25 */ /* 0x000fe200078e0002 */
[----:B------:R-:W-:Y:S01]  /*1170*/  IADD3 R110, R116, 0xc0, RZ ;  /* 0x000000c0746e7810 */ /* 0x000fe20007ffe0ff */
[----:B------:R-:W-:Y:S01]  /*1180*/  UIMAD UR4, UR10, UR5, UR4 ;  /* 0x000000050a0472a4 */ /* 0x000fe2000f8e0204 */
[----:B------:R-:W-:Y:S01]  /*1190*/  ISETP.GE.AND P0, PT, R234, UR19, PT ;  /* 0x00000013ea007c0c */ /* 0x000fe2000bf06270 */
[----:B------:R-:W-:Y:S01]  /*11a0*/  IMAD.WIDE.U32 R30, R0, c[0x0][0x1b0], R8 ;  /* 0x00006c00001e7a25 */ /* 0x000fe200078e0008 */
[----:B------:R-:W-:-:S02]  /*11b0*/  IADD3 R29, R27, UR6, RZ ;  /* 0x000000061b1d7c10 */ /* 0x000fc4000fffe0ff */
        /* <DEDUP_REMOVED lines=57> */
.L_x_812:
[----:B------:R-:W-:Y:S05]  /*1550*/  BSYNC B0 ;  /* 0x0000000000007941 */ /* 0x000fea0003800000 */
.L_x_811:
        /* <DEDUP_REMOVED lines=45> */
.L_x_814:
[----:B------:R-:W-:Y:S05]  /*1830*/  BSYNC B0 ;  /* 0x0000000000007941 */ /* 0x000fea0003800000 */
.L_x_813:
        /* <DEDUP_REMOVED lines=45> */
.L_x_816:
[----:B------:R-:W-:Y:S05]  /*1b10*/  BSYNC B0 ;  /* 0x0000000000007941 */ /* 0x000fea0003800000 */
.L_x_815:
        /* <DEDUP_REMOVED lines=48> */
.L_x_818:
[----:B------:R-:W-:Y:S05]  /*1e20*/  BSYNC B0 ;  /* 0x0000000000007941 */ /* 0x000fea0003800000 */
.L_x_817:
        /* <DEDUP_REMOVED lines=48> */
.L_x_820:
[----:B------:R-:W-:Y:S05]  /*2130*/  BSYNC B0 ;  /* 0x0000000000007941 */ /* 0x000fea0003800000 */
.L_x_819:
        /* <DEDUP_REMOVED lines=42> */
.L_x_822:
[----:B------:R-:W-:Y:S05]  /*23e0*/  BSYNC B0 ;  /* 0x0000000000007941 */ /* 0x000fea0003800000 */
.L_x_821:
[----:B------:R-:W-:Y:S01]  /*23f0*/  ULDC.64 UR4, c[0x0][0x318] ;  /* 0x0000c60000047ab9 */ /* 0x000fe20000000a00 */
[----:B------:R-:W0:Y:S01]  /*2400*/  LDGDEPBAR ;  /* 0x00000000000079af */ /* 0x000e220000000000 */
[----:B------:R-:W-:Y:S01]  /*2410*/  UISETP.NE.U32.AND UP1, UPT, URZ, UR4, UPT ;  /* 0x000000043f00728c */ /* 0x000fe2000bf25070 */
[----:B------:R-:W-:Y:S01]  /*2420*/  ISETP.GE.AND P1, PT, R234, UR14, PT ;  /* 0x0000000eea007c0c */ /* 0x000fe2000bf26270 */
[----:B-1--4-:R-:W-:Y:S01]  /*2430*/  IMAD.MOV.U32 R10, RZ, RZ, R28 ;  /* 0x000000ffff0a7224 */ /* 0x012fe200078e001c */
[----:B------:R-:W-:Y:S01]  /*2440*/  ULDC.64 UR24, c[0x0][0x1a0] ;  /* 0x0000680000187ab9 */ /* 0x000fe20000000a00 */
        /* <DEDUP_REMOVED lines=15> */
[----:B------:R-:W-:-:S05]  /*2540*/  MOV R3, UR17 ;  /* 0x0000001100037c02 */ /* 0x000fca0008000f00 */
[----:B------:R1:W4:Y:S01]  /*2550*/  @P0 LDG.E R2, [R2.64] ;  /* 0x0000001e02020981 */ /* 0x000322000c1e1900 */
[----:B------:R-:W-:Y:S01]  /*2560*/  MOV R7, UR27 ;  /* 0x0000001b00077c02 */ /* 0x000fe20008000f00 */
[----:B------:R-:W-:Y:S01]  /*2570*/  IMAD.MOV.U32 R10, RZ, RZ, R26 ;  /* 0x000000ffff0a7224 */ /* 0x000fe200078e001a */
[----:B------:R-:W-:Y:S01]  /*2580*/  USHF.L.U32 UR23, UR24, 0x6, URZ ;  /* 0x0000000618177899 */ /* 0x000fe2000800063f */
[----:B------:R-:W-:Y:S01]  /*2590*/  BAR.SYNC.DEFER_BLOCKING 0x0 ;  /* 0x0000000000007b1d */ /* 0x000fe20000010000 */
[----:B------:R-:W-:Y:S01]  /*25a0*/  LEA R109, R7, R21, 0x3 ;  /* 0x00000015076d7211 */ /* 0x000fe200078e18ff */
[----:B------:R-:W-:Y:S01]  /*25b0*/  USHF.L.U64.HI UR22, UR24, UR22, UR25 ;  /* 0x0000001618167299 */ /* 0x000fe20008010219 */
[----:B------:R-:W-:Y:S01]  /*25c0*/  SHF.R.S32.HI R6, RZ, 0x1f, R20 ;  /* 0x0000001fff067819 */ /* 0x000fe20000011414 */
[----:B------:R-:W-:Y:S02]  /*25d0*/  IMAD.SHL.U32 R24, R24, 0x2, RZ ;  /* 0x0000000218187824 */ /* 0x000fe400078e00ff */
[----:B------:R2:W-:Y:S01]  /*25e0*/  STL.64 [R1+0x48], R10 ;  /* 0x0000480a01007387 */ /* 0x0005e20000100a00 */
[----:B------:R-:W-:Y:S01]  /*25f0*/  UIMAD UR4, UR22, UR37, URZ ;  /* 0x00000025160472a4 */ /* 0x000fe2000f8e023f */
[----:B------:R-:W-:Y:S01]  /*2600*/  IMAD.U32 R8, RZ, RZ, UR23 ;  /* 0x00000017ff087e24 */ /* 0x000fe2000f8e00ff */
[----:B------:R-:W-:Y:S01]  /*2610*/  LEA.HI R6, R6, R20, RZ, 0x2 ;  /* 0x0000001406067211 */ /* 0x000fe200078f10ff */
[----:B------:R2:W-:Y:S01]  /*2620*/  STL [R1+0x44], R109 ;  /* 0x0000446d01007387 */ /* 0x0005e20000100800 */
[----:B------:R-:W-:Y:S01]  /*2630*/  UIMAD UR15, UR15, UR23, UR4 ;  /* 0x000000170f0f72a4 */ /* 0x000fe2000f8e0204 */
[----:B------:R-:W-:Y:S01]  /*2640*/  BSSY B0, `(.L_x_823) ;  /* 0x0000030000007945 */ /* 0x000fe20003800000 */
[----:B------:R-:W-:Y:S01]  /*2650*/  SHF.R.S32.HI R7, RZ, 0x2, R6 ;  /* 0x00000002ff077819 */ /* 0x000fe20000011406 */
[----:B------:R-:W-:Y:S01]  /*2660*/  UMOV UR4, URZ ;  /* 0x0000003f00047c82 */ /* 0x000fe20008000000 */
[----:B------:R-:W-:Y:S01]  /*2670*/  LOP3.LUT R115, R24, 0x6, RZ, 0xc0, !PT ;  /* 0x0000000618737812 */ /* 0x000fe200078ec0ff */
[----:B-1----:R-:W4:Y:S01]  /*2680*/  @P0 MUFU.RCP R3, c[0x0][0x238] ;  /* 0x00008e0000030b08 */ /* 0x002f220000001000 */
[----:B------:R2:W-:Y:S04]  /*2690*/  @P1 STS.128 [R226+0x18000], RZ ;  /* 0x018000ffe2001388 */ /* 0x0005e80000000c00 */
[----:B------:R2:W-:Y:S04]  /*26a0*/  @P1 STS.128 [R226+0x1a000], RZ ;  /* 0x01a000ffe2001388 */ /* 0x0005e80000000c00 */
[----:B------:R2:W-:Y:S04]  /*26b0*/  @P1 STS.128 [R226+0x1c000], RZ ;  /* 0x01c000ffe2001388 */ /* 0x0005e80000000c00 */
[----:B------:R2:W-:Y:S01]  /*26c0*/  @P1 STS.128 [R226+0x1e000], RZ ;  /* 0x01e000ffe2001388 */ /* 0x0005e20000000c00 */
[----:B----4-:R-:W-:-:S04]  /*26d0*/  @P0 FMUL.FTZ R2, R2, R3 ;  /* 0x0000000302020220 */ /* 0x010fc80000410000 */
[----:B------:R1:W4:Y:S02]  /*26e0*/  @P0 R2UR UR5, R2 ;  /* 0x00000000020503c2 */ /* 0x00032400000e0000 */
[----:B-1----:R-:W-:Y:S01]  /*26f0*/  IMAD.WIDE.U32 R2, R8, UR37, R10 ;  /* 0x0000002508027c25 */ /* 0x002fe2000f8e000a */
[----:B----4-:R-:W-:-:S04]  /*2700*/  @UP1 UMOV UR4, UR5 ;  /* 0x0000000500041c82 */ /* 0x010fc80008000000 */
        /* <DEDUP_REMOVED lines=35> */
.L_x_824:
[----:B--2---:R-:W-:Y:S05]  /*2940*/  BSYNC B0 ;  /* 0x0000000000007941 */ /* 0x004fea0003800000 */
.L_x_823:
[----:B------:R-:W-:Y:S01]  /*2950*/  ISETP.GE.AND P0, PT, R17, UR14, PT ;  /* 0x0000000e11007c0c */ /* 0x000fe2000bf06270 */
[----:B------:R-:W2:Y:S01]  /*2960*/  LDC.U8 R105, c[0x0][0x2d8] ;  /* 0x0000b600ff697b82 */ /* 0x000ea20000000000 */
[----:B-1----:R-:W-:Y:S01]  /*2970*/  LEA R8, R21, UR9, 0x4 ;  /* 0x0000000915087c11 */ /* 0x002fe2000f8e20ff */
[----:B------:R-:W-:Y:S01]  /*2980*/  ULDC UR5, c[0x0][0x1a4] ;  /* 0x0000690000057ab9 */ /* 0x000fe20000000800 */
[----:B------:R-:W-:Y:S01]  /*2990*/  BSSY B0, `(.L_x_825) ;  /* 0x000002f000007945 */ /* 0x000fe20003800000 */
[----:B------:R-:W-:Y:S01]  /*29a0*/  USHF.L.U32 UR25, UR24, 0x5, URZ ;  /* 0x0000000518197899 */ /* 0x000fe2000800063f */
[----:B------:R-:W-:Y:S01]  /*29b0*/  IADD3 R8, R8, 0x1, R7 ;  /* 0x0000000108087810 */ /* 0x000fe20007ffe007 */
[----:B------:R-:W-:Y:S01]  /*29c0*/  IMAD.U32 R7, RZ, RZ, UR8 ;  /* 0x00000008ff077e24 */ /* 0x000fe2000f8e00ff */
[----:B------:R-:W-:-:S04]  /*29d0*/  USHF.L.U64.HI UR24, UR24, UR13, UR5 ;  /* 0x0000000d18187299 */ /* 0x000fc80008010205 */
[----:B------:R-:W-:Y:S01]  /*29e0*/  IADD3 R7, R7, -UR28, R8 ;  /* 0x8000001c07077c10 */ /* 0x000fe2000fffe008 */
[----:B------:R1:W-:Y:S03]  /*29f0*/  @P0 STS.128 [R226+0x19000], RZ ;  /* 0x019000ffe2000388 */ /* 0x0003e60000000c00 */
[----:B------:R-:W-:Y:S01]  /*2a00*/  IADD3 R104, R7, c[0x0][0x2e8], RZ ;  /* 0x0000ba0007687a10 */ /* 0x000fe20007ffe0ff */
[----:B------:R1:W-:Y:S04]  /*2a10*/  @P0 STS.128 [R226+0x1b000], RZ ;  /* 0x01b000ffe2000388 */ /* 0x0003e80000000c00 */
[----:B------:R1:W-:Y:S04]  /*2a20*/  @P0 STS.128 [R226+0x1d000], RZ ;  /* 0x01d000ffe2000388 */ /* 0x0003e80000000c00 */
[----:B------:R1:W-:Y:S01]  /*2a30*/  @P0 STS.128 [R226+0x1f000], RZ ;  /* 0x01f000ffe2000388 */ /* 0x0003e20000000c00 */
[----:B------:R-:W-:Y:S05]  /*2a40*/  @P0 BRA `(.L_x_826) ;  /* 0x0000023000000947 */ /* 0x000fea0003800000 */
[----:B--2---:R-:W-:Y:S02]  /*2a50*/  ISETP.GE.AND P5, PT, R116, c[0x0][0x220], PT ;  /* 0x0000880074007a0c */ /* 0x004fe40003fa6270 */
        /* <DEDUP_REMOVED lines=34> */
.L_x_826:
[----:B--2---:R-:W-:Y:S05]  /*2c80*/  BSYNC B0 ;  /* 0x0000000000007941 */ /* 0x004fea0003800000 */
.L_x_825:
        /* <DEDUP_REMOVED lines=16> */
[----:B------:R-:W-:Y:S01]  /*2d90*/  LDSM.16.M88.4 R8, [R206] ;  /* 0x00000000ce08783b */ /* 0x000fe20000000200 */
[C---:B------:R-:W-:Y:S01]  /*2da0*/  IMAD R209, R0.reuse, 0x2, R206 ;  /* 0x0000000200d17824 */ /* 0x040fe200078e02ce */
[C---:B------:R-:W-:Y:S01]  /*2db0*/  IADD3 R2, R151.reuse, 0x10000, RZ ;  /* 0x0001000097027810 */ /* 0x040fe20007ffe0ff */
[----:B------:R-:W-:Y:S01]  /*2dc0*/  IMAD R208, R0, 0x2, R207 ;  /* 0x0000000200d07824 */ /* 0x000fe200078e02cf */
[----:B------:R-:W2:Y:S01]  /*2dd0*/  LDSM.16.M88.4 R16, [R151+0x10000] ;  /* 0x010000009710783b */ /* 0x000ea20000000200 */
[----:B------:R-:W-:-:S02]  /*2de0*/  IADD3 R210, R151, 0x10020, RZ ;  /* 0x0001002097d27810 */ /* 0x000fc40007ffe0ff */
[----:B------:R-:W-:Y:S01]  /*2df0*/  @P1 IADD3 R210, R2, -0x20, RZ ;  /* 0xffffffe002d21810 */ /* 0x000fe20007ffe0ff */
[----:B------:R-:W4:Y:S01]  /*2e00*/  LDSM.16.M88.4 R32, [R151+0x10800] ;  /* 0x010800009720783b */ /* 0x000f220000000200 */
[----:B------:R-:W-:Y:S02]  /*2e10*/  IMAD.MOV.U32 R2, RZ, RZ, 0x40 ;  /* 0x00000040ff027424 */ /* 0x000fe400078e00ff */
[C---:B------:R-:W-:Y:S01]  /*2e20*/  IADD3 R225, R210.reuse, 0x800, RZ ;  /* 0x00000800d2e17810 */ /* 0x040fe20007ffe0ff */
[----:B------:R-:W5:Y:S01]  /*2e30*/  LDSM.16.M88.4 R28, [R151+0x11000] ;  /* 0x01100000971c783b */ /* 0x000f620000000200 */
[----:B------:R-:W-:Y:S02]  /*2e40*/  IADD3 R224, R210, 0x1000, RZ ;  /* 0x00001000d2e07810 */ /* 0x000fe40007ffe0ff */
[----:B------:R-:W-:Y:S01]  /*2e50*/  SEL R2, R2, 0xffffffc0, !P2 ;  /* 0xffffffc002027807 */ /* 0x000fe20005000000 */
[----:B------:R-:W1:Y:S01]  /*2e60*/  LDSM.16.M88.4 R24, [R151+0x11800] ;  /* 0x011800009718783b */ /* 0x000e620000000200 */
[----:B------:R-:W-:-:S02]  /*2e70*/  IADD3 R223, R210, 0x1800, RZ ;  /* 0x00001800d2df7810 */ /* 0x000fc40007ffe0ff */
[C---:B------:R-:W-:Y:S01]  /*2e80*/  IADD3 R222, R210.reuse, 0x2000, RZ ;  /* 0x00002000d2de7810 */ /* 0x040fe20007ffe0ff */
[----:B------:R-:W-:Y:S01]  /*2e90*/  LDSM.16.M88.4 R12, [R207] ;  /* 0x00000000cf0c783b */ /* 0x000fe20000000200 */
[----:B------:R-:W-:Y:S01]  /*2ea0*/  IMAD.IADD R205, R151, 0x1, R2 ;  /* 0x0000000197cd7824 */ /* 0x000fe200078e0202 */
[----:B------:R-:W-:Y:S01]  /*2eb0*/  IADD3 R221, R210, 0x2800, RZ ;  /* 0x00002800d2dd7810 */ /* 0x000fe20007ffe0ff */
[----:B------:R-:W-:Y:S01]  /*2ec0*/  IMAD.IADD R204, R2, 0x1, R210 ;  /* 0x0000000102cc7824 */ /* 0x000fe200078e02d2 */
[----:B------:R-:W3:Y:S01]  /*2ed0*/  LDSM.16.M88.4 R40, [R210] ;  /* 0x00000000d228783b */ /* 0x000ee20000000200 */
        /* <DEDUP_REMOVED lines=9> */
[----:B------:R-:W-:Y:S02]  /*2f70*/  IADD3 R6, R2, 0x8, RZ ;  /* 0x0000000802067810 */ /* 0x000fe40007ffe0ff */
[C---:B------:R-:W-:Y:S01]  /*2f80*/  IADD3 R217, R210.reuse, 0x4800, RZ ;  /* 0x00004800d2d97810 */ /* 0x040fe20007ffe0ff */
[----:B------:R-:W-:Y:S01]  /*2f90*/  LDSM.16.M88.4 R20, [R209] ;  /* 0x00000000d114783b */ /* 0x000fe20000000200 */
[C---:B------:R-:W-:Y:S02]  /*2fa0*/  IADD3 R216, R210.reuse, 0x5000, RZ ;  /* 0x00005000d2d87810 */ /* 0x040fe40007ffe0ff */
[C---:B------:R-:W-:Y:S01]  /*2fb0*/  IADD3 R215, R210.reuse, 0x5800, RZ ;  /* 0x00005800d2d77810 */ /* 0x040fe20007ffe0ff */
[----:B--2---:R-:W-:Y:S01]  /*2fc0*/  HMMA.16816.F32.BF16 R36, R8, R16, RZ ;  /* 0x000000100824723c */ /* 0x004fe200000418ff */
[----:B------:R-:W2:Y:S01]  /*2fd0*/  LDSM.16.M88.4 R88, [R205+0x10000] ;  /* 0x01000000cd58783b */ /* 0x000ea20000000200 */
[----:B------:R-:W-:-:S02]  /*2fe0*/  IADD3 R214, R210, 0x6000, RZ ;  /* 0x00006000d2d67810 */ /* 0x000fc40007ffe0ff */
[C---:B------:R-:W-:Y:S01]  /*2ff0*/  IADD3 R213, R210.reuse, 0x6800, RZ ;  /* 0x00006800d2d57810 */ /* 0x040fe20007ffe0ff */
[----:B------:R-:W1:Y:S01]  /*3000*/  LDSM.16.M88.4 R80, [R205+0x10800] ;  /* 0x01080000cd50783b */ /* 0x000e620000000200 */
[C---:B------:R-:W-:Y:S02]  /*3010*/  IADD3 R212, R210.reuse, 0x7000, RZ ;  /* 0x00007000d2d47810 */ /* 0x040fe40007ffe0ff */
[----:B------:R-:W-:Y:S01]  /*3020*/  HMMA.16816.F32.BF16 R44, R8, R18, RZ ;  /* 0x00000012082c723c */ /* 0x000fe200000418ff */
[----:B------:R-:W2:Y:S01]  /*3030*/  LDSM.16.M88.4 R84, [R205+0x11000] ;  /* 0x01100000cd54783b */ /* 0x000ea20000000200 */
[----:B------:R-:W-:-:S03]  /*3040*/  IADD3 R211, R210, 0x7800, RZ ;  /* 0x00007800d2d37810 */ /* 0x000fc60007ffe0ff */
[----:B------:R-:W2:Y:S03]  /*3050*/  LDSM.16.M88.4 R92, [R205+0x11800] ;  /* 0x01180000cd5c783b */ /* 0x000ea60000000200 */
[C---:B----4-:R-:W-:Y:S01]  /*3060*/  HMMA.16816.F32.BF16 R52, R8.reuse, R34, RZ ;  /* 0x000000220834723c */ /* 0x050fe200000418ff */
[----:B------:R-:W-:Y:S04]  /*3070*/  LDSM.16.M88.4 R100, [R204] ;  /* 0x00000000cc64783b */ /* 0x000fe80000000200 */
[----:B------:R-:W-:Y:S03]  /*3080*/  LDSM.16.M88.4 R96, [R151+0x12000] ;  /* 0x012000009760783b */ /* 0x000fe60000000200 */
[C---:B-----5:R-:W-:Y:S08]  /*3090*/  HMMA.16816.F32.BF16 R56, R8.reuse, R28, RZ ;  /* 0x0000001c0838723c */ /* 0x060ff000000418ff */
[C---:B------:R-:W-:Y:S08]  /*30a0*/  HMMA.16816.F32.BF16 R48, R8.reuse, R32, RZ ;  /* 0x000000200830723c */ /* 0x040ff000000418ff */
[C---:B------:R-:W-:Y:S08]  /*30b0*/  HMMA.16816.F32.BF16 R60, R8.reuse, R30, RZ ;  /* 0x0000001e083c723c */ /* 0x040ff000000418ff */
[C---:B-1----:R-:W-:Y:S08]  /*30c0*/  HMMA.16816.F32.BF16 R68, R8.reuse, R24, RZ ;  /* 0x000000180844723c */ /* 0x042ff000000418ff */
[----:B------:R-:W-:Y:S01]  /*30d0*/  HMMA.16816.F32.BF16 R16, R8, R26, RZ ;  /* 0x0000001a0810723c */ /* 0x000fe200000418ff */
[----:B------:R-:W1:Y:S04]  /*30e0*/  LDSM.16.M88.4 R8, [R208] ;  /* 0x00000000d008783b */ /* 0x000e680000000200 */
[----:B------:R-:W4:Y:S03]  /*30f0*/  LDSM.16.M88.4 R24, [R204+0x800] ;  /* 0x00080000cc18783b */ /* 0x000f260000000200 */
[C---:B---3--:R-:W-:Y:S08]  /*3100*/  HMMA.16816.F32.BF16 R28, R12.reuse, R40, R36 ;  /* 0x000000280c1c723c */ /* 0x048ff00000041824 */
[C---:B------:R-:W-:Y:S08]  /*3110*/  HMMA.16816.F32.BF16 R32, R12.reuse, R42, R44 ;  /* 0x0000002a0c20723c */ /* 0x040ff0000004182c */
[C---:B------:R-:W-:Y:S01]  /*3120*/  HMMA.16816.F32.BF16 R40, R12.reuse, R66, R52 ;  /* 0x000000420c28723c */ /* 0x040fe20000041834 */
[----:B------:R-:W3:Y:S07]  /*3130*/  LDSM.16.M88.4 R52, [R204+0x1000] ;  /* 0x00100000cc34783b */ /* 0x000eee0000000200 */
        /* <DEDUP_REMOVED lines=26> */
[----:B------:R-:W-:Y:S07]  /*32e0*/  LDSM.16.M88.4 R100, [R210+0x4000] ;  /* 0x00400000d264783b */ /* 0x000fee0000000200 */
[C---:B----4-:R-:W-:Y:S08]  /*32f0*/  HMMA.16816.F32.BF16 R40, R8.reuse, R26, R40 ;  /* 0x0000001a0828723c */ /* 0x050ff00000041828 */
[C---:B---3--:R-:W-:Y:S08]  /*3300*/  HMMA.16816.F32.BF16 R44, R8.reuse, R52, R44 ;  /* 0x00000034082c723c */ /* 0x048ff0000004182c */
[C---:B------:R-:W-:Y:S01]  /*3310*/  HMMA.16816.F32.BF16 R36, R8.reuse, R24, R36 ;  /* 0x000000180824723c */ /* 0x040fe20000041824 */
[----:B------:R-:W1:Y:S07]  /*3320*/  LDSM.16.M88.4 R24, [R210+0x2800] ;  /* 0x00280000d218783b */ /* 0x000e6e0000000200 */
        /* <DEDUP_REMOVED lines=19> */
[C---:B--2---:R-:W-:Y:S08]  /*3460*/  HMMA.16816.F32.BF16 R28, R20.reuse, R80, R28 ;  /* 0x00000050141c723c */ /* 0x044ff0000004181c */
[C---:B------:R-:W-:Y:S01]  /*3470*/  HMMA.16816.F32.BF16 R32, R20.reuse, R82, R32 ;  /* 0x000000521420723c */ /* 0x040fe20000041820 */
[----:B------:R-:W-:Y:S07]  /*3480*/  LDSM.16.M88.4 R80, [R151+0x15800] ;  /* 0x015800009750783b */ /* 0x000fee0000000200 */
[C---:B-1----:R-:W-:Y:S08]  /*3490*/  HMMA.16816.F32.BF16 R40, R20.reuse, R26, R40 ;  /* 0x0000001a1428723c */ /* 0x042ff00000041828 */
        /* <DEDUP_REMOVED lines=126> */
[----:B------:R-:W5:Y:S01]  /*3c80*/  LDSM.16.M88.4 R40, [R204+0x7800] ;  /* 0x00780000cc28783b */ /* 0x000f620000000200 */
[----:B---3--:R-:W-:Y:S01]  /*3c90*/  IADD3 R6, R2, 0x10, RZ ;  /* 0x0000001002067810 */ /* 0x008fe20007ffe0ff */
[----:B-1----:R-:W-:Y:S01]  /*3ca0*/  FFMA.FTZ R7, R19, UR4, R67 ;  /* 0x0000000413077c23 */ /* 0x002fe20008010043 */
[----:B------:R-:W-:-:S04]  /*3cb0*/  DEPBAR.LE SB0, 0x0 ;  /* 0x000080000000791a */ /* 0x000fc80000000000 */
[----:B------:R-:W-:Y:S01]  /*3cc0*/  HMMA.16816.F32.BF16 R72, R12, R80, R44 ;  /* 0x000000500c48723c */ /* 0x000fe2000004182c */
[----:B------:R1:W-:Y:S01]  /*3cd0*/  I2F R28, R6 ;  /* 0x00000006001c7306 */ /* 0x0003e20000201400 */
[----:B------:R-:W-:Y:S01]  /*3ce0*/  BAR.SYNC.DEFER_BLOCKING 0x0 ;  /* 0x0000000000007b1d */ /* 0x000fe20000010000 */
[----:B------:R-:W-:-:S05]  /*3cf0*/  ISETP.GE.AND P3, PT, R6, R16, PT ;  /* 0x000000100600720c */ /* 0x000fca0003f66270 */
[----:B------:R-:W-:Y:S01]  /*3d00*/  HMMA.16816.F32.BF16 R56, R12, R82, R56 ;  /* 0x000000520c38723c */ /* 0x000fe20000041838 */
[----:B------:R3:W3:Y:S06]  /*3d10*/  I2F R15, R3 ;  /* 0x00000003000f7306 */ /* 0x0006ec0000201400 */
[----:B------:R-:W-:Y:S01]  /*3d20*/  FFMA.FTZ R13, R19, UR4, R65 ;  /* 0x00000004130d7c23 */ /* 0x000fe20008010041 */
[----:B--2---:R-:W-:Y:S01]  /*3d30*/  HMMA.16816.F32.BF16 R32, R8, R24, R32 ;  /* 0x000000180820723c */ /* 0x004fe20000041820 */
[----:B----4-:R-:W-:Y:S01]  /*3d40*/  FFMA.FTZ R12, R18, UR4, R20 ;  /* 0x00000004120c7c23 */ /* 0x010fe20008010014 */
[----:B------:R-:W-:-:S02]  /*3d50*/  FSEL R65, R7, -INF , !P2 ;  /* 0xff80000007417808 */ /* 0x000fc40005000000 */
[----:B------:R-:W-:Y:S02]  /*3d60*/  FSEL R49, R13, -INF , !P5 ;  /* 0xff8000000d317808 */ /* 0x000fe40006800000 */
[----:B------:R-:W-:Y:S01]  /*3d70*/  ISETP.GE.AND P5, PT, R6, R17, PT ;  /* 0x000000110600720c */ /* 0x000fe20003fa6270 */
[----:B-1----:R-:W-:Y:S01]  /*3d80*/  FFMA.FTZ R6, R18, UR4, R22 ;  /* 0x0000000412067c23 */ /* 0x002fe20008010016 */
[----:B------:R-:W-:Y:S01]  /*3d90*/  HMMA.16816.F32.BF16 R24, R8, R26, R52 ;  /* 0x0000001a0818723c */ /* 0x000fe20000041834 */
[----:B---3--:R-:W-:Y:S01]  /*3da0*/  IADD3 R3, R2, 0x11, RZ ;  /* 0x0000001102037810 */ /* 0x008fe20007ffe0ff */
[----:B------:R-:W-:Y:S01]  /*3db0*/  FFMA.FTZ R7, R15, UR4, R21 ;  /* 0x000000040f077c23 */ /* 0x000fe20008010015 */
[----:B------:R-:W-:Y:S02]  /*3dc0*/  FSEL R51, R12, -INF , !P4 ;  /* 0xff8000000c337808 */ /* 0x000fe40006000000 */
[----:B------:R-:W1:Y:S01]  /*3dd0*/  I2F R14, R3 ;  /* 0x00000003000e7306 */ /* 0x000e620000201400 */
[----:B------:R-:W-:-:S02]  /*3de0*/  ISETP.GE.AND P2, PT, R3, R16, PT ;  /* 0x000000100300720c */ /* 0x000fc40003f46270 */
[----:B------:R-:W-:Y:S01]  /*3df0*/  ISETP.GE.AND P4, PT, R3, R17, PT ;  /* 0x000000110300720c */ /* 0x000fe20003f86270 */
[C---:B------:R-:W-:Y:S01]  /*3e00*/  HMMA.16816.F32.BF16 R44, R8.reuse, R36, R60 ;  /* 0x00000024082c723c */ /* 0x040fe2000004183c */
[----:B------:R-:W-:Y:S02]  /*3e10*/  FSEL R50, R6, -INF , !P1 ;  /* 0xff80000006327808 */ /* 0x000fe40004800000 */
[----:B------:R-:W-:Y:S02]  /*3e20*/  IADD3 R6, R2, 0x19, RZ ;  /* 0x0000001902067810 */ /* 0x000fe40007ffe0ff */
[----:B------:R-:W-:Y:S01]  /*3e30*/  FSEL R48, R7, -INF , !P0 ;  /* 0xff80000007307808 */ /* 0x000fe20004000000 */
[----:B------:R-:W-:Y:S01]  /*3e40*/  FFMA.FTZ R7, R15, UR4, R23 ;  /* 0x000000040f077c23 */ /* 0x000fe20008010017 */
[----:B------:R2:W-:Y:S01]  /*3e50*/  I2F R18, R6 ;  /* 0x0000000600127306 */ /* 0x0005e20000201400 */
[C---:B------:R-:W-:Y:S01]  /*3e60*/  FFMA.FTZ R13, R28.reuse, UR4, R32 ;  /* 0x000000041c0d7c23 */ /* 0x040fe20008010020 */
[----:B------:R-:W-:Y:S01]  /*3e70*/  HMMA.16816.F32.BF16 R36, R8, R38, R68 ;  /* 0x000000260824723c */ /* 0x000fe20000041844 */
[----:B------:R-:W-:Y:S01]  /*3e80*/  FFMA.FTZ R12, R28, UR4, R34 ;  /* 0x000000041c0c7c23 */ /* 0x000fe20008010022 */
[----:B------:R-:W-:Y:S01]  /*3e90*/  FSEL R22, R7, -INF , !P6 ;  /* 0xff80000007167808 */ /* 0x000fe20007000000 */
[----:B-1----:R-:W-:Y:S01]  /*3ea0*/  FFMA.FTZ R7, R14, UR4, R33 ;  /* 0x000000040e077c23 */ /* 0x002fe20008010021 */
[----:B------:R-:W-:-:S02]  /*3eb0*/  IADD3 R3, R2, 0x18, RZ ;  /* 0x0000001802037810 */ /* 0x000fc40007ffe0ff */
[----:B------:R-:W-:Y:S02]  /*3ec0*/  FSEL R150, R13, -INF , !P3 ;  /* 0xff8000000d967808 */ /* 0x000fe40005800000 */
[----:B------:R1:W3:Y:S01]  /*3ed0*/  I2F R19, R3 ;  /* 0x0000000300137306 */ /* 0x0002e20000201400 */
[CC--:B------:R-:W-:Y:S01]  /*3ee0*/  ISETP.GE.AND P1, PT, R3.reuse, R16.reuse, PT ;  /* 0x000000100300720c */ /* 0x0c0fe20003f26270 */
[----:B-----5:R-:W-:Y:S01]  /*3ef0*/  HMMA.16816.F32.BF16 R28, R8, R40, R72 ;  /* 0x00000028081c723c */ /* 0x020fe20000041848 */
[-C--:B------:R-:W-:Y:S02]  /*3f00*/  ISETP.GE.AND P0, PT, R3, R17.reuse, PT ;  /* 0x000000110300720c */ /* 0x080fe40003f06270 */
[C---:B------:R-:W-:Y:S02]  /*3f10*/  ISETP.GE.AND P6, PT, R6.reuse, R16, PT ;  /* 0x000000100600720c */ /* 0x040fe40003fc6270 */
[----:B------:R-:W-:Y:S02]  /*3f20*/  ISETP.GE.AND P3, PT, R6, R17, PT ;  /* 0x000000110600720c */ /* 0x000fe40003f66270 */
[----:B--2---:R-:W-:-:S02]  /*3f30*/  IADD3 R6, R2, 0x21, RZ ;  /* 0x0000002102067810 */ /* 0x004fc40007ffe0ff */
[----:B------:R-:W-:Y:S01]  /*3f40*/  FSEL R153, R7, -INF , !P2 ;  /* 0xff80000007997808 */ /* 0x000fe20005000000 */
[----:B------:R-:W-:Y:S01]  /*3f50*/  FFMA.FTZ R7, R14, UR4, R35 ;  /* 0x000000040e077c23 */ /* 0x000fe20008010023 */
[----:B------:R2:W-:Y:S01]  /*3f60*/  I2F R21, R6 ;  /* 0x0000000600157306 */ /* 0x0005e20000201400 */
[----:B------:R-:W-:Y:S02]  /*3f70*/  FSEL R154, R12, -INF , !P5 ;  /* 0xff8000000c9a7808 */ /* 0x000fe40006800000 */
[----:B-1----:R-:W-:Y:S01]  /*3f80*/  IADD3 R3, R2, 0x20, RZ ;  /* 0x0000002002037810 */ /* 0x002fe20007ffe0ff */
[----:B---3--:R-:W-:Y:S01]  /*3f90*/  FFMA.FTZ R13, R19, UR4, R24 ;  /* 0x00000004130d7c23 */ /* 0x008fe20008010018 */
[----:B------:R-:W-:Y:S01]  /*3fa0*/  FSEL R155, R7, -INF , !P4 ;  /* 0xff800000079b7808 */ /* 0x000fe20006000000 */
[----:B------:R-:W-:Y:S01]  /*3fb0*/  FFMA.FTZ R7, R18, UR4, R25 ;  /* 0x0000000412077c23 */ /* 0x000fe20008010019 */
[C---:B------:R-:W-:Y:S01]  /*3fc0*/  ISETP.GE.AND P5, PT, R3.reuse, R16, PT ;  /* 0x000000100300720c */ /* 0x040fe20003fa6270 */
[----:B------:R1:W3:Y:S01]  /*3fd0*/  I2F R15, R3 ;  /* 0x00000003000f7306 */ /* 0x0002e20000201400 */
[----:B------:R-:W-:Y:S01]  /*3fe0*/  ISETP.GE.AND P2, PT, R3, R17, PT ;  /* 0x000000110300720c */ /* 0x000fe20003f46270 */
[----:B------:R-:W-:Y:S01]  /*3ff0*/  FFMA.FTZ R12, R19, UR4, R26 ;  /* 0x00000004130c7c23 */ /* 0x000fe2000801001a */
[----:B------:R-:W-:-:S02]  /*4000*/  FSEL R63, R13, -INF , !P1 ;  /* 0xff8000000d3f7808 */ /* 0x000fc40004800000 */
[----:B------:R-:W-:Y:S01]  /*4010*/  FSEL R62, R7, -INF , !P6 ;  /* 0xff800000073e7808 */ /* 0x000fe20007000000 */
[----:B------:R-:W-:Y:S01]  /*4020*/  FFMA.FTZ R7, R18, UR4, R27 ;  /* 0x0000000412077c23 */ /* 0x000fe2000801001b */
[CC--:B------:R-:W-:Y:S02]  /*4030*/  ISETP.GE.AND P4, PT, R6.reuse, R16.reuse, PT ;  /* 0x000000100600720c */ /* 0x0c0fe40003f86270 */
[-C--:B------:R-:W-:Y:S02]  /*4040*/  ISETP.GE.AND P1, PT, R6, R17.reuse, PT ;  /* 0x000000110600720c */ /* 0x080fe40003f26270 */
[----:B--2---:R-:W-:Y:S02]  /*4050*/  IADD3 R6, R2, 0x29, RZ ;  /* 0x0000002902067810 */ /* 0x004fe40007ffe0ff */
[----:B------:R-:W-:Y:S02]  /*4060*/  FSEL R152, R12, -INF , !P0 ;  /* 0xff8000000c987808 */ /* 0x000fe40004000000 */
[----:B------:R2:W-:Y:S01]  /*4070*/  I2F R19, R6 ;  /* 0x0000000600137306 */ /* 0x0005e20000201400 */
[----:B-1----:R-:W-:Y:S01]  /*4080*/  IADD3 R3, R2, 0x28, RZ ;  /* 0x0000002802037810 */ /* 0x002fe20007ffe0ff */
[----:B---3--:R-:W-:Y:S01]  /*4090*/  FFMA.FTZ R12, R15, UR4, R46 ;  /* 0x000000040f0c7c23 */ /* 0x008fe2000801002e */
[----:B------:R-:W-:Y:S01]  /*40a0*/  FSEL R149, R7, -INF , !P3 ;  /* 0xff80000007957808 */ /* 0x000fe20005800000 */
[----:B------:R-:W-:Y:S01]  /*40b0*/  FFMA.FTZ R7, R21, UR4, R45 ;  /* 0x0000000415077c23 */ /* 0x000fe2000801002d */
[----:B------:R-:W-:Y:S01]  /*40c0*/  ISETP.GE.AND P0, PT, R3, R16, PT ;  /* 0x000000100300720c */ /* 0x000fe20003f06270 */
[----:B------:R-:W-:Y:S01]  /*40d0*/  FFMA.FTZ R13, R15, UR4, R44 ;  /* 0x000000040f0d7c23 */ /* 0x000fe2000801002c */
[----:B------:R-:W-:Y:S01]  /*40e0*/  ISETP.GE.AND P6, PT, R3, R17, PT ;  /* 0x000000110300720c */ /* 0x000fe20003fc6270 */
[----:B------:R-:W1:Y:S01]  /*40f0*/  I2F R20, R3 ;  /* 0x0000000300147306 */ /* 0x000e620000201400 */
[----:B------:R-:W-:-:S02]  /*4100*/  FSEL R237, R12, -INF , !P2 ;  /* 0xff8000000ced7808 */ /* 0x000fc40005000000 */
[----:B------:R-:W-:Y:S02]  /*4110*/  FSEL R232, R7, -INF , !P4 ;  /* 0xff80000007e87808 */ /* 0x000fe40006000000 */
[----:B------:R-:W-:Y:S02]  /*4120*/  FSEL R227, R13, -INF , !P5 ;  /* 0xff8000000de37808 */ /* 0x000fe40006800000 */
[C---:B------:R-:W-:Y:S01]  /*4130*/  ISETP.GE.AND P3, PT, R6.reuse, R16, PT ;  /* 0x000000100600720c */ /* 0x040fe20003f66270 */
[----:B------:R-:W-:Y:S01]  /*4140*/  HMMA.16816.F32.BF16 R12, R8, R42, R56 ;  /* 0x0000002a080c723c */ /* 0x000fe20000041838 */
[----:B------:R-:W-:Y:S01]  /*4150*/  ISETP.GE.AND P5, PT, R6, R17, PT ;  /* 0x000000110600720c */ /* 0x000fe20003fa6270 */
[----:B--2---:R-:W-:-:S05]  /*4160*/  FFMA.FTZ R6, R21, UR4, R47 ;  /* 0x0000000415067c23 */ /* 0x004fca000801002f */
[----:B------:R-:W-:Y:S01]  /*4170*/  FSEL R195, R6, -INF , !P1 ;  /* 0xff80000006c37808 */ /* 0x000fe20004800000 */
[----:B-1----:R-:W-:Y:S01]  /*4180*/  FFMA.FTZ R7, R20, UR4, R36 ;  /* 0x0000000414077c23 */ /* 0x002fe20008010024 */
[C---:B------:R-:W-:Y:S01]  /*4190*/  IADD3 R3, R2.reuse, 0x30, RZ ;  /* 0x0000003002037810 */ /* 0x040fe20007ffe0ff */
[----:B------:R-:W-:Y:S01]  /*41a0*/  FFMA.FTZ R6, R19, UR4, R39 ;  /* 0x0000000413067c23 */ /* 0x000fe20008010027 */
[----:B------:R-:W-:Y:S01]  /*41b0*/  IADD3 R9, R2, 0x38, RZ ;  /* 0x0000003802097810 */ /* 0x000fe20007ffe0ff */
[----:B------:R-:W-:Y:S01]  /*41c0*/  FFMA.FTZ R8, R20, UR4, R38 ;  /* 0x0000000414087c23 */ /* 0x000fe20008010026 */
[----:B------:R1:W2:Y:S01]  /*41d0*/  I2F R18, R3 ;  /* 0x0000000300127306 */ /* 0x0002a20000201400 */
[C---:B------:R-:W-:Y:S02]  /*41e0*/  ISETP.GE.AND P2, PT, R3.reuse, R16, PT ;  /* 0x000000100300720c */ /* 0x040fe40003f46270 */
[----:B------:R-:W-:Y:S02]  /*41f0*/  ISETP.GE.AND P4, PT, R3, R17, PT ;  /* 0x000000110300720c */ /* 0x000fe40003f86270 */
[----:B------:R-:W-:-:S02]  /*4200*/  FSEL R166, R7, -INF , !P0 ;  /* 0xff80000007a67808 */ /* 0x000fc40004000000 */
[----:B------:R-:W-:Y:S01]  /*4210*/  FSEL R252, R6, -INF , !P5 ;  /* 0xff80000006fc7808 */ /* 0x000fe20006800000 */
[----:B------:R3:W-:Y:S01]  /*4220*/  I2F R10, R9 ;  /* 0x00000009000a7306 */ /* 0x0007e20000201400 */
        /* <DEDUP_REMOVED lines=11> */
[----:B---3--:R-:W-:-:S05]  /*42e0*/  FFMA.FTZ R9, R76, UR4, R64 ;  /* 0x000000044c097c23 */ /* 0x008fca0008010040 */
[----:B------:R-:W-:Y:S01]  /*42f0*/  FSEL R20, R9, -INF , !P6 ;  /* 0xff80000009147808 */ /* 0x000fe20007000000 */
[----:B-1----:R-:W-:Y:S02]  /*4300*/  FFMA.FTZ R3, R19, UR4, R37 ;  /* 0x0000000413037c23 */ /* 0x002fe40008010025 */
[----:B--2---:R-:W-:-:S03]  /*4310*/  FFMA.FTZ R6, R11, UR4, R29 ;  /* 0x000000040b067c23 */ /* 0x004fc6000801001d */
[----:B------:R-:W-:Y:S01]  /*4320*/  FSEL R167, R3, -INF , !P3 ;  /* 0xff80000003a77808 */ /* 0x000fe20005800000 */
[----:B------:R-:W-:Y:S01]  /*4330*/  FFMA.FTZ R3, R18, UR4, R30 ;  /* 0x0000000412037c23 */ /* 0x000fe2000801001e */
[C---:B------:R-:W-:Y:S02]  /*4340*/  ISETP.GE.AND P3, PT, R2.reuse, R17, PT ;  /* 0x000000110200720c */ /* 0x040fe40003f66270 */
[----:B------:R-:W-:Y:S02]  /*4350*/  IADD3 R2, R2, 0x39, RZ ;  /* 0x0000003902027810 */ /* 0x000fe40007ffe0ff */
[----:B------:R-:W-:Y:S02]  /*4360*/  FSEL R3, R3, -INF , !P4 ;  /* 0xff80000003037808 */ /* 0x000fe40006000000 */
[----:B------:R1:W2:Y:S01]  /*4370*/  I2F R8, R2 ;  /* 0x0000000200087306 */ /* 0x0002a20000201400 */
[----:B------:R-:W-:Y:S02]  /*4380*/  ISETP.GE.AND P4, PT, R2, R16, PT ;  /* 0x000000100200720c */ /* 0x000fe40003f86270 */
[----:B------:R3:W-:Y:S01]  /*4390*/  STL [R1+0x20], R3 ;  /* 0x0000200301007387 */ /* 0x0007e20000100800 */
[----:B------:R-:W-:-:S02]  /*43a0*/  FSEL R21, R7, -INF , !P3 ;  /* 0xff80000007157808 */ /* 0x000fc40005800000 */
[----:B---3--:R-:W-:Y:S01]  /*43b0*/  FSEL R3, R6, -INF , !P1 ;  /* 0xff80000006037808 */ /* 0x008fe20004800000 */
[----:B------:R-:W-:Y:S01]  /*43c0*/  FFMA.FTZ R6, R10, UR4, R14 ;  /* 0x000000040a067c23 */ /* 0x000fe2000801000e */
[----:B------:R-:W-:Y:S01]  /*43d0*/  ISETP.GE.AND P1, PT, R2, R17, PT ;  /* 0x000000110200720c */ /* 0x000fe20003f26270 */
[----:B-1----:R-:W-:Y:S02]  /*43e0*/  FFMA.FTZ R2, R11, UR4, R31 ;  /* 0x000000040b027c23 */ /* 0x002fe4000801001f */
[----:B------:R2:W-:Y:S01]  /*43f0*/  STL [R1+0x14], R3 ;  /* 0x0000140301007387 */ /* 0x0005e20000100800 */
[----:B------:R-:W-:Y:S01]  /*4400*/  FFMA.FTZ R11, R10, UR4, R12 ;  /* 0x000000040a0b7c23 */ /* 0x000fe2000801000c */
[----:B------:R-:W-:Y:S02]  /*4410*/  FSEL R196, R6, -INF , !P2 ;  /* 0xff80000006c47808 */ /* 0x000fe40005000000 */
[----:B------:R-:W-:Y:S02]  /*4420*/  FSEL R230, R2, -INF , !P0 ;  /* 0xff80000002e67808 */ /* 0x000fe40004000000 */
[----:B------:R-:W-:-:S02]  /*4430*/  PLOP3.LUT P0, PT, PT, PT, UP0, 0x80, 0x0 ;  /* 0x000000000000781c */ /* 0x000fc40003f0f008 */
[----:B------:R-:W-:Y:S01]  /*4440*/  FSEL R229, R11, -INF , !P5 ;  /* 0xff8000000be57808 */ /* 0x000fe20006800000 */
[C---:B--2---:R-:W-:Y:S02]  /*4450*/  FFMA.FTZ R3, R8.reuse, UR4, R13 ;  /* 0x0000000408037c23 */ /* 0x044fe4000801000d */
[----:B------:R-:W-:-:S03]  /*4460*/  FFMA.FTZ R8, R8, UR4, R15 ;  /* 0x0000000408087c23 */ /* 0x000fc6000801000f */
[----:B------:R-:W-:Y:S02]  /*4470*/  FSEL R173, R3, -INF , !P4 ;  /* 0xff80000003ad7808 */ /* 0x000fe40006000000 */
[----:B------:R-:W-:-:S03]  /*4480*/  FSEL R182, R8, -INF , !P1 ;  /* 0xff80000008b67808 */ /* 0x000fc60004800000 */
        /* <DEDUP_REMOVED lines=71> */
.L_x_829:
[----:B------:R-:W-:Y:S05]  /*4900*/  BSYNC B0 ;  /* 0x0000000000007941 */ /* 0x000fea0003800000 */
.L_x_828:
[----:B------:R-:W0:Y:S02]  /*4910*/  LDGDEPBAR ;  /* 0x00000000000079af */ /* 0x000e240000000000 */
.L_x_827:
[----:B------:R3:W-:Y:S04]  /*4920*/  STL [R1+0x78], R206 ;  /* 0x000078ce01007387 */ /* 0x0007e80000100800 */
[----:B---3--:R-:W3:Y:S04]  /*4930*/  LDL.LU R206, [R1+0x14] ;  /* 0x0000140001ce7983 */ /* 0x008ee80000300800 */
[----:B------:R4:W-:Y:S04]  /*4940*/  STL [R1+0x74], R205 ;  /* 0x000074cd01007387 */ /* 0x0009e80000100800 */
[----:B----4-:R-:W4:Y:S01]  /*4950*/  LDL.LU R205, [R1+0x20] ;  /* 0x0000200001cd7983 */ /* 0x010f220000300800 */
[----:B--2---:R-:W-:Y:S01]  /*4960*/  FMNMX.FTZ R2, R20, R49, !PT ;  /* 0x0000003114027209 */ /* 0x004fe20007810000 */
        /* <DEDUP_REMOVED lines=10> */
[----:B------:R2:W-:Y:S01]  /*4a10*/  STL [R1+0x68], R17 ;  /* 0x0000681101007387 */ /* 0x0005e20000100800 */
[----:B------:R-:W-:Y:S01]  /*4a20*/  FMNMX.FTZ R2, R150, R2, !PT ;  /* 0x0000000296027209 */ /* 0x000fe20007810000 */
[----:B------:R-:W-:Y:S01]  /*4a30*/  UIADD3 UR14, UR38, 0x3c6ef372, URZ ;  /* 0x3c6ef372260e7890 */ /* 0x000fe2000fffe03f */
[----:B------:R-:W-:Y:S01]  /*4a40*/  IMAD R201, R4, 0x2, R200 ;  /* 0x0000000204c97824 */ /* 0x000fe200078e02c8 */
[----:B------:R-:W-:Y:S01]  /*4a50*/  STL [R1+0x64], R16 ;  /* 0x0000641001007387 */ /* 0x000fe20000100800 */
[----:B------:R-:W-:Y:S01]  /*4a60*/  FMNMX.FTZ R2, R153, R2, !PT ;  /* 0x0000000299027209 */ /* 0x000fe20007810000 */
[----:B------:R-:W-:Y:S01]  /*4a70*/  UIADD3 UR13, UR39, 0x76cf5d0a, URZ ;  /* 0x76cf5d0a270d7890 */ /* 0x000fe2000fffe03f */
[C---:B------:R-:W-:Y:S01]  /*4a80*/  LEA R203, R0.reuse, R200, 0x1 ;  /* 0x000000c800cb7211 */ /* 0x040fe200078e08ff */
[----:B------:R-:W-:Y:S01]  /*4a90*/  UIADD3 UR11, UR39, 0x32370b8f, URZ ;  /* 0x32370b8f270b7890 */ /* 0x000fe2000fffe03f */
[----:B------:R-:W-:Y:S01]  /*4aa0*/  FMNMX.FTZ R2, R63, R2, !PT ;  /* 0x000000023f027209 */ /* 0x000fe20007810000 */
[----:B------:R-:W-:Y:S01]  /*4ab0*/  UIADD3 UR10, UR38, 0x78dde6e4, URZ ;  /* 0x78dde6e4260a7890 */ /* 0x000fe2000fffe03f */
[----:B------:R-:W-:Y:S01]  /*4ac0*/  IMAD R202, R0, 0x2, R201 ;  /* 0x0000000200ca7824 */ /* 0x000fe200078e02c9 */
[----:B------:R-:W-:Y:S01]  /*4ad0*/  UIADD3 UR12, UR38, -0x255992d5, URZ ;  /* 0xdaa66d2b260c7890 */ /* 0x000fe2000fffe03f */
[----:B------:R-:W-:Y:S01]  /*4ae0*/  FMNMX.FTZ R2, R62, R2, !PT ;  /* 0x000000023e027209 */ /* 0x000fe20007810000 */
[----:B------:R-:W-:Y:S01]  /*4af0*/  UIADD3 UR5, UR39, -0x56f99767, URZ ;  /* 0xa906689927057890 */ /* 0x000fe2000fffe03f */
[----:B------:R-:W-:Y:S01]  /*4b00*/  LDSM.16.MT88.4 R32, [R201+0x1a000] ;  /* 0x01a00000c920783b */ /* 0x000fe20000004200 */
[----:B------:R-:W-:Y:S01]  /*4b10*/  UIADD3 UR9, UR39, -0x126145ec, URZ ;  /* 0xed9eba1427097890 */ /* 0x000fe2000fffe03f */
[----:B------:R-:W-:Y:S01]  /*4b20*/  FMNMX.FTZ R3, R227, R2, !PT ;  /* 0x00000002e3037209 */ /* 0x000fe20007810000 */
[----:B------:R-:W-:Y:S01]  /*4b30*/  UIADD3 UR17, UR38, -0x4ab325aa, URZ ;  /* 0xb54cda5626117890 */ /* 0x000fe2000fffe03f */
        /* <DEDUP_REMOVED lines=15> */
[----:B--2---:R-:W-:-:S02]  /*4c30*/  PRMT R17, R105, 0x7054, R105 ;  /* 0x0000705469117816 */ /* 0x004fc40000000069 */
[----:B------:R-:W-:Y:S01]  /*4c40*/  FMNMX.FTZ R2, R152, R2, !PT ;  /* 0x0000000298027209 */ /* 0x000fe20007810000 */
[----:B------:R-:W-:Y:S03]  /*4c50*/  LDSM.16.MT88.4 R52, [R200+0x1e000] ;  /* 0x01e00000c834783b */ /* 0x000fe60000004200 */
[----:B------:R-:W-:Y:S01]  /*4c60*/  FMNMX.FTZ R2, R149, R2, !PT ;  /* 0x0000000295027209 */ /* 0x000fe20007810000 */
[----:B------:R-:W-:Y:S03]  /*4c70*/  LDSM.16.MT88.4 R36, [R200+0x1a000] ;  /* 0x01a00000c824783b */ /* 0x000fe60000004200 */
[----:B------:R-:W-:-:S04]  /*4c80*/  FMNMX.FTZ R2, R237, R2, !PT ;  /* 0x00000002ed027209 */ /* 0x000fc80007810000 */
[----:B------:R-:W-:-:S04]  /*4c90*/  FMNMX.FTZ R2, R195, R2, !PT ;  /* 0x00000002c3027209 */ /* 0x000fc80007810000 */
[----:B------:R-:W-:-:S04]  /*4ca0*/  FMNMX.FTZ R2, R233, R2, !PT ;  /* 0x00000002e9027209 */ /* 0x000fc80007810000 */
[----:B------:R-:W-:Y:S02]  /*4cb0*/  FMNMX.FTZ R2, R252, R2, !PT ;  /* 0x00000002fc027209 */ /* 0x000fe40007810000 */
[----:B---3--:R-:W-:-:S04]  /*4cc0*/  FMNMX.FTZ R148, R206, R148, !PT ;  /* 0x00000094ce947209 */ /* 0x008fc80007810000 */
[----:B------:R-:W-:-:S04]  /*4cd0*/  FMNMX.FTZ R148, R229, R148, !PT ;  /* 0x00000094e5947209 */ /* 0x000fc80007810000 */
[----:B------:R-:W-:-:S05]  /*4ce0*/  FMNMX.FTZ R148, R173, R148, !PT ;  /* 0x00000094ad947209 */ /* 0x000fca0007810000 */
[----:B------:R-:W2:Y:S01]  /*4cf0*/  SHFL.BFLY PT, R3, R148, 0x2, 0x1f ;  /* 0x0c401f0094037f89 */ /* 0x000ea200000e0000 */
[----:B----4-:R-:W-:-:S04]  /*4d00*/  FMNMX.FTZ R2, R205, R2, !PT ;  /* 0x00000002cd027209 */ /* 0x010fc80007810000 */
        /* <DEDUP_REMOVED lines=45> */
[----:B------:R-:W-:Y:S01]  /*4fe0*/  LOP3.LUT R6, R19, UR5, R6, 0x96, !PT ;  /* 0x0000000513067c12 */ /* 0x000fe2000f8e9606 */
[----:B------:R-:W-:Y:S01]  /*4ff0*/  IMAD.MOV.U32 R19, RZ, RZ, R17 ;  /* 0x000000ffff137224 */ /* 0x000fe200078e0011 */
        /* <DEDUP_REMOVED lines=13> */
[----:B------:R-:W1:Y:S01]  /*50d0*/  LDSM.16.MT88.4 R48, [R201+0x18000] ;  /* 0x01800000c930783b */ /* 0x000e620000004200 */
[----:B------:R-:W-:Y:S01]  /*50e0*/  PRMT R7, R11, 0x5410, R9 ;  /* 0x000054100b077816 */ /* 0x000fe20000000009 */
[----:B------:R2:W-:Y:S01]  /*50f0*/  MUFU.EX2 R193, R8 ;  /* 0x0000000800c17308 */ /* 0x0005e20000000800 */
[----:B------:R-:W-:Y:S02]  /*5100*/  LOP3.LUT R11, R5, 0xff, RZ, 0xc0, !PT ;  /* 0x000000ff050b7812 */ /* 0x000fe400078ec0ff */
[----:B------:R-:W-:Y:S02]  /*5110*/  SHF.R.U32.HI R9, RZ, 0x18, R5 ;  /* 0x00000018ff097819 */ /* 0x000fe40000011605 */
[----:B------:R-:W-:-:S04]  /*5120*/  LOP3.LUT R5, R4, 0xff, RZ, 0xc0, !PT ;  /* 0x000000ff04057812 */ /* 0x000fc800078ec0ff */
[----:B------:R-:W-:-:S05]  /*5130*/  PRMT R5, R5, 0x5410, R9 ;  /* 0x0000541005057816 */ /* 0x000fca0000000009 */
[----:B------:R-:W-:Y:S01]  /*5140*/  HSET2.LE.AND R5, R5, R17, PT ;  /* 0x0000001105057233 */ /* 0x000fe20003803000 */
[----:B--2---:R-:W-:Y:S01]  /*5150*/  SHF.R.U32.HI R8, RZ, 0x10, R6 ;  /* 0x00000010ff087819 */ /* 0x004fe20000011606 */
[----:B------:R-:W-:-:S03]  /*5160*/  FFMA.FTZ R6, R22, c[0x0][0x23c], -R2 ;  /* 0x00008f0016067a23 */ /* 0x000fc60000010802 */
[----:B------:R-:W-:Y:S01]  /*5170*/  LOP3.LUT R8, R8, 0xff, RZ, 0xc0, !PT ;  /* 0x000000ff08087812 */ /* 0x000fe200078ec0ff */
[----:B------:R2:W3:Y:S03]  /*5180*/  MUFU.EX2 R183, R6 ;  /* 0x0000000600b77308 */ /* 0x0004e60000000800 */
[----:B------:R-:W-:Y:S02]  /*5190*/  PRMT R10, R8, 0x5410, R10 ;  /* 0x00005410080a7816 */ /* 0x000fe4000000000a */
[----:B------:R-:W-:Y:S01]  /*51a0*/  SHF.R.U32.HI R8, RZ, 0x8, R0 ;  /* 0x00000008ff087819 */ /* 0x000fe20000011600 */
[--C-:B------:R-:W-:Y:S02]  /*51b0*/  HSET2.LE.AND R0, R7, R17.reuse, PT ;  /* 0x0000001107007233 */ /* 0x100fe40003803000 */
[----:B------:R-:W-:Y:S01]  /*51c0*/  HSET2.LE.AND R7, R10, R17, PT ;  /* 0x000000110a077233 */ /* 0x000fe20003803000 */
[----:B------:R-:W-:Y:S01]  /*51d0*/  PRMT R8, R11, 0x5410, R8 ;  /* 0x000054100b087816 */ /* 0x000fe20000000008 */
[----:B--2---:R-:W-:Y:S01]  /*51e0*/  FFMA.FTZ R6, R21, c[0x0][0x23c], -R2 ;  /* 0x00008f0015067a23 */ /* 0x004fe20000010802 */
[----:B---3--:R-:W-:Y:S01]  /*51f0*/  F2FP.BF16.PACK_AB R4, R183, R193 ;  /* 0x000000c1b704723e */ /* 0x008fe200000010ff */
[----:B------:R-:W2:Y:S02]  /*5200*/  LDSM.16.MT88.4 R20, [R200+0x1c000] ;  /* 0x01c00000c814783b */ /* 0x000ea40000004200 */
[----:B------:R3:W-:Y:S01]  /*5210*/  MUFU.EX2 R197, R6 ;  /* 0x0000000600c57308 */ /* 0x0007e20000000800 */
[----:B------:R-:W-:-:S02]  /*5220*/  LOP3.LUT R7, R7, R4, RZ, 0xc0, !PT ;  /* 0x0000000407077212 */ /* 0x000fc400078ec0ff */
[----:B------:R-:W-:Y:S01]  /*5230*/  F2FP.BF16.PACK_AB R4, R16, R151 ;  /* 0x000000971004723e */ /* 0x000fe200000010ff */
[----:B---3--:R-:W-:-:S04]  /*5240*/  FFMA.FTZ R6, R65, c[0x0][0x23c], -R2 ;  /* 0x00008f0041067a23 */ /* 0x008fc80000010802 */
[----:B------:R3:W4:Y:S02]  /*5250*/  MUFU.EX2 R204, R6 ;  /* 0x0000000600cc7308 */ /* 0x0007240000000800 */
[----:B---3--:R-:W-:-:S04]  /*5260*/  F2FP.BF16.PACK_AB R6, R192, R194 ;  /* 0x000000c2c006723e */ /* 0x008fc800000010ff */
[----:B------:R-:W-:Y:S01]  /*5270*/  LOP3.LUT R6, R0, R6, RZ, 0xc0, !PT ;  /* 0x0000000600067212 */ /* 0x000fe200078ec0ff */
[----:B------:R-:W-:Y:S01]  /*5280*/  HSET2.LE.AND R0, R8, R17, PT ;  /* 0x0000001108007233 */ /* 0x000fe20003803000 */
[----:B----4-:R-:W-:-:S04]  /*5290*/  F2FP.BF16.PACK_AB R8, R204, R197 ;  /* 0x000000c5cc08723e */ /* 0x010fc800000010ff */
[----:B------:R-:W-:Y:S02]  /*52a0*/  LOP3.LUT R5, R5, R8, RZ, 0xc0, !PT ;  /* 0x0000000805057212 */ /* 0x000fe400078ec0ff */
[----:B------:R-:W3:Y:S01]  /*52b0*/  LDSM.16.MT88.4 R8, [R201+0x1c000] ;  /* 0x01c00000c908783b */ /* 0x000ee20000004200 */
[----:B------:R-:W-:Y:S01]  /*52c0*/  LOP3.LUT R4, R0, R4, RZ, 0xc0, !PT ;  /* 0x0000000400047212 */ /* 0x000fe200078ec0ff */
[----:B------:R-:W-:-:S04]  /*52d0*/  FFMA.FTZ R0, R150, c[0x0][0x23c], -R12 ;  /* 0x00008f0096007a23 */ /* 0x000fc8000001080c */
[----:B------:R4:W-:Y:S02]  /*52e0*/  MUFU.EX2 R231, R0 ;  /* 0x0000000000e77308 */ /* 0x0009e40000000800 */
[C---:B------:R-:W-:Y:S08]  /*52f0*/  HMMA.16816.F32.BF16 R136, R4.reuse, R32, RZ ;  /* 0x000000200488723c */ /* 0x040ff000000418ff */
[----:B------:R-:W-:Y:S01]  /*5300*/  HMMA.16816.F32.BF16 R120, R4, R34, RZ ;  /* 0x000000220478723c */ /* 0x000fe200000418ff */
[----:B------:R-:W2:Y:S01]  /*5310*/  LDSM.16.MT88.4 R32, [R201+0x1e000] ;  /* 0x01e00000c920783b */ /* 0x000ea20000004200 */
[----:B----4-:R-:W-:-:S06]  /*5320*/  LOP3.LUT R0, R15, UR8, R156, 0x96, !PT ;  /* 0x000000080f007c12 */ /* 0x010fcc000f8e969c */
[C---:B------:R-:W-:Y:S08]  /*5330*/  HMMA.16816.F32.BF16 R140, R4.reuse, R40, RZ ;  /* 0x00000028048c723c */ /* 0x040ff000000418ff */
[C---:B------:R-:W-:Y:S01]  /*5340*/  HMMA.16816.F32.BF16 R128, R4.reuse, R42, RZ ;  /* 0x0000002a0480723c */ /* 0x040fe200000418ff */
[----:B------:R-:W4:Y:S07]  /*5350*/  LDSM.16.MT88.4 R40, [R203+0x1c000] ;  /* 0x01c00000cb28783b */ /* 0x000f2e0000004200 */
[C---:B-1----:R-:W-:Y:S08]  /*5360*/  HMMA.16816.F32.BF16 R116, R4.reuse, R48, RZ ;  /* 0x000000300474723c */ /* 0x042ff000000418ff */
[C---:B------:R-:W-:Y:S01]  /*5370*/  HMMA.16816.F32.BF16 R108, R4.reuse, R50, RZ ;  /* 0x00000032046c723c */ /* 0x040fe200000418ff */
[----:B------:R-:W1:Y:S07]  /*5380*/  LDSM.16.MT88.4 R48, [R202+0x1c000] ;  /* 0x01c00000ca30783b */ /* 0x000e6e0000004200 */
[C---:B------:R-:W-:Y:S08]  /*5390*/  HMMA.16816.F32.BF16 R96, R4.reuse, R24, RZ ;  /* 0x000000180460723c */ /* 0x040ff000000418ff */
[C---:B------:R-:W-:Y:S01]  /*53a0*/  HMMA.16816.F32.BF16 R84, R4.reuse, R26, RZ ;  /* 0x0000001a0454723c */ /* 0x040fe200000418ff */
[----:B------:R-:W-:Y:S07]  /*53b0*/  LDSM.16.MT88.4 R24, [R202+0x1e000] ;  /* 0x01e00000ca18783b */ /* 0x000fee0000004200 */
[C---:B--2---:R-:W-:Y:S08]  /*53c0*/  HMMA.16816.F32.BF16 R64, R4.reuse, R20, RZ ;  /* 0x000000140440723c */ /* 0x044ff000000418ff */
[C---:B------:R-:W-:Y:S01]  /*53d0*/  HMMA.16816.F32.BF16 R80, R4.reuse, R22, RZ ;  /* 0x000000160450723c */ /* 0x040fe200000418ff */
[----:B------:R-:W2:Y:S07]  /*53e0*/  LDSM.16.MT88.4 R20, [R203+0x1e000] ;  /* 0x01e00000cb14783b */ /* 0x000eae0000004200 */
[C---:B------:R-:W-:Y:S08]  /*53f0*/  HMMA.16816.F32.BF16 R100, R4.reuse, R56, RZ ;  /* 0x000000380464723c */ /* 0x040ff000000418ff */
[C---:B------:R-:W-:Y:S08]  /*5400*/  HMMA.16816.F32.BF16 R88, R4.reuse, R58, RZ ;  /* 0x0000003a0458723c */ /* 0x040ff000000418ff */
[C---:B---3--:R-:W-:Y:S07]  /*5410*/  HMMA.16816.F32.BF16 R56, R4.reuse, R8, RZ ;  /* 0x000000080438723c */ /* 0x048fee00000418ff */
[--C-:B------:R-:W-:Y:S01]  /*5420*/  FFMA.FTZ R8, R153, c[0x0][0x23c], -R12.reuse ;  /* 0x00008f0099087a23 */ /* 0x100fe2000001080c */
[C---:B------:R-:W-:Y:S03]  /*5430*/  HMMA.16816.F32.BF16 R76, R4.reuse, R10, RZ ;  /* 0x0000000a044c723c */ /* 0x040fe600000418ff */
[----:B------:R3:W-:Y:S04]  /*5440*/  MUFU.EX2 R174, R8 ;  /* 0x0000000800ae7308 */ /* 0x0007e80000000800 */
[----:B------:R-:W-:Y:S01]  /*5450*/  FFMA.FTZ R11, R62, c[0x0][0x23c], -R12 ;  /* 0x00008f003e0b7a23 */ /* 0x000fe2000001080c */
[C---:B------:R-:W-:Y:S03]  /*5460*/  HMMA.16816.F32.BF16 R112, R4.reuse, R28, RZ ;  /* 0x0000001c0470723c */ /* 0x040fe600000418ff */
[----:B------:R-:W-:Y:S05]  /*5470*/  MUFU.EX2 R228, R11 ;  /* 0x0000000b00e47308 */ /* 0x000fea0000000800 */
[----:B------:R-:W-:Y:S01]  /*5480*/  HMMA.16816.F32.BF16 R104, R4, R30, RZ ;  /* 0x0000001e0468723c */ /* 0x000fe200000418ff */
[----:B------:R-:W-:Y:S01]  /*5490*/  LDSM.16.MT88.4 R28, [R201+0x18800] ;  /* 0x01880000c91c783b */ /* 0x000fe20000004200 */
[----:B---3--:R-:W-:-:S04]  /*54a0*/  IMAD.WIDE.U32 R8, R0, -0x2daee0ad, RZ ;  /* 0xd2511f5300087825 */ /* 0x008fc800078e00ff */
[----:B------:R-:W-:Y:S01]  /*54b0*/  FFMA.FTZ R0, R63, c[0x0][0x23c], -R12 ;  /* 0x00008f003f007a23 */ /* 0x000fe2000001080c */
[--C-:B------:R-:W-:Y:S01]  /*54c0*/  SHF.R.U32.HI R10, RZ, 0x10, R8.reuse ;  /* 0x00000010ff0a7819 */ /* 0x100fe20000011608 */
[----:B------:R-:W-:Y:S01]  /*54d0*/  HMMA.16816.F32.BF16 R156, R4, R32, RZ ;  /* 0x00000020049c723c */ /* 0x000fe200000418ff */
[----:B------:R-:W-:Y:S01]  /*54e0*/  LOP3.LUT R14, R8, 0xff, RZ, 0xc0, !PT ;  /* 0x000000ff080e7812 */ /* 0x000fe200078ec0ff */
[----:B------:R3:W1:Y:S01]  /*54f0*/  MUFU.EX2 R236, R0 ;  /* 0x0000000000ec7308 */ /* 0x0006620000000800 */
[----:B------:R-:W-:-:S05]  /*5500*/  SHF.R.U32.HI R13, RZ, 0x18, R8 ;  /* 0x00000018ff0d7819 */ /* 0x000fca0000011608 */
[C---:B------:R-:W-:Y:S01]  /*5510*/  HMMA.16816.F32.BF16 R160, R4.reuse, R34, RZ ;  /* 0x0000002204a0723c */ /* 0x040fe200000418ff */
[----:B------:R-:W2:Y:S07]  /*5520*/  LDSM.16.MT88.4 R32, [R200+0x18800] ;  /* 0x01880000c820783b */ /* 0x000eae0000004200 */
[----:B------:R-:W-:Y:S01]  /*5530*/  HMMA.16816.F32.BF16 R72, R4, R44, RZ ;  /* 0x0000002c0448723c */ /* 0x000fe200000418ff */
[----:B---3--:R-:W-:Y:S02]  /*5540*/  LOP3.LUT R0, R8, 0xffff, RZ, 0xc0, !PT ;  /* 0x0000ffff08007812 */ /* 0x008fe400078ec0ff */
[----:B------:R-:W-:Y:S01]  /*5550*/  LOP3.LUT R8, R10, 0xff, RZ, 0xc0, !PT ;  /* 0x000000ff0a087812 */ /* 0x000fe200078ec0ff */
[----:B------:R-:W-:Y:S01]  /*5560*/  FFMA.FTZ R10, R154, c[0x0][0x23c], -R2 ;  /* 0x00008f009a0a7a23 */ /* 0x000fe20000010802 */
[----:B------:R-:W-:-:S02]  /*5570*/  SHF.R.U32.HI R11, RZ, 0x8, R0 ;  /* 0x00000008ff0b7819 */ /* 0x000fc40000011600 */
[----:B------:R-:W-:Y:S01]  /*5580*/  LOP3.LUT R0, R9, UR18, R18, 0x96, !PT ;  /* 0x0000001209007c12 */ /* 0x000fe2000f8e9612 */
[----:B------:R3:W-:Y:S01]  /*5590*/  MUFU.EX2 R175, R10 ;  /* 0x0000000a00af7308 */ /* 0x0007e20000000800 */
[----:B------:R-:W-:Y:S01]  /*55a0*/  PRMT R18, R8, 0x5410, R13 ;  /* 0x0000541008127816 */ /* 0x000fe2000000000d */
[C---:B----4-:R-:W-:Y:S01]  /*55b0*/  HMMA.16816.F32.BF16 R92, R4.reuse, R40, RZ ;  /* 0x00000028045c723c */ /* 0x050fe200000418ff */
[----:B------:R-:W-:Y:S02]  /*55c0*/  LOP3.LUT R8, R0, 0xffff, RZ, 0xc0, !PT ;  /* 0x0000ffff00087812 */ /* 0x000fe400078ec0ff */
[----:B------:R-:W-:Y:S02]  /*55d0*/  SHF.R.U32.HI R9, RZ, 0x10, R0 ;  /* 0x00000010ff097819 */ /* 0x000fe40000011600 */
[----:B------:R-:W-:Y:S02]  /*55e0*/  PRMT R15, R14, 0x5410, R11 ;  /* 0x000054100e0f7816 */ /* 0x000fe4000000000b */
[----:B------:R-:W-:Y:S01]  /*55f0*/  SHF.R.U32.HI R11, RZ, 0x8, R8 ;  /* 0x00000008ff0b7819 */ /* 0x000fe20000011608 */
[----:B-1----:R-:W-:Y:S01]  /*5600*/  HMMA.16816.F32.BF16 R132, R4, R48, RZ ;  /* 0x000000300484723c */ /* 0x002fe200000418ff */
[----:B------:R-:W-:Y:S01]  /*5610*/  LOP3.LUT R8, R9, 0xff, RZ, 0xc0, !PT ;  /* 0x000000ff09087812 */ /* 0x000fe200078ec0ff */
[----:B------:R-:W-:Y:S01]  /*5620*/  FFMA.FTZ R9, R149, c[0x0][0x23c], -R2 ;  /* 0x00008f0095097a23 */ /* 0x000fe20000010802 */
[----:B------:R-:W-:-:S02]  /*5630*/  LOP3.LUT R14, R0, 0xff, RZ, 0xc0, !PT ;  /* 0x000000ff000e7812 */ /* 0x000fc400078ec0ff */
[----:B------:R-:W-:Y:S01]  /*5640*/  SHF.R.U32.HI R13, RZ, 0x18, R0 ;  /* 0x00000018ff0d7819 */ /* 0x000fe20000011600 */
[----:B---3--:R-:W-:Y:S01]  /*5650*/  FFMA.FTZ R10, R152, c[0x0][0x23c], -R2 ;  /* 0x00008f00980a7a23 */ /* 0x008fe20000010802 */
[----:B------:R1:W-:Y:S01]  /*5660*/  MUFU.EX2 R172, R9 ;  /* 0x0000000900ac7308 */ /* 0x0003e20000000800 */
[----:B------:R-:W-:Y:S01]  /*5670*/  HMMA.16816.F32.BF16 R144, R4, R52, RZ ;  /* 0x000000340490723c */ /* 0x000fe200000418ff */
[----:B------:R-:W-:Y:S01]  /*5680*/  HSET2.LE.AND R0, R15, R19, PT ;  /* 0x000000130f007233 */ /* 0x000fe20003803000 */
[----:B------:R-:W-:Y:S02]  /*5690*/  PRMT R14, R14, 0x5410, R11 ;  /* 0x000054100e0e7816 */ /* 0x000fe4000000000b */
[----:B------:R-:W-:-:S03]  /*56a0*/  MOV R149, R230 ;  /* 0x000000e600957202 */ /* 0x000fc60000000f00 */
[----:B------:R3:W4:Y:S01]  /*56b0*/  MUFU.EX2 R150, R10 ;  /* 0x0000000a00967308 */ /* 0x0007220000000800 */
[----:B------:R-:W-:Y:S01]  /*56c0*/  HMMA.16816.F32.BF16 R44, R4, R46, RZ ;  /* 0x0000002e042c723c */ /* 0x000fe200000418ff */
[----:B-1----:R-:W-:-:S07]  /*56d0*/  PRMT R9, R8, 0x5410, R13 ;  /* 0x0000541008097816 */ /* 0x002fce000000000d */
[----:B------:R-:W-:Y:S01]  /*56e0*/  HMMA.16816.F32.BF16 R68, R4, R36, RZ ;  /* 0x000000240444723c */ /* 0x000fe200000418ff */
[----:B---3--:R-:W-:-:S07]  /*56f0*/  F2FP.BF16.PACK_AB R10, R228, R236 ;  /* 0x000000ece40a723e */ /* 0x008fce00000010ff */
[----:B------:R-:W-:Y:S01]  /*5700*/  HMMA.16816.F32.BF16 R124, R4, R38, RZ ;  /* 0x00000026047c723c */ /* 0x000fe200000418ff */
[----:B------:R-:W-:Y:S01]  /*5710*/  LDSM.16.MT88.4 R36, [R200+0x1a800] ;  /* 0x01a80000c824783b */ /* 0x000fe20000004200 */
[----:B------:R-:W-:Y:S01]  /*5720*/  LOP3.LUT R10, R0, R10, RZ, 0xc0, !PT ;  /* 0x0000000a000a7212 */ /* 0x000fe200078ec0ff */
[----:B------:R-:W-:-:S05]  /*5730*/  HSET2.LE.AND R0, R18, R19, PT ;  /* 0x0000001312007233 */ /* 0x000fca0003803000 */
[C---:B------:R-:W-:Y:S08]  /*5740*/  HMMA.16816.F32.BF16 R40, R4.reuse, R42, RZ ;  /* 0x0000002a0428723c */ /* 0x040ff000000418ff */
[C---:B------:R-:W-:Y:S08]  /*5750*/  HMMA.16816.F32.BF16 R48, R4.reuse, R50, RZ ;  /* 0x000000320430723c */ /* 0x040ff000000418ff */
[C---:B------:R-:W-:Y:S08]  /*5760*/  HMMA.16816.F32.BF16 R52, R4.reuse, R54, RZ ;  /* 0x000000360434723c */ /* 0x040ff000000418ff */
[C---:B--2---:R-:W-:Y:S08]  /*5770*/  HMMA.16816.F32.BF16 R176, R4.reuse, R20, RZ ;  /* 0x0000001404b0723c */ /* 0x044ff000000418ff */
[C---:B------:R-:W-:Y:S01]  /*5780*/  HMMA.16816.F32.BF16 R168, R4.reuse, R22, RZ ;  /* 0x0000001604a8723c */ /* 0x040fe200000418ff */
[----:B------:R-:W-:Y:S07]  /*5790*/  LDSM.16.MT88.4 R20, [R202+0x18800] ;  /* 0x01880000ca14783b */ /* 0x000fee0000004200 */
[C---:B------:R-:W-:Y:S08]  /*57a0*/  HMMA.16816.F32.BF16 R184, R4.reuse, R24, RZ ;  /* 0x0000001804b8723c */ /* 0x040ff000000418ff */
[----:B------:R-:W-:Y:S01]  /*57b0*/  HMMA.16816.F32.BF16 R188, R4, R26, RZ ;  /* 0x0000001a04bc723c */ /* 0x000fe200000418ff */
[----:B------:R-:W1:Y:S06]  /*57c0*/  LDSM.16.MT88.4 R24, [R203+0x18800] ;  /* 0x01880000cb18783b */ /* 0x000e6c0000004200 */
[----:B------:R-:W-:-:S04]  /*57d0*/  FFMA.FTZ R4, R155, c[0x0][0x23c], -R2 ;  /* 0x00008f009b047a23 */ /* 0x000fc80000010802 */
        /* <DEDUP_REMOVED lines=9> */
[----:B------:R-:W-:Y:S01]  /*5870*/  IMAD.MOV.U32 R0, RZ, RZ, R150 ;  /* 0x000000ffff007224 */ /* 0x000fe200078e0096 */
[----:B------:R-:W-:-:S05]  /*5880*/  MOV R150, R238 ;  /* 0x000000ee00967202 */ /* 0x000fca0000000f00 */
[C---:B------:R-:W-:Y:S07]  /*5890*/  HMMA.16816.F32.BF16 R152, R8.reuse, R32, R140 ;  /* 0x000000200898723c */ /* 0x040fee000004188c */
[----:B------:R-:W-:Y:S01]  /*58a0*/  IMAD.MOV.U32 R143, RZ, RZ, R237 ;  /* 0x000000ffff8f7224 */ /* 0x000fe200078e00ed */
[----:B------:R-:W-:Y:S01]  /*58b0*/  HMMA.16816.F32.BF16 R128, R8, R34, R128 ;  /* 0x000000220880723c */ /* 0x000fe20000041880 */
[----:B------:R-:W-:Y:S02]  /*58c0*/  IMAD.MOV.U32 R142, RZ, RZ, R236 ;  /* 0x000000ffff8e7224 */ /* 0x000fe400078e00ec */
[----:B------:R-:W-:-:S02]  /*58d0*/  IMAD.MOV.U32 R141, RZ, RZ, R231 ;  /* 0x000000ffff8d7224 */ /* 0x000fc400078e00e7 */
[----:B------:R-:W-:-:S03]  /*58e0*/  IMAD.MOV.U32 R140, RZ, RZ, R229 ;  /* 0x000000ffff8c7224 */ /* 0x000fc600078e00e5 */
[C---:B------:R-:W-:Y:S08]  /*58f0*/  HMMA.16816.F32.BF16 R4, R8.reuse, R28, R116 ;  /* 0x0000001c0804723c */ /* 0x040ff00000041874 */
[C---:B------:R-:W-:Y:S08]  /*5900*/  HMMA.16816.F32.BF16 R32, R8.reuse, R30, R108 ;  /* 0x0000001e0820723c */ /* 0x040ff0000004186c */
        /* <DEDUP_REMOVED lines=9> */
[C---:B------:R-:W-:Y:S01]  /*59a0*/  HMMA.16816.F32.BF16 R108, R8.reuse, R20, R72 ;  /* 0x00000014086c723c */ /* 0x040fe20000041848 */
[----:B------:R-:W-:Y:S01]  /*59b0*/  IMAD.MOV.U32 R29, RZ, RZ, R7 ;  /* 0x000000ffff1d7224 */ /* 0x000fe200078e0007 */
[----:B------:R-:W-:Y:S01]  /*59c0*/  MOV R15, R4 ;  /* 0x00000004000f7202 */ /* 0x000fe20000000f00 */
[----:B------:R-:W-:Y:S02]  /*59d0*/  IMAD.MOV.U32 R28, RZ, RZ, R6 ;  /* 0x000000ffff1c7224 */ /* 0x000fe400078e0006 */
[----:B------:R-:W-:Y:S01]  /*59e0*/  IMAD.MOV.U32 R14, RZ, RZ, R5 ;  /* 0x000000ffff0e7224 */ /* 0x000fe200078e0005 */
[----:B------:R-:W-:Y:S01]  /*59f0*/  MOV R6, R33 ;  /* 0x0000002100067202 */ /* 0x000fe20000000f00 */
[----:B------:R-:W-:Y:S01]  /*5a00*/  IMAD.MOV.U32 R7, RZ, RZ, R32 ;  /* 0x000000ffff077224 */ /* 0x000fe200078e0020 */
[----:B------:R-:W-:Y:S01]  /*5a10*/  HMMA.16816.F32.BF16 R196, R8, R22, R44 ;  /* 0x0000001608c4723c */ /* 0x000fe2000004182c */
[----:B------:R-:W1:Y:S01]  /*5a20*/  LDSM.16.MT88.4 R20, [R203+0x1a800] ;  /* 0x01a80000cb14783b */ /* 0x000e620000004200 */
[----:B------:R-:W-:Y:S01]  /*5a30*/  IMAD.MOV.U32 R5, RZ, RZ, R34 ;  /* 0x000000ffff057224 */ /* 0x000fe200078e0022 */
[----:B------:R-:W-:Y:S01]  /*5a40*/  MOV R74, R28 ;  /* 0x0000001c004a7202 */ /* 0x000fe20000000f00 */
[----:B------:R-:W-:-:S02]  /*5a50*/  IMAD.MOV.U32 R4, RZ, RZ, R35 ;  /* 0x000000ffff047224 */ /* 0x000fc400078e0023 */
[----:B------:R-:W-:Y:S01]  /*5a60*/  IMAD.MOV.U32 R72, RZ, RZ, R7 ;  /* 0x000000ffff487224 */ /* 0x000fe200078e0007 */
[----:B------:R-:W-:Y:S01]  /*5a70*/  MOV R44, R5 ;  /* 0x00000005002c7202 */ /* 0x000fe20000000f00 */
[C---:B------:R-:W-:Y:S01]  /*5a80*/  HMMA.16816.F32.BF16 R116, R8.reuse, R36, R68 ;  /* 0x000000240874723c */ /* 0x040fe20000041844 */
[----:B------:R-:W-:Y:S01]  /*5a90*/  IMAD.MOV.U32 R73, RZ, RZ, R6 ;  /* 0x000000ffff497224 */ /* 0x000fe200078e0006 */
[----:B------:R-:W-:Y:S01]  /*5aa0*/  LDSM.16.MT88.4 R32, [R201+0x1c800] ;  /* 0x01c80000c920783b */ /* 0x000fe20000004200 */
[----:B------:R-:W-:Y:S01]  /*5ab0*/  IMAD.MOV.U32 R47, RZ, RZ, R228 ;  /* 0x000000ffff2f7224 */ /* 0x000fe200078e00e4 */
[----:B------:R-:W-:Y:S01]  /*5ac0*/  MOV R46, R182 ;  /* 0x000000b6002e7202 */ /* 0x000fe20000000f00 */
[----:B------:R-:W-:Y:S02]  /*5ad0*/  IMAD.MOV.U32 R45, RZ, RZ, R195 ;  /* 0x000000ffff2d7224 */ /* 0x000fe400078e00c3 */
[----:B------:R-:W-:Y:S01]  /*5ae0*/  MOV R71, R4 ;  /* 0x0000000400477202 */ /* 0x000fe20000000f00 */
[----:B------:R-:W-:Y:S01]  /*5af0*/  HMMA.16816.F32.BF16 R236, R8, R26, R88 ;  /* 0x0000001a08ec723c */ /* 0x000fe20000041858 */
[----:B------:R-:W2:Y:S01]  /*5b00*/  LDSM.16.MT88.4 R4, [R202+0x1a800] ;  /* 0x01a80000ca04783b */ /* 0x000ea20000004200 */
[----:B------:R-:W-:-:S02]  /*5b10*/  IMAD.MOV.U32 R75, RZ, RZ, R29 ;  /* 0x000000ffff4b7224 */ /* 0x000fc400078e001d */
[----:B------:R-:W-:Y:S01]  /*5b20*/  IMAD.MOV.U32 R69, RZ, RZ, R181 ;  /* 0x000000ffff457224 */ /* 0x000fe200078e00b5 */
[----:B------:R-:W3:Y:S01]  /*5b30*/  LDSM.16.MT88.4 R24, [R201+0x1a800] ;  /* 0x01a80000c918783b */ /* 0x000ee20000004200 */
[----:B------:R-:W-:Y:S01]  /*5b40*/  IMAD.MOV.U32 R68, RZ, RZ, R180 ;  /* 0x000000ffff447224 */ /* 0x000fe200078e00b4 */
[----:B------:R-:W-:Y:S01]  /*5b50*/  MOV R90, R193 ;  /* 0x000000c1005a7202 */ /* 0x000fe20000000f00 */
[----:B------:R-:W-:Y:S01]  /*5b60*/  IMAD.MOV.U32 R91, RZ, RZ, R194 ;  /* 0x000000ffff5b7224 */ /* 0x000fe200078e00c2 */
[----:B------:R-:W4:Y:S01]  /*5b70*/  LDSM.16.MT88.4 R28, [R200+0x1c800] ;  /* 0x01c80000c81c783b */ /* 0x000f220000004200 */
[----:B------:R-:W-:Y:S01]  /*5b80*/  IMAD.MOV.U32 R89, RZ, RZ, R192 ;  /* 0x000000ffff597224 */ /* 0x000fe200078e00c0 */
[----:B------:R-:W-:Y:S01]  /*5b90*/  HMMA.16816.F32.BF16 R124, R8, R38, R124 ;  /* 0x00000026087c723c */ /* 0x000fe2000004187c */
[----:B------:R-:W-:Y:S02]  /*5ba0*/  IMAD.MOV.U32 R88, RZ, RZ, R183 ;  /* 0x000000ffff587224 */ /* 0x000fe400078e00b7 */
[----:B------:R-:W-:-:S02]  /*5bb0*/  IMAD.MOV.U32 R70, RZ, RZ, R44 ;  /* 0x000000ffff467224 */ /* 0x000fc400078e002c */
[----:B------:R-:W-:-:S03]  /*5bc0*/  IMAD.MOV.U32 R44, RZ, RZ, R172 ;  /* 0x000000ffff2c7224 */ /* 0x000fc600078e00ac */
[C---:B-1----:R-:W-:Y:S08]  /*5bd0*/  HMMA.16816.F32.BF16 R112, R8.reuse, R20, R112 ;  /* 0x000000140870723c */ /* 0x042ff00000041870 */
[C---:B------:R-:W-:Y:S01]  /*5be0*/  HMMA.16816.F32.BF16 R244, R8.reuse, R22, R104 ;  /* 0x0000001608f4723c */ /* 0x040fe20000041868 */
[----:B------:R-:W1:Y:S06]  /*5bf0*/  LDSM.16.MT88.4 R20, [R203+0x1c800] ;  /* 0x01c80000cb14783b */ /* 0x000e6c0000004200 */
[----:B------:R-:W-:Y:S01]  /*5c00*/  MOV R106, R100 ;  /* 0x00000064006a7202 */ /* 0x000fe20000000f00 */
[----:B--2---:R-:W-:Y:S01]  /*5c10*/  HMMA.16816.F32.BF16 R228, R8, R4, R96 ;  /* 0x0000000408e4723c */ /* 0x004fe20000041860 */
[----:B------:R-:W-:Y:S01]  /*5c20*/  IMAD.MOV.U32 R107, RZ, RZ, R101 ;  /* 0x000000ffff6b7224 */ /* 0x000fe200078e0065 */
[----:B------:R-:W-:-:S06]  /*5c30*/  MOV R104, R74 ;  /* 0x0000004a00687202 */ /* 0x000fcc0000000f00 */
[C---:B------:R-:W-:Y:S01]  /*5c40*/  HMMA.16816.F32.BF16 R192, R8.reuse, R6, R84 ;  /* 0x0000000608c0723c */ /* 0x040fe20000041854 */
[----:B------:R-:W2:Y:S01]  /*5c50*/  LDSM.16.MT88.4 R4, [R202+0x1c800] ;  /* 0x01c80000ca04783b */ /* 0x000ea20000004200 */
[----:B------:R-:W-:Y:S01]  /*5c60*/  IMAD.MOV.U32 R39, RZ, RZ, R112 ;  /* 0x000000ffff277224 */ /* 0x000fe200078e0070 */
[----:B------:R-:W-:Y:S01]  /*5c70*/  MOV R37, R114 ;  /* 0x0000007200257202 */ /* 0x000fe20000000f00 */
[----:B------:R-:W-:Y:S02]  /*5c80*/  IMAD.MOV.U32 R112, RZ, RZ, R103 ;  /* 0x000000ffff707224 */ /* 0x000fe400078e0067 */
[----:B------:R-:W-:Y:S02]  /*5c90*/  IMAD.MOV.U32 R114, RZ, RZ, R141 ;  /* 0x000000ffff727224 */ /* 0x000fe400078e008d */
[----:B---3--:R-:W-:Y:S01]  /*5ca0*/  HMMA.16816.F32.BF16 R128, R8, R24, R136 ;  /* 0x000000180880723c */ /* 0x008fe20000041888 */
[----:B------:R-:W-:Y:S02]  /*5cb0*/  IMAD.MOV.U32 R36, RZ, RZ, R115 ;  /* 0x000000ffff247224 */ /* 0x000fe400078e0073 */
[----:B------:R-:W-:-:S02]  /*5cc0*/  IMAD.MOV.U32 R115, RZ, RZ, R142 ;  /* 0x000000ffff737224 */ /* 0x000fc400078e008e */
[----:B------:R-:W-:Y:S01]  /*5cd0*/  IMAD.MOV.U32 R38, RZ, RZ, R113 ;  /* 0x000000ffff267224 */ /* 0x000fe200078e0071 */
[----:B------:R-:W-:Y:S02]  /*5ce0*/  MOV R113, R140 ;  /* 0x0000008c00717202 */ /* 0x000fe40000000f00 */
[C---:B------:R-:W-:Y:S01]  /*5cf0*/  HMMA.16816.F32.BF16 R248, R8.reuse, R26, R120 ;  /* 0x0000001a08f8723c */ /* 0x040fe20000041878 */
[----:B------:R-:W3:Y:S01]  /*5d00*/  LDSM.16.MT88.4 R24, [R200+0x1e800] ;  /* 0x01e80000c818783b */ /* 0x000ee20000004200 */
[----:B------:R-:W-:Y:S01]  /*5d10*/  MOV R105, R115 ;  /* 0x0000007300697202 */ /* 0x000fe20000000f00 */
[----:B------:R-:W-:Y:S02]  /*5d20*/  IMAD.MOV.U32 R107, RZ, RZ, R113 ;  /* 0x000000ffff6b7224 */ /* 0x000fe400078e0071 */
[----:B------:R-:W-:Y:S02]  /*5d30*/  IMAD.MOV.U32 R113, RZ, RZ, R75 ;  /* 0x000000ffff717224 */ /* 0x000fe400078e004b */
[----:B------:R-:W-:Y:S01]  /*5d40*/  IMAD.MOV.U32 R122, RZ, RZ, R102 ;  /* 0x000000ffff7a7224 */ /* 0x000fe200078e0066 */
[C---:B----4-:R-:W-:Y:S01]  /*5d50*/  HMMA.16816.F32.BF16 R180, R8.reuse, R28, R64 ;  /* 0x0000001c08b4723c */ /* 0x050fe20000041840 */
[----:B------:R-:W-:Y:S01]  /*5d60*/  IMAD.MOV.U32 R121, RZ, RZ, R0 ;  /* 0x000000ffff797224 */ /* 0x000fe200078e0000 */
[----:B------:R-:W-:Y:S01]  /*5d70*/  MOV R0, UR6 ;  /* 0x0000000600007c02 */ /* 0x000fe20008000f00 */
[----:B------:R-:W-:Y:S01]  /*5d80*/  IMAD.MOV.U32 R123, RZ, RZ, R47 ;  /* 0x000000ffff7b7224 */ /* 0x000fe200078e002f */
[----:B------:R-:W-:Y:S01]  /*5d90*/  MOV R120, R143 ;  /* 0x0000008f00787202 */ /* 0x000fe20000000f00 */
[----:B------:R-:W-:Y:S01]  /*5da0*/  IMAD.MOV.U32 R115, RZ, RZ, R121 ;  /* 0x000000ffff737224 */ /* 0x000fe200078e0079 */
[----:B------:R-:W-:Y:S01]  /*5db0*/  LOP3.LUT R0, R165, UR39, R0, 0x96, !PT ;  /* 0x00000027a5007c12 */ /* 0x000fe2000f8e9600 */
[----:B------:R-:W-:Y:S01]  /*5dc0*/  IMAD.MOV.U32 R64, RZ, RZ, R68 ;  /* 0x000000ffff407224 */ /* 0x000fe200078e0044 */
[C---:B-1----:R-:W-:Y:S01]  /*5dd0*/  HMMA.16816.F32.BF16 R100, R8.reuse, R20, R92 ;  /* 0x000000140864723c */ /* 0x042fe2000004185c */
[----:B------:R-:W-:Y:S01]  /*5de0*/  MOV R65, R69 ;  /* 0x0000004500417202 */ /* 0x000fe20000000f00 */
[----:B------:R-:W-:Y:S01]  /*5df0*/  IMAD.MOV.U32 R69, RZ, RZ, R45 ;  /* 0x000000ffff457224 */ /* 0x000fe200078e002d */
[----:B------:R-:W-:Y:S01]  /*5e00*/  MOV R67, R14 ;  /* 0x0000000e00437202 */ /* 0x000fe20000000f00 */
[----:B------:R-:W-:Y:S01]  /*5e10*/  IMAD.MOV.U32 R66, RZ, RZ, R120 ;  /* 0x000000ffff427224 */ /* 0x000fe200078e0078 */
[----:B------:R-:W-:Y:S01]  /*5e20*/  MOV R68, R46 ;  /* 0x0000002e00447202 */ /* 0x000fe20000000f00 */
[----:B------:R-:W-:Y:S01]  /*5e30*/  IMAD.MOV.U32 R47, RZ, RZ, R175 ;  /* 0x000000ffff2f7224 */ /* 0x000fe200078e00af */
[----:B------:R-:W-:Y:S01]  /*5e40*/  MOV R121, R122 ;  /* 0x0000007a00797202 */ /* 0x000fe20000000f00 */
        /* <DEDUP_REMOVED lines=8> */
[----:B--2---:R-:W-:Y:S01]  /*5ed0*/  HMMA.16816.F32.BF16 R96, R8, R4, R132 ;  /* 0x000000040860723c */ /* 0x004fe20000041884 */
[----:B------:R-:W-:Y:S01]  /*5ee0*/  IMAD.MOV.U32 R68, RZ, RZ, R72 ;  /* 0x000000ffff447224 */ /* 0x000fe200078e0048 */
[----:B------:R2:W5:Y:S01]  /*5ef0*/  LDL.LU R206, [R1+0x78] ;  /* 0x0000780001ce7983 */ /* 0x0005620000300800 */
[----:B------:R-:W-:-:S04]  /*5f00*/  IMAD.MOV.U32 R69, RZ, RZ, R73 ;  /* 0x000000ffff457224 */ /* 0x000fc800078e0049 */
[----:B------:R-:W-:Y:S01]  /*5f10*/  IMAD.WIDE.U32 R4, R0, -0x326172a9, RZ ;  /* 0xcd9e8d5700047825 */ /* 0x000fe200078e00ff */
[C---:B------:R-:W-:Y:S04]  /*5f20*/  HMMA.16816.F32.BF16 R140, R8.reuse, R32, R56 ;  /* 0x00000020088c723c */ /* 0x040fe80000041838 */
[----:B------:R-:W-:Y:S01]  /*5f30*/  LOP3.LUT R5, R5, UR16, R106, 0x96, !PT ;  /* 0x0000001005057c12 */ /* 0x000fe2000f8e966a */
[----:B------:R-:W-:Y:S01]  /*5f40*/  IMAD.MOV.U32 R106, RZ, RZ, R114 ;  /* 0x000000ffff6a7224 */ /* 0x000fe200078e0072 */
[----:B------:R-:W-:Y:S01]  /*5f50*/  LOP3.LUT R0, R65, UR14, R4, 0x96, !PT ;  /* 0x0000000e41007c12 */ /* 0x000fe2000f8e9604 */
[----:B------:R-:W-:Y:S01]  /*5f60*/  IMAD.MOV.U32 R114, RZ, RZ, R15 ;  /* 0x000000ffff727224 */ /* 0x000fe200078e000f */
[----:B---3--:R-:W-:Y:S01]  /*5f70*/  HMMA.16816.F32.BF16 R92, R8, R24, R144 ;  /* 0x00000018085c723c */ /* 0x008fe20000041890 */
[----:B------:R-:W-:-:S04]  /*5f80*/  IMAD.WIDE.U32 R4, R5, -0x2daee0ad, RZ ;  /* 0xd2511f5305047825 */ /* 0x000fc800078e00ff */
[----:B------:R-:W-:Y:S01]  /*5f90*/  IMAD.WIDE.U32 R14, R0, -0x2daee0ad, RZ ;  /* 0xd2511f53000e7825 */ /* 0x000fe200078e00ff */
[----:B------:R-:W-:Y:S02]  /*5fa0*/  LOP3.LUT R5, R5, UR13, R60, 0x96, !PT ;  /* 0x0000000d05057c12 */ /* 0x000fe4000f8e963c */
[----:B------:R-:W-:Y:S01]  /*5fb0*/  HMMA.16816.F32.BF16 R172, R8, R30, R80 ;  /* 0x0000001e08ac723c */ /* 0x000fe20000041850 */
[----:B------:R-:W3:Y:S01]  /*5fc0*/  LDSM.16.MT88.4 R28, [R203+0x1e800] ;  /* 0x01e80000cb1c783b */ /* 0x000ee20000004200 */
[----:B------:R-:W-:Y:S01]  /*5fd0*/  LOP3.LUT R0, R15, UR11, R4, 0x96, !PT ;  /* 0x0000000b0f007c12 */ /* 0x000fe2000f8e9604 */
[----:B------:R-:W-:-:S04]  /*5fe0*/  IMAD.WIDE.U32 R4, R5, -0x326172a9, RZ ;  /* 0xcd9e8d5705047825 */ /* 0x000fc800078e00ff */
[----:B------:R-:W-:Y:S01]  /*5ff0*/  IMAD.WIDE.U32 R146, R0, -0x326172a9, RZ ;  /* 0xcd9e8d5700927825 */ /* 0x000fe200078e00ff */
[----:B------:R-:W-:Y:S01]  /*6000*/  LOP3.LUT R0, R5, UR12, R64, 0x96, !PT ;  /* 0x0000000c05007c12 */ /* 0x000fe2000f8e9640 */
[C---:B-1----:R-:W-:Y:S02]  /*6010*/  HMMA.16816.F32.BF16 R72, R8.reuse, R20, R156 ;  /* 0x000000140848723c */ /* 0x042fe4000004189c */
[----:B------:R-:W-:Y:S02]  /*6020*/  FFMA.FTZ R5, R227, c[0x0][0x23c], -R12 ;  /* 0x00008f00e3057a23 */ /* 0x000fe4000001080c */
[----:B------:R-:W-:Y:S01]  /*6030*/  IMAD.MOV.U32 R33, RZ, RZ, R66 ;  /* 0x000000ffff217224 */ /* 0x000fe200078e0042 */
[----:B------:R-:W-:Y:S01]  /*6040*/  MOV R66, R18 ;  /* 0x0000001200427202 */ /* 0x000fe20000000f00 */
[----:B------:R1:W-:Y:S01]  /*6050*/  MUFU.EX2 R24, R5 ;  /* 0x0000000500187308 */ /* 0x0003e20000000800 */
[----:B------:R-:W-:Y:S01]  /*6060*/  IMAD.MOV.U32 R64, RZ, RZ, R19 ;  /* 0x000000ffff407224 */ /* 0x000fe200078e0013 */
[----:B------:R-:W-:Y:S01]  /*6070*/  HMMA.16816.F32.BF16 R56, R8, R22, R160 ;  /* 0x000000160838723c */ /* 0x000fe200000418a0 */
[----:B------:R-:W4:Y:S01]  /*6080*/  LDSM.16.MT88.4 R20, [R202+0x1e800] ;  /* 0x01e80000ca14783b */ /* 0x000f220000004200 */
[----:B------:R-:W-:-:S02]  /*6090*/  IMAD.MOV.U32 R65, RZ, RZ, R13 ;  /* 0x000000ffff417224 */ /* 0x000fc400078e000d */
[----:B------:R-:W-:Y:S01]  /*60a0*/  IMAD.MOV.U32 R32, RZ, RZ, R66 ;  /* 0x000000ffff207224 */ /* 0x000fe200078e0042 */
[----:B------:R-:W-:Y:S02]  /*60b0*/  MOV R66, R104 ;  /* 0x0000006800427202 */ /* 0x000fe40000000f00 */
[----:B------:R-:W-:Y:S01]  /*60c0*/  MOV R104, R115 ;  /* 0x0000007300687202 */ /* 0x000fe20000000f00 */
[----:B------:R-:W-:Y:S01]  /*60d0*/  HMMA.16816.F32.BF16 R80, R8, R6, R48 ;  /* 0x000000060850723c */ /* 0x000fe20000041830 */
[----:B------:R-:W-:Y:S01]  /*60e0*/  MOV R115, R45 ;  /* 0x0000002d00737202 */ /* 0x000fe20000000f00 */
[----:B------:R-:W-:-:S06]  /*60f0*/  IMAD.MOV.U32 R160, RZ, RZ, R150 ;  /* 0x000000ffffa07224 */ /* 0x000fcc00078e0096 */
[----:B------:R-:W-:Y:S01]  /*6100*/  HMMA.16816.F32.BF16 R136, R8, R34, R76 ;  /* 0x000000220888723c */ /* 0x000fe2000004184c */
[----:B------:R-:W-:Y:S01]  /*6110*/  LOP3.LUT R6, R147, UR10, R4, 0x96, !PT ;  /* 0x0000000a93067c12 */ /* 0x000fe2000f8e9604 */
[----:B-1----:R-:W-:Y:S01]  /*6120*/  IMAD.WIDE.U32 R4, R0, -0x2daee0ad, RZ ;  /* 0xd2511f5300047825 */ /* 0x002fe200078e00ff */
[----:B------:R-:W-:-:S03]  /*6130*/  MOV R162, R151 ;  /* 0x0000009700a27202 */ /* 0x000fc60000000f00 */
[----:B------:R-:W-:Y:S01]  /*6140*/  IMAD.MOV.U32 R164, RZ, RZ, R16 ;  /* 0x000000ffffa47224 */ /* 0x000fe200078e0010 */
[----:B------:R-:W-:Y:S01]  /*6150*/  MOV R132, R39 ;  /* 0x0000002700847202 */ /* 0x000fe20000000f00 */
[----:B------:R-:W-:Y:S01]  /*6160*/  FFMA.FTZ R0, R232, c[0x0][0x23c], -R12 ;  /* 0x00008f00e8007a23 */ /* 0x000fe2000001080c */
[C---:B------:R-:W-:Y:S01]  /*6170*/  HMMA.16816.F32.BF16 R76, R8.reuse, R26, R52 ;  /* 0x0000001a084c723c */ /* 0x040fe20000041834 */
[----:B------:R-:W-:Y:S01]  /*6180*/  IMAD.WIDE.U32 R144, R6, -0x2daee0ad, RZ ;  /* 0xd2511f5306907825 */ /* 0x000fe200078e00ff */
[----:B------:R-:W-:Y:S01]  /*6190*/  LOP3.LUT R6, R5, UR9, R14, 0x96, !PT ;  /* 0x0000000905067c12 */ /* 0x000fe2000f8e960e */
[----:B------:R1:W-:Y:S01]  /*61a0*/  MUFU.EX2 R157, R0 ;  /* 0x00000000009d7308 */ /* 0x0003e20000000800 */
[----:B------:R-:W-:Y:S01]  /*61b0*/  MOV R135, R36 ;  /* 0x0000002400877202 */ /* 0x000fe20000000f00 */
[----:B------:R-:W-:Y:S01]  /*61c0*/  IMAD.MOV.U32 R34, RZ, RZ, R64 ;  /* 0x000000ffff227224 */ /* 0x000fe200078e0040 */
[----:B------:R-:W-:Y:S01]  /*61d0*/  MOV R60, R32 ;  /* 0x00000020003c7202 */ /* 0x000fe20000000f00 */
[----:B------:R-:W-:Y:S01]  /*61e0*/  IMAD.WIDE.U32 R18, R6, -0x326172a9, RZ ;  /* 0xcd9e8d5706127825 */ /* 0x000fe200078e00ff */
[----:B---3--:R-:W-:Y:S03]  /*61f0*/  HMMA.16816.F32.BF16 R52, R8, R28, R176 ;  /* 0x0000001c0834723c */ /* 0x008fe600000418b0 */
[----:B------:R-:W-:-:S02]  /*6200*/  IMAD.MOV.U32 R64, RZ, RZ, R114 ;  /* 0x000000ffff407224 */ /* 0x000fc400078e0072 */
[----:B------:R-:W-:Y:S02]  /*6210*/  IMAD.MOV.U32 R35, RZ, RZ, R120 ;  /* 0x000000ffff237224 */ /* 0x000fe400078e0078 */
[----:B------:R-:W-:Y:S01]  /*6220*/  IMAD.MOV.U32 R120, RZ, RZ, R44 ;  /* 0x000000ffff787224 */ /* 0x000fe200078e002c */
[----:B------:R-:W-:Y:S01]  /*6230*/  HMMA.16816.F32.BF16 R48, R8, R30, R168 ;  /* 0x0000001e0830723c */ /* 0x000fe200000418a8 */
[----:B------:R-:W-:Y:S01]  /*6240*/  IMAD.MOV.U32 R114, RZ, RZ, R46 ;  /* 0x000000ffff727224 */ /* 0x000fe200078e002e */
[----:B------:R-:W-:Y:S01]  /*6250*/  LDSM.16.MT88.4 R28, [R201+0x19000] ;  /* 0x01900000c91c783b */ /* 0x000fe20000004200 */
[----:B-1----:R-:W-:Y:S01]  /*6260*/  LOP3.LUT R0, R145, UR5, R4, 0x96, !PT ;  /* 0x0000000591007c12 */ /* 0x002fe2000f8e9604 */
[----:B------:R-:W-:-:S04]  /*6270*/  FFMA.FTZ R4, R166, c[0x0][0x23c], -R12 ;  /* 0x00008f00a6047a23 */ /* 0x000fc8000001080c */
[----:B------:R1:W-:Y:S01]  /*6280*/  MUFU.EX2 R158, R4 ;  /* 0x00000004009e7308 */ /* 0x0003e20000000800 */
[----:B----4-:R-:W-:Y:S01]  /*6290*/  HMMA.16816.F32.BF16 R40, R8, R22, R188 ;  /* 0x000000160828723c */ /* 0x010fe200000418bc */
[----:B-1----:R-:W-:-:S04]  /*62a0*/  IMAD.WIDE.U32 R4, R0, -0x326172a9, RZ ;  /* 0xcd9e8d5700047825 */ /* 0x002fc800078e00ff */
[----:B------:R-:W-:Y:S01]  /*62b0*/  FFMA.FTZ R0, R167, c[0x0][0x23c], -R12 ;  /* 0x00008f00a7007a23 */ /* 0x000fe2000001080c */
[----:B------:R-:W-:Y:S02]  /*62c0*/  SHF.R.U32.HI R6, RZ, 0x10, R4 ;  /* 0x00000010ff067819 */ /* 0x000fe40000011604 */
[C---:B------:R-:W-:Y:S01]  /*62d0*/  LOP3.LUT R7, R4.reuse, 0xffff, RZ, 0xc0, !PT ;  /* 0x0000ffff04077812 */ /* 0x040fe200078ec0ff */
[----:B------:R1:W3:Y:S01]  /*62e0*/  MUFU.EX2 R25, R0 ;  /* 0x0000000000197308 */ /* 0x0002e20000000800 */
[----:B------:R-:W-:Y:S02]  /*62f0*/  LOP3.LUT R13, R4, 0xff, RZ, 0xc0, !PT ;  /* 0x000000ff040d7812 */ /* 0x000fe400078ec0ff */
[----:B------:R-:W-:Y:S01]  /*6300*/  LOP3.LUT R14, R6, 0xff, RZ, 0xc0, !PT ;  /* 0x000000ff060e7812 */ /* 0x000fe200078ec0ff */
[----:B------:R-:W-:Y:S01]  /*6310*/  FFMA.FTZ R6, R33, c[0x0][0x23c], -R2 ;  /* 0x00008f0021067a23 */ /* 0x000fe20000010802 */
[----:B------:R-:W-:Y:S02]  /*6320*/  SHF.R.U32.HI R4, RZ, 0x18, R4 ;  /* 0x00000018ff047819 */ /* 0x000fe40000011604 */
[----:B------:R-:W-:Y:S01]  /*6330*/  SHF.R.U32.HI R7, RZ, 0x8, R7 ;  /* 0x00000008ff077819 */ /* 0x000fe20000011607 */
[----:B------:R4:W-:Y:S01]  /*6340*/  MUFU.EX2 R156, R6 ;  /* 0x00000006009c7308 */ /* 0x0009e20000000800 */
[----:B------:R-:W-:Y:S01]  /*6350*/  MOV R33, R65 ;  /* 0x0000004100217202 */ /* 0x000fe20000000f00 */
[----:B------:R-:W-:Y:S01]  /*6360*/  IMAD.MOV.U32 R65, RZ, RZ, R67 ;  /* 0x000000ffff417224 */ /* 0x000fe200078e0043 */
[----:B------:R-:W-:Y:S01]  /*6370*/  PRMT R13, R13, 0x5410, R7 ;  /* 0x000054100d0d7816 */ /* 0x000fe20000000007 */
[----:B------:R-:W-:-:S02]  /*6380*/  IMAD.MOV.U32 R67, RZ, RZ, R113 ;  /* 0x000000ffff437224 */ /* 0x000fc400078e0071 */
[----:B------:R-:W-:Y:S01]  /*6390*/  IMAD.MOV.U32 R113, RZ, RZ, R47 ;  /* 0x000000ffff717224 */ /* 0x000fe200078e002f */
[----:B-1----:R-:W-:Y:S01]  /*63a0*/  LOP3.LUT R0, R5, UR17, R18, 0x96, !PT ;  /* 0x0000001105007c12 */ /* 0x002fe2000f8e9612 */
[----:B------:R-:W-:Y:S01]  /*63b0*/  HMMA.16816.F32.BF16 R44, R8, R20, R184 ;  /* 0x00000014082c723c */ /* 0x000fe200000418b8 */
[----:B------:R-:W-:Y:S01]  /*63c0*/  PRMT R18, R14, 0x5410, R4 ;  /* 0x000054100e127816 */ /* 0x000fe20000000004 */
[----:B------:R-:W1:Y:S01]  /*63d0*/  LDSM.16.MT88.4 R8, [R200+0x1b000] ;  /* 0x01b00000c808783b */ /* 0x000e620000004200 */
[----:B------:R-:W-:Y:S01]  /*63e0*/  LOP3.LUT R4, R0, 0xffff, RZ, 0xc0, !PT ;  /* 0x0000ffff00047812 */ /* 0x000fe200078ec0ff */
[----:B------:R-:W-:Y:S01]  /*63f0*/  IMAD.MOV.U32 R150, RZ, RZ, R205 ;  /* 0x000000ffff967224 */ /* 0x000fe200078e00cd */
[----:B------:R-:W-:Y:S01]  /*6400*/  SHF.R.U32.HI R5, RZ, 0x10, R0 ;  /* 0x00000010ff057819 */ /* 0x000fe20000011600 */
[----:B------:R2:W5:Y:S01]  /*6410*/  LDL.LU R205, [R1+0x74] ;  /* 0x0000740001cd7983 */ /* 0x0005620000300800 */
[----:B------:R-:W-:Y:S01]  /*6420*/  SHF.R.U32.HI R7, RZ, 0x8, R4 ;  /* 0x00000008ff077819 */ /* 0x000fe20000011604 */
[--C-:B----4-:R-:W-:Y:S01]  /*6430*/  FFMA.FTZ R6, R233, c[0x0][0x23c], -R2.reuse ;  /* 0x00008f00e9067a23 */ /* 0x110fe20000010802 */
[----:B------:R-:W-:Y:S01]  /*6440*/  LOP3.LUT R4, R5, 0xff, RZ, 0xc0, !PT ;  /* 0x000000ff05047812 */ /* 0x000fe200078ec0ff */
[----:B------:R-:W-:Y:S01]  /*6450*/  FFMA.FTZ R5, R252, c[0x0][0x23c], -R2 ;  /* 0x00008f00fc057a23 */ /* 0x000fe20000010802 */
[----:B------:R-:W-:Y:S01]  /*6460*/  SHF.R.U32.HI R14, RZ, 0x18, R0 ;  /* 0x00000018ff0e7819 */ /* 0x000fe20000011600 */
[----:B------:R4:W-:Y:S01]  /*6470*/  MUFU.EX2 R159, R6 ;  /* 0x00000006009f7308 */ /* 0x0009e20000000800 */
[----:B------:R-:W-:Y:S01]  /*6480*/  MOV R186, R34 ;  /* 0x0000002200ba7202 */ /* 0x000fe20000000f00 */
[----:B---3--:R-:W-:Y:S01]  /*6490*/  IMAD.MOV.U32 R252, RZ, RZ, R25 ;  /* 0x000000fffffc7224 */ /* 0x008fe200078e0019 */
[----:B------:R-:W-:Y:S01]  /*64a0*/  LOP3.LUT R15, R0, 0xff, RZ, 0xc0, !PT ;  /* 0x000000ff000f7812 */ /* 0x000fe200078ec0ff */
[----:B------:R-:W-:Y:S01]  /*64b0*/  IMAD.MOV.U32 R161, RZ, RZ, R204 ;  /* 0x000000ffffa17224 */ /* 0x000fe200078e00cc */
[----:B------:R-:W3:Y:S01]  /*64c0*/  LDSM.16.MT88.4 R20, [R202+0x19000] ;  /* 0x01900000ca14783b */ /* 0x000ee20000004200 */
[----:B------:R-:W-:Y:S01]  /*64d0*/  HSET2.LE.AND R0, R13, R186, PT ;  /* 0x000000ba0d007233 */ /* 0x000fe20003803000 */
[----:B------:R-:W-:Y:S01]  /*64e0*/  PRMT R15, R15, 0x5410, R7 ;  /* 0x000054100f0f7816 */ /* 0x000fe20000000007 */
[----:B------:R2:W2:Y:S01]  /*64f0*/  MUFU.EX2 R233, R5 ;  /* 0x0000000500e97308 */ /* 0x0004a20000000800 */
[----:B------:R1:W5:Y:S01]  /*6500*/  LDL.LU R204, [R1+0x70] ;  /* 0x0000700001cc7983 */ /* 0x0003620000300800 */
[----:B------:R-:W-:-:S02]  /*6510*/  IMAD.MOV.U32 R163, RZ, RZ, R17 ;  /* 0x000000ffffa37224 */ /* 0x000fc400078e0011 */
[----:B------:R-:W-:Y:S01]  /*6520*/  IMAD.MOV.U32 R133, RZ, RZ, R38 ;  /* 0x000000ffff857224 */ /* 0x000fe200078e0026 */
[----:B------:R1:W5:Y:S01]  /*6530*/  LDL.LU R151, [R1+0x6c] ;  /* 0x00006c0001977983 */ /* 0x0003620000300800 */
[----:B------:R-:W-:Y:S01]  /*6540*/  IMAD.MOV.U32 R134, RZ, RZ, R37 ;  /* 0x000000ffff867224 */ /* 0x000fe200078e0025 */
[----:B----4-:R-:W-:Y:S02]  /*6550*/  F2FP.BF16.PACK_AB R6, R252, R158 ;  /* 0x0000009efc06723e */ /* 0x010fe400000010ff */
[----:B------:R4:W5:Y:S01]  /*6560*/  LDL.LU R17, [R1+0x68] ;  /* 0x0000680001117983 */ /* 0x0009620000300800 */
[----:B------:R-:W-:Y:S01]  /*6570*/  IMAD.MOV.U32 R61, RZ, RZ, R33 ;  /* 0x000000ffff3d7224 */ /* 0x000fe200078e0021 */
[----:B------:R-:W-:Y:S02]  /*6580*/  LOP3.LUT R6, R0, R6, RZ, 0xc0, !PT ;  /* 0x0000000600067212 */ /* 0x000fe400078ec0ff */
[----:B--2---:R-:W-:Y:S01]  /*6590*/  PRMT R5, R4, 0x5410, R14 ;  /* 0x0000541004057816 */ /* 0x004fe2000000000e */
[----:B------:R-:W-:Y:S01]  /*65a0*/  FFMA.FTZ R4, R35, c[0x0][0x23c], -R2 ;  /* 0x00008f0023047a23 */ /* 0x000fe20000010802 */
[--C-:B------:R-:W-:Y:S01]  /*65b0*/  HSET2.LE.AND R0, R18, R186.reuse, PT ;  /* 0x000000ba12007233 */ /* 0x100fe20003803000 */
[----:B------:R-:W-:Y:S01]  /*65c0*/  F2FP.BF16.PACK_AB R7, R233, R159 ;  /* 0x0000009fe907723e */ /* 0x000fe200000010ff */
[----:B------:R-:W-:Y:S01]  /*65d0*/  IMAD.MOV.U32 R14, RZ, RZ, R24 ;  /* 0x000000ffff0e7224 */ /* 0x000fe200078e0018 */
[----:B------:R2:W1:Y:S01]  /*65e0*/  MUFU.EX2 R232, R4 ;  /* 0x0000000400e87308 */ /* 0x0004620000000800 */
[----:B------:R4:W5:Y:S01]  /*65f0*/  LDL.LU R16, [R1+0x64] ;  /* 0x0000640001107983 */ /* 0x0009620000300800 */
[----:B------:R-:W-:Y:S01]  /*6600*/  LOP3.LUT R7, R0, R7, RZ, 0xc0, !PT ;  /* 0x0000000700077212 */ /* 0x000fe200078ec0ff */
[----:B------:R-:W-:-:S02]  /*6610*/  HSET2.LE.AND R0, R15, R186, PT ;  /* 0x000000ba0f007233 */ /* 0x000fc40003803000 */
[----:B------:R-:W3:Y:S01]  /*6620*/  LDSM.16.MT88.4 R24, [R203+0x19000] ;  /* 0x01900000cb18783b */ /* 0x000ee20000004200 */
[----:B------:R-:W-:Y:S01]  /*6630*/  IMAD.MOV.U32 R169, RZ, RZ, R120 ;  /* 0x000000ffffa97224 */ /* 0x000fe200078e0078 */
[----:B------:R-:W-:Y:S01]  /*6640*/  MOV R176, R122 ;  /* 0x0000007a00b07202 */ /* 0x000fe20000000f00 */
[----:B------:R-:W-:Y:S01]  /*6650*/  IMAD.MOV.U32 R170, RZ, RZ, R121 ;  /* 0x000000ffffaa7224 */ /* 0x000fe200078e0079 */
[----:B------:R-:W3:Y:S01]  /*6660*/  LDSM.16.MT88.4 R36, [R201+0x1b000] ;  /* 0x01b00000c924783b */ /* 0x000ee20000004200 */
[----:B------:R-:W-:-:S03]  /*6670*/  IMAD.MOV.U32 R177, RZ, RZ, R123 ;  /* 0x000000ffffb17224 */ /* 0x000fc600078e007b */
[----:B------:R-:W4:Y:S01]  /*6680*/  LDSM.16.MT88.4 R32, [R200+0x19000] ;  /* 0x01900000c820783b */ /* 0x000f220000004200 */
[----:B--2---:R-:W-:-:S04]  /*6690*/  F2FP.BF16.PACK_AB R4, R157, R14 ;  /* 0x0000000e9d04723e */ /* 0x004fc800000010ff */
[----:B------:R-:W-:Y:S01]  /*66a0*/  LOP3.LUT R4, R0, R4, RZ, 0xc0, !PT ;  /* 0x0000000400047212 */ /* 0x000fe200078ec0ff */
[----:B------:R-:W-:Y:S01]  /*66b0*/  HSET2.LE.AND R0, R5, R186, PT ;  /* 0x000000ba05007233 */ /* 0x000fe20003803000 */
[----:B-1----:R-:W-:-:S04]  /*66c0*/  F2FP.BF16.PACK_AB R5, R232, R156 ;  /* 0x0000009ce805723e */ /* 0x002fc800000010ff */
[----:B------:R-:W-:-:S07]  /*66d0*/  LOP3.LUT R5, R0, R5, RZ, 0xc0, !PT ;  /* 0x0000000500057212 */ /* 0x000fce00078ec0ff */
[C---:B------:R-:W-:Y:S08]  /*66e0*/  HMMA.16816.F32.BF16 R116, R4.reuse, R8, R116 ;  /* 0x000000080474723c */ /* 0x040ff00000041874 */
[----:B------:R-:W-:Y:S01]  /*66f0*/  HMMA.16816.F32.BF16 R120, R4, R10, R124 ;  /* 0x0000000a0478723c */ /* 0x000fe2000004187c */
[----:B------:R-:W1:Y:S01]  /*6700*/  LDSM.16.MT88.4 R8, [R200+0x1d000] ;  /* 0x01d00000c808783b */ /* 0x000e620000004200 */
[----:B------:R-:W-:Y:S01]  /*6710*/  MOV R167, R112 ;  /* 0x0000007000a77202 */ /* 0x000fe20000000f00 */
[----:B------:R-:W-:Y:S01]  /*6720*/  IMAD.MOV.U32 R13, RZ, RZ, R113 ;  /* 0x000000ffff0d7224 */ /* 0x000fe200078e0071 */
[----:B------:R-:W-:Y:S01]  /*6730*/  MOV R168, R115 ;  /* 0x0000007300a87202 */ /* 0x000fe20000000f00 */
[----:B------:R-:W-:-:S03]  /*6740*/  IMAD.MOV.U32 R184, RZ, RZ, R114 ;  /* 0x000000ffffb87224 */ /* 0x000fc600078e0072 */
[C---:B---3--:R-:W-:Y:S08]  /*6750*/  HMMA.16816.F32.BF16 R108, R4.reuse, R20, R108 ;  /* 0x00000014046c723c */ /* 0x048ff0000004186c */
[----:B------:R-:W-:Y:S01]  /*6760*/  HMMA.16816.F32.BF16 R112, R4, R22, R196 ;  /* 0x000000160470723c */ /* 0x000fe200000418c4 */
[----:B------:R-:W2:Y:S01]  /*6770*/  LDSM.16.MT88.4 R20, [R202+0x1b000] ;  /* 0x01b00000ca14783b */ /* 0x000ea20000004200 */
        /* <DEDUP_REMOVED lines=10> */
[----:B------:R-:W-:Y:S01]  /*6820*/  HMMA.16816.F32.BF16 R104, R4, R26, R236 ;  /* 0x0000001a0468723c */ /* 0x000fe200000418ec */
[----:B------:R-:W-:Y:S02]  /*6830*/  IMAD.MOV.U32 R160, RZ, RZ, R90 ;  /* 0x000000ffffa07224 */ /* 0x000fe400078e005a */
[----:B------:R-:W-:Y:S01]  /*6840*/  IMAD.MOV.U32 R161, RZ, RZ, R91 ;  /* 0x000000ffffa17224 */ /* 0x000fe200078e005b */
[----:B------:R-:W-:Y:S01]  /*6850*/  MOV R189, R191 ;  /* 0x000000bf00bd7202 */ /* 0x000fe20000000f00 */
[----:B------:R-:W-:-:S03]  /*6860*/  IMAD.MOV.U32 R190, RZ, RZ, R13 ;  /* 0x000000ffffbe7224 */ /* 0x000fc600078e000d */
[----:B------:R-:W-:Y:S01]  /*6870*/  HMMA.16816.F32.BF16 R88, R4, R24, R240 ;  /* 0x000000180458723c */ /* 0x000fe200000418f0 */
[----:B------:R-:W3:Y:S01]  /*6880*/  LDSM.16.MT88.4 R24, [R203+0x1b000] ;  /* 0x01b00000cb18783b */ /* 0x000ee20000004200 */
[----:B------:R-:W-:Y:S01]  /*6890*/  IMAD.MOV.U32 R191, RZ, RZ, R184 ;  /* 0x000000ffffbf7224 */ /* 0x000fe200078e00b8 */
[----:B------:R-:W-:-:S05]  /*68a0*/  MOV R13, R185 ;  /* 0x000000b9000d7202 */ /* 0x000fca0000000f00 */
[C---:B------:R-:W-:Y:S08]  /*68b0*/  HMMA.16816.F32.BF16 R64, R4.reuse, R28, R64 ;  /* 0x0000001c0440723c */ /* 0x040ff00000041840 */
[C---:B------:R-:W-:Y:S01]  /*68c0*/  HMMA.16816.F32.BF16 R68, R4.reuse, R30, R68 ;  /* 0x0000001e0444723c */ /* 0x040fe20000041844 */
[----:B------:R-:W2:Y:S07]  /*68d0*/  LDSM.16.MT88.4 R28, [R201+0x1d000] ;  /* 0x01d00000c91c783b */ /* 0x000eae0000004200 */
[C---:B------:R-:W-:Y:S08]  /*68e0*/  HMMA.16816.F32.BF16 R124, R4.reuse, R36, R128 ;  /* 0x00000024047c723c */ /* 0x040ff00000041880 */
[C---:B----4-:R-:W-:Y:S08]  /*68f0*/  HMMA.16816.F32.BF16 R152, R4.reuse, R32, R152 ;  /* 0x000000200498723c */ /* 0x050ff00000041898 */
[C---:B------:R-:W-:Y:S01]  /*6900*/  HMMA.16816.F32.BF16 R60, R4.reuse, R34, R60 ;  /* 0x00000022043c723c */ /* 0x040fe2000004183c */
[----:B------:R-:W4:Y:S07]  /*6910*/  LDSM.16.MT88.4 R32, [R203+0x1d000] ;  /* 0x01d00000cb20783b */ /* 0x000f2e0000004200 */
[C---:B------:R-:W-:Y:S07]  /*6920*/  HMMA.16816.F32.BF16 R128, R4.reuse, R38, R248 ;  /* 0x000000260480723c */ /* 0x040fee00000418f8 */
[----:B------:R-:W-:Y:S01]  /*6930*/  IMAD.MOV.U32 R249, RZ, RZ, R186 ;  /* 0x000000fffff97224 */ /* 0x000fe200078e00ba */
[----:B-1----:R-:W-:Y:S01]  /*6940*/  HMMA.16816.F32.BF16 R236, R4, R10, R172 ;  /* 0x0000000a04ec723c */ /* 0x002fe200000418ac */
[----:B------:R-:W-:-:S07]  /*6950*/  IMAD.MOV.U32 R248, RZ, RZ, R187 ;  /* 0x000000fffff87224 */ /* 0x000fce00078e00bb */
[C---:B------:R-:W-:Y:S01]  /*6960*/  HMMA.16816.F32.BF16 R184, R4.reuse, R8, R180 ;  /* 0x0000000804b8723c */ /* 0x040fe200000418b4 */
[----:B------:R-:W1:Y:S07]  /*6970*/  LDSM.16.MT88.4 R8, [R202+0x1d000] ;  /* 0x01d00000ca08783b */ /* 0x000e6e0000004200 */
[C---:B--2---:R-:W-:Y:S08]  /*6980*/  HMMA.16816.F32.BF16 R228, R4.reuse, R20, R228 ;  /* 0x0000001404e4723c */ /* 0x044ff000000418e4 */
[----:B------:R-:W-:Y:S01]  /*6990*/  HMMA.16816.F32.BF16 R192, R4, R22, R192 ;  /* 0x0000001604c0723c */ /* 0x000fe200000418c0 */
[----:B------:R-:W2:Y:S01]  /*69a0*/  LDSM.16.MT88.4 R20, [R200+0x1f000] ;  /* 0x01f00000c814783b */ /* 0x000ea20000004200 */
[----:B------:R-:W-:Y:S01]  /*69b0*/  MOV R250, R176 ;  /* 0x000000b000fa7202 */ /* 0x000fe20000000f00 */
[----:B------:R-:W-:Y:S01]  /*69c0*/  IMAD.MOV.U32 R37, RZ, RZ, R178 ;  /* 0x000000ffff257224 */ /* 0x000fe200078e00b2 */
[----:B------:R-:W-:-:S04]  /*69d0*/  MOV R36, R179 ;  /* 0x000000b300247202 */ /* 0x000fc80000000f00 */
[C---:B---3--:R-:W-:Y:S08]  /*69e0*/  HMMA.16816.F32.BF16 R240, R4.reuse, R26, R244 ;  /* 0x0000001a04f0723c */ /* 0x048ff000000418f4 */
[C---:B------:R-:W-:Y:S08]  /*69f0*/  HMMA.16816.F32.BF16 R244, R4.reuse, R28, R140 ;  /* 0x0000001c04f4723c */ /* 0x040ff0000004188c */
[C---:B----4-:R-:W-:Y:S07]  /*6a00*/  HMMA.16816.F32.BF16 R140, R4.reuse, R32, R100 ;  /* 0x00000020048c723c */ /* 0x050fee0000041864 */
[----:B------:R-:W-:Y:S01]  /*6a10*/  IMAD.MOV.U32 R102, RZ, RZ, R177 ;  /* 0x000000ffff667224 */ /* 0x000fe200078e00b1 */
[C---:B-1----:R-:W-:Y:S08]  /*6a20*/  HMMA.16816.F32.BF16 R180, R4.reuse, R8, R96 ;  /* 0x0000000804b4723c */ /* 0x042ff00000041860 */
[C---:B------:R-:W-:Y:S01]  /*6a30*/  HMMA.16816.F32.BF16 R176, R4.reuse, R10, R80 ;  /* 0x0000000a04b0723c */ /* 0x040fe20000041850 */
[----:B------:R-:W-:Y:S07]  /*6a40*/  LDSM.16.MT88.4 R8, [R203+0x1f000] ;  /* 0x01f00000cb08783b */ /* 0x000fee0000004200 */
[----:B------:R-:W-:Y:S01]  /*6a50*/  HMMA.16816.F32.BF16 R132, R4, R24, R132 ;  /* 0x000000180484723c */ /* 0x000fe20000041884 */
[----:B------:R-:W1:Y:S01]  /*6a60*/  LDSM.16.MT88.4 R24, [R201+0x1f000] ;  /* 0x01f00000c918783b */ /* 0x000e620000004200 */
[----:B------:R-:W-:-:S02]  /*6a70*/  IMAD.MOV.U32 R39, RZ, RZ, R160 ;  /* 0x000000ffff277224 */ /* 0x000fc400078e00a0 */
[----:B------:R-:W-:-:S04]  /*6a80*/  IMAD.MOV.U32 R38, RZ, RZ, R161 ;  /* 0x000000ffff267224 */ /* 0x000fc800078e00a1 */
[C---:B------:R-:W-:Y:S01]  /*6a90*/  HMMA.16816.F32.BF16 R196, R4.reuse, R30, R136 ;  /* 0x0000001e04c4723c */ /* 0x040fe20000041888 */
[----:B------:R-:W-:Y:S01]  /*6aa0*/  FFMA.FTZ R0, R227, c[0x0][0x23c], -R12 ;  /* 0x00008f00e3007a23 */ /* 0x000fe2000001080c */
[----:B------:R-:W-:Y:S01]  /*6ab0*/  MOV R101, R168 ;  /* 0x000000a800657202 */ /* 0x000fe20000000f00 */
[----:B------:R-:W-:Y:S02]  /*6ac0*/  IMAD.MOV.U32 R103, RZ, RZ, R190 ;  /* 0x000000ffff677224 */ /* 0x000fe400078e00be */
[----:B------:R-:W-:Y:S02]  /*6ad0*/  IMAD.MOV.U32 R251, RZ, RZ, R169 ;  /* 0x000000fffffb7224 */ /* 0x000fe400078e00a9 */
[----:B------:R-:W-:Y:S01]  /*6ae0*/  IMAD.MOV.U32 R15, RZ, RZ, R170 ;  /* 0x000000ffff0f7224 */ /* 0x000fe200078e00aa */
[----:B------:R-:W-:Y:S01]  /*6af0*/  MOV R138, R162 ;  /* 0x000000a2008a7202 */ /* 0x000fe20000000f00 */
[----:B------:R-:W-:Y:S01]  /*6b00*/  IMAD.MOV.U32 R137, RZ, RZ, R163 ;  /* 0x000000ffff897224 */ /* 0x000fe200078e00a3 */
[C---:B--2---:R-:W-:Y:S01]  /*6b10*/  HMMA.16816.F32.BF16 R28, R4.reuse, R22, R76 ;  /* 0x00000016041c723c */ /* 0x044fe2000004184c */
[----:B------:R-:W-:Y:S01]  /*6b20*/  MOV R100, R167 ;  /* 0x000000a700647202 */ /* 0x000fe20000000f00 */
[----:B------:R-:W-:Y:S01]  /*6b30*/  IMAD.MOV.U32 R99, RZ, RZ, R14 ;  /* 0x000000ffff637224 */ /* 0x000fe200078e000e */
[----:B------:R-:W-:Y:S05]  /*6b40*/  LDSM.16.MT88.4 R80, [R203+0x1b800] ;  /* 0x01b80000cb50783b */ /* 0x000fea0000004200 */
[----:B------:R-:W-:Y:S01]  /*6b50*/  HMMA.16816.F32.BF16 R160, R4, R20, R92 ;  /* 0x0000001404a0723c */ /* 0x000fe2000004185c */
[----:B------:R-:W2:Y:S01]  /*6b60*/  LDSM.16.MT88.4 R20, [R202+0x1f000] ;  /* 0x01f00000ca14783b */ /* 0x000ea20000004200 */
[----:B------:R3:W-:Y:S01]  /*6b70*/  MUFU.EX2 R227, R0 ;  /* 0x0000000000e37308 */ /* 0x0007e20000000800 */
[----:B------:R-:W-:Y:S01]  /*6b80*/  MOV R139, R189 ;  /* 0x000000bd008b7202 */ /* 0x000fe20000000f00 */
[----:B------:R-:W-:-:S04]  /*6b90*/  IMAD.MOV.U32 R136, RZ, RZ, R191 ;  /* 0x000000ffff887224 */ /* 0x000fc800078e00bf */
[C---:B------:R-:W-:Y:S01]  /*6ba0*/  HMMA.16816.F32.BF16 R188, R4.reuse, R34, R84 ;  /* 0x0000002204bc723c */ /* 0x040fe20000041854 */
[----:B---3--:R-:W-:Y:S02]  /*6bb0*/  FFMA.FTZ R0, R165, c[0x0][0x23c], -R12 ;  /* 0x00008f00a5007a23 */ /* 0x008fe4000001080c */
[----:B------:R-:W-:Y:S02]  /*6bc0*/  IMAD.MOV.U32 R165, RZ, RZ, R150 ;  /* 0x000000ffffa57224 */ /* 0x000fe400078e0096 */
[----:B------:R3:W4:Y:S02]  /*6bd0*/  MUFU.EX2 R150, R0 ;  /* 0x0000000000967308 */ /* 0x0007240000000800 */
[----:B------:R-:W-:Y:S01]  /*6be0*/  MOV R85, R149 ;  /* 0x0000009500557202 */ /* 0x000fe20000000f00 */
[C---:B-1----:R-:W-:Y:S08]  /*6bf0*/  HMMA.16816.F32.BF16 R32, R4.reuse, R24, R72 ;  /* 0x000000180420723c */ /* 0x042ff00000041848 */
[----:B------:R-:W-:Y:S01]  /*6c00*/  HMMA.16816.F32.BF16 R172, R4, R26, R56 ;  /* 0x0000001a04ac723c */ /* 0x000fe20000041838 */
[----:B------:R-:W-:Y:S01]  /*6c10*/  IMAD.MOV.U32 R86, RZ, RZ, R102 ;  /* 0x000000ffff567224 */ /* 0x000fe200078e0066 */
[----:B------:R-:W-:Y:S01]  /*6c20*/  LDSM.16.MT88.4 R56, [R202+0x19800] ;  /* 0x01980000ca38783b */ /* 0x000fe20000004200 */
[----:B---3--:R-:W-:-:S03]  /*6c30*/  FFMA.FTZ R0, R171, c[0x0][0x23c], -R12 ;  /* 0x00008f00ab007a23 */ /* 0x008fc6000001080c */
[----:B------:R-:W-:Y:S02]  /*6c40*/  LDSM.16.MT88.4 R72, [R201+0x1b800] ;  /* 0x01b80000c948783b */ /* 0x000fe40000004200 */
[C---:B------:R-:W-:Y:S01]  /*6c50*/  HMMA.16816.F32.BF16 R168, R4.reuse, R8, R52 ;  /* 0x0000000804a8723c */ /* 0x040fe20000041834 */
[----:B------:R1:W-:Y:S06]  /*6c60*/  MUFU.EX2 R149, R0 ;  /* 0x0000000000957308 */ /* 0x0003ec0000000800 */
[----:B------:R-:W-:Y:S01]  /*6c70*/  FFMA.FTZ R8, R101, c[0x0][0x23c], -R12 ;  /* 0x00008f0065087a23 */ /* 0x000fe2000001080c */
[----:B------:R-:W-:Y:S01]  /*6c80*/  HMMA.16816.F32.BF16 R24, R4, R10, R48 ;  /* 0x0000000a0418723c */ /* 0x000fe20000041830 */
[----:B------:R-:W3:Y:S01]  /*6c90*/  LDSM.16.MT88.4 R48, [R203+0x19800] ;  /* 0x01980000cb30783b */ /* 0x000ee20000004200 */
[----:B-1----:R-:W-:-:S05]  /*6ca0*/  LOP3.LUT R0, R19, UR8, R146, 0x96, !PT ;  /* 0x0000000813007c12 */ /* 0x002fca000f8e9692 */
[----:B------:R-:W-:Y:S01]  /*6cb0*/  FFMA.FTZ R10, R165, c[0x0][0x23c], -R2 ;  /* 0x00008f00a50a7a23 */ /* 0x000fe20000010802 */
[----:B------:R1:W-:Y:S01]  /*6cc0*/  MUFU.EX2 R19, R8 ;  /* 0x0000000800137308 */ /* 0x0003e20000000800 */
[----:B------:R-:W-:Y:S02]  /*6cd0*/  IMAD.MOV.U32 R101, RZ, RZ, R13 ;  /* 0x000000ffff657224 */ /* 0x000fe400078e000d */
[----:B------:R-:W-:Y:S01]  /*6ce0*/  IMAD.MOV.U32 R102, RZ, RZ, R139 ;  /* 0x000000ffff667224 */ /* 0x000fe200078e008b */
[----:B------:R-:W-:-:S04]  /*6cf0*/  MOV R139, R248 ;  /* 0x000000f8008b7202 */ /* 0x000fc80000000f00 */
[----:B------:R2:W-:Y:S01]  /*6d00*/  MUFU.EX2 R18, R10 ;  /* 0x0000000a00127308 */ /* 0x0005e20000000800 */
[----:B------:R-:W-:Y:S02]  /*6d10*/  IMAD.MOV.U32 R87, RZ, RZ, R249 ;  /* 0x000000ffff577224 */ /* 0x000fe400078e00f9 */
[----:B-1----:R-:W-:-:S05]  /*6d20*/  IMAD.WIDE.U32 R8, R0, -0x2daee0ad, RZ ;  /* 0xd2511f5300087825 */ /* 0x002fca00078e00ff */
[----:B------:R-:W-:Y:S01]  /*6d30*/  LOP3.LUT R0, R9, UR18, R144, 0x96, !PT ;  /* 0x0000001209007c12 */ /* 0x000fe2000f8e9690 */
[----:B--2---:R-:W-:Y:S01]  /*6d40*/  FFMA.FTZ R10, R85, c[0x0][0x23c], -R2 ;  /* 0x00008f00550a7a23 */ /* 0x004fe20000010802 */
[C---:B------:R-:W-:Y:S02]  /*6d50*/  LOP3.LUT R9, R8.reuse, 0xffff, RZ, 0xc0, !PT ;  /* 0x0000ffff08097812 */ /* 0x040fe400078ec0ff */
[----:B------:R-:W-:Y:S02]  /*6d60*/  LOP3.LUT R13, R8, 0xff, RZ, 0xc0, !PT ;  /* 0x000000ff080d7812 */ /* 0x000fe400078ec0ff */
[--C-:B------:R-:W-:Y:S02]  /*6d70*/  SHF.R.U32.HI R11, RZ, 0x10, R8.reuse ;  /* 0x00000010ff0b7819 */ /* 0x100fe40000011608 */
[----:B------:R-:W-:Y:S01]  /*6d80*/  SHF.R.U32.HI R12, RZ, 0x18, R8 ;  /* 0x00000018ff0c7819 */ /* 0x000fe20000011608 */
[----:B------:R-:W-:Y:S02]  /*6d90*/  FFMA.FTZ R8, R15, c[0x0][0x23c], -R2 ;  /* 0x00008f000f087a23 */ /* 0x000fe40000010802 */
[----:B------:R-:W-:Y:S01]  /*6da0*/  IMAD.MOV.U32 R248, RZ, RZ, R166 ;  /* 0x000000fffff87224 */ /* 0x000fe200078e00a6 */
[----:B------:R1:W2:Y:S01]  /*6db0*/  MUFU.EX2 R15, R10 ;  /* 0x0000000a000f7308 */ /* 0x0002a20000000800 */
[----:B------:R-:W-:-:S02]  /*6dc0*/  IMAD.MOV.U32 R249, RZ, RZ, R164 ;  /* 0x000000fffff97224 */ /* 0x000fc400078e00a4 */
[C---:B------:R-:W-:Y:S05]  /*6dd0*/  HMMA.16816.F32.BF16 R164, R4.reuse, R20, R44 ;  /* 0x0000001404a4723c */ /* 0x040fea000004182c */
[----:B------:R2:W-:Y:S03]  /*6de0*/  MUFU.EX2 R14, R8 ;  /* 0x00000008000e7308 */ /* 0x0005e60000000800 */
[----:B------:R-:W-:Y:S01]  /*6df0*/  HMMA.16816.F32.BF16 R20, R4, R22, R40 ;  /* 0x000000160414723c */ /* 0x000fe20000041828 */
[----:B------:R-:W3:Y:S01]  /*6e00*/  LDSM.16.MT88.4 R40, [R201+0x19800] ;  /* 0x01980000c928783b */ /* 0x000ee20000004200 */
[----:B-1----:R-:W-:Y:S01]  /*6e10*/  FFMA.FTZ R10, R86, c[0x0][0x23c], -R2 ;  /* 0x00008f00560a7a23 */ /* 0x002fe20000010802 */
[----:B------:R-:W-:-:S04]  /*6e20*/  LOP3.LUT R2, R0, 0xffff, RZ, 0xc0, !PT ;  /* 0x0000ffff00027812 */ /* 0x000fc800078ec0ff */
[--C-:B------:R-:W-:Y:S02]  /*6e30*/  SHF.R.U32.HI R5, RZ, 0x10, R0.reuse ;  /* 0x00000010ff057819 */ /* 0x100fe40000011600 */
[----:B------:R-:W-:Y:S01]  /*6e40*/  SHF.R.U32.HI R7, RZ, 0x18, R0 ;  /* 0x00000018ff077819 */ /* 0x000fe20000011600 */
[----:B------:R-:W1:Y:S01]  /*6e50*/  MUFU.EX2 R10, R10 ;  /* 0x0000000a000a7308 */ /* 0x000e620000000800 */
[----:B--2---:R-:W-:Y:S02]  /*6e60*/  LOP3.LUT R8, R0, 0xff, RZ, 0xc0, !PT ;  /* 0x000000ff00087812 */ /* 0x004fe400078ec0ff */
[----:B------:R-:W-:Y:S02]  /*6e70*/  SHF.R.U32.HI R0, RZ, 0x8, R2 ;  /* 0x00000008ff007819 */ /* 0x000fe40000011602 */
[----:B------:R-:W-:Y:S02]  /*6e80*/  LOP3.LUT R2, R5, 0xff, RZ, 0xc0, !PT ;  /* 0x000000ff05027812 */ /* 0x000fe400078ec0ff */
[----:B------:R-:W-:-:S02]  /*6e90*/  SHF.R.U32.HI R6, RZ, 0x8, R9 ;  /* 0x00000008ff067819 */ /* 0x000fc40000011609 */
[----:B------:R-:W-:Y:S02]  /*6ea0*/  MOV R98, R87 ;  /* 0x0000005700627202 */ /* 0x000fe40000000f00 */
[----:B------:R-:W-:Y:S02]  /*6eb0*/  LOP3.LUT R4, R11, 0xff, RZ, 0xc0, !PT ;  /* 0x000000ff0b047812 */ /* 0x000fe400078ec0ff */
[----:B------:R-:W-:Y:S02]  /*6ec0*/  PRMT R0, R8, 0x5410, R0 ;  /* 0x0000541008007816 */ /* 0x000fe40000000000 */
[----:B------:R-:W-:Y:S02]  /*6ed0*/  PRMT R2, R2, 0x5410, R7 ;  /* 0x0000541002027816 */ /* 0x000fe40000000007 */
[----:B------:R-:W-:Y:S01]  /*6ee0*/  PRMT R9, R13, 0x5410, R6 ;  /* 0x000054100d097816 */ /* 0x000fe20000000006 */
[--C-:B------:R-:W-:Y:S01]  /*6ef0*/  HSET2.LE.AND R0, R0, R98.reuse, PT ;  /* 0x0000006200007233 */ /* 0x100fe20003803000 */
[----:B------:R-:W-:Y:S01]  /*6f00*/  PRMT R6, R4, 0x5410, R12 ;  /* 0x0000541004067816 */ /* 0x000fe2000000000c */
[----:B------:R-:W-:Y:S01]  /*6f10*/  HSET2.LE.AND R4, R2, R98, PT ;  /* 0x0000006202047233 */ /* 0x000fe20003803000 */
[----:B----4-:R-:W-:-:S02]  /*6f20*/  F2FP.BF16.PACK_AB R2, R150, R227 ;  /* 0x000000e39602723e */ /* 0x010fc400000010ff */
[----:B------:R-:W-:Y:S02]  /*6f30*/  F2FP.BF16.PACK_AB R5, R15, R18 ;  /* 0x000000120f05723e */ /* 0x000fe400000010ff */
[----:B------:R-:W-:Y:S01]  /*6f40*/  LOP3.LUT R144, R0, R2, RZ, 0xc0, !PT ;  /* 0x0000000200907212 */ /* 0x000fe200078ec0ff */
[--C-:B------:R-:W-:Y:S01]  /*6f50*/  HSET2.LE.AND R0, R9, R98.reuse, PT ;  /* 0x0000006209007233 */ /* 0x100fe20003803000 */
[----:B------:R-:W-:Y:S01]  /*6f60*/  LOP3.LUT R145, R4, R5, RZ, 0xc0, !PT ;  /* 0x0000000504917212 */ /* 0x000fe200078ec0ff */
[----:B------:R-:W-:Y:S01]  /*6f70*/  HSET2.LE.AND R4, R6, R98, PT ;  /* 0x0000006206047233 */ /* 0x000fe20003803000 */
[----:B------:R-:W-:Y:S02]  /*6f80*/  F2FP.BF16.PACK_AB R2, R19, R149 ;  /* 0x000000951302723e */ /* 0x000fe400000010ff */
[----:B-1----:R-:W-:Y:S02]  /*6f90*/  F2FP.BF16.PACK_AB R5, R10, R14 ;  /* 0x0000000e0a05723e */ /* 0x002fe400000010ff */
[----:B------:R-:W-:-:S02]  /*6fa0*/  LOP3.LUT R146, R0, R2, RZ, 0xc0, !PT ;  /* 0x0000000200927212 */ /* 0x000fc400078ec0ff */
[----:B------:R-:W-:Y:S01]  /*6fb0*/  LOP3.LUT R147, R4, R5, RZ, 0xc0, !PT ;  /* 0x0000000504937212 */ /* 0x000fe200078ec0ff */
[----:B------:R-:W-:Y:S02]  /*6fc0*/  IMAD.MOV.U32 R87, RZ, RZ, R248 ;  /* 0x000000ffff577224 */ /* 0x000fe400078e00f8 */
[----:B------:R-:W-:Y:S01]  /*6fd0*/  IMAD.MOV.U32 R86, RZ, RZ, R249 ;  /* 0x000000ffff567224 */ /* 0x000fe200078e00f9 */
[----:B------:R-:W-:Y:S01]  /*6fe0*/  MOV R85, R250 ;  /* 0x000000fa00557202 */ /* 0x000fe20000000f00 */
[----:B------:R-:W-:Y:S01]  /*6ff0*/  IMAD.MOV.U32 R84, RZ, RZ, R251 ;  /* 0x000000ffff547224 */ /* 0x000fe200078e00fb */
[----:B------:R-:W-:Y:S01]  /*7000*/  MOV R0, R100 ;  /* 0x0000006400007202 */ /* 0x000fe20000000f00 */
[----:B---3--:R-:W-:Y:S01]  /*7010*/  HMMA.16816.F32.BF16 R44, R144, R48, R88 ;  /* 0x00000030902c723c */ /* 0x008fe20000041858 */
[----:B------:R-:W1:Y:S01]  /*7020*/  LDSM.16.MT88.4 R88, [R202+0x1b800] ;  /* 0x01b80000ca58783b */ /* 0x000e620000004200 */
[----:B------:R-:W-:Y:S01]  /*7030*/  IMAD.MOV.U32 R8, RZ, RZ, R86 ;  /* 0x000000ffff087224 */ /* 0x000fe200078e0056 */
[----:B------:R-:W-:Y:S01]  /*7040*/  MOV R251, R159 ;  /* 0x0000009f00fb7202 */ /* 0x000fe20000000f00 */
        /* <DEDUP_REMOVED lines=8> */
[----:B------:R-:W2:Y:S01]  /*70d0*/  LDSM.16.MT88.4 R156, [R200+0x19800] ;  /* 0x01980000c89c783b */ /* 0x000ea20000004200 */
[----:B------:R-:W-:Y:S01]  /*70e0*/  IMAD.MOV.U32 R100, RZ, RZ, R136 ;  /* 0x000000ffff647224 */ /* 0x000fe200078e0088 */
[----:B------:R-:W-:Y:S01]  /*70f0*/  MOV R102, R38 ;  /* 0x0000002600667202 */ /* 0x000fe20000000f00 */
[----:B------:R-:W-:Y:S01]  /*7100*/  IMAD.MOV.U32 R101, RZ, RZ, R137 ;  /* 0x000000ffff657224 */ /* 0x000fe200078e0089 */
[----:B------:R-:W-:Y:S01]  /*7110*/  MOV R137, R37 ;  /* 0x0000002500897202 */ /* 0x000fe20000000f00 */
[----:B------:R-:W-:Y:S01]  /*7120*/  IMAD.MOV.U32 R103, RZ, RZ, R39 ;  /* 0x000000ffff677224 */ /* 0x000fe200078e0027 */
[----:B------:R-:W-:Y:S01]  /*7130*/  HMMA.16816.F32.BF16 R52, R144, R56, R108 ;  /* 0x000000389034723c */ /* 0x000fe2000004186c */
[----:B------:R-:W-:-:S07]  /*7140*/  IMAD.MOV.U32 R136, RZ, RZ, R36 ;  /* 0x000000ffff887224 */ /* 0x000fce00078e0024 */
[C---:B------:R-:W-:Y:S01]  /*7150*/  HMMA.16816.F32.BF16 R36, R144.reuse, R40, R64 ;  /* 0x000000289024723c */ /* 0x040fe20000041840 */
[----:B------:R-:W3:Y:S07]  /*7160*/  LDSM.16.MT88.4 R64, [R200+0x1b800] ;  /* 0x01b80000c840783b */ /* 0x000eee0000004200 */
[----:B------:R-:W-:Y:S01]  /*7170*/  HMMA.16816.F32.BF16 R56, R144, R58, R112 ;  /* 0x0000003a9038723c */ /* 0x000fe20000041870 */
[----:B------:R-:W4:Y:S01]  /*7180*/  LDSM.16.MT88.4 R112, [R203+0x1d800] ;  /* 0x01d80000cb70783b */ /* 0x000f220000004200 */
[----:B------:R-:W-:Y:S01]  /*7190*/  IMAD.MOV.U32 R13, RZ, RZ, R84 ;  /* 0x000000ffff0d7224 */ /* 0x000fe200078e0054 */
[----:B------:R-:W-:-:S05]  /*71a0*/  MOV R12, R85 ;  /* 0x00000055000c7202 */ /* 0x000fca0000000f00 */
[C---:B------:R-:W-:Y:S08]  /*71b0*/  HMMA.16816.F32.BF16 R76, R144.reuse, R80, R132 ;  /* 0x00000050904c723c */ /* 0x040ff00000041884 */
[----:B------:R-:W-:Y:S07]  /*71c0*/  HMMA.16816.F32.BF16 R80, R144, R82, R240 ;  /* 0x000000529050723c */ /* 0x000fee00000418f0 */
[----:B------:R-:W-:-:S02]  /*71d0*/  IMAD.MOV.U32 R240, RZ, RZ, R86 ;  /* 0x000000fffff07224 */ /* 0x000fc400078e0056 */
[----:B------:R-:W-:Y:S02]  /*71e0*/  IMAD.MOV.U32 R241, RZ, RZ, R87 ;  /* 0x000000fffff17224 */ /* 0x000fe400078e0057 */
[C---:B-1----:R-:W-:Y:S08]  /*71f0*/  HMMA.16816.F32.BF16 R84, R144.reuse, R88, R228 ;  /* 0x000000589054723c */ /* 0x042ff000000418e4 */
[----:B------:R-:W-:Y:S01]  /*7200*/  HMMA.16816.F32.BF16 R88, R144, R90, R192 ;  /* 0x0000005a9058723c */ /* 0x000fe200000418c0 */
[----:B------:R-:W-:Y:S01]  /*7210*/  MOV R229, R103 ;  /* 0x0000006700e57202 */ /* 0x000fe20000000f00 */
[----:B------:R-:W-:-:S05]  /*7220*/  IMAD.MOV.U32 R228, RZ, RZ, R102 ;  /* 0x000000ffffe47224 */ /* 0x000fca00078e0066 */
[----:B------:R-:W-:Y:S01]  /*7230*/  MOV R194, R138 ;  /* 0x0000008a00c27202 */ /* 0x000fe20000000f00 */
[----:B------:R-:W-:-:S04]  /*7240*/  IMAD.MOV.U32 R195, RZ, RZ, R139 ;  /* 0x000000ffffc37224 */ /* 0x000fc800078e008b */
[----:B------:R-:W-:Y:S02]  /*7250*/  FADD.FTZ R2, R2, R194 ;  /* 0x000000c202027221 */ /* 0x000fe40000010000 */
[----:B------:R-:W-:Y:S02]  /*7260*/  FADD.FTZ R0, R0, R195 ;  /* 0x000000c300007221 */ /* 0x000fe40000010000 */
[----:B------:R-:W-:Y:S02]  /*7270*/  IMAD.MOV.U32 R230, RZ, RZ, R136 ;  /* 0x000000ffffe67224 */ /* 0x000fe400078e0088 */
[----:B------:R-:W-:Y:S02]  /*7280*/  IMAD.MOV.U32 R231, RZ, RZ, R137 ;  /* 0x000000ffffe77224 */ /* 0x000fe400078e0089 */
[----:B------:R-:W-:Y:S01]  /*7290*/  FADD.FTZ R2, R228, R2 ;  /* 0x00000002e4027221 */ /* 0x000fe20000010000 */
[----:B--2---:R-:W-:Y:S01]  /*72a0*/  HMMA.16816.F32.BF16 R152, R144, R156, R152 ;  /* 0x0000009c9098723c */ /* 0x004fe20000041898 */
[----:B------:R-:W-:Y:S01]  /*72b0*/  FADD.FTZ R0, R229, R0 ;  /* 0x00000000e5007221 */ /* 0x000fe20000010000 */
[----:B------:R-:W-:Y:S01]  /*72c0*/  MOV R242, R100 ;  /* 0x0000006400f27202 */ /* 0x000fe20000000f00 */
[----:B------:R-:W-:Y:S01]  /*72d0*/  FADD.FTZ R2, R230, R2 ;  /* 0x00000002e6027221 */ /* 0x000fe20000010000 */
[----:B------:R-:W-:Y:S01]  /*72e0*/  LDSM.16.MT88.4 R136, [R201+0x1f800] ;  /* 0x01f80000c988783b */ /* 0x000fe20000004200 */
[----:B------:R-:W-:-:S03]  /*72f0*/  FADD.FTZ R0, R231, R0 ;  /* 0x00000000e7007221 */ /* 0x000fc60000010000 */
[----:B------:R-:W-:Y:S01]  /*7300*/  HMMA.16816.F32.BF16 R40, R144, R42, R68 ;  /* 0x0000002a9028723c */ /* 0x000fe20000041844 */
[----:B------:R-:W-:Y:S02]  /*7310*/  IMAD.MOV.U32 R11, RZ, RZ, R99 ;  /* 0x000000ffff0b7224 */ /* 0x000fe400078e0063 */
[----:B------:R-:W-:Y:S01]  /*7320*/  LDSM.16.MT88.4 R96, [R200+0x1d800] ;  /* 0x01d80000c860783b */ /* 0x000fe20000004200 */
[----:B------:R-:W-:-:S04]  /*7330*/  IMAD.MOV.U32 R243, RZ, RZ, R101 ;  /* 0x000000fffff37224 */ /* 0x000fc800078e0065 */
[----:B------:R-:W-:Y:S01]  /*7340*/  HMMA.16816.F32.BF16 R156, R144, R158, R60 ;  /* 0x0000009e909c723c */ /* 0x000fe2000004183c */
[----:B------:R-:W-:Y:S02]  /*7350*/  FADD.FTZ R2, R240, R2 ;  /* 0x00000002f0027221 */ /* 0x000fe40000010000 */
[----:B------:R-:W-:-:S05]  /*7360*/  FADD.FTZ R0, R241, R0 ;  /* 0x00000000f1007221 */ /* 0x000fca0000010000 */
[----:B------:R-:W-:Y:S01]  /*7370*/  HMMA.16816.F32.BF16 R68, R144, R72, R124 ;  /* 0x000000489044723c */ /* 0x000fe2000004187c */
[----:B------:R-:W-:-:S07]  /*7380*/  FADD.FTZ R2, R242, R2 ;  /* 0x00000002f2027221 */ /* 0x000fce0000010000 */
[----:B---3--:R-:W-:Y:S01]  /*7390*/  HMMA.16816.F32.BF16 R60, R144, R64, R116 ;  /* 0x00000040903c723c */ /* 0x008fe20000041874 */
[----:B------:R-:W-:-:S07]  /*73a0*/  FADD.FTZ R0, R243, R0 ;  /* 0x00000000f3007221 */ /* 0x000fce0000010000 */
[C---:B------:R-:W-:Y:S01]  /*73b0*/  HMMA.16816.F32.BF16 R72, R144.reuse, R74, R128 ;  /* 0x0000004a9048723c */ /* 0x040fe20000041880 */
[----:B------:R-:W1:Y:S07]  /*73c0*/  LDSM.16.MT88.4 R128, [R200+0x1f800] ;  /* 0x01f80000c880783b */ /* 0x000e6e0000004200 */
[C---:B------:R-:W-:Y:S01]  /*73d0*/  HMMA.16816.F32.BF16 R48, R144.reuse, R50, R104 ;  /* 0x000000329030723c */ /* 0x040fe20000041868 */
[----:B------:R-:W2:Y:S07]  /*73e0*/  LDSM.16.MT88.4 R104, [R201+0x1d800] ;  /* 0x01d80000c968783b */ /* 0x000eae0000004200 */
[C---:B------:R-:W-:Y:S01]  /*73f0*/  HMMA.16816.F32.BF16 R64, R144.reuse, R66, R120 ;  /* 0x000000429040723c */ /* 0x040fe20000041878 */
[----:B------:R-:W3:Y:S07]  /*7400*/  LDSM.16.MT88.4 R120, [R202+0x1d800] ;  /* 0x01d80000ca78783b */ /* 0x000eee0000004200 */
        /* <DEDUP_REMOVED lines=19> */
[----:B------:R-:W-:Y:S02]  /*7540*/  FADD.FTZ R2, R149, R2 ;  /* 0x0000000295027221 */ /* 0x000fe40000010000 */
[----:B------:R-:W-:-:S05]  /*7550*/  FADD.FTZ R0, R14, R0 ;  /* 0x000000000e007221 */ /* 0x000fca0000010000 */
[C---:B------:R-:W-:Y:S08]  /*7560*/  HMMA.16816.F32.BF16 R92, R144.reuse, R96, R184 ;  /* 0x00000060905c723c */ /* 0x040ff000000418b8 */
[C---:B--2---:R-:W-:Y:S08]  /*7570*/  HMMA.16816.F32.BF16 R100, R144.reuse, R104, R244 ;  /* 0x000000689064723c */ /* 0x044ff000000418f4 */
[----:B---3--:R-:W-:Y:S01]  /*7580*/  HMMA.16816.F32.BF16 R116, R144, R120, R180 ;  /* 0x000000789074723c */ /* 0x008fe200000418b4 */
[----:B------:R-:W-:-:S02]  /*7590*/  FADD.FTZ R244, R19, R2 ;  /* 0x0000000213f47221 */ /* 0x000fc40000010000 */
[----:B------:R-:W-:-:S05]  /*75a0*/  FADD.FTZ R245, R10, R0 ;  /* 0x000000000af57221 */ /* 0x000fca0000010000 */
        /* <DEDUP_REMOVED lines=12> */
[----:B------:R-:W2:Y:S01]  /*7670*/  LDL.64 R8, [R1+0x8] ;  /* 0x0000080001087983 */ /* 0x000ea20000100a00 */
        /* <DEDUP_REMOVED lines=102> */
[C---:B------:R-:W-:Y:S01]  /*7ce0*/  HMMA.16816.F32.BF16 R188, R8.reuse, R34, R24 ;  /* 0x0000002208bc723c */ /* 0x040fe20000041818 */
[----:B------:R-:W1:Y:S07]  /*7cf0*/  LDSM.16.M88.4 R32, [R205+0x10800] ;  /* 0x01080000cd20783b */ /* 0x000e6e0000000200 */
[C---:B--2---:R-:W-:Y:S01]  /*7d00*/  HMMA.16816.F32.BF16 R236, R8.reuse, R180, R12 ;  /* 0x000000b408ec723c */ /* 0x044fe2000004180c */
[----:B------:R-:W2:Y:S07]  /*7d10*/  LDSM.16.M88.4 R12, [R205+0x11000] ;  /* 0x01100000cd0c783b */ /* 0x000eae0000000200 */
[C---:B------:R-:W-:Y:S08]  /*7d20*/  HMMA.16816.F32.BF16 R28, R8.reuse, R182, R20 ;  /* 0x000000b6081c723c */ /* 0x040ff00000041814 */
[C---:B---3--:R-:W-:Y:S01]  /*7d30*/  HMMA.16816.F32.BF16 R24, R8.reuse, R196, R176 ;  /* 0x000000c40818723c */ /* 0x048fe200000418b0 */
[----:B------:R-:W3:Y:S07]  /*7d40*/  LDSM.16.M88.4 R176, [R205+0x11800] ;  /* 0x01180000cdb0783b */ /* 0x000eee0000000200 */
[C---:B------:R-:W-:Y:S08]  /*7d50*/  HMMA.16816.F32.BF16 R20, R8.reuse, R198, R172 ;  /* 0x000000c60814723c */ /* 0x040ff000000418ac */
[C---:B----4-:R-:W-:Y:S08]  /*7d60*/  HMMA.16816.F32.BF16 R172, R8.reuse, R240, R184 ;  /* 0x000000f008ac723c */ /* 0x050ff000000418b8 */
[----:B------:R-:W-:Y:S01]  /*7d70*/  HMMA.16816.F32.BF16 R184, R8, R242, R192 ;  /* 0x000000f208b8723c */ /* 0x000fe200000418c0 */
[----:B------:R-:W-:Y:S04]  /*7d80*/  LDSM.16.M88.4 R8, [R208] ;  /* 0x00000000d008783b */ /* 0x000fe80000000200 */
[----:B------:R-:W4:Y:S03]  /*7d90*/  LDSM.16.M88.4 R192, [R204] ;  /* 0x00000000ccc0783b */ /* 0x000f260000000200 */
[C---:B-1----:R-:W-:Y:S08]  /*7da0*/  HMMA.16816.F32.BF16 R196, R4.reuse, R168, R228 ;  /* 0x000000a804c4723c */ /* 0x042ff000000418e4 */
[C---:B------:R-:W-:Y:S01]  /*7db0*/  HMMA.16816.F32.BF16 R188, R4.reuse, R170, R188 ;  /* 0x000000aa04bc723c */ /* 0x040fe200000418bc */
[----:B------:R-:W1:Y:S07]  /*7dc0*/  LDSM.16.M88.4 R168, [R204+0x800] ;  /* 0x00080000cca8783b */ /* 0x000e6e0000000200 */
[C---:B------:R-:W-:Y:S08]  /*7dd0*/  HMMA.16816.F32.BF16 R236, R4.reuse, R32, R236 ;  /* 0x0000002004ec723c */ /* 0x040ff000000418ec */
[C---:B------:R-:W-:Y:S08]  /*7de0*/  HMMA.16816.F32.BF16 R228, R4.reuse, R34, R28 ;  /* 0x0000002204e4723c */ /* 0x040ff0000004181c */
[C---:B--2---:R-:W-:Y:S01]  /*7df0*/  HMMA.16816.F32.BF16 R32, R4.reuse, R14, R20 ;  /* 0x0000000e0420723c */ /* 0x044fe20000041814 */
[----:B------:R-:W2:Y:S07]  /*7e00*/  LDSM.16.M88.4 R20, [R204+0x1800] ;  /* 0x00180000cc14783b */ /* 0x000eae0000000200 */
[C---:B------:R-:W-:Y:S01]  /*7e10*/  HMMA.16816.F32.BF16 R180, R4.reuse, R12, R24 ;  /* 0x0000000c04b4723c */ /* 0x040fe20000041818 */
[----:B------:R-:W2:Y:S07]  /*7e20*/  LDSM.16.M88.4 R24, [R204+0x1000] ;  /* 0x00100000cc18783b */ /* 0x000eae0000000200 */
[C---:B---3--:R-:W-:Y:S01]  /*7e30*/  HMMA.16816.F32.BF16 R28, R4.reuse, R176, R172 ;  /* 0x000000b0041c723c */ /* 0x048fe200000418ac */
[----:B------:R-:W-:Y:S07]  /*7e40*/  LDSM.16.M88.4 R172, [R151+0x12000] ;  /* 0x0120000097ac783b */ /* 0x000fee0000000200 */
[----:B------:R-:W-:Y:S01]  /*7e50*/  HMMA.16816.F32.BF16 R12, R4, R178, R184 ;  /* 0x000000b2040c723c */ /* 0x000fe200000418b8 */
[----:B------:R-:W3:Y:S04]  /*7e60*/  LDSM.16.M88.4 R4, [R206+0x4000] ;  /* 0x00400000ce04783b */ /* 0x000ee80000000200 */
[----:B------:R-:W3:Y:S03]  /*7e70*/  LDSM.16.M88.4 R176, [R151+0x12800] ;  /* 0x0128000097b0783b */ /* 0x000ee60000000200 */
[C---:B----4-:R-:W-:Y:S08]  /*7e80*/  HMMA.16816.F32.BF16 R196, R8.reuse, R192, R196 ;  /* 0x000000c008c4723c */ /* 0x050ff000000418c4 */
[C---:B------:R-:W-:Y:S08]  /*7e90*/  HMMA.16816.F32.BF16 R184, R8.reuse, R194, R188 ;  /* 0x000000c208b8723c */ /* 0x040ff000000418bc */
[C---:B-1----:R-:W-:Y:S08]  /*7ea0*/  HMMA.16816.F32.BF16 R236, R8.reuse, R168, R236 ;  /* 0x000000a808ec723c */ /* 0x042ff000000418ec */
[C---:B------:R-:W-:Y:S08]  /*7eb0*/  HMMA.16816.F32.BF16 R192, R8.reuse, R170, R228 ;  /* 0x000000aa08c0723c */ /* 0x040ff000000418e4 */
[C---:B--2---:R-:W-:Y:S01]  /*7ec0*/  HMMA.16816.F32.BF16 R168, R8.reuse, R20, R28 ;  /* 0x0000001408a8723c */ /* 0x044fe2000004181c */
[----:B------:R-:W1:Y:S07]  /*7ed0*/  LDSM.16.M88.4 R28, [R151+0x13000] ;  /* 0x01300000971c783b */ /* 0x000e6e0000000200 */
[C---:B------:R-:W-:Y:S08]  /*7ee0*/  HMMA.16816.F32.BF16 R188, R8.reuse, R24, R180 ;  /* 0x0000001808bc723c */ /* 0x040ff000000418b4 */
[C---:B------:R-:W-:Y:S01]  /*7ef0*/  HMMA.16816.F32.BF16 R180, R8.reuse, R26, R32 ;  /* 0x0000001a08b4723c */ /* 0x040fe20000041820 */
[----:B------:R-:W2:Y:S04]  /*7f00*/  LDSM.16.M88.4 R24, [R151+0x13800] ;  /* 0x013800009718783b */ /* 0x000ea80000000200 */
[----:B------:R-:W-:Y:S03]  /*7f10*/  LDSM.16.M88.4 R32, [R222] ;  /* 0x00000000de20783b */ /* 0x000fe60000000200 */
[----:B------:R-:W-:Y:S01]  /*7f20*/  HMMA.16816.F32.BF16 R20, R8, R22, R12 ;  /* 0x000000160814723c */ /* 0x000fe2000004180c */
[----:B------:R-:W4:Y:S07]  /*7f30*/  LDSM.16.M88.4 R8, [R207+0x4000] ;  /* 0x00400000cf08783b */ /* 0x000f2e0000000200 */
[C---:B---3--:R-:W-:Y:S08]  /*7f40*/  HMMA.16816.F32.BF16 R12, R4.reuse, R172, R196 ;  /* 0x000000ac040c723c */ /* 0x048ff000000418c4 */
[C---:B------:R-:W-:Y:S08]  /*7f50*/  HMMA.16816.F32.BF16 R196, R4.reuse, R178, R192 ;  /* 0x000000b204c4723c */ /* 0x040ff000000418c0 */
[C---:B-1----:R-:W-:Y:S01]  /*7f60*/  HMMA.16816.F32.BF16 R192, R4.reuse, R28, R188 ;  /* 0x0000001c04c0723c */ /* 0x042fe200000418bc */
[----:B------:R-:W1:Y:S07]  /*7f70*/  LDSM.16.M88.4 R188, [R221] ;  /* 0x00000000ddbc783b */ /* 0x000e6e0000000200 */
[C---:B------:R-:W-:Y:S08]  /*7f80*/  HMMA.16816.F32.BF16 R172, R4.reuse, R174, R184 ;  /* 0x000000ae04ac723c */ /* 0x040ff000000418b8 */
[C---:B------:R-:W-:Y:S01]  /*7f90*/  HMMA.16816.F32.BF16 R184, R4.reuse, R30, R180 ;  /* 0x0000001e04b8723c */ /* 0x040fe200000418b4 */
[----:B------:R-:W3:Y:S04]  /*7fa0*/  LDSM.16.M88.4 R180, [R220] ;  /* 0x00000000dcb4783b */ /* 0x000ee80000000200 */
[----:B------:R-:W1:Y:S03]  /*7fb0*/  LDSM.16.M88.4 R28, [R219] ;  /* 0x00000000db1c783b */ /* 0x000e660000000200 */
[C---:B------:R-:W-:Y:S08]  /*7fc0*/  HMMA.16816.F32.BF16 R228, R4.reuse, R176, R236 ;  /* 0x000000b004e4723c */ /* 0x040ff000000418ec */
[C---:B--2---:R-:W-:Y:S08]  /*7fd0*/  HMMA.16816.F32.BF16 R176, R4.reuse, R24, R168 ;  /* 0x0000001804b0723c */ /* 0x044ff000000418a8 */
[----:B------:R-:W-:Y:S01]  /*7fe0*/  HMMA.16816.F32.BF16 R168, R4, R26, R20 ;  /* 0x0000001a04a8723c */ /* 0x000fe20000041814 */
[----:B------:R-:W-:Y:S04]  /*7ff0*/  LDSM.16.M88.4 R4, [R209+0x4000] ;  /* 0x00400000d104783b */ /* 0x000fe80000000200 */
[----:B------:R-:W2:Y:S03]  /*8000*/  LDSM.16.M88.4 R24, [R205+0x12000] ;  /* 0x01200000cd18783b */ /* 0x000ea60000000200 */
[C---:B----4-:R-:W-:Y:S08]  /*8010*/  HMMA.16816.F32.BF16 R20, R8.reuse, R32, R12 ;  /* 0x000000200814723c */ /* 0x050ff0000004180c */
[C---:B------:R-:W-:Y:S01]  /*8020*/  HMMA.16816.F32.BF16 R12, R8.reuse, R34, R172 ;  /* 0x00000022080c723c */ /* 0x040fe200000418ac */
[----:B------:R-:W-:Y:S07]  /*8030*/  LDSM.16.M88.4 R172, [R204+0x2800] ;  /* 0x00280000ccac783b */ /* 0x000fee0000000200 */
[C---:B-1----:R-:W-:Y:S08]  /*8040*/  HMMA.16816.F32.BF16 R236, R8.reuse, R188, R228 ;  /* 0x000000bc08ec723c */ /* 0x042ff000000418e4 */
[C---:B------:R-:W-:Y:S08]  /*8050*/  HMMA.16816.F32.BF16 R228, R8.reuse, R190, R196 ;  /* 0x000000be08e4723c */ /* 0x040ff000000418c4 */
[C---:B---3--:R-:W-:Y:S01]  /*8060*/  HMMA.16816.F32.BF16 R196, R8.reuse, R180, R192 ;  /* 0x000000b408c4723c */ /* 0x048fe200000418c0 */
[----:B------:R-:W1:Y:S07]  /*8070*/  LDSM.16.M88.4 R192, [R205+0x12800] ;  /* 0x01280000cdc0783b */ /* 0x000e6e0000000200 */
[C---:B------:R-:W-:Y:S08]  /*8080*/  HMMA.16816.F32.BF16 R188, R8.reuse, R182, R184 ;  /* 0x000000b608bc723c */ /* 0x040ff000000418b8 */
[C---:B------:R-:W-:Y:S08]  /*8090*/  HMMA.16816.F32.BF16 R180, R8.reuse, R28, R176 ;  /* 0x0000001c08b4723c */ /* 0x040ff000000418b0 */
[----:B------:R-:W-:Y:S01]  /*80a0*/  HMMA.16816.F32.BF16 R176, R8, R30, R168 ;  /* 0x0000001e08b0723c */ /* 0x000fe200000418a8 */
[----:B------:R-:W3:Y:S04]  /*80b0*/  LDSM.16.M88.4 R168, [R205+0x13000] ;  /* 0x01300000cda8783b */ /* 0x000ee80000000200 */
[----:B------:R-:W4:Y:S03]  /*80c0*/  LDSM.16.M88.4 R28, [R205+0x13800] ;  /* 0x01380000cd1c783b */ /* 0x000f260000000200 */
[C---:B--2---:R-:W-:Y:S01]  /*80d0*/  HMMA.16816.F32.BF16 R32, R4.reuse, R24, R20 ;  /* 0x000000180420723c */ /* 0x044fe20000041814 */
[----:B------:R-:W-:Y:S07]  /*80e0*/  LDSM.16.M88.4 R8, [R208+0x4000] ;  /* 0x00400000d008783b */ /* 0x000fee0000000200 */
[C---:B------:R-:W-:Y:S01]  /*80f0*/  HMMA.16816.F32.BF16 R20, R4.reuse, R26, R12 ;  /* 0x0000001a0414723c */ /* 0x040fe2000004180c */
[----:B------:R-:W2:Y:S07]  /*8100*/  LDSM.16.M88.4 R24, [R204+0x2000] ;  /* 0x00200000cc18783b */ /* 0x000eae0000000200 */
[C---:B-1----:R-:W-:Y:S08]  /*8110*/  HMMA.16816.F32.BF16 R184, R4.reuse, R194, R228 ;  /* 0x000000c204b8723c */ /* 0x042ff000000418e4 */
[C---:B------:R-:W-:Y:S01]  /*8120*/  HMMA.16816.F32.BF16 R12, R4.reuse, R192, R236 ;  /* 0x000000c0040c723c */ /* 0x040fe200000418ec */
[----:B------:R-:W-:Y:S07]  /*8130*/  LDSM.16.M88.4 R236, [R151+0x15000] ;  /* 0x0150000097ec783b */ /* 0x000fee0000000200 */
[C---:B---3--:R-:W-:Y:S08]  /*8140*/  HMMA.16816.F32.BF16 R228, R4.reuse, R168, R196 ;  /* 0x000000a804e4723c */ /* 0x048ff000000418c4 */
[C---:B------:R-:W-:Y:S01]  /*8150*/  HMMA.16816.F32.BF16 R196, R4.reuse, R170, R188 ;  /* 0x000000aa04c4723c */ /* 0x040fe200000418bc */
[----:B------:R-:W-:Y:S07]  /*8160*/  LDSM.16.M88.4 R168, [R151+0x14800] ;  /* 0x0148000097a8783b */ /* 0x000fee0000000200 */
[C---:B----4-:R-:W-:Y:S08]  /*8170*/  HMMA.16816.F32.BF16 R192, R4.reuse, R28, R180 ;  /* 0x0000001c04c0723c */ /* 0x050ff000000418b4 */
[----:B------:R-:W-:Y:S01]  /*8180*/  HMMA.16816.F32.BF16 R188, R4, R30, R176 ;  /* 0x0000001e04bc723c */ /* 0x000fe200000418b0 */
[----:B------:R-:W1:Y:S04]  /*8190*/  LDSM.16.M88.4 R28, [R204+0x3000] ;  /* 0x00300000cc1c783b */ /* 0x000e680000000200 */
[----:B------:R-:W-:Y:S03]  /*81a0*/  LDSM.16.M88.4 R4, [R206+0x8000] ;  /* 0x00800000ce04783b */ /* 0x000fe60000000200 */
[C---:B--2---:R-:W-:Y:S08]  /*81b0*/  HMMA.16816.F32.BF16 R180, R8.reuse, R24, R32 ;  /* 0x0000001808b4723c */ /* 0x044ff00000041820 */
[C---:B------:R-:W-:Y:S01]  /*81c0*/  HMMA.16816.F32.BF16 R32, R8.reuse, R26, R20 ;  /* 0x0000001a0820723c */ /* 0x040fe20000041814 */
[----:B------:R-:W2:Y:S04]  /*81d0*/  LDSM.16.M88.4 R20, [R151+0x14000] ;  /* 0x014000009714783b */ /* 0x000ea80000000200 */
[----:B------:R-:W3:Y:S03]  /*81e0*/  LDSM.16.M88.4 R24, [R204+0x3800] ;  /* 0x00380000cc18783b */ /* 0x000ee60000000200 */
[C---:B------:R-:W-:Y:S08]  /*81f0*/  HMMA.16816.F32.BF16 R12, R8.reuse, R172, R12 ;  /* 0x000000ac080c723c */ /* 0x040ff0000004180c */
[C---:B------:R-:W-:Y:S08]  /*8200*/  HMMA.16816.F32.BF16 R176, R8.reuse, R174, R184 ;  /* 0x000000ae08b0723c */ /* 0x040ff000000418b8 */
[C---:B-1----:R-:W-:Y:S08]  /*8210*/  HMMA.16816.F32.BF16 R184, R8.reuse, R28, R228 ;  /* 0x0000001c08b8723c */ /* 0x042ff000000418e4 */
[----:B------:R-:W-:Y:S01]  /*8220*/  HMMA.16816.F32.BF16 R228, R8, R30, R196 ;  /* 0x0000001e08e4723c */ /* 0x000fe200000418c4 */
[----:B------:R-:W-:Y:S07]  /*8230*/  LDSM.16.M88.4 R28, [R218] ;  /* 0x00000000da1c783b */ /* 0x000fee0000000200 */
[----:B--2---:R-:W-:Y:S01]  /*8240*/  HMMA.16816.F32.BF16 R172, R4, R22, R32 ;  /* 0x0000001604ac723c */ /* 0x004fe20000041820 */
[----:B------:R-:W1:Y:S07]  /*8250*/  LDSM.16.M88.4 R32, [R151+0x15800] ;  /* 0x015800009720783b */ /* 0x000e6e0000000200 */
[C---:B---3--:R-:W-:Y:S08]  /*8260*/  HMMA.16816.F32.BF16 R196, R8.reuse, R24, R192 ;  /* 0x0000001808c4723c */ /* 0x048ff000000418c0 */
[----:B------:R-:W-:Y:S01]  /*8270*/  HMMA.16816.F32.BF16 R188, R8, R26, R188 ;  /* 0x0000001a08bc723c */ /* 0x000fe200000418bc */
[----:B------:R-:W2:Y:S04]  /*8280*/  LDSM.16.M88.4 R8, [R207+0x8000] ;  /* 0x00800000cf08783b */ /* 0x000ea80000000200 */
[----:B------:R-:W3:Y:S03]  /*8290*/  LDSM.16.M88.4 R24, [R217] ;  /* 0x00000000d918783b */ /* 0x000ee60000000200 */
[C---:B------:R-:W-:Y:S08]  /*82a0*/  HMMA.16816.F32.BF16 R180, R4.reuse, R20, R180 ;  /* 0x0000001404b4723c */ /* 0x040ff000000418b4 */
[C---:B------:R-:W-:Y:S08]  /*82b0*/  HMMA.16816.F32.BF16 R20, R4.reuse, R168, R12 ;  /* 0x000000a80414723c */ /* 0x040ff0000004180c */
[C---:B------:R-:W-:Y:S08]  /*82c0*/  HMMA.16816.F32.BF16 R12, R4.reuse, R170, R176 ;  /* 0x000000aa040c723c */ /* 0x040ff000000418b0 */
[C---:B------:R-:W-:Y:S01]  /*82d0*/  HMMA.16816.F32.BF16 R168, R4.reuse, R236, R184 ;  /* 0x000000ec04a8723c */ /* 0x040fe200000418b8 */
[----:B------:R-:W4:Y:S07]  /*82e0*/  LDSM.16.M88.4 R184, [R216] ;  /* 0x00000000d8b8783b */ /* 0x000f2e0000000200 */
[C---:B------:R-:W-:Y:S01]  /*82f0*/  HMMA.16816.F32.BF16 R192, R4.reuse, R238, R228 ;  /* 0x000000ee04c0723c */ /* 0x040fe200000418e4 */
[----:B------:R-:W-:Y:S07]  /*8300*/  LDSM.16.M88.4 R236, [R205+0x15800] ;  /* 0x01580000cdec783b */ /* 0x000fee0000000200 */
[C---:B-1----:R-:W-:Y:S01]  /*8310*/  HMMA.16816.F32.BF16 R228, R4.reuse, R32, R196 ;  /* 0x0000002004e4723c */ /* 0x042fe200000418c4 */
[----:B------:R-:W1:Y:S07]  /*8320*/  LDSM.16.M88.4 R196, [R215] ;  /* 0x00000000d7c4783b */ /* 0x000e6e0000000200 */
        /* <DEDUP_REMOVED lines=9> */
[C---:B----4-:R-:W-:Y:S08]  /*83c0*/  HMMA.16816.F32.BF16 R12, R8.reuse, R184, R168 ;  /* 0x000000b8080c723c */ /* 0x050ff000000418a8 */
[C---:B------:R-:W-:Y:S08]  /*83d0*/  HMMA.16816.F32.BF16 R168, R8.reuse, R186, R192 ;  /* 0x000000ba08a8723c */ /* 0x040ff000000418c0 */
[C---:B-1----:R-:W-:Y:S08]  /*83e0*/  HMMA.16816.F32.BF16 R228, R8.reuse, R196, R228 ;  /* 0x000000c408e4723c */ /* 0x042ff000000418e4 */
[----:B------:R-:W-:Y:S08]  /*83f0*/  HMMA.16816.F32.BF16 R192, R8, R198, R188 ;  /* 0x000000c608c0723c */ /* 0x000ff000000418bc */
[C---:B--2---:R-:W-:Y:S08]  /*8400*/  HMMA.16816.F32.BF16 R196, R4.reuse, R28, R180 ;  /* 0x0000001c04c4723c */ /* 0x044ff000000418b4 */
[C---:B------:R-:W-:Y:S01]  /*8410*/  HMMA.16816.F32.BF16 R188, R4.reuse, R30, R176 ;  /* 0x0000001e04bc723c */ /* 0x040fe200000418b0 */
[----:B------:R-:W-:Y:S07]  /*8420*/  LDSM.16.M88.4 R28, [R204+0x5000] ;  /* 0x00500000cc1c783b */ /* 0x000fee0000000200 */
[C---:B------:R-:W-:Y:S01]  /*8430*/  HMMA.16816.F32.BF16 R8, R4.reuse, R32, R12 ;  /* 0x000000200408723c */ /* 0x040fe2000004180c */
[----:B------:R-:W1:Y:S07]  /*8440*/  LDSM.16.M88.4 R12, [R208+0x8000] ;  /* 0x00800000d00c783b */ /* 0x000e6e0000000200 */
[C---:B---3--:R-:W-:Y:S01]  /*8450*/  HMMA.16816.F32.BF16 R184, R4.reuse, R24, R172 ;  /* 0x0000001804b8723c */ /* 0x048fe200000418ac */
[----:B------:R-:W-:Y:S07]  /*8460*/  LDSM.16.M88.4 R172, [R204+0x5800] ;  /* 0x00580000ccac783b */ /* 0x000fee0000000200 */
[C---:B------:R-:W-:Y:S01]  /*8470*/  HMMA.16816.F32.BF16 R180, R4.reuse, R26, R20 ;  /* 0x0000001a04b4723c */ /* 0x040fe20000041814 */
[----:B------:R-:W2:Y:S04]  /*8480*/  LDSM.16.M88.4 R24, [R204+0x4000] ;  /* 0x00400000cc18783b */ /* 0x000ea80000000200 */
[----:B------:R-:W3:Y:S03]  /*8490*/  LDSM.16.M88.4 R20, [R204+0x4800] ;  /* 0x00480000cc14783b */ /* 0x000ee60000000200 */
[C---:B------:R-:W-:Y:S08]  /*84a0*/  HMMA.16816.F32.BF16 R168, R4.reuse, R34, R168 ;  /* 0x0000002204a8723c */ /* 0x040ff000000418a8 */
[C---:B------:R-:W-:Y:S08]  /*84b0*/  HMMA.16816.F32.BF16 R176, R4.reuse, R236, R228 ;  /* 0x000000ec04b0723c */ /* 0x040ff000000418e4 */
[----:B------:R-:W-:Y:S01]  /*84c0*/  HMMA.16816.F32.BF16 R32, R4, R238, R192 ;  /* 0x000000ee0420723c */ /* 0x000fe200000418c0 */
[----:B------:R-:W-:Y:S07]  /*84d0*/  LDSM.16.M88.4 R4, [R151+0x16800] ;  /* 0x016800009704783b */ /* 0x000fee0000000200 */
[C---:B-1----:R-:W-:Y:S01]  /*84e0*/  HMMA.16816.F32.BF16 R228, R12.reuse, R28, R8 ;  /* 0x0000001c0ce4723c */ /* 0x042fe20000041808 */
[----:B------:R-:W1:Y:S07]  /*84f0*/  LDSM.16.M88.4 R8, [R206+0xc000] ;  /* 0x00c00000ce08783b */ /* 0x000e6e0000000200 */
[C---:B--2---:R-:W-:Y:S08]  /*8500*/  HMMA.16816.F32.BF16 R236, R12.reuse, R24, R196 ;  /* 0x000000180cec723c */ /* 0x044ff000000418c4 */
[C---:B------:R-:W-:Y:S08]  /*8510*/  HMMA.16816.F32.BF16 R196, R12.reuse, R26, R188 ;  /* 0x0000001a0cc4723c */ /* 0x040ff000000418bc */
[C---:B---3--:R-:W-:Y:S08]  /*8520*/  HMMA.16816.F32.BF16 R192, R12.reuse, R20, R184 ;  /* 0x000000140cc0723c */ /* 0x048ff000000418b8 */
[C---:B------:R-:W-:Y:S01]  /*8530*/  HMMA.16816.F32.BF16 R188, R12.reuse, R22, R180 ;  /* 0x000000160cbc723c */ /* 0x040fe200000418b4 */
[----:B------:R-:W2:Y:S07]  /*8540*/  LDSM.16.M88.4 R20, [R151+0x16000] ;  /* 0x016000009714783b */ /* 0x000eae0000000200 */
[C---:B------:R-:W-:Y:S08]  /*8550*/  HMMA.16816.F32.BF16 R240, R12.reuse, R30, R168 ;  /* 0x0000001e0cf0723c */ /* 0x040ff000000418a8 */
[C---:B------:R-:W-:Y:S01]  /*8560*/  HMMA.16816.F32.BF16 R184, R12.reuse, R172, R176 ;  /* 0x000000ac0cb8723c */ /* 0x040fe200000418b0 */
[----:B------:R-:W3:Y:S07]  /*8570*/  LDSM.16.M88.4 R176, [R151+0x17000] ;  /* 0x0170000097b0783b */ /* 0x000eee0000000200 */
[----:B------:R-:W-:Y:S01]  /*8580*/  HMMA.16816.F32.BF16 R28, R12, R174, R32 ;  /* 0x000000ae0c1c723c */ /* 0x000fe20000041820 */
[----:B------:R-:W4:Y:S04]  /*8590*/  LDSM.16.M88.4 R32, [R151+0x17800] ;  /* 0x017800009720783b */ /* 0x000f280000000200 */
[----:B------:R-:W-:Y:S03]  /*85a0*/  LDSM.16.M88.4 R12, [R214] ;  /* 0x00000000d60c783b */ /* 0x000fe60000000200 */
[C---:B-1----:R-:W-:Y:S01]  /*85b0*/  HMMA.16816.F32.BF16 R180, R8.reuse, R4, R192 ;  /* 0x0000000408b4723c */ /* 0x042fe200000418c0 */
[----:B------:R-:W-:Y:S07]  /*85c0*/  LDSM.16.M88.4 R172, [R213] ;  /* 0x00000000d5ac783b */ /* 0x000fee0000000200 */
[C---:B------:R-:W-:Y:S01]  /*85d0*/  HMMA.16816.F32.BF16 R188, R8.reuse, R6, R188 ;  /* 0x0000000608bc723c */ /* 0x040fe200000418bc */
[----:B------:R-:W1:Y:S07]  /*85e0*/  LDSM.16.M88.4 R4, [R207+0xc000] ;  /* 0x00c00000cf04783b */ /* 0x000e6e0000000200 */
[C---:B--2---:R-:W-:Y:S08]  /*85f0*/  HMMA.16816.F32.BF16 R24, R8.reuse, R20, R236 ;  /* 0x000000140818723c */ /* 0x044ff000000418ec */
[C---:B------:R-:W-:Y:S08]  /*8600*/  HMMA.16816.F32.BF16 R168, R8.reuse, R22, R196 ;  /* 0x0000001608a8723c */ /* 0x040ff000000418c4 */
[C---:B---3--:R-:W-:Y:S08]  /*8610*/  HMMA.16816.F32.BF16 R192, R8.reuse, R176, R228 ;  /* 0x000000b008c0723c */ /* 0x048ff000000418e4 */
[C---:B----4-:R-:W-:Y:S01]  /*8620*/  HMMA.16816.F32.BF16 R228, R8.reuse, R32, R184 ;  /* 0x0000002008e4723c */ /* 0x050fe200000418b8 */
[----:B------:R-:W2:Y:S07]  /*8630*/  LDSM.16.M88.4 R184, [R212] ;  /* 0x00000000d4b8783b */ /* 0x000eae0000000200 */
[----:B------:R-:W-:Y:S08]  /*8640*/  HMMA.16816.F32.BF16 R32, R8, R34, R28 ;  /* 0x000000220820723c */ /* 0x000ff0000004181c */
[----:B-1----:R-:W-:Y:S01]  /*8650*/  HMMA.16816.F32.BF16 R20, R4, R12, R24 ;  /* 0x0000000c0414723c */ /* 0x002fe20000041818 */
[----:B------:R-:W1:Y:S07]  /*8660*/  LDSM.16.M88.4 R24, [R211] ;  /* 0x00000000d318783b */ /* 0x000e6e0000000200 */
[----:B------:R-:W-:Y:S01]  /*8670*/  HMMA.16816.F32.BF16 R196, R8, R178, R240 ;  /* 0x000000b208c4723c */ /* 0x000fe200000418f0 */
[----:B------:R-:W-:Y:S07]  /*8680*/  LDSM.16.M88.4 R8, [R209+0xc000] ;  /* 0x00c00000d108783b */ /* 0x000fee0000000200 */
[C---:B------:R-:W-:Y:S01]  /*8690*/  HMMA.16816.F32.BF16 R28, R4.reuse, R14, R168 ;  /* 0x0000000e041c723c */ /* 0x040fe200000418a8 */
[----:B------:R-:W3:Y:S04]  /*86a0*/  LDSM.16.M88.4 R12, [R205+0x16000] ;  /* 0x01600000cd0c783b */ /* 0x000ee80000000200 */
[----:B------:R-:W4:Y:S03]  /*86b0*/  LDSM.16.M88.4 R168, [R205+0x17000] ;  /* 0x01700000cda8783b */ /* 0x000f260000000200 */
[C---:B------:R-:W-:Y:S08]  /*86c0*/  HMMA.16816.F32.BF16 R176, R4.reuse, R172, R180 ;  /* 0x000000ac04b0723c */ /* 0x040ff000000418b4 */
[C---:B--2---:R-:W-:Y:S08]  /*86d0*/  HMMA.16816.F32.BF16 R192, R4.reuse, R184, R192 ;  /* 0x000000b804c0723c */ /* 0x044ff000000418c0 */
[C---:B------:R-:W-:Y:S01]  /*86e0*/  HMMA.16816.F32.BF16 R180, R4.reuse, R174, R188 ;  /* 0x000000ae04b4723c */ /* 0x040fe200000418bc */
[----:B------:R-:W2:Y:S07]  /*86f0*/  LDSM.16.M88.4 R172, [R205+0x16800] ;  /* 0x01680000cdac783b */ /* 0x000eae0000000200 */
[C---:B------:R-:W-:Y:S08]  /*8700*/  HMMA.16816.F32.BF16 R184, R4.reuse, R186, R196 ;  /* 0x000000ba04b8723c */ /* 0x040ff000000418c4 */
[C---:B-1----:R-:W-:Y:S08]  /*8710*/  HMMA.16816.F32.BF16 R196, R4.reuse, R24, R228 ;  /* 0x0000001804c4723c */ /* 0x042ff000000418e4 */
[----:B------:R-:W-:Y:S01]  /*8720*/  HMMA.16816.F32.BF16 R188, R4, R26, R32 ;  /* 0x0000001a04bc723c */ /* 0x000fe20000041820 */
[----:B------:R-:W-:Y:S07]  /*8730*/  LDSM.16.M88.4 R4, [R208+0xc000] ;  /* 0x00c00000d004783b */ /* 0x000fee0000000200 */
[C---:B---3--:R-:W-:Y:S08]  /*8740*/  HMMA.16816.F32.BF16 R24, R8.reuse, R12, R20 ;  /* 0x0000000c0818723c */ /* 0x048ff00000041814 */
[C---:B------:R-:W-:Y:S01]  /*8750*/  HMMA.16816.F32.BF16 R20, R8.reuse, R14, R28 ;  /* 0x0000000e0814723c */ /* 0x040fe2000004181c */
[----:B------:R-:W1:Y:S04]  /*8760*/  LDSM.16.M88.4 R12, [R204+0x6000] ;  /* 0x00600000cc0c783b */ /* 0x000e680000000200 */
[----:B------:R-:W3:Y:S03]  /*8770*/  LDSM.16.M88.4 R28, [R205+0x17800] ;  /* 0x01780000cd1c783b */ /* 0x000ee60000000200 */
[C---:B----4-:R-:W-:Y:S08]  /*8780*/  HMMA.16816.F32.BF16 R192, R8.reuse, R168, R192 ;  /* 0x000000a808c0723c */ /* 0x050ff000000418c0 */
[----:B------:R-:W-:Y:S01]  /*8790*/  HMMA.16816.F32.BF16 R228, R8, R170, R184 ;  /* 0x000000aa08e4723c */ /* 0x000fe200000418b8 */
[----:B------:R-:W4:Y:S01]  /*87a0*/  LDSM.16.M88.4 R168, [R204+0x6800] ;  /* 0x00680000cca8783b */ /* 0x000f220000000200 */
[----:B------:R-:W-:-:S05]  /*87b0*/  IMAD.SHL.U32 R252, R252, 0x2, RZ ;  /* 0x00000002fcfc7824 */ /* 0x000fca00078e00ff */
[----:B------:R-:W-:Y:S01]  /*87c0*/  LOP3.LUT R252, R252, 0x6, RZ, 0xc0, !PT ;  /* 0x00000006fcfc7812 */ /* 0x000fe200078ec0ff */
[----:B--2---:R-:W-:Y:S04]  /*87d0*/  HMMA.16816.F32.BF16 R32, R8, R172, R176 ;  /* 0x000000ac0820723c */ /* 0x004fe800000418b0 */
[----:B------:R-:W-:-:S04]  /*87e0*/  IMAD R0, R0, 0x40, R252 ;  /* 0x0000004000007824 */ /* 0x000fc800078e02fc */
[----:B------:R-:W-:Y:S01]  /*87f0*/  HMMA.16816.F32.BF16 R180, R8, R174, R180 ;  /* 0x000000ae08b4723c */ /* 0x000fe200000418b4 */
[----:B------:R-:W2:Y:S07]  /*8800*/  LDSM.16.M88.4 R172, [R204+0x7000] ;  /* 0x00700000ccac783b */ /* 0x000eae0000000200 */
[C---:B-1----:R-:W-:Y:S07]  /*8810*/  HMMA.16816.F32.BF16 R184, R4.reuse, R12, R24 ;  /* 0x0000000c04b8723c */ /* 0x042fee0000041818 */
[C---:B------:R-:W-:Y:S01]  /*8820*/  IADD3 R12, R0.reuse, 0x1, RZ ;  /* 0x00000001000c7810 */ /* 0x040fe20007ffe0ff */
[----:B------:R-:W-:Y:S01]  /*8830*/  HMMA.16816.F32.BF16 R20, R4, R14, R20 ;  /* 0x0000000e0414723c */ /* 0x000fe20000041814 */
[----:B------:R-:W-:-:S02]  /*8840*/  IADD3 R13, R0, 0x8, RZ ;  /* 0x00000008000d7810 */ /* 0x000fc40007ffe0ff */
[----:B------:R-:W1:Y:S01]  /*8850*/  I2F R14, R12 ;  /* 0x0000000c000e7306 */ /* 0x000e620000201400 */
[----:B------:R-:W-:-:S07]  /*8860*/  IADD3 R2, R0, 0x9, RZ ;  /* 0x0000000900027810 */ /* 0x000fce0007ffe0ff */
[----:B------:R-:W1:Y:S01]  /*8870*/  I2F R15, R13 ;  /* 0x0000000d000f7306 */ /* 0x000e620000201400 */
[C---:B---3--:R-:W-:Y:S08]  /*8880*/  HMMA.16816.F32.BF16 R196, R8.reuse, R28, R196 ;  /* 0x0000001c08c4723c */ /* 0x048ff000000418c4 */
[----:B------:R-:W-:Y:S01]  /*8890*/  HMMA.16816.F32.BF16 R188, R8, R30, R188 ;  /* 0x0000001e08bc723c */ /* 0x000fe200000418bc */
[----:B------:R-:W3:Y:S07]  /*88a0*/  I2F R9, R2 ;  /* 0x0000000200097306 */ /* 0x000eee0000201400 */
[C---:B----4-:R-:W-:Y:S01]  /*88b0*/  HMMA.16816.F32.BF16 R28, R4.reuse, R168, R32 ;  /* 0x000000a8041c723c */ /* 0x050fe20000041820 */
[----:B------:R-:W-:Y:S01]  /*88c0*/  IADD3 R8, R0, 0x10, RZ ;  /* 0x0000001000087810 */ /* 0x000fe20007ffe0ff */
[----:B-1----:R-:W-:Y:S01]  /*88d0*/  FFMA.FTZ R10, R14, UR4, R185 ;  /* 0x000000040e0a7c23 */ /* 0x002fe200080100b9 */
[-C--:B------:R-:W-:Y:S01]  /*88e0*/  ISETP.GE.AND P0, PT, R12, R16.reuse, PT ;  /* 0x000000100c00720c */ /* 0x080fe20003f06270 */
[----:B------:R-:W-:Y:S01]  /*88f0*/  FFMA.FTZ R11, R14, UR4, R187 ;  /* 0x000000040e0b7c23 */ /* 0x000fe200080100bb */
[----:B------:R-:W-:Y:S01]  /*8900*/  ISETP.GE.AND P2, PT, R12, R17, PT ;  /* 0x000000110c00720c */ /* 0x000fe20003f46270 */
[----:B------:R-:W1:Y:S01]  /*8910*/  I2F R14, R8 ;  /* 0x00000008000e7306 */ /* 0x000e620000201400 */
[----:B------:R-:W-:Y:S01]  /*8920*/  FFMA.FTZ R12, R15, UR4, R20 ;  /* 0x000000040f0c7c23 */ /* 0x000fe20008010014 */
[----:B------:R-:W-:Y:S01]  /*8930*/  ISETP.GE.AND P1, PT, R13, R16, PT ;  /* 0x000000100d00720c */ /* 0x000fe20003f26270 */
[----:B------:R-:W-:Y:S01]  /*8940*/  HMMA.16816.F32.BF16 R24, R4, R170, R180 ;  /* 0x000000aa0418723c */ /* 0x000fe200000418b4 */
[----:B------:R-:W4:Y:S01]  /*8950*/  LDSM.16.M88.4 R32, [R204+0x7800] ;  /* 0x00780000cc20783b */ /* 0x000f220000000200 */
[----:B------:R-:W-:Y:S01]  /*8960*/  FSEL R150, R10, -INF , !P0 ;  /* 0xff8000000a967808 */ /* 0x000fe20004000000 */
[----:B------:R-:W-:Y:S01]  /*8970*/  UISETP.GE.AND UP0, UPT, UR35, 0x3, UPT ;  /* 0x000000032300788c */ /* 0x000fe2000bf06270 */
[----:B------:R-:W-:Y:S01]  /*8980*/  FSEL R168, R12, -INF , !P1 ;  /* 0xff8000000ca87808 */ /* 0x000fe20004800000 */
[----:B---3--:R-:W-:Y:S01]  /*8990*/  FFMA.FTZ R12, R9, UR4, R21 ;  /* 0x00000004090c7c23 */ /* 0x008fe20008010015 */
[----:B------:R-:W-:Y:S01]  /*89a0*/  FSEL R176, R11, -INF , !P2 ;  /* 0xff8000000bb07808 */ /* 0x000fe20005000000 */
[----:B------:R-:W-:Y:S01]  /*89b0*/  FFMA.FTZ R11, R15, UR4, R22 ;  /* 0x000000040f0b7c23 */ /* 0x000fe20008010016 */
[----:B------:R-:W-:Y:S01]  /*89c0*/  IADD3 R10, R0, 0x11, RZ ;  /* 0x00000011000a7810 */ /* 0x000fe20007ffe0ff */
[----:B------:R-:W-:-:S04]  /*89d0*/  DEPBAR.LE SB0, 0x0 ;  /* 0x000080000000791a */ /* 0x000fc80000000000 */
[----:B------:R-:W-:Y:S01]  /*89e0*/  BAR.SYNC.DEFER_BLOCKING 0x0 ;  /* 0x0000000000007b1d */ /* 0x000fe20000010000 */
[C---:B------:R-:W-:Y:S02]  /*89f0*/  ISETP.GE.AND P2, PT, R2.reuse, R16, PT ;  /* 0x000000100200720c */ /* 0x040fe40003f46270 */
[-C--:B------:R-:W-:Y:S02]  /*8a00*/  ISETP.GE.AND P1, PT, R2, R17.reuse, PT ;  /* 0x000000110200720c */ /* 0x080fe40003f26270 */
[----:B------:R-:W-:Y:S02]  /*8a10*/  IADD3 R2, R0, 0x18, RZ ;  /* 0x0000001800027810 */ /* 0x000fe40007ffe0ff */
[----:B------:R-:W-:Y:S02]  /*8a20*/  ISETP.GE.AND P0, PT, R13, R17, PT ;  /* 0x000000110d00720c */ /* 0x000fe40003f06270 */
[----:B------:R3:W3:Y:S01]  /*8a30*/  I2F R13, R10 ;  /* 0x0000000a000d7306 */ /* 0x0006e20000201400 */
[----:B------:R-:W-:-:S02]  /*8a40*/  FSEL R149, R12, -INF , !P2 ;  /* 0xff8000000c957808 */ /* 0x000fc40005000000 */
[----:B------:R-:W-:Y:S01]  /*8a50*/  FSEL R169, R11, -INF , !P0 ;  /* 0xff8000000ba97808 */ /* 0x000fe20004000000 */
[----:B-1----:R-:W-:Y:S01]  /*8a60*/  FFMA.FTZ R11, R14, UR4, R28 ;  /* 0x000000040e0b7c23 */ /* 0x002fe2000801001c */
[----:B------:R-:W-:-:S03]  /*8a70*/  ISETP.GE.AND P0, PT, R8, R16, PT ;  /* 0x000000100800720c */ /* 0x000fc60003f06270 */
[----:B------:R-:W1:Y:S01]  /*8a80*/  I2F R12, R2 ;  /* 0x00000002000c7306 */ /* 0x000e620000201400 */
[-C--:B------:R-:W-:Y:S01]  /*8a90*/  ISETP.GE.AND P2, PT, R8, R17.reuse, PT ;  /* 0x000000110800720c */ /* 0x080fe20003f46270 */
[----:B------:R-:W-:Y:S01]  /*8aa0*/  FFMA.FTZ R8, R9, UR4, R23 ;  /* 0x0000000409087c23 */ /* 0x000fe20008010017 */
[----:B------:R-:W-:Y:S01]  /*8ab0*/  IADD3 R9, R0, 0x19, RZ ;  /* 0x0000001900097810 */ /* 0x000fe20007ffe0ff */
[----:B--2---:R-:W-:Y:S01]  /*8ac0*/  HMMA.16816.F32.BF16 R20, R4, R172, R192 ;  /* 0x000000ac0414723c */ /* 0x004fe200000418c0 */
[----:B------:R-:W-:Y:S02]  /*8ad0*/  FSEL R179, R11, -INF , !P0 ;  /* 0xff8000000bb37808 */ /* 0x000fe40004000000 */
[----:B------:R-:W-:Y:S01]  /*8ae0*/  FSEL R170, R8, -INF , !P1 ;  /* 0xff80000008aa7808 */ /* 0x000fe20004800000 */
[----:B------:R2:W2:Y:S01]  /*8af0*/  I2F R11, R9 ;  /* 0x00000009000b7306 */ /* 0x0004a20000201400 */
[----:B------:R-:W-:Y:S01]  /*8b00*/  ISETP.GE.AND P1, PT, R10, R16, PT ;  /* 0x000000100a00720c */ /* 0x000fe20003f26270 */
[----:B------:R-:W-:Y:S01]  /*8b10*/  FFMA.FTZ R8, R14, UR4, R30 ;  /* 0x000000040e087c23 */ /* 0x000fe2000801001e */
[----:B------:R-:W-:-:S02]  /*8b20*/  ISETP.GE.AND P0, PT, R10, R17, PT ;  /* 0x000000110a00720c */ /* 0x000fc40003f06270 */
[----:B---3--:R-:W-:Y:S01]  /*8b30*/  IADD3 R10, R0, 0x20, RZ ;  /* 0x00000020000a7810 */ /* 0x008fe20007ffe0ff */
[C---:B------:R-:W-:Y:S01]  /*8b40*/  FFMA.FTZ R18, R13.reuse, UR4, R29 ;  /* 0x000000040d127c23 */ /* 0x040fe2000801001d */
[----:B------:R-:W-:Y:S01]  /*8b50*/  FSEL R178, R8, -INF , !P2 ;  /* 0xff80000008b27808 */ /* 0x000fe20005000000 */
[----:B------:R-:W-:Y:S01]  /*8b60*/  FFMA.FTZ R14, R13, UR4, R31 ;  /* 0x000000040d0e7c23 */ /* 0x000fe2000801001f */
[----:B------:R-:W3:Y:S01]  /*8b70*/  I2F R15, R10 ;  /* 0x0000000a000f7306 */ /* 0x000ee20000201400 */
[----:B-1----:R-:W-:Y:S01]  /*8b80*/  FFMA.FTZ R13, R12, UR4, R24 ;  /* 0x000000040c0d7c23 */ /* 0x002fe20008010018 */
[----:B------:R-:W-:Y:S01]  /*8b90*/  ISETP.GE.AND P2, PT, R2, R16, PT ;  /* 0x000000100200720c */ /* 0x000fe20003f46270 */
[----:B------:R-:W-:Y:S01]  /*8ba0*/  HMMA.16816.F32.BF16 R28, R4, R174, R228 ;  /* 0x000000ae041c723c */ /* 0x000fe200000418e4 */
[----:B------:R-:W-:Y:S02]  /*8bb0*/  FSEL R185, R14, -INF , !P0 ;  /* 0xff8000000eb97808 */ /* 0x000fe40004000000 */
[----:B------:R-:W-:-:S02]  /*8bc0*/  FSEL R173, R13, -INF , !P2 ;  /* 0xff8000000dad7808 */ /* 0x000fc40005000000 */
[----:B------:R-:W-:Y:S02]  /*8bd0*/  FSEL R177, R18, -INF , !P1 ;  /* 0xff80000012b17808 */ /* 0x000fe40004800000 */
[C---:B------:R-:W-:Y:S02]  /*8be0*/  ISETP.GE.AND P0, PT, R9.reuse, R16, PT ;  /* 0x000000100900720c */ /* 0x040fe40003f06270 */
[-C--:B------:R-:W-:Y:S01]  /*8bf0*/  ISETP.GE.AND P2, PT, R9, R17.reuse, PT ;  /* 0x000000110900720c */ /* 0x080fe20003f46270 */
[----:B--2---:R-:W-:Y:S01]  /*8c00*/  FFMA.FTZ R9, R12, UR4, R26 ;  /* 0x000000040c097c23 */ /* 0x004fe2000801001a */
[----:B------:R-:W-:Y:S01]  /*8c10*/  ISETP.GE.AND P1, PT, R2, R17, PT ;  /* 0x000000110200720c */ /* 0x000fe20003f26270 */
[----:B------:R-:W-:Y:S01]  /*8c20*/  FFMA.FTZ R12, R11, UR4, R25 ;  /* 0x000000040b0c7c23 */ /* 0x000fe20008010019 */
[C---:B------:R-:W-:Y:S02]  /*8c30*/  IADD3 R8, R0.reuse, 0x21, RZ ;  /* 0x0000002100087810 */ /* 0x040fe40007ffe0ff */
[----:B------:R-:W-:-:S02]  /*8c40*/  IADD3 R2, R0, 0x28, RZ ;  /* 0x0000002800027810 */ /* 0x000fc40007ffe0ff */
[----:B------:R1:W2:Y:S01]  /*8c50*/  I2F R13, R8 ;  /* 0x00000008000d7306 */ /* 0x0002a20000201400 */
[----:B------:R-:W-:Y:S01]  /*8c60*/  FFMA.FTZ R11, R11, UR4, R27 ;  /* 0x000000040b0b7c23 */ /* 0x000fe2000801001b */
[----:B------:R-:W-:Y:S02]  /*8c70*/  FSEL R174, R9, -INF , !P1 ;  /* 0xff80000009ae7808 */ /* 0x000fe40004800000 */
[----:B------:R-:W-:Y:S01]  /*8c80*/  FSEL R172, R12, -INF , !P0 ;  /* 0xff8000000cac7808 */ /* 0x000fe20004000000 */
[----:B---3--:R-:W-:Y:S01]  /*8c90*/  FFMA.FTZ R9, R15, UR4, R20 ;  /* 0x000000040f097c23 */ /* 0x008fe20008010014 */
[C---:B------:R-:W-:Y:S02]  /*8ca0*/  ISETP.GE.AND P1, PT, R10.reuse, R16, PT ;  /* 0x000000100a00720c */ /* 0x040fe40003f26270 */
[----:B------:R-:W3:Y:S01]  /*8cb0*/  I2F R14, R2 ;  /* 0x00000002000e7306 */ /* 0x000ee20000201400 */
[----:B------:R-:W-:Y:S02]  /*8cc0*/  ISETP.GE.AND P0, PT, R10, R17, PT ;  /* 0x000000110a00720c */ /* 0x000fe40003f06270 */
[----:B------:R-:W-:Y:S01]  /*8cd0*/  IADD3 R10, R0, 0x29, RZ ;  /* 0x00000029000a7810 */ /* 0x000fe20007ffe0ff */
[----:B----4-:R-:W-:Y:S01]  /*8ce0*/  HMMA.16816.F32.BF16 R24, R4, R32, R196 ;  /* 0x000000200418723c */ /* 0x010fe200000418c4 */
[----:B------:R-:W-:-:S02]  /*8cf0*/  FSEL R175, R11, -INF , !P2 ;  /* 0xff8000000baf7808 */ /* 0x000fc40005000000 */
[----:B------:R-:W-:Y:S01]  /*8d00*/  FSEL R181, R9, -INF , !P1 ;  /* 0xff80000009b57808 */ /* 0x000fe20004800000 */
[----:B------:R-:W4:Y:S01]  /*8d10*/  I2F R11, R10 ;  /* 0x0000000a000b7306 */ /* 0x000f220000201400 */
[----:B------:R-:W-:Y:S02]  /*8d20*/  IADD3 R9, R0, 0x30, RZ ;  /* 0x0000003000097810 */ /* 0x000fe40007ffe0ff */
[C---:B------:R-:W-:Y:S02]  /*8d30*/  ISETP.GE.AND P2, PT, R8.reuse, R16, PT ;  /* 0x000000100800720c */ /* 0x040fe40003f46270 */
[----:B------:R-:W-:Y:S01]  /*8d40*/  ISETP.GE.AND P1, PT, R8, R17, PT ;  /* 0x000000110800720c */ /* 0x000fe20003f26270 */
[----:B-1----:R-:W-:Y:S02]  /*8d50*/  FFMA.FTZ R8, R15, UR4, R22 ;  /* 0x000000040f087c23 */ /* 0x002fe40008010016 */
[----:B------:R-:W1:Y:S01]  /*8d60*/  I2F R12, R9 ;  /* 0x00000009000c7306 */ /* 0x000e620000201400 */
[----:B--2---:R-:W-:-:S02]  /*8d70*/  FFMA.FTZ R18, R13, UR4, R21 ;  /* 0x000000040d127c23 */ /* 0x004fc40008010015 */
[----:B------:R-:W-:Y:S01]  /*8d80*/  FFMA.FTZ R15, R13, UR4, R23 ;  /* 0x000000040d0f7c23 */ /* 0x000fe20008010017 */
[----:B------:R-:W-:Y:S01]  /*8d90*/  FSEL R171, R8, -INF , !P0 ;  /* 0xff80000008ab7808 */ /* 0x000fe20004000000 */
[----:B---3--:R-:W-:Y:S01]  /*8da0*/  FFMA.FTZ R13, R14, UR4, R28 ;  /* 0x000000040e0d7c23 */ /* 0x008fe2000801001c */
[-C--:B------:R-:W-:Y:S02]  /*8db0*/  ISETP.GE.AND P0, PT, R2, R16.reuse, PT ;  /* 0x000000100200720c */ /* 0x080fe40003f06270 */
[----:B------:R-:W-:Y:S01]  /*8dc0*/  IADD3 R8, R0, 0x31, RZ ;  /* 0x0000003100087810 */ /* 0x000fe20007ffe0ff */
[----:B------:R-:W-:Y:S01]  /*8dd0*/  HMMA.16816.F32.BF16 R20, R4, R34, R188 ;  /* 0x000000220414723c */ /* 0x000fe200000418bc */
[----:B------:R-:W-:Y:S02]  /*8de0*/  FSEL R194, R15, -INF , !P1 ;  /* 0xff8000000fc27808 */ /* 0x000fe40004800000 */
[----:B------:R-:W-:Y:S02]  /*8df0*/  FSEL R183, R13, -INF , !P0 ;  /* 0xff8000000db77808 */ /* 0x000fe40004000000 */
[----:B------:R-:W-:-:S02]  /*8e00*/  ISETP.GE.AND P1, PT, R10, R16, PT ;  /* 0x000000100a00720c */ /* 0x000fc40003f26270 */
[-C--:B------:R-:W-:Y:S01]  /*8e10*/  ISETP.GE.AND P0, PT, R10, R17.reuse, PT ;  /* 0x000000110a00720c */ /* 0x080fe20003f06270 */
[----:B----4-:R-:W-:Y:S01]  /*8e20*/  FFMA.FTZ R5, R11, UR4, R29 ;  /* 0x000000040b057c23 */ /* 0x010fe2000801001d */
[----:B------:R-:W2:Y:S01]  /*8e30*/  I2F R10, R8 ;  /* 0x00000008000a7306 */ /* 0x000ea20000201400 */
[----:B------:R-:W-:Y:S02]  /*8e40*/  FSEL R187, R18, -INF , !P2 ;  /* 0xff80000012bb7808 */ /* 0x000fe40005000000 */
[-C--:B------:R-:W-:Y:S02]  /*8e50*/  ISETP.GE.AND P2, PT, R2, R17.reuse, PT ;  /* 0x000000110200720c */ /* 0x080fe40003f46270 */
[----:B------:R-:W-:Y:S01]  /*8e60*/  FSEL R247, R5, -INF , !P1 ;  /* 0xff80000005f77808 */ /* 0x000fe20004800000 */
[----:B-1----:R-:W-:Y:S01]  /*8e70*/  FFMA.FTZ R5, R12, UR4, R26 ;  /* 0x000000040c057c23 */ /* 0x002fe2000801001a */
[----:B------:R-:W-:Y:S02]  /*8e80*/  IADD3 R2, R0, 0x38, RZ ;  /* 0x0000003800027810 */ /* 0x000fe40007ffe0ff */
[----:B------:R-:W-:Y:S01]  /*8e90*/  ISETP.GE.AND P1, PT, R9, R17, PT ;  /* 0x000000110900720c */ /* 0x000fe20003f26270 */
[----:B------:R-:W-:Y:S01]  /*8ea0*/  FFMA.FTZ R6, R11, UR4, R31 ;  /* 0x000000040b067c23 */ /* 0x000fe2000801001f */
[----:B------:R-:W1:Y:S02]  /*8eb0*/  I2F R4, R2 ;  /* 0x0000000200047306 */ /* 0x000e640000201400 */
[----:B------:R-:W-:Y:S01]  /*8ec0*/  FSEL R180, R5, -INF , !P1 ;  /* 0xff80000005b47808 */ /* 0x000fe20004800000 */
[----:B------:R-:W-:Y:S01]  /*8ed0*/  FFMA.FTZ R14, R14, UR4, R30 ;  /* 0x000000040e0e7c23 */ /* 0x000fe2000801001e */
[----:B------:R-:W-:-:S04]  /*8ee0*/  FSEL R195, R6, -INF , !P0 ;  /* 0xff80000006c37808 */ /* 0x000fc80004000000 */
[----:B------:R3:W4:Y:S01]  /*8ef0*/  I2F R5, R0 ;  /* 0x0000000000057306 */ /* 0x0007220000201400 */
[----:B--2---:R-:W-:Y:S01]  /*8f00*/  FFMA.FTZ R6, R10, UR4, R25 ;  /* 0x000000040a067c23 */ /* 0x004fe20008010019 */
[-C--:B------:R-:W-:Y:S01]  /*8f10*/  ISETP.GE.AND P0, PT, R8, R16.reuse, PT ;  /* 0x000000100800720c */ /* 0x080fe20003f06270 */
[----:B------:R-:W-:Y:S01]  /*8f20*/  FFMA.FTZ R7, R12, UR4, R24 ;  /* 0x000000040c077c23 */ /* 0x000fe20008010018 */
[----:B------:R-:W-:Y:S02]  /*8f30*/  FSEL R229, R14, -INF , !P2 ;  /* 0xff8000000ee57808 */ /* 0x000fe40005000000 */
[-C--:B------:R-:W-:Y:S02]  /*8f40*/  ISETP.GE.AND P2, PT, R9, R16.reuse, PT ;  /* 0x000000100900720c */ /* 0x080fe40003f46270 */
[----:B------:R-:W-:Y:S02]  /*8f50*/  FSEL R32, R6, -INF , !P0 ;  /* 0xff80000006207808 */ /* 0x000fe40004000000 */
[----:B------:R-:W-:-:S02]  /*8f60*/  ISETP.GE.AND P1, PT, R0, R16, PT ;  /* 0x000000100000720c */ /* 0x000fc40003f26270 */
[-C--:B------:R-:W-:Y:S01]  /*8f70*/  ISETP.GE.AND P0, PT, R0, R17.reuse, PT ;  /* 0x000000110000720c */ /* 0x080fe20003f06270 */
[----:B------:R-:W-:Y:S01]  /*8f80*/  FFMA.FTZ R10, R10, UR4, R27 ;  /* 0x000000040a0a7c23 */ /* 0x000fe2000801001b */
[----:B------:R-:W-:Y:S02]  /*8f90*/  FSEL R182, R7, -INF , !P2 ;  /* 0xff80000007b67808 */ /* 0x000fe40005000000 */
[----:B---3--:R-:W-:Y:S01]  /*8fa0*/  IADD3 R0, R0, 0x39, RZ ;  /* 0x0000003900007810 */ /* 0x008fe20007ffe0ff */
[----:B-1----:R-:W-:Y:S01]  /*8fb0*/  FFMA.FTZ R6, R4, UR4, R20 ;  /* 0x0000000404067c23 */ /* 0x002fe20008010014 */
[----:B------:R-:W-:Y:S01]  /*8fc0*/  ISETP.GE.AND P2, PT, R8, R17, PT ;  /* 0x000000110800720c */ /* 0x000fe20003f46270 */
[----:B------:R-:W-:Y:S02]  /*8fd0*/  FFMA.FTZ R7, R4, UR4, R22 ;  /* 0x0000000404077c23 */ /* 0x000fe40008010016 */
[----:B------:R-:W1:Y:S01]  /*8fe0*/  I2F R4, R0 ;  /* 0x0000000000047306 */ /* 0x000e620000201400 */
[----:B----4-:R-:W-:Y:S01]  /*8ff0*/  FFMA.FTZ R19, R5, UR4, R186 ;  /* 0x0000000405137c23 */ /* 0x010fe200080100ba */
[----:B------:R-:W-:-:S02]  /*9000*/  FSEL R30, R10, -INF , !P2 ;  /* 0xff8000000a1e7808 */ /* 0x000fc40005000000 */
[----:B------:R-:W-:Y:S02]  /*9010*/  ISETP.GE.AND P2, PT, R2, R16, PT ;  /* 0x000000100200720c */ /* 0x000fe40003f46270 */
[----:B------:R-:W-:Y:S02]  /*9020*/  FSEL R19, R19, -INF , !P0 ;  /* 0xff80000013137808 */ /* 0x000fe40004000000 */
[----:B------:R-:W-:Y:S01]  /*9030*/  PLOP3.LUT P0, PT, PT, PT, UP0, 0x80, 0x0 ;  /* 0x000000000000781c */ /* 0x000fe20003f0f008 */
[----:B------:R-:W-:Y:S01]  /*9040*/  FFMA.FTZ R18, R5, UR4, R184 ;  /* 0x0000000405127c23 */ /* 0x000fe200080100b8 */
[----:B------:R-:W-:Y:S02]  /*9050*/  FSEL R35, R6, -INF , !P2 ;  /* 0xff80000006237808 */ /* 0x000fe40005000000 */
[----:B------:R-:W-:Y:S02]  /*9060*/  ISETP.GE.AND P2, PT, R2, R17, PT ;  /* 0x000000110200720c */ /* 0x000fe40003f46270 */
[----:B------:R-:W-:-:S02]  /*9070*/  FSEL R18, R18, -INF , !P1 ;  /* 0xff80000012127808 */ /* 0x000fc40004800000 */
        /* <DEDUP_REMOVED lines=82> */
.L_x_833:
[----:B------:R-:W-:Y:S05]  /*95a0*/  BSYNC B0 ;  /* 0x0000000000007941 */ /* 0x000fea0003800000 */
.L_x_832:
[----:B------:R-:W0:Y:S02]  /*95b0*/  LDGDEPBAR ;  /* 0x00000000000079af */ /* 0x000e240000000000 */
.L_x_831:
[----:B------:R-:W2:Y:S04]  /*95c0*/  LDL.LU.64 R192, [R1+0x18] ;  /* 0x0000180001c07983 */ /* 0x000ea80000300a00 */
[----:B-1----:R-:W3:Y:S04]  /*95d0*/  LDL R9, [R1+0x60] ;  /* 0x0000600001097983 */ /* 0x002ee80000100800 */
[----:B------:R-:W4:Y:S04]  /*95e0*/  LDL R5, [R1+0x44] ;  /* 0x0000440001057983 */ /* 0x000f280000100800 */
[----:B------:R-:W5:Y:S01]  /*95f0*/  LDL R6, [R1+0x50] ;  /* 0x0000500001067983 */ /* 0x000f620000100800 */
[----:B------:R-:W-:Y:S01]  /*9600*/  FMNMX.FTZ R0, R148, R18, !PT ;  /* 0x0000001294007209 */ /* 0x000fe20007810000 */
[----:B------:R-:W-:Y:S01]  /*9610*/  USHF.L.U32 UR6, UR37, 0x1, URZ ;  /* 0x0000000125067899 */ /* 0x000fe2000800063f */
[----:B------:R-:W1:Y:S01]  /*9620*/  LDC.U8 R186, c[0x0][0x2d8] ;  /* 0x0000b600ffba7b82 */ /* 0x000e620000000000 */
[----:B------:R-:W-:Y:S01]  /*9630*/  LDSM.16.MT88.4 R20, [R200+0x18000] ;  /* 0x01800000c814783b */ /* 0x000fe20000004200 */
[----:B------:R-:W-:-:S04]  /*9640*/  FMNMX.FTZ R0, R150, R0, !PT ;  /* 0x0000000096007209 */ /* 0x000fc80007810000 */
[----:B------:R-:W-:Y:S02]  /*9650*/  FMNMX.FTZ R0, R168, R0, !PT ;  /* 0x00000000a8007209 */ /* 0x000fe40007810000 */
[----:B------:R-:W1:Y:S02]  /*9660*/  LDC.U8 R184, c[0x0][0x2d8] ;  /* 0x0000b600ffb87b82 */ /* 0x000e640000000000 */
        /* <DEDUP_REMOVED lines=23> */
[----:B-1----:R-:W-:Y:S01]  /*97e0*/  PRMT R184, R184, 0x7054, R186 ;  /* 0x00007054b8b87816 */ /* 0x002fe200000000ba */
[----:B------:R-:W1:Y:S01]  /*97f0*/  SHFL.BFLY PT, R4, R0, 0x2, 0x1f ;  /* 0x0c401f0000047f89 */ /* 0x000e6200000e0000 */
[----:B------:R-:W-:Y:S02]  /*9800*/  FMNMX.FTZ R2, R229, R2, !PT ;  /* 0x00000002e5027209 */ /* 0x000fe40007810000 */
[----:B------:R-:W-:Y:S02]  /*9810*/  MOV R186, R182 ;  /* 0x000000b600ba7202 */ /* 0x000fe40000000f00 */
        /* <DEDUP_REMOVED lines=17> */
[----:B------:R-:W-:Y:S01]  /*9930*/  MUFU.EX2 R34, R18 ;  /* 0x0000001200227308 */ /* 0x000fe20000000800 */
        /* <DEDUP_REMOVED lines=16> */
[----:B------:R-:W1:Y:S03]  /*9a40*/  MUFU.EX2 R15, R6 ;  /* 0x00000006000f7308 */ /* 0x000e660000000800 */
[----:B------:R-:W-:Y:S01]  /*9a50*/  IMAD.WIDE.U32 R10, R0, -0x2daee0ad, RZ ;  /* 0xd2511f53000a7825 */ /* 0x000fe200078e00ff */
[----:B------:R-:W-:-:S04]  /*9a60*/  LOP3.LUT R5, R5, UR13, R227, 0x96, !PT ;  /* 0x0000000d05057c12 */ /* 0x000fc8000f8e96e3 */
[----:B------:R-:W-:Y:S01]  /*9a70*/  LOP3.LUT R0, R11, UR11, R4, 0x96, !PT ;  /* 0x0000000b0b007c12 */ /* 0x000fe2000f8e9604 */
[----:B------:R-:W-:-:S04]  /*9a80*/  IMAD.WIDE.U32 R4, R5, -0x326172a9, RZ ;  /* 0xcd9e8d5705047825 */ /* 0x000fc800078e00ff */
[----:B------:R-:W-:Y:S01]  /*9a90*/  IMAD.WIDE.U32 R8, R0, -0x326172a9, RZ ;  /* 0xcd9e8d5700087825 */ /* 0x000fe200078e00ff */
[----:B------:R-:W-:-:S03]  /*9aa0*/  LOP3.LUT R5, R5, UR12, R192, 0x96, !PT ;  /* 0x0000000c05057c12 */ /* 0x000fc6000f8e96c0 */
[----:B-1----:R-:W-:Y:S01]  /*9ab0*/  IMAD.MOV.U32 R19, RZ, RZ, R15 ;  /* 0x000000ffff137224 */ /* 0x002fe200078e000f */
[----:B------:R-:W-:Y:S01]  /*9ac0*/  LOP3.LUT R0, R9, UR10, R4, 0x96, !PT ;  /* 0x0000000a09007c12 */ /* 0x000fe2000f8e9604 */
[----:B------:R-:W-:-:S04]  /*9ad0*/  IMAD.WIDE.U32 R4, R5, -0x2daee0ad, RZ ;  /* 0xd2511f5305047825 */ /* 0x000fc800078e00ff */
[----:B------:R-:W-:Y:S01]  /*9ae0*/  IMAD.WIDE.U32 R24, R0, -0x2daee0ad, RZ ;  /* 0xd2511f5300187825 */ /* 0x000fe200078e00ff */
[----:B------:R-:W-:-:S03]  /*9af0*/  LOP3.LUT R6, R5, UR9, R10, 0x96, !PT ;  /* 0x0000000905067c12 */ /* 0x000fc6000f8e960a */
[----:B------:R-:W-:Y:S01]  /*9b00*/  FFMA.FTZ R0, R168, c[0x0][0x23c], -R12 ;  /* 0x00008f00a8007a23 */ /* 0x000fe2000001080c */
[----:B------:R-:W-:Y:S01]  /*9b10*/  LOP3.LUT R4, R25, UR5, R4, 0x96, !PT ;  /* 0x0000000519047c12 */ /* 0x000fe2000f8e9604 */
[----:B------:R-:W-:Y:S02]  /*9b20*/  IMAD.WIDE.U32 R6, R6, -0x326172a9, RZ ;  /* 0xcd9e8d5706067825 */ /* 0x000fe400078e00ff */
[----:B------:R1:W2:Y:S02]  /*9b30*/  MUFU.EX2 R14, R0 ;  /* 0x00000000000e7308 */ /* 0x0002a40000000800 */
[----:B------:R-:W-:Y:S01]  /*9b40*/  IMAD.WIDE.U32 R4, R4, -0x326172a9, RZ ;  /* 0xcd9e8d5704047825 */ /* 0x000fe200078e00ff */
[----:B------:R-:W-:-:S03]  /*9b50*/  LOP3.LUT R18, R7, UR8, R8, 0x96, !PT ;  /* 0x0000000807127c12 */ /* 0x000fc6000f8e9608 */
[----:B------:R-:W-:Y:S01]  /*9b60*/  IMAD.MOV.U32 R168, RZ, RZ, R195 ;  /* 0x000000ffffa87224 */ /* 0x000fe200078e00c3 */
        /* <DEDUP_REMOVED lines=13> */
[----:B------:R1:W3:Y:S01]  /*9c40*/  MUFU.EX2 R11, R4 ;  /* 0x00000004000b7308 */ /* 0x0002e20000000800 */
[----:B------:R-:W-:-:S02]  /*9c50*/  SHF.R.U32.HI R2, RZ, 0x8, R2 ;  /* 0x00000008ff027819 */ /* 0x000fc40000011602 */
[----:B------:R-:W-:Y:S01]  /*9c60*/  PRMT R8, R8, 0x5410, R6 ;  /* 0x0000541008087816 */ /* 0x000fe20000000006 */
[----:B------:R-:W-:Y:S01]  /*9c70*/  FFMA.FTZ R6, R170, c[0x0][0x23c], -R13 ;  /* 0x00008f00aa067a23 */ /* 0x000fe2000001080d */
[----:B------:R-:W-:Y:S02]  /*9c80*/  PRMT R10, R5, 0x5410, R2 ;  /* 0x00005410050a7816 */ /* 0x000fe40000000002 */
[----:B------:R-:W-:Y:S01]  /*9c90*/  SHF.R.U32.HI R2, RZ, 0x18, R0 ;  /* 0x00000018ff027819 */ /* 0x000fe20000011600 */
[----:B------:R4:W-:Y:S01]  /*9ca0*/  MUFU.EX2 R150, R6 ;  /* 0x0000000600967308 */ /* 0x0009e20000000800 */
[----:B--2---:R-:W-:Y:S02]  /*9cb0*/  MOV R170, R14 ;  /* 0x0000000e00aa7202 */ /* 0x004fe40000000f00 */
[----:B------:R-:W-:Y:S02]  /*9cc0*/  FSEL R5, R246, RZ, P1 ;  /* 0x000000fff6057208 */ /* 0x000fe40000800000 */
[----:B------:R-:W-:-:S02]  /*9cd0*/  MOV R169, R194 ;  /* 0x000000c200a97202 */ /* 0x000fc40000000f00 */
[----:B-1----:R-:W-:Y:S01]  /*9ce0*/  SHF.R.U32.HI R4, RZ, 0x10, R0 ;  /* 0x00000010ff047819 */ /* 0x002fe20000011600 */
[----:B------:R-:W-:-:S03]  /*9cf0*/  FADD.FTZ R3, R3, -R5 ;  /* 0x8000000503037221 */ /* 0x000fc60000010000 */
[----:B------:R-:W-:Y:S01]  /*9d00*/  LOP3.LUT R0, R4, 0xff, RZ, 0xc0, !PT ;  /* 0x000000ff04007812 */ /* 0x000fe200078ec0ff */
[----:B------:R-:W-:Y:S01]  /*9d10*/  FMUL.FTZ R3, R3, c[0x0][0x23c] ;  /* 0x00008f0003037a20 */ /* 0x000fe20000410000 */
[----:B------:R-:W-:Y:S02]  /*9d20*/  FSEL R4, R252, RZ, P2 ;  /* 0x000000fffc047208 */ /* 0x000fe40001000000 */
[----:B------:R-:W-:Y:S01]  /*9d30*/  PRMT R9, R0, 0x5410, R2 ;  /* 0x0000541000097816 */ /* 0x000fe20000000002 */
[----:B----4-:R-:W-:Y:S01]  /*9d40*/  FFMA.FTZ R6, R176, c[0x0][0x23c], -R13 ;  /* 0x00008f00b0067a23 */ /* 0x010fe2000001080d */
[----:B------:R-:W-:Y:S01]  /*9d50*/  HSET2.LE.AND R0, R7, R184, PT ;  /* 0x000000b807007233 */ /* 0x000fe20003803000 */
[----:B------:R-:W-:Y:S01]  /*9d60*/  FADD.FTZ R2, R148, -R4 ;  /* 0x8000000494027221 */ /* 0x000fe20000010000 */
[----:B------:R-:W1:Y:S01]  /*9d70*/  MUFU.EX2 R14, R3 ;  /* 0x00000003000e7308 */ /* 0x000e620000000800 */
[----:B---3--:R-:W-:Y:S02]  /*9d80*/  IMAD.MOV.U32 R176, RZ, RZ, R11 ;  /* 0x000000ffffb07224 */ /* 0x008fe400078e000b */
[----:B------:R-:W-:Y:S01]  /*9d90*/  FMUL.FTZ R15, R2, c[0x0][0x23c] ;  /* 0x00008f00020f7a20 */ /* 0x000fe20000410000 */
[----:B------:R-:W-:-:S04]  /*9da0*/  F2FP.BF16.PACK_AB R2, R190, R170 ;  /* 0x000000aabe02723e */ /* 0x000fc800000010ff */
[----:B------:R2:W-:Y:S08]  /*9db0*/  MUFU.EX2 R149, R6 ;  /* 0x0000000600957308 */ /* 0x0005f00000000800 */
[----:B------:R-:W3:Y:S01]  /*9dc0*/  MUFU.EX2 R15, R15 ;  /* 0x0000000f000f7308 */ /* 0x000ee20000000800 */
[----:B-1----:R-:W-:Y:S01]  /*9dd0*/  FMUL.FTZ R158, R158, R14 ;  /* 0x0000000e9e9e7220 */ /* 0x002fe20000410000 */
[----:B------:R-:W-:Y:S01]  /*9de0*/  MOV R3, R150 ;  /* 0x0000009600037202 */ /* 0x000fe20000000f00 */
[----:B------:R-:W-:-:S02]  /*9df0*/  FMUL.FTZ R159, R159, R14 ;  /* 0x0000000e9f9f7220 */ /* 0x000fc40000410000 */
[-C--:B------:R-:W-:Y:S02]  /*9e00*/  FMUL.FTZ R38, R38, R14.reuse ;  /* 0x0000000e26267220 */ /* 0x080fe40000410000 */
[----:B------:R-:W-:Y:S01]  /*9e10*/  FMUL.FTZ R39, R39, R14 ;  /* 0x0000000e27277220 */ /* 0x000fe20000410000 */
[----:B--2---:R-:W-:Y:S01]  /*9e20*/  LOP3.LUT R6, R0, R2, RZ, 0xc0, !PT ;  /* 0x0000000200067212 */ /* 0x004fe200078ec0ff */
[--C-:B------:R-:W-:Y:S01]  /*9e30*/  HSET2.LE.AND R0, R8, R184.reuse, PT ;  /* 0x000000b808007233 */ /* 0x100fe20003803000 */
[----:B------:R-:W-:Y:S01]  /*9e40*/  F2FP.BF16.PACK_AB R2, R150, R176 ;  /* 0x000000b09602723e */ /* 0x000fe200000010ff */
[-C--:B------:R-:W-:Y:S02]  /*9e50*/  FMUL.FTZ R42, R42, R14.reuse ;  /* 0x0000000e2a2a7220 */ /* 0x080fe40000410000 */
[----:B------:R-:W-:Y:S01]  /*9e60*/  FMUL.FTZ R43, R43, R14 ;  /* 0x0000000e2b2b7220 */ /* 0x000fe20000410000 */
[----:B------:R-:W-:Y:S01]  /*9e70*/  LOP3.LUT R7, R0, R2, RZ, 0xc0, !PT ;  /* 0x0000000200077212 */ /* 0x000fe200078ec0ff */
[----:B------:R-:W-:Y:S01]  /*9e80*/  HSET2.LE.AND R0, R10, R184, PT ;  /* 0x000000b80a007233 */ /* 0x000fe20003803000 */
[----:B------:R-:W-:Y:S01]  /*9e90*/  F2FP.BF16.PACK_AB R2, R19, R34 ;  /* 0x000000221302723e */ /* 0x000fe200000010ff */
[----:B---3--:R-:W-:-:S02]  /*9ea0*/  FMUL.FTZ R156, R156, R15 ;  /* 0x0000000f9c9c7220 */ /* 0x008fc40000410000 */
[----:B------:R-:W-:Y:S01]  /*9eb0*/  FMUL.FTZ R157, R157, R15 ;  /* 0x0000000f9d9d7220 */ /* 0x000fe20000410000 */
[----:B------:R-:W-:Y:S01]  /*9ec0*/  LOP3.LUT R4, R0, R2, RZ, 0xc0, !PT ;  /* 0x0000000200047212 */ /* 0x000fe200078ec0ff */
[----:B------:R-:W-:Y:S01]  /*9ed0*/  HSET2.LE.AND R0, R9, R184, PT ;  /* 0x000000b809007233 */ /* 0x000fe20003803000 */
[----:B------:R-:W-:Y:S01]  /*9ee0*/  F2FP.BF16.PACK_AB R2, R149, R31 ;  /* 0x0000001f9502723e */ /* 0x000fe200000010ff */
[----:B------:R-:W1:Y:S01]  /*9ef0*/  LDSM.16.MT88.4 R8, [R201+0x18000] ;  /* 0x01800000c908783b */ /* 0x000e620000004200 */
[-C--:B------:R-:W-:Y:S02]  /*9f00*/  FMUL.FTZ R36, R36, R15.reuse ;  /* 0x0000000f24247220 */ /* 0x080fe40000410000 */
[----:B------:R-:W-:Y:S01]  /*9f10*/  LOP3.LUT R5, R0, R2, RZ, 0xc0, !PT ;  /* 0x0000000200057212 */ /* 0x000fe200078ec0ff */
[-C--:B------:R-:W-:Y:S02]  /*9f20*/  FMUL.FTZ R37, R37, R15.reuse ;  /* 0x0000000f25257220 */ /* 0x080fe40000410000 */
[----:B------:R-:W-:-:S02]  /*9f30*/  FMUL.FTZ R40, R40, R15 ;  /* 0x0000000f28287220 */ /* 0x000fc40000410000 */
[-C--:B------:R-:W-:Y:S02]  /*9f40*/  FMUL.FTZ R41, R41, R15.reuse ;  /* 0x0000000f29297220 */ /* 0x080fe40000410000 */
[----:B------:R-:W-:Y:S01]  /*9f50*/  HMMA.16816.F32.BF16 R196, R4, R22, R156 ;  /* 0x0000001604c4723c */ /* 0x000fe2000004189c */
[-C--:B------:R-:W-:Y:S02]  /*9f60*/  FMUL.FTZ R152, R152, R15.reuse ;  /* 0x0000000f98987220 */ /* 0x080fe40000410000 */
[----:B------:R-:W-:Y:S02]  /*9f70*/  FMUL.FTZ R153, R153, R15 ;  /* 0x0000000f99997220 */ /* 0x000fe40000410000 */
[-C--:B------:R-:W-:Y:S02]  /*9f80*/  FMUL.FTZ R154, R154, R14.reuse ;  /* 0x0000000e9a9a7220 */ /* 0x080fe40000410000 */
[----:B------:R-:W-:Y:S01]  /*9f90*/  FMUL.FTZ R155, R155, R14 ;  /* 0x0000000e9b9b7220 */ /* 0x000fe20000410000 */
[----:B------:R-:W-:Y:S01]  /*9fa0*/  MOV R157, R189 ;  /* 0x000000bd009d7202 */ /* 0x000fe20000000f00 */
[----:B------:R-:W-:-:S02]  /*9fb0*/  FMUL.FTZ R44, R44, R15 ;  /* 0x0000000f2c2c7220 */ /* 0x000fc40000410000 */
[-C--:B------:R-:W-:Y:S02]  /*9fc0*/  FMUL.FTZ R45, R45, R15.reuse ;  /* 0x0000000f2d2d7220 */ /* 0x080fe40000410000 */
[-C--:B------:R-:W-:Y:S01]  /*9fd0*/  FMUL.FTZ R46, R46, R14.reuse ;  /* 0x0000000e2e2e7220 */ /* 0x080fe20000410000 */
[----:B------:R-:W-:Y:S01]  /*9fe0*/  HMMA.16816.F32.BF16 R152, R4, R20, R152 ;  /* 0x000000140498723c */ /* 0x000fe20000041898 */
[----:B------:R-:W2:Y:S01]  /*9ff0*/  LDSM.16.MT88.4 R20, [R203+0x18000] ;  /* 0x01800000cb14783b */ /* 0x000ea20000004200 */
[-C--:B------:R-:W-:Y:S02]  /*a000*/  FMUL.FTZ R47, R47, R14.reuse ;  /* 0x0000000e2f2f7220 */ /* 0x080fe40000410000 */
[-C--:B------:R-:W-:Y:S02]  /*a010*/  FMUL.FTZ R48, R48, R15.reuse ;  /* 0x0000000f30307220 */ /* 0x080fe40000410000 */
[----:B------:R-:W-:Y:S02]  /*a020*/  FMUL.FTZ R49, R49, R15 ;  /* 0x0000000f31317220 */ /* 0x000fe40000410000 */
[----:B------:R-:W-:-:S02]  /*a030*/  FMUL.FTZ R50, R50, R14 ;  /* 0x0000000e32327220 */ /* 0x000fc40000410000 */
[----:B------:R-:W-:Y:S01]  /*a040*/  MOV R29, R196 ;  /* 0x000000c4001d7202 */ /* 0x000fe20000000f00 */
[----:B------:R-:W-:Y:S01]  /*a050*/  IMAD.MOV.U32 R28, RZ, RZ, R197 ;  /* 0x000000ffff1c7224 */ /* 0x000fe200078e00c5 */
[----:B------:R-:W-:Y:S01]  /*a060*/  MOV R27, R198 ;  /* 0x000000c6001b7202 */ /* 0x000fe20000000f00 */
[----:B------:R-:W-:Y:S02]  /*a070*/  IMAD.MOV.U32 R26, RZ, RZ, R199 ;  /* 0x000000ffff1a7224 */ /* 0x000fe400078e00c7 */
[-C--:B------:R-:W-:Y:S01]  /*a080*/  FMUL.FTZ R51, R51, R14.reuse ;  /* 0x0000000e33337220 */ /* 0x080fe20000410000 */
[----:B-1----:R-:W-:Y:S01]  /*a090*/  HMMA.16816.F32.BF16 R196, R4, R8, R36 ;  /* 0x0000000804c4723c */ /* 0x002fe20000041824 */
[-C--:B------:R-:W-:Y:S02]  /*a0a0*/  FMUL.FTZ R52, R52, R15.reuse ;  /* 0x0000000f34347220 */ /* 0x080fe40000410000 */
[----:B------:R-:W-:Y:S02]  /*a0b0*/  FMUL.FTZ R53, R53, R15 ;  /* 0x0000000f35357220 */ /* 0x000fe40000410000 */
[----:B------:R-:W-:-:S02]  /*a0c0*/  FMUL.FTZ R54, R54, R14 ;  /* 0x0000000e36367220 */ /* 0x000fc40000410000 */
[-C--:B------:R-:W-:Y:S01]  /*a0d0*/  FMUL.FTZ R55, R55, R14.reuse ;  /* 0x0000000e37377220 */ /* 0x080fe20000410000 */
[----:B------:R-:W-:Y:S01]  /*a0e0*/  HMMA.16816.F32.BF16 R8, R4, R10, R40 ;  /* 0x0000000a0408723c */ /* 0x000fe20000041828 */
        /* <DEDUP_REMOVED lines=10> */
[----:B------:R-:W-:Y:S01]  /*a190*/  MOV R36, R199 ;  /* 0x000000c700247202 */ /* 0x000fe20000000f00 */
[----:B------:R-:W-:Y:S01]  /*a1a0*/  IMAD.MOV.U32 R148, RZ, RZ, R196 ;  /* 0x000000ffff947224 */ /* 0x000fe200078e00c4 */
[----:B--2---:R-:W-:Y:S01]  /*a1b0*/  HMMA.16816.F32.BF16 R248, R4, R22, R48 ;  /* 0x0000001604f8723c */ /* 0x004fe20000041830 */
[----:B------:R-:W-:-:S02]  /*a1c0*/  FMUL.FTZ R64, R64, R15 ;  /* 0x0000000f40407220 */ /* 0x000fc40000410000 */
[----:B------:R-:W-:Y:S01]  /*a1d0*/  FMUL.FTZ R65, R65, R15 ;  /* 0x0000000f41417220 */ /* 0x000fe20000410000 */
[----:B------:R-:W-:Y:S01]  /*a1e0*/  MOV R41, R9 ;  /* 0x0000000900297202 */ /* 0x000fe20000000f00 */
[----:B------:R-:W-:Y:S01]  /*a1f0*/  IMAD.MOV.U32 R42, RZ, RZ, R11 ;  /* 0x000000ffff2a7224 */ /* 0x000fe200078e000b */
[----:B------:R-:W-:Y:S01]  /*a200*/  MOV R39, R8 ;  /* 0x0000000800277202 */ /* 0x000fe20000000f00 */
[----:B------:R-:W-:Y:S01]  /*a210*/  IMAD.MOV.U32 R40, RZ, RZ, R10 ;  /* 0x000000ffff287224 */ /* 0x000fe200078e000a */
[----:B------:R-:W-:Y:S01]  /*a220*/  HMMA.16816.F32.BF16 R196, R4, R20, R44 ;  /* 0x0000001404c4723c */ /* 0x000fe2000004182c */
[----:B------:R-:W1:Y:S01]  /*a230*/  LDSM.16.MT88.4 R8, [R202+0x18000] ;  /* 0x01800000ca08783b */ /* 0x000e620000004200 */
[-C--:B------:R-:W-:Y:S02]  /*a240*/  FMUL.FTZ R66, R66, R14.reuse ;  /* 0x0000000e42427220 */ /* 0x080fe40000410000 */
[----:B------:R-:W-:Y:S01]  /*a250*/  FMUL.FTZ R67, R67, R14 ;  /* 0x0000000e43437220 */ /* 0x000fe20000410000 */
[----:B------:R-:W2:Y:S01]  /*a260*/  LDSM.16.MT88.4 R20, [R200+0x1a000] ;  /* 0x01a00000c814783b */ /* 0x000ea20000004200 */
[-C--:B------:R-:W-:Y:S01]  /*a270*/  FMUL.FTZ R68, R68, R15.reuse ;  /* 0x0000000f44447220 */ /* 0x080fe20000410000 */
[----:B------:R-:W-:Y:S01]  /*a280*/  MOV R47, R150 ;  /* 0x00000096002f7202 */ /* 0x000fe20000000f00 */
[----:B------:R-:W-:Y:S01]  /*a290*/  FMUL.FTZ R69, R69, R15 ;  /* 0x0000000f45457220 */ /* 0x000fe20000410000 */
[----:B------:R-:W-:Y:S01]  /*a2a0*/  MOV R150, R230 ;  /* 0x000000e600967202 */ /* 0x000fe20000000f00 */
[----:B------:R-:W-:Y:S01]  /*a2b0*/  FMUL.FTZ R70, R70, R14 ;  /* 0x0000000e46467220 */ /* 0x000fe20000410000 */
[----:B------:R-:W-:Y:S01]  /*a2c0*/  MOV R44, R42 ;  /* 0x0000002a002c7202 */ /* 0x000fe20000000f00 */
[----:B------:R-:W-:-:S02]  /*a2d0*/  FMUL.FTZ R71, R71, R14 ;  /* 0x0000000e47477220 */ /* 0x000fc40000410000 */
[-C--:B------:R-:W-:Y:S02]  /*a2e0*/  FMUL.FTZ R72, R72, R15.reuse ;  /* 0x0000000f48487220 */ /* 0x080fe40000410000 */
[----:B------:R-:W-:Y:S02]  /*a2f0*/  FMUL.FTZ R73, R73, R15 ;  /* 0x0000000f49497220 */ /* 0x000fe40000410000 */
[-C--:B------:R-:W-:Y:S02]  /*a300*/  FMUL.FTZ R74, R74, R14.reuse ;  /* 0x0000000e4a4a7220 */ /* 0x080fe40000410000 */
[----:B------:R-:W-:Y:S02]  /*a310*/  FMUL.FTZ R75, R75, R14 ;  /* 0x0000000e4b4b7220 */ /* 0x000fe40000410000 */
[----:B------:R-:W-:Y:S02]  /*a320*/  IMAD.MOV.U32 R46, RZ, RZ, R156 ;  /* 0x000000ffff2e7224 */ /* 0x000fe400078e009c */
[----:B------:R-:W-:Y:S01]  /*a330*/  MOV R0, R196 ;  /* 0x000000c400007202 */ /* 0x000fe20000000f00 */
[----:B------:R-:W-:Y:S01]  /*a340*/  IMAD.MOV.U32 R38, RZ, RZ, R199 ;  /* 0x000000ffff267224 */ /* 0x000fe200078e00c7 */
[----:B------:R-:W-:Y:S01]  /*a350*/  MOV R37, R197 ;  /* 0x000000c500257202 */ /* 0x000fe20000000f00 */
[----:B------:R-:W-:-:S02]  /*a360*/  IMAD.MOV.U32 R2, RZ, RZ, R198 ;  /* 0x000000ffff027224 */ /* 0x000fc400078e00c6 */
[----:B------:R-:W-:Y:S02]  /*a370*/  IMAD.MOV.U32 R156, RZ, RZ, R188 ;  /* 0x000000ffff9c7224 */ /* 0x000fe400078e00bc */
[----:B------:R-:W-:Y:S02]  /*a380*/  IMAD.MOV.U32 R159, RZ, RZ, R181 ;  /* 0x000000ffff9f7224 */ /* 0x000fe400078e00b5 */
[----:B------:R-:W-:Y:S02]  /*a390*/  IMAD.MOV.U32 R158, RZ, RZ, R183 ;  /* 0x000000ffff9e7224 */ /* 0x000fe400078e00b7 */
        /* <DEDUP_REMOVED lines=10> */
[----:B------:R-:W-:Y:S01]  /*a440*/  FMUL.FTZ R83, R83, R14 ;  /* 0x0000000e53537220 */ /* 0x000fe20000410000 */
[----:B------:R-:W-:Y:S01]  /*a450*/  MOV R55, R40 ;  /* 0x0000002800377202 */ /* 0x000fe20000000f00 */
[-C--:B------:R-:W-:Y:S01]  /*a460*/  FMUL.FTZ R84, R84, R15.reuse ;  /* 0x0000000f54547220 */ /* 0x080fe20000410000 */
[----:B------:R-:W-:Y:S01]  /*a470*/  MOV R52, R38 ;  /* 0x0000002600347202 */ /* 0x000fe20000000f00 */
[----:B------:R-:W-:-:S02]  /*a480*/  FMUL.FTZ R85, R85, R15 ;  /* 0x0000000f55557220 */ /* 0x000fc40000410000 */
[C---:B--2---:R-:W-:Y:S01]  /*a490*/  HMMA.16816.F32.BF16 R196, R4.reuse, R20, R60 ;  /* 0x0000001404c4723c */ /* 0x044fe2000004183c */
[-C--:B------:R-:W-:Y:S02]  /*a4a0*/  FMUL.FTZ R86, R86, R14.reuse ;  /* 0x0000000e56567220 */ /* 0x080fe40000410000 */
[----:B------:R-:W-:Y:S02]  /*a4b0*/  FMUL.FTZ R87, R87, R14 ;  /* 0x0000000e57577220 */ /* 0x000fe40000410000 */
[-C--:B------:R-:W-:Y:S02]  /*a4c0*/  FMUL.FTZ R88, R88, R15.reuse ;  /* 0x0000000f58587220 */ /* 0x080fe40000410000 */
[----:B------:R-:W-:Y:S01]  /*a4d0*/  IMAD.MOV.U32 R60, RZ, RZ, R190 ;  /* 0x000000ffff3c7224 */ /* 0x000fe200078e00be */
[----:B------:R-:W-:Y:S01]  /*a4e0*/  MOV R63, R2 ;  /* 0x00000002003f7202 */ /* 0x000fe20000000f00 */
[----:B------:R-:W-:Y:S01]  /*a4f0*/  IMAD.MOV.U32 R61, RZ, RZ, R0 ;  /* 0x000000ffff3d7224 */ /* 0x000fe200078e0000 */
[----:B------:R-:W-:Y:S01]  /*a500*/  HMMA.16816.F32.BF16 R188, R4, R22, R64 ;  /* 0x0000001604bc723c */ /* 0x000fe20000041840 */
[----:B------:R-:W-:Y:S01]  /*a510*/  MOV R0, R180 ;  /* 0x000000b400007202 */ /* 0x000fe20000000f00 */
[----:B------:R-:W2:Y:S01]  /*a520*/  LDSM.16.MT88.4 R20, [R203+0x1a000] ;  /* 0x01a00000cb14783b */ /* 0x000ea20000004200 */
[----:B------:R-:W-:-:S02]  /*a530*/  FMUL.FTZ R89, R89, R15 ;  /* 0x0000000f59597220 */ /* 0x000fc40000410000 */
[----:B------:R-:W-:Y:S01]  /*a540*/  FMUL.FTZ R90, R90, R14 ;  /* 0x0000000e5a5a7220 */ /* 0x000fe20000410000 */
[----:B------:R-:W-:Y:S01]  /*a550*/  MOV R38, R0 ;  /* 0x0000000000267202 */ /* 0x000fe20000000f00 */
[----:B------:R-:W-:Y:S02]  /*a560*/  FMUL.FTZ R91, R91, R14 ;  /* 0x0000000e5b5b7220 */ /* 0x000fe40000410000 */
[----:B------:R-:W-:Y:S01]  /*a570*/  IMAD.MOV.U32 R45, RZ, RZ, R148 ;  /* 0x000000ffff2d7224 */ /* 0x000fe200078e0094 */
[----:B------:R-:W-:Y:S01]  /*a580*/  MOV R148, R229 ;  /* 0x000000e500947202 */ /* 0x000fe20000000f00 */
[----:B------:R-:W-:Y:S02]  /*a590*/  IMAD.MOV.U32 R2, RZ, RZ, R231 ;  /* 0x000000ffff027224 */ /* 0x000fe400078e00e7 */
[----:B------:R-:W-:Y:S02]  /*a5a0*/  IMAD.MOV.U32 R62, RZ, RZ, R37 ;  /* 0x000000ffff3e7224 */ /* 0x000fe400078e0025 */
[----:B------:R-:W-:-:S02]  /*a5b0*/  IMAD.MOV.U32 R37, RZ, RZ, R159 ;  /* 0x000000ffff257224 */ /* 0x000fc400078e009f */
[-C--:B------:R-:W-:Y:S02]  /*a5c0*/  FMUL.FTZ R100, R100, R15.reuse ;  /* 0x0000000f64647220 */ /* 0x080fe40000410000 */
[-C--:B------:R-:W-:Y:S02]  /*a5d0*/  FMUL.FTZ R101, R101, R15.reuse ;  /* 0x0000000f65657220 */ /* 0x080fe40000410000 */
[-C--:B------:R-:W-:Y:S01]  /*a5e0*/  FMUL.FTZ R102, R102, R14.reuse ;  /* 0x0000000e66667220 */ /* 0x080fe20000410000 */
[----:B-1----:R-:W-:Y:S01]  /*a5f0*/  HMMA.16816.F32.BF16 R180, R4, R8, R68 ;  /* 0x0000000804b4723c */ /* 0x002fe20000041844 */
[----:B------:R-:W-:Y:S02]  /*a600*/  FMUL.FTZ R103, R103, R14 ;  /* 0x0000000e67677220 */ /* 0x000fe40000410000 */
[-C--:B------:R-:W-:Y:S02]  /*a610*/  FMUL.FTZ R104, R104, R15.reuse ;  /* 0x0000000f68687220 */ /* 0x080fe40000410000 */
[----:B------:R-:W-:-:S02]  /*a620*/  FMUL.FTZ R105, R105, R15 ;  /* 0x0000000f69697220 */ /* 0x000fc40000410000 */
[----:B------:R-:W-:Y:S01]  /*a630*/  MOV R68, R192 ;  /* 0x000000c000447202 */ /* 0x000fe20000000f00 */
[----:B------:R-:W-:Y:S01]  /*a640*/  IMAD.MOV.U32 R69, RZ, RZ, R193 ;  /* 0x000000ffff457224 */ /* 0x000fe200078e00c1 */
[----:B------:R-:W-:Y:S01]  /*a650*/  MOV R71, R170 ;  /* 0x000000aa00477202 */ /* 0x000fe20000000f00 */
[C---:B------:R-:W-:Y:S01]  /*a660*/  HMMA.16816.F32.BF16 R192, R4.reuse, R10, R72 ;  /* 0x0000000a04c0723c */ /* 0x040fe20000041848 */
[----:B------:R-:W1:Y:S01]  /*a670*/  LDSM.16.MT88.4 R8, [R202+0x1a000] ;  /* 0x01a00000ca08783b */ /* 0x000e620000004200 */
[----:B------:R-:W-:Y:S02]  /*a680*/  IMAD.MOV.U32 R70, RZ, RZ, R169 ;  /* 0x000000ffff467224 */ /* 0x000fe400078e00a9 */
[-C--:B------:R-:W-:Y:S02]  /*a690*/  FMUL.FTZ R106, R106, R14.reuse ;  /* 0x0000000e6a6a7220 */ /* 0x080fe40000410000 */
[----:B------:R-:W-:Y:S02]  /*a6a0*/  FMUL.FTZ R107, R107, R14 ;  /* 0x0000000e6b6b7220 */ /* 0x000fe40000410000 */
[----:B------:R-:W-:Y:S01]  /*a6b0*/  IMAD.MOV.U32 R54, RZ, RZ, R41 ;  /* 0x000000ffff367224 */ /* 0x000fe200078e0029 */
[----:B--2---:R-:W-:Y:S01]  /*a6c0*/  HMMA.16816.F32.BF16 R228, R4, R20, R76 ;  /* 0x0000001404e4723c */ /* 0x004fe2000004184c */
[----:B------:R-:W-:-:S02]  /*a6d0*/  FMUL.FTZ R92, R92, R15 ;  /* 0x0000000f5c5c7220 */ /* 0x000fc40000410000 */
[----:B------:R-:W-:Y:S02]  /*a6e0*/  FMUL.FTZ R93, R93, R15 ;  /* 0x0000000f5d5d7220 */ /* 0x000fe40000410000 */
[----:B------:R-:W-:Y:S02]  /*a6f0*/  FMUL.FTZ R94, R94, R14 ;  /* 0x0000000e5e5e7220 */ /* 0x000fe40000410000 */
[----:B------:R-:W-:Y:S01]  /*a700*/  MOV R77, R168 ;  /* 0x000000a8004d7202 */ /* 0x000fe20000000f00 */
[----:B------:R-:W-:Y:S01]  /*a710*/  IMAD.MOV.U32 R76, RZ, RZ, R171 ;  /* 0x000000ffff4c7224 */ /* 0x000fe200078e00ab */
[----:B------:R-:W-:Y:S01]  /*a720*/  MOV R78, R156 ;  /* 0x0000009c004e7202 */ /* 0x000fe20000000f00 */
[----:B------:R-:W-:Y:S01]  /*a730*/  HMMA.16816.F32.BF16 R168, R4, R22, R80 ;  /* 0x0000001604a8723c */ /* 0x000fe20000041850 */
[----:B------:R-:W-:Y:S01]  /*a740*/  IMAD.MOV.U32 R79, RZ, RZ, R157 ;  /* 0x000000ffff4f7224 */ /* 0x000fe200078e009d */
[----:B------:R-:W2:Y:S01]  /*a750*/  LDSM.16.MT88.4 R20, [R200+0x1c000] ;  /* 0x01c00000c814783b */ /* 0x000ea20000004200 */
[----:B------:R-:W-:-:S02]  /*a760*/  FMUL.FTZ R95, R95, R14 ;  /* 0x0000000e5f5f7220 */ /* 0x000fc40000410000 */
[-C--:B------:R-:W-:Y:S02]  /*a770*/  FMUL.FTZ R96, R96, R15.reuse ;  /* 0x0000000f60607220 */ /* 0x080fe40000410000 */
[----:B------:R-:W-:Y:S01]  /*a780*/  MOV R83, R158 ;  /* 0x0000009e00537202 */ /* 0x000fe20000000f00 */
[-C--:B------:R-:W-:Y:S02]  /*a790*/  FMUL.FTZ R97, R97, R15.reuse ;  /* 0x0000000f61617220 */ /* 0x080fe40000410000 */
[-C--:B------:R-:W-:Y:S02]  /*a7a0*/  FMUL.FTZ R98, R98, R14.reuse ;  /* 0x0000000e62627220 */ /* 0x080fe40000410000 */
[----:B------:R-:W-:Y:S02]  /*a7b0*/  FMUL.FTZ R99, R99, R14 ;  /* 0x0000000e63637220 */ /* 0x000fe40000410000 */
[-C--:B------:R-:W-:Y:S02]  /*a7c0*/  FMUL.FTZ R116, R116, R15.reuse ;  /* 0x0000000f74747220 */ /* 0x080fe40000410000 */
[----:B------:R-:W-:-:S02]  /*a7d0*/  FMUL.FTZ R117, R117, R15 ;  /* 0x0000000f75757220 */ /* 0x000fc40000410000 */
[-C--:B------:R-:W-:Y:S02]  /*a7e0*/  FMUL.FTZ R118, R118, R14.reuse ;  /* 0x0000000e76767220 */ /* 0x080fe40000410000 */
        /* <DEDUP_REMOVED lines=8> */
[----:B------:R-:W-:Y:S01]  /*a870*/  FMUL.FTZ R108, R108, R15 ;  /* 0x0000000f6c6c7220 */ /* 0x000fe20000410000 */
[----:B------:R-:W-:Y:S01]  /*a880*/  MOV R84, R31 ;  /* 0x0000001f00547202 */ /* 0x000fe20000000f00 */
[----:B------:R-:W-:Y:S01]  /*a890*/  FMUL.FTZ R109, R109, R15 ;  /* 0x0000000f6d6d7220 */ /* 0x000fe20000410000 */
[----:B------:R-:W-:Y:S01]  /*a8a0*/  MOV R86, R34 ;  /* 0x0000002200567202 */ /* 0x000fe20000000f00 */
[----:B------:R-:W-:Y:S01]  /*a8b0*/  FMUL.FTZ R110, R110, R14 ;  /* 0x0000000e6e6e7220 */ /* 0x000fe20000410000 */
[----:B------:R-:W-:Y:S01]  /*a8c0*/  MOV R91, R32 ;  /* 0x00000020005b7202 */ /* 0x000fe20000000f00 */
[----:B------:R-:W-:-:S02]  /*a8d0*/  FMUL.FTZ R111, R111, R14 ;  /* 0x0000000e6f6f7220 */ /* 0x000fc40000410000 */
[-C--:B------:R-:W-:Y:S01]  /*a8e0*/  FMUL.FTZ R112, R112, R15.reuse ;  /* 0x0000000f70707220 */ /* 0x080fe20000410000 */
[C---:B--2---:R-:W-:Y:S01]  /*a8f0*/  HMMA.16816.F32.BF16 R64, R4.reuse, R20, R92 ;  /* 0x000000140440723c */ /* 0x044fe2000004185c */
[-C--:B------:R-:W-:Y:S02]  /*a900*/  FMUL.FTZ R113, R113, R15.reuse ;  /* 0x0000000f71717220 */ /* 0x080fe40000410000 */
[-C--:B------:R-:W-:Y:S02]  /*a910*/  FMUL.FTZ R114, R114, R14.reuse ;  /* 0x0000000e72727220 */ /* 0x080fe40000410000 */
[----:B------:R-:W-:Y:S02]  /*a920*/  FMUL.FTZ R115, R115, R14 ;  /* 0x0000000e73737220 */ /* 0x000fe40000410000 */
[-C--:B------:R-:W-:Y:S01]  /*a930*/  FMUL.FTZ R132, R132, R15.reuse ;  /* 0x0000000f84847220 */ /* 0x080fe20000410000 */
[----:B------:R-:W-:Y:S01]  /*a940*/  HMMA.16816.F32.BF16 R56, R4, R22, R96 ;  /* 0x000000160438723c */ /* 0x000fe20000041860 */
[----:B------:R-:W2:Y:S01]  /*a950*/  LDSM.16.MT88.4 R20, [R203+0x1c000] ;  /* 0x01c00000cb14783b */ /* 0x000ea20000004200 */
        /* <DEDUP_REMOVED lines=19> */
[--C-:B------:R-:W-:Y:S02]  /*aa90*/  FFMA.FTZ R0, R179, c[0x0][0x23c], -R12.reuse ;  /* 0x00008f00b3007a23 */ /* 0x100fe4000001080c */
[----:B------:R-:W-:Y:S01]  /*aaa0*/  IMAD.MOV.U32 R82, RZ, RZ, R83 ;  /* 0x000000ffff527224 */ /* 0x000fe200078e0053 */
[----:B------:R-:W-:Y:S01]  /*aab0*/  MOV R83, R76 ;  /* 0x0000004c00537202 */ /* 0x000fe20000000f00 */
[----:B------:R3:W4:Y:S01]  /*aac0*/  MUFU.EX2 R80, R0 ;  /* 0x0000000000507308 */ /* 0x0007220000000800 */
[----:B------:R-:W-:Y:S01]  /*aad0*/  IMAD.MOV.U32 R76, RZ, RZ, R77 ;  /* 0x000000ffff4c7224 */ /* 0x000fe200078e004d */
[----:B------:R-:W-:Y:S01]  /*aae0*/  MOV R77, R70 ;  /* 0x00000046004d7202 */ /* 0x000fe20000000f00 */
[----:B------:R-:W-:Y:S01]  /*aaf0*/  IMAD.MOV.U32 R70, RZ, RZ, R71 ;  /* 0x000000ffff467224 */ /* 0x000fe200078e0047 */
[C---:B--2---:R-:W-:Y:S01]  /*ab00*/  HMMA.16816.F32.BF16 R108, R4.reuse, R20, R108 ;  /* 0x00000014046c723c */ /* 0x044fe2000004186c */
        /* <DEDUP_REMOVED lines=9> */
[----:B------:R-:W-:Y:S01]  /*aba0*/  FMUL.FTZ R164, R164, R15 ;  /* 0x0000000fa4a47220 */ /* 0x000fe20000410000 */
[----:B------:R-:W-:Y:S01]  /*abb0*/  MOV R77, R61 ;  /* 0x0000003d004d7202 */ /* 0x000fe20000000f00 */
[----:B---3--:R-:W-:Y:S01]  /*abc0*/  FFMA.FTZ R0, R177, c[0x0][0x23c], -R12 ;  /* 0x00008f00b1007a23 */ /* 0x008fe2000001080c */
[----:B------:R-:W-:Y:S01]  /*abd0*/  MOV R99, R83 ;  /* 0x0000005300637202 */ /* 0x000fe20000000f00 */
[----:B------:R-:W-:Y:S01]  /*abe0*/  FMUL.FTZ R165, R165, R15 ;  /* 0x0000000fa5a57220 */ /* 0x000fe20000410000 */
[----:B------:R-:W-:Y:S01]  /*abf0*/  MOV R102, R71 ;  /* 0x0000004700667202 */ /* 0x000fe20000000f00 */
[----:B------:R3:W-:Y:S01]  /*ac00*/  MUFU.EX2 R95, R0 ;  /* 0x00000000005f7308 */ /* 0x0007e20000000800 */
[----:B------:R-:W-:-:S02]  /*ac10*/  FMUL.FTZ R166, R166, R14 ;  /* 0x0000000ea6a67220 */ /* 0x000fc40000410000 */
[----:B------:R-:W-:Y:S02]  /*ac20*/  FMUL.FTZ R167, R167, R14 ;  /* 0x0000000ea7a77220 */ /* 0x000fe40000410000 */
[----:B------:R-:W-:Y:S01]  /*ac30*/  IMAD.MOV.U32 R52, RZ, RZ, R53 ;  /* 0x000000ffff347224 */ /* 0x000fe200078e0035 */
[----:B------:R-:W-:Y:S01]  /*ac40*/  MOV R53, R54 ;  /* 0x0000003600357202 */ /* 0x000fe20000000f00 */
[----:B------:R-:W-:Y:S01]  /*ac50*/  IMAD.MOV.U32 R54, RZ, RZ, R55 ;  /* 0x000000ffff367224 */ /* 0x000fe200078e0037 */
[----:B------:R-:W-:Y:S01]  /*ac60*/  MOV R55, R44 ;  /* 0x0000002c00377202 */ /* 0x000fe20000000f00 */
[----:B------:R-:W-:Y:S02]  /*ac70*/  IMAD.MOV.U32 R39, RZ, RZ, R2 ;  /* 0x000000ffff277224 */ /* 0x000fe400078e0002 */
[--C-:B------:R-:W-:Y:S01]  /*ac80*/  FFMA.FTZ R2, R173, c[0x0][0x23c], -R12.reuse ;  /* 0x00008f00ad027a23 */ /* 0x100fe2000001080c */
[----:B------:R-:W-:Y:S01]  /*ac90*/  MOV R71, R55 ;  /* 0x0000003700477202 */ /* 0x000fe20000000f00 */
[C---:B-1----:R-:W-:Y:S01]  /*aca0*/  HMMA.16816.F32.BF16 R116, R4.reuse, R8, R116 ;  /* 0x000000080474723c */ /* 0x042fe20000041874 */
[----:B------:R-:W-:Y:S01]  /*acb0*/  IMAD.MOV.U32 R44, RZ, RZ, R45 ;  /* 0x000000ffff2c7224 */ /* 0x000fe200078e002d */
[----:B------:R-:W-:Y:S01]  /*acc0*/  MOV R45, R46 ;  /* 0x0000002e002d7202 */ /* 0x000fe20000000f00 */
[----:B---3--:R-:W-:Y:S01]  /*acd0*/  FFMA.FTZ R0, R172, c[0x0][0x23c], -R12 ;  /* 0x00008f00ac007a23 */ /* 0x008fe2000001080c */
[----:B------:R1:W-:Y:S01]  /*ace0*/  MUFU.EX2 R94, R2 ;  /* 0x00000002005e7308 */ /* 0x0003e20000000800 */
[----:B------:R-:W-:Y:S01]  /*acf0*/  IMAD.MOV.U32 R46, RZ, RZ, R47 ;  /* 0x000000ffff2e7224 */ /* 0x000fe200078e002f */
[----:B------:R-:W-:Y:S01]  /*ad00*/  MOV R47, R36 ;  /* 0x00000024002f7202 */ /* 0x000fe20000000f00 */
[----:B------:R-:W-:Y:S01]  /*ad10*/  IMAD.MOV.U32 R36, RZ, RZ, R3 ;  /* 0x000000ffff247224 */ /* 0x000fe200078e0003 */
[----:B------:R-:W-:Y:S01]  /*ad20*/  HMMA.16816.F32.BF16 R120, R4, R10, R120 ;  /* 0x0000000a0478723c */ /* 0x000fe20000041878 */
[----:B------:R-:W3:Y:S01]  /*ad30*/  LDSM.16.MT88.4 R8, [R201+0x1e000] ;  /* 0x01e00000c908783b */ /* 0x000ee20000004200 */
[----:B------:R-:W-:Y:S01]  /*ad40*/  FMUL.FTZ R160, R160, R15 ;  /* 0x0000000fa0a07220 */ /* 0x000fe20000410000 */
[----:B------:R-:W-:Y:S01]  /*ad50*/  MOV R61, R45 ;  /* 0x0000002d003d7202 */ /* 0x000fe20000000f00 */
[----:B------:R-:W5:Y:S01]  /*ad60*/  MUFU.EX2 R0, R0 ;  /* 0x0000000000007308 */ /* 0x000f620000000800 */
[----:B------:R-:W-:Y:S01]  /*ad70*/  FMUL.FTZ R161, R161, R15 ;  /* 0x0000000fa1a17220 */ /* 0x000fe20000410000 */
[----:B----4-:R-:W-:Y:S01]  /*ad80*/  MOV R172, R80 ;  /* 0x0000005000ac7202 */ /* 0x010fe20000000f00 */
[-C--:B------:R-:W-:Y:S01]  /*ad90*/  FMUL.FTZ R162, R162, R14.reuse ;  /* 0x0000000ea2a27220 */ /* 0x080fe20000410000 */
        /* <DEDUP_REMOVED lines=12> */
[----:B------:R-:W-:Y:S02]  /*ae60*/  FMUL.FTZ R147, R147, R14 ;  /* 0x0000000e93937220 */ /* 0x000fe40000410000 */
[----:B-1----:R-:W-:Y:S01]  /*ae70*/  IMAD.WIDE.U32 R2, R18, -0x2daee0ad, RZ ;  /* 0xd2511f5312027825 */ /* 0x002fe200078e00ff */
[----:B-----5:R-:W-:-:S03]  /*ae80*/  MOV R18, R0 ;  /* 0x0000000000127202 */ /* 0x020fc60000000f00 */
[----:B------:R-:W-:Y:S01]  /*ae90*/  IMAD.MOV.U32 R98, RZ, RZ, R76 ;  /* 0x000000ffff627224 */ /* 0x000fe200078e004c */
[----:B------:R-:W-:Y:S01]  /*aea0*/  LOP3.LUT R0, R3, UR18, R24, 0x96, !PT ;  /* 0x0000001203007c12 */ /* 0x000fe2000f8e9618 */
[----:B------:R-:W-:Y:S01]  /*aeb0*/  IMAD.MOV.U32 R101, RZ, RZ, R79 ;  /* 0x000000ffff657224 */ /* 0x000fe200078e004f */
[----:B------:R-:W-:Y:S01]  /*aec0*/  MOV R79, R63 ;  /* 0x0000003f004f7202 */ /* 0x000fe20000000f00 */
[----:B------:R-:W-:Y:S01]  /*aed0*/  IMAD.MOV.U32 R76, RZ, RZ, R60 ;  /* 0x000000ffff4c7224 */ /* 0x000fe200078e003c */
[----:B------:R-:W-:Y:S01]  /*aee0*/  MOV R63, R47 ;  /* 0x0000002f003f7202 */ /* 0x000fe20000000f00 */
[----:B------:R-:W-:Y:S01]  /*aef0*/  IMAD.MOV.U32 R78, RZ, RZ, R62 ;  /* 0x000000ffff4e7224 */ /* 0x000fe200078e003e */
[----:B------:R-:W-:Y:S01]  /*af00*/  LOP3.LUT R3, R2, 0xffff, RZ, 0xc0, !PT ;  /* 0x0000ffff02037812 */ /* 0x000fe200078ec0ff */
[----:B------:R-:W-:Y:S01]  /*af10*/  IMAD.MOV.U32 R60, RZ, RZ, R44 ;  /* 0x000000ffff3c7224 */ /* 0x000fe200078e002c */
[----:B---3--:R-:W-:Y:S01]  /*af20*/  HMMA.16816.F32.BF16 R132, R4, R8, R132 ;  /* 0x000000080484723c */ /* 0x008fe20000041884 */
[----:B------:R-:W-:Y:S01]  /*af30*/  IMAD.MOV.U32 R62, RZ, RZ, R46 ;  /* 0x000000ffff3e7224 */ /* 0x000fe200078e002e */
[----:B------:R-:W-:Y:S01]  /*af40*/  SHF.R.U32.HI R3, RZ, 0x8, R3 ;  /* 0x00000008ff037819 */ /* 0x000fe20000011603 */
[----:B------:R-:W-:Y:S01]  /*af50*/  IMAD.MOV.U32 R89, RZ, RZ, R82 ;  /* 0x000000ffff597224 */ /* 0x000fe200078e0052 */
[----:B------:R-:W-:Y:S01]  /*af60*/  MOV R82, R37 ;  /* 0x0000002500527202 */ /* 0x000fe20000000f00 */
[----:B------:R-:W-:-:S02]  /*af70*/  IMAD.MOV.U32 R87, RZ, RZ, R150 ;  /* 0x000000ffff577224 */ /* 0x000fc400078e0096 */
[----:B------:R-:W-:Y:S01]  /*af80*/  IMAD.MOV.U32 R83, RZ, RZ, R36 ;  /* 0x000000ffff537224 */ /* 0x000fe200078e0024 */
[C---:B------:R-:W-:Y:S01]  /*af90*/  HMMA.16816.F32.BF16 R136, R4.reuse, R10, R136 ;  /* 0x0000000a0488723c */ /* 0x040fe20000041888 */
[----:B------:R-:W1:Y:S01]  /*afa0*/  LDSM.16.MT88.4 R8, [R202+0x1e000] ;  /* 0x01e00000ca08783b */ /* 0x000e620000004200 */
[----:B------:R-:W-:Y:S02]  /*afb0*/  IMAD.MOV.U32 R81, RZ, RZ, R38 ;  /* 0x000000ffff517224 */ /* 0x000fe400078e0026 */
[----:B------:R-:W-:Y:S01]  /*afc0*/  IMAD.MOV.U32 R150, RZ, RZ, R30 ;  /* 0x000000ffff967224 */ /* 0x000fe200078e001e */
[----:B------:R-:W3:Y:S01]  /*afd0*/  LDSM.16.MT88.4 R36, [R200+0x18800] ;  /* 0x01880000c824783b */ /* 0x000ee20000004200 */
[----:B------:R-:W-:Y:S02]  /*afe0*/  IMAD.MOV.U32 R103, RZ, RZ, R70 ;  /* 0x000000ffff677224 */ /* 0x000fe400078e0046 */
[----:B------:R-:W-:Y:S01]  /*aff0*/  IMAD.MOV.U32 R70, RZ, RZ, R54 ;  /* 0x000000ffff467224 */ /* 0x000fe200078e0036 */
[----:B------:R-:W-:Y:S01]  /*b000*/  MOV R54, R27 ;  /* 0x0000001b00367202 */ /* 0x000fe20000000f00 */
[----:B------:R-:W-:Y:S01]  /*b010*/  IMAD.MOV.U32 R55, RZ, RZ, R26 ;  /* 0x000000ffff377224 */ /* 0x000fe200078e001a */
[----:B------:R-:W-:Y:S01]  /*b020*/  MOV R179, R103 ;  /* 0x0000006700b37202 */ /* 0x000fe20000000f00 */
[----:B--2---:R-:W-:Y:S01]  /*b030*/  HMMA.16816.F32.BF16 R160, R4, R20, R160 ;  /* 0x0000001404a0723c */ /* 0x004fe200000418a0 */
[----:B------:R-:W-:Y:S01]  /*b040*/  LDSM.16.MT88.4 R24, [R203+0x18800] ;  /* 0x01880000cb18783b */ /* 0x000fe20000004200 */
[----:B------:R-:W-:-:S02]  /*b050*/  IMAD.MOV.U32 R85, RZ, RZ, R35 ;  /* 0x000000ffff557224 */ /* 0x000fc400078e0023 */
[----:B------:R-:W-:Y:S02]  /*b060*/  IMAD.MOV.U32 R90, RZ, RZ, R33 ;  /* 0x000000ffff5a7224 */ /* 0x000fe400078e0021 */
[----:B------:R-:W-:Y:S01]  /*b070*/  LDSM.16.MT88.4 R32, [R201+0x1a800] ;  /* 0x01a80000c920783b */ /* 0x000fe20000004200 */
[----:B------:R-:W-:Y:S01]  /*b080*/  IMAD.MOV.U32 R173, RZ, RZ, R83 ;  /* 0x000000ffffad7224 */ /* 0x000fe200078e0053 */
[C---:B------:R-:W-:Y:S01]  /*b090*/  HMMA.16816.F32.BF16 R48, R4.reuse, R22, R140 ;  /* 0x000000160430723c */ /* 0x040fe2000004188c */
[----:B------:R-:W-:Y:S01]  /*b0a0*/  IMAD.MOV.U32 R177, RZ, RZ, R101 ;  /* 0x000000ffffb17224 */ /* 0x000fe200078e0065 */
[----:B------:R-:W-:Y:S05]  /*b0b0*/  LDSM.16.MT88.4 R20, [R202+0x18800] ;  /* 0x01880000ca14783b */ /* 0x000fea0000004200 */
[----:B------:R-:W-:Y:S01]  /*b0c0*/  MOV R140, R68 ;  /* 0x00000044008c7202 */ /* 0x000fe20000000f00 */
[----:B------:R-:W-:Y:S01]  /*b0d0*/  IMAD.MOV.U32 R141, RZ, RZ, R69 ;  /* 0x000000ffff8d7224 */ /* 0x000fe200078e0045 */
[----:B------:R-:W-:Y:S01]  /*b0e0*/  MOV R69, R53 ;  /* 0x0000003500457202 */ /* 0x000fe20000000f00 */
[----:B------:R-:W-:Y:S01]  /*b0f0*/  IMAD.MOV.U32 R68, RZ, RZ, R52 ;  /* 0x000000ffff447224 */ /* 0x000fe200078e0034 */
[----:B------:R-:W-:Y:S01]  /*b100*/  MOV R52, R29 ;  /* 0x0000001d00347202 */ /* 0x000fe20000000f00 */
[----:B------:R-:W-:Y:S01]  /*b110*/  IMAD.MOV.U32 R53, RZ, RZ, R28 ;  /* 0x000000ffff357224 */ /* 0x000fe200078e001c */
[----:B------:R-:W-:Y:S01]  /*b120*/  MOV R143, R102 ;  /* 0x00000066008f7202 */ /* 0x000fe20000000f00 */
[----:B------:R-:W2:Y:S01]  /*b130*/  LDSM.16.MT88.4 R28, [R201+0x18800] ;  /* 0x01880000c91c783b */ /* 0x000ea20000004200 */
[----:B------:R-:W-:Y:S01]  /*b140*/  IMAD.MOV.U32 R142, RZ, RZ, R176 ;  /* 0x000000ffff8e7224 */ /* 0x000fe200078e00b0 */
[----:B------:R-:W-:Y:S01]  /*b150*/  MOV R176, R100 ;  /* 0x0000006400b07202 */ /* 0x000fe20000000f00 */
[C---:B-1----:R-:W-:Y:S07]  /*b160*/  HMMA.16816.F32.BF16 R164, R4.reuse, R8, R164 ;  /* 0x0000000804a4723c */ /* 0x042fee00000418a4 */
[----:B------:R-:W-:Y:S01]  /*b170*/  FFMA.FTZ R8, R178, c[0x0][0x23c], -R13 ;  /* 0x00008f00b2087a23 */ /* 0x000fe2000001080d */
[----:B------:R-:W-:Y:S01]  /*b180*/  HMMA.16816.F32.BF16 R44, R4, R10, R144 ;  /* 0x0000000a042c723c */ /* 0x000fe20000041890 */
[----:B------:R-:W-:-:S02]  /*b190*/  MOV R178, R82 ;  /* 0x0000005200b27202 */ /* 0x000fc40000000f00 */
[----:B------:R1:W-:Y:S04]  /*b1a0*/  MUFU.EX2 R92, R8 ;  /* 0x00000008005c7308 */ /* 0x0003e80000000800 */
[----:B------:R-:W-:Y:S01]  /*b1b0*/  LOP3.LUT R6, R2, 0xff, RZ, 0xc0, !PT ;  /* 0x000000ff02067812 */ /* 0x000fe200078ec0ff */
[----:B------:R-:W-:Y:S01]  /*b1c0*/  FFMA.FTZ R4, R174, c[0x0][0x23c], -R13 ;  /* 0x00008f00ae047a23 */ /* 0x000fe2000001080d */
[----:B------:R-:W-:Y:S01]  /*b1d0*/  SHF.R.U32.HI R7, RZ, 0x10, R2 ;  /* 0x00000010ff077819 */ /* 0x000fe20000011602 */
[----:B------:R-:W-:Y:S01]  /*b1e0*/  IMAD.MOV.U32 R144, RZ, RZ, R85 ;  /* 0x000000ffff907224 */ /* 0x000fe200078e0055 */
[----:B------:R-:W-:Y:S01]  /*b1f0*/  PRMT R6, R6, 0x5410, R3 ;  /* 0x0000541006067816 */ /* 0x000fe20000000003 */
[----:B------:R4:W-:Y:S01]  /*b200*/  MUFU.EX2 R96, R4 ;  /* 0x0000000400607308 */ /* 0x0009e20000000800 */
[----:B------:R-:W-:Y:S01]  /*b210*/  SHF.R.U32.HI R3, RZ, 0x10, R0 ;  /* 0x00000010ff037819 */ /* 0x000fe20000011600 */
[----:B------:R-:W-:Y:S01]  /*b220*/  IMAD.MOV.U32 R147, RZ, RZ, R80 ;  /* 0x000000ffff937224 */ /* 0x000fe200078e0050 */
[----:B------:R-:W-:-:S02]  /*b230*/  MOV R174, R84 ;  /* 0x0000005400ae7202 */ /* 0x000fc40000000f00 */
[----:B------:R-:W-:Y:S01]  /*b240*/  LOP3.LUT R3, R3, 0xff, RZ, 0xc0, !PT ;  /* 0x000000ff03037812 */ /* 0x000fe200078ec0ff */
[----:B-1----:R-:W-:Y:S01]  /*b250*/  FFMA.FTZ R8, R185, c[0x0][0x23c], -R13 ;  /* 0x00008f00b9087a23 */ /* 0x002fe2000001080d */
[----:B------:R-:W-:Y:S02]  /*b260*/  MOV R145, R86 ;  /* 0x0000005600917202 */ /* 0x000fe40000000f00 */
[----:B------:R-:W-:Y:S01]  /*b270*/  MOV R146, R87 ;  /* 0x0000005700927202 */ /* 0x000fe20000000f00 */
[----:B------:R1:W-:Y:S01]  /*b280*/  MUFU.EX2 R93, R8 ;  /* 0x00000008005d7308 */ /* 0x0003e20000000800 */
[----:B------:R-:W-:Y:S02]  /*b290*/  MOV R185, R81 ;  /* 0x0000005100b97202 */ /* 0x000fe40000000f00 */
[----:B----4-:R-:W-:Y:S02]  /*b2a0*/  LOP3.LUT R4, R0, 0xff, RZ, 0xc0, !PT ;  /* 0x000000ff00047812 */ /* 0x010fe400078ec0ff */
[----:B-1----:R-:W-:-:S02]  /*b2b0*/  SHF.R.U32.HI R8, RZ, 0x18, R2 ;  /* 0x00000018ff087819 */ /* 0x002fc40000011602 */
[----:B------:R-:W-:-:S04]  /*b2c0*/  LOP3.LUT R2, R0, 0xffff, RZ, 0xc0, !PT ;  /* 0x0000ffff00027812 */ /* 0x000fc800078ec0ff */
[----:B------:R-:W-:Y:S01]  /*b2d0*/  SHF.R.U32.HI R5, RZ, 0x8, R2 ;  /* 0x00000008ff057819 */ /* 0x000fe20000011602 */
[----:B------:R-:W-:Y:S01]  /*b2e0*/  FFMA.FTZ R2, R175, c[0x0][0x23c], -R13 ;  /* 0x00008f00af027a23 */ /* 0x000fe2000001080d */
[----:B------:R-:W-:-:S03]  /*b2f0*/  MOV R175, R91 ;  /* 0x0000005b00af7202 */ /* 0x000fc60000000f00 */
[----:B------:R1:W4:Y:S02]  /*b300*/  MUFU.EX2 R88, R2 ;  /* 0x0000000200587308 */ /* 0x0003240000000800 */
[----:B-1----:R-:W-:Y:S02]  /*b310*/  PRMT R2, R4, 0x5410, R5 ;  /* 0x0000541004027816 */ /* 0x002fe40000000005 */
[----:B------:R-:W-:Y:S02]  /*b320*/  SHF.R.U32.HI R4, RZ, 0x18, R0 ;  /* 0x00000018ff047819 */ /* 0x000fe40000011600 */
[----:B------:R-:W-:Y:S01]  /*b330*/  LOP3.LUT R5, R7, 0xff, RZ, 0xc0, !PT ;  /* 0x000000ff07057812 */ /* 0x000fe200078ec0ff */
[--C-:B------:R-:W-:Y:S01]  /*b340*/  HSET2.LE.AND R0, R2, R184.reuse, PT ;  /* 0x000000b802007233 */ /* 0x100fe20003803000 */
[----:B------:R-:W-:Y:S02]  /*b350*/  F2FP.BF16.PACK_AB R2, R95, R172 ;  /* 0x000000ac5f02723e */ /* 0x000fe400000010ff */
[----:B------:R-:W-:Y:S01]  /*b360*/  PRMT R4, R3, 0x5410, R4 ;  /* 0x0000541003047816 */ /* 0x000fe20000000004 */
[----:B------:R-:W-:Y:S01]  /*b370*/  HSET2.LE.AND R3, R6, R184, PT ;  /* 0x000000b806037233 */ /* 0x000fe20003803000 */
[----:B------:R-:W-:-:S02]  /*b380*/  PRMT R5, R5, 0x5410, R8 ;  /* 0x0000541005057816 */ /* 0x000fc40000000008 */
[----:B------:R-:W-:Y:S01]  /*b390*/  LOP3.LUT R8, R0, R2, RZ, 0xc0, !PT ;  /* 0x0000000200087212 */ /* 0x000fe200078ec0ff */
[--C-:B------:R-:W-:Y:S01]  /*b3a0*/  HSET2.LE.AND R0, R4, R184.reuse, PT ;  /* 0x000000b804007233 */ /* 0x100fe20003803000 */
[----:B------:R-:W-:Y:S01]  /*b3b0*/  F2FP.BF16.PACK_AB R4, R18, R94 ;  /* 0x0000005e1204723e */ /* 0x000fe200000010ff */
[----:B------:R-:W-:Y:S01]  /*b3c0*/  HSET2.LE.AND R5, R5, R184, PT ;  /* 0x000000b805057233 */ /* 0x000fe20003803000 */
[----:B----4-:R-:W-:Y:S02]  /*b3d0*/  F2FP.BF16.PACK_AB R6, R88, R96 ;  /* 0x000000605806723e */ /* 0x010fe400000010ff */
[----:B------:R-:W-:Y:S01]  /*b3e0*/  LOP3.LUT R10, R3, R4, RZ, 0xc0, !PT ;  /* 0x00000004030a7212 */ /* 0x000fe200078ec0ff */
[----:B------:R-:W-:Y:S01]  /*b3f0*/  IMAD.MOV.U32 R3, RZ, RZ, R89 ;  /* 0x000000ffff037224 */ /* 0x000fe200078e0059 */
[----:B------:R-:W-:Y:S02]  /*b400*/  LOP3.LUT R11, R5, R6, RZ, 0xc0, !PT ;  /* 0x00000006050b7212 */ /* 0x000fe400078ec0ff */
[----:B------:R-:W1:Y:S01]  /*b410*/  LDSM.16.MT88.4 R4, [R200+0x1a800] ;  /* 0x01a80000c804783b */ /* 0x000e620000004200 */
[----:B------:R-:W-:-:S04]  /*b420*/  F2FP.BF16.PACK_AB R2, R93, R92 ;  /* 0x0000005c5d02723e */ /* 0x000fc800000010ff */
[----:B------:R-:W-:Y:S01]  /*b430*/  LOP3.LUT R9, R0, R2, RZ, 0xc0, !PT ;  /* 0x0000000200097212 */ /* 0x000fe200078ec0ff */
[----:B------:R-:W-:Y:S01]  /*b440*/  IMAD.MOV.U32 R2, RZ, RZ, R90 ;  /* 0x000000ffff027224 */ /* 0x000fe200078e005a */
[----:B------:R-:W-:-:S05]  /*b450*/  MOV R0, R88 ;  /* 0x0000005800007202 */ /* 0x000fca0000000f00 */
[C---:B---3--:R-:W-:Y:S07]  /*b460*/  HMMA.16816.F32.BF16 R152, R8.reuse, R36, R152 ;  /* 0x000000240898723c */ /* 0x048fee0000041898 */
[----:B------:R-:W-:Y:S01]  /*b470*/  IMAD.MOV.U32 R36, RZ, RZ, R95 ;  /* 0x000000ffff247224 */ /* 0x000fe200078e005f */
[----:B------:R-:W-:Y:S01]  /*b480*/  HMMA.16816.F32.BF16 R52, R8, R38, R52 ;  /* 0x000000260834723c */ /* 0x000fe20000041834 */
[----:B------:R-:W-:-:S06]  /*b490*/  MOV R37, R92 ;  /* 0x0000005c00257202 */ /* 0x000fcc0000000f00 */
[----:B------:R-:W-:Y:S01]  /*b4a0*/  IMAD.MOV.U32 R38, RZ, RZ, R94 ;  /* 0x000000ffff267224 */ /* 0x000fe200078e005e */
[----:B--2---:R-:W-:Y:S01]  /*b4b0*/  HMMA.16816.F32.BF16 R60, R8, R28, R60 ;  /* 0x0000001c083c723c */ /* 0x004fe2000004183c */
[----:B------:R-:W-:-:S06]  /*b4c0*/  MOV R39, R93 ;  /* 0x0000005d00277202 */ /* 0x000fcc0000000f00 */
[----:B------:R-:W-:Y:S01]  /*b4d0*/  MOV R29, R98 ;  /* 0x00000062001d7202 */ /* 0x000fe20000000f00 */
[----:B------:R-:W-:Y:S01]  /*b4e0*/  HMMA.16816.F32.BF16 R68, R8, R30, R68 ;  /* 0x0000001e0844723c */ /* 0x000fe20000041844 */
[----:B------:R-:W-:-:S06]  /*b4f0*/  MOV R28, R96 ;  /* 0x00000060001c7202 */ /* 0x000fcc0000000f00 */
[----:B------:R-:W-:Y:S01]  /*b500*/  IMAD.MOV.U32 R30, RZ, RZ, R97 ;  /* 0x000000ffff1e7224 */ /* 0x000fe200078e0061 */
[----:B------:R-:W-:Y:S01]  /*b510*/  HMMA.16816.F32.BF16 R84, R8, R20, R240 ;  /* 0x000000140854723c */ /* 0x000fe200000418f0 */
[----:B------:R-:W-:-:S06]  /*b520*/  IMAD.MOV.U32 R31, RZ, RZ, R99 ;  /* 0x000000ffff1f7224 */ /* 0x000fcc00078e0063 */
[----:B------:R-:W-:Y:S01]  /*b530*/  MOV R241, R2 ;  /* 0x0000000200f17202 */ /* 0x000fe20000000f00 */
        /* <DEDUP_REMOVED lines=9> */
[----:B------:R-:W-:-:S02]  /*b5d0*/  MOV R240, R175 ;  /* 0x000000af00f07202 */ /* 0x000fc40000000f00 */
[----:B------:R-:W-:Y:S02]  /*b5e0*/  MOV R38, R173 ;  /* 0x000000ad00267202 */ /* 0x000fe40000000f00 */
[----:B------:R-:W-:Y:S01]  /*b5f0*/  MOV R178, R176 ;  /* 0x000000b000b27202 */ /* 0x000fe20000000f00 */
[----:B------:R-:W-:Y:S01]  /*b600*/  IMAD.MOV.U32 R176, RZ, RZ, R140 ;  /* 0x000000ffffb07224 */ /* 0x000fe200078e008c */
[----:B------:R-:W-:Y:S01]  /*b610*/  MOV R179, R177 ;  /* 0x000000b100b37202 */ /* 0x000fe20000000f00 */
[----:B------:R-:W-:Y:S01]  /*b620*/  HMMA.16816.F32.BF16 R96, R8, R6, R188 ;  /* 0x000000060860723c */ /* 0x000fe200000418bc */
[----:B------:R-:W1:Y:S01]  /*b630*/  LDSM.16.MT88.4 R4, [R200+0x1c800] ;  /* 0x01c80000c804783b */ /* 0x000e620000004200 */
[----:B------:R-:W-:Y:S02]  /*b640*/  MOV R177, R141 ;  /* 0x0000008d00b17202 */ /* 0x000fe40000000f00 */
[----:B------:R-:W-:Y:S01]  /*b650*/  MOV R238, R3 ;  /* 0x0000000300ee7202 */ /* 0x000fe20000000f00 */
[----:B------:R-:W-:-:S03]  /*b660*/  IMAD.MOV.U32 R3, RZ, RZ, R146 ;  /* 0x000000ffff037224 */ /* 0x000fc600078e0092 */
[----:B------:R-:W-:Y:S02]  /*b670*/  HMMA.16816.F32.BF16 R76, R8, R24, R76 ;  /* 0x00000018084c723c */ /* 0x000fe4000004184c */
[----:B------:R-:W-:-:S06]  /*b680*/  MOV R236, R3 ;  /* 0x0000000300ec7202 */ /* 0x000fcc0000000f00 */
[C---:B------:R-:W-:Y:S01]  /*b690*/  HMMA.16816.F32.BF16 R80, R8.reuse, R26, R248 ;  /* 0x0000001a0850723c */ /* 0x040fe200000418f8 */
[----:B------:R-:W3:Y:S06]  /*b6a0*/  LDSM.16.MT88.4 R24, [R203+0x1a800] ;  /* 0x01a80000cb18783b */ /* 0x000eec0000004200 */
[----:B------:R-:W-:Y:S01]  /*b6b0*/  IMAD.MOV.U32 R248, RZ, RZ, R28 ;  /* 0x000000fffff87224 */ /* 0x000fe200078e001c */
        /* <DEDUP_REMOVED lines=8> */
[----:B--2---:R-:W-:Y:S01]  /*b740*/  HMMA.16816.F32.BF16 R172, R8, R20, R156 ;  /* 0x0000001408ac723c */ /* 0x004fe2000004189c */
[----:B------:R-:W-:Y:S01]  /*b750*/  MOV R31, R37 ;  /* 0x00000025001f7202 */ /* 0x000fe20000000f00 */
[----:B------:R-:W-:Y:S01]  /*b760*/  IMAD.MOV.U32 R37, RZ, RZ, R143 ;  /* 0x000000ffff257224 */ /* 0x000fe200078e008f */
[----:B------:R-:W-:Y:S01]  /*b770*/  MOV R36, R142 ;  /* 0x0000008e00247202 */ /* 0x000fe20000000f00 */
[----:B------:R-:W-:Y:S01]  /*b780*/  IMAD.MOV.U32 R237, RZ, RZ, R251 ;  /* 0x000000ffffed7224 */ /* 0x000fe200078e00fb */
[----:B------:R-:W-:-:S02]  /*b790*/  MOV R249, R144 ;  /* 0x0000009000f97202 */ /* 0x000fc40000000f00 */
[----:B------:R-:W-:Y:S01]  /*b7a0*/  MOV R251, R184 ;  /* 0x000000b800fb7202 */ /* 0x000fe20000000f00 */
[C---:B-1----:R-:W-:Y:S08]  /*b7b0*/  HMMA.16816.F32.BF16 R156, R8.reuse, R4, R64 ;  /* 0x00000004089c723c */ /* 0x042ff00000041840 */
[C---:B------:R-:W-:Y:S01]  /*b7c0*/  HMMA.16816.F32.BF16 R140, R8.reuse, R6, R56 ;  /* 0x00000006088c723c */ /* 0x040fe20000041838 */
[----:B------:R-:W1:Y:S07]  /*b7d0*/  LDSM.16.MT88.4 R4, [R203+0x1c800] ;  /* 0x01c80000cb04783b */ /* 0x000e6e0000004200 */
[C---:B---3--:R-:W-:Y:S08]  /*b7e0*/  HMMA.16816.F32.BF16 R228, R8.reuse, R24, R228 ;  /* 0x0000001808e4723c */ /* 0x048ff000000418e4 */
[C---:B------:R-:W-:Y:S01]  /*b7f0*/  HMMA.16816.F32.BF16 R188, R8.reuse, R26, R168 ;  /* 0x0000001a08bc723c */ /* 0x040fe200000418a8 */
[----:B------:R-:W2:Y:S07]  /*b800*/  LDSM.16.MT88.4 R24, [R201+0x1c800] ;  /* 0x01c80000c918783b */ /* 0x000eae0000004200 */
[C---:B------:R-:W-:Y:S07]  /*b810*/  HMMA.16816.F32.BF16 R100, R8.reuse, R32, R180 ;  /* 0x000000200864723c */ /* 0x040fee00000418b4 */
[----:B------:R-:W-:Y:S01]  /*b820*/  MOV R33, R0 ;  /* 0x0000000000217202 */ /* 0x000fe20000000f00 */
[----:B------:R-:W-:Y:S01]  /*b830*/  IMAD.U32 R0, RZ, RZ, UR6 ;  /* 0x00000006ff007e24 */ /* 0x000fe2000f8e00ff */
[----:B------:R-:W-:Y:S01]  /*b840*/  HMMA.16816.F32.BF16 R168, R8, R22, R72 ;  /* 0x0000001608a8723c */ /* 0x000fe20000041848 */
[----:B------:R-:W-:Y:S01]  /*b850*/  IMAD.MOV.U32 R32, RZ, RZ, R2 ;  /* 0x000000ffff207224 */ /* 0x000fe200078e0002 */
[----:B------:R-:W3:Y:S02]  /*b860*/  LDSM.16.MT88.4 R20, [R202+0x1c800] ;  /* 0x01c80000ca14783b */ /* 0x000ee40000004200 */
[----:B------:R-:W-:-:S04]  /*b870*/  LOP3.LUT R0, R233, UR39, R0, 0x96, !PT ;  /* 0x00000027e9007c12 */ /* 0x000fc8000f8e9600 */
[----:B-1----:R-:W-:Y:S01]  /*b880*/  HMMA.16816.F32.BF16 R196, R8, R4, R108 ;  /* 0x0000000408c4723c */ /* 0x002fe2000004186c */
[----:B------:R-:W-:-:S07]  /*b890*/  IMAD.WIDE.U32 R2, R0, -0x326172a9, RZ ;  /* 0xcd9e8d5700027825 */ /* 0x000fce00078e00ff */
[C---:B------:R-:W-:Y:S01]  /*b8a0*/  HMMA.16816.F32.BF16 R180, R8.reuse, R6, R112 ;  /* 0x0000000608b4723c */ /* 0x040fe20000041870 */
[----:B------:R-:W1:Y:S07]  /*b8b0*/  LDSM.16.MT88.4 R4, [R201+0x1e800] ;  /* 0x01e80000c904783b */ /* 0x000e6e0000004200 */
[----:B--2---:R-:W-:Y:S07]  /*b8c0*/  HMMA.16816.F32.BF16 R144, R8, R24, R40 ;  /* 0x000000180890723c */ /* 0x004fee0000041828 */
[----:B------:R-:W-:Y:S01]  /*b8d0*/  MOV R43, R238 ;  /* 0x000000ee002b7202 */ /* 0x000fe20000000f00 */
[----:B------:R-:W-:Y:S01]  /*b8e0*/  IMAD.MOV.U32 R42, RZ, RZ, R187 ;  /* 0x000000ffff2a7224 */ /* 0x000fe200078e00bb */
[----:B------:R-:W-:-:S02]  /*b8f0*/  MOV R238, R249 ;  /* 0x000000f900ee7202 */ /* 0x000fc40000000f00 */
[----:B------:R-:W-:Y:S02]  /*b900*/  MOV R41, R185 ;  /* 0x000000b900297202 */ /* 0x000fe40000000f00 */
[----:B------:R-:W-:Y:S02]  /*b910*/  MOV R249, R186 ;  /* 0x000000ba00f97202 */ /* 0x000fe40000000f00 */
[----:B------:R-:W-:Y:S01]  /*b920*/  HMMA.16816.F32.BF16 R184, R8, R26, R104 ;  /* 0x0000001a08b8723c */ /* 0x000fe20000041868 */
[----:B------:R-:W2:Y:S01]  /*b930*/  LDSM.16.MT88.4 R24, [R200+0x1e800] ;  /* 0x01e80000c818783b */ /* 0x000ea20000004200 */
[----:B------:R-:W-:Y:S01]  /*b940*/  MOV R40, R42 ;  /* 0x0000002a00287202 */ /* 0x000fe20000000f00 */
[----:B------:R-:W-:Y:S01]  /*b950*/  IMAD.MOV.U32 R42, RZ, RZ, R34 ;  /* 0x000000ffff2a7224 */ /* 0x000fe200078e0022 */
[----:B------:R-:W-:-:S03]  /*b960*/  MOV R34, R148 ;  /* 0x0000009400227202 */ /* 0x000fc60000000f00 */
[----:B------:R-:W-:Y:S01]  /*b970*/  MOV R107, R177 ;  /* 0x000000b1006b7202 */ /* 0x000fe20000000f00 */
[----:B------:R-:W-:Y:S01]  /*b980*/  IMAD.MOV.U32 R105, RZ, RZ, R179 ;  /* 0x000000ffff697224 */ /* 0x000fe200078e00b3 */
[----:B------:R-:W-:Y:S01]  /*b990*/  MOV R104, R178 ;  /* 0x000000b200687202 */ /* 0x000fe20000000f00 */
[C---:B---3--:R-:W-:Y:S01]  /*b9a0*/  HMMA.16816.F32.BF16 R72, R8.reuse, R22, R120 ;  /* 0x000000160848723c */ /* 0x048fe20000041878 */
[----:B------:R-:W-:Y:S01]  /*b9b0*/  MOV R105, R107 ;  /* 0x0000006b00697202 */ /* 0x000fe20000000f00 */
[----:B------:R-:W-:Y:S01]  /*b9c0*/  IMAD.MOV.U32 R107, RZ, RZ, R41 ;  /* 0x000000ffff6b7224 */ /* 0x000fe200078e0029 */
[----:B------:R-:W-:Y:S02]  /*b9d0*/  LOP3.LUT R3, R3, UR16, R104, 0x96, !PT ;  /* 0x0000001003037c12 */ /* 0x000fe4000f8e9668 */
[----:B------:R-:W-:Y:S02]  /*b9e0*/  LOP3.LUT R0, R105, UR14, R2, 0x96, !PT ;  /* 0x0000000e69007c12 */ /* 0x000fe4000f8e9602 */
[----:B------:R-:W-:Y:S01]  /*b9f0*/  MOV R41, R43 ;  /* 0x0000002b00297202 */ /* 0x000fe20000000f00 */
[----:B-1----:R-:W-:Y:S01]  /*ba00*/  HMMA.16816.F32.BF16 R136, R8, R6, R136 ;  /* 0x000000060888723c */ /* 0x002fe20000041888 */
[----:B------:R-:W-:Y:S01]  /*ba10*/  IMAD.WIDE.U32 R2, R3, -0x2daee0ad, RZ ;  /* 0xd2511f5303027825 */ /* 0x000fe200078e00ff */
[----:B------:R-:W-:-:S02]  /*ba20*/  MOV R43, R35 ;  /* 0x00000023002b7202 */ /* 0x000fc40000000f00 */
[----:B------:R-:W-:Y:S01]  /*ba30*/  MOV R106, R176 ;  /* 0x000000b0006a7202 */ /* 0x000fe20000000f00 */
[----:B------:R-:W-:Y:S01]  /*ba40*/  IMAD.MOV.U32 R35, RZ, RZ, R149 ;  /* 0x000000ffff237224 */ /* 0x000fe200078e0095 */
[----:B------:R-:W-:Y:S01]  /*ba50*/  LOP3.LUT R3, R3, UR13, R227, 0x96, !PT ;  /* 0x0000000d03037c12 */ /* 0x000fe2000f8e96e3 */
[----:B------:R-:W-:Y:S01]  /*ba60*/  IMAD.WIDE.U32 R6, R0, -0x2daee0ad, RZ ;  /* 0xd2511f5300067825 */ /* 0x000fe200078e00ff */
[----:B------:R-:W-:Y:S01]  /*ba70*/  MOV R104, R106 ;  /* 0x0000006a00687202 */ /* 0x000fe20000000f00 */
[----:B------:R-:W-:Y:S01]  /*ba80*/  HMMA.16816.F32.BF16 R132, R8, R4, R132 ;  /* 0x000000040884723c */ /* 0x000fe20000041884 */
[----:B------:R-:W-:Y:S02]  /*ba90*/  MOV R123, R37 ;  /* 0x00000025007b7202 */ /* 0x000fe40000000f00 */
[----:B------:R-:W-:Y:S01]  /*baa0*/  LOP3.LUT R0, R7, UR11, R2, 0x96, !PT ;  /* 0x0000000b07007c12 */ /* 0x000fe2000f8e9602 */
[----:B------:R-:W-:-:S04]  /*bab0*/  IMAD.WIDE.U32 R2, R3, -0x326172a9, RZ ;  /* 0xcd9e8d5703027825 */ /* 0x000fc800078e00ff */
[----:B------:R-:W-:Y:S01]  /*bac0*/  IMAD.WIDE.U32 R148, R0, -0x326172a9, RZ ;  /* 0xcd9e8d5700947825 */ /* 0x000fe200078e00ff */
[----:B------:R-:W-:Y:S01]  /*bad0*/  LOP3.LUT R3, R3, UR12, R104, 0x96, !PT ;  /* 0x0000000c03037c12 */ /* 0x000fe2000f8e9668 */
[C---:B------:R-:W-:Y:S01]  /*bae0*/  HMMA.16816.F32.BF16 R176, R8.reuse, R20, R116 ;  /* 0x0000001408b0723c */ /* 0x040fe20000041874 */
[----:B------:R-:W1:Y:S01]  /*baf0*/  LDSM.16.MT88.4 R20, [R203+0x1e800] ;  /* 0x01e80000cb14783b */ /* 0x000e620000004200 */
[----:B------:R-:W-:Y:S01]  /*bb00*/  FFMA.FTZ R0, R107, c[0x0][0x23c], -R12 ;  /* 0x00008f006b007a23 */ /* 0x000fe2000001080c */
[----:B------:R-:W-:Y:S02]  /*bb10*/  MOV R107, R40 ;  /* 0x00000028006b7202 */ /* 0x000fe40000000f00 */
[----:B------:R-:W-:Y:S01]  /*bb20*/  MOV R40, R41 ;  /* 0x0000002900287202 */ /* 0x000fe20000000f00 */
[----:B------:R-:W-:Y:S01]  /*bb30*/  IMAD.MOV.U32 R41, RZ, RZ, R42 ;  /* 0x000000ffff297224 */ /* 0x000fe200078e002a */
[----:B------:R-:W-:Y:S01]  /*bb40*/  MOV R42, R43 ;  /* 0x0000002b002a7202 */ /* 0x000fe20000000f00 */
        /* <DEDUP_REMOVED lines=11> */
[----:B------:R-:W-:Y:S01]  /*bc00*/  LOP3.LUT R4, R149, UR10, R2, 0x96, !PT ;  /* 0x0000000a95047c12 */ /* 0x000fe2000f8e9602 */
[----:B------:R-:W-:Y:S01]  /*bc10*/  IMAD.WIDE.U32 R2, R3, -0x2daee0ad, RZ ;  /* 0xd2511f5303027825 */ /* 0x000fe200078e00ff */
[----:B------:R-:W-:Y:S01]  /*bc20*/  MOV R239, R240 ;  /* 0x000000f000ef7202 */ /* 0x000fe20000000f00 */
[----:B------:R-:W-:Y:S01]  /*bc30*/  HMMA.16816.F32.BF16 R56, R8, R26, R128 ;  /* 0x0000001a0838723c */ /* 0x000fe20000041880 */
[----:B------:R-:W-:Y:S01]  /*bc40*/  MOV R34, R35 ;  /* 0x0000002300227202 */ /* 0x000fe20000000f00 */
[----:B------:R2:W-:Y:S01]  /*bc50*/  MUFU.EX2 R240, R0 ;  /* 0x0000000000f07308 */ /* 0x0005e20000000800 */
[----:B------:R-:W-:Y:S01]  /*bc60*/  MOV R35, R32 ;  /* 0x0000002000237202 */ /* 0x000fe20000000f00 */
[----:B------:R-:W-:Y:S01]  /*bc70*/  IMAD.MOV.U32 R32, RZ, RZ, R33 ;  /* 0x000000ffff207224 */ /* 0x000fe200078e0021 */
[----:B------:R-:W-:Y:S01]  /*bc80*/  MOV R105, R40 ;  /* 0x0000002800697202 */ /* 0x000fe20000000f00 */
[----:B------:R-:W3:Y:S01]  /*bc90*/  LDSM.16.MT88.4 R24, [R202+0x1e800] ;  /* 0x01e80000ca18783b */ /* 0x000ee20000004200 */
[----:B------:R-:W-:-:S02]  /*bca0*/  MOV R40, R43 ;  /* 0x0000002b00287202 */ /* 0x000fc40000000f00 */
[----:B------:R-:W-:Y:S02]  /*bcb0*/  MOV R33, R236 ;  /* 0x000000ec00217202 */ /* 0x000fe40000000f00 */
[----:B------:R-:W-:Y:S01]  /*bcc0*/  MOV R236, R237 ;  /* 0x000000ed00ec7202 */ /* 0x000fe20000000f00 */
[----:B------:R-:W-:Y:S01]  /*bcd0*/  IMAD.MOV.U32 R237, RZ, RZ, R238 ;  /* 0x000000ffffed7224 */ /* 0x000fe200078e00ee */
[----:B------:R-:W-:Y:S02]  /*bce0*/  MOV R238, R239 ;  /* 0x000000ef00ee7202 */ /* 0x000fe40000000f00 */
[----:B------:R-:W-:Y:S02]  /*bcf0*/  MOV R111, R40 ;  /* 0x00000028006f7202 */ /* 0x000fe40000000f00 */
[----:B------:R-:W-:Y:S01]  /*bd00*/  MOV R104, R41 ;  /* 0x0000002900687202 */ /* 0x000fe20000000f00 */
[--C-:B--2---:R-:W-:Y:S01]  /*bd10*/  FFMA.FTZ R0, R107, c[0x0][0x23c], -R12.reuse ;  /* 0x00008f006b007a23 */ /* 0x104fe2000001080c */
[----:B------:R-:W-:Y:S01]  /*bd20*/  MOV R107, R42 ;  /* 0x0000002a006b7202 */ /* 0x000fe20000000f00 */
[----:B------:R-:W-:Y:S01]  /*bd30*/  IMAD.WIDE.U32 R42, R4, -0x2daee0ad, RZ ;  /* 0xd2511f53042a7825 */ /* 0x000fe200078e00ff */
[----:B------:R-:W-:Y:S01]  /*bd40*/  MOV R109, R106 ;  /* 0x0000006a006d7202 */ /* 0x000fe20000000f00 */
[----:B------:R2:W4:Y:S01]  /*bd50*/  MUFU.EX2 R239, R0 ;  /* 0x0000000000ef7308 */ /* 0x0005220000000800 */
[----:B------:R-:W-:Y:S01]  /*bd60*/  MOV R106, R35 ;  /* 0x00000023006a7202 */ /* 0x000fe20000000f00 */
[----:B------:R-:W-:Y:S01]  /*bd70*/  FFMA.FTZ R4, R105, c[0x0][0x23c], -R12 ;  /* 0x00008f0069047a23 */ /* 0x000fe2000001080c */
        /* <DEDUP_REMOVED lines=12> */
[----:B-1----:R-:W-:Y:S01]  /*be40*/  HMMA.16816.F32.BF16 R160, R8, R20, R160 ;  /* 0x0000001408a0723c */ /* 0x002fe200000418a0 */
[----:B--2---:R-:W-:Y:S01]  /*be50*/  LOP3.LUT R0, R3, UR9, R6, 0x96, !PT ;  /* 0x0000000903007c12 */ /* 0x004fe2000f8e9606 */
[----:B------:R-:W-:-:S04]  /*be60*/  IMAD.WIDE.U32 R2, R2, -0x326172a9, RZ ;  /* 0xcd9e8d5702027825 */ /* 0x000fc800078e00ff */
[----:B------:R-:W-:Y:S01]  /*be70*/  IMAD.WIDE.U32 R40, R0, -0x326172a9, RZ ;  /* 0xcd9e8d5700287825 */ /* 0x000fe200078e00ff */
[----:B------:R-:W-:Y:S01]  /*be80*/  SHF.R.U32.HI R6, RZ, 0x10, R2 ;  /* 0x00000010ff067819 */ /* 0x000fe20000011602 */
[C---:B------:R-:W-:Y:S01]  /*be90*/  HMMA.16816.F32.BF16 R48, R8.reuse, R22, R48 ;  /* 0x000000160830723c */ /* 0x040fe20000041830 */
[C---:B------:R-:W-:Y:S01]  /*bea0*/  LOP3.LUT R18, R2.reuse, 0xff, RZ, 0xc0, !PT ;  /* 0x000000ff02127812 */ /* 0x040fe200078ec0ff */
[----:B------:R-:W-:Y:S01]  /*beb0*/  FFMA.FTZ R0, R247, c[0x0][0x23c], -R12 ;  /* 0x00008f00f7007a23 */ /* 0x000fe2000001080c */
[----:B------:R-:W-:Y:S01]  /*bec0*/  SHF.R.U32.HI R7, RZ, 0x18, R2 ;  /* 0x00000018ff077819 */ /* 0x000fe20000011602 */
[----:B------:R-:W-:Y:S01]  /*bed0*/  LDSM.16.MT88.4 R20, [R203+0x19000] ;  /* 0x01900000cb14783b */ /* 0x000fe20000004200 */
[----:B-----5:R-:W-:Y:S01]  /*bee0*/  LOP3.LUT R4, R2, 0xffff, RZ, 0xc0, !PT ;  /* 0x0000ffff02047812 */ /* 0x020fe200078ec0ff */
[----:B------:R1:W-:Y:S02]  /*bef0*/  MUFU.EX2 R237, R0 ;  /* 0x0000000000ed7308 */ /* 0x0003e40000000800 */
[----:B---3--:R-:W-:Y:S01]  /*bf00*/  HMMA.16816.F32.BF16 R164, R8, R24, R164 ;  /* 0x0000001808a4723c */ /* 0x008fe200000418a4 */
[----:B------:R-:W-:-:S02]  /*bf10*/  SHF.R.U32.HI R5, RZ, 0x8, R4 ;  /* 0x00000008ff057819 */ /* 0x000fc40000011604 */
[----:B------:R-:W-:Y:S02]  /*bf20*/  LOP3.LUT R4, R6, 0xff, RZ, 0xc0, !PT ;  /* 0x000000ff06047812 */ /* 0x000fe400078ec0ff */
[----:B------:R-:W-:Y:S02]  /*bf30*/  PRMT R6, R18, 0x5410, R5 ;  /* 0x0000541012067816 */ /* 0x000fe40000000005 */
[----:B------:R-:W-:Y:S01]  /*bf40*/  PRMT R7, R4, 0x5410, R7 ;  /* 0x0000541004077816 */ /* 0x000fe20000000007 */
[----:B------:R-:W-:Y:S01]  /*bf50*/  HMMA.16816.F32.BF16 R44, R8, R26, R44 ;  /* 0x0000001a082c723c */ /* 0x000fe2000004182c */
[----:B------:R-:W-:Y:S04]  /*bf60*/  LDSM.16.MT88.4 R24, [R201+0x19000] ;  /* 0x01900000c918783b */ /* 0x000fe80000004200 */
[----:B------:R-:W-:Y:S01]  /*bf70*/  LDSM.16.MT88.4 R8, [R202+0x19000] ;  /* 0x01900000ca08783b */ /* 0x000fe20000004200 */
[----:B-1----:R-:W-:Y:S01]  /*bf80*/  LOP3.LUT R0, R3, UR17, R40, 0x96, !PT ;  /* 0x0000001103007c12 */ /* 0x002fe2000f8e9628 */
[----:B------:R-:W-:Y:S01]  /*bf90*/  FFMA.FTZ R3, R109, c[0x0][0x23c], -R13 ;  /* 0x00008f006d037a23 */ /* 0x000fe2000001080d */
[----:B------:R-:W-:-:S02]  /*bfa0*/  MOV R109, R110 ;  /* 0x0000006e006d7202 */ /* 0x000fc40000000f00 */
[----:B------:R-:W-:Y:S01]  /*bfb0*/  MOV R110, R111 ;  /* 0x0000006f006e7202 */ /* 0x000fe20000000f00 */
[----:B------:R-:W-:Y:S01]  /*bfc0*/  IMAD.MOV.U32 R111, RZ, RZ, R104 ;  /* 0x000000ffff6f7224 */ /* 0x000fe200078e0068 */
[----:B------:R-:W-:Y:S01]  /*bfd0*/  MOV R104, R105 ;  /* 0x0000006900687202 */ /* 0x000fe20000000f00 */
[----:B------:R-:W-:Y:S01]  /*bfe0*/  FFMA.FTZ R4, R109, c[0x0][0x23c], -R13 ;  /* 0x00008f006d047a23 */ /* 0x000fe2000001080d */
[----:B------:R-:W-:Y:S01]  /*bff0*/  MOV R105, R106 ;  /* 0x0000006a00697202 */ /* 0x000fe20000000f00 */
[----:B------:R-:W-:Y:S01]  /*c000*/  IMAD.MOV.U32 R106, RZ, RZ, R107 ;  /* 0x000000ffff6a7224 */ /* 0x000fe200078e006b */
[----:B------:R-:W-:Y:S01]  /*c010*/  MOV R107, R34 ;  /* 0x00000022006b7202 */ /* 0x000fe20000000f00 */
[----:B------:R1:W-:Y:S01]  /*c020*/  MUFU.EX2 R233, R4 ;  /* 0x0000000400e97308 */ /* 0x0003e20000000800 */
[----:B------:R-:W-:Y:S01]  /*c030*/  MOV R34, R35 ;  /* 0x0000002300227202 */ /* 0x000fe20000000f00 */
[----:B------:R-:W-:Y:S01]  /*c040*/  IMAD.MOV.U32 R35, RZ, RZ, R32 ;  /* 0x000000ffff237224 */ /* 0x000fe200078e0020 */
[----:B------:R-:W-:Y:S01]  /*c050*/  LOP3.LUT R2, R0, 0xffff, RZ, 0xc0, !PT ;  /* 0x0000ffff00027812 */ /* 0x000fe200078ec0ff */
[----:B------:R-:W-:Y:S01]  /*c060*/  IMAD.MOV.U32 R108, RZ, RZ, R111 ;  /* 0x000000ffff6c7224 */ /* 0x000fe200078e006f */
[----:B------:R-:W-:Y:S01]  /*c070*/  MOV R32, R33 ;  /* 0x0000002100207202 */ /* 0x000fe20000000f00 */
[----:B------:R-:W-:Y:S01]  /*c080*/  IMAD.MOV.U32 R111, RZ, RZ, R106 ;  /* 0x000000ffff6f7224 */ /* 0x000fe200078e006a */
[----:B------:R-:W-:Y:S01]  /*c090*/  MOV R33, R236 ;  /* 0x000000ec00217202 */ /* 0x000fe20000000f00 */
[----:B------:R-:W-:Y:S01]  /*c0a0*/  IMAD.MOV.U32 R106, RZ, RZ, R35 ;  /* 0x000000ffff6a7224 */ /* 0x000fe200078e0023 */
[----:B------:R2:W3:Y:S01]  /*c0b0*/  MUFU.EX2 R236, R3 ;  /* 0x0000000300ec7308 */ /* 0x0004e20000000800 */
[----:B------:R-:W-:Y:S01]  /*c0c0*/  SHF.R.U32.HI R2, RZ, 0x8, R2 ;  /* 0x00000008ff027819 */ /* 0x000fe20000011602 */
[----:B------:R-:W-:Y:S01]  /*c0d0*/  IMAD.MOV.U32 R35, RZ, RZ, R241 ;  /* 0x000000ffff237224 */ /* 0x000fe200078e00f1 */
[----:B------:R-:W-:-:S02]  /*c0e0*/  SHF.R.U32.HI R5, RZ, 0x10, R0 ;  /* 0x00000010ff057819 */ /* 0x000fc40000011600 */
[----:B------:R-:W-:Y:S02]  /*c0f0*/  MOV R109, R104 ;  /* 0x00000068006d7202 */ /* 0x000fe40000000f00 */
[----:B-1----:R-:W-:Y:S02]  /*c100*/  SHF.R.U32.HI R4, RZ, 0x18, R0 ;  /* 0x00000018ff047819 */ /* 0x002fe40000011600 */
[----:B------:R-:W-:Y:S02]  /*c110*/  MOV R104, R107 ;  /* 0x0000006b00687202 */ /* 0x000fe40000000f00 */
[----:B------:R-:W-:Y:S02]  /*c120*/  MOV R107, R32 ;  /* 0x00000020006b7202 */ /* 0x000fe40000000f00 */
[----:B------:R-:W-:Y:S02]  /*c130*/  MOV R241, R30 ;  /* 0x0000001e00f17202 */ /* 0x000fe40000000f00 */
[----:B------:R-:W-:-:S02]  /*c140*/  MOV R32, R31 ;  /* 0x0000001f00207202 */ /* 0x000fc40000000f00 */
[----:B--2---:R-:W-:Y:S02]  /*c150*/  LOP3.LUT R3, R0, 0xff, RZ, 0xc0, !PT ;  /* 0x000000ff00037812 */ /* 0x004fe400078ec0ff */
[----:B------:R-:W-:Y:S02]  /*c160*/  MOV R118, R106 ;  /* 0x0000006a00767202 */ /* 0x000fe40000000f00 */
[----:B------:R-:W-:Y:S02]  /*c170*/  PRMT R2, R3, 0x5410, R2 ;  /* 0x0000541003027816 */ /* 0x000fe40000000002 */
[----:B------:R-:W-:Y:S01]  /*c180*/  LOP3.LUT R3, R5, 0xff, RZ, 0xc0, !PT ;  /* 0x000000ff05037812 */ /* 0x000fe200078ec0ff */
[----:B------:R-:W-:Y:S01]  /*c190*/  FFMA.FTZ R5, R110, c[0x0][0x23c], -R13 ;  /* 0x00008f006e057a23 */ /* 0x000fe2000001080d */
[----:B------:R-:W-:Y:S01]  /*c1a0*/  MOV R110, R105 ;  /* 0x00000069006e7202 */ /* 0x000fe20000000f00 */
[----:B------:R-:W-:Y:S01]  /*c1b0*/  HSET2.LE.AND R0, R2, R251, PT ;  /* 0x000000fb02007233 */ /* 0x000fe20003803000 */
[----:B----4-:R-:W-:Y:S01]  /*c1c0*/  F2FP.BF16.PACK_AB R2, R239, R240 ;  /* 0x000000f0ef02723e */ /* 0x010fe200000010ff */
[----:B------:R-:W-:Y:S01]  /*c1d0*/  MUFU.EX2 R232, R5 ;  /* 0x0000000500e87308 */ /* 0x000fe20000000800 */
[----:B------:R-:W-:Y:S01]  /*c1e0*/  MOV R105, R34 ;  /* 0x0000002200697202 */ /* 0x000fe20000000f00 */
[----:B------:R-:W-:Y:S01]  /*c1f0*/  IMAD.MOV.U32 R114, RZ, RZ, R110 ;  /* 0x000000ffff727224 */ /* 0x000fe200078e006e */
[----:B------:R-:W-:-:S02]  /*c200*/  PRMT R3, R3, 0x5410, R4 ;  /* 0x0000541003037816 */ /* 0x000fc40000000004 */
[----:B------:R-:W-:Y:S01]  /*c210*/  MOV R34, R33 ;  /* 0x0000002100227202 */ /* 0x000fe20000000f00 */
[----:B------:R-:W-:Y:S01]  /*c220*/  IMAD.MOV.U32 R33, RZ, RZ, R28 ;  /* 0x000000ffff217224 */ /* 0x000fe200078e001c */
[----:B------:R-:W-:Y:S01]  /*c230*/  LOP3.LUT R4, R0, R2, RZ, 0xc0, !PT ;  /* 0x0000000200047212 */ /* 0x000fe200078ec0ff */
[----:B------:R-:W-:Y:S01]  /*c240*/  FFMA.FTZ R2, R29, c[0x0][0x23c], -R13 ;  /* 0x00008f001d027a23 */ /* 0x000fe2000001080d */
[----:B------:R-:W-:Y:S01]  /*c250*/  HSET2.LE.AND R0, R3, R251, PT ;  /* 0x000000fb03007233 */ /* 0x000fe20003803000 */
[----:B------:R-:W1:Y:S01]  /*c260*/  LDSM.16.MT88.4 R28, [R200+0x19000] ;  /* 0x01900000c81c783b */ /* 0x000e620000004200 */
[----:B------:R-:W-:Y:S01]  /*c270*/  MOV R3, R108 ;  /* 0x0000006c00037202 */ /* 0x000fe20000000f00 */
[----:B------:R3:W2:Y:S01]  /*c280*/  MUFU.EX2 R227, R2 ;  /* 0x0000000200e37308 */ /* 0x0006a20000000800 */
[----:B------:R-:W-:Y:S01]  /*c290*/  MOV R117, R107 ;  /* 0x0000006b00757202 */ /* 0x000fe20000000f00 */
[----:B------:R-:W-:Y:S01]  /*c2a0*/  IMAD.MOV.U32 R107, RZ, RZ, R36 ;  /* 0x000000ffff6b7224 */ /* 0x000fe200078e0024 */
[----:B------:R-:W-:Y:S01]  /*c2b0*/  MOV R108, R38 ;  /* 0x00000026006c7202 */ /* 0x000fe20000000f00 */
[----:B------:R-:W-:Y:S01]  /*c2c0*/  IMAD.MOV.U32 R119, RZ, RZ, R105 ;  /* 0x000000ffff777224 */ /* 0x000fe200078e0069 */
[----:B------:R-:W-:Y:S01]  /*c2d0*/  MOV R106, R39 ;  /* 0x00000027006a7202 */ /* 0x000fe20000000f00 */
[----:B------:R-:W-:Y:S01]  /*c2e0*/  IMAD.MOV.U32 R116, RZ, RZ, R34 ;  /* 0x000000ffff747224 */ /* 0x000fe200078e0022 */
[----:B------:R-:W4:Y:S01]  /*c2f0*/  LDSM.16.MT88.4 R36, [R200+0x1b000] ;  /* 0x01b00000c824783b */ /* 0x000f220000004200 */
[----:B------:R-:W-:Y:S01]  /*c300*/  MOV R115, R109 ;  /* 0x0000006d00737202 */ /* 0x000fe20000000f00 */
[----:B------:R-:W-:Y:S01]  /*c310*/  IMAD.MOV.U32 R109, RZ, RZ, R33 ;  /* 0x000000ffff6d7224 */ /* 0x000fe200078e0021 */
[----:B------:R-:W-:-:S02]  /*c320*/  MOV R113, R111 ;  /* 0x0000006f00717202 */ /* 0x000fc40000000f00 */
[----:B------:R-:W-:Y:S02]  /*c330*/  MOV R111, R35 ;  /* 0x00000023006f7202 */ /* 0x000fe40000000f00 */
[----:B------:R-:W-:Y:S02]  /*c340*/  MOV R110, R32 ;  /* 0x00000020006e7202 */ /* 0x000fe40000000f00 */
[----:B---3--:R-:W-:Y:S01]  /*c350*/  F2FP.BF16.PACK_AB R2, R233, R236 ;  /* 0x000000ece902723e */ /* 0x008fe200000010ff */
[----:B------:R-:W-:Y:S01]  /*c360*/  LDSM.16.MT88.4 R32, [R201+0x1d000] ;  /* 0x01d00000c920783b */ /* 0x000fe20000004200 */
[----:B------:R-:W-:Y:S02]  /*c370*/  MOV R112, R104 ;  /* 0x0000006800707202 */ /* 0x000fe40000000f00 */
[----:B------:R-:W-:Y:S01]  /*c380*/  LOP3.LUT R5, R0, R2, RZ, 0xc0, !PT ;  /* 0x0000000200057212 */ /* 0x000fe200078ec0ff */
[----:B------:R-:W-:Y:S01]  /*c390*/  HSET2.LE.AND R0, R6, R251, PT ;  /* 0x000000fb06007233 */ /* 0x000fe20003803000 */
[----:B------:R-:W-:-:S02]  /*c3a0*/  F2FP.BF16.PACK_AB R2, R237, R238 ;  /* 0x000000eeed02723e */ /* 0x000fc400000010ff */
[----:B------:R-:W-:Y:S02]  /*c3b0*/  MOV R247, R110 ;  /* 0x0000006e00f77202 */ /* 0x000fe40000000f00 */
[----:B------:R-:W-:Y:S01]  /*c3c0*/  LOP3.LUT R6, R0, R2, RZ, 0xc0, !PT ;  /* 0x0000000200067212 */ /* 0x000fe200078ec0ff */
[----:B------:R-:W-:Y:S01]  /*c3d0*/  HSET2.LE.AND R0, R7, R251, PT ;  /* 0x000000fb07007233 */ /* 0x000fe20003803000 */
[----:B--2---:R-:W-:Y:S02]  /*c3e0*/  F2FP.BF16.PACK_AB R2, R227, R232 ;  /* 0x000000e8e302723e */ /* 0x004fe400000010ff */
[----:B------:R-:W-:Y:S02]  /*c3f0*/  MOV R149, R111 ;  /* 0x0000006f00957202 */ /* 0x000fe40000000f00 */
[----:B------:R-:W-:Y:S02]  /*c400*/  LOP3.LUT R7, R0, R2, RZ, 0xc0, !PT ;  /* 0x0000000200077212 */ /* 0x000fe400078ec0ff */
[----:B------:R-:W-:Y:S01]  /*c410*/  MOV R18, R117 ;  /* 0x0000007500127202 */ /* 0x000fe20000000f00 */
[----:B------:R-:W-:Y:S01]  /*c420*/  FFMA.FTZ R0, R149, c[0x0][0x23c], -R12 ;  /* 0x00008f0095007a23 */ /* 0x000fe2000001080c */
[----:B------:R-:W-:-:S03]  /*c430*/  MOV R2, R113 ;  /* 0x0000007100027202 */ /* 0x000fc60000000f00 */
[C---:B-1----:R-:W-:Y:S01]  /*c440*/  HMMA.16816.F32.BF16 R152, R4.reuse, R28, R152 ;  /* 0x0000001c0498723c */ /* 0x042fe20000041898 */
[----:B------:R1:W-:Y:S07]  /*c450*/  MUFU.EX2 R149, R0 ;  /* 0x0000000000957308 */ /* 0x0003ee0000000800 */
[C---:B------:R-:W-:Y:S01]  /*c460*/  HMMA.16816.F32.BF16 R52, R4.reuse, R30, R52 ;  /* 0x0000001e0434723c */ /* 0x040fe20000041834 */
[----:B------:R-:W2:Y:S07]  /*c470*/  LDSM.16.MT88.4 R28, [R201+0x1b000] ;  /* 0x01b00000c91c783b */ /* 0x000eae0000004200 */
[----:B------:R-:W-:Y:S01]  /*c480*/  HMMA.16816.F32.BF16 R60, R4, R24, R60 ;  /* 0x00000018043c723c */ /* 0x000fe2000004183c */
[----:B-1----:R-:W-:Y:S01]  /*c490*/  FFMA.FTZ R0, R18, c[0x0][0x23c], -R12 ;  /* 0x00008f0012007a23 */ /* 0x002fe2000001080c */
[----:B------:R-:W-:-:S03]  /*c4a0*/  MOV R18, R150 ;  /* 0x0000009600127202 */ /* 0x000fc60000000f00 */
[----:B------:R1:W-:Y:S03]  /*c4b0*/  MUFU.EX2 R150, R0 ;  /* 0x0000000000967308 */ /* 0x0003e60000000800 */
[C---:B------:R-:W-:Y:S01]  /*c4c0*/  HMMA.16816.F32.BF16 R68, R4.reuse, R26, R68 ;  /* 0x0000001a0444723c */ /* 0x040fe20000041844 */
[----:B------:R-:W3:Y:S07]  /*c4d0*/  LDSM.16.MT88.4 R24, [R203+0x1b000] ;  /* 0x01b00000cb18783b */ /* 0x000eee0000004200 */
[C---:B------:R-:W-:Y:S08]  /*c4e0*/  HMMA.16816.F32.BF16 R76, R4.reuse, R20, R76 ;  /* 0x00000014044c723c */ /* 0x040ff0000004184c */
[C---:B------:R-:W-:Y:S01]  /*c4f0*/  HMMA.16816.F32.BF16 R80, R4.reuse, R22, R80 ;  /* 0x000000160450723c */ /* 0x040fe20000041850 */
[----:B------:R-:W5:Y:S07]  /*c500*/  LDSM.16.MT88.4 R20, [R202+0x1b000] ;  /* 0x01b00000ca14783b */ /* 0x000f6e0000004200 */
[C---:B------:R-:W-:Y:S08]  /*c510*/  HMMA.16816.F32.BF16 R84, R4.reuse, R8, R84 ;  /* 0x000000080454723c */ /* 0x040ff00000041854 */
[C---:B------:R-:W-:Y:S01]  /*c520*/  HMMA.16816.F32.BF16 R88, R4.reuse, R10, R88 ;  /* 0x0000000a0458723c */ /* 0x040fe20000041858 */
[----:B------:R-:W5:Y:S07]  /*c530*/  LDSM.16.MT88.4 R8, [R200+0x1d000] ;  /* 0x01d00000c808783b */ /* 0x000f6e0000004200 */
[C---:B----4-:R-:W-:Y:S07]  /*c540*/  HMMA.16816.F32.BF16 R96, R4.reuse, R38, R96 ;  /* 0x000000260460723c */ /* 0x050fee0000041860 */
[----:B------:R-:W-:Y:S01]  /*c550*/  MOV R39, R106 ;  /* 0x0000006a00277202 */ /* 0x000fe20000000f00 */
[----:B------:R-:W-:Y:S01]  /*c560*/  IMAD.MOV.U32 R38, RZ, RZ, R107 ;  /* 0x000000ffff267224 */ /* 0x000fe200078e006b */
[C---:B------:R-:W-:Y:S07]  /*c570*/  HMMA.16816.F32.BF16 R92, R4.reuse, R36, R92 ;  /* 0x00000024045c723c */ /* 0x040fee000004185c */
[----:B------:R-:W-:Y:S01]  /*c580*/  MOV R36, R118 ;  /* 0x0000007600247202 */ /* 0x000fe20000000f00 */
[----:B--2---:R-:W-:Y:S01]  /*c590*/  HMMA.16816.F32.BF16 R104, R4, R30, R192 ;  /* 0x0000001e0468723c */ /* 0x004fe200000418c0 */
[----:B------:R-:W-:-:S06]  /*c5a0*/  MOV R37, R112 ;  /* 0x0000007000257202 */ /* 0x000fcc0000000f00 */
[----:B------:R-:W-:Y:S01]  /*c5b0*/  MOV R194, R108 ;  /* 0x0000006c00c27202 */ /* 0x000fe20000000f00 */
[----:B------:R-:W-:Y:S01]  /*c5c0*/  IMAD.MOV.U32 R195, RZ, RZ, R109 ;  /* 0x000000ffffc37224 */ /* 0x000fe200078e006d */
[----:B------:R-:W-:Y:S01]  /*c5d0*/  MOV R193, R123 ;  /* 0x0000007b00c17202 */ /* 0x000fe20000000f00 */
[----:B---3--:R-:W-:Y:S01]  /*c5e0*/  HMMA.16816.F32.BF16 R108, R4, R24, R228 ;  /* 0x00000018046c723c */ /* 0x008fe200000418e4 */
[----:B------:R-:W-:-:S04]  /*c5f0*/  IMAD.MOV.U32 R192, RZ, RZ, R119 ;  /* 0x000000ffffc07224 */ /* 0x000fc800078e0077 */
[----:B-1----:R-:W-:Y:S02]  /*c600*/  FFMA.FTZ R0, R192, c[0x0][0x23c], -R12 ;  /* 0x00008f00c0007a23 */ /* 0x002fe4000001080c */
[----:B------:R-:W-:Y:S01]  /*c610*/  IMAD.MOV.U32 R231, RZ, RZ, R116 ;  /* 0x000000ffffe77224 */ /* 0x000fe200078e0074 */
[C---:B-----5:R-:W-:Y:S01]  /*c620*/  HMMA.16816.F32.BF16 R120, R4.reuse, R22, R168 ;  /* 0x000000160478723c */ /* 0x060fe200000418a8 */
[----:B------:R-:W-:Y:S01]  /*c630*/  IMAD.MOV.U32 R230, RZ, RZ, R114 ;  /* 0x000000ffffe67224 */ /* 0x000fe200078e0072 */
[----:B------:R-:W-:Y:S01]  /*c640*/  MOV R229, R115 ;  /* 0x0000007300e57202 */ /* 0x000fe20000000f00 */
[----:B------:R1:W-:Y:S02]  /*c650*/  MUFU.EX2 R192, R0 ;  /* 0x0000000000c07308 */ /* 0x0003e40000000800 */
[----:B------:R-:W-:Y:S02]  /*c660*/  IMAD.MOV.U32 R228, RZ, RZ, R230 ;  /* 0x000000ffffe47224 */ /* 0x000fe400078e00e6 */
[----:B------:R-:W-:Y:S01]  /*c670*/  IMAD.MOV.U32 R230, RZ, RZ, R39 ;  /* 0x000000ffffe67224 */ /* 0x000fe200078e0027 */
[----:B------:R-:W-:Y:S01]  /*c680*/  HMMA.16816.F32.BF16 R116, R4, R20, R172 ;  /* 0x000000140474723c */ /* 0x000fe200000418ac */
[----:B------:R-:W2:Y:S01]  /*c690*/  LDSM.16.MT88.4 R20, [R203+0x1d000] ;  /* 0x01d00000cb14783b */ /* 0x000ea20000004200 */
[----:B------:R-:W-:-:S06]  /*c6a0*/  MOV R39, R19 ;  /* 0x0000001300277202 */ /* 0x000fcc0000000f00 */
[----:B------:R-:W-:Y:S01]  /*c6b0*/  HMMA.16816.F32.BF16 R124, R4, R8, R156 ;  /* 0x00000008047c723c */ /* 0x000fe2000004189c */
[----:B------:R-:W-:Y:S01]  /*c6c0*/  LDSM.16.MT88.4 R156, [R200+0x19800] ;  /* 0x01980000c89c783b */ /* 0x000fe20000004200 */
[----:B-1----:R-:W-:Y:S01]  /*c6d0*/  FFMA.FTZ R0, R2, c[0x0][0x23c], -R12 ;  /* 0x00008f0002007a23 */ /* 0x002fe2000001080c */
[----:B------:R-:W-:-:S03]  /*c6e0*/  LOP3.LUT R2, R41, UR8, R148, 0x96, !PT ;  /* 0x0000000829027c12 */ /* 0x000fc6000f8e9694 */
[----:B------:R1:W-:Y:S02]  /*c6f0*/  MUFU.EX2 R148, R0 ;  /* 0x0000000000947308 */ /* 0x0003e40000000800 */
[C---:B------:R-:W-:Y:S01]  /*c700*/  HMMA.16816.F32.BF16 R128, R4.reuse, R10, R140 ;  /* 0x0000000a0480723c */ /* 0x040fe2000004188c */
[----:B------:R-:W3:Y:S07]  /*c710*/  LDSM.16.MT88.4 R8, [R202+0x1d000] ;  /* 0x01d00000ca08783b */ /* 0x000eee0000004200 */
[----:B------:R-:W-:Y:S01]  /*c720*/  HMMA.16816.F32.BF16 R140, R4, R32, R144 ;  /* 0x00000020048c723c */ /* 0x000fe20000041890 */
[----:B-1----:R-:W-:-:S07]  /*c730*/  FFMA.FTZ R0, R229, c[0x0][0x23c], -R13 ;  /* 0x00008f00e5007a23 */ /* 0x002fce000001080d */
[C---:B------:R-:W-:Y:S01]  /*c740*/  HMMA.16816.F32.BF16 R100, R4.reuse, R28, R100 ;  /* 0x0000001c0464723c */ /* 0x040fe20000041864 */
[----:B------:R-:W1:Y:S01]  /*c750*/  LDSM.16.MT88.4 R28, [R201+0x1f000] ;  /* 0x01f00000c91c783b */ /* 0x000e620000004200 */
[----:B------:R-:W-:Y:S01]  /*c760*/  MOV R229, R231 ;  /* 0x000000e700e57202 */ /* 0x000fe20000000f00 */
[----:B------:R4:W-:Y:S01]  /*c770*/  MUFU.EX2 R19, R0 ;  /* 0x0000000000137308 */ /* 0x0009e20000000800 */
[----:B------:R-:W-:Y:S02]  /*c780*/  MOV R231, R38 ;  /* 0x0000002600e77202 */ /* 0x000fe40000000f00 */
[----:B------:R-:W-:Y:S01]  /*c790*/  MOV R38, R3 ;  /* 0x0000000300267202 */ /* 0x000fe20000000f00 */
[----:B------:R-:W-:Y:S01]  /*c7a0*/  IMAD.WIDE.U32 R2, R2, -0x2daee0ad, RZ ;  /* 0xd2511f5302027825 */ /* 0x000fe200078e00ff */
[----:B------:R-:W-:Y:S04]  /*c7b0*/  HMMA.16816.F32.BF16 R32, R4, R34, R184 ;  /* 0x000000220420723c */ /* 0x000fe800000418b8 */
[----:B------:R-:W-:-:S04]  /*c7c0*/  LOP3.LUT R12, R2, 0xff, RZ, 0xc0, !PT ;  /* 0x000000ff020c7812 */ /* 0x000fc800078ec0ff */
[----:B--2---:R-:W-:Y:S01]  /*c7d0*/  HMMA.16816.F32.BF16 R172, R4, R22, R180 ;  /* 0x0000001604ac723c */ /* 0x004fe200000418b4 */
[----:B----4-:R-:W-:-:S07]  /*c7e0*/  LOP3.LUT R0, R2, 0xffff, RZ, 0xc0, !PT ;  /* 0x0000ffff02007812 */ /* 0x010fce00078ec0ff */
[C---:B------:R-:W-:Y:S01]  /*c7f0*/  HMMA.16816.F32.BF16 R112, R4.reuse, R26, R188 ;  /* 0x0000001a0470723c */ /* 0x040fe200000418bc */
[----:B------:R-:W2:Y:S07]  /*c800*/  LDSM.16.MT88.4 R24, [R200+0x1f000] ;  /* 0x01f00000c818783b */ /* 0x000eae0000004200 */
[C---:B---3--:R-:W-:Y:S08]  /*c810*/  HMMA.16816.F32.BF16 R184, R4.reuse, R8, R176 ;  /* 0x0000000804b8723c */ /* 0x048ff000000418b0 */
[C---:B------:R-:W-:Y:S01]  /*c820*/  HMMA.16816.F32.BF16 R180, R4.reuse, R10, R72 ;  /* 0x0000000a04b4723c */ /* 0x040fe20000041848 */
[----:B------:R-:W3:Y:S04]  /*c830*/  LDSM.16.MT88.4 R8, [R203+0x1f000] ;  /* 0x01f00000cb08783b */ /* 0x000ee80000004200 */
[----:B------:R-:W-:Y:S03]  /*c840*/  LDSM.16.MT88.4 R72, [R201+0x1b800] ;  /* 0x01b80000c948783b */ /* 0x000fe60000004200 */
[C---:B------:R-:W-:Y:S01]  /*c850*/  HMMA.16816.F32.BF16 R168, R4.reuse, R20, R196 ;  /* 0x0000001404a8723c */ /* 0x040fe200000418c4 */
[----:B------:R-:W4:Y:S06]  /*c860*/  LDSM.16.MT88.4 R20, [R202+0x1f000] ;  /* 0x01f00000ca14783b */ /* 0x000f2c0000004200 */
[----:B------:R-:W-:Y:S01]  /*c870*/  MOV R199, R36 ;  /* 0x0000002400c77202 */ /* 0x000fe20000000f00 */
[----:B-1----:R-:W-:Y:S01]  /*c880*/  HMMA.16816.F32.BF16 R132, R4, R28, R132 ;  /* 0x0000001c0484723c */ /* 0x002fe20000041884 */
[----:B------:R-:W-:-:S07]  /*c890*/  IMAD.MOV.U32 R198, RZ, RZ, R37 ;  /* 0x000000ffffc67224 */ /* 0x000fce00078e0025 */
[C---:B------:R-:W-:Y:S01]  /*c8a0*/  HMMA.16816.F32.BF16 R188, R4.reuse, R30, R136 ;  /* 0x0000001e04bc723c */ /* 0x040fe20000041888 */
[----:B------:R-:W-:Y:S07]  /*c8b0*/  LDSM.16.MT88.4 R136, [R201+0x1f800] ;  /* 0x01f80000c988783b */ /* 0x000fee0000004200 */
[C---:B--2---:R-:W-:Y:S01]  /*c8c0*/  HMMA.16816.F32.BF16 R176, R4.reuse, R24, R64 ;  /* 0x0000001804b0723c */ /* 0x044fe20000041840 */
[----:B------:R-:W-:Y:S07]  /*c8d0*/  LDSM.16.MT88.4 R64, [R200+0x1b800] ;  /* 0x01b80000c840783b */ /* 0x000fee0000004200 */
[C---:B------:R-:W-:Y:S01]  /*c8e0*/  HMMA.16816.F32.BF16 R24, R4.reuse, R26, R56 ;  /* 0x0000001a0418723c */ /* 0x040fe20000041838 */
[----:B------:R-:W-:Y:S07]  /*c8f0*/  LDSM.16.MT88.4 R56, [R202+0x19800] ;  /* 0x01980000ca38783b */ /* 0x000fee0000004200 */
[C---:B---3--:R-:W-:Y:S07]  /*c900*/  HMMA.16816.F32.BF16 R160, R4.reuse, R8, R160 ;  /* 0x0000000804a0723c */ /* 0x048fee00000418a0 */
[----:B------:R-:W-:Y:S01]  /*c910*/  SHF.R.U32.HI R8, RZ, 0x10, R2 ;  /* 0x00000010ff087819 */ /* 0x000fe20000011602 */
[----:B------:R-:W-:Y:S01]  /*c920*/  HMMA.16816.F32.BF16 R28, R4, R10, R48 ;  /* 0x0000000a041c723c */ /* 0x000fe20000041830 */
[----:B------:R-:W-:Y:S01]  /*c930*/  LDSM.16.MT88.4 R48, [R203+0x19800] ;  /* 0x01980000cb30783b */ /* 0x000fe20000004200 */
[----:B------:R-:W-:Y:S01]  /*c940*/  FFMA.FTZ R9, R18, c[0x0][0x23c], -R13 ;  /* 0x00008f0012097a23 */ /* 0x000fe2000001080d */
[----:B------:R-:W-:-:S03]  /*c950*/  LOP3.LUT R8, R8, 0xff, RZ, 0xc0, !PT ;  /* 0x000000ff08087812 */ /* 0x000fc600078ec0ff */
[----:B------:R1:W2:Y:S01]  /*c960*/  MUFU.EX2 R18, R9 ;  /* 0x0000000900127308 */ /* 0x0002a20000000800 */
[----:B------:R-:W-:Y:S01]  /*c970*/  SHF.R.U32.HI R11, RZ, 0x18, R2 ;  /* 0x00000018ff0b7819 */ /* 0x000fe20000011602 */
[C---:B----4-:R-:W-:Y:S01]  /*c980*/  HMMA.16816.F32.BF16 R164, R4.reuse, R20, R164 ;  /* 0x0000001404a4723c */ /* 0x050fe200000418a4 */
[----:B------:R-:W-:Y:S02]  /*c990*/  LOP3.LUT R2, R3, UR18, R42, 0x96, !PT ;  /* 0x0000001203027c12 */ /* 0x000fe4000f8e962a */
[----:B------:R-:W3:Y:S01]  /*c9a0*/  LDSM.16.MT88.4 R40, [R201+0x19800] ;  /* 0x01980000c928783b */ /* 0x000ee20000004200 */
[----:B------:R-:W-:Y:S01]  /*c9b0*/  SHF.R.U32.HI R10, RZ, 0x8, R0 ;  /* 0x00000008ff0a7819 */ /* 0x000fe20000011600 */
[--C-:B------:R-:W-:Y:S01]  /*c9c0*/  FFMA.FTZ R0, R228, c[0x0][0x23c], -R13.reuse ;  /* 0x00008f00e4007a23 */ /* 0x100fe2000001080d */
[----:B------:R-:W-:Y:S02]  /*c9d0*/  SHF.R.U32.HI R3, RZ, 0x10, R2 ;  /* 0x00000010ff037819 */ /* 0x000fe40000011602 */
[----:B------:R-:W-:Y:S01]  /*c9e0*/  PRMT R12, R12, 0x5410, R10 ;  /* 0x000054100c0c7816 */ /* 0x000fe2000000000a */
[----:B------:R-:W-:Y:S01]  /*c9f0*/  FFMA.FTZ R10, R229, c[0x0][0x23c], -R13 ;  /* 0x00008f00e50a7a23 */ /* 0x000fe2000001080d */
[----:B------:R-:W-:Y:S01]  /*ca00*/  PRMT R11, R8, 0x5410, R11 ;  /* 0x00005410080b7816 */ /* 0x000fe2000000000b */
[----:B------:R4:W-:Y:S01]  /*ca10*/  MUFU.EX2 R13, R0 ;  /* 0x00000000000d7308 */ /* 0x0009e20000000800 */
[----:B------:R-:W-:Y:S01]  /*ca20*/  SHF.R.U32.HI R8, RZ, 0x18, R2 ;  /* 0x00000018ff087819 */ /* 0x000fe20000011602 */
[----:B------:R-:W-:Y:S01]  /*ca30*/  HMMA.16816.F32.BF16 R20, R4, R22, R44 ;  /* 0x000000160414723c */ /* 0x000fe2000004182c */
[----:B-1----:R-:W-:Y:S01]  /*ca40*/  LOP3.LUT R9, R2, 0xff, RZ, 0xc0, !PT ;  /* 0x000000ff02097812 */ /* 0x002fe200078ec0ff */
[----:B------:R-:W-:Y:S01]  /*ca50*/  IMAD.MOV.U32 R229, RZ, RZ, R38 ;  /* 0x000000ffffe57224 */ /* 0x000fe200078e0026 */
[----:B------:R-:W-:-:S03]  /*ca60*/  MOV R228, R39 ;  /* 0x0000002700e47202 */ /* 0x000fc60000000f00 */
[----:B------:R-:W1:Y:S01]  /*ca70*/  MUFU.EX2 R10, R10 ;  /* 0x0000000a000a7308 */ /* 0x000e620000000800 */
[--C-:B------:R-:W-:Y:S01]  /*ca80*/  HSET2.LE.AND R5, R12, R251.reuse, PT ;  /* 0x000000fb0c057233 */ /* 0x100fe20003803000 */
[----:B--2---:R-:W-:Y:S01]  /*ca90*/  F2FP.BF16.PACK_AB R4, R18, R19 ;  /* 0x000000131204723e */ /* 0x004fe200000010ff */
        /* <DEDUP_REMOVED lines=8> */
[----:B-1----:R-:W-:Y:S01]  /*cb20*/  F2FP.BF16.PACK_AB R8, R10, R13 ;  /* 0x0000000d0a08723e */ /* 0x002fe200000010ff */
        /* <DEDUP_REMOVED lines=22> */
[C---:B---3--:R-:W-:Y:S01]  /*cc90*/  HMMA.16816.F32.BF16 R36, R144.reuse, R40, R60 ;  /* 0x000000289024723c */ /* 0x048fe2000004183c */
        /* <DEDUP_REMOVED lines=22> */
[----:B------:R-:W-:Y:S01]  /*ce00*/  FADD.FTZ R244, R148, R2 ;  /* 0x0000000294f47221 */ /* 0x000fe20000010000 */
[----:B------:R-:W-:Y:S01]  /*ce10*/  MOV R148, R252 ;  /* 0x000000fc00947202 */ /* 0x000fe20000000f00 */
        /* <DEDUP_REMOVED lines=24> */
[C---:B-1----:R-:W-:Y:S08]  /*cfa0*/  HMMA.16816.F32.BF16 R108, R144.reuse, R112, R168 ;  /* 0x00000070906c723c */ /* 0x042ff000000418a8 */
        /* <DEDUP_REMOVED lines=97> */
[----:B------:R-:W-:Y:S04]  /*d5c0*/  LDSM.16.M88.4 R176, [R151+0x11000] ;  /* 0x0110000097b0783b */ /* 0x000fe80000000200 */
[----:B------:R-:W-:Y:S04]  /*d5d0*/  LDSM.16.M88.4 R172, [R151+0x11800] ;  /* 0x0118000097ac783b */ /* 0x000fe80000000200 */
[----:B----4-:R-:W-:Y:S04]  /*d5e0*/  LDSM.16.M88.4 R8, [R207] ;  /* 0x00000000cf08783b */ /* 0x010fe80000000200 */
[----:B------:R-:W-:Y:S04]  /*d5f0*/  LDSM.16.M88.4 R168, [R210] ;  /* 0x00000000d2a8783b */ /* 0x000fe80000000200 */
[----:B-----5:R-:W3:Y:S04]  /*d600*/  LDSM.16.M88.4 R4, [R206] ;  /* 0x00000000ce04783b */ /* 0x020ee80000000200 */
[----:B------:R-:W4:Y:S04]  /*d610*/  LDSM.16.M88.4 R180, [R225] ;  /* 0x00000000e1b4783b */ /* 0x000f280000000200 */
[----:B------:R-:W5:Y:S04]  /*d620*/  LDSM.16.M88.4 R192, [R224] ;  /* 0x00000000e0c0783b */ /* 0x000f680000000200 */
[----:B------:R-:W1:Y:S04]  /*d630*/  LDSM.16.M88.4 R236, [R223] ;  /* 0x00000000dfec783b */ /* 0x000e680000000200 */
[----:B------:R-:W-:Y:S04]  /*d640*/  LDSM.16.M88.4 R240, [R219] ;  /* 0x00000000dbf0783b */ /* 0x000fe80000000200 */
[----:B------:R-:W0:Y:S01]  /*d650*/  LDGDEPBAR ;  /* 0x00000000000079af */ /* 0x000e220000000000 */
[C---:B---3--:R-:W-:Y:S08]  /*d660*/  HMMA.16816.F32.BF16 R32, R4.reuse, R12, RZ ;  /* 0x0000000c0420723c */ /* 0x048ff000000418ff */
[C---:B------:R-:W-:Y:S08]  /*d670*/  HMMA.16816.F32.BF16 R28, R4.reuse, R14, RZ ;  /* 0x0000000e041c723c */ /* 0x040ff000000418ff */
[C---:B-1----:R-:W-:Y:S08]  /*d680*/  HMMA.16816.F32.BF16 R20, R4.reuse, R24, RZ ;  /* 0x000000180414723c */ /* 0x042ff000000418ff */
[C---:B------:R-:W-:Y:S08]  /*d690*/  HMMA.16816.F32.BF16 R188, R4.reuse, R176, RZ ;  /* 0x000000b004bc723c */ /* 0x040ff000000418ff */
[C---:B------:R-:W-:Y:S01]  /*d6a0*/  HMMA.16816.F32.BF16 R12, R4.reuse, R26, RZ ;  /* 0x0000001a040c723c */ /* 0x040fe200000418ff */
[----:B------:R-:W-:Y:S07]  /*d6b0*/  LDSM.16.M88.4 R24, [R205+0x10000] ;  /* 0x01000000cd18783b */ /* 0x000fee0000000200 */
[C---:B------:R-:W-:Y:S08]  /*d6c0*/  HMMA.16816.F32.BF16 R184, R4.reuse, R178, RZ ;  /* 0x000000b204b8723c */ /* 0x040ff000000418ff */
[C---:B------:R-:W-:Y:S08]  /*d6d0*/  HMMA.16816.F32.BF16 R176, R4.reuse, R172, RZ ;  /* 0x000000ac04b0723c */ /* 0x040ff000000418ff */
[----:B------:R-:W-:Y:S01]  /*d6e0*/  HMMA.16816.F32.BF16 R172, R4, R174, RZ ;  /* 0x000000ae04ac723c */ /* 0x000fe200000418ff */
[----:B------:R-:W1:Y:S07]  /*d6f0*/  LDSM.16.M88.4 R4, [R209] ;  /* 0x00000000d104783b */ /* 0x000e6e0000000200 */
[C---:B------:R-:W-:Y:S08]  /*d700*/  HMMA.16816.F32.BF16 R196, R8.reuse, R168, R32 ;  /* 0x000000a808c4723c */ /* 0x040ff00000041820 */
[C---:B------:R-:W-:Y:S08]  /*d710*/  HMMA.16816.F32.BF16 R32, R8.reuse, R170, R28 ;  /* 0x000000aa0820723c */ /* 0x040ff0000004181c */
[C---:B----4-:R-:W-:Y:S01]  /*d720*/  HMMA.16816.F32.BF16 R28, R8.reuse, R180, R20 ;  /* 0x000000b4081c723c */ /* 0x050fe20000041814 */
[----:B------:R-:W3:Y:S07]  /*d730*/  LDSM.16.M88.4 R20, [R205+0x10800] ;  /* 0x01080000cd14783b */ /* 0x000eee0000000200 */
[C---:B-----5:R-:W-:Y:S08]  /*d740*/  HMMA.16816.F32.BF16 R228, R8.reuse, R192, R188 ;  /* 0x000000c008e4723c */ /* 0x060ff000000418bc */
[C---:B------:R-:W-:Y:S01]  /*d750*/  HMMA.16816.F32.BF16 R12, R8.reuse, R182, R12 ;  /* 0x000000b6080c723c */ /* 0x040fe2000004180c */
[----:B------:R-:W4:Y:S07]  /*d760*/  LDSM.16.M88.4 R180, [R205+0x11000] ;  /* 0x01100000cdb4783b */ /* 0x000f2e0000000200 */
[C---:B------:R-:W-:Y:S08]  /*d770*/  HMMA.16816.F32.BF16 R188, R8.reuse, R194, R184 ;  /* 0x000000c208bc723c */ /* 0x040ff000000418b8 */
[C---:B------:R-:W-:Y:S01]  /*d780*/  HMMA.16816.F32.BF16 R184, R8.reuse, R236, R176 ;  /* 0x000000ec08b8723c */ /* 0x040fe200000418b0 */
[----:B------:R-:W5:Y:S07]  /*d790*/  LDSM.16.M88.4 R176, [R205+0x11800] ;  /* 0x01180000cdb0783b */ /* 0x000f6e0000000200 */
[----:B------:R-:W-:Y:S01]  /*d7a0*/  HMMA.16816.F32.BF16 R172, R8, R238, R172 ;  /* 0x000000ee08ac723c */ /* 0x000fe200000418ac */
[----:B------:R-:W-:Y:S04]  /*d7b0*/  LDSM.16.M88.4 R8, [R208] ;  /* 0x00000000d008783b */ /* 0x000fe80000000200 */
[----:B------:R-:W-:Y:S03]  /*d7c0*/  LDSM.16.M88.4 R236, [R151+0x13800] ;  /* 0x0138000097ec783b */ /* 0x000fe60000000200 */
[C---:B-1----:R-:W-:Y:S01]  /*d7d0*/  HMMA.16816.F32.BF16 R168, R4.reuse, R24, R196 ;  /* 0x0000001804a8723c */ /* 0x042fe200000418c4 */
[----:B------:R-:W-:Y:S07]  /*d7e0*/  LDSM.16.M88.4 R196, [R204+0x1800] ;  /* 0x00180000ccc4783b */ /* 0x000fee0000000200 */
[C---:B------:R-:W-:Y:S01]  /*d7f0*/  HMMA.16816.F32.BF16 R32, R4.reuse, R26, R32 ;  /* 0x0000001a0420723c */ /* 0x040fe20000041820 */
[----:B------:R-:W1:Y:S07]  /*d800*/  LDSM.16.M88.4 R24, [R204] ;  /* 0x00000000cc18783b */ /* 0x000e6e0000000200 */
[C---:B---3--:R-:W-:Y:S08]  /*d810*/  HMMA.16816.F32.BF16 R28, R4.reuse, R20, R28 ;  /* 0x00000014041c723c */ /* 0x048ff0000004181c */
[C---:B------:R-:W-:Y:S01]  /*d820*/  HMMA.16816.F32.BF16 R12, R4.reuse, R22, R12 ;  /* 0x00000016040c723c */ /* 0x040fe2000004180c */
[----:B------:R-:W3:Y:S07]  /*d830*/  LDSM.16.M88.4 R20, [R204+0x800] ;  /* 0x00080000cc14783b */ /* 0x000eee0000000200 */
[C---:B----4-:R-:W-:Y:S08]  /*d840*/  HMMA.16816.F32.BF16 R192, R4.reuse, R180, R228 ;  /* 0x000000b404c0723c */ /* 0x050ff000000418e4 */
[C---:B------:R-:W-:Y:S08]  /*d850*/  HMMA.16816.F32.BF16 R188, R4.reuse, R182, R188 ;  /* 0x000000b604bc723c */ /* 0x040ff000000418bc */
[C---:B-----5:R-:W-:Y:S01]  /*d860*/  HMMA.16816.F32.BF16 R180, R4.reuse, R176, R184 ;  /* 0x000000b004b4723c */ /* 0x060fe200000418b8 */
[----:B------:R-:W4:Y:S07]  /*d870*/  LDSM.16.M88.4 R184, [R204+0x1000] ;  /* 0x00100000ccb8783b */ /* 0x000f2e0000000200 */
[----:B------:R-:W-:Y:S01]  /*d880*/  HMMA.16816.F32.BF16 R176, R4, R178, R172 ;  /* 0x000000b204b0723c */ /* 0x000fe200000418ac */
[----:B------:R-:W-:Y:S07]  /*d890*/  LDSM.16.M88.4 R4, [R206+0x4000] ;  /* 0x00400000ce04783b */ /* 0x000fee0000000200 */
[C---:B-1----:R-:W-:Y:S08]  /*d8a0*/  HMMA.16816.F32.BF16 R172, R8.reuse, R24, R168 ;  /* 0x0000001808ac723c */ /* 0x042ff000000418a8 */
[C---:B------:R-:W-:Y:S08]  /*d8b0*/  HMMA.16816.F32.BF16 R168, R8.reuse, R26, R32 ;  /* 0x0000001a08a8723c */ /* 0x040ff00000041820 */
[C---:B---3--:R-:W-:Y:S01]  /*d8c0*/  HMMA.16816.F32.BF16 R32, R8.reuse, R22, R12 ;  /* 0x000000160820723c */ /* 0x048fe2000004180c */
[----:B------:R-:W1:Y:S07]  /*d8d0*/  LDSM.16.M88.4 R12, [R151+0x12000] ;  /* 0x01200000970c783b */ /* 0x000e6e0000000200 */
[C---:B------:R-:W-:Y:S01]  /*d8e0*/  HMMA.16816.F32.BF16 R24, R8.reuse, R20, R28 ;  /* 0x000000140818723c */ /* 0x040fe2000004181c */
[----:B------:R-:W3:Y:S07]  /*d8f0*/  LDSM.16.M88.4 R20, [R151+0x12800] ;  /* 0x012800009714783b */ /* 0x000eee0000000200 */
[C---:B----4-:R-:W-:Y:S08]  /*d900*/  HMMA.16816.F32.BF16 R28, R8.reuse, R184, R192 ;  /* 0x000000b8081c723c */ /* 0x050ff000000418c0 */
[C---:B------:R-:W-:Y:S01]  /*d910*/  HMMA.16816.F32.BF16 R192, R8.reuse, R196, R180 ;  /* 0x000000c408c0723c */ /* 0x040fe200000418b4 */
[----:B------:R-:W4:Y:S07]  /*d920*/  LDSM.16.M88.4 R180, [R151+0x13000] ;  /* 0x0130000097b4783b */ /* 0x000f2e0000000200 */
[C---:B------:R-:W-:Y:S08]  /*d930*/  HMMA.16816.F32.BF16 R184, R8.reuse, R186, R188 ;  /* 0x000000ba08b8723c */ /* 0x040ff000000418bc */
[----:B------:R-:W-:Y:S01]  /*d940*/  HMMA.16816.F32.BF16 R196, R8, R198, R176 ;  /* 0x000000c608c4723c */ /* 0x000fe200000418b0 */
[----:B------:R-:W-:Y:S07]  /*d950*/  LDSM.16.M88.4 R8, [R207+0x4000] ;  /* 0x00400000cf08783b */ /* 0x000fee0000000200 */
[C---:B-1----:R-:W-:Y:S08]  /*d960*/  HMMA.16816.F32.BF16 R188, R4.reuse, R12, R172 ;  /* 0x0000000c04bc723c */ /* 0x042ff000000418ac */
[C---:B---3--:R-:W-:Y:S01]  /*d970*/  HMMA.16816.F32.BF16 R172, R4.reuse, R22, R32 ;  /* 0x0000001604ac723c */ /* 0x048fe20000041820 */
[----:B------:R-:W1:Y:S07]  /*d980*/  LDSM.16.M88.4 R32, [R220] ;  /* 0x00000000dc20783b */ /* 0x000e6e0000000200 */
[C---:B------:R-:W-:Y:S01]  /*d990*/  HMMA.16816.F32.BF16 R176, R4.reuse, R14, R168 ;  /* 0x0000000e04b0723c */ /* 0x040fe200000418a8 */
[----:B------:R-:W3:Y:S04]  /*d9a0*/  LDSM.16.M88.4 R12, [R222] ;  /* 0x00000000de0c783b */ /* 0x000ee80000000200 */
[----:B------:R-:W5:Y:S03]  /*d9b0*/  LDSM.16.M88.4 R168, [R221] ;  /* 0x00000000dda8783b */ /* 0x000f660000000200 */
[C---:B----4-:R-:W-:Y:S08]  /*d9c0*/  HMMA.16816.F32.BF16 R28, R4.reuse, R180, R28 ;  /* 0x000000b4041c723c */ /* 0x050ff0000004181c */
[C---:B------:R-:W-:Y:S01]  /*d9d0*/  HMMA.16816.F32.BF16 R228, R4.reuse, R20, R24 ;  /* 0x0000001404e4723c */ /* 0x040fe20000041818 */
[----:B------:R-:W-:Y:S07]  /*d9e0*/  LDSM.16.M88.4 R20, [R205+0x12000] ;  /* 0x01200000cd14783b */ /* 0x000fee0000000200 */
[C---:B------:R-:W-:Y:S08]  /*d9f0*/  HMMA.16816.F32.BF16 R24, R4.reuse, R182, R184 ;  /* 0x000000b60418723c */ /* 0x040ff000000418b8 */
[C---:B------:R-:W-:Y:S08]  /*da00*/  HMMA.16816.F32.BF16 R192, R4.reuse, R236, R192 ;  /* 0x000000ec04c0723c */ /* 0x040ff000000418c0 */
[----:B------:R-:W-:Y:S01]  /*da10*/  HMMA.16816.F32.BF16 R196, R4, R238, R196 ;  /* 0x000000ee04c4723c */ /* 0x000fe200000418c4 */
[----:B------:R-:W4:Y:S04]  /*da20*/  LDSM.16.M88.4 R4, [R209+0x4000] ;  /* 0x00400000d104783b */ /* 0x000f280000000200 */
[----:B------:R-:W-:Y:S03]  /*da30*/  LDSM.16.M88.4 R236, [R205+0x13800] ;  /* 0x01380000cdec783b */ /* 0x000fe60000000200 */
[C---:B-1----:R-:W-:Y:S01]  /*da40*/  HMMA.16816.F32.BF16 R180, R8.reuse, R32, R28 ;  /* 0x0000002008b4723c */ /* 0x042fe2000004181c */
[----:B------:R-:W1:Y:S07]  /*da50*/  LDSM.16.M88.4 R28, [R205+0x13000] ;  /* 0x01300000cd1c783b */ /* 0x000e6e0000000200 */
[C---:B---3--:R-:W-:Y:S08]  /*da60*/  HMMA.16816.F32.BF16 R184, R8.reuse, R12, R188 ;  /* 0x0000000c08b8723c */ /* 0x048ff000000418bc */
[C---:B------:R-:W-:Y:S08]  /*da70*/  HMMA.16816.F32.BF16 R12, R8.reuse, R14, R176 ;  /* 0x0000000e080c723c */ /* 0x040ff000000418b0 */
[C---:B------:R-:W-:Y:S01]  /*da80*/  HMMA.16816.F32.BF16 R176, R8.reuse, R34, R24 ;  /* 0x0000002208b0723c */ /* 0x040fe20000041818 */
[----:B------:R-:W3:Y:S07]  /*da90*/  LDSM.16.M88.4 R24, [R205+0x12800] ;  /* 0x01280000cd18783b */ /* 0x000eee0000000200 */
[C---:B-----5:R-:W-:Y:S08]  /*daa0*/  HMMA.16816.F32.BF16 R228, R8.reuse, R168, R228 ;  /* 0x000000a808e4723c */ /* 0x060ff000000418e4 */
[C---:B------:R-:W-:Y:S01]  /*dab0*/  HMMA.16816.F32.BF16 R188, R8.reuse, R170, R172 ;  /* 0x000000aa08bc723c */ /* 0x040fe200000418ac */
[----:B------:R-:W-:Y:S07]  /*dac0*/  LDSM.16.M88.4 R172, [R204+0x2000] ;  /* 0x00200000ccac783b */ /* 0x000fee0000000200 */
[C---:B------:R-:W-:Y:S08]  /*dad0*/  HMMA.16816.F32.BF16 R192, R8.reuse, R240, R192 ;  /* 0x000000f008c0723c */ /* 0x040ff000000418c0 */
[----:B------:R-:W-:Y:S01]  /*dae0*/  HMMA.16816.F32.BF16 R196, R8, R242, R196 ;  /* 0x000000f208c4723c */ /* 0x000fe200000418c4 */
[----:B------:R-:W5:Y:S04]  /*daf0*/  LDSM.16.M88.4 R8, [R208+0x4000] ;  /* 0x00400000d008783b */ /* 0x000f680000000200 */
[----:B------:R-:W-:Y:S03]  /*db00*/  LDSM.16.M88.4 R240, [R204+0x3800] ;  /* 0x00380000ccf0783b */ /* 0x000fe60000000200 */
[C---:B----4-:R-:W-:Y:S08]  /*db10*/  HMMA.16816.F32.BF16 R184, R4.reuse, R20, R184 ;  /* 0x0000001404b8723c */ /* 0x050ff000000418b8 */
[C---:B------:R-:W-:Y:S08]  /*db20*/  HMMA.16816.F32.BF16 R168, R4.reuse, R22, R12 ;  /* 0x0000001604a8723c */ /* 0x040ff0000004180c */
        /* <DEDUP_REMOVED lines=8> */
[----:B------:R-:W-:Y:S07]  /*dbb0*/  LDSM.16.M88.4 R4, [R206+0x8000] ;  /* 0x00800000ce04783b */ /* 0x000fee0000000200 */
[C---:B-----5:R-:W-:Y:S01]  /*dbc0*/  HMMA.16816.F32.BF16 R192, R8.reuse, R172, R184 ;  /* 0x000000ac08c0723c */ /* 0x060fe200000418b8 */
[----:B------:R-:W4:Y:S07]  /*dbd0*/  LDSM.16.M88.4 R184, [R151+0x14000] ;  /* 0x0140000097b8783b */ /* 0x000f2e0000000200 */
[C---:B-1----:R-:W-:Y:S01]  /*dbe0*/  HMMA.16816.F32.BF16 R176, R8.reuse, R30, R32 ;  /* 0x0000001e08b0723c */ /* 0x042fe20000041820 */
[----:B------:R-:W1:Y:S07]  /*dbf0*/  LDSM.16.M88.4 R32, [R151+0x15000] ;  /* 0x015000009720783b */ /* 0x000e6e0000000200 */
[C---:B------:R-:W-:Y:S01]  /*dc00*/  HMMA.16816.F32.BF16 R180, R8.reuse, R174, R168 ;  /* 0x000000ae08b4723c */ /* 0x040fe200000418a8 */
[----:B------:R-:W5:Y:S07]  /*dc10*/  LDSM.16.M88.4 R168, [R151+0x14800] ;  /* 0x0148000097a8783b */ /* 0x000f6e0000000200 */
[C---:B---3--:R-:W-:Y:S08]  /*dc20*/  HMMA.16816.F32.BF16 R172, R8.reuse, R24, R20 ;  /* 0x0000001808ac723c */ /* 0x048ff00000041814 */
[C---:B------:R-:W-:Y:S01]  /*dc30*/  HMMA.16816.F32.BF16 R196, R8.reuse, R28, R228 ;  /* 0x0000001c08c4723c */ /* 0x040fe200000418e4 */
[----:B------:R-:W3:Y:S07]  /*dc40*/  LDSM.16.M88.4 R28, [R151+0x15800] ;  /* 0x01580000971c783b */ /* 0x000eee0000000200 */
[C---:B------:R-:W-:Y:S08]  /*dc50*/  HMMA.16816.F32.BF16 R24, R8.reuse, R26, R12 ;  /* 0x0000001a0818723c */ /* 0x040ff0000004180c */
[C---:B------:R-:W-:Y:S08]  /*dc60*/  HMMA.16816.F32.BF16 R20, R8.reuse, R240, R188 ;  /* 0x000000f00814723c */ /* 0x040ff000000418bc */
[----:B------:R-:W-:Y:S01]  /*dc70*/  HMMA.16816.F32.BF16 R12, R8, R242, R236 ;  /* 0x000000f2080c723c */ /* 0x000fe200000418ec */
[----:B------:R-:W-:Y:S07]  /*dc80*/  LDSM.16.M88.4 R8, [R207+0x8000] ;  /* 0x00800000cf08783b */ /* 0x000fee0000000200 */
[C---:B----4-:R-:W-:Y:S01]  /*dc90*/  HMMA.16816.F32.BF16 R188, R4.reuse, R184, R192 ;  /* 0x000000b804bc723c */ /* 0x050fe200000418c0 */
[----:B------:R-:W4:Y:S07]  /*dca0*/  LDSM.16.M88.4 R192, [R218] ;  /* 0x00000000dac0783b */ /* 0x000f2e0000000200 */
[C---:B------:R-:W-:Y:S08]  /*dcb0*/  HMMA.16816.F32.BF16 R236, R4.reuse, R186, R180 ;  /* 0x000000ba04ec723c */ /* 0x040ff000000418b4 */
[C---:B-1----:R-:W-:Y:S01]  /*dcc0*/  HMMA.16816.F32.BF16 R184, R4.reuse, R32, R172 ;  /* 0x0000002004b8723c */ /* 0x042fe200000418ac */
[----:B------:R-:W1:Y:S07]  /*dcd0*/  LDSM.16.M88.4 R172, [R216] ;  /* 0x00000000d8ac783b */ /* 0x000e6e0000000200 */
[C---:B-----5:R-:W-:Y:S08]  /*dce0*/  HMMA.16816.F32.BF16 R228, R4.reuse, R168, R196 ;  /* 0x000000a804e4723c */ /* 0x060ff000000418c4 */
[C---:B------:R-:W-:Y:S01]  /*dcf0*/  HMMA.16816.F32.BF16 R196, R4.reuse, R170, R176 ;  /* 0x000000aa04c4723c */ /* 0x040fe200000418b0 */
[----:B------:R-:W5:Y:S07]  /*dd00*/  LDSM.16.M88.4 R176, [R217] ;  /* 0x00000000d9b0783b */ /* 0x000f6e0000000200 */
[C---:B------:R-:W-:Y:S01]  /*dd10*/  HMMA.16816.F32.BF16 R180, R4.reuse, R34, R24 ;  /* 0x0000002204b4723c */ /* 0x040fe20000041818 */
[----:B------:R-:W2:Y:S04]  /*dd20*/  LDSM.16.M88.4 R32, [R215] ;  /* 0x00000000d720783b */ /* 0x000ea80000000200 */
[----:B------:R-:W-:Y:S03]  /*dd30*/  LDSM.16.M88.4 R24, [R205+0x14000] ;  /* 0x01400000cd18783b */ /* 0x000fe60000000200 */
[C---:B---3--:R-:W-:Y:S08]  /*dd40*/  HMMA.16816.F32.BF16 R168, R4.reuse, R28, R20 ;  /* 0x0000001c04a8723c */ /* 0x048ff00000041814 */
[----:B------:R-:W-:Y:S01]  /*dd50*/  HMMA.16816.F32.BF16 R28, R4, R30, R12 ;  /* 0x0000001e041c723c */ /* 0x000fe2000004180c */
[----:B------:R-:W3:Y:S07]  /*dd60*/  LDSM.16.M88.4 R4, [R209+0x8000] ;  /* 0x00800000d104783b */ /* 0x000eee0000000200 */
[C---:B----4-:R-:W-:Y:S08]  /*dd70*/  HMMA.16816.F32.BF16 R20, R8.reuse, R192, R188 ;  /* 0x000000c00814723c */ /* 0x050ff000000418bc */
[C---:B------:R-:W-:Y:S08]  /*dd80*/  HMMA.16816.F32.BF16 R12, R8.reuse, R194, R236 ;  /* 0x000000c2080c723c */ /* 0x040ff000000418ec */
[C---:B-1----:R-:W-:Y:S01]  /*dd90*/  HMMA.16816.F32.BF16 R192, R8.reuse, R172, R184 ;  /* 0x000000ac08c0723c */ /* 0x042fe200000418b8 */
[----:B------:R-:W1:Y:S07]  /*dda0*/  LDSM.16.M88.4 R184, [R205+0x14800] ;  /* 0x01480000cdb8783b */ /* 0x000e6e0000000200 */
[C---:B------:R-:W-:Y:S01]  /*ddb0*/  HMMA.16816.F32.BF16 R188, R8.reuse, R174, R180 ;  /* 0x000000ae08bc723c */ /* 0x040fe200000418b4 */
[----:B------:R-:W4:Y:S07]  /*ddc0*/  LDSM.16.M88.4 R180, [R205+0x15000] ;  /* 0x01500000cdb4783b */ /* 0x000f2e0000000200 */
[C---:B-----5:R-:W-:Y:S08]  /*ddd0*/  HMMA.16816.F32.BF16 R228, R8.reuse, R176, R228 ;  /* 0x000000b008e4723c */ /* 0x060ff000000418e4 */
[C---:B--2---:R-:W-:Y:S08]  /*dde0*/  HMMA.16816.F32.BF16 R172, R8.reuse, R32, R168 ;  /* 0x0000002008ac723c */ /* 0x044ff000000418a8 */
[----:B------:R-:W-:Y:S01]  /*ddf0*/  HMMA.16816.F32.BF16 R168, R8, R34, R28 ;  /* 0x0000002208a8723c */ /* 0x000fe2000004181c */
[----:B------:R-:W2:Y:S07]  /*de00*/  LDSM.16.M88.4 R28, [R205+0x15800] ;  /* 0x01580000cd1c783b */ /* 0x000eae0000000200 */
[C---:B---3--:R-:W-:Y:S08]  /*de10*/  HMMA.16816.F32.BF16 R32, R4.reuse, R24, R20 ;  /* 0x000000180420723c */ /* 0x048ff00000041814 */
[----:B------:R-:W-:Y:S01]  /*de20*/  HMMA.16816.F32.BF16 R20, R4, R26, R12 ;  /* 0x0000001a0414723c */ /* 0x000fe2000004180c */
[----:B------:R-:W-:Y:S04]  /*de30*/  LDSM.16.M88.4 R12, [R208+0x8000] ;  /* 0x00800000d00c783b */ /* 0x000fe80000000200 */
[----:B------:R-:W3:Y:S03]  /*de40*/  LDSM.16.M88.4 R24, [R204+0x4000] ;  /* 0x00400000cc18783b */ /* 0x000ee60000000200 */
[----:B------:R-:W-:Y:S01]  /*de50*/  HMMA.16816.F32.BF16 R196, R8, R178, R196 ;  /* 0x000000b208c4723c */ /* 0x000fe200000418c4 */
[----:B------:R-:W5:Y:S07]  /*de60*/  LDSM.16.M88.4 R176, [R204+0x4800] ;  /* 0x00480000ccb0783b */ /* 0x000f6e0000000200 */
[C---:B-1----:R-:W-:Y:S08]  /*de70*/  HMMA.16816.F32.BF16 R8, R4.reuse, R184, R228 ;  /* 0x000000b80408723c */ /* 0x042ff000000418e4 */
[C---:B----4-:R-:W-:Y:S01]  /*de80*/  HMMA.16816.F32.BF16 R228, R4.reuse, R180, R192 ;  /* 0x000000b404e4723c */ /* 0x050fe200000418c0 */
[----:B------:R-:W1:Y:S07]  /*de90*/  LDSM.16.M88.4 R192, [R204+0x5000] ;  /* 0x00500000ccc0783b */ /* 0x000e6e0000000200 */
[C---:B------:R-:W-:Y:S08]  /*dea0*/  HMMA.16816.F32.BF16 R196, R4.reuse, R186, R196 ;  /* 0x000000ba04c4723c */ /* 0x040ff000000418c4 */
[C---:B------:R-:W-:Y:S08]  /*deb0*/  HMMA.16816.F32.BF16 R188, R4.reuse, R182, R188 ;  /* 0x000000b604bc723c */ /* 0x040ff000000418bc */
[C---:B--2---:R-:W-:Y:S08]  /*dec0*/  HMMA.16816.F32.BF16 R184, R4.reuse, R28, R172 ;  /* 0x0000001c04b8723c */ /* 0x044ff000000418ac */
[----:B------:R-:W-:Y:S01]  /*ded0*/  HMMA.16816.F32.BF16 R180, R4, R30, R168 ;  /* 0x0000001e04b4723c */ /* 0x000fe200000418a8 */
[----:B------:R-:W-:Y:S07]  /*dee0*/  LDSM.16.M88.4 R28, [R151+0x16000] ;  /* 0x01600000971c783b */ /* 0x000fee0000000200 */
[C---:B---3--:R-:W-:Y:S01]  /*def0*/  HMMA.16816.F32.BF16 R172, R12.reuse, R24, R32 ;  /* 0x000000180cac723c */ /* 0x048fe20000041820 */
[----:B------:R-:W2:Y:S07]  /*df00*/  LDSM.16.M88.4 R32, [R204+0x5800] ;  /* 0x00580000cc20783b */ /* 0x000eae0000000200 */
[C---:B------:R-:W-:Y:S01]  /*df10*/  HMMA.16816.F32.BF16 R168, R12.reuse, R26, R20 ;  /* 0x0000001a0ca8723c */ /* 0x040fe20000041814 */
[----:B------:R-:W-:Y:S07]  /*df20*/  LDSM.16.M88.4 R24, [R151+0x16800] ;  /* 0x016800009718783b */ /* 0x000fee0000000200 */
[C---:B-----5:R-:W-:Y:S01]  /*df30*/  HMMA.16816.F32.BF16 R20, R12.reuse, R176, R8 ;  /* 0x000000b00c14723c */ /* 0x060fe20000041808 */
[----:B------:R-:W3:Y:S07]  /*df40*/  LDSM.16.M88.4 R8, [R206+0xc000] ;  /* 0x00c00000ce08783b */ /* 0x000eee0000000200 */
[C---:B------:R-:W-:Y:S01]  /*df50*/  HMMA.16816.F32.BF16 R4, R12.reuse, R178, R196 ;  /* 0x000000b20c04723c */ /* 0x040fe200000418c4 */
[----:B------:R-:W-:Y:S07]  /*df60*/  LDSM.16.M88.4 R176, [R151+0x17800] ;  /* 0x0178000097b0783b */ /* 0x000fee0000000200 */
[C---:B-1----:R-:W-:Y:S08]  /*df70*/  HMMA.16816.F32.BF16 R228, R12.reuse, R192, R228 ;  /* 0x000000c00ce4723c */ /* 0x042ff000000418e4 */
[C---:B------:R-:W-:Y:S01]  /*df80*/  HMMA.16816.F32.BF16 R196, R12.reuse, R194, R188 ;  /* 0x000000c20cc4723c */ /* 0x040fe200000418bc */
[----:B------:R-:W1:Y:S07]  /*df90*/  LDSM.16.M88.4 R192, [R151+0x17000] ;  /* 0x0170000097c0783b */ /* 0x000e6e0000000200 */
[C---:B--2---:R-:W-:Y:S08]  /*dfa0*/  HMMA.16816.F32.BF16 R236, R12.reuse, R32, R184 ;  /* 0x000000200cec723c */ /* 0x044ff000000418b8 */
[----:B------:R-:W-:Y:S01]  /*dfb0*/  HMMA.16816.F32.BF16 R188, R12, R34, R180 ;  /* 0x000000220cbc723c */ /* 0x000fe200000418b4 */
[----:B------:R-:W-:Y:S07]  /*dfc0*/  LDSM.16.M88.4 R12, [R214] ;  /* 0x00000000d60c783b */ /* 0x000fee0000000200 */
[C---:B---3--:R-:W-:Y:S01]  /*dfd0*/  HMMA.16816.F32.BF16 R32, R8.reuse, R26, R4 ;  /* 0x0000001a0820723c */ /* 0x048fe20000041804 */
[----:B------:R-:W2:Y:S07]  /*dfe0*/  LDSM.16.M88.4 R4, [R207+0xc000] ;  /* 0x00c00000cf04783b */ /* 0x000eae0000000200 */
[C---:B------:R-:W-:Y:S08]  /*dff0*/  HMMA.16816.F32.BF16 R184, R8.reuse, R28, R172 ;  /* 0x0000001c08b8723c */ /* 0x040ff000000418ac */
[C---:B------:R-:W-:Y:S01]  /*e000*/  HMMA.16816.F32.BF16 R180, R8.reuse, R30, R168 ;  /* 0x0000001e08b4723c */ /* 0x040fe200000418a8 */
[----:B------:R-:W3:Y:S07]  /*e010*/  LDSM.16.M88.4 R168, [R212] ;  /* 0x00000000d4a8783b */ /* 0x000eee0000000200 */
[C---:B-1----:R-:W-:Y:S01]  /*e020*/  HMMA.16816.F32.BF16 R28, R8.reuse, R192, R228 ;  /* 0x000000c0081c723c */ /* 0x042fe200000418e4 */
[----:B------:R-:W1:Y:S07]  /*e030*/  LDSM.16.M88.4 R228, [R211] ;  /* 0x00000000d3e4783b */ /* 0x000e6e0000000200 */
[C---:B------:R-:W-:Y:S01]  /*e040*/  HMMA.16816.F32.BF16 R172, R8.reuse, R24, R20 ;  /* 0x0000001808ac723c */ /* 0x040fe20000041814 */
[----:B------:R-:W4:Y:S07]  /*e050*/  LDSM.16.M88.4 R20, [R213] ;  /* 0x00000000d514783b */ /* 0x000f2e0000000200 */
[C---:B------:R-:W-:Y:S08]  /*e060*/  HMMA.16816.F32.BF16 R24, R8.reuse, R194, R196 ;  /* 0x000000c20818723c */ /* 0x040ff000000418c4 */
[C---:B------:R-:W-:Y:S08]  /*e070*/  HMMA.16816.F32.BF16 R196, R8.reuse, R176, R236 ;  /* 0x000000b008c4723c */ /* 0x040ff000000418ec */
[----:B------:R-:W-:Y:S01]  /*e080*/  HMMA.16816.F32.BF16 R188, R8, R178, R188 ;  /* 0x000000b208bc723c */ /* 0x000fe200000418bc */
[----:B------:R-:W-:Y:S07]  /*e090*/  LDSM.16.M88.4 R8, [R209+0xc000] ;  /* 0x00c00000d108783b */ /* 0x000fee0000000200 */
[C---:B--2---:R-:W-:Y:S08]  /*e0a0*/  HMMA.16816.F32.BF16 R192, R4.reuse, R12, R184 ;  /* 0x0000000c04c0723c */ /* 0x044ff000000418b8 */
[C---:B------:R-:W-:Y:S01]  /*e0b0*/  HMMA.16816.F32.BF16 R176, R4.reuse, R14, R180 ;  /* 0x0000000e04b0723c */ /* 0x040fe200000418b4 */
[----:B------:R-:W2:Y:S07]  /*e0c0*/  LDSM.16.M88.4 R12, [R205+0x16000] ;  /* 0x01600000cd0c783b */ /* 0x000eae0000000200 */
[C---:B---3--:R-:W-:Y:S08]  /*e0d0*/  HMMA.16816.F32.BF16 R180, R4.reuse, R168, R28 ;  /* 0x000000a804b4723c */ /* 0x048ff0000004181c */
[C---:B------:R-:W-:Y:S01]  /*e0e0*/  HMMA.16816.F32.BF16 R28, R4.reuse, R170, R24 ;  /* 0x000000aa041c723c */ /* 0x040fe20000041818 */
[----:B------:R-:W3:Y:S04]  /*e0f0*/  LDSM.16.M88.4 R168, [R205+0x16800] ;  /* 0x01680000cda8783b */ /* 0x000ee80000000200 */
[----:B------:R-:W-:Y:S03]  /*e100*/  LDSM.16.M88.4 R24, [R204+0x6000] ;  /* 0x00600000cc18783b */ /* 0x000fe60000000200 */
[C---:B-1----:R-:W-:Y:S08]  /*e110*/  HMMA.16816.F32.BF16 R196, R4.reuse, R228, R196 ;  /* 0x000000e404c4723c */ /* 0x042ff000000418c4 */
[C---:B----4-:R-:W-:Y:S08]  /*e120*/  HMMA.16816.F32.BF16 R172, R4.reuse, R20, R172 ;  /* 0x0000001404ac723c */ /* 0x050ff000000418ac */
[C---:B------:R-:W-:Y:S01]  /*e130*/  HMMA.16816.F32.BF16 R184, R4.reuse, R22, R32 ;  /* 0x0000001604b8723c */ /* 0x040fe20000041820 */
[----:B------:R-:W1:Y:S07]  /*e140*/  LDSM.16.M88.4 R32, [R205+0x17000] ;  /* 0x01700000cd20783b */ /* 0x000e6e0000000200 */
[----:B------:R-:W-:Y:S01]  /*e150*/  HMMA.16816.F32.BF16 R228, R4, R230, R188 ;  /* 0x000000e604e4723c */ /* 0x000fe200000418bc */
[----:B------:R-:W4:Y:S07]  /*e160*/  LDSM.16.M88.4 R4, [R208+0xc000] ;  /* 0x00c00000d004783b */ /* 0x000f2e0000000200 */
[C---:B--2---:R-:W-:Y:S08]  /*e170*/  HMMA.16816.F32.BF16 R20, R8.reuse, R12, R192 ;  /* 0x0000000c0814723c */ /* 0x044ff000000418c0 */
[C---:B------:R-:W-:Y:S01]  /*e180*/  HMMA.16816.F32.BF16 R12, R8.reuse, R14, R176 ;  /* 0x0000000e080c723c */ /* 0x040fe200000418b0 */
[----:B------:R-:W2:Y:S07]  /*e190*/  LDSM.16.M88.4 R176, [R204+0x6800] ;  /* 0x00680000ccb0783b */ /* 0x000eae0000000200 */
[C---:B---3--:R-:W-:Y:S08]  /*e1a0*/  HMMA.16816.F32.BF16 R172, R8.reuse, R168, R172 ;  /* 0x000000a808ac723c */ /* 0x048ff000000418ac */
[C---:B------:R-:W-:Y:S01]  /*e1b0*/  HMMA.16816.F32.BF16 R168, R8.reuse, R170, R184 ;  /* 0x000000aa08a8723c */ /* 0x040fe200000418b8 */
[----:B------:R-:W3:Y:S07]  /*e1c0*/  LDSM.16.M88.4 R184, [R205+0x17800] ;  /* 0x01780000cdb8783b */ /* 0x000eee0000000200 */
[----:B-1----:R-:W-:Y:S08]  /*e1d0*/  HMMA.16816.F32.BF16 R180, R8, R32, R180 ;  /* 0x0000002008b4723c */ /* 0x002ff000000418b4 */
[C---:B----4-:R-:W-:Y:S01]  /*e1e0*/  HMMA.16816.F32.BF16 R192, R4.reuse, R24, R20 ;  /* 0x0000001804c0723c */ /* 0x050fe20000041814 */
[----:B------:R-:W1:Y:S07]  /*e1f0*/  LDSM.16.M88.4 R20, [R204+0x7000] ;  /* 0x00700000cc14783b */ /* 0x000e6e0000000200 */
[----:B------:R-:W-:Y:S01]  /*e200*/  HMMA.16816.F32.BF16 R24, R4, R26, R12 ;  /* 0x0000001a0418723c */ /* 0x000fe2000004180c */
[----:B------:R-:W4:Y:S06]  /*e210*/  I2F R12, R2 ;  /* 0x00000002000c7306 */ /* 0x000f2c0000201400 */
[----:B------:R-:W-:Y:S01]  /*e220*/  IADD3 R13, R0, 0x9, RZ ;  /* 0x00000009000d7810 */ /* 0x000fe20007ffe0ff */
[----:B------:R-:W-:Y:S01]  /*e230*/  HMMA.16816.F32.BF16 R32, R8, R34, R28 ;  /* 0x000000220820723c */ /* 0x000fe2000004181c */
[----:B------:R5:W1:Y:S07]  /*e240*/  I2F R14, R3 ;  /* 0x00000003000e7306 */ /* 0x000a6e0000201400 */
[----:B--2---:R-:W-:Y:S01]  /*e250*/  HMMA.16816.F32.BF16 R28, R4, R176, R172 ;  /* 0x000000b0041c723c */ /* 0x004fe200000418ac */
[----:B------:R-:W2:Y:S01]  /*e260*/  I2F R19, R13 ;  /* 0x0000000d00137306 */ /* 0x000ea20000201400 */
[----:B----4-:R-:W-:Y:S01]  /*e270*/  FFMA.FTZ R15, R12, UR4, R193 ;  /* 0x000000040c0f7c23 */ /* 0x010fe200080100c1 */
[----:B------:R-:W-:-:S05]  /*e280*/  IADD3 R2, R0, 0x10, RZ ;  /* 0x0000001000027810 */ /* 0x000fca0007ffe0ff */
[----:B---3--:R-:W-:Y:S01]  /*e290*/  HMMA.16816.F32.BF16 R188, R8, R184, R196 ;  /* 0x000000b808bc723c */ /* 0x008fe200000418c4 */
[----:B------:R-:W3:Y:S06]  /*e2a0*/  I2F R18, R2 ;  /* 0x0000000200127306 */ /* 0x000eec0000201400 */
[----:B------:R-:W-:Y:S01]  /*e2b0*/  FSEL R184, R15, -INF , !P0 ;  /* 0xff8000000fb87808 */ /* 0x000fe20004000000 */
[----:B------:R-:W-:Y:S01]  /*e2c0*/  HMMA.16816.F32.BF16 R168, R4, R178, R168 ;  /* 0x000000b204a8723c */ /* 0x000fe200000418a8 */
[----:B------:R-:W-:Y:S01]  /*e2d0*/  ISETP.GE.AND P0, PT, R3, R17, PT ;  /* 0x000000110300720c */ /* 0x000fe20003f06270 */
[----:B-----5:R-:W-:Y:S01]  /*e2e0*/  FFMA.FTZ R3, R12, UR4, R195 ;  /* 0x000000040c037c23 */ /* 0x020fe200080100c3 */
[----:B------:R-:W-:-:S04]  /*e2f0*/  IADD3 R12, R0, 0x11, RZ ;  /* 0x00000011000c7810 */ /* 0x000fc80007ffe0ff */
[----:B------:R-:W4:Y:S01]  /*e300*/  I2F R15, R12 ;  /* 0x0000000c000f7306 */ /* 0x000f220000201400 */
[C---:B-1----:R-:W-:Y:S07]  /*e310*/  HMMA.16816.F32.BF16 R172, R4.reuse, R20, R180 ;  /* 0x0000001404ac723c */ /* 0x042fee00000418b4 */
[C---:B------:R-:W-:Y:S01]  /*e320*/  FFMA.FTZ R20, R14.reuse, UR4, R24 ;  /* 0x000000040e147c23 */ /* 0x040fe20008010018 */
[----:B------:R-:W-:Y:S01]  /*e330*/  HMMA.16816.F32.BF16 R176, R4, R22, R32 ;  /* 0x0000001604b0723c */ /* 0x000fe20000041820 */
[----:B------:R-:W1:Y:S01]  /*e340*/  LDSM.16.M88.4 R32, [R204+0x7800] ;  /* 0x00780000cc20783b */ /* 0x000e620000000200 */
[----:B------:R-:W-:Y:S01]  /*e350*/  FFMA.FTZ R14, R14, UR4, R26 ;  /* 0x000000040e0e7c23 */ /* 0x000fe2000801001a */
[----:B------:R-:W-:Y:S01]  /*e360*/  FSEL R180, R3, -INF , !P2 ;  /* 0xff80000003b47808 */ /* 0x000fe20005000000 */
[----:B--2---:R-:W-:Y:S01]  /*e370*/  FFMA.FTZ R3, R19, UR4, R25 ;  /* 0x0000000413037c23 */ /* 0x004fe20008010019 */
[----:B------:R-:W-:Y:S01]  /*e380*/  FSEL R149, R20, -INF , !P1 ;  /* 0xff80000014957808 */ /* 0x000fe20004800000 */
[----:B---3--:R-:W-:Y:S01]  /*e390*/  FFMA.FTZ R20, R18, UR4, R30 ;  /* 0x0000000412147c23 */ /* 0x008fe2000801001e */
[----:B------:R-:W-:Y:S01]  /*e3a0*/  ISETP.GE.AND P2, PT, R13, R16, PT ;  /* 0x000000100d00720c */ /* 0x000fe20003f46270 */
[----:B------:R-:W-:-:S04]  /*e3b0*/  DEPBAR.LE SB0, 0x0 ;  /* 0x000080000000791a */ /* 0x000fc80000000000 */
[----:B------:R-:W-:Y:S01]  /*e3c0*/  BAR.SYNC.DEFER_BLOCKING 0x0 ;  /* 0x0000000000007b1d */ /* 0x000fe20000010000 */
[----:B------:R-:W-:Y:S02]  /*e3d0*/  ISETP.GE.AND P1, PT, R13, R17, PT ;  /* 0x000000110d00720c */ /* 0x000fe40003f26270 */
[----:B------:R-:W-:Y:S02]  /*e3e0*/  IADD3 R13, R0, 0x18, RZ ;  /* 0x00000018000d7810 */ /* 0x000fe40007ffe0ff */
[----:B------:R-:W-:Y:S02]  /*e3f0*/  FSEL R181, R14, -INF , !P0 ;  /* 0xff8000000eb57808 */ /* 0x000fe40004000000 */
[----:B------:R-:W2:Y:S01]  /*e400*/  I2F R14, R13 ;  /* 0x0000000d000e7306 */ /* 0x000ea20000201400 */
[----:B------:R-:W-:Y:S02]  /*e410*/  FSEL R150, R3, -INF , !P2 ;  /* 0xff80000003967808 */ /* 0x000fe40005000000 */
[----:B------:R-:W-:-:S02]  /*e420*/  IADD3 R3, R0, 0x19, RZ ;  /* 0x0000001900037810 */ /* 0x000fc40007ffe0ff */
[CC--:B------:R-:W-:Y:S02]  /*e430*/  ISETP.GE.AND P0, PT, R2.reuse, R16.reuse, PT ;  /* 0x000000100200720c */ /* 0x0c0fe40003f06270 */
[-C--:B------:R-:W-:Y:S01]  /*e440*/  ISETP.GE.AND P2, PT, R2, R17.reuse, PT ;  /* 0x000000110200720c */ /* 0x080fe20003f46270 */
[----:B------:R-:W-:Y:S02]  /*e450*/  FFMA.FTZ R2, R19, UR4, R27 ;  /* 0x0000000413027c23 */ /* 0x000fe4000801001b */
[----:B------:R-:W-:Y:S01]  /*e460*/  FFMA.FTZ R19, R18, UR4, R28 ;  /* 0x0000000412137c23 */ /* 0x000fe2000801001c */
[----:B------:R-:W-:Y:S01]  /*e470*/  FSEL R232, R20, -INF , !P2 ;  /* 0xff80000014e87808 */ /* 0x000fe20005000000 */
[----:B------:R-:W3:Y:S01]  /*e480*/  I2F R18, R3 ;  /* 0x0000000300127306 */ /* 0x000ee20000201400 */
[----:B------:R-:W-:Y:S02]  /*e490*/  FSEL R28, R2, -INF , !P1 ;  /* 0xff800000021c7808 */ /* 0x000fe40004800000 */
[----:B------:R-:W-:Y:S01]  /*e4a0*/  FSEL R185, R19, -INF , !P0 ;  /* 0xff80000013b97808 */ /* 0x000fe20004000000 */
[C---:B----4-:R-:W-:Y:S01]  /*e4b0*/  FFMA.FTZ R19, R15.reuse, UR4, R31 ;  /* 0x000000040f137c23 */ /* 0x050fe2000801001f */
[-C--:B------:R-:W-:Y:S01]  /*e4c0*/  ISETP.GE.AND P1, PT, R12, R16.reuse, PT ;  /* 0x000000100c00720c */ /* 0x080fe20003f26270 */
[----:B--2---:R-:W-:Y:S01]  /*e4d0*/  FFMA.FTZ R20, R14, UR4, R168 ;  /* 0x000000040e147c23 */ /* 0x004fe200080100a8 */
[----:B------:R-:W-:Y:S01]  /*e4e0*/  ISETP.GE.AND P0, PT, R12, R17, PT ;  /* 0x000000110c00720c */ /* 0x000fe20003f06270 */
[----:B------:R-:W-:Y:S01]  /*e4f0*/  FFMA.FTZ R12, R15, UR4, R29 ;  /* 0x000000040f0c7c23 */ /* 0x000fe2000801001d */
[----:B------:R-:W-:Y:S01]  /*e500*/  IADD3 R2, R0, 0x20, RZ ;  /* 0x0000002000027810 */ /* 0x000fe20007ffe0ff */
[----:B------:R-:W-:Y:S01]  /*e510*/  FFMA.FTZ R14, R14, UR4, R170 ;  /* 0x000000040e0e7c23 */ /* 0x000fe200080100aa */
[----:B------:R-:W-:Y:S01]  /*e520*/  ISETP.GE.AND P2, PT, R13, R16, PT ;  /* 0x000000100d00720c */ /* 0x000fe20003f46270 */
[----:B-1----:R-:W-:Y:S01]  /*e530*/  HMMA.16816.F32.BF16 R24, R4, R32, R188 ;  /* 0x000000200418723c */ /* 0x002fe200000418bc */
[----:B------:R-:W1:Y:S01]  /*e540*/  I2F R15, R2 ;  /* 0x00000002000f7306 */ /* 0x000e620000201400 */
[----:B------:R-:W-:-:S02]  /*e550*/  FSEL R195, R12, -INF , !P1 ;  /* 0xff8000000cc37808 */ /* 0x000fc40004800000 */
[----:B------:R-:W-:Y:S02]  /*e560*/  IADD3 R12, R0, 0x21, RZ ;  /* 0x00000021000c7810 */ /* 0x000fe40007ffe0ff */
[-C--:B------:R-:W-:Y:S02]  /*e570*/  ISETP.GE.AND P1, PT, R13, R17.reuse, PT ;  /* 0x000000110d00720c */ /* 0x080fe40003f26270 */
[----:B------:R-:W-:Y:S01]  /*e580*/  FSEL R227, R19, -INF , !P0 ;  /* 0xff80000013e37808 */ /* 0x000fe20004000000 */
[----:B------:R-:W2:Y:S01]  /*e590*/  I2F R13, R12 ;  /* 0x0000000c000d7306 */ /* 0x000ea20000201400 */
[----:B------:R-:W-:Y:S01]  /*e5a0*/  FSEL R193, R20, -INF , !P2 ;  /* 0xff80000014c17808 */ /* 0x000fe20005000000 */
[C---:B---3--:R-:W-:Y:S01]  /*e5b0*/  FFMA.FTZ R19, R18.reuse, UR4, R169 ;  /* 0x0000000412137c23 */ /* 0x048fe200080100a9 */
[C---:B------:R-:W-:Y:S01]  /*e5c0*/  ISETP.GE.AND P0, PT, R3.reuse, R16, PT ;  /* 0x000000100300720c */ /* 0x040fe20003f06270 */
[----:B------:R-:W-:Y:S01]  /*e5d0*/  HMMA.16816.F32.BF16 R20, R8, R186, R228 ;  /* 0x000000ba0814723c */ /* 0x000fe200000418e4 */
[----:B------:R-:W-:Y:S01]  /*e5e0*/  ISETP.GE.AND P2, PT, R3, R17, PT ;  /* 0x000000110300720c */ /* 0x000fe20003f46270 */
[----:B------:R-:W-:Y:S01]  /*e5f0*/  FFMA.FTZ R18, R18, UR4, R171 ;  /* 0x0000000412127c23 */ /* 0x000fe200080100ab */
[----:B------:R-:W-:-:S02]  /*e600*/  IADD3 R3, R0, 0x28, RZ ;  /* 0x0000002800037810 */ /* 0x000fc40007ffe0ff */
[----:B------:R-:W-:Y:S02]  /*e610*/  FSEL R240, R14, -INF , !P1 ;  /* 0xff8000000ef07808 */ /* 0x000fe40004800000 */
[----:B------:R-:W-:Y:S01]  /*e620*/  FSEL R233, R19, -INF , !P0 ;  /* 0xff80000013e97808 */ /* 0x000fe20004000000 */
[----:B------:R3:W-:Y:S01]  /*e630*/  I2F R14, R3 ;  /* 0x00000003000e7306 */ /* 0x0007e20000201400 */
[C---:B------:R-:W-:Y:S01]  /*e640*/  ISETP.GE.AND P1, PT, R2.reuse, R16, PT ;  /* 0x000000100200720c */ /* 0x040fe20003f26270 */
[C---:B-1----:R-:W-:Y:S01]  /*e650*/  FFMA.FTZ R19, R15.reuse, UR4, R172 ;  /* 0x000000040f137c23 */ /* 0x042fe200080100ac */
[----:B------:R-:W-:Y:S01]  /*e660*/  ISETP.GE.AND P0, PT, R2, R17, PT ;  /* 0x000000110200720c */ /* 0x000fe20003f06270 */
[----:B------:R-:W-:Y:S01]  /*e670*/  FFMA.FTZ R9, R15, UR4, R174 ;  /* 0x000000040f097c23 */ /* 0x000fe200080100ae */
[C---:B------:R-:W-:Y:S02]  /*e680*/  IADD3 R2, R0.reuse, 0x29, RZ ;  /* 0x0000002900027810 */ /* 0x040fe40007ffe0ff */
[----:B------:R-:W-:-:S02]  /*e690*/  IADD3 R8, R0, 0x30, RZ ;  /* 0x0000003000087810 */ /* 0x000fc40007ffe0ff */
[----:B------:R-:W1:Y:S01]  /*e6a0*/  I2F R10, R2 ;  /* 0x00000002000a7306 */ /* 0x000e620000201400 */
[----:B------:R-:W-:Y:S02]  /*e6b0*/  FSEL R186, R18, -INF , !P2 ;  /* 0xff80000012ba7808 */ /* 0x000fe40005000000 */
[----:B------:R-:W-:Y:S02]  /*e6c0*/  FSEL R247, R19, -INF , !P1 ;  /* 0xff80000013f77808 */ /* 0x000fe40004800000 */
[CC--:B------:R-:W-:Y:S02]  /*e6d0*/  ISETP.GE.AND P2, PT, R12.reuse, R16.reuse, PT ;  /* 0x000000100c00720c */ /* 0x0c0fe40003f46270 */
[----:B------:R-:W-:Y:S01]  /*e6e0*/  ISETP.GE.AND P1, PT, R12, R17, PT ;  /* 0x000000110c00720c */ /* 0x000fe20003f26270 */
[----:B--2---:R-:W-:Y:S01]  /*e6f0*/  FFMA.FTZ R12, R13, UR4, R173 ;  /* 0x000000040d0c7c23 */ /* 0x004fe200080100ad */
[----:B------:R-:W-:Y:S01]  /*e700*/  FSEL R9, R9, -INF , !P0 ;  /* 0xff80000009097808 */ /* 0x000fe20004000000 */
[----:B------:R-:W2:Y:S01]  /*e710*/  I2F R11, R8 ;  /* 0x00000008000b7306 */ /* 0x000ea20000201400 */
[----:B------:R-:W-:Y:S01]  /*e720*/  FFMA.FTZ R13, R13, UR4, R175 ;  /* 0x000000040d0d7c23 */ /* 0x000fe200080100af */
[----:B------:R-:W-:Y:S01]  /*e730*/  ISETP.GE.AND P0, PT, R3, R16, PT ;  /* 0x000000100300720c */ /* 0x000fe20003f06270 */
[----:B------:R-:W-:Y:S01]  /*e740*/  HMMA.16816.F32.BF16 R20, R4, R34, R20 ;  /* 0x000000220414723c */ /* 0x000fe20000041814 */
[----:B------:R4:W-:Y:S01]  /*e750*/  STL [R1+0x10], R9 ;  /* 0x0000100901007387 */ /* 0x0009e20000100800 */
[----:B------:R-:W-:-:S02]  /*e760*/  FSEL R242, R12, -INF , !P2 ;  /* 0xff8000000cf27808 */ /* 0x000fc40005000000 */
[----:B------:R-:W-:Y:S02]  /*e770*/  ISETP.GE.AND P2, PT, R3, R17, PT ;  /* 0x000000110300720c */ /* 0x000fe40003f46270 */
[----:B---3--:R-:W-:Y:S01]  /*e780*/  IADD3 R3, R0, 0x31, RZ ;  /* 0x0000003100037810 */ /* 0x008fe20007ffe0ff */
[C---:B-1----:R-:W-:Y:S01]  /*e790*/  FFMA.FTZ R4, R10.reuse, UR4, R177 ;  /* 0x000000040a047c23 */ /* 0x042fe200080100b1 */
[----:B------:R-:W-:Y:S01]  /*e7a0*/  FSEL R12, R13, -INF , !P1 ;  /* 0xff8000000d0c7808 */ /* 0x000fe20004800000 */
[----:B------:R-:W-:Y:S01]  /*e7b0*/  FFMA.FTZ R6, R10, UR4, R179 ;  /* 0x000000040a067c23 */ /* 0x000fe200080100b3 */
[----:B------:R-:W-:-:S03]  /*e7c0*/  ISETP.GE.AND P1, PT, R2, R16, PT ;  /* 0x000000100200720c */ /* 0x000fc60003f26270 */
[----:B------:R-:W-:Y:S01]  /*e7d0*/  STL [R1+0x4], R12 ;  /* 0x0000040c01007387 */ /* 0x000fe20000100800 */
[----:B------:R-:W-:Y:S01]  /*e7e0*/  FSEL R241, R4, -INF , !P1 ;  /* 0xff80000004f17808 */ /* 0x000fe20004800000 */
[----:B--2---:R-:W-:Y:S01]  /*e7f0*/  FFMA.FTZ R4, R11, UR4, R26 ;  /* 0x000000040b047c23 */ /* 0x004fe2000801001a */
[----:B------:R-:W-:-:S04]  /*e800*/  ISETP.GE.AND P1, PT, R8, R17, PT ;  /* 0x000000110800720c */ /* 0x000fc80003f26270 */
[----:B------:R-:W-:Y:S02]  /*e810*/  FSEL R168, R4, -INF , !P1 ;  /* 0xff80000004a87808 */ /* 0x000fe40004800000 */
[----:B------:R-:W1:Y:S01]  /*e820*/  I2F R4, R0 ;  /* 0x0000000000047306 */ /* 0x000e620000201400 */
[----:B------:R-:W-:Y:S01]  /*e830*/  ISETP.GE.AND P1, PT, R0, R16, PT ;  /* 0x000000100000720c */ /* 0x000fe20003f26270 */
[C---:B----4-:R-:W-:Y:S02]  /*e840*/  FFMA.FTZ R9, R14.reuse, UR4, R176 ;  /* 0x000000040e097c23 */ /* 0x050fe400080100b0 */
[----:B------:R-:W-:-:S03]  /*e850*/  FFMA.FTZ R14, R14, UR4, R178 ;  /* 0x000000040e0e7c23 */ /* 0x000fc600080100b2 */
[----:B------:R-:W-:Y:S02]  /*e860*/  FSEL R243, R9, -INF , !P0 ;  /* 0xff80000009f37808 */ /* 0x000fe40004000000 */
[----:B------:R-:W-:Y:S01]  /*e870*/  I2F R9, R3 ;  /* 0x0000000300097306 */ /* 0x000fe20000201400 */
[----:B------:R-:W-:Y:S02]  /*e880*/  FSEL R7, R14, -INF , !P2 ;  /* 0xff8000000e077808 */ /* 0x000fe40005000000 */
[----:B------:R-:W-:Y:S02]  /*e890*/  ISETP.GE.AND P0, PT, R2, R17, PT ;  /* 0x000000110200720c */ /* 0x000fe40003f06270 */
[-C--:B------:R-:W-:Y:S01]  /*e8a0*/  ISETP.GE.AND P2, PT, R8, R16.reuse, PT ;  /* 0x000000100800720c */ /* 0x080fe20003f46270 */
[----:B------:R2:W-:Y:S01]  /*e8b0*/  STL [R1], R7 ;  /* 0x0000000701007387 */ /* 0x0005e20000100800 */
[----:B------:R-:W-:Y:S01]  /*e8c0*/  IADD3 R2, R0, 0x38, RZ ;  /* 0x0000003800027810 */ /* 0x000fe20007ffe0ff */
[----:B-1----:R-:W-:Y:S01]  /*e8d0*/  FFMA.FTZ R15, R4, UR4, R194 ;  /* 0x00000004040f7c23 */ /* 0x002fe200080100c2 */
[----:B------:R-:W-:Y:S01]  /*e8e0*/  FSEL R171, R6, -INF , !P0 ;  /* 0xff80000006ab7808 */ /* 0x000fe20004000000 */
[----:B------:R-:W-:Y:S01]  /*e8f0*/  FFMA.FTZ R14, R4, UR4, R192 ;  /* 0x00000004040e7c23 */ /* 0x000fe200080100c0 */
[----:B------:R-:W1:Y:S01]  /*e900*/  I2F R5, R2 ;  /* 0x0000000200057306 */ /* 0x000e620000201400 */
[----:B------:R-:W-:-:S03]  /*e910*/  ISETP.GE.AND P0, PT, R3, R16, PT ;  /* 0x000000100300720c */ /* 0x000fc60003f06270 */
[----:B------:R-:W-:Y:S01]  /*e920*/  FSEL R14, R14, -INF , !P1 ;  /* 0xff8000000e0e7808 */ /* 0x000fe20004800000 */
[C---:B-1----:R-:W-:Y:S02]  /*e930*/  FFMA.FTZ R6, R5.reuse, UR4, R20 ;  /* 0x0000000405067c23 */ /* 0x042fe40008010014 */
[----:B------:R-:W-:Y:S02]  /*e940*/  FFMA.FTZ R5, R5, UR4, R22 ;  /* 0x0000000405057c23 */ /* 0x000fe40008010016 */
[----:B--2---:R-:W-:-:S05]  /*e950*/  FFMA.FTZ R7, R11, UR4, R24 ;  /* 0x000000040b077c23 */ /* 0x004fca0008010018 */
[----:B------:R-:W-:Y:S01]  /*e960*/  FSEL R18, R7, -INF , !P2 ;  /* 0xff80000007127808 */ /* 0x000fe20005000000 */
[----:B------:R-:W-:Y:S01]  /*e970*/  FFMA.FTZ R7, R9, UR4, R27 ;  /* 0x0000000409077c23 */ /* 0x000fe2000801001b */
[----:B------:R-:W-:Y:S01]  /*e980*/  ISETP.GE.AND P2, PT, R3, R17, PT ;  /* 0x000000110300720c */ /* 0x000fe20003f46270 */
[----:B------:R-:W-:-:S03]  /*e990*/  FFMA.FTZ R3, R9, UR4, R25 ;  /* 0x0000000409037c23 */ /* 0x000fc60008010019 */
[----:B------:R-:W-:Y:S02]  /*e9a0*/  FSEL R172, R7, -INF , !P2 ;  /* 0xff80000007ac7808 */ /* 0x000fe40005000000 */
[----:B------:R-:W-:Y:S02]  /*e9b0*/  FSEL R169, R3, -INF , !P0 ;  /* 0xff80000003a97808 */ /* 0x000fe40004000000 */
[C---:B------:R-:W-:Y:S02]  /*e9c0*/  ISETP.GE.AND P0, PT, R0.reuse, R17, PT ;  /* 0x000000110000720c */ /* 0x040fe40003f06270 */
[----:B------:R-:W-:Y:S02]  /*e9d0*/  IADD3 R0, R0, 0x39, RZ ;  /* 0x0000003900007810 */ /* 0x000fe40007ffe0ff */
[----:B------:R-:W-:Y:S02]  /*e9e0*/  ISETP.GE.AND P2, PT, R2, R16, PT ;  /* 0x000000100200720c */ /* 0x000fe40003f46270 */
[----:B------:R-:W1:Y:S01]  /*e9f0*/  I2F R3, R0 ;  /* 0x0000000000037306 */ /* 0x000e620000201400 */
[----:B------:R-:W-:-:S02]  /*ea00*/  FSEL R15, R15, -INF , !P0 ;  /* 0xff8000000f0f7808 */ /* 0x000fc40004000000 */
[----:B------:R-:W-:Y:S02]  /*ea10*/  PLOP3.LUT P0, PT, PT, PT, UP0, 0x80, 0x0 ;  /* 0x000000000000781c */ /* 0x000fe40003f0f008 */
[----:B------:R-:W-:Y:S02]  /*ea20*/  FSEL R170, R6, -INF , !P2 ;  /* 0xff80000006aa7808 */ /* 0x000fe40005000000 */
[-C--:B------:R-:W-:Y:S02]  /*ea30*/  ISETP.GE.AND P2, PT, R2, R17.reuse, PT ;  /* 0x000000110200720c */ /* 0x080fe40003f46270 */
[C---:B------:R-:W-:Y:S02]  /*ea40*/  ISETP.GE.AND P1, PT, R0.reuse, R17, PT ;  /* 0x000000110000720c */ /* 0x040fe40003f26270 */
[----:B------:R-:W-:Y:S02]  /*ea50*/  FSEL R189, R5, -INF , !P2 ;  /* 0xff80000005bd7808 */ /* 0x000fe40005000000 */
[----:B------:R-:W-:Y:S01]  /*ea60*/  ISETP.GE.AND P2, PT, R0, R16, PT ;  /* 0x000000100000720c */ /* 0x000fe20003f46270 */
[----:B-1----:R-:W-:-:S02]  /*ea70*/  FFMA.FTZ R0, R3, UR4, R21 ;  /* 0x0000000403007c23 */ /* 0x002fc40008010015 */
        /* <DEDUP_REMOVED lines=78> */
.L_x_836:
[----:B------:R-:W-:Y:S05]  /*ef60*/  BSYNC B0 ;  /* 0x0000000000007941 */ /* 0x000fea0003800000 */
.L_x_835:
[----:B------:R-:W0:Y:S02]  /*ef70*/  LDGDEPBAR ;  /* 0x00000000000079af */ /* 0x000e240000000000 */
.L_x_834:
[----:B------:R2:W-:Y:S01]  /*ef80*/  STL [R1+0x6c], R205 ;  /* 0x00006ccd01007387 */ /* 0x0005e20000100800 */
[----:B------:R-:W-:Y:S02]  /*ef90*/  FMNMX.FTZ R0, R252, R14, !PT ;  /* 0x0000000efc007209 */ /* 0x000fe40007810000 */
[----:B------:R-:W-:Y:S01]  /*efa0*/  MOV R194, R18 ;  /* 0x0000001200c27202 */ /* 0x000fe20000000f00 */
[----:B------:R-:W-:Y:S01]  /*efb0*/  USHF.L.U32 UR6, UR37, 0x1, URZ ;  /* 0x0000000125067899 */ /* 0x000fe2000800063f */
[----:B------:R-:W-:Y:S04]  /*efc0*/  LDSM.16.MT88.4 R20, [R200+0x18000] ;  /* 0x01800000c814783b */ /* 0x000fe80000004200 */
[----:B--2---:R-:W2:Y:S04]  /*efd0*/  LDL.LU R205, [R1+0x10] ;  /* 0x0000100001cd7983 */ /* 0x004ea80000300800 */
[----:B------:R3:W-:Y:S04]  /*efe0*/  STL [R1+0x68], R204 ;  /* 0x000068cc01007387 */ /* 0x0007e80000100800 */
[----:B---3--:R-:W3:Y:S04]  /*eff0*/  LDL.LU R204, [R1+0x4] ;  /* 0x0000040001cc7983 */ /* 0x008ee80000300800 */
[----:B------:R4:W-:Y:S04]  /*f000*/  STL [R1+0x64], R151 ;  /* 0x0000649701007387 */ /* 0x0009e80000100800 */
[----:B----4-:R-:W4:Y:S04]  /*f010*/  LDL.LU R151, [R1] ;  /* 0x0000000001977983 */ /* 0x010f280000300800 */
[----:B-1----:R-:W4:Y:S04]  /*f020*/  LDL R7, [R1+0x44] ;  /* 0x0000440001077983 */ /* 0x002f280000100800 */
[----:B------:R-:W4:Y:S04]  /*f030*/  LDL R3, [R1+0x50] ;  /* 0x0000500001037983 */ /* 0x000f280000100800 */
        /* <DEDUP_REMOVED lines=22> */
[----:B------:R-:W-:-:S04]  /*f1a0*/  FMNMX.FTZ R148, R170, R148, !PT ;  /* 0x00000094aa947209 */ /* 0x000fc80007810000 */
[----:B------:R-:W-:-:S05]  /*f1b0*/  FMNMX.FTZ R148, R182, R148, !PT ;  /* 0x00000094b6947209 */ /* 0x000fca0007810000 */
[----:B------:R-:W1:Y:S02]  /*f1c0*/  SHFL.BFLY PT, R2, R148, 0x2, 0x1f ;  /* 0x0c401f0094027f89 */ /* 0x000e6400000e0000 */
[----:B-1----:R-:W-:Y:S01]  /*f1d0*/  FMNMX.FTZ R148, R148, R2, !PT ;  /* 0x0000000294947209 */ /* 0x002fe20007810000 */
[----:B------:R-:W-:-:S04]  /*f1e0*/  IMAD.U32 R2, RZ, RZ, UR6 ;  /* 0x00000006ff027e24 */ /* 0x000fc8000f8e00ff */
[----:B------:R-:W1:Y:S02]  /*f1f0*/  SHFL.BFLY PT, R5, R148, 0x1, 0x1f ;  /* 0x0c201f0094057f89 */ /* 0x000e6400000e0000 */
[----:B-1----:R-:W-:-:S04]  /*f200*/  FMNMX.FTZ R148, R148, R5, !PT ;  /* 0x0000000594947209 */ /* 0x002fc80007810000 */
[----:B------:R-:W-:Y:S02]  /*f210*/  FSETP.NEU.FTZ.AND P2, PT, R148, -INF , PT ;  /* 0xff8000009400780b */ /* 0x000fe40003f5d000 */
[----:B--2---:R-:W-:-:S04]  /*f220*/  FMNMX.FTZ R0, R205, R0, !PT ;  /* 0x00000000cd007209 */ /* 0x004fc80007810000 */
[----:B---3--:R-:W-:-:S04]  /*f230*/  FMNMX.FTZ R0, R204, R0, !PT ;  /* 0x00000000cc007209 */ /* 0x008fc80007810000 */
[----:B----4-:R-:W-:-:S04]  /*f240*/  FMNMX.FTZ R0, R151, R0, !PT ;  /* 0x0000000097007209 */ /* 0x010fc80007810000 */
[----:B------:R-:W-:Y:S01]  /*f250*/  FMNMX.FTZ R0, R171, R0, !PT ;  /* 0x00000000ab007209 */ /* 0x000fe20007810000 */
[----:B------:R-:W-:-:S03]  /*f260*/  IMAD.WIDE.U32 R174, R7, -0x326172a9, RZ ;  /* 0xcd9e8d5707ae7825 */ /* 0x000fc600078e00ff */
[----:B------:R-:W-:Y:S02]  /*f270*/  FMNMX.FTZ R0, R168, R0, !PT ;  /* 0x00000000a8007209 */ /* 0x000fe40007810000 */
[----:B------:R-:W-:Y:S02]  /*f280*/  LOP3.LUT R3, R175, R3, RZ, 0x3c, !PT ;  /* 0x00000003af037212 */ /* 0x000fe400078e3cff */
[----:B------:R-:W-:Y:S01]  /*f290*/  FMNMX.FTZ R0, R172, R0, !PT ;  /* 0x00000000ac007209 */ /* 0x000fe20007810000 */
[----:B------:R-:W-:-:S03]  /*f2a0*/  IMAD.WIDE.U32 R34, R6, -0x2daee0ad, RZ ;  /* 0xd2511f5306227825 */ /* 0x000fc600078e00ff */
[----:B------:R-:W-:Y:S01]  /*f2b0*/  FMNMX.FTZ R0, R189, R0, !PT ;  /* 0x00000000bd007209 */ /* 0x000fe20007810000 */
[----:B------:R-:W-:Y:S01]  /*f2c0*/  IMAD.WIDE.U32 R32, R3, -0x2daee0ad, RZ ;  /* 0xd2511f5303207825 */ /* 0x000fe200078e00ff */
[----:B------:R-:W-:Y:S02]  /*f2d0*/  LOP3.LUT R2, R35, UR39, R2, 0x96, !PT ;  /* 0x0000002723027c12 */ /* 0x000fe4000f8e9602 */
[----:B------:R-:W-:Y:S02]  /*f2e0*/  FMNMX.FTZ R0, R192, R0, !PT ;  /* 0x00000000c0007209 */ /* 0x000fe40007810000 */
[----:B------:R-:W-:Y:S01]  /*f2f0*/  LOP3.LUT R6, R33, UR15, R34, 0x96, !PT ;  /* 0x0000000f21067c12 */ /* 0x000fe2000f8e9622 */
[----:B------:R-:W-:Y:S02]  /*f300*/  IMAD.WIDE.U32 R2, R2, -0x326172a9, RZ ;  /* 0xcd9e8d5702027825 */ /* 0x000fe400078e00ff */
[----:B------:R-:W1:Y:S02]  /*f310*/  SHFL.BFLY PT, R4, R0, 0x2, 0x1f ;  /* 0x0c401f0000047f89 */ /* 0x000e6400000e0000 */
[----:B------:R-:W-:Y:S01]  /*f320*/  IMAD.WIDE.U32 R30, R6, -0x326172a9, RZ ;  /* 0xcd9e8d57061e7825 */ /* 0x000fe200078e00ff */
[----:B------:R-:W-:-:S04]  /*f330*/  LOP3.LUT R5, R3, UR16, R174, 0x96, !PT ;  /* 0x0000001003057c12 */ /* 0x000fc8000f8e96ae */
[----:B------:R-:W-:-:S05]  /*f340*/  LOP3.LUT R6, R31, UR14, R2, 0x96, !PT ;  /* 0x0000000e1f067c12 */ /* 0x000fca000f8e9602 */
[----:B------:R-:W-:Y:S01]  /*f350*/  IMAD.WIDE.U32 R6, R6, -0x2daee0ad, RZ ;  /* 0xd2511f5306067825 */ /* 0x000fe200078e00ff */
[----:B-1----:R-:W-:-:S03]  /*f360*/  FMNMX.FTZ R0, R0, R4, !PT ;  /* 0x0000000400007209 */ /* 0x002fc60007810000 */
[----:B------:R-:W-:Y:S02]  /*f370*/  FMUL.FTZ R4, R148, c[0x0][0x23c] ;  /* 0x00008f0094047a20 */ /* 0x000fe40000410000 */
[----:B------:R-:W1:Y:S03]  /*f380*/  SHFL.BFLY PT, R10, R0, 0x1, 0x1f ;  /* 0x0c201f00000a7f89 */ /* 0x000e6600000e0000 */
[----:B------:R-:W-:Y:S01]  /*f390*/  FSEL R2, R4, RZ, P2 ;  /* 0x000000ff04027208 */ /* 0x000fe20001000000 */
[----:B------:R-:W-:-:S04]  /*f3a0*/  IMAD.WIDE.U32 R4, R5, -0x2daee0ad, RZ ;  /* 0xd2511f5305047825 */ /* 0x000fc800078e00ff */
[----:B------:R-:W-:Y:S01]  /*f3b0*/  FFMA.FTZ R3, R184, c[0x0][0x23c], -R2 ;  /* 0x00008f00b8037a23 */ /* 0x000fe20000010802 */
[----:B------:R-:W-:Y:S01]  /*f3c0*/  LOP3.LUT R5, R5, UR13, R32, 0x96, !PT ;  /* 0x0000000d05057c12 */ /* 0x000fe2000f8e9620 */
[----:B------:R-:W-:Y:S01]  /*f3d0*/  FFMA.FTZ R14, R14, c[0x0][0x23c], -R2 ;  /* 0x00008f000e0e7a23 */ /* 0x000fe20000010802 */
[----:B------:R-:W-:Y:S01]  /*f3e0*/  LOP3.LUT R8, R7, UR11, R4, 0x96, !PT ;  /* 0x0000000b07087c12 */ /* 0x000fe2000f8e9604 */
[----:B------:R1:W-:Y:S01]  /*f3f0*/  MUFU.EX2 R187, R3 ;  /* 0x0000000300bb7308 */ /* 0x0003e20000000800 */
[----:B------:R-:W-:Y:S01]  /*f400*/  FFMA.FTZ R7, R149, c[0x0][0x23c], -R2 ;  /* 0x00008f0095077a23 */ /* 0x000fe20000010802 */
[----:B------:R-:W-:Y:S01]  /*f410*/  MOV R149, R251 ;  /* 0x000000fb00957202 */ /* 0x000fe20000000f00 */
[----:B------:R-:W-:-:S04]  /*f420*/  IMAD.WIDE.U32 R4, R5, -0x326172a9, RZ ;  /* 0xcd9e8d5705047825 */ /* 0x000fc800078e00ff */
[----:B------:R-:W-:Y:S01]  /*f430*/  IMAD.WIDE.U32 R8, R8, -0x326172a9, RZ ;  /* 0xcd9e8d5708087825 */ /* 0x000fe200078e00ff */
[----:B------:R-:W-:Y:S01]  /*f440*/  LOP3.LUT R5, R5, UR12, R30, 0x96, !PT ;  /* 0x0000000c05057c12 */ /* 0x000fe2000f8e961e */
[----:B------:R2:W-:Y:S01]  /*f450*/  MUFU.EX2 R188, R7 ;  /* 0x0000000700bc7308 */ /* 0x0005e20000000800 */
[----:B-1----:R-:W-:-:S07]  /*f460*/  FMNMX.FTZ R3, R0, R10, !PT ;  /* 0x0000000a00037209 */ /* 0x002fce0007810000 */
[----:B------:R-:W1:Y:S01]  /*f470*/  MUFU.EX2 R16, R14 ;  /* 0x0000000e00107308 */ /* 0x000e620000000800 */
[----:B------:R-:W-:Y:S01]  /*f480*/  LOP3.LUT R0, R9, UR10, R4, 0x96, !PT ;  /* 0x0000000a09007c12 */ /* 0x000fe2000f8e9604 */
[----:B------:R-:W-:Y:S01]  /*f490*/  IMAD.WIDE.U32 R4, R5, -0x2daee0ad, RZ ;  /* 0xd2511f5305047825 */ /* 0x000fe200078e00ff */
[----:B------:R-:W-:-:S03]  /*f4a0*/  FSETP.NEU.FTZ.AND P1, PT, R3, -INF , PT ;  /* 0xff8000000300780b */ /* 0x000fc60003f3d000 */
[----:B------:R-:W-:Y:S01]  /*f4b0*/  IMAD.WIDE.U32 R24, R0, -0x2daee0ad, RZ ;  /* 0xd2511f5300187825 */ /* 0x000fe200078e00ff */
[----:B------:R-:W-:-:S03]  /*f4c0*/  LOP3.LUT R6, R5, UR9, R6, 0x96, !PT ;  /* 0x0000000905067c12 */ /* 0x000fc6000f8e9606 */
[----:B------:R-:W-:Y:S01]  /*f4d0*/  FFMA.FTZ R0, R150, c[0x0][0x23c], -R2 ;  /* 0x00008f0096007a23 */ /* 0x000fe20000010802 */
[----:B------:R-:W-:Y:S01]  /*f4e0*/  LOP3.LUT R4, R25, UR5, R4, 0x96, !PT ;  /* 0x0000000519047c12 */ /* 0x000fe2000f8e9604 */
[----:B------:R-:W-:Y:S02]  /*f4f0*/  FMUL.FTZ R12, R3, c[0x0][0x23c] ;  /* 0x00008f00030c7a20 */ /* 0x000fe40000410000 */
[----:B--2---:R-:W-:Y:S01]  /*f500*/  IMAD.WIDE.U32 R6, R6, -0x326172a9, RZ ;  /* 0xcd9e8d5706067825 */ /* 0x004fe200078e00ff */
[----:B------:R2:W-:Y:S02]  /*f510*/  MUFU.EX2 R26, R0 ;  /* 0x00000000001a7308 */ /* 0x0005e40000000800 */
[----:B------:R-:W-:Y:S01]  /*f520*/  FSEL R12, R12, RZ, P1 ;  /* 0x000000ff0c0c7208 */ /* 0x000fe20000800000 */
[----:B------:R-:W-:Y:S01]  /*f530*/  IMAD.WIDE.U32 R4, R4, -0x326172a9, RZ ;  /* 0xcd9e8d5704047825 */ /* 0x000fe200078e00ff */
[----:B------:R-:W-:-:S03]  /*f540*/  LOP3.LUT R13, R7, UR8, R8, 0x96, !PT ;  /* 0x00000008070d7c12 */ /* 0x000fc6000f8e9608 */
[--C-:B------:R-:W-:Y:S01]  /*f550*/  FFMA.FTZ R9, R180, c[0x0][0x23c], -R12.reuse ;  /* 0x00008f00b4097a23 */ /* 0x100fe2000001080c */
[C---:B------:R-:W-:Y:S01]  /*f560*/  LOP3.LUT R10, R4.reuse, 0xff, RZ, 0xc0, !PT ;  /* 0x000000ff040a7812 */ /* 0x040fe200078ec0ff */
[----:B------:R-:W-:Y:S01]  /*f570*/  FFMA.FTZ R15, R15, c[0x0][0x23c], -R12 ;  /* 0x00008f000f0f7a23 */ /* 0x000fe2000001080c */
[--C-:B------:R-:W-:Y:S01]  /*f580*/  SHF.R.U32.HI R7, RZ, 0x10, R4.reuse ;  /* 0x00000010ff077819 */ /* 0x100fe20000011604 */
[----:B------:R3:W-:Y:S01]  /*f590*/  MUFU.EX2 R183, R9 ;  /* 0x0000000900b77308 */ /* 0x0007e20000000800 */
[----:B------:R-:W-:Y:S02]  /*f5a0*/  SHF.R.U32.HI R11, RZ, 0x18, R4 ;  /* 0x00000018ff0b7819 */ /* 0x000fe40000011604 */
[----:B------:R-:W-:Y:S02]  /*f5b0*/  LOP3.LUT R7, R7, 0xff, RZ, 0xc0, !PT ;  /* 0x000000ff07077812 */ /* 0x000fe400078ec0ff */
[----:B--2---:R-:W-:Y:S02]  /*f5c0*/  LOP3.LUT R0, R4, 0xffff, RZ, 0xc0, !PT ;  /* 0x0000ffff04007812 */ /* 0x004fe400078ec0ff */
[----:B------:R-:W-:Y:S01]  /*f5d0*/  PRMT R11, R7, 0x5410, R11 ;  /* 0x00005410070b7816 */ /* 0x000fe2000000000b */
[----:B------:R-:W-:Y:S01]  /*f5e0*/  MUFU.EX2 R27, R15 ;  /* 0x0000000f001b7308 */ /* 0x000fe20000000800 */
[----:B------:R-:W-:-:S02]  /*f5f0*/  SHF.R.U32.HI R8, RZ, 0x8, R0 ;  /* 0x00000008ff087819 */ /* 0x000fc40000011600 */
[----:B------:R-:W-:Y:S01]  /*f600*/  LOP3.LUT R0, R5, UR17, R6, 0x96, !PT ;  /* 0x0000001105007c12 */ /* 0x000fe2000f8e9606 */
[----:B------:R-:W-:Y:S01]  /*f610*/  FFMA.FTZ R5, R181, c[0x0][0x23c], -R12 ;  /* 0x00008f00b5057a23 */ /* 0x000fe2000001080c */
[----:B------:R-:W-:Y:S02]  /*f620*/  PRMT R10, R10, 0x5410, R8 ;  /* 0x000054100a0a7816 */ /* 0x000fe40000000008 */
[----:B------:R-:W-:Y:S01]  /*f630*/  LOP3.LUT R4, R0, 0xffff, RZ, 0xc0, !PT ;  /* 0x0000ffff00047812 */ /* 0x000fe200078ec0ff */
[----:B------:R2:W-:Y:S01]  /*f640*/  MUFU.EX2 R184, R5 ;  /* 0x0000000500b87308 */ /* 0x0005e20000000800 */
[----:B---3--:R-:W-:Y:S01]  /*f650*/  FFMA.FTZ R9, R28, c[0x0][0x23c], -R12 ;  /* 0x00008f001c097a23 */ /* 0x008fe2000001080c */
[----:B------:R-:W-:Y:S02]  /*f660*/  LOP3.LUT R8, R0, 0xff, RZ, 0xc0, !PT ;  /* 0x000000ff00087812 */ /* 0x000fe400078ec0ff */
[----:B------:R-:W-:-:S04]  /*f670*/  SHF.R.U32.HI R4, RZ, 0x8, R4 ;  /* 0x00000008ff047819 */ /* 0x000fc80000011604 */
[----:B------:R-:W3:Y:S01]  /*f680*/  MUFU.EX2 R150, R9 ;  /* 0x0000000900967308 */ /* 0x000ee20000000800 */
[----:B------:R-:W-:Y:S02]  /*f690*/  PRMT R7, R8, 0x5410, R4 ;  /* 0x0000541008077816 */ /* 0x000fe40000000004 */
[----:B------:R-:W-:Y:S02]  /*f6a0*/  SHF.R.U32.HI R4, RZ, 0x10, R0 ;  /* 0x00000010ff047819 */ /* 0x000fe40000011600 */
[----:B--2---:R-:W-:-:S05]  /*f6b0*/  FSEL R5, R148, RZ, P2 ;  /* 0x000000ff94057208 */ /* 0x004fca0001000000 */
[----:B------:R-:W-:Y:S01]  /*f6c0*/  FADD.FTZ R6, R252, -R5 ;  /* 0x80000005fc067221 */ /* 0x000fe20000010000 */
[----:B------:R-:W-:Y:S01]  /*f6d0*/  FSEL R5, R3, RZ, P1 ;  /* 0x000000ff03057208 */ /* 0x000fe20000800000 */
[----:B-1----:R-:W-:Y:S01]  /*f6e0*/  IMAD.MOV.U32 R252, RZ, RZ, R16 ;  /* 0x000000fffffc7224 */ /* 0x002fe200078e0010 */
[----:B---3--:R-:W-:Y:S01]  /*f6f0*/  F2FP.BF16.PACK_AB R8, R150, R184 ;  /* 0x000000b89608723e */ /* 0x008fe200000010ff */
[----:B------:R-:W1:Y:S01]  /*f700*/  LDSM.16.MT88.4 R16, [R201+0x18000] ;  /* 0x01800000c910783b */ /* 0x000e620000004200 */
[----:B------:R-:W-:Y:S02]  /*f710*/  FMUL.FTZ R29, R6, c[0x0][0x23c] ;  /* 0x00008f00061d7a20 */ /* 0x000fe40000410000 */
[----:B------:R-:W-:Y:S01]  /*f720*/  FADD.FTZ R6, R246, -R5 ;  /* 0x80000005f6067221 */ /* 0x000fe20000010000 */
[----:B------:R-:W-:Y:S02]  /*f730*/  SHF.R.U32.HI R5, RZ, 0x18, R0 ;  /* 0x00000018ff057819 */ /* 0x000fe40000011600 */
[----:B------:R-:W-:Y:S01]  /*f740*/  LOP3.LUT R0, R4, 0xff, RZ, 0xc0, !PT ;  /* 0x000000ff04007812 */ /* 0x000fe200078ec0ff */
[----:B------:R-:W-:Y:S01]  /*f750*/  FMUL.FTZ R6, R6, c[0x0][0x23c] ;  /* 0x00008f0006067a20 */ /* 0x000fe20000410000 */
[----:B------:R-:W2:Y:S01]  /*f760*/  MUFU.EX2 R29, R29 ;  /* 0x0000001d001d7308 */ /* 0x000ea20000000800 */
[----:B------:R-:W-:-:S02]  /*f770*/  F2FP.BF16.PACK_AB R4, R187, R252 ;  /* 0x000000fcbb04723e */ /* 0x000fc400000010ff */
[----:B------:R-:W-:Y:S01]  /*f780*/  PRMT R5, R0, 0x5410, R5 ;  /* 0x0000541000057816 */ /* 0x000fe20000000005 */
[--C-:B------:R-:W-:Y:S02]  /*f790*/  HSET2.LE.AND R0, R7, R149.reuse, PT ;  /* 0x0000009507007233 */ /* 0x100fe40003803000 */
[--C-:B------:R-:W-:Y:S02]  /*f7a0*/  HSET2.LE.AND R7, R11, R149.reuse, PT ;  /* 0x000000950b077233 */ /* 0x100fe40003803000 */
[----:B------:R3:W4:Y:S01]  /*f7b0*/  MUFU.EX2 R28, R6 ;  /* 0x00000006001c7308 */ /* 0x0007220000000800 */
[--C-:B------:R-:W-:Y:S01]  /*f7c0*/  HSET2.LE.AND R5, R5, R149.reuse, PT ;  /* 0x0000009505057233 */ /* 0x100fe20003803000 */
[----:B------:R-:W-:Y:S01]  /*f7d0*/  LOP3.LUT R4, R0, R4, RZ, 0xc0, !PT ;  /* 0x0000000400047212 */ /* 0x000fe200078ec0ff */
[----:B------:R-:W-:Y:S01]  /*f7e0*/  HSET2.LE.AND R0, R10, R149, PT ;  /* 0x000000950a007233 */ /* 0x000fe20003803000 */
[----:B------:R-:W-:Y:S02]  /*f7f0*/  LOP3.LUT R7, R7, R8, RZ, 0xc0, !PT ;  /* 0x0000000807077212 */ /* 0x000fe400078ec0ff */
[----:B------:R-:W1:Y:S01]  /*f800*/  LDSM.16.MT88.4 R8, [R203+0x18000] ;  /* 0x01800000cb08783b */ /* 0x000e620000004200 */
[----:B--2---:R-:W-:-:S02]  /*f810*/  FMUL.FTZ R152, R152, R29 ;  /* 0x0000001d98987220 */ /* 0x004fc40000410000 */
[-C--:B------:R-:W-:Y:S02]  /*f820*/  FMUL.FTZ R153, R153, R29.reuse ;  /* 0x0000001d99997220 */ /* 0x080fe40000410000 */
[-C--:B------:R-:W-:Y:S02]  /*f830*/  FMUL.FTZ R156, R156, R29.reuse ;  /* 0x0000001d9c9c7220 */ /* 0x080fe40000410000 */
[----:B------:R-:W-:Y:S01]  /*f840*/  FMUL.FTZ R157, R157, R29 ;  /* 0x0000001d9d9d7220 */ /* 0x000fe20000410000 */
[----:B---3--:R-:W-:Y:S01]  /*f850*/  F2FP.BF16.PACK_AB R6, R183, R27 ;  /* 0x0000001bb706723e */ /* 0x008fe200000010ff */
[-C--:B----4-:R-:W-:Y:S02]  /*f860*/  FMUL.FTZ R154, R154, R28.reuse ;  /* 0x0000001c9a9a7220 */ /* 0x090fe40000410000 */
[----:B------:R-:W-:Y:S01]  /*f870*/  FMUL.FTZ R155, R155, R28 ;  /* 0x0000001c9b9b7220 */ /* 0x000fe20000410000 */
[----:B------:R-:W-:Y:S01]  /*f880*/  LOP3.LUT R5, R5, R6, RZ, 0xc0, !PT ;  /* 0x0000000605057212 */ /* 0x000fe200078ec0ff */
[----:B------:R-:W-:Y:S01]  /*f890*/  FMUL.FTZ R158, R158, R28 ;  /* 0x0000001c9e9e7220 */ /* 0x000fe20000410000 */
[----:B------:R-:W-:Y:S01]  /*f8a0*/  F2FP.BF16.PACK_AB R6, R26, R188 ;  /* 0x000000bc1a06723e */ /* 0x000fe200000010ff */
[----:B------:R-:W-:-:S02]  /*f8b0*/  FMUL.FTZ R159, R159, R28 ;  /* 0x0000001c9f9f7220 */ /* 0x000fc40000410000 */
[-C--:B------:R-:W-:Y:S01]  /*f8c0*/  FMUL.FTZ R36, R36, R29.reuse ;  /* 0x0000001d24247220 */ /* 0x080fe20000410000 */
[----:B------:R-:W-:Y:S01]  /*f8d0*/  LOP3.LUT R6, R0, R6, RZ, 0xc0, !PT ;  /* 0x0000000600067212 */ /* 0x000fe200078ec0ff */
[-C--:B------:R-:W-:Y:S02]  /*f8e0*/  FMUL.FTZ R37, R37, R29.reuse ;  /* 0x0000001d25257220 */ /* 0x080fe40000410000 */
[-C--:B------:R-:W-:Y:S02]  /*f8f0*/  FMUL.FTZ R38, R38, R28.reuse ;  /* 0x0000001c26267220 */ /* 0x080fe40000410000 */
[----:B------:R-:W-:Y:S02]  /*f900*/  FMUL.FTZ R39, R39, R28 ;  /* 0x0000001c27277220 */ /* 0x000fe40000410000 */
[----:B------:R-:W-:Y:S01]  /*f910*/  HMMA.16816.F32.BF16 R152, R4, R20, R152 ;  /* 0x000000140498723c */ /* 0x000fe20000041898 */
[-C--:B------:R-:W-:Y:S02]  /*f920*/  FMUL.FTZ R40, R40, R29.reuse ;  /* 0x0000001d28287220 */ /* 0x080fe40000410000 */
[----:B------:R-:W-:-:S02]  /*f930*/  FMUL.FTZ R41, R41, R29 ;  /* 0x0000001d29297220 */ /* 0x000fc40000410000 */
[-C--:B------:R-:W-:Y:S02]  /*f940*/  FMUL.FTZ R42, R42, R28.reuse ;  /* 0x0000001c2a2a7220 */ /* 0x080fe40000410000 */
[-C--:B------:R-:W-:Y:S01]  /*f950*/  FMUL.FTZ R43, R43, R28.reuse ;  /* 0x0000001c2b2b7220 */ /* 0x080fe20000410000 */
[C---:B------:R-:W-:Y:S01]  /*f960*/  HMMA.16816.F32.BF16 R196, R4.reuse, R22, R156 ;  /* 0x0000001604c4723c */ /* 0x040fe2000004189c */
[-C--:B------:R-:W-:Y:S02]  /*f970*/  FMUL.FTZ R44, R44, R29.reuse ;  /* 0x0000001d2c2c7220 */ /* 0x080fe40000410000 */
        /* <DEDUP_REMOVED lines=9> */
[-C--:B------:R-:W-:Y:S02]  /*fa10*/  FMUL.FTZ R52, R52, R29.reuse ;  /* 0x0000001d34347220 */ /* 0x080fe40000410000 */
[----:B------:R-:W-:Y:S02]  /*fa20*/  FMUL.FTZ R53, R53, R29 ;  /* 0x0000001d35357220 */ /* 0x000fe40000410000 */
[----:B------:R-:W-:-:S02]  /*fa30*/  FMUL.FTZ R54, R54, R28 ;  /* 0x0000001c36367220 */ /* 0x000fc40000410000 */
[-C--:B------:R-:W-:Y:S01]  /*fa40*/  FMUL.FTZ R55, R55, R28.reuse ;  /* 0x0000001c37377220 */ /* 0x080fe20000410000 */
[C---:B------:R-:W-:Y:S01]  /*fa50*/  HMMA.16816.F32.BF16 R36, R4.reuse, R10, R48 ;  /* 0x0000000a0424723c */ /* 0x040fe20000041830 */
[----:B------:R-:W-:Y:S01]  /*fa60*/  FMUL.FTZ R56, R56, R29 ;  /* 0x0000001d38387220 */ /* 0x000fe20000410000 */
[----:B------:R-:W-:Y:S01]  /*fa70*/  MOV R180, R199 ;  /* 0x000000c700b47202 */ /* 0x000fe20000000f00 */
[----:B------:R-:W-:Y:S01]  /*fa80*/  FMUL.FTZ R57, R57, R29 ;  /* 0x0000001d39397220 */ /* 0x000fe20000410000 */
[----:B------:R-:W-:Y:S01]  /*fa90*/  MOV R178, R197 ;  /* 0x000000c500b27202 */ /* 0x000fe20000000f00 */
[-C--:B------:R-:W-:Y:S02]  /*faa0*/  FMUL.FTZ R58, R58, R28.reuse ;  /* 0x0000001c3a3a7220 */ /* 0x080fe40000410000 */
[----:B------:R-:W-:Y:S01]  /*fab0*/  FMUL.FTZ R59, R59, R28 ;  /* 0x0000001c3b3b7220 */ /* 0x000fe20000410000 */
[----:B------:R-:W-:Y:S01]  /*fac0*/  MOV R176, R23 ;  /* 0x0000001700b07202 */ /* 0x000fe20000000f00 */
[----:B------:R-:W-:Y:S01]  /*fad0*/  IMAD.MOV.U32 R173, RZ, RZ, R20 ;  /* 0x000000ffffad7224 */ /* 0x000fe200078e0014 */
[----:B------:R-:W-:Y:S01]  /*fae0*/  MOV R159, R21 ;  /* 0x00000015009f7202 */ /* 0x000fe20000000f00 */
[----:B------:R-:W-:Y:S01]  /*faf0*/  IMAD.MOV.U32 R158, RZ, RZ, R22 ;  /* 0x000000ffff9e7224 */ /* 0x000fe200078e0016 */
[----:B------:R-:W-:Y:S01]  /*fb00*/  MOV R50, R174 ;  /* 0x000000ae00327202 */ /* 0x000fe20000000f00 */
[----:B------:R-:W-:Y:S01]  /*fb10*/  HMMA.16816.F32.BF16 R20, R4, R8, R44 ;  /* 0x000000080414723c */ /* 0x000fe2000004182c */
[----:B------:R-:W-:Y:S01]  /*fb20*/  FMUL.FTZ R60, R60, R29 ;  /* 0x0000001d3c3c7220 */ /* 0x000fe20000410000 */
[----:B------:R-:W-:Y:S01]  /*fb30*/  MOV R41, R176 ;  /* 0x000000b000297202 */ /* 0x000fe20000000f00 */
[----:B------:R-:W-:Y:S01]  /*fb40*/  IMAD.MOV.U32 R14, RZ, RZ, R16 ;  /* 0x000000ffff0e7224 */ /* 0x000fe200078e0010 */
[----:B------:R-:W-:Y:S01]  /*fb50*/  MOV R15, R18 ;  /* 0x00000012000f7202 */ /* 0x000fe20000000f00 */
        /* <DEDUP_REMOVED lines=13> */
[----:B------:R-:W-:Y:S02]  /*fc30*/  IMAD.MOV.U32 R46, RZ, RZ, R188 ;  /* 0x000000ffff2e7224 */ /* 0x000fe400078e00bc */
[----:B------:R-:W-:Y:S01]  /*fc40*/  FMUL.FTZ R68, R68, R29 ;  /* 0x0000001d44447220 */ /* 0x000fe20000410000 */
[----:B------:R-:W-:Y:S01]  /*fc50*/  MOV R9, R20 ;  /* 0x0000001400097202 */ /* 0x000fe20000000f00 */
[----:B------:R-:W-:Y:S01]  /*fc60*/  IMAD.MOV.U32 R8, RZ, RZ, R21 ;  /* 0x000000ffff087224 */ /* 0x000fe200078e0015 */
[----:B------:R-:W-:Y:S01]  /*fc70*/  MOV R157, R23 ;  /* 0x00000017009d7202 */ /* 0x000fe20000000f00 */
[----:B------:R-:W-:Y:S01]  /*fc80*/  FMUL.FTZ R69, R69, R29 ;  /* 0x0000001d45457220 */ /* 0x000fe20000410000 */
[----:B------:R-:W-:Y:S01]  /*fc90*/  MOV R48, R9 ;  /* 0x0000000900307202 */ /* 0x000fe20000000f00 */
[----:B------:R-:W-:Y:S01]  /*fca0*/  IMAD.MOV.U32 R49, RZ, RZ, R8 ;  /* 0x000000ffff317224 */ /* 0x000fe200078e0008 */
[----:B------:R-:W-:Y:S01]  /*fcb0*/  MOV R23, R36 ;  /* 0x0000002400177202 */ /* 0x000fe20000000f00 */
[----:B------:R-:W2:Y:S01]  /*fcc0*/  LDSM.16.MT88.4 R8, [R200+0x1a000] ;  /* 0x01a00000c808783b */ /* 0x000ea20000004200 */
        /* <DEDUP_REMOVED lines=8> */
[----:B------:R-:W-:Y:S01]  /*fd50*/  IMAD.MOV.U32 R22, RZ, RZ, R37 ;  /* 0x000000ffff167224 */ /* 0x000fe200078e0025 */
[----:B------:R-:W-:Y:S01]  /*fd60*/  MOV R37, R180 ;  /* 0x000000b400257202 */ /* 0x000fe20000000f00 */
[----:B-1----:R-:W-:Y:S01]  /*fd70*/  HMMA.16816.F32.BF16 R248, R4, R16, R52 ;  /* 0x0000001004f8723c */ /* 0x002fe20000041834 */
[----:B------:R-:W-:-:S02]  /*fd80*/  IMAD.MOV.U32 R44, RZ, RZ, R182 ;  /* 0x000000ffff2c7224 */ /* 0x000fc400078e00b6 */
[----:B------:R-:W-:Y:S02]  /*fd90*/  IMAD.MOV.U32 R42, RZ, RZ, R173 ;  /* 0x000000ffff2a7224 */ /* 0x000fe400078e00ad */
[----:B------:R-:W-:Y:S02]  /*fda0*/  IMAD.MOV.U32 R51, RZ, RZ, R175 ;  /* 0x000000ffff337224 */ /* 0x000fe400078e00af */
[----:B------:R-:W-:Y:S01]  /*fdb0*/  MOV R53, R172 ;  /* 0x000000ac00357202 */ /* 0x000fe20000000f00 */
[----:B------:R-:W-:Y:S01]  /*fdc0*/  HMMA.16816.F32.BF16 R236, R4, R18, R56 ;  /* 0x0000001204ec723c */ /* 0x000fe20000041838 */
[----:B------:R-:W1:Y:S01]  /*fdd0*/  LDSM.16.MT88.4 R16, [R201+0x1a000] ;  /* 0x01a00000c910783b */ /* 0x000e620000004200 */
[----:B------:R-:W-:Y:S01]  /*fde0*/  FMUL.FTZ R76, R76, R29 ;  /* 0x0000001d4c4c7220 */ /* 0x000fe20000410000 */
[----:B------:R-:W-:Y:S01]  /*fdf0*/  MOV R55, R157 ;  /* 0x0000009d00377202 */ /* 0x000fe20000000f00 */
[----:B------:R-:W-:Y:S02]  /*fe00*/  FMUL.FTZ R77, R77, R29 ;  /* 0x0000001d4d4d7220 */ /* 0x000fe40000410000 */
[----:B------:R-:W-:Y:S01]  /*fe10*/  FMUL.FTZ R78, R78, R28 ;  /* 0x0000001c4e4e7220 */ /* 0x000fe20000410000 */
[----:B------:R-:W-:Y:S01]  /*fe20*/  MOV R59, R150 ;  /* 0x00000096003b7202 */ /* 0x000fe20000000f00 */
[----:B------:R-:W-:Y:S01]  /*fe30*/  FMUL.FTZ R79, R79, R28 ;  /* 0x0000001c4f4f7220 */ /* 0x000fe20000410000 */
[----:B------:R-:W-:Y:S01]  /*fe40*/  MOV R150, R169 ;  /* 0x000000a900967202 */ /* 0x000fe20000000f00 */
[----:B------:R-:W-:-:S02]  /*fe50*/  FMUL.FTZ R80, R80, R29 ;  /* 0x0000001d50507220 */ /* 0x000fc40000410000 */
[----:B------:R-:W-:Y:S02]  /*fe60*/  FMUL.FTZ R81, R81, R29 ;  /* 0x0000001d51517220 */ /* 0x000fe40000410000 */
[-C--:B------:R-:W-:Y:S01]  /*fe70*/  FMUL.FTZ R82, R82, R28.reuse ;  /* 0x0000001c52527220 */ /* 0x080fe20000410000 */
[C---:B--2---:R-:W-:Y:S01]  /*fe80*/  HMMA.16816.F32.BF16 R228, R4.reuse, R8, R60 ;  /* 0x0000000804e4723c */ /* 0x044fe2000004183c */
[----:B------:R-:W-:Y:S02]  /*fe90*/  FMUL.FTZ R83, R83, R28 ;  /* 0x0000001c53537220 */ /* 0x000fe40000410000 */
[----:B------:R-:W-:Y:S02]  /*fea0*/  IMAD.MOV.U32 R179, RZ, RZ, R196 ;  /* 0x000000ffffb37224 */ /* 0x000fe400078e00c4 */
[----:B------:R-:W-:Y:S02]  /*feb0*/  IMAD.MOV.U32 R177, RZ, RZ, R198 ;  /* 0x000000ffffb17224 */ /* 0x000fe400078e00c6 */
[----:B------:R-:W-:Y:S01]  /*fec0*/  IMAD.MOV.U32 R20, RZ, RZ, R39 ;  /* 0x000000ffff147224 */ /* 0x000fe200078e0027 */
[----:B------:R-:W-:Y:S01]  /*fed0*/  HMMA.16816.F32.BF16 R188, R4, R10, R64 ;  /* 0x0000000a04bc723c */ /* 0x000fe20000041840 */
[----:B------:R-:W2:Y:S01]  /*fee0*/  LDSM.16.MT88.4 R8, [R203+0x1a000] ;  /* 0x01a00000cb08783b */ /* 0x000ea20000004200 */
[----:B------:R-:W-:Y:S01]  /*fef0*/  IMAD.MOV.U32 R38, RZ, RZ, R179 ;  /* 0x000000ffff267224 */ /* 0x000fe200078e00b3 */
[----:B------:R-:W-:Y:S01]  /*ff00*/  MOV R39, R178 ;  /* 0x000000b200277202 */ /* 0x000fe20000000f00 */
[----:B------:R-:W-:Y:S01]  /*ff10*/  IMAD.MOV.U32 R36, RZ, RZ, R177 ;  /* 0x000000ffff247224 */ /* 0x000fe200078e00b1 */
[----:B------:R-:W-:Y:S01]  /*ff20*/  MOV R63, R37 ;  /* 0x00000025003f7202 */ /* 0x000fe20000000f00 */
[----:B------:R-:W-:Y:S01]  /*ff30*/  FMUL.FTZ R84, R84, R29 ;  /* 0x0000001d54547220 */ /* 0x000fe20000410000 */
[----:B------:R-:W-:Y:S01]  /*ff40*/  MOV R67, R41 ;  /* 0x0000002900437202 */ /* 0x000fe20000000f00 */
[----:B------:R-:W-:Y:S01]  /*ff50*/  FMUL.FTZ R85, R85, R29 ;  /* 0x0000001d55557220 */ /* 0x000fe20000410000 */
[----:B------:R-:W-:Y:S01]  /*ff60*/  MOV R64, R42 ;  /* 0x0000002a00407202 */ /* 0x000fe20000000f00 */
[----:B------:R-:W-:Y:S01]  /*ff70*/  FMUL.FTZ R86, R86, R28 ;  /* 0x0000001c56567220 */ /* 0x000fe20000410000 */
[----:B------:R-:W-:Y:S01]  /*ff80*/  MOV R62, R36 ;  /* 0x00000024003e7202 */ /* 0x000fe20000000f00 */
[----:B------:R-:W-:Y:S01]  /*ff90*/  FMUL.FTZ R87, R87, R28 ;  /* 0x0000001c57577220 */ /* 0x000fe20000410000 */
[----:B------:R-:W-:Y:S01]  /*ffa0*/  MOV R61, R39 ;  /* 0x00000027003d7202 */ /* 0x000fe20000000f00 */
[----:B------:R-:W-:-:S02]  /*ffb0*/  IMAD.MOV.U32 R40, RZ, RZ, R158 ;  /* 0x000000ffff287224 */ /* 0x000fc400078e009e */
[-C--:B------:R-:W-:Y:S01]  /*ffc0*/  FMUL.FTZ R88, R88, R29.reuse ;  /* 0x0000001d58587220 */ /* 0x080fe20000410000 */
[C---:B-1----:R-:W-:Y:S01]  /*ffd0*/  HMMA.16816.F32.BF16 R180, R4.reuse, R16, R68 ;  /* 0x0000001004b4723c */ /* 0x042fe20000041844 */
[----:B------:R-:W-:Y:S02]  /*ffe0*/  FMUL.FTZ R89, R89, R29 ;  /* 0x0000001d59597220 */ /* 0x000fe40000410000 */
[-C--:B------:R-:W-:Y:S02]  /*fff0*/  FMUL.FTZ R90, R90, R28.reuse ;  /* 0x0000001c5a5a7220 */ /* 0x080fe40000410000 */
[----:B------:R-:W-:Y:S02]  /*10000*/  FMUL.FTZ R91, R91, R28 ;  /* 0x0000001c5b5b7220 */ /* 0x000fe40000410000 */
[----:B------:R-:W-:Y:S01]  /*10010*/  IMAD.MOV.U32 R158, RZ, RZ, R168 ;  /* 0x000000ffff9e7224 */ /* 0x000fe200078e00a8 */
[----:B------:R-:W-:Y:S01]  /*10020*/  HMMA.16816.F32.BF16 R172, R4, R18, R72 ;  /* 0x0000001204ac723c */ /* 0x000fe20000041848 */
[----:B------:R-:W1:Y:S01]  /*10030*/  LDSM.16.MT88.4 R16, [R202+0x1a000] ;  /* 0x01a00000ca10783b */ /* 0x000e620000004200 */
[----:B------:R-:W-:Y:S01]  /*10040*/  IMAD.MOV.U32 R159, RZ, RZ, R170 ;  /* 0x000000ffff9f7224 */ /* 0x000fe200078e00aa */
[----:B------:R-:W-:Y:S01]  /*10050*/  MOV R68, R55 ;  /* 0x0000003700447202 */ /* 0x000fe20000000f00 */
[----:B------:R-:W-:Y:S01]  /*10060*/  IMAD.MOV.U32 R52, RZ, RZ, R171 ;  /* 0x000000ffff347224 */ /* 0x000fe200078e00ab */
[----:B------:R-:W-:Y:S01]  /*10070*/  MOV R70, R0 ;  /* 0x0000000000467202 */ /* 0x000fe20000000f00 */
[----:B------:R-:W-:Y:S01]  /*10080*/  IMAD.MOV.U32 R54, RZ, RZ, R156 ;  /* 0x000000ffff367224 */ /* 0x000fe200078e009c */
[----:B------:R-:W-:Y:S01]  /*10090*/  MOV R69, R14 ;  /* 0x0000000e00457202 */ /* 0x000fe20000000f00 */
        /* <DEDUP_REMOVED lines=9> */
[----:B------:R-:W-:Y:S01]  /*10130*/  HMMA.16816.F32.BF16 R176, R4, R10, R80 ;  /* 0x0000000a04b0723c */ /* 0x000fe20000041850 */
[----:B------:R-:W2:Y:S01]  /*10140*/  LDSM.16.MT88.4 R8, [R200+0x1c000] ;  /* 0x01c00000c808783b */ /* 0x000ea20000004200 */
[----:B------:R-:W-:Y:S01]  /*10150*/  FMUL.FTZ R100, R100, R29 ;  /* 0x0000001d64647220 */ /* 0x000fe20000410000 */
[----:B------:R-:W-:Y:S01]  /*10160*/  MOV R76, R53 ;  /* 0x00000035004c7202 */ /* 0x000fe20000000f00 */
[----:B------:R-:W-:Y:S01]  /*10170*/  FMUL.FTZ R101, R101, R29 ;  /* 0x0000001d65657220 */ /* 0x000fe20000410000 */
[----:B------:R-:W-:Y:S01]  /*10180*/  MOV R78, R49 ;  /* 0x00000031004e7202 */ /* 0x000fe20000000f00 */
[-C--:B------:R-:W-:Y:S02]  /*10190*/  FMUL.FTZ R102, R102, R28.reuse ;  /* 0x0000001c66667220 */ /* 0x080fe40000410000 */
[----:B------:R-:W-:Y:S02]  /*101a0*/  FMUL.FTZ R103, R103, R28 ;  /* 0x0000001c67677220 */ /* 0x000fe40000410000 */
[----:B------:R-:W-:-:S02]  /*101b0*/  FMUL.FTZ R104, R104, R29 ;  /* 0x0000001d68687220 */ /* 0x000fc40000410000 */
[-C--:B------:R-:W-:Y:S02]  /*101c0*/  FMUL.FTZ R105, R105, R29.reuse ;  /* 0x0000001d69697220 */ /* 0x080fe40000410000 */
[-C--:B------:R-:W-:Y:S02]  /*101d0*/  FMUL.FTZ R106, R106, R28.reuse ;  /* 0x0000001c6a6a7220 */ /* 0x080fe40000410000 */
[----:B------:R-:W-:Y:S01]  /*101e0*/  FMUL.FTZ R107, R107, R28 ;  /* 0x0000001c6b6b7220 */ /* 0x000fe20000410000 */
[----:B-1----:R-:W-:Y:S01]  /*101f0*/  HMMA.16816.F32.BF16 R168, R4, R16, R84 ;  /* 0x0000001004a8723c */ /* 0x002fe20000041854 */
[----:B------:R-:W-:Y:S02]  /*10200*/  IMAD.MOV.U32 R66, RZ, RZ, R40 ;  /* 0x000000ffff427224 */ /* 0x000fe400078e0028 */
[----:B------:R-:W-:Y:S02]  /*10210*/  IMAD.MOV.U32 R65, RZ, RZ, R43 ;  /* 0x000000ffff417224 */ /* 0x000fe400078e002b */
[----:B------:R-:W-:-:S02]  /*10220*/  FMUL.FTZ R108, R108, R29 ;  /* 0x0000001d6c6c7220 */ /* 0x000fc40000410000 */
[----:B------:R-:W-:Y:S01]  /*10230*/  MOV R85, R158 ;  /* 0x0000009e00557202 */ /* 0x000fe20000000f00 */
[----:B------:R-:W-:Y:S01]  /*10240*/  IMAD.MOV.U32 R84, RZ, RZ, R159 ;  /* 0x000000ffff547224 */ /* 0x000fe200078e009f */
[----:B------:R-:W-:Y:S01]  /*10250*/  MOV R87, R51 ;  /* 0x0000003300577202 */ /* 0x000fe20000000f00 */
[----:B------:R-:W-:Y:S01]  /*10260*/  HMMA.16816.F32.BF16 R156, R4, R18, R88 ;  /* 0x00000012049c723c */ /* 0x000fe20000041858 */
[----:B------:R-:W1:Y:S01]  /*10270*/  LDSM.16.MT88.4 R16, [R201+0x1c000] ;  /* 0x01c00000c910783b */ /* 0x000e620000004200 */
[----:B------:R-:W-:Y:S02]  /*10280*/  FMUL.FTZ R109, R109, R29 ;  /* 0x0000001d6d6d7220 */ /* 0x000fe40000410000 */
[-C--:B------:R-:W-:Y:S02]  /*10290*/  FMUL.FTZ R110, R110, R28.reuse ;  /* 0x0000001c6e6e7220 */ /* 0x080fe40000410000 */
        /* <DEDUP_REMOVED lines=8> */
[----:B------:R-:W-:Y:S02]  /*10320*/  IMAD.MOV.U32 R60, RZ, RZ, R38 ;  /* 0x000000ffff3c7224 */ /* 0x000fe400078e0026 */
        /* <DEDUP_REMOVED lines=8> */
[----:B------:R-:W-:-:S02]  /*103b0*/  FMUL.FTZ R120, R120, R29 ;  /* 0x0000001d78787220 */ /* 0x000fc40000410000 */
[-C--:B------:R-:W-:Y:S02]  /*103c0*/  FMUL.FTZ R121, R121, R29.reuse ;  /* 0x0000001d79797220 */ /* 0x080fe40000410000 */
[-C--:B------:R-:W-:Y:S02]  /*103d0*/  FMUL.FTZ R122, R122, R28.reuse ;  /* 0x0000001c7a7a7220 */ /* 0x080fe40000410000 */
[-C--:B------:R-:W-:Y:S02]  /*103e0*/  FMUL.FTZ R123, R123, R28.reuse ;  /* 0x0000001c7b7b7220 */ /* 0x080fe40000410000 */
        /* <DEDUP_REMOVED lines=32> */
[----:B------:R-:W-:Y:S02]  /*105f0*/  IMAD.MOV.U32 R89, RZ, RZ, R52 ;  /* 0x000000ffff597224 */ /* 0x000fe400078e0034 */
[----:B------:R-:W-:Y:S01]  /*10600*/  IMAD.MOV.U32 R79, RZ, RZ, R54 ;  /* 0x000000ffff4f7224 */ /* 0x000fe200078e0036 */
[C---:B-1----:R-:W-:Y:S01]  /*10610*/  HMMA.16816.F32.BF16 R116, R4.reuse, R16, R116 ;  /* 0x000000100474723c */ /* 0x042fe20000041874 */
[----:B------:R-:W-:Y:S01]  /*10620*/  FFMA.FTZ R0, R185, c[0x0][0x23c], -R2 ;  /* 0x00008f00b9007a23 */ /* 0x000fe20000010802 */
[----:B------:R-:W-:Y:S01]  /*10630*/  MOV R93, R89 ;  /* 0x00000059005d7202 */ /* 0x000fe20000000f00 */
[----:B------:R-:W-:Y:S02]  /*10640*/  IMAD.MOV.U32 R71, RZ, RZ, R15 ;  /* 0x000000ffff477224 */ /* 0x000fe400078e000f */
[----:B------:R1:W-:Y:S01]  /*10650*/  MUFU.EX2 R91, R0 ;  /* 0x00000000005b7308 */ /* 0x0003e20000000800 */
[-C--:B------:R-:W-:Y:S02]  /*10660*/  FMUL.FTZ R164, R164, R29.reuse ;  /* 0x0000001da4a47220 */ /* 0x080fe40000410000 */
[----:B------:R-:W-:Y:S01]  /*10670*/  HMMA.16816.F32.BF16 R120, R4, R18, R120 ;  /* 0x000000120478723c */ /* 0x000fe20000041878 */
[----:B------:R-:W3:Y:S01]  /*10680*/  LDSM.16.MT88.4 R16, [R201+0x1e000] ;  /* 0x01e00000c910783b */ /* 0x000ee20000004200 */
[----:B------:R-:W-:-:S02]  /*10690*/  FMUL.FTZ R165, R165, R29 ;  /* 0x0000001da5a57220 */ /* 0x000fc40000410000 */
[-C--:B------:R-:W-:Y:S02]  /*106a0*/  FMUL.FTZ R166, R166, R28.reuse ;  /* 0x0000001ca6a67220 */ /* 0x080fe40000410000 */
[----:B------:R-:W-:Y:S02]  /*106b0*/  FMUL.FTZ R167, R167, R28 ;  /* 0x0000001ca7a77220 */ /* 0x000fe40000410000 */
[----:B------:R-:W-:Y:S02]  /*106c0*/  IMAD.MOV.U32 R77, RZ, RZ, R48 ;  /* 0x000000ffff4d7224 */ /* 0x000fe400078e0030 */
[----:B------:R-:W-:Y:S02]  /*106d0*/  IMAD.MOV.U32 R86, RZ, RZ, R50 ;  /* 0x000000ffff567224 */ /* 0x000fe400078e0032 */
[----:B------:R-:W-:Y:S01]  /*106e0*/  IMAD.MOV.U32 R85, RZ, RZ, R47 ;  /* 0x000000ffff557224 */ /* 0x000fe200078e002f */
[C---:B--2---:R-:W-:Y:S01]  /*106f0*/  HMMA.16816.F32.BF16 R124, R4.reuse, R8, R124 ;  /* 0x00000008047c723c */ /* 0x044fe2000004187c */
[----:B------:R-:W-:Y:S01]  /*10700*/  FMUL.FTZ R144, R144, R29 ;  /* 0x0000001d90907220 */ /* 0x000fe20000410000 */
[----:B------:R-:W-:Y:S01]  /*10710*/  MOV R106, R86 ;  /* 0x00000056006a7202 */ /* 0x000fe20000000f00 */
[----:B------:R-:W-:Y:S01]  /*10720*/  IMAD.MOV.U32 R86, RZ, RZ, R21 ;  /* 0x000000ffff567224 */ /* 0x000fe200078e0015 */
[----:B------:R-:W-:Y:S01]  /*10730*/  MOV R109, R85 ;  /* 0x00000055006d7202 */ /* 0x000fe20000000f00 */
[----:B------:R-:W-:Y:S01]  /*10740*/  FMUL.FTZ R145, R145, R29 ;  /* 0x0000001d91917220 */ /* 0x000fe20000410000 */
[----:B------:R-:W-:Y:S01]  /*10750*/  MOV R85, R22 ;  /* 0x0000001600557202 */ /* 0x000fe20000000f00 */
[-C--:B------:R-:W-:Y:S01]  /*10760*/  FMUL.FTZ R146, R146, R28.reuse ;  /* 0x0000001c92927220 */ /* 0x080fe20000410000 */
[----:B------:R-:W-:Y:S01]  /*10770*/  HMMA.16816.F32.BF16 R128, R4, R10, R128 ;  /* 0x0000000a0480723c */ /* 0x000fe20000041880 */
[----:B------:R-:W2:Y:S01]  /*10780*/  LDSM.16.MT88.4 R8, [R203+0x1e000] ;  /* 0x01e00000cb08783b */ /* 0x000ea20000004200 */
[----:B------:R-:W-:-:S02]  /*10790*/  FMUL.FTZ R147, R147, R28 ;  /* 0x0000001c93937220 */ /* 0x000fc40000410000 */
        /* <DEDUP_REMOVED lines=8> */
[----:B------:R-:W-:Y:S02]  /*10820*/  MOV R77, R78 ;  /* 0x0000004e004d7202 */ /* 0x000fe40000000f00 */
[----:B------:R-:W-:Y:S01]  /*10830*/  MOV R78, R79 ;  /* 0x0000004f004e7202 */ /* 0x000fe20000000f00 */
[----:B------:R-:W-:Y:S01]  /*10840*/  IMAD.MOV.U32 R79, RZ, RZ, R68 ;  /* 0x000000ffff4f7224 */ /* 0x000fe200078e0044 */
[----:B------:R-:W-:Y:S01]  /*10850*/  MOV R102, R94 ;  /* 0x0000005e00667202 */ /* 0x000fe20000000f00 */
[----:B------:R-:W-:Y:S01]  /*10860*/  IMAD.MOV.U32 R68, RZ, RZ, R69 ;  /* 0x000000ffff447224 */ /* 0x000fe200078e0045 */
[----:B------:R-:W-:Y:S01]  /*10870*/  MOV R69, R70 ;  /* 0x0000004600457202 */ /* 0x000fe20000000f00 */
[----:B---3--:R-:W-:Y:S01]  /*10880*/  HMMA.16816.F32.BF16 R132, R4, R16, R132 ;  /* 0x000000100484723c */ /* 0x008fe20000041884 */
[----:B------:R-:W-:Y:S01]  /*10890*/  MOV R70, R71 ;  /* 0x0000004700467202 */ /* 0x000fe20000000f00 */
[----:B------:R-:W-:Y:S01]  /*108a0*/  IMAD.MOV.U32 R71, RZ, RZ, R246 ;  /* 0x000000ffff477224 */ /* 0x000fe200078e00f6 */
[----:B------:R-:W-:-:S05]  /*108b0*/  MOV R104, R89 ;  /* 0x0000005900687202 */ /* 0x000fca0000000f00 */
[C---:B------:R-:W-:Y:S01]  /*108c0*/  HMMA.16816.F32.BF16 R136, R4.reuse, R18, R136 ;  /* 0x000000120488723c */ /* 0x040fe20000041888 */
[----:B------:R-:W3:Y:S07]  /*108d0*/  LDSM.16.MT88.4 R16, [R202+0x1e000] ;  /* 0x01e00000ca10783b */ /* 0x000eee0000004200 */
[C---:B--2---:R-:W-:Y:S08]  /*108e0*/  HMMA.16816.F32.BF16 R52, R4.reuse, R10, R140 ;  /* 0x0000000a0434723c */ /* 0x044ff0000004188c */
[C---:B------:R-:W-:Y:S01]  /*108f0*/  HMMA.16816.F32.BF16 R56, R4.reuse, R8, R160 ;  /* 0x000000080438723c */ /* 0x040fe200000418a0 */
[----:B------:R-:W-:Y:S01]  /*10900*/  FFMA.FTZ R11, R195, c[0x0][0x23c], -R2 ;  /* 0x00008f00c30b7a23 */ /* 0x000fe20000010802 */
[----:B------:R-:W-:Y:S01]  /*10910*/  MOV R94, R151 ;  /* 0x00000097005e7202 */ /* 0x000fe20000000f00 */
[----:B------:R-:W-:Y:S01]  /*10920*/  IMAD.MOV.U32 R93, RZ, RZ, R204 ;  /* 0x000000ffff5d7224 */ /* 0x000fe200078e00cc */
[----:B------:R-:W-:Y:S01]  /*10930*/  UIADD3 UR6, UR6, 0x1, URZ ;  /* 0x0000000106067890 */ /* 0x000fe2000fffe03f */
[----:B------:R2:W4:Y:S01]  /*10940*/  MUFU.EX2 R95, R11 ;  /* 0x0000000b005f7308 */ /* 0x0005220000000800 */
[----:B------:R-:W-:Y:S01]  /*10950*/  IMAD.MOV.U32 R88, RZ, RZ, R27 ;  /* 0x000000ffff587224 */ /* 0x000fe200078e001b */
[----:B------:R-:W-:Y:S01]  /*10960*/  MOV R246, R205 ;  /* 0x000000cd00f67202 */ /* 0x000fe20000000f00 */
[----:B------:R-:W-:Y:S01]  /*10970*/  IMAD.WIDE.U32 R8, R13, -0x2daee0ad, RZ ;  /* 0xd2511f530d087825 */ /* 0x000fe200078e00ff */
[----:B---3--:R-:W-:Y:S04]  /*10980*/  HMMA.16816.F32.BF16 R48, R4, R16, R164 ;  /* 0x000000100430723c */ /* 0x008fe800000418a4 */
[----:B------:R-:W-:-:S02]  /*10990*/  LOP3.LUT R10, R8, 0xffff, RZ, 0xc0, !PT ;  /* 0x0000ffff080a7812 */ /* 0x000fc400078ec0ff */
[----:B------:R-:W-:Y:S01]  /*109a0*/  MOV R89, R26 ;  /* 0x0000001a00597202 */ /* 0x000fe20000000f00 */
[----:B------:R-:W-:Y:S01]  /*109b0*/  IMAD.MOV.U32 R160, RZ, RZ, R106 ;  /* 0x000000ffffa07224 */ /* 0x000fe200078e006a */
[----:B-1----:R-:W-:Y:S01]  /*109c0*/  LOP3.LUT R0, R9, UR18, R24, 0x96, !PT ;  /* 0x0000001209007c12 */ /* 0x002fe2000f8e9618 */
[----:B------:R-:W-:Y:S01]  /*109d0*/  FFMA.FTZ R9, R193, c[0x0][0x23c], -R2 ;  /* 0x00008f00c1097a23 */ /* 0x000fe20000010802 */
[----:B------:R-:W-:Y:S01]  /*109e0*/  SHF.R.U32.HI R13, RZ, 0x8, R10 ;  /* 0x00000008ff0d7819 */ /* 0x000fe2000001160a */
[----:B------:R1:W5:Y:S01]  /*109f0*/  LDL.LU R205, [R1+0x6c] ;  /* 0x00006c0001cd7983 */ /* 0x0003620000300800 */
[----:B------:R-:W-:Y:S01]  /*10a00*/  LOP3.LUT R14, R8, 0xff, RZ, 0xc0, !PT ;  /* 0x000000ff080e7812 */ /* 0x000fe200078ec0ff */
[----:B------:R3:W-:Y:S01]  /*10a10*/  MUFU.EX2 R149, R9 ;  /* 0x0000000900957308 */ /* 0x0007e20000000800 */
[--C-:B------:R-:W-:Y:S02]  /*10a20*/  SHF.R.U32.HI R10, RZ, 0x10, R8.reuse ;  /* 0x00000010ff0a7819 */ /* 0x100fe40000011608 */
[----:B------:R-:W-:-:S02]  /*10a30*/  SHF.R.U32.HI R15, RZ, 0x18, R8 ;  /* 0x00000018ff0f7819 */ /* 0x000fc40000011608 */
[----:B------:R-:W-:Y:S01]  /*10a40*/  MOV R165, R111 ;  /* 0x0000006f00a57202 */ /* 0x000fe20000000f00 */
[----:B------:R-:W-:Y:S01]  /*10a50*/  IMAD.MOV.U32 R166, RZ, RZ, R104 ;  /* 0x000000ffffa67224 */ /* 0x000fe200078e0068 */
[----:B------:R-:W-:Y:S01]  /*10a60*/  LOP3.LUT R8, R0, 0xffff, RZ, 0xc0, !PT ;  /* 0x0000ffff00087812 */ /* 0x000fe200078ec0ff */
[----:B------:R-:W-:Y:S01]  /*10a70*/  LDSM.16.MT88.4 R24, [R203+0x18800] ;  /* 0x01880000cb18783b */ /* 0x000fe20000004200 */
[----:B------:R-:W-:Y:S02]  /*10a80*/  PRMT R14, R14, 0x5410, R13 ;  /* 0x000054100e0e7816 */ /* 0x000fe4000000000d */
[----:B--2---:R-:W-:Y:S01]  /*10a90*/  SHF.R.U32.HI R11, RZ, 0x8, R8 ;  /* 0x00000008ff0b7819 */ /* 0x004fe20000011608 */
[----:B------:R-:W-:Y:S01]  /*10aa0*/  FFMA.FTZ R8, R232, c[0x0][0x23c], -R12 ;  /* 0x00008f00e8087a23 */ /* 0x000fe2000001080c */
[----:B------:R-:W-:Y:S01]  /*10ab0*/  SHF.R.U32.HI R13, RZ, 0x18, R0 ;  /* 0x00000018ff0d7819 */ /* 0x000fe20000011600 */
[----:B----4-:R-:W-:Y:S01]  /*10ac0*/  IMAD.MOV.U32 R232, RZ, RZ, R95 ;  /* 0x000000ffffe87224 */ /* 0x010fe200078e005f */
[----:B------:R-:W-:Y:S01]  /*10ad0*/  MOV R95, R84 ;  /* 0x00000054005f7202 */ /* 0x000fe20000000f00 */
[----:B------:R2:W4:Y:S01]  /*10ae0*/  MUFU.EX2 R16, R8 ;  /* 0x0000000800107308 */ /* 0x0005220000000800 */
[----:B---3--:R-:W-:Y:S01]  /*10af0*/  LOP3.LUT R9, R10, 0xff, RZ, 0xc0, !PT ;  /* 0x000000ff0a097812 */ /* 0x008fe200078ec0ff */
[----:B------:R1:W5:Y:S01]  /*10b00*/  LDL.LU R204, [R1+0x68] ;  /* 0x0000680001cc7983 */ /* 0x0003620000300800 */
[----:B------:R-:W-:-:S02]  /*10b10*/  LOP3.LUT R10, R0, 0xff, RZ, 0xc0, !PT ;  /* 0x000000ff000a7812 */ /* 0x000fc400078ec0ff */
[----:B------:R-:W-:Y:S01]  /*10b20*/  MOV R84, R46 ;  /* 0x0000002e00547202 */ /* 0x000fe20000000f00 */
[----:B------:R1:W5:Y:S01]  /*10b30*/  LDL.LU R151, [R1+0x64] ;  /* 0x0000640001977983 */ /* 0x0003620000300800 */
[----:B------:R-:W-:Y:S01]  /*10b40*/  PRMT R15, R9, 0x5410, R15 ;  /* 0x00005410090f7816 */ /* 0x000fe2000000000f */
[----:B------:R-:W-:Y:S01]  /*10b50*/  HMMA.16816.F32.BF16 R44, R4, R18, R144 ;  /* 0x00000012042c723c */ /* 0x000fe20000041890 */
[----:B------:R-:W-:Y:S01]  /*10b60*/  SHF.R.U32.HI R9, RZ, 0x10, R0 ;  /* 0x00000010ff097819 */ /* 0x000fe20000011600 */
[----:B------:R-:W-:Y:S01]  /*10b70*/  IMAD.MOV.U32 R110, RZ, RZ, R84 ;  /* 0x000000ffff6e7224 */ /* 0x000fe200078e0054 */
[----:B------:R-:W-:Y:S02]  /*10b80*/  MOV R84, R23 ;  /* 0x0000001700547202 */ /* 0x000fe40000000f00 */
[----:B------:R-:W3:Y:S01]  /*10b90*/  LDSM.16.MT88.4 R20, [R200+0x18800] ;  /* 0x01880000c814783b */ /* 0x000ee20000004200 */
[----:B------:R-:W-:Y:S02]  /*10ba0*/  F2FP.BF16.PACK_AB R0, R232, R91 ;  /* 0x0000005be800723e */ /* 0x000fe400000010ff */
[----:B--2---:R-:W-:Y:S01]  /*10bb0*/  PRMT R8, R10, 0x5410, R11 ;  /* 0x000054100a087816 */ /* 0x004fe2000000000b */
[----:B------:R-:W-:Y:S01]  /*10bc0*/  FFMA.FTZ R10, R227, c[0x0][0x23c], -R12 ;  /* 0x00008f00e30a7a23 */ /* 0x000fe2000001080c */
[----:B------:R-:W-:Y:S01]  /*10bd0*/  LOP3.LUT R11, R9, 0xff, RZ, 0xc0, !PT ;  /* 0x000000ff090b7812 */ /* 0x000fe200078ec0ff */
[----:B------:R-:W-:Y:S01]  /*10be0*/  FFMA.FTZ R9, R233, c[0x0][0x23c], -R2 ;  /* 0x00008f00e9097a23 */ /* 0x000fe20000010802 */
[----:B------:R-:W-:Y:S01]  /*10bf0*/  MOV R147, R92 ;  /* 0x0000005c00937202 */ /* 0x000fe20000000f00 */
[----:B------:R-:W2:Y:S01]  /*10c00*/  MUFU.EX2 R100, R10 ;  /* 0x0000000a00647308 */ /* 0x000ea20000000800 */
[----:B------:R-:W-:Y:S01]  /*10c10*/  HSET2.LE.AND R8, R8, R92, PT ;  /* 0x0000005c08087233 */ /* 0x000fe20003803000 */
[----:B------:R-:W-:Y:S01]  /*10c20*/  FFMA.FTZ R5, R186, c[0x0][0x23c], -R12 ;  /* 0x00008f00ba057a23 */ /* 0x000fe2000001080c */
[----:B------:R-:W-:-:S02]  /*10c30*/  PRMT R11, R11, 0x5410, R13 ;  /* 0x000054100b0b7816 */ /* 0x000fc4000000000d */
[----:B------:R-:W-:Y:S02]  /*10c40*/  MOV R101, R95 ;  /* 0x0000005f00657202 */ /* 0x000fe40000000f00 */
[----:B------:R-:W-:Y:S01]  /*10c50*/  LOP3.LUT R8, R8, R0, RZ, 0xc0, !PT ;  /* 0x0000000008087212 */ /* 0x000fe200078ec0ff */
[----:B------:R-:W1:Y:S01]  /*10c60*/  MUFU.EX2 R142, R9 ;  /* 0x00000009008e7308 */ /* 0x000e620000000800 */
[----:B------:R-:W-:Y:S01]  /*10c70*/  FFMA.FTZ R0, R240, c[0x0][0x23c], -R12 ;  /* 0x00008f00f0007a23 */ /* 0x000fe2000001080c */
[----:B------:R-:W-:Y:S02]  /*10c80*/  MOV R95, R252 ;  /* 0x000000fc005f7202 */ /* 0x000fe40000000f00 */
[----:B----4-:R-:W-:Y:S02]  /*10c90*/  MOV R146, R16 ;  /* 0x0000001000927202 */ /* 0x010fe40000000f00 */
[----:B------:R-:W4:Y:S02]  /*10ca0*/  LDSM.16.MT88.4 R16, [R201+0x18800] ;  /* 0x01880000c910783b */ /* 0x000f240000004200 */
[----:B------:R1:W-:Y:S01]  /*10cb0*/  MUFU.EX2 R252, R0 ;  /* 0x0000000000fc7308 */ /* 0x0003e20000000800 */
[----:B--2---:R-:W-:-:S07]  /*10cc0*/  F2FP.BF16.PACK_AB R4, R100, R146 ;  /* 0x000000926404723e */ /* 0x004fce00000010ff */
[----:B------:R-:W2:Y:S01]  /*10cd0*/  MUFU.EX2 R141, R5 ;  /* 0x00000005008d7308 */ /* 0x000ea20000000800 */
[----:B-1----:R-:W-:-:S05]  /*10ce0*/  HSET2.LE.AND R0, R11, R147, PT ;  /* 0x000000930b007233 */ /* 0x002fca0003803000 */
[----:B------:R-:W-:Y:S01]  /*10cf0*/  LOP3.LUT R9, R0, R4, RZ, 0xc0, !PT ;  /* 0x0000000400097212 */ /* 0x000fe200078ec0ff */
[----:B------:R-:W-:Y:S01]  /*10d00*/  HSET2.LE.AND R0, R14, R147, PT ;  /* 0x000000930e007233 */ /* 0x000fe20003803000 */
[----:B------:R-:W-:-:S04]  /*10d10*/  F2FP.BF16.PACK_AB R4, R142, R149 ;  /* 0x000000958e04723e */ /* 0x000fc800000010ff */
[----:B------:R-:W-:Y:S01]  /*10d20*/  LOP3.LUT R10, R0, R4, RZ, 0xc0, !PT ;  /* 0x00000004000a7212 */ /* 0x000fe200078ec0ff */
[----:B------:R-:W-:Y:S01]  /*10d30*/  HSET2.LE.AND R0, R15, R147, PT ;  /* 0x000000930f007233 */ /* 0x000fe20003803000 */
[----:B--2---:R-:W-:-:S04]  /*10d40*/  F2FP.BF16.PACK_AB R4, R141, R252 ;  /* 0x000000fc8d04723e */ /* 0x004fc800000010ff */
[----:B------:R-:W-:Y:S02]  /*10d50*/  LOP3.LUT R11, R0, R4, RZ, 0xc0, !PT ;  /* 0x00000004000b7212 */ /* 0x000fe400078ec0ff */
[----:B------:R-:W-:Y:S05]  /*10d60*/  LDSM.16.MT88.4 R4, [R201+0x1a800] ;  /* 0x01a80000c904783b */ /* 0x000fea0000004200 */
[C---:B---3--:R-:W-:Y:S08]  /*10d70*/  HMMA.16816.F32.BF16 R152, R8.reuse, R20, R152 ;  /* 0x000000140898723c */ /* 0x048ff00000041898 */
[C---:B------:R-:W-:Y:S01]  /*10d80*/  HMMA.16816.F32.BF16 R60, R8.reuse, R22, R60 ;  /* 0x00000016083c723c */ /* 0x040fe2000004183c */
[----:B------:R-:W1:Y:S07]  /*10d90*/  LDSM.16.MT88.4 R20, [R202+0x18800] ;  /* 0x01880000ca14783b */ /* 0x000e6e0000004200 */
[C---:B----4-:R-:W-:Y:S08]  /*10da0*/  HMMA.16816.F32.BF16 R64, R8.reuse, R16, R64 ;  /* 0x000000100840723c */ /* 0x050ff00000041840 */
[----:B------:R-:W-:Y:S01]  /*10db0*/  HMMA.16816.F32.BF16 R68, R8, R18, R68 ;  /* 0x000000120844723c */ /* 0x000fe20000041844 */
[----:B------:R-:W2:Y:S01]  /*10dc0*/  LDSM.16.MT88.4 R16, [R200+0x1a800] ;  /* 0x01a80000c810783b */ /* 0x000ea20000004200 */
[----:B------:R-:W-:Y:S01]  /*10dd0*/  MOV R13, R93 ;  /* 0x0000005d000d7202 */ /* 0x000fe20000000f00 */
[----:B------:R-:W-:Y:S01]  /*10de0*/  IMAD.MOV.U32 R240, RZ, RZ, R94 ;  /* 0x000000fffff07224 */ /* 0x000fe200078e005e */
[----:B------:R-:W-:Y:S01]  /*10df0*/  MOV R233, R95 ;  /* 0x0000005f00e97202 */ /* 0x000fe20000000f00 */
[----:B------:R-:W-:Y:S01]  /*10e00*/  IMAD.MOV.U32 R15, RZ, RZ, R89 ;  /* 0x000000ffff0f7224 */ /* 0x000fe200078e0059 */
[----:B------:R-:W-:-:S02]  /*10e10*/  MOV R14, R88 ;  /* 0x00000058000e7202 */ /* 0x000fc40000000f00 */
[----:B------:R-:W-:Y:S02]  /*10e20*/  MOV R227, R90 ;  /* 0x0000005a00e37202 */ /* 0x000fe40000000f00 */
[----:B------:R-:W-:Y:S02]  /*10e30*/  MOV R145, R91 ;  /* 0x0000005b00917202 */ /* 0x000fe40000000f00 */
[C---:B-1----:R-:W-:Y:S08]  /*10e40*/  HMMA.16816.F32.BF16 R88, R8.reuse, R20, R248 ;  /* 0x000000140858723c */ /* 0x042ff000000418f8 */
[----:B------:R-:W-:Y:S01]  /*10e50*/  HMMA.16816.F32.BF16 R92, R8, R22, R236 ;  /* 0x00000016085c723c */ /* 0x000fe200000418ec */
[----:B------:R-:W1:Y:S01]  /*10e60*/  LDSM.16.MT88.4 R20, [R203+0x1a800] ;  /* 0x01a80000cb14783b */ /* 0x000e620000004200 */
[----:B------:R-:W-:-:S05]  /*10e70*/  MOV R164, R110 ;  /* 0x0000006e00a47202 */ /* 0x000fca0000000f00 */
[----:B------:R-:W-:Y:S01]  /*10e80*/  IMAD.MOV.U32 R239, RZ, RZ, R109 ;  /* 0x000000ffffef7224 */ /* 0x000fe200078e006d */
[----:B------:R-:W-:Y:S01]  /*10e90*/  HMMA.16816.F32.BF16 R172, R8, R6, R172 ;  /* 0x0000000608ac723c */ /* 0x000fe200000418ac */
[----:B------:R-:W-:-:S07]  /*10ea0*/  MOV R167, R105 ;  /* 0x0000006900a77202 */ /* 0x000fce0000000f00 */
[C---:B------:R-:W-:Y:S01]  /*10eb0*/  HMMA.16816.F32.BF16 R108, R8.reuse, R4, R180 ;  /* 0x00000004086c723c */ /* 0x040fe200000418b4 */
[----:B------:R-:W3:Y:S01]  /*10ec0*/  LDSM.16.MT88.4 R4, [R200+0x1c800] ;  /* 0x01c80000c804783b */ /* 0x000ee20000004200 */
[----:B------:R-:W-:Y:S01]  /*10ed0*/  MOV R140, R101 ;  /* 0x00000065008c7202 */ /* 0x000fe20000000f00 */
[----:B------:R-:W-:Y:S01]  /*10ee0*/  IMAD.MOV.U32 R248, RZ, RZ, R100 ;  /* 0x000000fffff87224 */ /* 0x000fe200078e0064 */
[----:B------:R-:W-:Y:S02]  /*10ef0*/  MOV R238, R102 ;  /* 0x0000006600ee7202 */ /* 0x000fe40000000f00 */
[----:B------:R-:W-:Y:S02]  /*10f00*/  MOV R143, R103 ;  /* 0x00000067008f7202 */ /* 0x000fe40000000f00 */
[----:B------:R-:W-:Y:S01]  /*10f10*/  MOV R161, R107 ;  /* 0x0000006b00a17202 */ /* 0x000fe20000000f00 */
[C---:B--2---:R-:W-:Y:S08]  /*10f20*/  HMMA.16816.F32.BF16 R100, R8.reuse, R16, R228 ;  /* 0x000000100864723c */ /* 0x044ff000000418e4 */
[----:B------:R-:W-:Y:S01]  /*10f30*/  HMMA.16816.F32.BF16 R104, R8, R18, R188 ;  /* 0x000000120868723c */ /* 0x000fe200000418bc */
[----:B------:R-:W2:Y:S01]  /*10f40*/  LDSM.16.MT88.4 R16, [R202+0x1a800] ;  /* 0x01a80000ca10783b */ /* 0x000ea20000004200 */
[----:B------:R-:W-:-:S02]  /*10f50*/  MOV R231, R194 ;  /* 0x000000c200e77202 */ /* 0x000fc40000000f00 */
[----:B------:R-:W-:-:S04]  /*10f60*/  MOV R163, R192 ;  /* 0x000000c000a37202 */ /* 0x000fc80000000f00 */
[C---:B-1----:R-:W-:Y:S08]  /*10f70*/  HMMA.16816.F32.BF16 R196, R8.reuse, R20, R196 ;  /* 0x0000001408c4723c */ /* 0x042ff000000418c4 */
[C---:B------:R-:W-:Y:S01]  /*10f80*/  HMMA.16816.F32.BF16 R192, R8.reuse, R22, R176 ;  /* 0x0000001608c0723c */ /* 0x040fe200000418b0 */
[----:B------:R-:W1:Y:S07]  /*10f90*/  LDSM.16.MT88.4 R20, [R201+0x1c800] ;  /* 0x01c80000c914783b */ /* 0x000e6e0000004200 */
[----:B---3--:R-:W-:Y:S01]  /*10fa0*/  HMMA.16816.F32.BF16 R180, R8, R4, R80 ;  /* 0x0000000408b4723c */ /* 0x008fe20000041850 */
[----:B------:R-:W-:-:S07]  /*10fb0*/  IMAD.MOV.U32 R236, RZ, RZ, R184 ;  /* 0x000000ffffec7224 */ /* 0x000fce00078e00b8 */
[----:B------:R-:W-:Y:S01]  /*10fc0*/  HMMA.16816.F32.BF16 R176, R8, R6, R96 ;  /* 0x0000000608b0723c */ /* 0x000fe20000041860 */
[----:B------:R-:W3:Y:S01]  /*10fd0*/  LDSM.16.MT88.4 R4, [R202+0x1c800] ;  /* 0x01c80000ca04783b */ /* 0x000ee20000004200 */
[----:B------:R-:W-:-:S06]  /*10fe0*/  MOV R162, R187 ;  /* 0x000000bb00a27202 */ /* 0x000fcc0000000f00 */
[C---:B--2---:R-:W-:Y:S08]  /*10ff0*/  HMMA.16816.F32.BF16 R188, R8.reuse, R16, R168 ;  /* 0x0000001008bc723c */ /* 0x044ff000000418a8 */
[----:B------:R-:W-:Y:S01]  /*11000*/  HMMA.16816.F32.BF16 R184, R8, R18, R156 ;  /* 0x0000001208b8723c */ /* 0x000fe2000004189c */
[----:B------:R-:W2:Y:S01]  /*11010*/  LDSM.16.MT88.4 R16, [R203+0x1c800] ;  /* 0x01c80000cb10783b */ /* 0x000ea20000004200 */
[----:B------:R-:W-:Y:S01]  /*11020*/  IMAD.MOV.U32 R249, RZ, RZ, R232 ;  /* 0x000000fffff97224 */ /* 0x000fe200078e00e8 */
[----:B------:R-:W-:Y:S01]  /*11030*/  MOV R237, R164 ;  /* 0x000000a400ed7202 */ /* 0x000fe20000000f00 */
[----:B------:R-:W-:Y:S01]  /*11040*/  IMAD.MOV.U32 R230, RZ, RZ, R166 ;  /* 0x000000ffffe67224 */ /* 0x000fe200078e00a6 */
[----:B------:R-:W-:-:S02]  /*11050*/  MOV R229, R165 ;  /* 0x000000a500e57202 */ /* 0x000fc40000000f00 */
[----:B------:R-:W-:Y:S01]  /*11060*/  MOV R232, R167 ;  /* 0x000000a700e87202 */ /* 0x000fe20000000f00 */
[C---:B-1----:R-:W-:Y:S08]  /*11070*/  HMMA.16816.F32.BF16 R168, R8.reuse, R20, R72 ;  /* 0x0000001408a8723c */ /* 0x042ff00000041848 */
[----:B------:R-:W-:Y:S01]  /*11080*/  HMMA.16816.F32.BF16 R164, R8, R22, R40 ;  /* 0x0000001608a4723c */ /* 0x000fe20000041828 */
[----:B------:R-:W1:Y:S01]  /*11090*/  LDSM.16.MT88.4 R20, [R200+0x1e800] ;  /* 0x01e80000c814783b */ /* 0x000e620000004200 */
[----:B------:R-:W-:Y:S01]  /*110a0*/  MOV R0, UR6 ;  /* 0x0000000600007c02 */ /* 0x000fe20008000f00 */
[----:B------:R-:W-:-:S03]  /*110b0*/  IMAD.MOV.U32 R83, RZ, RZ, R145 ;  /* 0x000000ffff537224 */ /* 0x000fc600078e0091 */
[----:B------:R-:W-:Y:S02]  /*110c0*/  LOP3.LUT R0, R35, UR39, R0, 0x96, !PT ;  /* 0x0000002723007c12 */ /* 0x000fe4000f8e9600 */
[----:B------:R-:W-:Y:S02]  /*110d0*/  MOV R82, R146 ;  /* 0x0000009200527202 */ /* 0x000fe40000000f00 */
[----:B------:R-:W-:Y:S01]  /*110e0*/  MOV R228, R147 ;  /* 0x0000009300e47202 */ /* 0x000fe20000000f00 */
[----:B------:R-:W-:Y:S01]  /*110f0*/  IMAD.MOV.U32 R72, RZ, RZ, R160 ;  /* 0x000000ffff487224 */ /* 0x000fe200078e00a0 */
[----:B---3--:R-:W-:Y:S01]  /*11100*/  HMMA.16816.F32.BF16 R144, R8, R4, R116 ;  /* 0x000000040890723c */ /* 0x008fe20000041874 */
[----:B------:R-:W-:-:S06]  /*11110*/  MOV R73, R161 ;  /* 0x000000a100497202 */ /* 0x000fcc0000000f00 */
[----:B------:R-:W-:Y:S01]  /*11120*/  IMAD.WIDE.U32 R4, R0, -0x326172a9, RZ ;  /* 0xcd9e8d5700047825 */ /* 0x000fe200078e00ff */
[----:B------:R-:W-:-:S03]  /*11130*/  MOV R74, R162 ;  /* 0x000000a2004a7202 */ /* 0x000fc60000000f00 */
[----:B------:R-:W-:Y:S01]  /*11140*/  IMAD.MOV.U32 R75, RZ, RZ, R163 ;  /* 0x000000ffff4b7224 */ /* 0x000fe200078e00a3 */
[----:B------:R-:W-:Y:S02]  /*11150*/  LOP3.LUT R5, R5, UR16, R72, 0x96, !PT ;  /* 0x0000001005057c12 */ /* 0x000fe4000f8e9648 */
[----:B------:R-:W-:Y:S01]  /*11160*/  LOP3.LUT R0, R31, UR14, R4, 0x96, !PT ;  /* 0x0000000e1f007c12 */ /* 0x000fe2000f8e9604 */
[----:B--2---:R-:W-:Y:S01]  /*11170*/  HMMA.16816.F32.BF16 R160, R8, R16, R36 ;  /* 0x0000001008a0723c */ /* 0x004fe20000041824 */
[----:B------:R-:W-:Y:S01]  /*11180*/  MOV R80, R140 ;  /* 0x0000008c00507202 */ /* 0x000fe20000000f00 */
[----:B------:R-:W-:Y:S01]  /*11190*/  IMAD.MOV.U32 R251, RZ, RZ, R141 ;  /* 0x000000fffffb7224 */ /* 0x000fe200078e008d */
[----:B------:R-:W-:Y:S02]  /*111a0*/  MOV R250, R142 ;  /* 0x0000008e00fa7202 */ /* 0x000fe40000000f00 */
[----:B------:R-:W-:-:S03]  /*111b0*/  MOV R81, R143 ;  /* 0x0000008f00517202 */ /* 0x000fc60000000f00 */
[----:B------:R-:W-:Y:S01]  /*111c0*/  HMMA.16816.F32.BF16 R156, R8, R18, R112 ;  /* 0x00000012089c723c */ /* 0x000fe20000041870 */
[----:B------:R-:W2:Y:S01]  /*111d0*/  LDSM.16.MT88.4 R16, [R201+0x1e800] ;  /* 0x01e80000c910783b */ /* 0x000ea20000004200 */
[----:B------:R-:W-:-:S06]  /*111e0*/  IMAD.WIDE.U32 R4, R5, -0x2daee0ad, RZ ;  /* 0xd2511f5305047825 */ /* 0x000fcc00078e00ff */
[----:B------:R-:W-:Y:S01]  /*111f0*/  HMMA.16816.F32.BF16 R140, R8, R6, R120 ;  /* 0x00000006088c723c */ /* 0x000fe20000041878 */
[----:B------:R-:W-:Y:S01]  /*11200*/  LOP3.LUT R5, R5, UR13, R32, 0x96, !PT ;  /* 0x0000000d05057c12 */ /* 0x000fe2000f8e9620 */
[----:B------:R-:W-:Y:S01]  /*11210*/  IMAD.MOV.U32 R113, RZ, RZ, R82 ;  /* 0x000000ffff717224 */ /* 0x000fe200078e0052 */
[----:B------:R-:W-:-:S05]  /*11220*/  MOV R118, R80 ;  /* 0x0000005000767202 */ /* 0x000fca0000000f00 */
[----:B-1----:R-:W-:Y:S01]  /*11230*/  HMMA.16816.F32.BF16 R96, R8, R20, R124 ;  /* 0x000000140860723c */ /* 0x002fe2000004187c */
[----:B------:R-:W-:Y:S01]  /*11240*/  IMAD.WIDE.U32 R6, R0, -0x2daee0ad, RZ ;  /* 0xd2511f5300067825 */ /* 0x000fe200078e00ff */
[----:B------:R-:W-:Y:S01]  /*11250*/  MOV R117, R81 ;  /* 0x0000005100757202 */ /* 0x000fe20000000f00 */
[----:B------:R-:W-:Y:S03]  /*11260*/  LDSM.16.MT88.4 R32, [R200+0x19000] ;  /* 0x01900000c820783b */ /* 0x000fe60000004200 */
[----:B------:R-:W-:Y:S01]  /*11270*/  LOP3.LUT R0, R7, UR11, R4, 0x96, !PT ;  /* 0x0000000b07007c12 */ /* 0x000fe2000f8e9604 */
[----:B------:R-:W-:Y:S01]  /*11280*/  IMAD.WIDE.U32 R4, R5, -0x326172a9, RZ ;  /* 0xcd9e8d5705047825 */ /* 0x000fe200078e00ff */
[----:B------:R-:W-:-:S03]  /*11290*/  MOV R114, R83 ;  /* 0x0000005300727202 */ /* 0x000fc60000000f00 */
[----:B------:R-:W-:Y:S01]  /*112a0*/  IMAD.WIDE.U32 R42, R0, -0x326172a9, RZ ;  /* 0xcd9e8d57002a7825 */ /* 0x000fe200078e00ff */
[----:B------:R-:W-:Y:S01]  /*112b0*/  HMMA.16816.F32.BF16 R80, R8, R22, R128 ;  /* 0x000000160850723c */ /* 0x000fe20000041880 */
[----:B------:R-:W-:Y:S01]  /*112c0*/  LOP3.LUT R5, R5, UR12, R30, 0x96, !PT ;  /* 0x0000000c05057c12 */ /* 0x000fe2000f8e961e */
[----:B------:R-:W1:Y:S02]  /*112d0*/  LDSM.16.MT88.4 R20, [R202+0x1e800] ;  /* 0x01e80000ca14783b */ /* 0x000e640000004200 */
[----:B------:R-:W-:-:S04]  /*112e0*/  LOP3.LUT R0, R43, UR10, R4, 0x96, !PT ;  /* 0x0000000a2b007c12 */ /* 0x000fc8000f8e9604 */
[----:B------:R-:W-:Y:S01]  /*112f0*/  HMMA.16816.F32.BF16 R76, R8, R24, R76 ;  /* 0x00000018084c723c */ /* 0x000fe2000004184c */
[----:B------:R-:W-:-:S07]  /*11300*/  IMAD.WIDE.U32 R4, R5, -0x2daee0ad, RZ ;  /* 0xd2511f5305047825 */ /* 0x000fce00078e00ff */
[----:B------:R-:W-:Y:S01]  /*11310*/  HMMA.16816.F32.BF16 R84, R8, R26, R84 ;  /* 0x0000001a0854723c */ /* 0x000fe20000041854 */
[----:B------:R-:W3:Y:S01]  /*11320*/  LDSM.16.MT88.4 R24, [R203+0x1e800] ;  /* 0x01e80000cb18783b */ /* 0x000ee20000004200 */
[----:B------:R-:W-:-:S04]  /*11330*/  IMAD.WIDE.U32 R40, R0, -0x2daee0ad, RZ ;  /* 0xd2511f5300287825 */ /* 0x000fc800078e00ff */
[----:B------:R-:W-:Y:S01]  /*11340*/  FFMA.FTZ R0, R242, c[0x0][0x23c], -R2 ;  /* 0x00008f00f2007a23 */ /* 0x000fe20000010802 */
[----:B------:R-:W-:-:S03]  /*11350*/  LOP3.LUT R4, R41, UR5, R4, 0x96, !PT ;  /* 0x0000000529047c12 */ /* 0x000fc6000f8e9604 */
[----:B------:R4:W-:Y:S01]  /*11360*/  MUFU.EX2 R242, R0 ;  /* 0x0000000000f27308 */ /* 0x0009e20000000800 */
[----:B------:R-:W-:Y:S02]  /*11370*/  MOV R38, R240 ;  /* 0x000000f000267202 */ /* 0x000fe40000000f00 */
[----:B------:R-:W-:Y:S01]  /*11380*/  MOV R115, R231 ;  /* 0x000000e700737202 */ /* 0x000fe20000000f00 */
[----:B------:R-:W-:Y:S01]  /*11390*/  IMAD.MOV.U32 R231, RZ, RZ, R236 ;  /* 0x000000ffffe77224 */ /* 0x000fe200078e00ec */
[----:B------:R-:W-:Y:S01]  /*113a0*/  MOV R112, R74 ;  /* 0x0000004a00707202 */ /* 0x000fe20000000f00 */
[----:B------:R-:W-:Y:S01]  /*113b0*/  IMAD.MOV.U32 R236, RZ, RZ, R15 ;  /* 0x000000ffffec7224 */ /* 0x000fe200078e000f */
[----:B----4-:R-:W-:Y:S01]  /*113c0*/  LOP3.LUT R0, R5, UR9, R6, 0x96, !PT ;  /* 0x0000000905007c12 */ /* 0x010fe2000f8e9606 */
[----:B------:R-:W-:Y:S02]  /*113d0*/  FFMA.FTZ R6, R243, c[0x0][0x23c], -R2 ;  /* 0x00008f00f3067a23 */ /* 0x000fe40000010802 */
[----:B------:R-:W-:-:S04]  /*113e0*/  IMAD.WIDE.U32 R4, R4, -0x326172a9, RZ ;  /* 0xcd9e8d5704047825 */ /* 0x000fc800078e00ff */
[----:B------:R-:W-:Y:S01]  /*113f0*/  IMAD.WIDE.U32 R30, R0, -0x326172a9, RZ ;  /* 0xcd9e8d57001e7825 */ /* 0x000fe200078e00ff */
[----:B------:R4:W-:Y:S01]  /*11400*/  MUFU.EX2 R240, R6 ;  /* 0x0000000600f07308 */ /* 0x0009e20000000800 */
[----:B------:R-:W-:Y:S02]  /*11410*/  MOV R15, R246 ;  /* 0x000000f6000f7202 */ /* 0x000fe40000000f00 */
[----:B------:R-:W-:Y:S01]  /*11420*/  IMAD.MOV.U32 R119, RZ, RZ, R75 ;  /* 0x000000ffff777224 */ /* 0x000fe200078e004b */
[----:B------:R-:W-:Y:S01]  /*11430*/  LOP3.LUT R0, R5, UR17, R30, 0x96, !PT ;  /* 0x0000001105007c12 */ /* 0x000fe2000f8e961e */
[----:B------:R-:W-:Y:S01]  /*11440*/  IMAD.MOV.U32 R116, RZ, RZ, R13 ;  /* 0x000000ffff747224 */ /* 0x000fe200078e000d */
[----:B------:R-:W-:Y:S01]  /*11450*/  MOV R39, R14 ;  /* 0x0000000e00277202 */ /* 0x000fe20000000f00 */
[----:B--2---:R-:W-:Y:S01]  /*11460*/  HMMA.16816.F32.BF16 R72, R8, R16, R132 ;  /* 0x000000100848723c */ /* 0x004fe20000041884 */
[----:B------:R-:W-:Y:S02]  /*11470*/  LOP3.LUT R13, R4, 0xff, RZ, 0xc0, !PT ;  /* 0x000000ff040d7812 */ /* 0x000fe400078ec0ff */
[----:B------:R-:W-:-:S02]  /*11480*/  SHF.R.U32.HI R14, RZ, 0x10, R4 ;  /* 0x00000010ff0e7819 */ /* 0x000fc40000011604 */
[----:B----4-:R-:W-:Y:S02]  /*11490*/  LOP3.LUT R6, R4, 0xffff, RZ, 0xc0, !PT ;  /* 0x0000ffff04067812 */ /* 0x010fe400078ec0ff */
[----:B------:R-:W-:Y:S02]  /*114a0*/  SHF.R.U32.HI R16, RZ, 0x18, R4 ;  /* 0x00000018ff107819 */ /* 0x000fe40000011604 */
[----:B------:R-:W-:Y:S02]  /*114b0*/  SHF.R.U32.HI R5, RZ, 0x8, R6 ;  /* 0x00000008ff057819 */ /* 0x000fe40000011606 */
[----:B------:R-:W-:Y:S01]  /*114c0*/  LOP3.LUT R4, R0, 0xffff, RZ, 0xc0, !PT ;  /* 0x0000ffff00047812 */ /* 0x000fe200078ec0ff */
[----:B------:R-:W-:Y:S01]  /*114d0*/  FFMA.FTZ R6, R15, c[0x0][0x23c], -R12 ;  /* 0x00008f000f067a23 */ /* 0x000fe2000001080c */
[----:B------:R-:W-:Y:S01]  /*114e0*/  PRMT R15, R13, 0x5410, R5 ;  /* 0x000054100d0f7816 */ /* 0x000fe20000000005 */
[----:B------:R-:W-:Y:S01]  /*114f0*/  FFMA.FTZ R7, R247, c[0x0][0x23c], -R2 ;  /* 0x00008f00f7077a23 */ /* 0x000fe20000010802 */
[----:B------:R-:W-:-:S02]  /*11500*/  SHF.R.U32.HI R5, RZ, 0x8, R4 ;  /* 0x00000008ff057819 */ /* 0x000fc40000011604 */
[----:B------:R-:W-:Y:S01]  /*11510*/  LOP3.LUT R4, R0, 0xff, RZ, 0xc0, !PT ;  /* 0x000000ff00047812 */ /* 0x000fe200078ec0ff */
[----:B------:R2:W4:Y:S01]  /*11520*/  MUFU.EX2 R246, R7 ;  /* 0x0000000700f67308 */ /* 0x0005220000000800 */
[----:B------:R-:W-:Y:S02]  /*11530*/  MOV R36, R238 ;  /* 0x000000ee00247202 */ /* 0x000fe40000000f00 */
[----:B------:R-:W-:Y:S02]  /*11540*/  PRMT R4, R4, 0x5410, R5 ;  /* 0x0000541004047816 */ /* 0x000fe40000000005 */
[----:B------:R-:W-:-:S03]  /*11550*/  SHF.R.U32.HI R5, RZ, 0x10, R0 ;  /* 0x00000010ff057819 */ /* 0x000fc60000011600 */
[----:B------:R3:W-:Y:S01]  /*11560*/  MUFU.EX2 R238, R6 ;  /* 0x0000000600ee7308 */ /* 0x0007e20000000800 */
[----:B------:R-:W-:Y:S01]  /*11570*/  MOV R37, R239 ;  /* 0x000000ef00257202 */ /* 0x000fe20000000f00 */
[----:B-1----:R-:W-:Y:S01]  /*11580*/  HMMA.16816.F32.BF16 R48, R8, R20, R48 ;  /* 0x000000140830723c */ /* 0x002fe20000041830 */
[----:B------:R-:W-:Y:S01]  /*11590*/  LOP3.LUT R5, R5, 0xff, RZ, 0xc0, !PT ;  /* 0x000000ff05057812 */ /* 0x000fe200078ec0ff */
[----:B--2---:R-:W-:-:S06]  /*115a0*/  FFMA.FTZ R7, R241, c[0x0][0x23c], -R2 ;  /* 0x00008f00f1077a23 */ /* 0x004fcc0000010802 */
[C---:B------:R-:W-:Y:S01]  /*115b0*/  HMMA.16816.F32.BF16 R44, R8.reuse, R22, R44 ;  /* 0x00000016082c723c */ /* 0x040fe2000004182c */
[----:B------:R-:W1:Y:S01]  /*115c0*/  LDSM.16.MT88.4 R20, [R203+0x19000] ;  /* 0x01900000cb14783b */ /* 0x000e620000004200 */
[----:B------:R2:W1:Y:S01]  /*115d0*/  MUFU.EX2 R239, R7 ;  /* 0x0000000700ef7308 */ /* 0x0004620000000800 */
[----:B---3--:R-:W-:Y:S01]  /*115e0*/  FFMA.FTZ R6, R116, c[0x0][0x23c], -R12 ;  /* 0x00008f0074067a23 */ /* 0x008fe2000001080c */
[----:B------:R-:W-:Y:S01]  /*115f0*/  MOV R116, R117 ;  /* 0x0000007500747202 */ /* 0x000fe20000000f00 */
[----:B------:R-:W-:Y:S01]  /*11600*/  IMAD.MOV.U32 R117, RZ, RZ, R118 ;  /* 0x000000ffff757224 */ /* 0x000fe200078e0076 */
[----:B------:R-:W-:Y:S02]  /*11610*/  MOV R118, R119 ;  /* 0x0000007700767202 */ /* 0x000fe40000000f00 */
[----:B------:R-:W-:Y:S01]  /*11620*/  HMMA.16816.F32.BF16 R136, R8, R18, R136 ;  /* 0x000000120888723c */ /* 0x000fe20000041888 */
[----:B------:R-:W-:Y:S01]  /*11630*/  MOV R119, R112 ;  /* 0x0000007000777202 */ /* 0x000fe20000000f00 */
[----:B------:R-:W-:Y:S01]  /*11640*/  IMAD.MOV.U32 R112, RZ, RZ, R229 ;  /* 0x000000ffff707224 */ /* 0x000fe200078e00e5 */
[----:B------:R-:W-:-:S02]  /*11650*/  MOV R229, R237 ;  /* 0x000000ed00e57202 */ /* 0x000fc40000000f00 */
[----:B------:R-:W-:Y:S02]  /*11660*/  LOP3.LUT R13, R14, 0xff, RZ, 0xc0, !PT ;  /* 0x000000ff0e0d7812 */ /* 0x000fe400078ec0ff */
[----:B--2---:R-:W-:Y:S01]  /*11670*/  SHF.R.U32.HI R7, RZ, 0x18, R0 ;  /* 0x00000018ff077819 */ /* 0x004fe20000011600 */
[----:B------:R-:W-:Y:S01]  /*11680*/  HMMA.16816.F32.BF16 R56, R8, R24, R56 ;  /* 0x000000180838723c */ /* 0x000fe20000041838 */
[----:B------:R2:W-:Y:S02]  /*11690*/  MUFU.EX2 R237, R6 ;  /* 0x0000000600ed7308 */ /* 0x0005e40000000800 */
[----:B------:R-:W-:Y:S01]  /*116a0*/  PRMT R14, R5, 0x5410, R7 ;  /* 0x00005410050e7816 */ /* 0x000fe20000000007 */
[----:B------:R-:W-:-:S04]  /*116b0*/  FFMA.FTZ R5, R116, c[0x0][0x23c], -R12 ;  /* 0x00008f0074057a23 */ /* 0x000fc8000001080c */
[----:B------:R-:W-:Y:S01]  /*116c0*/  HMMA.16816.F32.BF16 R52, R8, R26, R52 ;  /* 0x0000001a0834723c */ /* 0x000fe20000041834 */
[----:B------:R-:W3:Y:S01]  /*116d0*/  LDSM.16.MT88.4 R8, [R200+0x1b000] ;  /* 0x01b00000c808783b */ /* 0x000ee20000004200 */
[----:B------:R-:W-:Y:S02]  /*116e0*/  MOV R243, R114 ;  /* 0x0000007200f37202 */ /* 0x000fe40000000f00 */
[----:B------:R-:W-:Y:S01]  /*116f0*/  MOV R114, R233 ;  /* 0x000000e900727202 */ /* 0x000fe20000000f00 */
[----:B--2---:R-:W-:Y:S01]  /*11700*/  FFMA.FTZ R6, R38, c[0x0][0x23c], -R12 ;  /* 0x00008f0026067a23 */ /* 0x004fe2000001080c */
[----:B------:R-:W-:Y:S01]  /*11710*/  MOV R38, R236 ;  /* 0x000000ec00267202 */ /* 0x000fe20000000f00 */
[----:B------:R-:W-:Y:S01]  /*11720*/  MUFU.EX2 R233, R5 ;  /* 0x0000000500e97308 */ /* 0x000fe20000000800 */
[--C-:B------:R-:W-:Y:S01]  /*11730*/  HSET2.LE.AND R0, R4, R228.reuse, PT ;  /* 0x000000e404007233 */ /* 0x100fe20003803000 */
[----:B----4-:R-:W-:Y:S02]  /*11740*/  F2FP.BF16.PACK_AB R4, R242, R246 ;  /* 0x000000f6f204723e */ /* 0x010fe400000010ff */
[----:B------:R-:W-:Y:S01]  /*11750*/  PRMT R13, R13, 0x5410, R16 ;  /* 0x000054100d0d7816 */ /* 0x000fe20000000010 */
[----:B------:R-:W-:Y:S01]  /*11760*/  IMAD.MOV.U32 R116, RZ, RZ, R117 ;  /* 0x000000ffff747224 */ /* 0x000fe200078e0075 */
[----:B------:R-:W2:Y:S02]  /*11770*/  LDSM.16.MT88.4 R16, [R202+0x19000] ;  /* 0x01900000ca10783b */ /* 0x000ea40000004200 */
[----:B------:R1:W4:Y:S01]  /*11780*/  MUFU.EX2 R236, R6 ;  /* 0x0000000600ec7308 */ /* 0x0003220000000800 */
[----:B------:R-:W-:Y:S01]  /*11790*/  LOP3.LUT R4, R0, R4, RZ, 0xc0, !PT ;  /* 0x0000000400047212 */ /* 0x000fe200078ec0ff */
[----:B------:R-:W-:Y:S01]  /*117a0*/  HSET2.LE.AND R0, R15, R228, PT ;  /* 0x000000e40f007233 */ /* 0x000fe20003803000 */
[----:B------:R-:W-:Y:S01]  /*117b0*/  MOV R247, R113 ;  /* 0x0000007100f77202 */ /* 0x000fe20000000f00 */
[----:B------:R-:W-:Y:S01]  /*117c0*/  LDSM.16.MT88.4 R24, [R201+0x19000] ;  /* 0x01900000c918783b */ /* 0x000fe20000004200 */
[----:B-1----:R-:W-:-:S02]  /*117d0*/  F2FP.BF16.PACK_AB R6, R239, R240 ;  /* 0x000000f0ef06723e */ /* 0x002fc400000010ff */
[----:B----4-:R-:W-:Y:S02]  /*117e0*/  F2FP.BF16.PACK_AB R7, R233, R236 ;  /* 0x000000ece907723e */ /* 0x010fe400000010ff */
[----:B------:R-:W-:Y:S01]  /*117f0*/  LOP3.LUT R6, R0, R6, RZ, 0xc0, !PT ;  /* 0x0000000600067212 */ /* 0x000fe200078ec0ff */
[----:B------:R-:W-:Y:S01]  /*11800*/  HSET2.LE.AND R0, R13, R228, PT ;  /* 0x000000e40d007233 */ /* 0x000fe20003803000 */
[----:B------:R-:W-:-:S04]  /*11810*/  F2FP.BF16.PACK_AB R5, R237, R238 ;  /* 0x000000eeed05723e */ /* 0x000fc800000010ff */
[----:B------:R-:W-:Y:S01]  /*11820*/  LOP3.LUT R7, R0, R7, RZ, 0xc0, !PT ;  /* 0x0000000700077212 */ /* 0x000fe200078ec0ff */
[----:B------:R-:W-:Y:S01]  /*11830*/  HSET2.LE.AND R0, R14, R228, PT ;  /* 0x000000e40e007233 */ /* 0x000fe20003803000 */
[----:B------:R-:W-:Y:S02]  /*11840*/  MOV R117, R118 ;  /* 0x0000007600757202 */ /* 0x000fe40000000f00 */
[----:B------:R-:W-:Y:S01]  /*11850*/  MOV R118, R119 ;  /* 0x0000007700767202 */ /* 0x000fe20000000f00 */
[----:B------:R-:W-:Y:S01]  /*11860*/  IMAD.MOV.U32 R119, RZ, RZ, R112 ;  /* 0x000000ffff777224 */ /* 0x000fe200078e0070 */
[----:B------:R-:W-:Y:S01]  /*11870*/  LOP3.LUT R5, R0, R5, RZ, 0xc0, !PT ;  /* 0x0000000500057212 */ /* 0x000fe200078ec0ff */
[----:B------:R-:W-:Y:S01]  /*11880*/  IMAD.MOV.U32 R112, RZ, RZ, R115 ;  /* 0x000000ffff707224 */ /* 0x000fe200078e0073 */
[----:B------:R-:W-:Y:S01]  /*11890*/  MOV R241, R36 ;  /* 0x0000002400f17202 */ /* 0x000fe20000000f00 */
[----:B------:R-:W-:Y:S01]  /*118a0*/  IMAD.MOV.U32 R15, RZ, RZ, R38 ;  /* 0x000000ffff0f7224 */ /* 0x000fe200078e0026 */
[----:B------:R-:W-:-:S02]  /*118b0*/  MOV R113, R37 ;  /* 0x0000002500717202 */ /* 0x000fc40000000f00 */
[----:B------:R-:W-:Y:S02]  /*118c0*/  MOV R115, R39 ;  /* 0x0000002700737202 */ /* 0x000fe40000000f00 */
[----:B------:R-:W1:Y:S01]  /*118d0*/  LDSM.16.MT88.4 R36, [R201+0x1b000] ;  /* 0x01b00000c924783b */ /* 0x000e620000004200 */
[C---:B------:R-:W-:Y:S08]  /*118e0*/  HMMA.16816.F32.BF16 R76, R4.reuse, R20, R76 ;  /* 0x00000014044c723c */ /* 0x040ff0000004184c */
[C---:B------:R-:W-:Y:S01]  /*118f0*/  HMMA.16816.F32.BF16 R84, R4.reuse, R22, R84 ;  /* 0x000000160454723c */ /* 0x040fe20000041854 */
[----:B------:R-:W4:Y:S07]  /*11900*/  LDSM.16.MT88.4 R20, [R203+0x1b000] ;  /* 0x01b00000cb14783b */ /* 0x000f2e0000004200 */
[C---:B---3--:R-:W-:Y:S08]  /*11910*/  HMMA.16816.F32.BF16 R100, R4.reuse, R8, R100 ;  /* 0x000000080464723c */ /* 0x048ff00000041864 */
[C---:B------:R-:W-:Y:S01]  /*11920*/  HMMA.16816.F32.BF16 R104, R4.reuse, R10, R104 ;  /* 0x0000000a0468723c */ /* 0x040fe20000041868 */
[----:B------:R-:W3:Y:S07]  /*11930*/  LDSM.16.MT88.4 R8, [R200+0x1d000] ;  /* 0x01d00000c808783b */ /* 0x000eee0000004200 */
[C---:B--2---:R-:W-:Y:S08]  /*11940*/  HMMA.16816.F32.BF16 R88, R4.reuse, R16, R88 ;  /* 0x000000100458723c */ /* 0x044ff00000041858 */
[----:B------:R-:W-:Y:S01]  /*11950*/  HMMA.16816.F32.BF16 R92, R4, R18, R92 ;  /* 0x00000012045c723c */ /* 0x000fe2000004185c */
[----:B------:R-:W2:Y:S01]  /*11960*/  LDSM.16.MT88.4 R16, [R202+0x1b000] ;  /* 0x01b00000ca10783b */ /* 0x000ea20000004200 */
[----:B------:R-:W-:-:S02]  /*11970*/  MOV R14, R112 ;  /* 0x00000070000e7202 */ /* 0x000fc40000000f00 */
[----:B------:R-:W-:Y:S01]  /*11980*/  MOV R0, R113 ;  /* 0x0000007100007202 */ /* 0x000fe20000000f00 */
[----:B------:R-:W-:-:S03]  /*11990*/  IMAD.MOV.U32 R13, RZ, RZ, R116 ;  /* 0x000000ffff0d7224 */ /* 0x000fc600078e0074 */
[C---:B-1----:R-:W-:Y:S07]  /*119a0*/  HMMA.16816.F32.BF16 R108, R4.reuse, R36, R108 ;  /* 0x00000024046c723c */ /* 0x042fee000004186c */
[----:B------:R-:W-:Y:S01]  /*119b0*/  IMAD.MOV.U32 R37, RZ, RZ, R114 ;  /* 0x000000ffff257224 */ /* 0x000fe200078e0072 */
[----:B------:R-:W-:Y:S02]  /*119c0*/  MOV R36, R115 ;  /* 0x0000007300247202 */ /* 0x000fe40000000f00 */
[C---:B------:R-:W-:Y:S07]  /*119d0*/  HMMA.16816.F32.BF16 R112, R4.reuse, R38, R172 ;  /* 0x000000260470723c */ /* 0x040fee00000418ac */
[----:B------:R-:W-:Y:S01]  /*119e0*/  MOV R38, R117 ;  /* 0x0000007500267202 */ /* 0x000fe20000000f00 */
[----:B------:R-:W-:Y:S01]  /*119f0*/  IMAD.MOV.U32 R39, RZ, RZ, R118 ;  /* 0x000000ffff277224 */ /* 0x000fe200078e0076 */
[----:B------:R-:W-:Y:S01]  /*11a00*/  MOV R172, R119 ;  /* 0x0000007700ac7202 */ /* 0x000fe20000000f00 */
[C---:B------:R-:W-:Y:S08]  /*11a10*/  HMMA.16816.F32.BF16 R152, R4.reuse, R32, R152 ;  /* 0x000000200498723c */ /* 0x040ff00000041898 */
[C---:B------:R-:W-:Y:S01]  /*11a20*/  HMMA.16816.F32.BF16 R60, R4.reuse, R34, R60 ;  /* 0x00000022043c723c */ /* 0x040fe2000004183c */
[----:B------:R-:W1:Y:S07]  /*11a30*/  LDSM.16.MT88.4 R32, [R203+0x1d000] ;  /* 0x01d00000cb20783b */ /* 0x000e6e0000004200 */
[C---:B----4-:R-:W-:Y:S08]  /*11a40*/  HMMA.16816.F32.BF16 R116, R4.reuse, R20, R196 ;  /* 0x000000140474723c */ /* 0x050ff000000418c4 */
[C---:B---3--:R-:W-:Y:S08]  /*11a50*/  HMMA.16816.F32.BF16 R132, R4.reuse, R8, R180 ;  /* 0x000000080484723c */ /* 0x048ff000000418b4 */
[C---:B------:R-:W-:Y:S01]  /*11a60*/  HMMA.16816.F32.BF16 R196, R4.reuse, R10, R176 ;  /* 0x0000000a04c4723c */ /* 0x040fe200000418b0 */
[----:B------:R-:W3:Y:S07]  /*11a70*/  LDSM.16.MT88.4 R8, [R202+0x1d000] ;  /* 0x01d00000ca08783b */ /* 0x000eee0000004200 */
[C---:B------:R-:W-:Y:S08]  /*11a80*/  HMMA.16816.F32.BF16 R64, R4.reuse, R24, R64 ;  /* 0x000000180440723c */ /* 0x040ff00000041840 */
[C---:B------:R-:W-:Y:S01]  /*11a90*/  HMMA.16816.F32.BF16 R68, R4.reuse, R26, R68 ;  /* 0x0000001a0444723c */ /* 0x040fe20000041844 */
[----:B------:R-:W4:Y:S07]  /*11aa0*/  LDSM.16.MT88.4 R24, [R201+0x1d000] ;  /* 0x01d00000c918783b */ /* 0x000f2e0000004200 */
[C---:B--2---:R-:W-:Y:S08]  /*11ab0*/  HMMA.16816.F32.BF16 R124, R4.reuse, R16, R188 ;  /* 0x00000010047c723c */ /* 0x044ff000000418bc */
[----:B------:R-:W-:Y:S01]  /*11ac0*/  HMMA.16816.F32.BF16 R128, R4, R18, R184 ;  /* 0x000000120480723c */ /* 0x000fe200000418b8 */
[----:B------:R-:W2:Y:S01]  /*11ad0*/  LDSM.16.MT88.4 R16, [R200+0x1f000] ;  /* 0x01f00000c810783b */ /* 0x000ea20000004200 */
[----:B------:R-:W-:-:S06]  /*11ae0*/  MOV R21, R231 ;  /* 0x000000e700157202 */ /* 0x000fcc0000000f00 */
[C---:B-1----:R-:W-:Y:S08]  /*11af0*/  HMMA.16816.F32.BF16 R184, R4.reuse, R32, R160 ;  /* 0x0000002004b8723c */ /* 0x042ff000000418a0 */
[C---:B---3--:R-:W-:Y:S08]  /*11b00*/  HMMA.16816.F32.BF16 R180, R4.reuse, R8, R144 ;  /* 0x0000000804b4723c */ /* 0x048ff00000041890 */
[----:B------:R-:W-:Y:S01]  /*11b10*/  HMMA.16816.F32.BF16 R160, R4, R10, R140 ;  /* 0x0000000a04a0723c */ /* 0x000fe2000004188c */
[----:B------:R-:W-:Y:S01]  /*11b20*/  LDSM.16.MT88.4 R8, [R203+0x1f000] ;  /* 0x01f00000cb08783b */ /* 0x000fe20000004200 */
[----:B------:R-:W-:Y:S01]  /*11b30*/  MOV R173, R228 ;  /* 0x000000e400ad7202 */ /* 0x000fe20000000f00 */
[----:B------:R-:W-:Y:S01]  /*11b40*/  IMAD.MOV.U32 R174, RZ, RZ, R229 ;  /* 0x000000ffffae7224 */ /* 0x000fe200078e00e5 */
[----:B------:R-:W-:-:S04]  /*11b50*/  MOV R175, R230 ;  /* 0x000000e600af7202 */ /* 0x000fc80000000f00 */
[C---:B------:R-:W-:Y:S08]  /*11b60*/  HMMA.16816.F32.BF16 R120, R4.reuse, R22, R192 ;  /* 0x000000160478723c */ /* 0x040ff000000418c0 */
[C---:B----4-:R-:W-:Y:S07]  /*11b70*/  HMMA.16816.F32.BF16 R192, R4.reuse, R26, R164 ;  /* 0x0000001a04c0723c */ /* 0x050fee00000418a4 */
[----:B------:R-:W-:Y:S01]  /*11b80*/  IMAD.MOV.U32 R167, RZ, RZ, R21 ;  /* 0x000000ffffa77224 */ /* 0x000fe200078e0015 */
[C---:B------:R-:W-:Y:S01]  /*11b90*/  HMMA.16816.F32.BF16 R228, R4.reuse, R24, R168 ;  /* 0x0000001804e4723c */ /* 0x040fe200000418a8 */
[----:B------:R-:W1:Y:S07]  /*11ba0*/  LDSM.16.MT88.4 R20, [R201+0x1f000] ;  /* 0x01f00000c914783b */ /* 0x000e6e0000004200 */
[C---:B------:R-:W-:Y:S08]  /*11bb0*/  HMMA.16816.F32.BF16 R188, R4.reuse, R34, R156 ;  /* 0x0000002204bc723c */ /* 0x040ff0000004189c */
[C---:B--2---:R-:W-:Y:S08]  /*11bc0*/  HMMA.16816.F32.BF16 R32, R4.reuse, R16, R96 ;  /* 0x000000100420723c */ /* 0x044ff00000041860 */
[----:B------:R-:W-:Y:S01]  /*11bd0*/  HMMA.16816.F32.BF16 R24, R4, R18, R80 ;  /* 0x000000120418723c */ /* 0x000fe20000041850 */
[----:B------:R-:W2:Y:S01]  /*11be0*/  LDSM.16.MT88.4 R16, [R202+0x1f000] ;  /* 0x01f00000ca10783b */ /* 0x000ea20000004200 */
[----:B------:R-:W-:-:S02]  /*11bf0*/  IMAD.MOV.U32 R159, RZ, RZ, R0 ;  /* 0x000000ffff9f7224 */ /* 0x000fc400078e0000 */
[--C-:B------:R-:W-:Y:S01]  /*11c00*/  FFMA.FTZ R0, R14, c[0x0][0x23c], -R2.reuse ;  /* 0x00008f000e007a23 */ /* 0x100fe20000010802 */
[----:B------:R-:W-:Y:S01]  /*11c10*/  MOV R14, R232 ;  /* 0x000000e8000e7202 */ /* 0x000fe20000000f00 */
[----:B------:R-:W-:Y:S01]  /*11c20*/  IMAD.MOV.U32 R165, RZ, RZ, R173 ;  /* 0x000000ffffa57224 */ /* 0x000fe200078e00ad */
[----:B------:R-:W-:Y:S01]  /*11c30*/  MOV R158, R175 ;  /* 0x000000af009e7202 */ /* 0x000fe20000000f00 */
[----:B------:R3:W-:Y:S01]  /*11c40*/  MUFU.EX2 R232, R0 ;  /* 0x0000000000e87308 */ /* 0x0007e20000000800 */
[----:B------:R-:W-:Y:S01]  /*11c50*/  IMAD.MOV.U32 R146, RZ, RZ, R159 ;  /* 0x000000ffff927224 */ /* 0x000fe200078e009f */
[----:B------:R-:W-:Y:S01]  /*11c60*/  MOV R159, R15 ;  /* 0x0000000f009f7202 */ /* 0x000fe20000000f00 */
[----:B------:R-:W-:Y:S01]  /*11c70*/  IMAD.MOV.U32 R15, RZ, RZ, R241 ;  /* 0x000000ffff0f7224 */ /* 0x000fe200078e00f1 */
[----:B------:R-:W-:Y:S01]  /*11c80*/  MOV R164, R38 ;  /* 0x0000002600a47202 */ /* 0x000fe20000000f00 */
[----:B------:R-:W-:Y:S01]  /*11c90*/  LDSM.16.MT88.4 R80, [R203+0x1b800] ;  /* 0x01b80000cb50783b */ /* 0x000fe20000004200 */
[----:B------:R-:W-:Y:S01]  /*11ca0*/  MOV R166, R174 ;  /* 0x000000ae00a67202 */ /* 0x000fe20000000f00 */
[----:B-1----:R-:W-:Y:S02]  /*11cb0*/  HMMA.16816.F32.BF16 R168, R4, R20, R72 ;  /* 0x0000001404a8723c */ /* 0x002fe40000041848 */
[----:B------:R-:W-:Y:S01]  /*11cc0*/  LDSM.16.MT88.4 R96, [R200+0x1d800] ;  /* 0x01d80000c860783b */ /* 0x000fe20000004200 */
[----:B---3--:R-:W-:Y:S01]  /*11cd0*/  FFMA.FTZ R0, R150, c[0x0][0x23c], -R2 ;  /* 0x00008f0096007a23 */ /* 0x008fe20000010802 */
[----:B------:R-:W-:-:S02]  /*11ce0*/  MOV R38, R172 ;  /* 0x000000ac00267202 */ /* 0x000fc40000000f00 */
[----:B------:R-:W-:Y:S01]  /*11cf0*/  MOV R241, R243 ;  /* 0x000000f300f17202 */ /* 0x000fe20000000f00 */
[----:B------:R1:W3:Y:S01]  /*11d00*/  MUFU.EX2 R150, R0 ;  /* 0x0000000000967308 */ /* 0x0002e20000000800 */
[C---:B------:R-:W-:Y:S01]  /*11d10*/  HMMA.16816.F32.BF16 R172, R4.reuse, R8, R56 ;  /* 0x0000000804ac723c */ /* 0x040fe20000041838 */
[----:B------:R-:W-:Y:S01]  /*11d20*/  MOV R243, R247 ;  /* 0x000000f700f37202 */ /* 0x000fe20000000f00 */
[----:B------:R-:W-:Y:S01]  /*11d30*/  IMAD.MOV.U32 R247, RZ, RZ, R249 ;  /* 0x000000fffff77224 */ /* 0x000fe200078e00f9 */
[----:B------:R-:W-:Y:S01]  /*11d40*/  MOV R249, R149 ;  /* 0x0000009500f97202 */ /* 0x000fe20000000f00 */
[----:B------:R-:W4:Y:S01]  /*11d50*/  LDSM.16.MT88.4 R56, [R202+0x19800] ;  /* 0x01980000ca38783b */ /* 0x000f220000004200 */
[----:B------:R-:W-:Y:S01]  /*11d60*/  MOV R147, R164 ;  /* 0x000000a400937202 */ /* 0x000fe20000000f00 */
[----:B------:R-:W-:Y:S01]  /*11d70*/  IMAD.MOV.U32 R157, RZ, RZ, R166 ;  /* 0x000000ffff9d7224 */ /* 0x000fe200078e00a6 */
[----:B------:R-:W-:Y:S01]  /*11d80*/  MOV R156, R165 ;  /* 0x000000a5009c7202 */ /* 0x000fe20000000f00 */
[----:B------:R-:W-:Y:S01]  /*11d90*/  HMMA.16816.F32.BF16 R176, R4, R22, R136 ;  /* 0x0000001604b0723c */ /* 0x000fe20000041888 */
[----:B------:R-:W-:Y:S01]  /*11da0*/  IMAD.MOV.U32 R142, RZ, RZ, R15 ;  /* 0x000000ffff8e7224 */ /* 0x000fe200078e000f */
[----:B------:R-:W-:Y:S01]  /*11db0*/  MOV R143, R159 ;  /* 0x0000009f008f7202 */ /* 0x000fe20000000f00 */
[----:B------:R-:W-:Y:S01]  /*11dc0*/  LDSM.16.MT88.4 R72, [R201+0x1b800] ;  /* 0x01b80000c948783b */ /* 0x000fe20000004200 */
[----:B-1----:R-:W-:Y:S01]  /*11dd0*/  FFMA.FTZ R0, R13, c[0x0][0x23c], -R2 ;  /* 0x00008f000d007a23 */ /* 0x002fe20000010802 */
[----:B------:R-:W-:-:S03]  /*11de0*/  MOV R13, R227 ;  /* 0x000000e3000d7202 */ /* 0x000fc60000000f00 */
[----:B------:R-:W-:Y:S01]  /*11df0*/  HMMA.16816.F32.BF16 R20, R4, R10, R52 ;  /* 0x0000000a0414723c */ /* 0x000fe20000041834 */
[----:B------:R-:W-:Y:S01]  /*11e00*/  MOV R141, R156 ;  /* 0x0000009c008d7202 */ /* 0x000fe20000000f00 */
[----:B------:R1:W-:Y:S01]  /*11e10*/  MUFU.EX2 R227, R0 ;  /* 0x0000000000e37308 */ /* 0x0003e20000000800 */
[----:B------:R-:W-:Y:S01]  /*11e20*/  FFMA.FTZ R2, R158, c[0x0][0x23c], -R2 ;  /* 0x00008f009e027a23 */ /* 0x000fe20000010802 */
[----:B------:R-:W-:Y:S06]  /*11e30*/  LDSM.16.MT88.4 R136, [R201+0x1f800] ;  /* 0x01f80000c988783b */ /* 0x000fec0000004200 */
[----:B------:R2:W-:Y:S01]  /*11e40*/  MUFU.EX2 R149, R2 ;  /* 0x0000000200957308 */ /* 0x0005e20000000800 */
[----:B-1----:R-:W-:-:S05]  /*11e50*/  LOP3.LUT R0, R31, UR8, R42, 0x96, !PT ;  /* 0x000000081f007c12 */ /* 0x002fca000f8e962a */
[----:B------:R-:W-:-:S04]  /*11e60*/  IMAD.WIDE.U32 R8, R0, -0x2daee0ad, RZ ;  /* 0xd2511f5300087825 */ /* 0x000fc800078e00ff */
[----:B--2---:R-:W-:Y:S01]  /*11e70*/  FFMA.FTZ R2, R14, c[0x0][0x23c], -R12 ;  /* 0x00008f000e027a23 */ /* 0x004fe2000001080c */
[----:B------:R-:W-:Y:S02]  /*11e80*/  LOP3.LUT R0, R9, UR18, R40, 0x96, !PT ;  /* 0x0000001209007c12 */ /* 0x000fe4000f8e9628 */
[----:B------:R-:W1:Y:S01]  /*11e90*/  LDSM.16.MT88.4 R40, [R201+0x19800] ;  /* 0x01980000c928783b */ /* 0x000e620000004200 */
[----:B------:R2:W-:Y:S01]  /*11ea0*/  MUFU.EX2 R31, R2 ;  /* 0x00000002001f7308 */ /* 0x0005e20000000800 */
[----:B------:R-:W-:Y:S02]  /*11eb0*/  MOV R158, R167 ;  /* 0x000000a7009e7202 */ /* 0x000fe40000000f00 */
[----:B------:R-:W-:Y:S01]  /*11ec0*/  HMMA.16816.F32.BF16 R164, R4, R16, R48 ;  /* 0x0000001004a4723c */ /* 0x000fe20000041830 */
[----:B------:R-:W-:Y:S01]  /*11ed0*/  LOP3.LUT R14, R8, 0xff, RZ, 0xc0, !PT ;  /* 0x000000ff080e7812 */ /* 0x000fe200078ec0ff */
[----:B------:R-:W-:Y:S01]  /*11ee0*/  FFMA.FTZ R11, R147, c[0x0][0x23c], -R12 ;  /* 0x00008f00930b7a23 */ /* 0x000fe2000001080c */
[----:B------:R-:W-:-:S05]  /*11ef0*/  SHF.R.U32.HI R10, RZ, 0x10, R8 ;  /* 0x00000010ff0a7819 */ /* 0x000fca0000011608 */
[----:B------:R-:W-:Y:S01]  /*11f00*/  HMMA.16816.F32.BF16 R16, R4, R18, R44 ;  /* 0x000000120410723c */ /* 0x000fe2000004182c */
[----:B------:R-:W1:Y:S01]  /*11f10*/  LDSM.16.MT88.4 R48, [R203+0x19800] ;  /* 0x01980000cb30783b */ /* 0x000e620000004200 */
[----:B--2---:R-:W-:Y:S01]  /*11f20*/  LOP3.LUT R2, R8, 0xffff, RZ, 0xc0, !PT ;  /* 0x0000ffff08027812 */ /* 0x004fe200078ec0ff */
[----:B------:R-:W-:Y:S01]  /*11f30*/  FFMA.FTZ R9, R13, c[0x0][0x23c], -R12 ;  /* 0x00008f000d097a23 */ /* 0x000fe2000001080c */
[----:B------:R-:W-:Y:S01]  /*11f40*/  SHF.R.U32.HI R13, RZ, 0x18, R8 ;  /* 0x00000018ff0d7819 */ /* 0x000fe20000011608 */
[----:B------:R-:W-:Y:S02]  /*11f50*/  FFMA.FTZ R8, R146, c[0x0][0x23c], -R12 ;  /* 0x00008f0092087a23 */ /* 0x000fe4000001080c */
[----:B------:R-:W-:Y:S01]  /*11f60*/  SHF.R.U32.HI R6, RZ, 0x8, R2 ;  /* 0x00000008ff067819 */ /* 0x000fe20000011602 */
[----:B------:R-:W2:Y:S01]  /*11f70*/  MUFU.EX2 R30, R9 ;  /* 0x00000009001e7308 */ /* 0x000ea20000000800 */
[----:B------:R-:W-:Y:S02]  /*11f80*/  LOP3.LUT R2, R0, 0xffff, RZ, 0xc0, !PT ;  /* 0x0000ffff00027812 */ /* 0x000fe400078ec0ff */
[----:B------:R-:W-:-:S02]  /*11f90*/  SHF.R.U32.HI R5, RZ, 0x10, R0 ;  /* 0x00000010ff057819 */ /* 0x000fc40000011600 */
[----:B------:R-:W-:-:S03]  /*11fa0*/  SHF.R.U32.HI R7, RZ, 0x18, R0 ;  /* 0x00000018ff077819 */ /* 0x000fc60000011600 */
[----:B------:R2:W-:Y:S01]  /*11fb0*/  MUFU.EX2 R15, R8 ;  /* 0x00000008000f7308 */ /* 0x0005e20000000800 */
[----:B------:R-:W-:-:S07]  /*11fc0*/  LOP3.LUT R4, R10, 0xff, RZ, 0xc0, !PT ;  /* 0x000000ff0a047812 */ /* 0x000fce00078ec0ff */
[----:B------:R-:W1:Y:S01]  /*11fd0*/  MUFU.EX2 R12, R11 ;  /* 0x0000000b000c7308 */ /* 0x000e620000000800 */
[----:B--2---:R-:W-:Y:S02]  /*11fe0*/  LOP3.LUT R8, R0, 0xff, RZ, 0xc0, !PT ;  /* 0x000000ff00087812 */ /* 0x004fe400078ec0ff */
[----:B------:R-:W-:Y:S02]  /*11ff0*/  SHF.R.U32.HI R0, RZ, 0x8, R2 ;  /* 0x00000008ff007819 */ /* 0x000fe40000011602 */
[----:B------:R-:W-:Y:S02]  /*12000*/  LOP3.LUT R2, R5, 0xff, RZ, 0xc0, !PT ;  /* 0x000000ff05027812 */ /* 0x000fe400078ec0ff */
[----:B------:R-:W-:Y:S02]  /*12010*/  PRMT R0, R8, 0x5410, R0 ;  /* 0x0000541008007816 */ /* 0x000fe40000000000 */
[----:B------:R-:W-:Y:S02]  /*12020*/  PRMT R2, R2, 0x5410, R7 ;  /* 0x0000541002027816 */ /* 0x000fe40000000007 */
[----:B------:R-:W-:Y:S01]  /*12030*/  PRMT R9, R14, 0x5410, R6 ;  /* 0x000054100e097816 */ /* 0x000fe20000000006 */
[--C-:B------:R-:W-:Y:S01]  /*12040*/  HSET2.LE.AND R0, R0, R141.reuse, PT ;  /* 0x0000008d00007233 */ /* 0x100fe20003803000 */
[----:B------:R-:W-:Y:S01]  /*12050*/  PRMT R6, R4, 0x5410, R13 ;  /* 0x0000541004067816 */ /* 0x000fe2000000000d */
[----:B------:R-:W-:Y:S01]  /*12060*/  HSET2.LE.AND R4, R2, R141, PT ;  /* 0x0000008d02047233 */ /* 0x000fe20003803000 */
[----:B---3--:R-:W-:-:S02]  /*12070*/  F2FP.BF16.PACK_AB R2, R150, R232 ;  /* 0x000000e89602723e */ /* 0x008fc400000010ff */
[----:B------:R-:W-:Y:S01]  /*12080*/  F2FP.BF16.PACK_AB R5, R30, R31 ;  /* 0x0000001f1e05723e */ /* 0x000fe200000010ff */
[----:B------:R-:W-:Y:S01]  /*12090*/  IMAD.MOV.U32 R147, RZ, RZ, R157 ;  /* 0x000000ffff937224 */ /* 0x000fe200078e009d */
[----:B------:R-:W-:Y:S02]  /*120a0*/  MOV R146, R158 ;  /* 0x0000009e00927202 */ /* 0x000fe40000000f00 */
[----:B------:R-:W-:Y:S01]  /*120b0*/  LOP3.LUT R144, R0, R2, RZ, 0xc0, !PT ;  /* 0x0000000200907212 */ /* 0x000fe200078ec0ff */
[--C-:B------:R-:W-:Y:S01]  /*120c0*/  HSET2.LE.AND R0, R9, R141.reuse, PT ;  /* 0x0000008d09007233 */ /* 0x100fe20003803000 */
[----:B------:R-:W-:Y:S01]  /*120d0*/  LOP3.LUT R145, R4, R5, RZ, 0xc0, !PT ;  /* 0x0000000504917212 */ /* 0x000fe200078ec0ff */
[----:B------:R-:W-:Y:S01]  /*120e0*/  HSET2.LE.AND R4, R6, R141, PT ;  /* 0x0000008d06047233 */ /* 0x000fe20003803000 */
[----:B------:R-:W-:Y:S01]  /*120f0*/  F2FP.BF16.PACK_AB R2, R149, R227 ;  /* 0x000000e39502723e */ /* 0x000fe200000010ff */
[----:B------:R-:W-:Y:S01]  /*12100*/  IMAD.MOV.U32 R7, RZ, RZ, R146 ;  /* 0x000000ffff077224 */ /* 0x000fe200078e0092 */
[----:B-1----:R-:W-:Y:S01]  /*12110*/  F2FP.BF16.PACK_AB R5, R12, R15 ;  /* 0x0000000f0c05723e */ /* 0x002fe200000010ff */
[----:B------:R-:W1:Y:S01]  /*12120*/  LDSM.16.MT88.4 R156, [R200+0x19800] ;  /* 0x01980000c89c783b */ /* 0x000e620000004200 */
[----:B------:R-:W-:-:S02]  /*12130*/  MOV R6, R147 ;  /* 0x0000009300067202 */ /* 0x000fc40000000f00 */
[----:B------:R-:W-:Y:S01]  /*12140*/  LOP3.LUT R146, R0, R2, RZ, 0xc0, !PT ;  /* 0x0000000200927212 */ /* 0x000fe200078ec0ff */
[----:B------:R-:W-:Y:S01]  /*12150*/  LDSM.16.MT88.4 R8, [R202+0x1f800] ;  /* 0x01f80000ca08783b */ /* 0x000fe20000004200 */
[----:B------:R-:W-:Y:S01]  /*12160*/  LOP3.LUT R147, R4, R5, RZ, 0xc0, !PT ;  /* 0x0000000504937212 */ /* 0x000fe200078ec0ff */
[----:B------:R-:W-:Y:S01]  /*12170*/  IMAD.MOV.U32 R4, RZ, RZ, R39 ;  /* 0x000000ffff047224 */ /* 0x000fe200078e0027 */
[----:B------:R-:W-:Y:S02]  /*12180*/  MOV R5, R38 ;  /* 0x0000002600057202 */ /* 0x000fe40000000f00 */
[----:B------:R-:W-:Y:S02]  /*12190*/  MOV R2, R36 ;  /* 0x0000002400027202 */ /* 0x000fe40000000f00 */
[----:B------:R-:W-:Y:S01]  /*121a0*/  MOV R0, R37 ;  /* 0x0000002500007202 */ /* 0x000fe20000000f00 */
[C---:B----4-:R-:W-:Y:S01]  /*121b0*/  HMMA.16816.F32.BF16 R52, R144.reuse, R56, R88 ;  /* 0x000000389034723c */ /* 0x050fe20000041858 */
[----:B------:R-:W-:Y:S07]  /*121c0*/  LDSM.16.MT88.4 R88, [R202+0x1b800] ;  /* 0x01b80000ca58783b */ /* 0x000fee0000004200 */
[----:B------:R-:W-:Y:S01]  /*121d0*/  HMMA.16816.F32.BF16 R36, R144, R40, R64 ;  /* 0x000000289024723c */ /* 0x000fe20000041840 */
[----:B------:R-:W2:Y:S01]  /*121e0*/  LDSM.16.MT88.4 R64, [R200+0x1b800] ;  /* 0x01b80000c840783b */ /* 0x000ea20000004200 */
[----:B------:R-:W-:-:S02]  /*121f0*/  FFMA.FTZ R0, R244, R29, R0 ;  /* 0x0000001df4007223 */ /* 0x000fc40000010000 */
[----:B------:R-:W-:Y:S02]  /*12200*/  FFMA.FTZ R2, R245, R28, R2 ;  /* 0x0000001cf5027223 */ /* 0x000fe40000010002 */
[----:B------:R-:W-:Y:S02]  /*12210*/  FADD.FTZ R0, R4, R0 ;  /* 0x0000000004007221 */ /* 0x000fe40000010000 */
[----:B------:R-:W-:Y:S01]  /*12220*/  FADD.FTZ R2, R5, R2 ;  /* 0x0000000205027221 */ /* 0x000fe20000010000 */
[----:B------:R-:W-:Y:S01]  /*12230*/  MOV R13, R143 ;  /* 0x0000008f000d7202 */ /* 0x000fe20000000f00 */
[----:B------:R-:W-:Y:S01]  /*12240*/  FADD.FTZ R0, R6, R0 ;  /* 0x0000000006007221 */ /* 0x000fe20000010000 */
[----:B------:R-:W-:Y:S01]  /*12250*/  MOV R14, R142 ;  /* 0x0000008e000e7202 */ /* 0x000fe20000000f00 */
[----:B------:R-:W-:Y:S01]  /*12260*/  FADD.FTZ R2, R7, R2 ;  /* 0x0000000207027221 */ /* 0x000fe20000010000 */
[----:B------:R-:W-:Y:S01]  /*12270*/  HMMA.16816.F32.BF16 R44, R144, R48, R76 ;  /* 0x00000030902c723c */ /* 0x000fe2000004184c */
[----:B------:R-:W-:Y:S01]  /*12280*/  FADD.FTZ R0, R13, R0 ;  /* 0x000000000d007221 */ /* 0x000fe20000010000 */
[----:B------:R-:W-:Y:S01]  /*12290*/  LDSM.16.MT88.4 R140, [R203+0x1f800] ;  /* 0x01f80000cb8c783b */ /* 0x000fe20000004200 */
[----:B------:R-:W-:-:S05]  /*122a0*/  FADD.FTZ R2, R14, R2 ;  /* 0x000000020e027221 */ /* 0x000fca0000010000 */
[----:B-1----:R-:W-:Y:S01]  /*122b0*/  HMMA.16816.F32.BF16 R152, R144, R156, R152 ;  /* 0x0000009c9098723c */ /* 0x002fe20000041898 */
[----:B------:R-:W-:Y:S02]  /*122c0*/  FADD.FTZ R0, R241, R0 ;  /* 0x00000000f1007221 */ /* 0x000fe40000010000 */
[----:B------:R-:W-:-:S05]  /*122d0*/  FADD.FTZ R2, R243, R2 ;  /* 0x00000002f3027221 */ /* 0x000fca0000010000 */
[----:B------:R-:W-:Y:S01]  /*122e0*/  HMMA.16816.F32.BF16 R76, R144, R80, R116 ;  /* 0x00000050904c723c */ /* 0x000fe20000041874 */
[----:B------:R-:W-:-:S07]  /*122f0*/  FADD.FTZ R0, R247, R0 ;  /* 0x00000000f7007221 */ /* 0x000fce0000010000 */
[C---:B------:R-:W-:Y:S08]  /*12300*/  HMMA.16816.F32.BF16 R156, R144.reuse, R158, R60 ;  /* 0x0000009e909c723c */ /* 0x040ff0000004183c */
[C---:B------:R-:W-:Y:S08]  /*12310*/  HMMA.16816.F32.BF16 R40, R144.reuse, R42, R68 ;  /* 0x0000002a9028723c */ /* 0x040ff00000041844 */
[C---:B------:R-:W-:Y:S08]  /*12320*/  HMMA.16816.F32.BF16 R48, R144.reuse, R50, R84 ;  /* 0x000000329030723c */ /* 0x040ff00000041854 */
[C---:B------:R-:W-:Y:S01]  /*12330*/  HMMA.16816.F32.BF16 R80, R144.reuse, R82, R120 ;  /* 0x000000529050723c */ /* 0x040fe20000041878 */
[----:B------:R-:W1:Y:S07]  /*12340*/  LDSM.16.MT88.4 R120, [R202+0x1d800] ;  /* 0x01d80000ca78783b */ /* 0x000e6e0000004200 */
[----:B--2---:R-:W-:Y:S01]  /*12350*/  HMMA.16816.F32.BF16 R60, R144, R64, R100 ;  /* 0x00000040903c723c */ /* 0x004fe20000041864 */
[----:B------:R-:W-:-:S07]  /*12360*/  FADD.FTZ R2, R248, R2 ;  /* 0x00000002f8027221 */ /* 0x000fce0000010000 */
[C---:B------:R-:W-:Y:S08]  /*12370*/  HMMA.16816.F32.BF16 R68, R144.reuse, R72, R108 ;  /* 0x000000489044723c */ /* 0x040ff0000004186c */
[C---:B------:R-:W-:Y:S08]  /*12380*/  HMMA.16816.F32.BF16 R84, R144.reuse, R88, R124 ;  /* 0x000000589054723c */ /* 0x040ff0000004187c */
[C---:B------:R-:W-:Y:S01]  /*12390*/  HMMA.16816.F32.BF16 R64, R144.reuse, R66, R104 ;  /* 0x000000429040723c */ /* 0x040fe20000041868 */
[----:B------:R-:W2:Y:S07]  /*123a0*/  LDSM.16.MT88.4 R104, [R201+0x1d800] ;  /* 0x01d80000c968783b */ /* 0x000eae0000004200 */
        /* <DEDUP_REMOVED lines=23> */
[----:B-1----:R-:W-:Y:S01]  /*12520*/  HMMA.16816.F32.BF16 R116, R144, R120, R180 ;  /* 0x000000789074723c */ /* 0x002fe200000418b4 */
[----:B------:R-:W-:-:S07]  /*12530*/  FADD.FTZ R0, R15, R0 ;  /* 0x000000000f007221 */ /* 0x000fce0000010000 */
[----:B------:R-:W-:Y:S01]  /*12540*/  HMMA.16816.F32.BF16 R92, R144, R96, R132 ;  /* 0x00000060905c723c */ /* 0x000fe20000041884 */
[----:B------:R-:W-:-:S07]  /*12550*/  FADD.FTZ R244, R149, R2 ;  /* 0x0000000295f47221 */ /* 0x000fce0000010000 */
[----:B------:R-:W-:Y:S01]  /*12560*/  HMMA.16816.F32.BF16 R120, R144, R122, R160 ;  /* 0x0000007a9078723c */ /* 0x000fe200000418a0 */
[----:B------:R-:W-:-:S07]  /*12570*/  FADD.FTZ R245, R12, R0 ;  /* 0x000000000cf57221 */ /* 0x000fce0000010000 */
        /* <DEDUP_REMOVED lines=14> */
.L_x_830:
[----:B------:R-:W-:-:S12]  /*12660*/  UIADD3 UR35, UR37, -0x1, URZ ;  /* 0xffffffff25237890 */ /* 0x000fd8000fffe03f */
.L_x_837:
        /* <DEDUP_REMOVED lines=30> */
[----:B------:R-:W-:Y:S02]  /*12850*/  IADD3 R6, P0, R6, UR34, RZ ;  /* 0x0000002206067c10 */ /* 0x000fe4000ff1e0ff */
        /* <DEDUP_REMOVED lines=9> */
[----:B------:R-:W-:Y:S01]  /*128f0*/  IADD3.X R238, R238, UR33, R5, P0, !PT ;  /* 0x00000021eeee7c10 */ /* 0x000fe200087fe405 */
[----:B----4-:R-:W-:Y:S01]  /*12900*/  IMAD.MOV.U32 R243, RZ, RZ, R13 ;  /* 0x000000fffff37224 */ /* 0x010fe200078e000d */
[----:B------:R-:W-:Y:S01]  /*12910*/  SHF.R.S32.HI R0, RZ, 0x1f, R0 ;  /* 0x0000001fff007819 */ /* 0x000fe20000011400 */
[----:B------:R-:W-:Y:S01]  /*12920*/  IMAD.MOV.U32 R242, RZ, RZ, R10 ;  /* 0x000000fffff27224 */ /* 0x000fe200078e000a */
[----:B------:R-:W-:Y:S01]  /*12930*/  LEA R239, P0, R2, c[0x0][0x170], 0x1 ;  /* 0x00005c0002ef7a11 */ /* 0x000fe200078008ff */
[----:B------:R-:W-:Y:S01]  /*12940*/  UIADD3 UR33, UR35, -0x1, URZ ;  /* 0xffffffff23217890 */ /* 0x000fe2000fffe03f */
[----:B------:R-:W-:Y:S01]  /*12950*/  IMAD.WIDE.U32 R236, R20, -0x326172a9, RZ ;  /* 0xcd9e8d5714ec7825 */ /* 0x000fe200078e00ff */
[----:B------:R-:W-:Y:S02]  /*12960*/  ISETP.GE.AND P3, PT, R18, c[0x0][0x220], PT ;  /* 0x0000880012007a0c */ /* 0x000fe40003f66270 */
[----:B------:R-:W-:Y:S01]  /*12970*/  LEA.HI.X R238, R2, c[0x0][0x174], R238, 0x1, P0 ;  /* 0x00005d0002ee7a11 */ /* 0x000fe200000f0cee */
[----:B------:R-:W-:Y:S01]  /*12980*/  IMAD.X R229, RZ, RZ, R0, P1 ;  /* 0x000000ffffe57224 */ /* 0x000fe200008e0600 */
[----:B------:R-:W-:-:S02]  /*12990*/  LOP3.LUT R230, R237, R14, RZ, 0x3c, !PT ;  /* 0x0000000eede67212 */ /* 0x000fc400078e3cff */
[----:B------:R-:W-:Y:S02]  /*129a0*/  ISETP.GE.AND P2, PT, R17, c[0x0][0x220], PT ;  /* 0x0000880011007a0c */ /* 0x000fe40003f46270 */
[----:B------:R-:W-:Y:S01]  /*129b0*/  ISETP.GE.AND P1, PT, R16, c[0x0][0x220], PT ;  /* 0x0000880010007a0c */ /* 0x000fe20003f26270 */
[----:B------:R-:W-:Y:S01]  /*129c0*/  IMAD.WIDE.U32 R230, R230, -0x2daee0ad, RZ ;  /* 0xd2511f53e6e67825 */ /* 0x000fe200078e00ff */
[----:B------:R-:W-:Y:S01]  /*129d0*/  ISETP.GE.AND P0, PT, R15, c[0x0][0x220], PT ;  /* 0x000088000f007a0c */ /* 0x000fe20003f06270 */
[----:B------:R-:W-:Y:S05]  /*129e0*/  BRA `(.L_x_839) ;  /* 0x000003d000007947 */ /* 0x000fea0003800000 */
.L_x_841:
        /* <DEDUP_REMOVED lines=61> */
.L_x_839:
        /* <DEDUP_REMOVED lines=22> */
[----:B------:R-:W-:Y:S01]  /*12f20*/  LEA R4, P6, R12, R239, 0x1 ;  /* 0x000000ef0c047211 */ /* 0x000fe200078c08ff */
        /* <DEDUP_REMOVED lines=10> */
[-C--:B------:R-:W-:Y:S01]  /*12fd0*/  LEA.HI.X R5, R12, R238.reuse, R5, 0x1, P6 ;  /* 0x000000ee0c057211 */ /* 0x080fe200030f0c05 */
        /* <DEDUP_REMOVED lines=44> */
[----:B-1----:R-:W2:Y:S04]  /*132a0*/  LDSM.16.M88.4 R8, [R151+0x10000] ;  /* 0x010000009708783b */ /* 0x002ea80000000200 */
[----:B------:R-:W1:Y:S04]  /*132b0*/  LDSM.16.M88.4 R16, [R151+0x10800] ;  /* 0x010800009710783b */ /* 0x000e680000000200 */
[----:B------:R-:W4:Y:S04]  /*132c0*/  LDSM.16.M88.4 R24, [R151+0x11000] ;  /* 0x011000009718783b */ /* 0x000f280000000200 */
[----:B------:R-:W0:Y:S04]  /*132d0*/  LDGDEPBAR ;  /* 0x00000000000079af */ /* 0x000e280000000000 */
[----:B------:R-:W5:Y:S01]  /*132e0*/  LDSM.16.M88.4 R168, [R151+0x11800] ;  /* 0x0118000097a8783b */ /* 0x000f620000000200 */
        /* <DEDUP_REMOVED lines=9> */
[----:B------:R-:W-:Y:S04]  /*13380*/  LDSM.16.M88.4 R192, [R209] ;  /* 0x00000000d1c0783b */ /* 0x000fe80000000200 */
[----:B------:R-:W2:Y:S01]  /*13390*/  LDSM.16.M88.4 R196, [R205+0x10000] ;  /* 0x01000000cdc4783b */ /* 0x000ea20000000200 */
[C---:B------:R-:W-:Y:S08]  /*133a0*/  HMMA.16816.F32.BF16 R8, R32.reuse, R10, RZ ;  /* 0x0000000a2008723c */ /* 0x040ff000000418ff */
[C---:B-1----:R-:W-:Y:S08]  /*133b0*/  HMMA.16816.F32.BF16 R12, R32.reuse, R16, RZ ;  /* 0x00000010200c723c */ /* 0x042ff000000418ff */
[C---:B------:R-:W-:Y:S08]  /*133c0*/  HMMA.16816.F32.BF16 R16, R32.reuse, R18, RZ ;  /* 0x000000122010723c */ /* 0x040ff000000418ff */
[C---:B----4-:R-:W-:Y:S08]  /*133d0*/  HMMA.16816.F32.BF16 R20, R32.reuse, R24, RZ ;  /* 0x000000182014723c */ /* 0x050ff000000418ff */
[C---:B------:R-:W-:Y:S08]  /*133e0*/  HMMA.16816.F32.BF16 R24, R32.reuse, R26, RZ ;  /* 0x0000001a2018723c */ /* 0x040ff000000418ff */
[C---:B-----5:R-:W-:Y:S08]  /*133f0*/  HMMA.16816.F32.BF16 R28, R32.reuse, R168, RZ ;  /* 0x000000a8201c723c */ /* 0x060ff000000418ff */
[----:B------:R-:W-:Y:S01]  /*13400*/  HMMA.16816.F32.BF16 R32, R32, R170, RZ ;  /* 0x000000aa2020723c */ /* 0x000fe200000418ff */
[----:B------:R-:W1:Y:S07]  /*13410*/  LDSM.16.M88.4 R168, [R205+0x10800] ;  /* 0x01080000cda8783b */ /* 0x000e6e0000000200 */
[C---:B---3--:R-:W-:Y:S08]  /*13420*/  HMMA.16816.F32.BF16 R4, R172.reuse, R176, R4 ;  /* 0x000000b0ac04723c */ /* 0x048ff00000041804 */
[C---:B------:R-:W-:Y:S01]  /*13430*/  HMMA.16816.F32.BF16 R8, R172.reuse, R178, R8 ;  /* 0x000000b2ac08723c */ /* 0x040fe20000041808 */
[----:B------:R-:W3:Y:S07]  /*13440*/  LDSM.16.M88.4 R176, [R205+0x11000] ;  /* 0x01100000cdb0783b */ /* 0x000eee0000000200 */
[C---:B------:R-:W-:Y:S08]  /*13450*/  HMMA.16816.F32.BF16 R12, R172.reuse, R180, R12 ;  /* 0x000000b4ac0c723c */ /* 0x040ff0000004180c */
[C---:B------:R-:W-:Y:S01]  /*13460*/  HMMA.16816.F32.BF16 R16, R172.reuse, R182, R16 ;  /* 0x000000b6ac10723c */ /* 0x040fe20000041810 */
[----:B------:R-:W4:Y:S07]  /*13470*/  LDSM.16.M88.4 R180, [R205+0x11800] ;  /* 0x01180000cdb4783b */ /* 0x000f2e0000000200 */
[C---:B------:R-:W-:Y:S08]  /*13480*/  HMMA.16816.F32.BF16 R20, R172.reuse, R184, R20 ;  /* 0x000000b8ac14723c */ /* 0x040ff00000041814 */
[C---:B------:R-:W-:Y:S01]  /*13490*/  HMMA.16816.F32.BF16 R24, R172.reuse, R186, R24 ;  /* 0x000000baac18723c */ /* 0x040fe20000041818 */
[----:B------:R-:W-:Y:S07]  /*134a0*/  LDSM.16.M88.4 R184, [R204] ;  /* 0x00000000ccb8783b */ /* 0x000fee0000000200 */
[C---:B------:R-:W-:Y:S08]  /*134b0*/  HMMA.16816.F32.BF16 R28, R172.reuse, R188, R28 ;  /* 0x000000bcac1c723c */ /* 0x040ff0000004181c */
[----:B------:R-:W-:Y:S01]  /*134c0*/  HMMA.16816.F32.BF16 R32, R172, R190, R32 ;  /* 0x000000beac20723c */ /* 0x000fe20000041820 */
[----:B------:R-:W5:Y:S04]  /*134d0*/  LDSM.16.M88.4 R172, [R208] ;  /* 0x00000000d0ac783b */ /* 0x000f680000000200 */
[----:B------:R-:W4:Y:S03]  /*134e0*/  LDSM.16.M88.4 R188, [R204+0x800] ;  /* 0x00080000ccbc783b */ /* 0x000f260000000200 */
[C---:B--2---:R-:W-:Y:S08]  /*134f0*/  HMMA.16816.F32.BF16 R4, R192.reuse, R196, R4 ;  /* 0x000000c4c004723c */ /* 0x044ff00000041804 */
[C---:B------:R-:W-:Y:S01]  /*13500*/  HMMA.16816.F32.BF16 R8, R192.reuse, R198, R8 ;  /* 0x000000c6c008723c */ /* 0x040fe20000041808 */
[----:B------:R-:W-:Y:S07]  /*13510*/  LDSM.16.M88.4 R196, [R204+0x1800] ;  /* 0x00180000ccc4783b */ /* 0x000fee0000000200 */
[C---:B-1----:R-:W-:Y:S08]  /*13520*/  HMMA.16816.F32.BF16 R12, R192.reuse, R168, R12 ;  /* 0x000000a8c00c723c */ /* 0x042ff0000004180c */
[C---:B------:R-:W-:Y:S01]  /*13530*/  HMMA.16816.F32.BF16 R16, R192.reuse, R170, R16 ;  /* 0x000000aac010723c */ /* 0x040fe20000041810 */
[----:B------:R-:W1:Y:S07]  /*13540*/  LDSM.16.M88.4 R168, [R204+0x1000] ;  /* 0x00100000cca8783b */ /* 0x000e6e0000000200 */
[C---:B---3--:R-:W-:Y:S08]  /*13550*/  HMMA.16816.F32.BF16 R20, R192.reuse, R176, R20 ;  /* 0x000000b0c014723c */ /* 0x048ff00000041814 */
[C---:B------:R-:W-:Y:S01]  /*13560*/  HMMA.16816.F32.BF16 R24, R192.reuse, R178, R24 ;  /* 0x000000b2c018723c */ /* 0x040fe20000041818 */
[----:B------:R-:W-:Y:S07]  /*13570*/  LDSM.16.M88.4 R176, [R206+0x4000] ;  /* 0x00400000ceb0783b */ /* 0x000fee0000000200 */
[C---:B----4-:R-:W-:Y:S08]  /*13580*/  HMMA.16816.F32.BF16 R28, R192.reuse, R180, R28 ;  /* 0x000000b4c01c723c */ /* 0x050ff0000004181c */
[----:B------:R-:W-:Y:S01]  /*13590*/  HMMA.16816.F32.BF16 R32, R192, R182, R32 ;  /* 0x000000b6c020723c */ /* 0x000fe20000041820 */
[----:B------:R-:W2:Y:S04]  /*135a0*/  LDSM.16.M88.4 R180, [R151+0x12000] ;  /* 0x0120000097b4783b */ /* 0x000ea80000000200 */
[----:B------:R-:W-:Y:S03]  /*135b0*/  LDSM.16.M88.4 R192, [R151+0x13000] ;  /* 0x0130000097c0783b */ /* 0x000fe60000000200 */
[C---:B-----5:R-:W-:Y:S08]  /*135c0*/  HMMA.16816.F32.BF16 R4, R172.reuse, R184, R4 ;  /* 0x000000b8ac04723c */ /* 0x060ff00000041804 */
        /* <DEDUP_REMOVED lines=10> */
[----:B------:R-:W4:Y:S04]  /*13670*/  LDSM.16.M88.4 R172, [R207+0x4000] ;  /* 0x00400000cfac783b */ /* 0x000f280000000200 */
[----:B------:R-:W-:Y:S03]  /*13680*/  LDSM.16.M88.4 R196, [R219] ;  /* 0x00000000dbc4783b */ /* 0x000fe60000000200 */
        /* <DEDUP_REMOVED lines=13> */
[C---:B----4-:R-:W-:Y:S08]  /*13760*/  HMMA.16816.F32.BF16 R4, R172.reuse, R188, R4 ;  /* 0x000000bcac04723c */ /* 0x050ff00000041804 */
[C---:B------:R-:W-:Y:S01]  /*13770*/  HMMA.16816.F32.BF16 R8, R172.reuse, R190, R8 ;  /* 0x000000beac08723c */ /* 0x040fe20000041808 */
[----:B------:R-:W4:Y:S07]  /*13780*/  LDSM.16.M88.4 R188, [R205+0x12800] ;  /* 0x01280000cdbc783b */ /* 0x000f2e0000000200 */
        /* <DEDUP_REMOVED lines=25> */
[----:B------:R-:W-:Y:S07]  /*13920*/  LDSM.16.M88.4 R192, [R151+0x15800] ;  /* 0x0158000097c0783b */ /* 0x000fee0000000200 */
[C---:B-1----:R-:W-:Y:S08]  /*13930*/  HMMA.16816.F32.BF16 R12, R184.reuse, R176, R12 ;  /* 0x000000b0b80c723c */ /* 0x042ff0000004180c */
[C---:B------:R-:W-:Y:S01]  /*13940*/  HMMA.16816.F32.BF16 R16, R184.reuse, R178, R16 ;  /* 0x000000b2b810723c */ /* 0x040fe20000041810 */
[----:B------:R-:W1:Y:S07]  /*13950*/  LDSM.16.M88.4 R176, [R151+0x15000] ;  /* 0x0150000097b0783b */ /* 0x000e6e0000000200 */
[C---:B------:R-:W-:Y:S08]  /*13960*/  HMMA.16816.F32.BF16 R20, R184.reuse, R196, R20 ;  /* 0x000000c4b814723c */ /* 0x040ff00000041814 */
[C---:B------:R-:W-:Y:S01]  /*13970*/  HMMA.16816.F32.BF16 R24, R184.reuse, R198, R24 ;  /* 0x000000c6b818723c */ /* 0x040fe20000041818 */
[----:B------:R-:W-:Y:S07]  /*13980*/  LDSM.16.M88.4 R196, [R216] ;  /* 0x00000000d8c4783b */ /* 0x000fee0000000200 */
[C---:B----4-:R-:W-:Y:S08]  /*13990*/  HMMA.16816.F32.BF16 R28, R184.reuse, R188, R28 ;  /* 0x000000bcb81c723c */ /* 0x050ff0000004181c */
[----:B------:R-:W-:Y:S01]  /*139a0*/  HMMA.16816.F32.BF16 R32, R184, R190, R32 ;  /* 0x000000beb820723c */ /* 0x000fe20000041820 */
[----:B------:R-:W-:Y:S04]  /*139b0*/  LDSM.16.M88.4 R184, [R207+0x8000] ;  /* 0x00800000cfb8783b */ /* 0x000fe80000000200 */
[----:B------:R-:W3:Y:S03]  /*139c0*/  LDSM.16.M88.4 R188, [R218] ;  /* 0x00000000dabc783b */ /* 0x000ee60000000200 */
        /* <DEDUP_REMOVED lines=12> */
[----:B------:R-:W4:Y:S03]  /*13a90*/  LDSM.16.M88.4 R192, [R205+0x14800] ;  /* 0x01480000cdc0783b */ /* 0x000f260000000200 */
        /* <DEDUP_REMOVED lines=13> */
[C---:B------:R-:W-:Y:S08]  /*13b70*/  HMMA.16816.F32.BF16 R4, R176.reuse, R180, R4 ;  /* 0x000000b4b004723c */ /* 0x040ff00000041804 */
[C---:B------:R-:W-:Y:S01]  /*13b80*/  HMMA.16816.F32.BF16 R8, R176.reuse, R182, R8 ;  /* 0x000000b6b008723c */ /* 0x040fe20000041808 */
[----:B------:R-:W1:Y:S07]  /*13b90*/  LDSM.16.M88.4 R180, [R204+0x4000] ;  /* 0x00400000ccb4783b */ /* 0x000e6e0000000200 */
[C---:B----4-:R-:W-:Y:S08]  /*13ba0*/  HMMA.16816.F32.BF16 R12, R176.reuse, R192, R12 ;  /* 0x000000c0b00c723c */ /* 0x050ff0000004180c */
[C---:B------:R-:W-:Y:S01]  /*13bb0*/  HMMA.16816.F32.BF16 R16, R176.reuse, R194, R16 ;  /* 0x000000c2b010723c */ /* 0x040fe20000041810 */
[----:B------:R-:W-:Y:S07]  /*13bc0*/  LDSM.16.M88.4 R192, [R151+0x17800] ;  /* 0x0178000097c0783b */ /* 0x000fee0000000200 */
[C---:B--2---:R-:W-:Y:S08]  /*13bd0*/  HMMA.16816.F32.BF16 R20, R176.reuse, R172, R20 ;  /* 0x000000acb014723c */ /* 0x044ff00000041814 */
[C---:B------:R-:W-:Y:S01]  /*13be0*/  HMMA.16816.F32.BF16 R24, R176.reuse, R174, R24 ;  /* 0x000000aeb018723c */ /* 0x040fe20000041818 */
[----:B------:R-:W2:Y:S07]  /*13bf0*/  LDSM.16.M88.4 R172, [R204+0x5800] ;  /* 0x00580000ccac783b */ /* 0x000eae0000000200 */
[C---:B------:R-:W-:Y:S08]  /*13c00*/  HMMA.16816.F32.BF16 R28, R176.reuse, R188, R28 ;  /* 0x000000bcb01c723c */ /* 0x040ff0000004181c */
        /* <DEDUP_REMOVED lines=15> */
[----:B------:R-:W2:Y:S03]  /*13d00*/  LDSM.16.M88.4 R172, [R214] ;  /* 0x00000000d6ac783b */ /* 0x000ea60000000200 */
[C---:B---3--:R-:W-:Y:S08]  /*13d10*/  HMMA.16816.F32.BF16 R4, R176.reuse, R188, R4 ;  /* 0x000000bcb004723c */ /* 0x048ff00000041804 */
[C---:B------:R-:W-:Y:S01]  /*13d20*/  HMMA.16816.F32.BF16 R8, R176.reuse, R190, R8 ;  /* 0x000000beb008723c */ /* 0x040fe20000041808 */
[----:B------:R-:W3:Y:S07]  /*13d30*/  LDSM.16.M88.4 R188, [R213] ;  /* 0x00000000d5bc783b */ /* 0x000eee0000000200 */
[C---:B-1----:R-:W-:Y:S08]  /*13d40*/  HMMA.16816.F32.BF16 R12, R176.reuse, R180, R12 ;  /* 0x000000b4b00c723c */ /* 0x042ff0000004180c */
[C---:B------:R-:W-:Y:S01]  /*13d50*/  HMMA.16816.F32.BF16 R16, R176.reuse, R182, R16 ;  /* 0x000000b6b010723c */ /* 0x040fe20000041810 */
[----:B------:R-:W1:Y:S07]  /*13d60*/  LDSM.16.M88.4 R180, [R212] ;  /* 0x00000000d4b4783b */ /* 0x000e6e0000000200 */
[C---:B----4-:R-:W-:Y:S08]  /*13d70*/  HMMA.16816.F32.BF16 R20, R176.reuse, R184, R20 ;  /* 0x000000b8b014723c */ /* 0x050ff00000041814 */
[C---:B------:R-:W-:Y:S01]  /*13d80*/  HMMA.16816.F32.BF16 R24, R176.reuse, R186, R24 ;  /* 0x000000bab018723c */ /* 0x040fe20000041818 */
[----:B------:R-:W-:Y:S07]  /*13d90*/  LDSM.16.M88.4 R184, [R209+0xc000] ;  /* 0x00c00000d1b8783b */ /* 0x000fee0000000200 */
[C---:B------:R-:W-:Y:S08]  /*13da0*/  HMMA.16816.F32.BF16 R28, R176.reuse, R192, R28 ;  /* 0x000000c0b01c723c */ /* 0x040ff0000004181c */
[----:B------:R-:W-:Y:S01]  /*13db0*/  HMMA.16816.F32.BF16 R32, R176, R194, R32 ;  /* 0x000000c2b020723c */ /* 0x000fe20000041820 */
[----:B------:R-:W4:Y:S04]  /*13dc0*/  LDSM.16.M88.4 R176, [R211] ;  /* 0x00000000d3b0783b */ /* 0x000f280000000200 */
[----:B------:R-:W5:Y:S03]  /*13dd0*/  LDSM.16.M88.4 R192, [R205+0x16000] ;  /* 0x01600000cdc0783b */ /* 0x000f660000000200 */
[C---:B--2---:R-:W-:Y:S08]  /*13de0*/  HMMA.16816.F32.BF16 R4, R168.reuse, R172, R4 ;  /* 0x000000aca804723c */ /* 0x044ff00000041804 */
[C---:B------:R-:W-:Y:S01]  /*13df0*/  HMMA.16816.F32.BF16 R8, R168.reuse, R174, R8 ;  /* 0x000000aea808723c */ /* 0x040fe20000041808 */
[----:B------:R-:W2:Y:S07]  /*13e00*/  LDSM.16.M88.4 R172, [R205+0x17000] ;  /* 0x01700000cdac783b */ /* 0x000eae0000000200 */
[C---:B---3--:R-:W-:Y:S08]  /*13e10*/  HMMA.16816.F32.BF16 R12, R168.reuse, R188, R12 ;  /* 0x000000bca80c723c */ /* 0x048ff0000004180c */
[C---:B------:R-:W-:Y:S01]  /*13e20*/  HMMA.16816.F32.BF16 R16, R168.reuse, R190, R16 ;  /* 0x000000bea810723c */ /* 0x040fe20000041810 */
[----:B------:R-:W-:Y:S07]  /*13e30*/  LDSM.16.M88.4 R188, [R204+0x6800] ;  /* 0x00680000ccbc783b */ /* 0x000fee0000000200 */
[C---:B-1----:R-:W-:Y:S08]  /*13e40*/  HMMA.16816.F32.BF16 R20, R168.reuse, R180, R20 ;  /* 0x000000b4a814723c */ /* 0x042ff00000041814 */
[C---:B------:R-:W-:Y:S01]  /*13e50*/  HMMA.16816.F32.BF16 R24, R168.reuse, R182, R24 ;  /* 0x000000b6a818723c */ /* 0x040fe20000041818 */
[----:B------:R-:W-:Y:S07]  /*13e60*/  LDSM.16.M88.4 R180, [R204+0x6000] ;  /* 0x00600000ccb4783b */ /* 0x000fee0000000200 */
[C---:B----4-:R-:W-:Y:S08]  /*13e70*/  HMMA.16816.F32.BF16 R28, R168.reuse, R176, R28 ;  /* 0x000000b0a81c723c */ /* 0x050ff0000004181c */
[----:B------:R-:W-:Y:S01]  /*13e80*/  HMMA.16816.F32.BF16 R32, R168, R178, R32 ;  /* 0x000000b2a820723c */ /* 0x000fe20000041820 */
[----:B------:R-:W1:Y:S04]  /*13e90*/  LDSM.16.M88.4 R168, [R205+0x17800] ;  /* 0x01780000cda8783b */ /* 0x000e680000000200 */
[----:B------:R-:W3:Y:S03]  /*13ea0*/  LDSM.16.M88.4 R176, [R208+0xc000] ;  /* 0x00c00000d0b0783b */ /* 0x000ee60000000200 */
[C---:B-----5:R-:W-:Y:S08]  /*13eb0*/  HMMA.16816.F32.BF16 R4, R184.reuse, R192, R4 ;  /* 0x000000c0b804723c */ /* 0x060ff00000041804 */
[C---:B------:R-:W-:Y:S01]  /*13ec0*/  HMMA.16816.F32.BF16 R8, R184.reuse, R194, R8 ;  /* 0x000000c2b808723c */ /* 0x040fe20000041808 */
[----:B------:R-:W4:Y:S07]  /*13ed0*/  LDSM.16.M88.4 R192, [R204+0x7000] ;  /* 0x00700000ccc0783b */ /* 0x000f2e0000000200 */
[C---:B------:R-:W-:Y:S08]  /*13ee0*/  HMMA.16816.F32.BF16 R12, R184.reuse, R196, R12 ;  /* 0x000000c4b80c723c */ /* 0x040ff0000004180c */
[C---:B------:R-:W-:Y:S01]  /*13ef0*/  HMMA.16816.F32.BF16 R16, R184.reuse, R198, R16 ;  /* 0x000000c6b810723c */ /* 0x040fe20000041810 */
[----:B------:R-:W5:Y:S01]  /*13f00*/  LDSM.16.M88.4 R196, [R204+0x7800] ;  /* 0x00780000ccc4783b */ /* 0x000f620000000200 */
        /* <DEDUP_REMOVED lines=10> */
[----:B------:R-:W-:Y:S01]  /*13fb0*/  LEA.HI.X.SX32 R169, R3, R235, 0x6, P5 ;  /* 0x000000eb03a97211 */ /* 0x000fe200028f36ff */
[----:B------:R-:W-:Y:S01]  /*13fc0*/  IMAD.WIDE.U32 R172, R168, c[0x0][0x198], RZ ;  /* 0x00006600a8ac7a25 */ /* 0x000fe200078e00ff */
[----:B------:R-:W-:Y:S01]  /*13fd0*/  LEA.HI.X.SX32 R3, R0, R229, 0x6, P4 ;  /* 0x000000e500037211 */ /* 0x000fe200020f36ff */
[C---:B------:R-:W-:Y:S01]  /*13fe0*/  HMMA.16816.F32.BF16 R8, R176.reuse, R182, R8 ;  /* 0x000000b6b008723c */ /* 0x040fe20000041808 */
[----:B------:R-:W-:Y:S03]  /*13ff0*/  ISETP.LT.AND P4, PT, RZ, UR29, PT ;  /* 0x0000001dff007c0c */ /* 0x000fe6000bf81270 */
[----:B------:R-:W-:Y:S02]  /*14000*/  IMAD R0, R169, c[0x0][0x198], RZ ;  /* 0x00006600a9007a24 */ /* 0x000fe400078e02ff */
[----:B------:R-:W-:Y:S02]  /*14010*/  IMAD R3, R3, c[0x0][0x198], RZ ;  /* 0x0000660003037a24 */ /* 0x000fe400078e02ff */
[C---:B------:R-:W-:Y:S04]  /*14020*/  HMMA.16816.F32.BF16 R12, R176.reuse, R188, R12 ;  /* 0x000000bcb00c723c */ /* 0x040fe8000004180c */
[----:B------:R-:W-:Y:S01]  /*14030*/  IMAD R0, R168, c[0x0][0x19c], R0 ;  /* 0x00006700a8007a24 */ /* 0x000fe200078e0200 */
[-C--:B------:R-:W-:Y:S01]  /*14040*/  LEA R168, P6, R172, R241.reuse, 0x1 ;  /* 0x000000f1aca87211 */ /* 0x080fe200078c08ff */
[----:B------:R-:W-:Y:S01]  /*14050*/  IMAD R3, R2, c[0x0][0x19c], R3 ;  /* 0x0000670002037a24 */ /* 0x000fe200078e0203 */
[----:B------:R-:W-:Y:S01]  /*14060*/  LEA R2, P5, R170, R241, 0x1 ;  /* 0x000000f1aa027211 */ /* 0x000fe200078a08ff */
[C---:B------:R-:W-:Y:S04]  /*14070*/  HMMA.16816.F32.BF16 R16, R176.reuse, R190, R16 ;  /* 0x000000beb010723c */ /* 0x040fe80000041810 */
[----:B------:R-:W-:Y:S02]  /*14080*/  IMAD.IADD R0, R173, 0x1, R0 ;  /* 0x00000001ad007824 */ /* 0x000fe400078e0200 */
[----:B------:R-:W-:Y:S02]  /*14090*/  IMAD.IADD R3, R171, 0x1, R3 ;  /* 0x00000001ab037824 */ /* 0x000fe400078e0203 */
[C---:B----4-:R-:W-:Y:S04]  /*140a0*/  HMMA.16816.F32.BF16 R20, R176.reuse, R192, R20 ;  /* 0x000000c0b014723c */ /* 0x050fe80000041814 */
[-C--:B------:R-:W-:Y:S02]  /*140b0*/  LEA.HI.X R169, R172, R240.reuse, R0, 0x1, P6 ;  /* 0x000000f0aca97211 */ /* 0x080fe400030f0c00 */
[----:B------:R-:W-:Y:S02]  /*140c0*/  LEA.HI.X R3, R170, R240, R3, 0x1, P5 ;  /* 0x000000f0aa037211 */ /* 0x000fe400028f0c03 */
[C---:B------:R-:W-:Y:S08]  /*140d0*/  HMMA.16816.F32.BF16 R24, R176.reuse, R194, R24 ;  /* 0x000000c2b018723c */ /* 0x040ff00000041818 */
[C---:B-----5:R-:W-:Y:S08]  /*140e0*/  HMMA.16816.F32.BF16 R28, R176.reuse, R196, R28 ;  /* 0x000000c4b01c723c */ /* 0x060ff0000004181c */
[----:B------:R-:W-:Y:S01]  /*140f0*/  HMMA.16816.F32.BF16 R32, R176, R198, R32 ;  /* 0x000000c6b020723c */ /* 0x000fe20000041820 */
[----:B------:R-:W-:-:S07]  /*14100*/  @P4 BRA `(.L_x_841) ;  /* 0xffffe8e000004947 */ /* 0x000fce000383ffff */
.L_x_840:
[----:B-1----:R-:W1:Y:S01]  /*14110*/  S2R R2, SR_TID.X ;  /* 0x0000000000027919 */ /* 0x002e620000002100 */
[----:B------:R-:W-:Y:S01]  /*14120*/  MOV R0, UR29 ;  /* 0x0000001d00007c02 */ /* 0x000fe20008000f00 */
[----:B------:R-:W-:Y:S01]  /*14130*/  USHF.L.U32 UR6, UR29, 0x1, URZ ;  /* 0x000000011d067899 */ /* 0x000fe2000800063f */
[----:B------:R-:W2:Y:S01]  /*14140*/  LDC.U8 R247, c[0x0][0x2d8] ;  /* 0x0000b600fff77b82 */ /* 0x000ea20000000000 */
[----:B------:R-:W-:Y:S07]  /*14150*/  UIADD3 UR36, UR36, 0x1, URZ ;  /* 0x0000000124247890 */ /* 0x000fee000fffe03f */
[----:B------:R-:W2:Y:S02]  /*14160*/  LDC.U8 R246, c[0x0][0x2d8] ;  /* 0x0000b600fff67b82 */ /* 0x000ea40000000000 */
[----:B--2---:R-:W-:Y:S02]  /*14170*/  PRMT R246, R246, 0x7054, R247 ;  /* 0x00007054f6f67816 */ /* 0x004fe400000000f7 */
        /* <DEDUP_REMOVED lines=42> */
[C---:B---3--:R-:W-:Y:S01]  /*14420*/  FFMA.FTZ R15, R172.reuse, UR4, R15 ;  /* 0x00000004ac0f7c23 */ /* 0x048fe2000801000f */
        /* <DEDUP_REMOVED lines=32> */
[----:B------:R-:W-:Y:S02]  /*14630*/  FFMA.FTZ R24, R176, UR4, R24 ;  /* 0x00000004b0187c23 */ /* 0x000fe40008010018 */
[----:B------:R-:W-:Y:S01]  /*14640*/  LDSM.16.MT88.4 R176, [R201+0x18000] ;  /* 0x01800000c9b0783b */ /* 0x000fe20000004200 */
        /* <DEDUP_REMOVED lines=30> */
[----:B------:R-:W-:Y:S01]  /*14830*/  FADD.FTZ R0, -R3, R149 ;  /* 0x0000009503007221 */ /* 0x000fe20000010100 */
[----:B------:R-:W-:Y:S01]  /*14840*/  LOP3.LUT R149, R231, UR15, R232, 0x96, !PT ;  /* 0x0000000fe7957c12 */ /* 0x000fe2000f8e96e8 */
[----:B------:R-:W-:Y:S01]  /*14850*/  FMUL.FTZ R181, R3, c[0x0][0x23c] ;  /* 0x00008f0003b57a20 */ /* 0x000fe20000410000 */
[----:B--2---:R-:W-:Y:S01]  /*14860*/  FMNMX.FTZ R148, R148, R168, !PT ;  /* 0x000000a894947209 */ /* 0x004fe20007810000 */
[----:B------:R-:W-:Y:S02]  /*14870*/  FMUL.FTZ R0, R0, c[0x0][0x23c] ;  /* 0x00008f0000007a20 */ /* 0x000fe40000410000 */
[----:B------:R-:W-:Y:S01]  /*14880*/  IMAD.WIDE.U32 R182, R149, -0x326172a9, RZ ;  /* 0xcd9e8d5795b67825 */ /* 0x000fe200078e00ff */
[C---:B------:R-:W-:Y:S01]  /*14890*/  FSETP.NEU.FTZ.AND P5, PT, R148.reuse, -INF , PT ;  /* 0xff8000009400780b */ /* 0x040fe20003fbd000 */
[----:B------:R1:W2:Y:S02]  /*148a0*/  MUFU.EX2 R2, R0 ;  /* 0x0000000000027308 */ /* 0x0002a40000000800 */
        /* <DEDUP_REMOVED lines=8> */
[--C-:B------:R-:W-:Y:S02]  /*14930*/  FFMA.FTZ R10, R10, c[0x0][0x23c], -R181.reuse ;  /* 0x00008f000a0a7a23 */ /* 0x100fe400000108b5 */
[--C-:B------:R-:W-:Y:S02]  /*14940*/  FFMA.FTZ R11, R11, c[0x0][0x23c], -R181.reuse ;  /* 0x00008f000b0b7a23 */ /* 0x100fe400000108b5 */
[----:B------:R-:W-:Y:S01]  /*14950*/  FFMA.FTZ R5, R5, c[0x0][0x23c], -R180 ;  /* 0x00008f0005057a23 */ /* 0x000fe200000108b4 */
[----:B-1----:R-:W-:Y:S01]  /*14960*/  MOV R0, UR39 ;  /* 0x0000002700007c02 */ /* 0x002fe20008000f00 */
[--C-:B------:R-:W-:Y:S01]  /*14970*/  FFMA.FTZ R6, R6, c[0x0][0x23c], -R181.reuse ;  /* 0x00008f0006067a23 */ /* 0x100fe200000108b5 */
[----:B------:R1:W-:Y:S01]  /*14980*/  MUFU.EX2 R199, R9 ;  /* 0x0000000900c77308 */ /* 0x0003e20000000800 */
[----:B------:R-:W-:Y:S01]  /*14990*/  FFMA.FTZ R7, R7, c[0x0][0x23c], -R181 ;  /* 0x00008f0007077a23 */ /* 0x000fe200000108b5 */
[----:B------:R-:W-:Y:S01]  /*149a0*/  LOP3.LUT R0, R233, UR6, R0, 0x96, !PT ;  /* 0x00000006e9007c12 */ /* 0x000fe2000f8e9600 */
[C---:B--2---:R-:W-:Y:S01]  /*149b0*/  FMUL.FTZ R38, R2.reuse, R38 ;  /* 0x0000002602267220 */ /* 0x044fe20000410000 */
[----:B------:R-:W-:Y:S01]  /*149c0*/  UIADD3 UR6, UR6, 0x1, URZ ;  /* 0x0000000106067890 */ /* 0x000fe2000fffe03f */
[----:B------:R-:W-:Y:S02]  /*149d0*/  FMUL.FTZ R39, R2, R39 ;  /* 0x0000002702277220 */ /* 0x000fe40000410000 */
[----:B------:R-:W-:Y:S03]  /*149e0*/  IMAD.WIDE.U32 R168, R0, -0x326172a9, RZ ;  /* 0xcd9e8d5700a87825 */ /* 0x000fe600078e00ff */
[----:B------:R2:W-:Y:S01]  /*149f0*/  MUFU.EX2 R198, R10 ;  /* 0x0000000a00c67308 */ /* 0x0005e20000000800 */
[C---:B------:R-:W-:Y:S01]  /*14a00*/  FMUL.FTZ R42, R2.reuse, R42 ;  /* 0x0000002a022a7220 */ /* 0x040fe20000410000 */
[----:B------:R-:W-:Y:S01]  /*14a10*/  LOP3.LUT R0, R169, UR16, R236, 0x96, !PT ;  /* 0x00000010a9007c12 */ /* 0x000fe2000f8e96ec */
[C---:B------:R-:W-:Y:S01]  /*14a20*/  FMUL.FTZ R43, R2.reuse, R43 ;  /* 0x0000002b022b7220 */ /* 0x040fe20000410000 */
[----:B---3--:R-:W-:Y:S01]  /*14a30*/  LOP3.LUT R8, R183, UR14, R168, 0x96, !PT ;  /* 0x0000000eb7087c12 */ /* 0x008fe2000f8e96a8 */
[----:B------:R-:W-:Y:S02]  /*14a40*/  FMUL.FTZ R46, R2, R46 ;  /* 0x0000002e022e7220 */ /* 0x000fe40000410000 */
[----:B------:R-:W-:Y:S03]  /*14a50*/  IMAD.WIDE.U32 R168, R0, -0x2daee0ad, RZ ;  /* 0xd2511f5300a87825 */ /* 0x000fe600078e00ff */
[----:B------:R3:W-:Y:S01]  /*14a60*/  MUFU.EX2 R197, R11 ;  /* 0x0000000b00c57308 */ /* 0x0007e20000000800 */
[C---:B------:R-:W-:Y:S02]  /*14a70*/  FMUL.FTZ R47, R2.reuse, R47 ;  /* 0x0000002f022f7220 */ /* 0x040fe40000410000 */
[----:B------:R-:W-:Y:S02]  /*14a80*/  FMUL.FTZ R50, R2, R50 ;  /* 0x0000003202327220 */ /* 0x000fe40000410000 */
[----:B-1----:R-:W-:Y:S04]  /*14a90*/  IMAD.WIDE.U32 R8, R8, -0x2daee0ad, RZ ;  /* 0xd2511f5308087825 */ /* 0x002fe800078e00ff */
[C---:B------:R-:W-:Y:S01]  /*14aa0*/  FMUL.FTZ R51, R2.reuse, R51 ;  /* 0x0000003302337220 */ /* 0x040fe20000410000 */
[----:B------:R1:W-:Y:S01]  /*14ab0*/  MUFU.EX2 R196, R4 ;  /* 0x0000000400c47308 */ /* 0x0003e20000000800 */
[----:B------:R-:W-:Y:S01]  /*14ac0*/  LOP3.LUT R0, R9, UR11, R168, 0x96, !PT ;  /* 0x0000000b09007c12 */ /* 0x000fe2000f8e96a8 */
[C---:B------:R-:W-:Y:S01]  /*14ad0*/  FMUL.FTZ R54, R2.reuse, R54 ;  /* 0x0000003602367220 */ /* 0x040fe20000410000 */
[----:B--2---:R-:W-:Y:S01]  /*14ae0*/  LOP3.LUT R10, R169, UR13, R230, 0x96, !PT ;  /* 0x0000000da90a7c12 */ /* 0x004fe2000f8e96e6 */
[----:B------:R-:W-:Y:S02]  /*14af0*/  FMUL.FTZ R55, R2, R55 ;  /* 0x0000003702377220 */ /* 0x000fe40000410000 */
[----:B------:R-:W-:Y:S04]  /*14b00*/  IMAD.WIDE.U32 R184, R0, -0x326172a9, RZ ;  /* 0xcd9e8d5700b87825 */ /* 0x000fe800078e00ff */
[----:B------:R2:W-:Y:S01]  /*14b10*/  MUFU.EX2 R195, R5 ;  /* 0x0000000500c37308 */ /* 0x0005e20000000800 */
[----:B------:R-:W-:Y:S04]  /*14b20*/  IMAD.WIDE.U32 R168, R10, -0x326172a9, RZ ;  /* 0xcd9e8d570aa87825 */ /* 0x000fe800078e00ff */
[C---:B------:R-:W-:Y:S01]  /*14b30*/  FMUL.FTZ R58, R2.reuse, R58 ;  /* 0x0000003a023a7220 */ /* 0x040fe20000410000 */
[----:B------:R-:W-:Y:S01]  /*14b40*/  LOP3.LUT R10, R169, UR12, R182, 0x96, !PT ;  /* 0x0000000ca90a7c12 */ /* 0x000fe2000f8e96b6 */
[C---:B------:R-:W-:Y:S01]  /*14b50*/  FMUL.FTZ R59, R2.reuse, R59 ;  /* 0x0000003b023b7220 */ /* 0x040fe20000410000 */
[----:B------:R-:W-:Y:S01]  /*14b60*/  LOP3.LUT R0, R185, UR10, R168, 0x96, !PT ;  /* 0x0000000ab9007c12 */ /* 0x000fe2000f8e96a8 */
[----:B------:R-:W-:Y:S01]  /*14b70*/  FMUL.FTZ R62, R2, R62 ;  /* 0x0000003e023e7220 */ /* 0x000fe20000410000 */
[----:B------:R4:W-:Y:S01]  /*14b80*/  MUFU.EX2 R194, R6 ;  /* 0x0000000600c27308 */ /* 0x0009e20000000800 */
[----:B---3--:R-:W-:Y:S04]  /*14b90*/  IMAD.WIDE.U32 R10, R10, -0x2daee0ad, RZ ;  /* 0xd2511f530a0a7825 */ /* 0x008fe800078e00ff */
[----:B------:R-:W-:Y:S01]  /*14ba0*/  IMAD.WIDE.U32 R186, R0, -0x2daee0ad, RZ ;  /* 0xd2511f5300ba7825 */ /* 0x000fe200078e00ff */
[----:B------:R-:W-:Y:S03]  /*14bb0*/  LOP3.LUT R8, R11, UR9, R8, 0x96, !PT ;  /* 0x000000090b087c12 */ /* 0x000fe6000f8e9608 */
[----:B------:R-:W-:Y:S01]  /*14bc0*/  FADD.FTZ R0, -R148, R150 ;  /* 0x0000009694007221 */ /* 0x000fe20000010100 */
[----:B------:R3:W-:Y:S01]  /*14bd0*/  MUFU.EX2 R193, R7 ;  /* 0x0000000700c17308 */ /* 0x0007e20000000800 */
[----:B-1----:R-:W-:Y:S01]  /*14be0*/  LOP3.LUT R4, R187, UR5, R10, 0x96, !PT ;  /* 0x00000005bb047c12 */ /* 0x002fe2000f8e960a */
[----:B------:R-:W-:Y:S04]  /*14bf0*/  IMAD.WIDE.U32 R188, R8, -0x326172a9, RZ ;  /* 0xcd9e8d5708bc7825 */ /* 0x000fe800078e00ff */
[----:B------:R-:W-:Y:S02]  /*14c00*/  FMUL.FTZ R0, R0, c[0x0][0x23c] ;  /* 0x00008f0000007a20 */ /* 0x000fe40000410000 */
[----:B--2---:R-:W-:Y:S04]  /*14c10*/  IMAD.WIDE.U32 R4, R4, -0x326172a9, RZ ;  /* 0xcd9e8d5704047825 */ /* 0x004fe800078e00ff */
[----:B------:R-:W1:Y:S01]  /*14c20*/  MUFU.EX2 R0, R0 ;  /* 0x0000000000007308 */ /* 0x000e620000000800 */
[----:B------:R-:W-:Y:S01]  /*14c30*/  SHF.R.U32.HI R11, RZ, 0x18, R4 ;  /* 0x00000018ff0b7819 */ /* 0x000fe20000011604 */
[----:B------:R-:W-:Y:S01]  /*14c40*/  FMUL.FTZ R63, R2, R63 ;  /* 0x0000003f023f7220 */ /* 0x000fe20000410000 */
[----:B----4-:R-:W-:Y:S01]  /*14c50*/  LOP3.LUT R6, R4, 0xffff, RZ, 0xc0, !PT ;  /* 0x0000ffff04067812 */ /* 0x010fe200078ec0ff */
[C---:B------:R-:W-:Y:S01]  /*14c60*/  FMUL.FTZ R66, R2.reuse, R66 ;  /* 0x0000004202427220 */ /* 0x040fe20000410000 */
[----:B------:R-:W-:Y:S01]  /*14c70*/  LOP3.LUT R5, R5, UR17, R188, 0x96, !PT ;  /* 0x0000001105057c12 */ /* 0x000fe2000f8e96bc */
[C---:B------:R-:W-:Y:S01]  /*14c80*/  FMUL.FTZ R67, R2.reuse, R67 ;  /* 0x0000004302437220 */ /* 0x040fe20000410000 */
[----:B------:R-:W-:Y:S01]  /*14c90*/  SHF.R.U32.HI R8, RZ, 0x10, R4 ;  /* 0x00000010ff087819 */ /* 0x000fe20000011604 */
[----:B------:R-:W-:Y:S01]  /*14ca0*/  FMUL.FTZ R70, R2, R70 ;  /* 0x0000004602467220 */ /* 0x000fe20000410000 */
[----:B------:R-:W-:Y:S01]  /*14cb0*/  LOP3.LUT R149, R4, 0xff, RZ, 0xc0, !PT ;  /* 0x000000ff04957812 */ /* 0x000fe200078ec0ff */
[C---:B------:R-:W-:Y:S01]  /*14cc0*/  FMUL.FTZ R71, R2.reuse, R71 ;  /* 0x0000004702477220 */ /* 0x040fe20000410000 */
[C---:B------:R-:W-:Y:S01]  /*14cd0*/  LOP3.LUT R4, R5.reuse, 0xffff, RZ, 0xc0, !PT ;  /* 0x0000ffff05047812 */ /* 0x040fe200078ec0ff */
[C---:B------:R-:W-:Y:S01]  /*14ce0*/  FMUL.FTZ R74, R2.reuse, R74 ;  /* 0x0000004a024a7220 */ /* 0x040fe20000410000 */
[----:B---3--:R-:W-:Y:S01]  /*14cf0*/  SHF.R.U32.HI R7, RZ, 0x10, R5 ;  /* 0x00000010ff077819 */ /* 0x008fe20000011605 */
[----:B------:R-:W-:Y:S01]  /*14d00*/  FMUL.FTZ R75, R2, R75 ;  /* 0x0000004b024b7220 */ /* 0x000fe20000410000 */
[----:B------:R-:W-:Y:S01]  /*14d10*/  SHF.R.U32.HI R10, RZ, 0x8, R6 ;  /* 0x00000008ff0a7819 */ /* 0x000fe20000011606 */
[----:B------:R-:W-:Y:S01]  /*14d20*/  FFMA.FTZ R26, R26, c[0x0][0x23c], -R181 ;  /* 0x00008f001a1a7a23 */ /* 0x000fe200000108b5 */
[----:B------:R-:W-:Y:S01]  /*14d30*/  LOP3.LUT R9, R8, 0xff, RZ, 0xc0, !PT ;  /* 0x000000ff08097812 */ /* 0x000fe200078ec0ff */
[--C-:B------:R-:W-:Y:S01]  /*14d40*/  FFMA.FTZ R28, R28, c[0x0][0x23c], -R180.reuse ;  /* 0x00008f001c1c7a23 */ /* 0x100fe200000108b4 */
[----:B------:R-:W-:Y:S01]  /*14d50*/  LOP3.LUT R8, R5, 0xff, RZ, 0xc0, !PT ;  /* 0x000000ff05087812 */ /* 0x000fe200078ec0ff */
[----:B------:R-:W-:Y:S01]  /*14d60*/  FFMA.FTZ R29, R29, c[0x0][0x23c], -R180 ;  /* 0x00008f001d1d7a23 */ /* 0x000fe200000108b4 */
[----:B------:R-:W-:Y:S01]  /*14d70*/  SHF.R.U32.HI R6, RZ, 0x18, R5 ;  /* 0x00000018ff067819 */ /* 0x000fe20000011605 */
[----:B------:R-:W-:Y:S01]  /*14d80*/  FFMA.FTZ R30, R30, c[0x0][0x23c], -R181 ;  /* 0x00008f001e1e7a23 */ /* 0x000fe200000108b5 */
[----:B------:R-:W-:Y:S01]  /*14d90*/  SHF.R.U32.HI R5, RZ, 0x8, R4 ;  /* 0x00000008ff057819 */ /* 0x000fe20000011604 */
[C---:B-1----:R-:W-:Y:S01]  /*14da0*/  FMUL.FTZ R36, R0.reuse, R36 ;  /* 0x0000002400247220 */ /* 0x042fe20000410000 */
[----:B------:R-:W-:Y:S01]  /*14db0*/  LOP3.LUT R4, R7, 0xff, RZ, 0xc0, !PT ;  /* 0x000000ff07047812 */ /* 0x000fe200078ec0ff */
[C---:B------:R-:W-:Y:S01]  /*14dc0*/  FMUL.FTZ R37, R0.reuse, R37 ;  /* 0x0000002500257220 */ /* 0x040fe20000410000 */
[----:B------:R-:W-:Y:S01]  /*14dd0*/  PRMT R10, R149, 0x5410, R10 ;  /* 0x00005410950a7816 */ /* 0x000fe2000000000a */
[----:B------:R-:W-:Y:S01]  /*14de0*/  FMUL.FTZ R40, R0, R40 ;  /* 0x0000002800287220 */ /* 0x000fe20000410000 */
        /* <DEDUP_REMOVED lines=22> */
[----:B------:R-:W-:Y:S01]  /*14f50*/  LOP3.LUT R149, R189, UR8, R184, 0x96, !PT ;  /* 0x00000008bd957c12 */ /* 0x000fe2000f8e96b8 */
[----:B------:R-:W1:Y:S01]  /*14f60*/  LDSM.16.MT88.4 R152, [R203+0x18000] ;  /* 0x01800000cb98783b */ /* 0x000e620000004200 */
[----:B------:R-:W-:Y:S02]  /*14f70*/  FMUL.FTZ R9, R0, R157 ;  /* 0x0000009d00097220 */ /* 0x000fe40000410000 */
[--C-:B------:R-:W-:Y:S02]  /*14f80*/  FFMA.FTZ R31, R31, c[0x0][0x23c], -R181.reuse ;  /* 0x00008f001f1f7a23 */ /* 0x100fe400000108b5 */
[C---:B------:R-:W-:Y:S03]  /*14f90*/  HMMA.16816.F32.BF16 R4, R168.reuse, R172, R4 ;  /* 0x000000aca804723c */ /* 0x040fe60000041804 */
[----:B------:R-:W2:Y:S02]  /*14fa0*/  LDSM.16.MT88.4 R156, [R202+0x18000] ;  /* 0x01800000ca9c783b */ /* 0x000ea40000004200 */
[--C-:B------:R-:W-:Y:S02]  /*14fb0*/  FFMA.FTZ R34, R34, c[0x0][0x23c], -R181.reuse ;  /* 0x00008f0022227a23 */ /* 0x100fe400000108b5 */
[C---:B------:R-:W-:Y:S01]  /*14fc0*/  FMUL.FTZ R41, R0.reuse, R41 ;  /* 0x0000002900297220 */ /* 0x040fe20000410000 */
[C---:B------:R-:W-:Y:S03]  /*14fd0*/  HMMA.16816.F32.BF16 R8, R168.reuse, R174, R8 ;  /* 0x000000aea808723c */ /* 0x040fe60000041808 */
[----:B------:R-:W3:Y:S01]  /*14fe0*/  LDSM.16.MT88.4 R172, [R200+0x1a000] ;  /* 0x01a00000c8ac783b */ /* 0x000ee20000004200 */
        /* <DEDUP_REMOVED lines=9> */
[C---:B------:R-:W-:Y:S01]  /*15080*/  FMUL.FTZ R56, R0.reuse, R56 ;  /* 0x0000003800387220 */ /* 0x040fe20000410000 */
[C---:B-1----:R-:W-:Y:S03]  /*15090*/  HMMA.16816.F32.BF16 R44, R168.reuse, R152, R44 ;  /* 0x00000098a82c723c */ /* 0x042fe6000004182c */
[C---:B------:R-:W-:Y:S02]  /*150a0*/  FMUL.FTZ R57, R0.reuse, R57 ;  /* 0x0000003900397220 */ /* 0x040fe40000410000 */
[C---:B------:R-:W-:Y:S02]  /*150b0*/  FMUL.FTZ R60, R0.reuse, R60 ;  /* 0x0000003c003c7220 */ /* 0x040fe40000410000 */
[C---:B------:R-:W-:Y:S01]  /*150c0*/  FMUL.FTZ R61, R0.reuse, R61 ;  /* 0x0000003d003d7220 */ /* 0x040fe20000410000 */
        /* <DEDUP_REMOVED lines=34> */
[C---:B---3--:R-:W-:Y:S04]  /*152f0*/  HMMA.16816.F32.BF16 R84, R168.reuse, R172, R84 ;  /* 0x000000aca854723c */ /* 0x048fe80000041854 */
[C---:B------:R-:W-:Y:S02]  /*15300*/  FMUL.FTZ R88, R0.reuse, R88 ;  /* 0x0000005800587220 */ /* 0x040fe40000410000 */
[----:B------:R-:W-:Y:S02]  /*15310*/  FMUL.FTZ R89, R0, R89 ;  /* 0x0000005900597220 */ /* 0x000fe40000410000 */
[C---:B------:R-:W-:Y:S04]  /*15320*/  FMUL.FTZ R94, R2.reuse, R94 ;  /* 0x0000005e025e7220 */ /* 0x040fe80000410000 */
[----:B------:R-:W-:Y:S01]  /*15330*/  FMUL.FTZ R95, R2, R95 ;  /* 0x0000005f025f7220 */ /* 0x000fe20000410000 */
        /* <DEDUP_REMOVED lines=43> */
[--C-:B------:R-:W-:Y:S02]  /*155f0*/  FFMA.FTZ R17, R17, c[0x0][0x23c], -R180.reuse ;  /* 0x00008f0011117a23 */ /* 0x100fe400000108b4 */
[----:B------:R1:W-:Y:S01]  /*15600*/  MUFU.EX2 R192, R16 ;  /* 0x0000001000c07308 */ /* 0x0003e20000000800 */
[C---:B------:R-:W-:Y:S01]  /*15610*/  HMMA.16816.F32.BF16 R120, R168.reuse, R154, R120 ;  /* 0x0000009aa878723c */ /* 0x040fe20000041878 */
[----:B------:R-:W4:Y:S02]  /*15620*/  LDSM.16.MT88.4 R152, [R203+0x1e000] ;  /* 0x01e00000cb98783b */ /* 0x000f240000004200 */
[C---:B------:R-:W-:Y:S02]  /*15630*/  FMUL.FTZ R126, R2.reuse, R126 ;  /* 0x0000007e027e7220 */ /* 0x040fe40000410000 */
[----:B------:R-:W-:Y:S02]  /*15640*/  FMUL.FTZ R127, R2, R127 ;  /* 0x0000007f027f7220 */ /* 0x000fe40000410000 */
[C---:B------:R-:W-:Y:S02]  /*15650*/  FMUL.FTZ R124, R0.reuse, R124 ;  /* 0x0000007c007c7220 */ /* 0x040fe40000410000 */
[----:B------:R5:W1:Y:S03]  /*15660*/  MUFU.EX2 R191, R17 ;  /* 0x0000001100bf7308 */ /* 0x000a660000000800 */
[----:B------:R-:W-:Y:S02]  /*15670*/  FMUL.FTZ R125, R0, R125 ;  /* 0x0000007d007d7220 */ /* 0x000fe40000410000 */
[----:B------:R-:W-:Y:S02]  /*15680*/  FFMA.FTZ R12, R12, c[0x0][0x23c], -R180 ;  /* 0x00008f000c0c7a23 */ /* 0x000fe400000108b4 */
[--C-:B------:R-:W-:Y:S02]  /*15690*/  FFMA.FTZ R18, R18, c[0x0][0x23c], -R181.reuse ;  /* 0x00008f0012127a23 */ /* 0x100fe400000108b5 */
[--C-:B------:R-:W-:Y:S01]  /*156a0*/  FFMA.FTZ R19, R19, c[0x0][0x23c], -R181.reuse ;  /* 0x00008f0013137a23 */ /* 0x100fe200000108b5 */
[C---:B--2---:R-:W-:Y:S01]  /*156b0*/  HMMA.16816.F32.BF16 R124, R168.reuse, R156, R124 ;  /* 0x0000009ca87c723c */ /* 0x044fe2000004187c */
[----:B------:R2:W-:Y:S02]  /*156c0*/  MUFU.EX2 R188, R12 ;  /* 0x0000000c00bc7308 */ /* 0x0005e40000000800 */
[C---:B------:R-:W-:Y:S02]  /*156d0*/  FMUL.FTZ R130, R2.reuse, R130 ;  /* 0x0000008202827220 */ /* 0x040fe40000410000 */
[----:B------:R-:W-:Y:S02]  /*156e0*/  FMUL.FTZ R131, R2, R131 ;  /* 0x0000008302837220 */ /* 0x000fe40000410000 */
[C---:B------:R-:W-:Y:S02]  /*156f0*/  FMUL.FTZ R128, R0.reuse, R128 ;  /* 0x0000008000807220 */ /* 0x040fe40000410000 */
[----:B------:R-:W-:Y:S02]  /*15700*/  FMUL.FTZ R129, R0, R129 ;  /* 0x0000008100817220 */ /* 0x000fe40000410000 */
[----:B------:R2:W-:Y:S01]  /*15710*/  MUFU.EX2 R190, R18 ;  /* 0x0000001200be7308 */ /* 0x0005e20000000800 */
[C---:B------:R-:W-:Y:S02]  /*15720*/  FMUL.FTZ R134, R2.reuse, R134 ;  /* 0x0000008602867220 */ /* 0x040fe40000410000 */
[----:B------:R-:W-:Y:S02]  /*15730*/  FMUL.FTZ R135, R2, R135 ;  /* 0x0000008702877220 */ /* 0x000fe40000410000 */
[C---:B------:R-:W-:Y:S01]  /*15740*/  HMMA.16816.F32.BF16 R128, R168.reuse, R158, R128 ;  /* 0x0000009ea880723c */ /* 0x040fe20000041880 */
[----:B------:R-:W4:Y:S02]  /*15750*/  LDSM.16.MT88.4 R156, [R202+0x1e000] ;  /* 0x01e00000ca9c783b */ /* 0x000f240000004200 */
[C---:B------:R-:W-:Y:S02]  /*15760*/  FMUL.FTZ R132, R0.reuse, R132 ;  /* 0x0000008400847220 */ /* 0x040fe40000410000 */
[----:B------:R4:W4:Y:S01]  /*15770*/  MUFU.EX2 R189, R19 ;  /* 0x0000001300bd7308 */ /* 0x0009220000000800 */
[C---:B------:R-:W-:Y:S02]  /*15780*/  FMUL.FTZ R133, R0.reuse, R133 ;  /* 0x0000008500857220 */ /* 0x040fe40000410000 */
[C---:B-1----:R-:W-:Y:S04]  /*15790*/  FMUL.FTZ R16, R0.reuse, R160 ;  /* 0x000000a000107220 */ /* 0x042fe80000410000 */
[----:B-----5:R-:W-:Y:S01]  /*157a0*/  FMUL.FTZ R17, R0, R161 ;  /* 0x000000a100117220 */ /* 0x020fe20000410000 */
[C---:B---3--:R-:W-:Y:S03]  /*157b0*/  HMMA.16816.F32.BF16 R132, R168.reuse, R172, R132 ;  /* 0x000000aca884723c */ /* 0x048fe60000041884 */
[----:B------:R-:W-:Y:S04]  /*157c0*/  IMAD.WIDE.U32 R160, R149, -0x2daee0ad, RZ ;  /* 0xd2511f5395a07825 */ /* 0x000fe800078e00ff */
[----:B------:R-:W-:Y:S01]  /*157d0*/  FMUL.FTZ R138, R2, R138 ;  /* 0x0000008a028a7220 */ /* 0x000fe20000410000 */
[----:B--2---:R-:W-:Y:S01]  /*157e0*/  LOP3.LUT R12, R160, 0xffff, RZ, 0xc0, !PT ;  /* 0x0000ffffa00c7812 */ /* 0x004fe200078ec0ff */
[----:B------:R-:W-:Y:S03]  /*157f0*/  FMUL.FTZ R139, R2, R139 ;  /* 0x0000008b028b7220 */ /* 0x000fe60000410000 */
[C---:B------:R-:W-:Y:S01]  /*15800*/  FMUL.FTZ R136, R0.reuse, R136 ;  /* 0x0000008800887220 */ /* 0x040fe20000410000 */
[----:B------:R-:W-:Y:S01]  /*15810*/  SHF.R.U32.HI R149, RZ, 0x8, R12 ;  /* 0x00000008ff957819 */ /* 0x000fe2000001160c */
[----:B------:R-:W-:Y:S01]  /*15820*/  FMUL.FTZ R137, R0, R137 ;  /* 0x0000008900897220 */ /* 0x000fe20000410000 */
[----:B------:R-:W-:Y:S01]  /*15830*/  LOP3.LUT R12, R161, UR18, R186, 0x96, !PT ;  /* 0x00000012a10c7c12 */ /* 0x000fe2000f8e96ba */
[----:B------:R-:W-:Y:S01]  /*15840*/  FFMA.FTZ R13, R13, c[0x0][0x23c], -R180 ;  /* 0x00008f000d0d7a23 */ /* 0x000fe200000108b4 */
[--C-:B------:R-:W-:Y:S01]  /*15850*/  SHF.R.U32.HI R150, RZ, 0x10, R160.reuse ;  /* 0x00000010ff967819 */ /* 0x100fe200000116a0 */
[--C-:B------:R-:W-:Y:S02]  /*15860*/  FFMA.FTZ R14, R14, c[0x0][0x23c], -R181.reuse ;  /* 0x00008f000e0e7a23 */ /* 0x100fe400000108b5 */
[----:B------:R1:W-:Y:S01]  /*15870*/  MUFU.EX2 R187, R13 ;  /* 0x0000000d00bb7308 */ /* 0x0003e20000000800 */
[C---:B------:R-:W-:Y:S03]  /*15880*/  HMMA.16816.F32.BF16 R136, R168.reuse, R174, R136 ;  /* 0x000000aea888723c */ /* 0x040fe60000041888 */
[C---:B------:R-:W-:Y:S02]  /*15890*/  FMUL.FTZ R18, R2.reuse, R162 ;  /* 0x000000a202127220 */ /* 0x040fe40000410000 */
[C---:B----4-:R-:W-:Y:S02]  /*158a0*/  FMUL.FTZ R19, R2.reuse, R163 ;  /* 0x000000a302137220 */ /* 0x050fe40000410000 */
[----:B------:R-:W-:Y:S02]  /*158b0*/  FFMA.FTZ R15, R15, c[0x0][0x23c], -R181 ;  /* 0x00008f000f0f7a23 */ /* 0x000fe400000108b5 */
[----:B------:R2:W-:Y:S03]  /*158c0*/  MUFU.EX2 R186, R14 ;  /* 0x0000000e00ba7308 */ /* 0x0005e60000000800 */
[C---:B------:R-:W-:Y:S03]  /*158d0*/  HMMA.16816.F32.BF16 R16, R168.reuse, R152, R16 ;  /* 0x00000098a810723c */ /* 0x040fe60000041810 */
[C---:B------:R-:W-:Y:S02]  /*158e0*/  FMUL.FTZ R142, R2.reuse, R142 ;  /* 0x0000008e028e7220 */ /* 0x040fe40000410000 */
[----:B------:R-:W-:Y:S02]  /*158f0*/  FMUL.FTZ R143, R2, R143 ;  /* 0x0000008f028f7220 */ /* 0x000fe40000410000 */
[----:B------:R3:W4:Y:S01]  /*15900*/  MUFU.EX2 R185, R15 ;  /* 0x0000000f00b97308 */ /* 0x0007220000000800 */
[----:B------:R-:W-:Y:S01]  /*15910*/  LOP3.LUT R152, R160, 0xff, RZ, 0xc0, !PT ;  /* 0x000000ffa0987812 */ /* 0x000fe200078ec0ff */
[C---:B------:R-:W-:Y:S03]  /*15920*/  FMUL.FTZ R140, R0.reuse, R140 ;  /* 0x0000008c008c7220 */ /* 0x040fe60000410000 */
[----:B------:R-:W-:Y:S01]  /*15930*/  SHF.R.U32.HI R153, RZ, 0x18, R160 ;  /* 0x00000018ff997819 */ /* 0x000fe200000116a0 */
[----:B------:R-:W-:Y:S01]  /*15940*/  FMUL.FTZ R141, R0, R141 ;  /* 0x0000008d008d7220 */ /* 0x000fe20000410000 */
[----:B------:R-:W5:Y:S01]  /*15950*/  LDSM.16.MT88.4 R160, [R200+0x18800] ;  /* 0x01880000c8a0783b */ /* 0x000f620000004200 */
[----:B-1----:R-:W-:Y:S01]  /*15960*/  LOP3.LUT R13, R150, 0xff, RZ, 0xc0, !PT ;  /* 0x000000ff960d7812 */ /* 0x002fe200078ec0ff */
[----:B------:R-:W-:Y:S01]  /*15970*/  FMUL.FTZ R146, R2, R146 ;  /* 0x0000009202927220 */ /* 0x000fe20000410000 */
[----:B------:R-:W-:Y:S01]  /*15980*/  PRMT R149, R152, 0x5410, R149 ;  /* 0x0000541098957816 */ /* 0x000fe20000000095 */
[----:B------:R-:W-:Y:S01]  /*15990*/  FMUL.FTZ R147, R2, R147 ;  /* 0x0000009302937220 */ /* 0x000fe20000410000 */
[----:B------:R-:W-:Y:S01]  /*159a0*/  PRMT R172, R13, 0x5410, R153 ;  /* 0x000054100dac7816 */ /* 0x000fe20000000099 */
[C---:B------:R-:W-:Y:S03]  /*159b0*/  HMMA.16816.F32.BF16 R140, R168.reuse, R154, R140 ;  /* 0x0000009aa88c723c */ /* 0x040fe6000004188c */
[----:B------:R-:W-:Y:S01]  /*159c0*/  LOP3.LUT R13, R12, 0xffff, RZ, 0xc0, !PT ;  /* 0x0000ffff0c0d7812 */ /* 0x000fe200078ec0ff */
[C---:B------:R-:W-:Y:S01]  /*159d0*/  FMUL.FTZ R144, R0.reuse, R144 ;  /* 0x0000009000907220 */ /* 0x040fe20000410000 */
[--C-:B--2---:R-:W-:Y:S01]  /*159e0*/  SHF.R.U32.HI R14, RZ, 0x10, R12.reuse ;  /* 0x00000010ff0e7819 */ /* 0x104fe2000001160c */
[----:B------:R-:W-:Y:S01]  /*159f0*/  FMUL.FTZ R145, R0, R145 ;  /* 0x0000009100917220 */ /* 0x000fe20000410000 */
[----:B------:R-:W-:Y:S01]  /*15a00*/  LOP3.LUT R153, R12, 0xff, RZ, 0xc0, !PT ;  /* 0x000000ff0c997812 */ /* 0x000fe200078ec0ff */
[--C-:B------:R-:W-:Y:S01]  /*15a10*/  HSET2.LE.AND R154, R149, R246.reuse, PT ;  /* 0x000000f6959a7233 */ /* 0x100fe20003803000 */
[----:B------:R-:W-:Y:S03]  /*15a20*/  SHF.R.U32.HI R155, RZ, 0x18, R12 ;  /* 0x00000018ff9b7819 */ /* 0x000fe6000001160c */
[----:B---3--:R-:W-:Y:S01]  /*15a30*/  FMUL.FTZ R15, R2, R167 ;  /* 0x000000a7020f7220 */ /* 0x008fe20000410000 */
[----:B------:R-:W-:Y:S01]  /*15a40*/  SHF.R.U32.HI R150, RZ, 0x8, R13 ;  /* 0x00000008ff967819 */ /* 0x000fe2000001160d */
[----:B------:R-:W-:Y:S01]  /*15a50*/  FMUL.FTZ R12, R0, R164 ;  /* 0x000000a4000c7220 */ /* 0x000fe20000410000 */
[----:B------:R-:W-:Y:S01]  /*15a60*/  LOP3.LUT R152, R14, 0xff, RZ, 0xc0, !PT ;  /* 0x000000ff0e987812 */ /* 0x000fe200078ec0ff */
[----:B------:R-:W-:Y:S01]  /*15a70*/  FMUL.FTZ R14, R2, R166 ;  /* 0x000000a6020e7220 */ /* 0x000fe20000410000 */
[----:B------:R-:W-:Y:S01]  /*15a80*/  F2FP.BF16.PACK_AB R149, R191, R192 ;  /* 0x000000c0bf95723e */ /* 0x000fe200000010ff */
[----:B------:R-:W-:Y:S01]  /*15a90*/  FMUL.FTZ R13, R0, R165 ;  /* 0x000000a5000d7220 */ /* 0x000fe20000410000 */
[----:B------:R-:W-:Y:S01]  /*15aa0*/  PRMT R150, R153, 0x5410, R150 ;  /* 0x0000541099967816 */ /* 0x000fe20000000096 */
[----:B------:R-:W1:Y:S01]  /*15ab0*/  LDSM.16.MT88.4 R164, [R201+0x18800] ;  /* 0x01880000c9a4783b */ /* 0x000e620000004200 */
[----:B------:R-:W-:Y:S01]  /*15ac0*/  PRMT R153, R152, 0x5410, R155 ;  /* 0x0000541098997816 */ /* 0x000fe2000000009b */
[--C-:B------:R-:W-:Y:S01]  /*15ad0*/  FFMA.FTZ R20, R20, c[0x0][0x23c], -R180.reuse ;  /* 0x00008f0014147a23 */ /* 0x100fe200000108b4 */
[----:B------:R-:W-:Y:S01]  /*15ae0*/  LOP3.LUT R154, R154, R149, RZ, 0xc0, !PT ;  /* 0x000000959a9a7212 */ /* 0x000fe200078ec0ff */
[--C-:B------:R-:W-:Y:S01]  /*15af0*/  HSET2.LE.AND R149, R172, R246.reuse, PT ;  /* 0x000000f6ac957233 */ /* 0x100fe20003803000 */
[C---:B------:R-:W-:Y:S01]  /*15b00*/  HMMA.16816.F32.BF16 R12, R168.reuse, R156, R12 ;  /* 0x0000009ca80c723c */ /* 0x040fe2000004180c */
[----:B------:R-:W-:Y:S02]  /*15b10*/  MUFU.EX2 R177, R20 ;  /* 0x0000001400b17308 */ /* 0x000fe40000000800 */
[----:B------:R-:W-:Y:S01]  /*15b20*/  F2FP.BF16.PACK_AB R155, R189, R190 ;  /* 0x000000bebd9b723e */ /* 0x000fe200000010ff */
[--C-:B------:R-:W-:Y:S01]  /*15b30*/  HSET2.LE.AND R152, R150, R246.reuse, PT ;  /* 0x000000f696987233 */ /* 0x100fe20003803000 */
[----:B----4-:R-:W-:Y:S01]  /*15b40*/  F2FP.BF16.PACK_AB R150, R185, R186 ;  /* 0x000000bab996723e */ /* 0x010fe200000010ff */
[--C-:B------:R-:W-:Y:S01]  /*15b50*/  HSET2.LE.AND R153, R153, R246.reuse, PT ;  /* 0x000000f699997233 */ /* 0x100fe20003803000 */
[----:B------:R-:W-:Y:S01]  /*15b60*/  LOP3.LUT R155, R149, R155, RZ, 0xc0, !PT ;  /* 0x0000009b959b7212 */ /* 0x000fe200078ec0ff */
[----:B------:R-:W-:Y:S01]  /*15b70*/  HMMA.16816.F32.BF16 R144, R168, R158, R144 ;  /* 0x0000009ea890723c */ /* 0x000fe20000041890 */
[----:B------:R-:W2:Y:S03]  /*15b80*/  LDSM.16.MT88.4 R172, [R203+0x18800] ;  /* 0x01880000cbac783b */ /* 0x000ea60000004200 */
[----:B------:R-:W-:Y:S01]  /*15b90*/  F2FP.BF16.PACK_AB R149, R187, R188 ;  /* 0x000000bcbb95723e */ /* 0x000fe200000010ff */
[--C-:B------:R-:W-:Y:S01]  /*15ba0*/  FFMA.FTZ R22, R22, c[0x0][0x23c], -R181.reuse ;  /* 0x00008f0016167a23 */ /* 0x100fe200000108b5 */
[----:B------:R-:W-:Y:S01]  /*15bb0*/  LOP3.LUT R153, R153, R150, RZ, 0xc0, !PT ;  /* 0x0000009699997212 */ /* 0x000fe200078ec0ff */
[----:B------:R-:W-:Y:S01]  /*15bc0*/  FFMA.FTZ R23, R23, c[0x0][0x23c], -R181 ;  /* 0x00008f0017177a23 */ /* 0x000fe200000108b5 */
[----:B------:R-:W-:Y:S01]  /*15bd0*/  LOP3.LUT R152, R152, R149, RZ, 0xc0, !PT ;  /* 0x0000009598987212 */ /* 0x000fe200078ec0ff */
[----:B------:R-:W3:Y:S03]  /*15be0*/  LDSM.16.MT88.4 R156, [R202+0x18800] ;  /* 0x01880000ca9c783b */ /* 0x000ee60000004200 */
[--C-:B------:R-:W-:Y:S01]  /*15bf0*/  FFMA.FTZ R32, R32, c[0x0][0x23c], -R180.reuse ;  /* 0x00008f0020207a23 */ /* 0x100fe200000108b4 */
[----:B------:R-:W-:Y:S01]  /*15c00*/  MOV R149, UR6 ;  /* 0x0000000600957c02 */ /* 0x000fe20008000f00 */
[--C-:B------:R-:W-:Y:S01]  /*15c10*/  FFMA.FTZ R24, R24, c[0x0][0x23c], -R180.reuse ;  /* 0x00008f0018187a23 */ /* 0x100fe200000108b4 */
[C---:B-----5:R-:W-:Y:S02]  /*15c20*/  HMMA.16816.F32.BF16 R4, R152.reuse, R160, R4 ;  /* 0x000000a09804723c */ /* 0x060fe40000041804 */
[----:B------:R-:W4:Y:S01]  /*15c30*/  LDSM.16.MT88.4 R168, [R200+0x1a800] ;  /* 0x01a80000c8a8783b */ /* 0x000f220000004200 */
[----:B------:R5:W-:Y:S02]  /*15c40*/  MUFU.EX2 R184, R24 ;  /* 0x0000001800b87308 */ /* 0x000be40000000800 */
[----:B------:R-:W-:Y:S01]  /*15c50*/  LOP3.LUT R149, R233, UR39, R149, 0x96, !PT ;  /* 0x00000027e9957c12 */ /* 0x000fe2000f8e9695 */
[--C-:B------:R-:W-:Y:S02]  /*15c60*/  FFMA.FTZ R25, R25, c[0x0][0x23c], -R180.reuse ;  /* 0x00008f0019197a23 */ /* 0x100fe400000108b4 */
[C---:B------:R-:W-:Y:S02]  /*15c70*/  HMMA.16816.F32.BF16 R8, R152.reuse, R162, R8 ;  /* 0x000000a29808723c */ /* 0x040fe40000041808 */
[----:B------:R-:W4:Y:S02]  /*15c80*/  LDSM.16.MT88.4 R160, [R201+0x1a800] ;  /* 0x01a80000c9a0783b */ /* 0x000f240000004200 */
[--C-:B------:R-:W-:Y:S02]  /*15c90*/  FFMA.FTZ R21, R21, c[0x0][0x23c], -R180.reuse ;  /* 0x00008f0015157a23 */ /* 0x100fe400000108b4 */
[----:B------:R-:W-:Y:S02]  /*15ca0*/  FFMA.FTZ R180, R33, c[0x0][0x23c], -R180 ;  /* 0x00008f0021b47a23 */ /* 0x000fe400000108b4 */
[C---:B-1----:R-:W-:Y:S01]  /*15cb0*/  HMMA.16816.F32.BF16 R36, R152.reuse, R164, R36 ;  /* 0x000000a49824723c */ /* 0x042fe20000041824 */
[----:B------:R-:W-:Y:S03]  /*15cc0*/  MUFU.EX2 R176, R21 ;  /* 0x0000001500b07308 */ /* 0x000fe60000000800 */
[----:B------:R-:W-:Y:S02]  /*15cd0*/  FFMA.FTZ R2, R2, R245, R194 ;  /* 0x000000f502027223 */ /* 0x000fe400000100c2 */
[----:B------:R-:W-:Y:S02]  /*15ce0*/  FFMA.FTZ R0, R0, R244, R196 ;  /* 0x000000f400007223 */ /* 0x000fe400000100c4 */
[C---:B------:R-:W-:Y:S01]  /*15cf0*/  HMMA.16816.F32.BF16 R40, R152.reuse, R166, R40 ;  /* 0x000000a69828723c */ /* 0x040fe20000041828 */
[----:B------:R-:W1:Y:S02]  /*15d00*/  LDSM.16.MT88.4 R164, [R203+0x1a800] ;  /* 0x01a80000cba4783b */ /* 0x000e640000004200 */
[----:B------:R-:W-:Y:S01]  /*15d10*/  MUFU.EX2 R180, R180 ;  /* 0x000000b400b47308 */ /* 0x000fe20000000800 */
[----:B------:R-:W-:Y:S04]  /*15d20*/  FADD.FTZ R2, R193, R2 ;  /* 0x00000002c1027221 */ /* 0x000fe80000010000 */
        /* <DEDUP_REMOVED lines=23> */
[----:B------:R-:W-:Y:S07]  /*15ea0*/  MUFU.EX2 R171, R30 ;  /* 0x0000001e00ab7308 */ /* 0x000fee0000000800 */
[C---:B------:R-:W-:Y:S03]  /*15eb0*/  HMMA.16816.F32.BF16 R108, R152.reuse, R160, R108 ;  /* 0x000000a0986c723c */ /* 0x040fe6000004186c */
[----:B------:R-:W-:Y:S05]  /*15ec0*/  MUFU.EX2 R170, R31 ;  /* 0x0000001f00aa7308 */ /* 0x000fea0000000800 */
[C---:B------:R-:W-:Y:S01]  /*15ed0*/  HMMA.16816.F32.BF16 R112, R152.reuse, R162, R112 ;  /* 0x000000a29870723c */ /* 0x040fe20000041870 */
[----:B------:R-:W4:Y:S07]  /*15ee0*/  LDSM.16.MT88.4 R160, [R203+0x1e800] ;  /* 0x01e80000cba0783b */ /* 0x000f2e0000004200 */
[C---:B-1----:R-:W-:Y:S07]  /*15ef0*/  HMMA.16816.F32.BF16 R116, R152.reuse, R164, R116 ;  /* 0x000000a49874723c */ /* 0x042fee0000041874 */
[----:B------:R-:W-:Y:S01]  /*15f00*/  IMAD.WIDE.U32 R164, R149, -0x326172a9, RZ ;  /* 0xcd9e8d5795a47825 */ /* 0x000fe200078e00ff */
[C---:B------:R-:W-:Y:S04]  /*15f10*/  HMMA.16816.F32.BF16 R120, R152.reuse, R166, R120 ;  /* 0x000000a69878723c */ /* 0x040fe80000041878 */
[----:B------:R-:W-:Y:S01]  /*15f20*/  LOP3.LUT R164, R183, UR14, R164, 0x96, !PT ;  /* 0x0000000eb7a47c12 */ /* 0x000fe2000f8e96a4 */
[--C-:B------:R-:W-:Y:S01]  /*15f30*/  FFMA.FTZ R149, R27, c[0x0][0x23c], -R181.reuse ;  /* 0x00008f001b957a23 */ /* 0x100fe200000108b5 */
[----:B------:R1:W1:Y:S01]  /*15f40*/  MUFU.EX2 R183, R25 ;  /* 0x0000001900b77308 */ /* 0x0002620000000800 */
[----:B-----5:R-:W-:Y:S01]  /*15f50*/  LOP3.LUT R24, R165, UR16, R236, 0x96, !PT ;  /* 0x00000010a5187c12 */ /* 0x020fe2000f8e96ec */
[C---:B--2---:R-:W-:Y:S04]  /*15f60*/  HMMA.16816.F32.BF16 R124, R152.reuse, R172, R124 ;  /* 0x000000ac987c723c */ /* 0x044fe8000004187c */
[----:B------:R-:W-:Y:S04]  /*15f70*/  IMAD.WIDE.U32 R164, R164, -0x2daee0ad, RZ ;  /* 0xd2511f53a4a47825 */ /* 0x000fe800078e00ff */
[C---:B------:R-:W-:Y:S01]  /*15f80*/  HMMA.16816.F32.BF16 R128, R152.reuse, R174, R128 ;  /* 0x000000ae9880723c */ /* 0x040fe20000041880 */
[----:B------:R2:W5:Y:S03]  /*15f90*/  MUFU.EX2 R178, R149 ;  /* 0x0000009500b27308 */ /* 0x0005660000000800 */
[----:B------:R-:W-:Y:S04]  /*15fa0*/  FFMA.FTZ R181, R35, c[0x0][0x23c], -R181 ;  /* 0x00008f0023b57a23 */ /* 0x000fe800000108b5 */
[C---:B---3--:R-:W-:Y:S03]  /*15fb0*/  HMMA.16816.F32.BF16 R132, R152.reuse, R156, R132 ;  /* 0x0000009c9884723c */ /* 0x048fe60000041884 */
[----:B------:R-:W-:Y:S01]  /*15fc0*/  MUFU.EX2 R173, R28 ;  /* 0x0000001c00ad7308 */ /* 0x000fe20000000800 */
[----:B-1----:R-:W-:Y:S04]  /*15fd0*/  IMAD.WIDE.U32 R24, R24, -0x2daee0ad, RZ ;  /* 0xd2511f5318187825 */ /* 0x002fe800078e00ff */
[C---:B------:R-:W-:Y:S04]  /*15fe0*/  HMMA.16816.F32.BF16 R136, R152.reuse, R158, R136 ;  /* 0x0000009e9888723c */ /* 0x040fe80000041888 */
[----:B------:R-:W-:Y:S01]  /*15ff0*/  LOP3.LUT R25, R25, UR13, R230, 0x96, !PT ;  /* 0x0000000d19197c12 */ /* 0x000fe2000f8e96e6 */
[----:B------:R-:W-:Y:S01]  /*16000*/  MUFU.EX2 R175, R22 ;  /* 0x0000001600af7308 */ /* 0x000fe20000000800 */
[----:B------:R-:W-:Y:S02]  /*16010*/  LOP3.LUT R24, R165, UR11, R24, 0x96, !PT ;  /* 0x0000000ba5187c12 */ /* 0x000fe4000f8e9618 */
[C---:B----4-:R-:W-:Y:S04]  /*16020*/  HMMA.16816.F32.BF16 R16, R152.reuse, R160, R16 ;  /* 0x000000a09810723c */ /* 0x050fe80000041810 */
[----:B------:R-:W-:Y:S03]  /*16030*/  IMAD.WIDE.U32 R166, R25, -0x326172a9, RZ ;  /* 0xcd9e8d5719a67825 */ /* 0x000fe600078e00ff */
[----:B------:R-:W1:Y:S01]  /*16040*/  MUFU.EX2 R174, R23 ;  /* 0x0000001700ae7308 */ /* 0x000e620000000800 */
[C---:B------:R-:W-:Y:S04]  /*16050*/  HMMA.16816.F32.BF16 R140, R152.reuse, R162, R140 ;  /* 0x000000a2988c723c */ /* 0x040fe8000004188c */
[----:B------:R-:W-:Y:S01]  /*16060*/  IMAD.WIDE.U32 R168, R24, -0x326172a9, RZ ;  /* 0xcd9e8d5718a87825 */ /* 0x000fe200078e00ff */
[----:B------:R-:W-:Y:S01]  /*16070*/  LOP3.LUT R150, R167, UR12, R182, 0x96, !PT ;  /* 0x0000000ca7967c12 */ /* 0x000fe2000f8e96b6 */
[----:B------:R-:W3:Y:S03]  /*16080*/  LDSM.16.MT88.4 R24, [R202+0x1e800] ;  /* 0x01e80000ca18783b */ /* 0x000ee60000004200 */
[----:B------:R-:W-:Y:S01]  /*16090*/  LOP3.LUT R165, R169, UR10, R166, 0x96, !PT ;  /* 0x0000000aa9a57c12 */ /* 0x000fe2000f8e96a6 */
[----:B------:R4:W1:Y:S02]  /*160a0*/  MUFU.EX2 R172, R29 ;  /* 0x0000001d00ac7308 */ /* 0x0008640000000800 */
[----:B------:R-:W-:Y:S04]  /*160b0*/  IMAD.WIDE.U32 R156, R150, -0x2daee0ad, RZ ;  /* 0xd2511f53969c7825 */ /* 0x000fe800078e00ff */
[----:B------:R-:W-:Y:S01]  /*160c0*/  IMAD.WIDE.U32 R166, R165, -0x2daee0ad, RZ ;  /* 0xd2511f53a5a67825 */ /* 0x000fe200078e00ff */
[----:B------:R-:W-:Y:S03]  /*160d0*/  LOP3.LUT R164, R157, UR9, R164, 0x96, !PT ;  /* 0x000000099da47c12 */ /* 0x000fe6000f8e96a4 */
[----:B------:R1:W1:Y:S01]  /*160e0*/  MUFU.EX2 R169, R32 ;  /* 0x0000002000a97308 */ /* 0x0002620000000800 */
[----:B------:R-:W-:Y:S01]  /*160f0*/  LOP3.LUT R156, R167, UR5, R156, 0x96, !PT ;  /* 0x00000005a79c7c12 */ /* 0x000fe2000f8e969c */
[----:B------:R-:W-:Y:S04]  /*16100*/  IMAD.WIDE.U32 R164, R164, -0x326172a9, RZ ;  /* 0xcd9e8d57a4a47825 */ /* 0x000fe800078e00ff */
[----:B------:R-:W-:Y:S04]  /*16110*/  IMAD.WIDE.U32 R156, R156, -0x326172a9, RZ ;  /* 0xcd9e8d579c9c7825 */ /* 0x000fe800078e00ff */
[----:B------:R-:W-:Y:S01]  /*16120*/  MUFU.EX2 R181, R181 ;  /* 0x000000b500b57308 */ /* 0x000fe20000000800 */
[----:B------:R-:W-:Y:S02]  /*16130*/  LOP3.LUT R20, R157, UR17, R164, 0x96, !PT ;  /* 0x000000119d147c12 */ /* 0x000fe4000f8e96a4 */
[C---:B--2---:R-:W-:Y:S01]  /*16140*/  LOP3.LUT R149, R156.reuse, 0xffff, RZ, 0xc0, !PT ;  /* 0x0000ffff9c957812 */ /* 0x044fe200078ec0ff */
[----:B----4-:R-:W-:Y:S01]  /*16150*/  LDSM.16.MT88.4 R28, [R202+0x1f000] ;  /* 0x01f00000ca1c783b */ /* 0x010fe20000004200 */
[--C-:B------:R-:W-:Y:S02]  /*16160*/  SHF.R.U32.HI R150, RZ, 0x10, R156.reuse ;  /* 0x00000010ff967819 */ /* 0x100fe4000001169c */
[----:B------:R-:W-:Y:S02]  /*16170*/  LOP3.LUT R164, R156, 0xff, RZ, 0xc0, !PT ;  /* 0x000000ff9ca47812 */ /* 0x000fe400078ec0ff */
[----:B------:R-:W-:Y:S02]  /*16180*/  SHF.R.U32.HI R160, RZ, 0x18, R156 ;  /* 0x00000018ffa07819 */ /* 0x000fe4000001169c */
[----:B------:R-:W-:Y:S01]  /*16190*/  LOP3.LUT R21, R20, 0xffff, RZ, 0xc0, !PT ;  /* 0x0000ffff14157812 */ /* 0x000fe200078ec0ff */
[----:B------:R-:W2:Y:S01]  /*161a0*/  LDSM.16.MT88.4 R156, [R200+0x19000] ;  /* 0x01900000c89c783b */ /* 0x000ea20000004200 */
[----:B------:R-:W-:Y:S02]  /*161b0*/  SHF.R.U32.HI R149, RZ, 0x8, R149 ;  /* 0x00000008ff957819 */ /* 0x000fe40000011695 */
[----:B------:R-:W-:Y:S01]  /*161c0*/  LOP3.LUT R22, R150, 0xff, RZ, 0xc0, !PT ;  /* 0x000000ff96167812 */ /* 0x000fe200078ec0ff */
[C---:B---3--:R-:W-:Y:S03]  /*161d0*/  HMMA.16816.F32.BF16 R12, R152.reuse, R24, R12 ;  /* 0x00000018980c723c */ /* 0x048fe6000004180c */
[----:B------:R-:W-:Y:S02]  /*161e0*/  LOP3.LUT R150, R20, 0xff, RZ, 0xc0, !PT ;  /* 0x000000ff14967812 */ /* 0x000fe400078ec0ff */
[----:B------:R-:W-:Y:S02]  /*161f0*/  SHF.R.U32.HI R21, RZ, 0x8, R21 ;  /* 0x00000008ff157819 */ /* 0x000fe40000011615 */
[----:B------:R-:W-:Y:S01]  /*16200*/  PRMT R164, R164, 0x5410, R149 ;  /* 0x00005410a4a47816 */ /* 0x000fe20000000095 */
[----:B------:R-:W-:Y:S01]  /*16210*/  HMMA.16816.F32.BF16 R144, R152, R26, R144 ;  /* 0x0000001a9890723c */ /* 0x000fe20000041890 */
[----:B------:R-:W-:Y:S03]  /*16220*/  LDSM.16.MT88.4 R152, [R202+0x19000] ;  /* 0x01900000ca98783b */ /* 0x000fe60000004200 */
[----:B------:R-:W-:Y:S01]  /*16230*/  PRMT R149, R22, 0x5410, R160 ;  /* 0x0000541016957816 */ /* 0x000fe200000000a0 */
[--C-:B------:R-:W-:Y:S01]  /*16240*/  HSET2.LE.AND R22, R164, R246.reuse, PT ;  /* 0x000000f6a4167233 */ /* 0x100fe20003803000 */
[----:B------:R-:W-:Y:S02]  /*16250*/  PRMT R150, R150, 0x5410, R21 ;  /* 0x0000541096967816 */ /* 0x000fe40000000015 */
[--C-:B------:R-:W-:Y:S01]  /*16260*/  SHF.R.U32.HI R21, RZ, 0x10, R20.reuse ;  /* 0x00000010ff157819 */ /* 0x100fe20000011614 */
[----:B------:R-:W3:Y:S03]  /*16270*/  LDSM.16.MT88.4 R160, [R201+0x19000] ;  /* 0x01900000c9a0783b */ /* 0x000ee60000004200 */
[----:B------:R-:W-:Y:S01]  /*16280*/  SHF.R.U32.HI R25, RZ, 0x18, R20 ;  /* 0x00000018ff197819 */ /* 0x000fe20000011614 */
[--C-:B------:R-:W-:Y:S01]  /*16290*/  HSET2.LE.AND R23, R149, R246.reuse, PT ;  /* 0x000000f695177233 */ /* 0x100fe20003803000 */
[----:B------:R-:W-:Y:S02]  /*162a0*/  LOP3.LUT R24, R21, 0xff, RZ, 0xc0, !PT ;  /* 0x000000ff15187812 */ /* 0x000fe400078ec0ff */
[----:B------:R-:W-:Y:S02]  /*162b0*/  F2FP.BF16.PACK_AB R20, R183, R184 ;  /* 0x000000b8b714723e */ /* 0x000fe400000010ff */
[----:B-----5:R-:W-:Y:S02]  /*162c0*/  F2FP.BF16.PACK_AB R21, R178, R179 ;  /* 0x000000b3b215723e */ /* 0x020fe400000010ff */
[----:B------:R-:W-:Y:S02]  /*162d0*/  PRMT R149, R24, 0x5410, R25 ;  /* 0x0000541018957816 */ /* 0x000fe40000000019 */
[----:B------:R-:W-:Y:S01]  /*162e0*/  LOP3.LUT R22, R22, R20, RZ, 0xc0, !PT ;  /* 0x0000001416167212 */ /* 0x000fe200078ec0ff */
[--C-:B------:R-:W-:Y:S01]  /*162f0*/  HSET2.LE.AND R20, R150, R246.reuse, PT ;  /* 0x000000f696147233 */ /* 0x100fe20003803000 */
[----:B------:R-:W-:Y:S01]  /*16300*/  LOP3.LUT R23, R23, R21, RZ, 0xc0, !PT ;  /* 0x0000001517177212 */ /* 0x000fe200078ec0ff */
[----:B------:R-:W4:Y:S01]  /*16310*/  LDSM.16.MT88.4 R24, [R203+0x19000] ;  /* 0x01900000cb18783b */ /* 0x000f220000004200 */
[----:B------:R-:W-:Y:S02]  /*16320*/  F2FP.BF16.PACK_AB R21, R176, R177 ;  /* 0x000000b1b015723e */ /* 0x000fe400000010ff */
[----:B-1----:R-:W-:Y:S02]  /*16330*/  LOP3.LUT R32, R165, UR8, R168, 0x96, !PT ;  /* 0x00000008a5207c12 */ /* 0x002fe4000f8e96a8 */
[----:B------:R-:W-:Y:S01]  /*16340*/  LOP3.LUT R20, R20, R21, RZ, 0xc0, !PT ;  /* 0x0000001514147212 */ /* 0x000fe200078ec0ff */
[--C-:B------:R-:W-:Y:S01]  /*16350*/  HSET2.LE.AND R21, R149, R246.reuse, PT ;  /* 0x000000f695157233 */ /* 0x100fe20003803000 */
[----:B------:R-:W-:Y:S01]  /*16360*/  F2FP.BF16.PACK_AB R149, R174, R175 ;  /* 0x000000afae95723e */ /* 0x000fe200000010ff */
[----:B------:R1:W5:Y:S01]  /*16370*/  MUFU.EX2 R168, R34 ;  /* 0x0000002200a87308 */ /* 0x0003620000000800 */
[----:B------:R-:W-:Y:S02]  /*16380*/  IMAD.WIDE.U32 R32, R32, -0x2daee0ad, RZ ;  /* 0xd2511f5320207825 */ /* 0x000fe400078e00ff */
[----:B------:R-:W-:Y:S03]  /*16390*/  LOP3.LUT R21, R21, R149, RZ, 0xc0, !PT ;  /* 0x0000009515157212 */ /* 0x000fe600078ec0ff */
[C---:B------:R-:W-:Y:S02]  /*163a0*/  LOP3.LUT R149, R32.reuse, 0xffff, RZ, 0xc0, !PT ;  /* 0x0000ffff20957812 */ /* 0x040fe400078ec0ff */
[----:B------:R-:W-:Y:S02]  /*163b0*/  SHF.R.U32.HI R150, RZ, 0x18, R32 ;  /* 0x00000018ff967819 */ /* 0x000fe40000011620 */
        /* <DEDUP_REMOVED lines=33> */
[C---:B-1----:R-:W-:Y:S07]  /*165d0*/  HMMA.16816.F32.BF16 R116, R20.reuse, R152, R116 ;  /* 0x000000981474723c */ /* 0x042fee0000041874 */
[----:B------:R-:W-:Y:S01]  /*165e0*/  LOP3.LUT R152, R32, 0xff, RZ, 0xc0, !PT ;  /* 0x000000ff20987812 */ /* 0x000fe200078ec0ff */
[C---:B------:R-:W-:Y:S08]  /*165f0*/  HMMA.16816.F32.BF16 R120, R20.reuse, R154, R120 ;  /* 0x0000009a1478723c */ /* 0x040ff00000041878 */
[C---:B--2---:R-:W-:Y:S08]  /*16600*/  HMMA.16816.F32.BF16 R124, R20.reuse, R156, R124 ;  /* 0x0000009c147c723c */ /* 0x044ff0000004187c */
[C---:B------:R-:W-:Y:S01]  /*16610*/  HMMA.16816.F32.BF16 R128, R20.reuse, R158, R128 ;  /* 0x0000009e1480723c */ /* 0x040fe20000041880 */
[----:B------:R-:W1:Y:S07]  /*16620*/  LDSM.16.MT88.4 R156, [R200+0x19800] ;  /* 0x01980000c89c783b */ /* 0x000e6e0000004200 */
[C---:B---3--:R-:W-:Y:S08]  /*16630*/  HMMA.16816.F32.BF16 R132, R20.reuse, R160, R132 ;  /* 0x000000a01484723c */ /* 0x048ff00000041884 */
[C---:B------:R-:W-:Y:S01]  /*16640*/  HMMA.16816.F32.BF16 R136, R20.reuse, R162, R136 ;  /* 0x000000a21488723c */ /* 0x040fe20000041888 */
[----:B------:R-:W-:Y:S07]  /*16650*/  LDSM.16.MT88.4 R160, [R200+0x1b800] ;  /* 0x01b80000c8a0783b */ /* 0x000fee0000004200 */
[C---:B----4-:R-:W-:Y:S07]  /*16660*/  HMMA.16816.F32.BF16 R16, R20.reuse, R24, R16 ;  /* 0x000000181410723c */ /* 0x050fee0000041810 */
[----:B------:R-:W-:Y:S01]  /*16670*/  LOP3.LUT R24, R33, UR18, R166, 0x96, !PT ;  /* 0x0000001221187c12 */ /* 0x000fe2000f8e96a6 */
[C---:B------:R-:W-:Y:S01]  /*16680*/  HMMA.16816.F32.BF16 R140, R20.reuse, R26, R140 ;  /* 0x0000001a148c723c */ /* 0x040fe2000004188c */
[----:B------:R-:W-:Y:S03]  /*16690*/  LDSM.16.MT88.4 R164, [R201+0x1b800] ;  /* 0x01b80000c9a4783b */ /* 0x000fe60000004200 */
[C---:B------:R-:W-:Y:S02]  /*166a0*/  LOP3.LUT R25, R24.reuse, 0xffff, RZ, 0xc0, !PT ;  /* 0x0000ffff18197812 */ /* 0x040fe400078ec0ff */
[----:B------:R-:W-:Y:S02]  /*166b0*/  LOP3.LUT R33, R24, 0xff, RZ, 0xc0, !PT ;  /* 0x000000ff18217812 */ /* 0x000fe400078ec0ff */
[C---:B------:R-:W-:Y:S04]  /*166c0*/  HMMA.16816.F32.BF16 R12, R20.reuse, R28, R12 ;  /* 0x0000001c140c723c */ /* 0x040fe8000004180c */
[--C-:B------:R-:W-:Y:S02]  /*166d0*/  SHF.R.U32.HI R27, RZ, 0x10, R24.reuse ;  /* 0x00000010ff1b7819 */ /* 0x100fe40000011618 */
[----:B------:R-:W-:Y:S02]  /*166e0*/  SHF.R.U32.HI R25, RZ, 0x8, R25 ;  /* 0x00000008ff197819 */ /* 0x000fe40000011619 */
[----:B------:R-:W-:Y:S01]  /*166f0*/  HMMA.16816.F32.BF16 R144, R20, R30, R144 ;  /* 0x0000001e1490723c */ /* 0x000fe20000041890 */
[----:B------:R-:W-:Y:S03]  /*16700*/  LDSM.16.MT88.4 R20, [R203+0x19800] ;  /* 0x01980000cb14783b */ /* 0x000fe60000004200 */
[----:B------:R-:W-:Y:S02]  /*16710*/  PRMT R25, R33, 0x5410, R25 ;  /* 0x0000541021197816 */ /* 0x000fe40000000019 */
[----:B------:R-:W-:Y:S02]  /*16720*/  SHF.R.U32.HI R26, RZ, 0x18, R24 ;  /* 0x00000018ff1a7819 */ /* 0x000fe40000011618 */
[----:B------:R-:W-:Y:S04]  /*16730*/  LOP3.LUT R24, R27, 0xff, RZ, 0xc0, !PT ;  /* 0x000000ff1b187812 */ /* 0x000fe800078ec0ff */
[----:B------:R-:W-:Y:S02]  /*16740*/  SHF.R.U32.HI R27, RZ, 0x10, R32 ;  /* 0x00000010ff1b7819 */ /* 0x000fe40000011620 */
[----:B------:R-:W2:Y:S01]  /*16750*/  LDSM.16.MT88.4 R32, [R201+0x19800] ;  /* 0x01980000c920783b */ /* 0x000ea20000004200 */
[----:B------:R-:W-:Y:S01]  /*16760*/  PRMT R26, R24, 0x5410, R26 ;  /* 0x00005410181a7816 */ /* 0x000fe2000000001a */
[--C-:B------:R-:W-:Y:S01]  /*16770*/  HSET2.LE.AND R24, R25, R246.reuse, PT ;  /* 0x000000f619187233 */ /* 0x100fe20003803000 */
[----:B------:R-:W-:Y:S02]  /*16780*/  SHF.R.U32.HI R29, RZ, 0x8, R149 ;  /* 0x00000008ff1d7819 */ /* 0x000fe40000011695 */
[----:B------:R-:W-:Y:S01]  /*16790*/  LOP3.LUT R28, R27, 0xff, RZ, 0xc0, !PT ;  /* 0x000000ff1b1c7812 */ /* 0x000fe200078ec0ff */
[--C-:B------:R-:W-:Y:S01]  /*167a0*/  HSET2.LE.AND R26, R26, R246.reuse, PT ;  /* 0x000000f61a1a7233 */ /* 0x100fe20003803000 */
[----:B------:R-:W-:Y:S02]  /*167b0*/  PRMT R149, R152, 0x5410, R29 ;  /* 0x0000541098957816 */ /* 0x000fe4000000001d */
[----:B------:R-:W-:Y:S02]  /*167c0*/  PRMT R150, R28, 0x5410, R150 ;  /* 0x000054101c967816 */ /* 0x000fe40000000096 */
[----:B------:R-:W-:Y:S01]  /*167d0*/  F2FP.BF16.PACK_AB R25, R172, R173 ;  /* 0x000000adac19723e */ /* 0x000fe200000010ff */
[----:B------:R-:W3:Y:S01]  /*167e0*/  LDSM.16.MT88.4 R28, [R202+0x19800] ;  /* 0x01980000ca1c783b */ /* 0x000ee20000004200 */
[----:B------:R-:W-:Y:S02]  /*167f0*/  F2FP.BF16.PACK_AB R27, R170, R171 ;  /* 0x000000abaa1b723e */ /* 0x000fe400000010ff */
[----:B------:R-:W-:Y:S02]  /*16800*/  LOP3.LUT R24, R24, R25, RZ, 0xc0, !PT ;  /* 0x0000001918187212 */ /* 0x000fe400078ec0ff */
[----:B------:R-:W-:Y:S01]  /*16810*/  LOP3.LUT R25, R26, R27, RZ, 0xc0, !PT ;  /* 0x0000001b1a197212 */ /* 0x000fe200078ec0ff */
[--C-:B------:R-:W-:Y:S01]  /*16820*/  HSET2.LE.AND R26, R149, R246.reuse, PT ;  /* 0x000000f6951a7233 */ /* 0x100fe20003803000 */
[----:B------:R-:W-:Y:S01]  /*16830*/  F2FP.BF16.PACK_AB R27, R180, R169 ;  /* 0x000000a9b41b723e */ /* 0x000fe200000010ff */
[----:B------:R-:W-:Y:S01]  /*16840*/  HSET2.LE.AND R149, R150, R246, PT ;  /* 0x000000f696957233 */ /* 0x000fe20003803000 */
[----:B-----5:R-:W-:Y:S02]  /*16850*/  F2FP.BF16.PACK_AB R150, R181, R168 ;  /* 0x000000a8b596723e */ /* 0x020fe400000010ff */
        /* <DEDUP_REMOVED lines=31> */
[C---:B---3--:R-:W-:Y:S07]  /*16a50*/  HMMA.16816.F32.BF16 R100, R24.reuse, R28, R100 ;  /* 0x0000001c1864723c */ /* 0x048fee0000041864 */
        /* <DEDUP_REMOVED lines=35> */
[----:B------:R-:W-:Y:S01]  /*16c90*/  FADD.FTZ R0, R170, R0 ;  /* 0x00000000aa007221 */ /* 0x000fe20000010000 */
[C---:B-1----:R-:W-:Y:S03]  /*16ca0*/  HMMA.16816.F32.BF16 R164, R24.reuse, R4, R12 ;  /* 0x0000000418a4723c */ /* 0x042fe6000004180c */
[----:B------:R-:W-:Y:S02]  /*16cb0*/  FADD.FTZ R2, R172, R2 ;  /* 0x00000002ac027221 */ /* 0x000fe40000010000 */
[----:B------:R-:W-:Y:S02]  /*16cc0*/  FADD.FTZ R0, R168, R0 ;  /* 0x00000000a8007221 */ /* 0x000fe40000010000 */
[----:B------:R-:W-:Y:S01]  /*16cd0*/  FADD.FTZ R2, R169, R2 ;  /* 0x00000002a9027221 */ /* 0x000fe20000010000 */
[----:B------:R-:W-:Y:S04]  /*16ce0*/  HMMA.16816.F32.BF16 R144, R24, R6, R144 ;  /* 0x000000061890723c */ /* 0x000fe80000041890 */
[----:B------:R-:W-:Y:S02]  /*16cf0*/  FADD.FTZ R245, R181, R0 ;  /* 0x00000000b5f57221 */ /* 0x000fe40000010000 */
[----:B------:R-:W-:Y:S02]  /*16d00*/  FADD.FTZ R244, R180, R2 ;  /* 0x00000002b4f47221 */ /* 0x000fe40000010000 */
[----:B------:R-:W-:-:S05]  /*16d10*/  @P4 BRA `(.L_x_839) ;  /* 0xffffc0a000004947 */ /* 0x000fca000383ffff */
.L_x_838:
        /* <DEDUP_REMOVED lines=409> */
.L_x_843:
[----:B---34-:R-:W-:Y:S05]  /*186b0*/  BSYNC B0 ;  /* 0x0000000000007941 */ /* 0x018fea0003800000 */
.L_x_842:
        /* <DEDUP_REMOVED lines=40> */
.L_x_845:
[----:B----4-:R-:W-:Y:S05]  /*18940*/  BSYNC B0 ;  /* 0x0000000000007941 */ /* 0x010fea0003800000 */
.L_x_844:
        /* <DEDUP_REMOVED lines=22> */
.L_x_847:
[----:B------:R-:W-:Y:S05]  /*18ab0*/  BSYNC B0 ;  /* 0x0000000000007941 */ /* 0x000fea0003800000 */
.L_x_846:
        /* <DEDUP_REMOVED lines=22> */
.L_x_849:
[----:B------:R-:W-:Y:S05]  /*18c20*/  BSYNC B0 ;  /* 0x0000000000007941 */ /* 0x000fea0003800000 */
.L_x_848:
        /* <DEDUP_REMOVED lines=23> */
.L_x_808:
        /* <DEDUP_REMOVED lines=8> */
[----:B------:R-:W-:Y:S01]  /*18e20*/  USHF.R.S32.HI UR13, URZ, 0x1f, UR10 ;  /* 0x0000001f3f0d7899 */ /* 0x000fe2000801140a */
[----:B------:R-:W-:Y:S01]  /*18e30*/  IMAD.U32 R4, RZ, RZ, UR27 ;  /* 0x0000001bff047e24 */ /* 0x000fe2000f8e00ff */
[----:B------:R-:W-:Y:S01]  /*18e40*/  UISETP.NE.AND UP2, UPT, UR16, URZ, UPT ;  /* 0x0000003f1000728c */ /* 0x000fe2000bf45270 */
        /* <DEDUP_REMOVED lines=13> */
[----:B------:R-:W-:Y:S01]  /*18f20*/  @!UP4 UIMAD.WIDE.U32 UR18, UR12, UR4, URZ ;  /* 0x000000040c12c2a5 */ /* 0x000fe2000f8e003f */
[----:B------:R-:W-:Y:S01]  /*18f30*/  IADD3 R17, R0, 0xc0, RZ ;  /* 0x000000c000117810 */ /* 0x000fe20007ffe0ff */
[----:B------:R-:W-:-:S02]  /*18f40*/  @!UP4 UIMAD UR17, UR12, UR5, UR17 ;  /* 0x000000050c11c2a4 */ /* 0x000fc4000f8e0211 */
[----:B------:R-:W-:Y:S02]  /*18f50*/  UISETP.EQ.AND UP2, UPT, UR15, URZ, UP2 ;  /* 0x0000003f0f00728c */ /* 0x000fe40009742270 */
[----:B------:R-:W-:Y:S02]  /*18f60*/  ULDC.64 UR4, c[0x0][0x1f0] ;  /* 0x00007c0000047ab9 */ /* 0x000fe40000000a00 */
[----:B------:R-:W-:Y:S02]  /*18f70*/  UIMAD UR4, UR13, UR4, URZ ;  /* 0x000000040d0472a4 */ /* 0x000fe4000f8e023f */
[----:B------:R-:W-:Y:S02]  /*18f80*/  @!UP3 UISETP.NE.AND UP1, UPT, UR16, URZ, UPT ;  /* 0x0000003f1000b28c */ /* 0x000fe4000bf25270 */
[----:B------:R-:W-:Y:S02]  /*18f90*/  ULDC UR11, c[0x0][0x214] ;  /* 0x00008500000b7ab9 */ /* 0x000fe40000000800 */
        /* <DEDUP_REMOVED lines=48> */
.L_x_851:
[----:B------:R-:W-:Y:S05]  /*192a0*/  BSYNC B0 ;  /* 0x0000000000007941 */ /* 0x000fea0003800000 */
.L_x_850:
        /* <DEDUP_REMOVED lines=22> */
.L_x_853:
[----:B------:R-:W-:Y:S05]  /*19410*/  BSYNC B0 ;  /* 0x0000000000007941 */ /* 0x000fea0003800000 */
.L_x_852:
        /* <DEDUP_REMOVED lines=22> */
.L_x_855:
[----:B------:R-:W-:Y:S05]  /*19580*/  BSYNC B0 ;  /* 0x0000000000007941 */ /* 0x000fea0003800000 */
.L_x_854:
        /* <DEDUP_REMOVED lines=21> */
.L_x_857:
[----:B------:R-:W-:Y:S05]  /*196e0*/  BSYNC B0 ;  /* 0x0000000000007941 */ /* 0x000fea0003800000 */
.L_x_856:
        /* <DEDUP_REMOVED lines=35> */
.L_x_858:
        /* <DEDUP_REMOVED lines=14> */
.L_x_1088:


//--------------------- .text._ZN5flash16flash_fwd_kernelI23Flash_fwd_kernel_traitsILi256ELi128ELi64ELi8ELb0ELb0EN7cutlass10bfloat16_tE19Flash_kernel_traitsILi256ELi128ELi64ELi8ES3_EELb1ELb1ELb0ELb0ELb0ELb0ELb0ELb1EEEvNS_16Flash_fwd_paramsE --------------------------
	.section	.text._ZN5flash16flash_fwd_kernelI23Flash_fwd_kernel_traitsILi256ELi128ELi64ELi8ELb0ELb0EN7cutlass10bfloat16_tE19Flash_kernel_traitsILi256ELi128ELi64ELi8ES3_EELb1ELb1ELb0ELb0ELb0ELb0ELb0ELb1EEEvNS_16Flash_fwd_paramsE,"ax",@progbits
	.sectioninfo	@"SHI_REGISTERS=255"
	.align	128
        .global         _ZN5flash16flash_fwd_kernelI23Flash_fwd_kernel_traitsILi256ELi128ELi64ELi8ELb0ELb0EN7cutlass10bfloat16_tE19Flash_kernel_traitsILi256ELi128ELi64ELi8ES3_EELb1ELb1ELb0ELb0ELb0ELb0ELb0ELb1EEEvNS_16Flash_fwd_paramsE
        .type           _ZN5flash16flash_fwd_kernelI23Flash_fwd_kernel_traitsILi256ELi128ELi64ELi8ELb0ELb0EN7cutlass10bfloat16_tE19Flash_kernel_traitsILi256ELi128ELi64ELi8ES3_EELb1ELb1ELb0ELb0ELb0ELb0ELb0ELb1EEEvNS_16Flash_fwd_paramsE,@function
        .size           _ZN5flash16flash_fwd_kernelI23Flash_fwd_kernel_traitsILi256ELi128ELi64ELi8ELb0ELb0EN7cutlass10bfloat16_tE19Flash_kernel_traitsILi256ELi128ELi64ELi8ES3_EELb1ELb1ELb0ELb0ELb0ELb0ELb0ELb1EEEvNS_16Flash_fwd_paramsE,(.L_x_1089 - _ZN5flash16flash_fwd_kernelI23Flash_fwd_kernel_traitsILi256ELi128ELi64ELi8ELb0ELb0EN7cutlass10bfloat16_tE19Flash_kernel_traitsILi256ELi128ELi64ELi8ES3_EELb1ELb1ELb0ELb0ELb0ELb0ELb0ELb1EEEvNS_16Flash_fwd_paramsE)
        .other          _ZN5flash16flash_fwd_kernelI23Flash_fwd_kernel_traitsILi256ELi128ELi64ELi8ELb0ELb0EN7cutlass10bfloat16_tE19Flash_kernel_traitsILi256ELi128ELi64ELi8ES3_EELb1ELb1ELb0ELb0ELb0ELb0ELb0ELb1EEEvNS_16Flash_fwd_paramsE,@"STO_CUDA_ENTRY STV_DEFAULT"
_ZN5flash16flash_fwd_kernelI23Flash_fwd_kernel_traitsILi256ELi128ELi64ELi8ELb0ELb0EN7cutlass10bfloat16_tE19Flash_kernel_traitsILi256ELi128ELi64ELi8ES3_EELb1ELb1ELb0ELb0ELb0ELb0ELb0ELb1EEEvNS_16Flash_fwd_paramsE:
.text._ZN5flash16flash_fwd_kernelI23Flash_fwd_kernel_traitsILi256ELi128ELi64ELi8ELb0ELb0EN7cutlass10bfloat16_tE19Flash_kernel_traitsILi256ELi128ELi64ELi8ES3_EELb1ELb1ELb0ELb0ELb0ELb0ELb0ELb1EEEvNS_16Flash_fwd_paramsE:
        /* <DEDUP_REMOVED lines=13> */
[----:B------:R-:W3:Y:S01]  /*00d0*/  @P2 LDG.E.64 R2, [R2.64] ;  /* 0x0000001802022981 */ /* 0x000ee2000c1e1b00 */
[----:B------:R-:W-:Y:S02]  /*00e0*/  @P2 IMAD.MOV.U32 R4, RZ, RZ, R8 ;  /* 0x000000ffff042224 */ /* 0x000fe400078e0008 */
[----:B------:R-:W-:-:S06]  /*00f0*/  @P2 IMAD.MOV.U32 R5, RZ, RZ, R6 ;  /* 0x000000ffff052224 */ /* 0x000fcc00078e0006 */
[----:B------:R-:W4:Y:S01]  /*0100*/  @P2 LDG.E.64 R4, [R4.64] ;  /* 0x0000001804042981 */ /* 0x000f22000c1e1b00 */
        /* <DEDUP_REMOVED lines=10> */
[----:B------:R-:W-:Y:S02]  /*01b0*/  UISETP.NE.AND.EX UP0, UPT, URZ, UR5, UPT, UP0 ;  /* 0x000000053f00728c */ /* 0x000fe4000bf05300 */
[----:B------:R-:W-:Y:S02]  /*01c0*/  UISETP.NE.AND UP3, UPT, UR9, URZ, UPT ;  /* 0x0000003f0900728c */ /* 0x000fe4000bf65270 */
[----:B------:R-:W-:Y:S02]  /*01d0*/  ULDC.64 UR4, c[0x0][0x250] ;  /* 0x0000940000047ab9 */ /* 0x000fe40000000a00 */
[----:B-----5:R-:W-:-:S02]  /*01e0*/  UIMAD.WIDE UR12, UR14, UR8, UR12 ;  /* 0x000000080e0c72a5 */ /* 0x020fc4000f8e020c */
        /* <DEDUP_REMOVED lines=10> */
[----:B---3--:R-:W1:Y:S08]  /*0290*/  @P2 R2UR UR32, R2 ;  /* 0x00000000022023c2 */ /* 0x008e7000000e0000 */
[----:B------:R-:W2:Y:S01]  /*02a0*/  @P2 R2UR UR33, R3 ;  /* 0x00000000032123c2 */ /* 0x000ea200000e0000 */
[----:B----4-:R-:W-:-:S05]  /*02b0*/  @P2 IADD3 R8, P1, R4, c[0x0][0x300], RZ ;  /* 0x0000c00004082a10 */ /* 0x010fca0007f3e0ff */
[----:B------:R-:W-:Y:S02]  /*02c0*/  @P2 IMAD.X R6, RZ, RZ, R5, P1 ;  /* 0x000000ffff062224 */ /* 0x000fe400008e0605 */
[----:B------:R-:W-:-:S03]  /*02d0*/  @!P3 IMAD.MOV.U32 R4, RZ, RZ, R8 ;  /* 0x000000ffff04b224 */ /* 0x000fc600078e0008 */
[----:B------:R-:W-:Y:S01]  /*02e0*/  @!P3 MOV R5, R6 ;  /* 0x000000060005b202 */ /* 0x000fe20000000f00 */
[----:B-1----:R-:W-:-:S04]  /*02f0*/  IMAD.U32 R2, RZ, RZ, UR32 ;  /* 0x00000020ff027e24 */ /* 0x002fc8000f8e00ff */
[----:B------:R-:W-:Y:S01]  /*0300*/  @!P3 STG.E.64 [R10.64+0x8], R4 ;  /* 0x000008040a00b986 */ /* 0x000fe2000c101b18 */
[----:B--2---:R-:W-:-:S05]  /*0310*/  IMAD.U32 R3, RZ, RZ, UR33 ;  /* 0x00000021ff037e24 */ /* 0x004fca000f8e00ff */
[----:B------:R1:W-:Y:S01]  /*0320*/  @!P3 STG.E.64 [R10.64], R2 ;  /* 0x000000020a00b986 */ /* 0x0003e2000c101b18 */
[----:B------:R-:W-:Y:S02]  /*0330*/  PLOP3.LUT P1, PT, PT, PT, UP0, 0x80, 0x0 ;  /* 0x000000000000781c */ /* 0x000fe40003f2f008 */
[----:B------:R-:W-:Y:S02]  /*0340*/  PLOP3.LUT P2, PT, PT, PT, UP1, 0x80, 0x0 ;  /* 0x000000000000781c */ /* 0x000fe40003f4f018 */
[----:B-1----:R-:W-:Y:S01]  /*0350*/  MOV R2, UR12 ;  /* 0x0000000c00027c02 */ /* 0x002fe20008000f00 */
[----:B------:R-:W-:-:S05]  /*0360*/  IMAD.U32 R3, RZ, RZ, UR13 ;  /* 0x0000000dff037e24 */ /* 0x000fca000f8e00ff */
[----:B------:R1:W2:Y:S04]  /*0370*/  @P0 LDG.E R4, [R2.64] ;  /* 0x0000001802040981 */ /* 0x0002a8000c1e1900 */
[----:B------:R1:W3:Y:S01]  /*0380*/  @P0 LDG.E R0, [R2.64+0x4] ;  /* 0x0000041802000981 */ /* 0x0002e2000c1e1900 */
[----:B------:R-:W-:Y:S01]  /*0390*/  MOV R10, UR6 ;  /* 0x00000006000a7c02 */ /* 0x000fe20008000f00 */
[----:B------:R-:W-:Y:S02]  /*03a0*/  IMAD.U32 R11, RZ, RZ, UR7 ;  /* 0x00000007ff0b7e24 */ /* 0x000fe4000f8e00ff */
[----:B-1----:R-:W-:Y:S02]  /*03b0*/  IMAD.U32 R2, RZ, RZ, UR4 ;  /* 0x00000004ff027e24 */ /* 0x002fe4000f8e00ff */
[----:B------:R-:W-:-:S05]  /*03c0*/  IMAD.U32 R3, RZ, RZ, UR5 ;  /* 0x00000005ff037e24 */ /* 0x000fca000f8e00ff */
[----:B------:R1:W4:Y:S04]  /*03d0*/  @P1 LDG.E R2, [R2.64] ;  /* 0x0000001802021981 */ /* 0x000328000c1e1900 */
[----:B-1----:R-:W5:Y:S01]  /*03e0*/  @!P2 LDG.E R3, [R10.64] ;  /* 0x000000180a03a981 */ /* 0x002f62000c1e1900 */
[----:B------:R-:W-:Y:S01]  /*03f0*/  UMOV UR20, 0xffffffff ;  /* 0xffffffff00147882 */ /* 0x000fe20000000000 */
[----:B------:R-:W1:Y:S01]  /*0400*/  LDC.U8 R243, c[0x0][0x2d8] ;  /* 0x0000b600fff37b82 */ /* 0x000e620000000000 */
[----:B------:R-:W-:Y:S01]  /*0410*/  UMOV UR15, URZ ;  /* 0x0000003f000f7c82 */ /* 0x000fe20008000000 */
[----:B------:R-:W-:Y:S01]  /*0420*/  SHF.R.S32.HI R5, RZ, 0x1f, R7 ;  /* 0x0000001fff057819 */ /* 0x000fe20000011407 */
[----:B------:R-:W-:-:S05]  /*0430*/  UMOV UR16, 0xffffffff ;  /* 0xffffffff00107882 */ /* 0x000fca0000000000 */
[----:B--2---:R-:W2:Y:S08]  /*0440*/  @P0 R2UR UR20, R4 ;  /* 0x00000000041403c2 */ /* 0x004eb000000e0000 */
[----:B---3--:R-:W2:Y:S01]  /*0450*/  @P0 R2UR UR22, R0 ;  /* 0x00000000001603c2 */ /* 0x008ea200000e0000 */
[----:B------:R-:W-:-:S04]  /*0460*/  ISETP.NE.U32.AND P0, PT, RZ, c[0x0][0x248], PT ;  /* 0x00009200ff007a0c */ /* 0x000fc80003f05070 */
[----:B------:R-:W-:Y:S01]  /*0470*/  ISETP.NE.AND.EX P0, PT, RZ, c[0x0][0x24c], PT, P0 ;  /* 0x00009300ff007a0c */ /* 0x000fe20003f05300 */
[----:B--2---:R-:W-:Y:S02]  /*0480*/  @UP2 UIADD3 UR22, UR22, -UR20, URZ ;  /* 0x8000001416162290 */ /* 0x004fe4000fffe03f */
[----:B----4-:R2:W3:Y:S05]  /*0490*/  @P1 R2UR UR15, R2 ;  /* 0x00000000020f13c2 */ /* 0x0104ea00000e0000 */
[----:B------:R-:W-:-:S03]  /*04a0*/  @!UP2 ULDC UR22, c[0x0][0x214] ;  /* 0x000085000016aab9 */ /* 0x000fc60000000800 */
[----:B-----5:R4:W1:Y:S02]  /*04b0*/  @!P2 R2UR UR16, R3 ;  /* 0x000000000310a3c2 */ /* 0x02086400000e0000 */
[----:B----4-:R-:W-:Y:S01]  /*04c0*/  LEA.HI R3, R5, R7, RZ, 0x5 ;  /* 0x0000000705037211 */ /* 0x010fe200078f28ff */
        /* <DEDUP_REMOVED lines=8> */
.L_x_859:
[----:B------:R-:W-:Y:S02]  /*0550*/  ULDC UR6, c[0x0][0x218] ;  /* 0x0000860000067ab9 */ /* 0x000fe40000000800 */
.L_x_860:
        /* <DEDUP_REMOVED lines=41> */
[----:B------:R-:W-:Y:S01]  /*07f0*/  PLOP3.LUT P0, PT, PT, PT, UP0, 0x80, 0x0 ;  /* 0x000000000000781c */ /* 0x000fe20003f0f008 */
[----:B------:R-:W-:Y:S01]  /*0800*/  ULDC.64 UR8, c[0x0][0x178] ;  /* 0x00005e0000087ab9 */ /* 0x000fe20000000a00 */
[----:B------:R-:W-:Y:S02]  /*0810*/  IMAD.IADD R14, R7, 0x1, -R14 ;  /* 0x00000001070e7824 */ /* 0x000fe400078e0a0e */
[----:B------:R-:W-:-:S02]  /*0820*/  @UP0 UIADD3 UR26, UR15, UR16, URZ ;  /* 0x000000100f1a0290 */ /* 0x000fc4000fffe03f */
[----:B------:R-:W-:Y:S01]  /*0830*/  @UP1 UIMAD.WIDE.U32 UR18, UR20, UR12, URZ ;  /* 0x0000000c141212a5 */ /* 0x000fe2000f8e003f */
[----:B------:R-:W-:Y:S01]  /*0840*/  SHF.R.S32.HI R0, RZ, 0x1f, R14 ;  /* 0x0000001fff007819 */ /* 0x000fe2000001140e */
[----:B------:R-:W-:Y:S02]  /*0850*/  @UP0 UIMAD.WIDE.U32 UR28, UR26, UR4, URZ ;  /* 0x000000041a1c02a5 */ /* 0x000fe4000f8e003f */
[----:B------:R-:W-:Y:S02]  /*0860*/  @!UP1 USHF.R.S32.HI UR12, URZ, 0x1f, UR14 ;  /* 0x0000001f3f0c9899 */ /* 0x000fe4000801140e */
[----:B------:R-:W-:Y:S02]  /*0870*/  @UP0 UIMAD UR26, UR26, UR5, UR29 ;  /* 0x000000051a1a02a4 */ /* 0x000fe4000f8e021d */
[----:B------:R-:W-:Y:S02]  /*0880*/  @!UP1 UIMAD UR12, UR12, UR8, URZ ;  /* 0x000000080c0c92a4 */ /* 0x000fe4000f8e023f */
[----:B------:R-:W-:-:S02]  /*0890*/  ULDC UR5, c[0x0][0x1c0] ;  /* 0x0000700000057ab9 */ /* 0x000fc40000000800 */
[----:B------:R-:W-:Y:S02]  /*08a0*/  UIMAD UR5, UR14, UR5, UR11 ;  /* 0x000000050e0572a4 */ /* 0x000fe4000f8e020b */
[----:B------:R-:W-:Y:S02]  /*08b0*/  ULDC UR4, c[0x0][0x224] ;  /* 0x0000890000047ab9 */ /* 0x000fe40000000800 */
[----:B------:R-:W-:Y:S02]  /*08c0*/  UIMAD UR4, UR5, UR4, UR7 ;  /* 0x00000004050472a4 */ /* 0x000fe4000f8e0207 */
[----:B------:R-:W-:Y:S02]  /*08d0*/  @!UP1 UIMAD UR9, UR14, UR9, UR12 ;  /* 0x000000090e0992a4 */ /* 0x000fe4000f8e020c */
[----:B------:R-:W-:Y:S02]  /*08e0*/  USHF.L.U32 UR5, UR5, 0x5, URZ ;  /* 0x0000000505057899 */ /* 0x000fe4000800063f */
[----:B------:R-:W-:-:S02]  /*08f0*/  ULDC UR12, c[0x0][0x228] ;  /* 0x00008a00000c7ab9 */ /* 0x000fc40000000800 */
[----:B------:R-:W-:Y:S02]  /*0900*/  @!UP1 UIMAD.WIDE.U32 UR30, UR14, UR8, URZ ;  /* 0x000000080e1e92a5 */ /* 0x000fe4000f8e003f */
[----:B------:R-:W-:Y:S01]  /*0910*/  UIMAD UR12, UR4, UR12, URZ ;  /* 0x0000000c040c72a4 */ /* 0x000fe2000f8e023f */
[----:B------:R-:W-:Y:S01]  /*0920*/  IADD3 R8, P2, P1, R8, UR5, R14 ;  /* 0x0000000508087c10 */ /* 0x000fe2000f95e00e */
[----:B------:R-:W-:Y:S02]  /*0930*/  USHF.R.S32.HI UR4, URZ, 0x1f, UR5 ;  /* 0x0000001f3f047899 */ /* 0x000fe40008011405 */
[----:B------:R-:W-:Y:S02]  /*0940*/  @UP1 UIMAD UR13, UR20, UR13, UR19 ;  /* 0x0000000d140d12a4 */ /* 0x000fe4000f8e0213 */
[----:B------:R-:W-:Y:S02]  /*0950*/  @UP1 UMOV UR8, UR18 ;  /* 0x0000001200081c82 */ /* 0x000fe40008000000 */
[----:B------:R-:W-:Y:S01]  /*0960*/  @!UP1 UIADD3 UR13, UR31, UR9, URZ ;  /* 0x000000091f0d9290 */ /* 0x000fe2000fffe03f */
[----:B------:R-:W-:Y:S01]  /*0970*/  IADD3.X R6, R6, UR4, R0, P2, P1 ;  /* 0x0000000406067c10 */ /* 0x000fe200097e2400 */
        /* <DEDUP_REMOVED lines=14> */
.L_x_862:
        /* <DEDUP_REMOVED lines=49> */
.L_x_863:
[CC--:B------:R-:W-:Y:S01]  /*0d70*/  LEA.HI R9, R5.reuse, R7.reuse, RZ, 0x4 ;  /* 0x0000000705097211 */ /* 0x0c0fe200078f20ff */
[----:B------:R-:W1:Y:S01]  /*0d80*/  S2R R18, SR_CTAID.Z ;  /* 0x0000000000127919 */ /* 0x000e620000002700 */
[-C--:B------:R-:W-:Y:S01]  /*0d90*/  LEA.HI R11, R5, R7.reuse, RZ, 0x3 ;  /* 0x00000007050b7211 */ /* 0x080fe200078f18ff */
[----:B------:R-:W-:Y:S01]  /*0da0*/  ULDC.64 UR4, c[0x0][0x1b8] ;  /* 0x00006e0000047ab9 */ /* 0x000fe20000000a00 */
[----:B------:R-:W-:Y:S01]  /*0db0*/  SHF.R.S32.HI R0, RZ, 0x4, R9 ;  /* 0x00000004ff007819 */ /* 0x000fe20000011409 */
[----:B------:R-:W-:Y:S01]  /*0dc0*/  UIMAD UR4, UR17, UR4, URZ ;  /* 0x00000004110472a4 */ /* 0x000fe2000f8e023f */
[----:B------:R-:W-:Y:S01]  /*0dd0*/  SHF.R.S32.HI R32, RZ, 0x3, R11 ;  /* 0x00000003ff207819 */ /* 0x000fe2000001140b */
[----:B------:R-:W-:Y:S01]  /*0de0*/  IMAD.U32 R248, RZ, RZ, UR23 ;  /* 0x00000017fff87e24 */ /* 0x000fe2000f8e00ff */
[----:B------:R-:W-:Y:S01]  /*0df0*/  LEA.HI R209, R9, R0, RZ, 0x1 ;  /* 0x0000000009d17211 */ /* 0x000fe200078f08ff */
[----:B------:R-:W-:Y:S01]  /*0e00*/  IMAD.U32 R22, RZ, RZ, UR21 ;  /* 0x00000015ff167e24 */ /* 0x000fe2000f8e00ff */
[----:B------:R-:W-:Y:S01]  /*0e10*/  LOP3.LUT R11, R11, 0xfffffff8, RZ, 0xc0, !PT ;  /* 0xfffffff80b0b7812 */ /* 0x000fe200078ec0ff */
[----:B------:R-:W-:Y:S01]  /*0e20*/  IMAD.SHL.U32 R244, R32, 0x40, RZ ;  /* 0x0000004020f47824 */ /* 0x000fe200078e00ff */
[----:B------:R-:W-:Y:S01]  /*0e30*/  LOP3.LUT R9, R9, 0xfffffff0, RZ, 0xc0, !PT ;  /* 0xfffffff009097812 */ /* 0x000fe200078ec0ff */
[----:B------:R-:W-:Y:S01]  /*0e40*/  BSSY B0, `(.L_x_864) ;  /* 0x0000074000007945 */ /* 0x000fe20003800000 */
[----:B------:R-:W-:Y:S01]  /*0e50*/  LOP3.LUT R209, R209, 0xfffffffe, RZ, 0xc0, !PT ;  /* 0xfffffffed1d17812 */ /* 0x000fe200078ec0ff */
[C---:B------:R-:W-:Y:S01]  /*0e60*/  IMAD.IADD R11, R7.reuse, 0x1, -R11 ;  /* 0x00000001070b7824 */ /* 0x040fe200078e0a0b */
[----:B------:R-:W-:Y:S01]  /*0e70*/  LOP3.LUT R244, R244, 0x1c0, RZ, 0xc0, !PT ;  /* 0x000001c0f4f47812 */ /* 0x000fe200078ec0ff */
[----:B------:R-:W-:Y:S01]  /*0e80*/  IMAD.IADD R9, R7, 0x1, -R9 ;  /* 0x0000000107097824 */ /* 0x000fe200078e0a09 */
[----:B------:R-:W-:Y:S01]  /*0e90*/  SHF.R.S32.HI R33, RZ, 0x1f, R32 ;  /* 0x0000001fff217819 */ /* 0x000fe20000011420 */
[----:B------:R-:W-:Y:S01]  /*0ea0*/  IMAD.SHL.U32 R104, R11, 0x8, RZ ;  /* 0x000000080b687824 */ /* 0x000fe200078e00ff */
[----:B------:R-:W-:Y:S01]  /*0eb0*/  LEA.HI R5, R5, R7, RZ, 0x6 ;  /* 0x0000000705057211 */ /* 0x000fe200078f30ff */
[----:B------:R-:W-:Y:S01]  /*0ec0*/  IMAD.IADD R209, R0, 0x1, -R209 ;  /* 0x0000000100d17824 */ /* 0x000fe200078e0ad1 */
[----:B------:R-:W-:Y:S01]  /*0ed0*/  SHF.R.S32.HI R0, RZ, 0x1f, R9 ;  /* 0x0000001fff007819 */ /* 0x000fe20000011409 */
[----:B------:R2:W-:Y:S01]  /*0ee0*/  STL.64 [R1+0x8], R32 ;  /* 0x0000082001007387 */ /* 0x0005e20000100a00 */
[----:B------:R-:W-:Y:S01]  /*0ef0*/  LOP3.LUT R2, R244, 0x38, R104, 0xf8, !PT ;  /* 0x00000038f4027812 */ /* 0x000fe200078ef868 */
[----:B------:R-:W-:Y:S01]  /*0f00*/  IMAD.SHL.U32 R5, R5, 0x8, RZ ;  /* 0x0000000805057824 */ /* 0x000fe200078e00ff */
[----:B------:R-:W-:Y:S01]  /*0f10*/  LEA.HI R0, R0, R9, RZ, 0x3 ;  /* 0x0000000900007211 */ /* 0x000fe200078f18ff */
[----:B------:R-:W-:Y:S01]  /*0f20*/  IMAD.WIDE R22, R22, 0x80, R32 ;  /* 0x0000008016167825 */ /* 0x000fe200078e0220 */
[----:B------:R-:W-:-:S02]  /*0f30*/  SHF.R.U32.HI R244, RZ, 0x3, R244 ;  /* 0x00000003fff47819 */ /* 0x000fc400000116f4 */
[--C-:B------:R-:W-:Y:S02]  /*0f40*/  SHF.R.S32.HI R105, RZ, 0x1f, R104.reuse ;  /* 0x0000001fff697819 */ /* 0x100fe40000011468 */
[----:B------:R-:W-:Y:S01]  /*0f50*/  IADD3 R12, P0, R104, UR8, RZ ;  /* 0x00000008680c7c10 */ /* 0x000fe2000ff1e0ff */
[----:B------:R-:W-:Y:S01]  /*0f60*/  ULDC.64 UR8, c[0x0][0x1b0] ;  /* 0x00006c0000087ab9 */ /* 0x000fe20000000a00 */
[----:B------:R-:W-:Y:S01]  /*0f70*/  LOP3.LUT R4, R0, 0xfffffff8, RZ, 0xc0, !PT ;  /* 0xfffffff800047812 */ /* 0x000fe200078ec0ff */
[----:B------:R-:W-:Y:S01]  /*0f80*/  UIMAD UR8, UR17, UR8, URZ ;  /* 0x00000008110872a4 */ /* 0x000fe2000f8e023f */
[----:B------:R-:W-:Y:S01]  /*0f90*/  LOP3.LUT R244, R2, R244, RZ, 0x3c, !PT ;  /* 0x000000f402f47212 */ /* 0x000fe200078e3cff */
[----:B------:R-:W-:Y:S01]  /*0fa0*/  IMAD R2, R33, c[0x0][0x198], RZ ;  /* 0x0000660021027a24 */ /* 0x000fe200078e02ff */
[----:B------:R-:W-:Y:S01]  /*0fb0*/  IADD3.X R13, R105, UR13, RZ, P0, !PT ;  /* 0x0000000d690d7c10 */ /* 0x000fe200087fe4ff */
[----:B------:R-:W-:Y:S01]  /*0fc0*/  IMAD.WIDE.U32 R16, R32, c[0x0][0x198], R104 ;  /* 0x0000660020107a25 */ /* 0x000fe200078e0068 */
[----:B------:R-:W-:Y:S01]  /*0fd0*/  UIMAD UR9, UR23, UR9, UR8 ;  /* 0x00000009170972a4 */ /* 0x000fe2000f8e0208 */
[----:B------:R-:W-:Y:S01]  /*0fe0*/  LOP3.LUT R244, R244, 0xfffffe00, R5, 0xf8, !PT ;  /* 0xfffffe00f4f47812 */ /* 0x000fe200078ef805 */
[----:B------:R-:W-:Y:S01]  /*0ff0*/  UIMAD UR8, UR23, UR5, UR4 ;  /* 0x00000005170872a4 */ /* 0x000fe2000f8e0204 */
[----:B------:R-:W-:Y:S01]  /*1000*/  IMAD.IADD R4, R9, 0x1, -R4 ;  /* 0x0000000109047824 */ /* 0x000fe200078e0a04 */
[----:B------:R-:W-:Y:S01]  /*1010*/  IADD3 R20, P0, R16, UR28, RZ ;  /* 0x0000001c10147c10 */ /* 0x000fe2000ff1e0ff */
[----:B------:R-:W-:Y:S01]  /*1020*/  IMAD R2, R32, c[0x0][0x19c], R2 ;  /* 0x0000670020027a24 */ /* 0x000fe200078e0202 */
[----:B------:R-:W-:Y:S01]  /*1030*/  ULDC.64 UR4, c[0x0][0x1a8] ;  /* 0x00006a0000047ab9 */ /* 0x000fe20000000a00 */
[----:B-1----:R-:W-:Y:S01]  /*1040*/  IMAD.WIDE.U32 R18, R18, c[0x0][0x1a8], R12 ;  /* 0x00006a0012127a25 */ /* 0x002fe200078e000c */
[----:B------:R-:W-:Y:S01]  /*1050*/  UIMAD UR4, UR16, UR4, URZ ;  /* 0x00000004100472a4 */ /* 0x000fe2000f8e023f */
[C---:B------:R-:W-:Y:S01]  /*1060*/  LOP3.LUT P2, RZ, R4.reuse, 0x4, RZ, 0xc0, !PT ;  /* 0x0000000404ff7812 */ /* 0x040fe2000784c0ff */
[----:B------:R2:W-:Y:S01]  /*1070*/  STL.64 [R1], R104 ;  /* 0x0000006801007387 */ /* 0x0005e20000100a00 */
[----:B------:R-:W-:Y:S01]  /*1080*/  IMAD R9, R33, c[0x0][0x1a0], RZ ;  /* 0x0000680021097a24 */ /* 0x000fe200078e02ff */
[----:B------:R-:W-:Y:S01]  /*1090*/  LOP3.LUT P1, RZ, R4, 0x2, RZ, 0xc0, !PT ;  /* 0x0000000204ff7812 */ /* 0x000fe2000782c0ff */
[----:B------:R-:W-:Y:S01]  /*10a0*/  IMAD.WIDE.U32 R12, R32, c[0x0][0x1a0], R104 ;  /* 0x00006800200c7a25 */ /* 0x000fe200078e0068 */
[----:B------:R-:W-:Y:S01]  /*10b0*/  IADD3.X R21, R17, UR26, R2, P0, !PT ;  /* 0x0000001a11157c10 */ /* 0x000fe200087fe402 */
[----:B------:R-:W-:Y:S01]  /*10c0*/  UIMAD UR4, UR11, UR5, UR4 ;  /* 0x000000050b0472a4 */ /* 0x000fe2000f8e0204 */
[----:B------:R-:W-:Y:S01]  /*10d0*/  SHF.R.S32.HI R210, RZ, 0x5, R3 ;  /* 0x00000005ffd27819 */ /* 0x000fe20000011403 */
[----:B------:R-:W-:Y:S01]  /*10e0*/  IMAD.SHL.U32 R5, R4, 0x40, RZ ;  /* 0x0000004004057824 */ /* 0x000fe200078e00ff */
[----:B------:R-:W-:Y:S01]  /*10f0*/  IADD3 R16, P0, R12, UR30, RZ ;  /* 0x0000001e0c107c10 */ /* 0x000fe2000ff1e0ff */
[----:B------:R-:W-:Y:S01]  /*1100*/  IMAD R4, R32, c[0x0][0x1a4], R9 ;  /* 0x0000690020047a24 */ /* 0x000fe200078e0209 */
[----:B------:R-:W-:Y:S01]  /*1110*/  UIADD3 UR5, -UR7, UR22, URZ ;  /* 0x0000001607057290 */ /* 0x000fe2000fffe13f */
[----:B------:R-:W-:Y:S01]  /*1120*/  IMAD.U32 R12, RZ, RZ, UR23 ;  /* 0x00000017ff0c7e24 */ /* 0x000fe2000f8e00ff */
[----:B------:R-:W-:Y:S01]  /*1130*/  SHF.R.S32.HI R3, RZ, 0x1f, R3 ;  /* 0x0000001fff037819 */ /* 0x000fe20000011403 */
[----:B------:R-:W-:Y:S01]  /*1140*/  IMAD.SHL.U32 R2, R209, 0x8, RZ ;  /* 0x00000008d1027824 */ /* 0x000fe200078e00ff */
[----:B------:R-:W-:Y:S01]  /*1150*/  IADD3.X R17, R13, UR27, R4, P0, !PT ;  /* 0x0000001b0d117c10 */ /* 0x000fe200087fe404 */
[----:B------:R-:W-:Y:S01]  /*1160*/  IMAD.WIDE.U32 R248, R248, c[0x0][0x1b0], R20 ;  /* 0x00006c00f8f87a25 */ /* 0x000fe200078e0014 */
[----:B------:R-:W-:-:S02]  /*1170*/  LOP3.LUT R5, R5, 0x1c0, RZ, 0xc0, !PT ;  /* 0x000001c005057812 */ /* 0x000fc400078ec0ff */
[----:B------:R-:W-:Y:S01]  /*1180*/  ISETP.GE.AND P0, PT, R32, UR5, PT ;  /* 0x0000000520007c0c */ /* 0x000fe2000bf06270 */
[----:B------:R-:W-:Y:S01]  /*1190*/  IMAD.WIDE.U32 R12, R12, c[0x0][0x1b8], R16 ;  /* 0x00006e000c0c7a25 */ /* 0x000fe200078e0010 */
[----:B------:R-:W-:Y:S02]  /*11a0*/  SHF.R.S32.HI R16, RZ, 0x1f, R14 ;  /* 0x0000001fff107819 */ /* 0x000fe4000001140e */
[----:B------:R-:W-:Y:S01]  /*11b0*/  LEA.HI R3, R3, R210, RZ, 0x3 ;  /* 0x000000d203037211 */ /* 0x000fe200078f18ff */
[----:B------:R-:W-:Y:S01]  /*11c0*/  IMAD.SHL.U32 R0, R0, 0x40, RZ ;  /* 0x0000004000007824 */ /* 0x000fe200078e00ff */
[----:B------:R-:W-:Y:S01]  /*11d0*/  LOP3.LUT R2, R5, 0x8, R2, 0xf8, !PT ;  /* 0x0000000805027812 */ /* 0x000fe200078ef802 */
[----:B------:R-:W-:Y:S01]  /*11e0*/  IMAD.MOV.U32 R4, RZ, RZ, 0x10 ;  /* 0x00000010ff047424 */ /* 0x000fe200078e00ff */
[----:B------:R-:W-:Y:S01]  /*11f0*/  SHF.R.U32.HI R5, RZ, 0x3, R5 ;  /* 0x00000003ff057819 */ /* 0x000fe20000011605 */
[----:B------:R-:W-:Y:S01]  /*1200*/  IMAD.SHL.U32 R244, R244, 0x2, RZ ;  /* 0x00000002f4f47824 */ /* 0x000fe200078e00ff */
[----:B------:R-:W-:-:S02]  /*1210*/  LEA.HI R16, R16, R14, RZ, 0x2 ;  /* 0x0000000e10107211 */ /* 0x000fc400078f10ff */
[----:B------:R-:W-:Y:S02]  /*1220*/  LOP3.LUT R3, R3, 0xffffff8, RZ, 0xc0, !PT ;  /* 0x0ffffff803037812 */ /* 0x000fe400078ec0ff */
[----:B------:R-:W-:Y:S01]  /*1230*/  LOP3.LUT R5, R2, R5, RZ, 0x3c, !PT ;  /* 0x0000000502057212 */ /* 0x000fe200078e3cff */
[----:B------:R-:W-:Y:S01]  /*1240*/  IMAD.MOV.U32 R2, RZ, RZ, 0x20 ;  /* 0x00000020ff027424 */ /* 0x000fe200078e00ff */
[----:B------:R-:W-:Y:S01]  /*1250*/  SHF.R.S32.HI R9, RZ, 0x2, R16 ;  /* 0x00000002ff097819 */ /* 0x000fe20000011410 */
[----:B------:R-:W-:Y:S01]  /*1260*/  IMAD.IADD R3, R210, 0x1, -R3 ;  /* 0x00000001d2037824 */ /* 0x000fe200078e0a03 */
[----:B------:R-:W-:Y:S02]  /*1270*/  IADD3 R21, R19, UR4, RZ ;  /* 0x0000000413157c10 */ /* 0x000fe4000fffe0ff */
[----:B------:R-:W-:Y:S01]  /*1280*/  IADD3 R251, R249, UR9, RZ ;  /* 0x00000009f9fb7c10 */ /* 0x000fe2000fffe0ff */
[----:B------:R-:W-:Y:S01]  /*1290*/  IMAD R3, R3, 0x10, R9 ;  /* 0x0000001003037824 */ /* 0x000fe200078e0209 */
[----:B------:R-:W-:-:S02]  /*12a0*/  IADD3 R15, R13, UR8, RZ ;  /* 0x000000080d0f7c10 */ /* 0x000fc4000fffe0ff */
[----:B------:R-:W-:Y:S02]  /*12b0*/  LOP3.LUT R5, R5, 0xfffffe00, R0, 0xf8, !PT ;  /* 0xfffffe0005057812 */ /* 0x000fe400078ef800 */
[C---:B------:R-:W-:Y:S02]  /*12c0*/  IADD3 R247, R104.reuse, 0x40, RZ ;  /* 0x0000004068f77810 */ /* 0x040fe40007ffe0ff */
[C---:B------:R-:W-:Y:S02]  /*12d0*/  IADD3 R246, R104.reuse, 0x80, RZ ;  /* 0x0000008068f67810 */ /* 0x040fe40007ffe0ff */
[----:B------:R-:W-:Y:S02]  /*12e0*/  IADD3 R245, R104, 0xc0, RZ ;  /* 0x000000c068f57810 */ /* 0x000fe40007ffe0ff */
[----:B------:R-:W-:Y:S02]  /*12f0*/  SEL R4, R4, 0xfffffff0, !P1 ;  /* 0xfffffff004047807 */ /* 0x000fe40004800000 */
        /* <DEDUP_REMOVED lines=40> */
.L_x_865:
[----:B--2---:R-:W-:Y:S05]  /*1580*/  BSYNC B0 ;  /* 0x0000000000007941 */ /* 0x004fea0003800000 */
.L_x_864:
[----:B------:R-:W-:Y:S01]  /*1590*/  LOP3.LUT R16, R16, 0x7ffffffc, RZ, 0xc0, !PT ;  /* 0x7ffffffc10107812 */ /* 0x000fe200078ec0ff */
[----:B------:R-:W-:Y:S01]  /*15a0*/  ULEA UR4, UR6, UR12, 0x6 ;  /* 0x0000000c06047291 */ /* 0x000fe2000f8e303f */
[----:B------:R-:W-:Y:S03]  /*15b0*/  BSSY B0, `(.L_x_866) ;  /* 0x0000035000007945 */ /* 0x000fe60003800000 */
[----:B------:R-:W-:Y:S01]  /*15c0*/  IMAD.IADD R10, R14, 0x1, -R16 ;  /* 0x000000010e0a7824 */ /* 0x000fe200078e0a10 */
[----:B------:R-:W-:Y:S01]  /*15d0*/  IADD3 R16, R32, 0x20, RZ ;  /* 0x0000002020107810 */ /* 0x000fe20007ffe0ff */
[----:B------:R-:W-:Y:S02]  /*15e0*/  UIADD3 UR4, UR4, -0x40, URZ ;  /* 0xffffffc004047890 */ /* 0x000fe4000fffe03f */
[----:B------:R-:W-:Y:S01]  /*15f0*/  IMAD.SHL.U32 R10, R10, 0x2, RZ ;  /* 0x000000020a0a7824 */ /* 0x000fe200078e00ff */
[----:B------:R-:W-:-:S03]  /*1600*/  ISETP.GE.AND P1, PT, R16, UR5, PT ;  /* 0x0000000510007c0c */ /* 0x000fc6000bf26270 */
        /* <DEDUP_REMOVED lines=47> */
.L_x_867:
[----:B------:R-:W-:Y:S05]  /*1900*/  BSYNC B0 ;  /* 0x0000000000007941 */ /* 0x000fea0003800000 */
.L_x_866:
        /* <DEDUP_REMOVED lines=45> */
.L_x_869:
[----:B------:R-:W-:Y:S05]  /*1be0*/  BSYNC B0 ;  /* 0x0000000000007941 */ /* 0x000fea0003800000 */
.L_x_868:
        /* <DEDUP_REMOVED lines=48> */
.L_x_871:
[----:B------:R-:W-:Y:S05]  /*1ef0*/  BSYNC B0 ;  /* 0x0000000000007941 */ /* 0x000fea0003800000 */
.L_x_870:
        /* <DEDUP_REMOVED lines=45> */
.L_x_873:
[----:B------:R-:W-:Y:S05]  /*21d0*/  BSYNC B0 ;  /* 0x0000000000007941 */ /* 0x000fea0003800000 */
.L_x_872:
[----:B------:R-:W-:Y:S01]  /*21e0*/  ISETP.GE.AND P0, PT, R16, UR9, PT ;  /* 0x0000000910007c0c */ /* 0x000fe2000bf06270 */
[----:B------:R-:W-:Y:S01]  /*21f0*/  ULDC.64 UR18, c[0x0][0x1a0] ;  /* 0x0000680000127ab9 */ /* 0x000fe20000000a00 */
[----:B------:R-:W-:Y:S01]  /*2200*/  BSSY B0, `(.L_x_874) ;  /* 0x000002b000007945 */ /* 0x000fe20003800000 */
[----:B------:R-:W-:Y:S02]  /*2210*/  UMOV UR8, 0x5 ;  /* 0x0000000500087882 */ /* 0x000fe40000000000 */
[----:B------:R-:W-:Y:S02]  /*2220*/  ULDC UR13, c[0x0][0x19c] ;  /* 0x00006700000d7ab9 */ /* 0x000fe40000000800 */
        /* <DEDUP_REMOVED lines=12> */
[C---:B------:R-:W-:Y:S02]  /*22f0*/  @!P5 LEA R22, P6, R17.reuse, c[0x0][0x168], 0x1 ;  /* 0x00005a001116da11 */ /* 0x040fe400078c08ff */
[C---:B--2---:R-:W-:Y:S02]  /*2300*/  @!P4 LEA R20, P3, R17.reuse, c[0x0][0x168], 0x1 ;  /* 0x00005a001114ca11 */ /* 0x044fe400078608ff */
        /* <DEDUP_REMOVED lines=26> */
.L_x_875:
[----:B------:R-:W-:Y:S05]  /*24b0*/  BSYNC B0 ;  /* 0x0000000000007941 */ /* 0x000fea0003800000 */
.L_x_874:
[----:B------:R-:W0:Y:S01]  /*24c0*/  LDGDEPBAR ;  /* 0x00000000000079af */ /* 0x000e220000000000 */
[----:B------:R-:W-:Y:S01]  /*24d0*/  ISETP.GE.AND P0, PT, R32, UR9, PT ;  /* 0x0000000920007c0c */ /* 0x000fe2000bf06270 */
[----:B------:R-:W-:Y:S01]  /*24e0*/  UIMAD UR19, UR19, UR31, URZ ;  /* 0x0000001f131372a4 */ /* 0x000fe2000f8e023f */
[----:B------:R-:W-:Y:S01]  /*24f0*/  LEA R10, R210, UR7, 0x4 ;  /* 0x00000007d20a7c11 */ /* 0x000fe2000f8e20ff */
[----:B--23--:R-:W-:Y:S01]  /*2500*/  IMAD.U32 R18, RZ, RZ, UR11 ;  /* 0x0000000bff127e24 */ /* 0x00cfe2000f8e00ff */
[----:B------:R-:W-:Y:S01]  /*2510*/  MOV R17, UR10 ;  /* 0x0000000a00117c02 */ /* 0x000fe20008000f00 */
[----:B------:R-:W-:Y:S01]  /*2520*/  IMAD.MOV.U32 R14, RZ, RZ, R12 ;  /* 0x000000ffff0e7224 */ /* 0x000fe200078e000c */
[----:B------:R-:W-:Y:S01]  /*2530*/  IADD3 R10, R10, 0x1, R9 ;  /* 0x000000010a0a7810 */ /* 0x000fe20007ffe009 */
[----:B------:R-:W-:Y:S01]  /*2540*/  IMAD.U32 R9, RZ, RZ, UR21 ;  /* 0x00000015ff097e24 */ /* 0x000fe2000f8e00ff */
[----:B------:R-:W-:Y:S01]  /*2550*/  UIMAD UR19, UR12, UR11, UR19 ;  /* 0x0000000b0c1372a4 */ /* 0x000fe2000f8e0213 */
[----:B------:R-:W-:Y:S01]  /*2560*/  IMAD.WIDE.U32 R18, R18, UR31, R14 ;  /* 0x0000001f12127c25 */ /* 0x000fe2000f8e000e */
[----:B------:R-:W-:Y:S01]  /*2570*/  IADD3 R10, R17, -UR22, R10 ;  /* 0x80000016110a7c10 */ /* 0x000fe2000fffe00a */
[----:B------:R-:W-:Y:S01]  /*2580*/  UIADD3 UR7, UR33, 0x646e171e, URZ ;  /* 0x646e171e21077890 */ /* 0x000fe2000fffe03f */
[----:B------:R-:W-:Y:S01]  /*2590*/  BSSY B0, `(.L_x_876) ;  /* 0x0000030000007945 */ /* 0x000fe20003800000 */
[----:B------:R-:W-:Y:S01]  /*25a0*/  IMAD R9, R9, 0x8, R210 ;  /* 0x0000000809097824 */ /* 0x000fe200078e02d2 */
[----:B------:R-:W-:Y:S01]  /*25b0*/  IADD3 R17, R19, UR19, RZ ;  /* 0x0000001313117c10 */ /* 0x000fe2000fffe0ff */
[----:B------:R-:W-:Y:S01]  /*25c0*/  IMAD.SHL.U32 R7, R7, 0x2, RZ ;  /* 0x0000000207077824 */ /* 0x000fe200078e00ff */
[----:B------:R-:W-:Y:S01]  /*25d0*/  IADD3 R10, R10, c[0x0][0x2e8], RZ ;  /* 0x0000ba000a0a7a10 */ /* 0x000fe20007ffe0ff */
[----:B------:R-:W-:-:S03]  /*25e0*/  IMAD R210, R210, 0x400, R5 ;  /* 0x00000400d2d27824 */ /* 0x000fc600078e0205 */
[----:B------:R-:W-:Y:S02]  /*25f0*/  LOP3.LUT R7, R7, 0x6, RZ, 0xc0, !PT ;  /* 0x0000000607077812 */ /* 0x000fe400078ec0ff */
[----:B------:R-:W-:Y:S01]  /*2600*/  SHF.L.U32 R210, R210, 0x1, RZ ;  /* 0x00000001d2d27819 */ /* 0x000fe200000006ff */
        /* <DEDUP_REMOVED lines=40> */
.L_x_877:
[----:B------:R-:W-:Y:S05]  /*2890*/  BSYNC B0 ;  /* 0x0000000000007941 */ /* 0x000fea0003800000 */
.L_x_876:
[----:B------:R-:W-:Y:S01]  /*28a0*/  ISETP.GE.AND P0, PT, R16, UR9, PT ;  /* 0x0000000910007c0c */ /* 0x000fe2000bf06270 */
[C---:B------:R-:W-:Y:S01]  /*28b0*/  IMAD.SHL.U32 R16, R11.reuse, 0x40, RZ ;  /* 0x000000400b107824 */ /* 0x040fe200078e00ff */
[----:B------:R-:W-:Y:S01]  /*28c0*/  ULDC UR9, c[0x0][0x1a4] ;  /* 0x0000690000097ab9 */ /* 0x000fe20000000800 */
[----:B---3--:R-:W-:Y:S01]  /*28d0*/  IMAD.SHL.U32 R20, R32, 0x8, RZ ;  /* 0x0000000820147824 */ /* 0x008fe200078e00ff */
[----:B------:R-:W-:Y:S01]  /*28e0*/  USHF.L.U32 UR19, UR18, 0x5, URZ ;  /* 0x0000000512137899 */ /* 0x000fe2000800063f */
[----:B------:R-:W-:Y:S01]  /*28f0*/  LOP3.LUT P1, RZ, R11, 0x4, RZ, 0xc0, !PT ;  /* 0x000000040bff7812 */ /* 0x000fe2000782c0ff */
[----:B------:R-:W-:Y:S01]  /*2900*/  USHF.L.U64.HI UR18, UR18, UR8, UR9 ;  /* 0x0000000812127299 */ /* 0x000fe20008010209 */
[----:B------:R-:W-:Y:S01]  /*2910*/  LOP3.LUT R16, R16, 0x1c0, RZ, 0xc0, !PT ;  /* 0x000001c010107812 */ /* 0x000fe200078ec0ff */
[----:B------:R-:W-:Y:S01]  /*2920*/  BSSY B0, `(.L_x_878) ;  /* 0x000002e000007945 */ /* 0x000fe20003800000 */
[----:B------:R-:W-:Y:S02]  /*2930*/  SEL R2, R2, 0xffffffe0, !P1 ;  /* 0xffffffe002027807 */ /* 0x000fe40004800000 */
[----:B------:R-:W-:-:S02]  /*2940*/  LOP3.LUT R20, R16, 0x8, R20, 0xf8, !PT ;  /* 0x0000000810147812 */ /* 0x000fc400078ef814 */
[----:B------:R3:W-:Y:S01]  /*2950*/  @P0 STS.128 [R244+0x19000], RZ ;  /* 0x019000fff4000388 */ /* 0x0007e20000000c00 */
[----:B------:R-:W-:-:S03]  /*2960*/  SHF.R.U32.HI R16, RZ, 0x3, R16 ;  /* 0x00000003ff107819 */ /* 0x000fc60000011610 */
[----:B------:R3:W-:Y:S01]  /*2970*/  @P0 STS.128 [R244+0x1b000], RZ ;  /* 0x01b000fff4000388 */ /* 0x0007e20000000c00 */
[----:B------:R-:W-:-:S03]  /*2980*/  LOP3.LUT R16, R20, R16, RZ, 0x3c, !PT ;  /* 0x0000001014107212 */ /* 0x000fc600078e3cff */
[----:B------:R3:W-:Y:S02]  /*2990*/  @P0 STS.128 [R244+0x1d000], RZ ;  /* 0x01d000fff4000388 */ /* 0x0007e40000000c00 */
[----:B------:R-:W-:Y:S02]  /*29a0*/  IMAD R209, R209, 0x200, R16 ;  /* 0x00000200d1d17824 */ /* 0x000fe400078e0210 */
[----:B------:R3:W-:Y:S01]  /*29b0*/  @P0 STS.128 [R244+0x1f000], RZ ;  /* 0x01f000fff4000388 */ /* 0x0007e20000000c00 */
        /* <DEDUP_REMOVED lines=36> */
.L_x_879:
[----:B------:R-:W-:Y:S05]  /*2c00*/  BSYNC B0 ;  /* 0x0000000000007941 */ /* 0x000fea0003800000 */
.L_x_878:
[----:B------:R-:W-:Y:S01]  /*2c10*/  IMAD.SHL.U32 R209, R209, 0x2, RZ ;  /* 0x00000002d1d17824 */ /* 0x000fe200078e00ff */
[----:B-1--4-:R-:W-:Y:S01]  /*2c20*/  LDSM.16.M88.4 R24, [R210] ;  /* 0x00000000d218783b */ /* 0x012fe20000000200 */
[----:B------:R-:W-:Y:S01]  /*2c30*/  LOP3.LUT P0, RZ, R11, 0x2, RZ, 0xc0, !PT ;  /* 0x000000020bff7812 */ /* 0x000fe2000780c0ff */
[--C-:B------:R-:W-:Y:S01]  /*2c40*/  IMAD R208, R4, 0x2, R210.reuse ;  /* 0x0000000204d07824 */ /* 0x100fe200078e02d2 */
[----:B------:R-:W-:Y:S01]  /*2c50*/  IMNMX R164, R10, UR10, PT ;  /* 0x0000000a0aa47c17 */ /* 0x000fe2000b800200 */
[----:B------:R-:W1:Y:S01]  /*2c60*/  LDSM.16.M88.4 R36, [R209+0x10000] ;  /* 0x01000000d124783b */ /* 0x000e620000000200 */
[C---:B------:R-:W-:Y:S01]  /*2c70*/  IADD3 R11, R209.reuse, 0x10000, RZ ;  /* 0x00010000d10b7810 */ /* 0x040fe20007ffe0ff */
[----:B------:R-:W-:Y:S01]  /*2c80*/  IMAD R206, R0, 0x2, R210 ;  /* 0x0000000200ce7824 */ /* 0x000fe200078e02d2 */
[----:B------:R-:W-:Y:S01]  /*2c90*/  IADD3 R207, R209, 0x10020, RZ ;  /* 0x00010020d1cf7810 */ /* 0x000fe20007ffe0ff */
[----:B------:R-:W4:Y:S01]  /*2ca0*/  LDSM.16.M88.4 R28, [R209+0x10800] ;  /* 0x01080000d11c783b */ /* 0x000f220000000200 */
[----:B------:R-:W-:Y:S01]  /*2cb0*/  IMAD R203, R2, 0x2, R209 ;  /* 0x0000000202cb7824 */ /* 0x000fe200078e02d1 */
[----:B------:R-:W-:Y:S01]  /*2cc0*/  UISETP.GE.AND UP0, UPT, UR6, 0x2, UPT ;  /* 0x000000020600788c */ /* 0x000fe2000bf06270 */
[----:B------:R-:W-:Y:S01]  /*2cd0*/  IMAD R205, R0, 0x2, R208 ;  /* 0x0000000200cd7824 */ /* 0x000fe200078e02d0 */
[----:B------:R-:W5:Y:S02]  /*2ce0*/  LDSM.16.M88.4 R72, [R209+0x11000] ;  /* 0x01100000d148783b */ /* 0x000f640000000200 */
[----:B------:R-:W-:-:S02]  /*2cf0*/  @P0 IADD3 R207, R11, -0x20, RZ ;  /* 0xffffffe00bcf0810 */ /* 0x000fc40007ffe0ff */
[----:B------:R-:W2:Y:S01]  /*2d00*/  LDSM.16.M88.4 R52, [R209+0x11800] ;  /* 0x01180000d134783b */ /* 0x000ea20000000200 */
[----:B------:R-:W-:Y:S02]  /*2d10*/  IADD3 R11, R10, 0x8, RZ ;  /* 0x000000080a0b7810 */ /* 0x000fe40007ffe0ff */
[----:B------:R-:W-:Y:S01]  /*2d20*/  IMAD R196, R2, 0x2, R207 ;  /* 0x0000000202c47824 */ /* 0x000fe200078e02cf */
[----:B------:R-:W-:Y:S01]  /*2d30*/  LDSM.16.M88.4 R16, [R208] ;  /* 0x00000000d010783b */ /* 0x000fe20000000200 */
[----:B------:R-:W-:Y:S01]  /*2d40*/  IMAD.U32 R2, RZ, RZ, UR31 ;  /* 0x0000001fff027e24 */ /* 0x000fe2000f8e00ff */
[----:B------:R-:W-:Y:S02]  /*2d50*/  IMNMX R11, R11, UR10, PT ;  /* 0x0000000a0b0b7c17 */ /* 0x000fe4000b800200 */
[----:B------:R-:W3:Y:S01]  /*2d60*/  LDSM.16.M88.4 R48, [R207] ;  /* 0x00000000cf30783b */ /* 0x000ee20000000200 */
[----:B------:R-:W-:Y:S01]  /*2d70*/  IMAD R2, R2, 0x40, R7 ;  /* 0x0000004002027824 */ /* 0x000fe200078e0207 */
[----:B------:R-:W-:-:S02]  /*2d80*/  IADD3 R199, R207, 0x800, RZ ;  /* 0x00000800cfc77810 */ /* 0x000fc40007ffe0ff */
[----:B------:R-:W2:Y:S01]  /*2d90*/  LDSM.16.M88.4 R44, [R207+0x800] ;  /* 0x00080000cf2c783b */ /* 0x000ea20000000200 */
[----:B------:R-:W-:Y:S02]  /*2da0*/  IADD3 R198, R207, 0x1000, RZ ;  /* 0x00001000cfc67810 */ /* 0x000fe40007ffe0ff */
[C---:B------:R-:W-:Y:S01]  /*2db0*/  IADD3 R7, R2.reuse, 0x1, RZ ;  /* 0x0000000102077810 */ /* 0x040fe20007ffe0ff */
[----:B------:R-:W2:Y:S01]  /*2dc0*/  LDSM.16.M88.4 R20, [R207+0x1000] ;  /* 0x00100000cf14783b */ /* 0x000ea20000000200 */
[----:B------:R-:W-:Y:S02]  /*2dd0*/  IADD3 R10, R2, 0x8, RZ ;  /* 0x00000008020a7810 */ /* 0x000fe40007ffe0ff */
[CC--:B------:R-:W-:Y:S01]  /*2de0*/  ISETP.GE.AND P5, PT, R7.reuse, R164.reuse, PT ;  /* 0x000000a40700720c */ /* 0x0c0fe20003fa6270 */
[----:B------:R-:W2:Y:S01]  /*2df0*/  LDSM.16.M88.4 R60, [R207+0x1800] ;  /* 0x00180000cf3c783b */ /* 0x000ea20000000200 */
[-C--:B------:R-:W-:Y:S02]  /*2e00*/  ISETP.GE.AND P3, PT, R7, R11.reuse, PT ;  /* 0x0000000b0700720c */ /* 0x080fe40003f66270 */
[C---:B------:R-:W-:Y:S01]  /*2e10*/  ISETP.GE.AND P1, PT, R10.reuse, R164, PT ;  /* 0x000000a40a00720c */ /* 0x040fe20003f26270 */
[----:B------:R-:W-:Y:S01]  /*2e20*/  LDSM.16.M88.4 R64, [R206] ;  /* 0x00000000ce40783b */ /* 0x000fe20000000200 */
[----:B------:R-:W-:-:S02]  /*2e30*/  ISETP.GE.AND P4, PT, R10, R11, PT ;  /* 0x0000000b0a00720c */ /* 0x000fc40003f86270 */
[C---:B------:R-:W-:Y:S01]  /*2e40*/  IADD3 R7, R2.reuse, 0x9, RZ ;  /* 0x0000000902077810 */ /* 0x040fe20007ffe0ff */
[C---:B-1----:R-:W-:Y:S01]  /*2e50*/  HMMA.16816.F32.BF16 R40, R24.reuse, R36, RZ ;  /* 0x000000241828723c */ /* 0x042fe200000418ff */
[----:B------:R-:W1:Y:S01]  /*2e60*/  LDSM.16.M88.4 R56, [R203+0x10000] ;  /* 0x01000000cb38783b */ /* 0x000e620000000200 */
[----:B------:R-:W-:Y:S02]  /*2e70*/  IADD3 R10, R2, 0x10, RZ ;  /* 0x00000010020a7810 */ /* 0x000fe40007ffe0ff */
[CC--:B------:R-:W-:Y:S01]  /*2e80*/  ISETP.GE.AND P6, PT, R7.reuse, R164.reuse, PT ;  /* 0x000000a40700720c */ /* 0x0c0fe20003fc6270 */
[----:B------:R-:W-:Y:S01]  /*2e90*/  LDSM.16.M88.4 R88, [R205] ;  /* 0x00000000cd58783b */ /* 0x000fe20000000200 */
[----:B------:R-:W-:Y:S02]  /*2ea0*/  ISETP.GE.AND P2, PT, R7, R11, PT ;  /* 0x0000000b0700720c */ /* 0x000fe40003f46270 */
[----:B------:R-:W-:Y:S01]  /*2eb0*/  HMMA.16816.F32.BF16 R36, R24, R38, RZ ;  /* 0x000000261824723c */ /* 0x000fe200000418ff */
[----:B------:R-:W-:Y:S01]  /*2ec0*/  LDSM.16.M88.4 R84, [R196+0x1000] ;  /* 0x00100000c454783b */ /* 0x000fe20000000200 */
[----:B------:R-:W-:-:S02]  /*2ed0*/  ISETP.GE.AND P0, PT, R10, R164, PT ;  /* 0x000000a40a00720c */ /* 0x000fc40003f06270 */
[----:B------:R-:W-:Y:S01]  /*2ee0*/  IADD3 R7, R2, 0x11, RZ ;  /* 0x0000001102077810 */ /* 0x000fe20007ffe0ff */
[----:B------:R-:W-:Y:S01]  /*2ef0*/  LDSM.16.M88.4 R80, [R196+0x1800] ;  /* 0x00180000c450783b */ /* 0x000fe20000000200 */
[C---:B------:R-:W-:Y:S02]  /*2f00*/  IADD3 R197, R207.reuse, 0x1800, RZ ;  /* 0x00001800cfc57810 */ /* 0x040fe40007ffe0ff */
[----:B----4-:R-:W-:Y:S01]  /*2f10*/  HMMA.16816.F32.BF16 R32, R24, R28, RZ ;  /* 0x0000001c1820723c */ /* 0x010fe200000418ff */
[----:B------:R-:W0:Y:S01]  /*2f20*/  LDGDEPBAR ;  /* 0x00000000000079af */ /* 0x000e220000000000 */
[C---:B------:R-:W-:Y:S02]  /*2f30*/  IADD3 R195, R207.reuse, 0x2000, RZ ;  /* 0x00002000cfc37810 */ /* 0x040fe40007ffe0ff */
[C---:B------:R-:W-:Y:S02]  /*2f40*/  IADD3 R194, R207.reuse, 0x2800, RZ ;  /* 0x00002800cfc27810 */ /* 0x040fe40007ffe0ff */
[----:B------:R-:W-:-:S02]  /*2f50*/  IADD3 R193, R207, 0x3000, RZ ;  /* 0x00003000cfc17810 */ /* 0x000fc40007ffe0ff */
[C---:B------:R-:W-:Y:S01]  /*2f60*/  HMMA.16816.F32.BF16 R28, R24.reuse, R30, RZ ;  /* 0x0000001e181c723c */ /* 0x040fe200000418ff */
[C---:B------:R-:W-:Y:S02]  /*2f70*/  IADD3 R192, R207.reuse, 0x3800, RZ ;  /* 0x00003800cfc07810 */ /* 0x040fe40007ffe0ff */
[C---:B------:R-:W-:Y:S02]  /*2f80*/  IADD3 R191, R207.reuse, 0x4000, RZ ;  /* 0x00004000cfbf7810 */ /* 0x040fe40007ffe0ff */
[C---:B------:R-:W-:Y:S02]  /*2f90*/  IADD3 R190, R207.reuse, 0x4800, RZ ;  /* 0x00004800cfbe7810 */ /* 0x040fe40007ffe0ff */
[C---:B------:R-:W-:Y:S01]  /*2fa0*/  IADD3 R189, R207.reuse, 0x5000, RZ ;  /* 0x00005000cfbd7810 */ /* 0x040fe20007ffe0ff */
[----:B-----5:R-:W-:Y:S01]  /*2fb0*/  HMMA.16816.F32.BF16 R76, R24, R72, RZ ;  /* 0x00000048184c723c */ /* 0x020fe200000418ff */
[C---:B------:R-:W-:Y:S02]  /*2fc0*/  IADD3 R188, R207.reuse, 0x5800, RZ ;  /* 0x00005800cfbc7810 */ /* 0x040fe40007ffe0ff */
[----:B------:R-:W-:-:S02]  /*2fd0*/  IADD3 R187, R207, 0x6000, RZ ;  /* 0x00006000cfbb7810 */ /* 0x000fc40007ffe0ff */
[C---:B------:R-:W-:Y:S02]  /*2fe0*/  IADD3 R186, R207.reuse, 0x6800, RZ ;  /* 0x00006800cfba7810 */ /* 0x040fe40007ffe0ff */
[C---:B------:R-:W-:Y:S01]  /*2ff0*/  IADD3 R185, R207.reuse, 0x7000, RZ ;  /* 0x00007000cfb97810 */ /* 0x040fe20007ffe0ff */
[----:B------:R-:W-:Y:S01]  /*3000*/  HMMA.16816.F32.BF16 R72, R24, R74, RZ ;  /* 0x0000004a1848723c */ /* 0x000fe200000418ff */
[----:B------:R-:W-:-:S07]  /*3010*/  IADD3 R184, R207, 0x7800, RZ ;  /* 0x00007800cfb87810 */ /* 0x000fce0007ffe0ff */
[C---:B--2---:R-:W-:Y:S08]  /*3020*/  HMMA.16816.F32.BF16 R68, R24.reuse, R52, RZ ;  /* 0x000000341844723c */ /* 0x044ff000000418ff */
[----:B------:R-:W-:Y:S01]  /*3030*/  HMMA.16816.F32.BF16 R24, R24, R54, RZ ;  /* 0x000000361818723c */ /* 0x000fe200000418ff */
[----:B------:R-:W2:Y:S07]  /*3040*/  LDSM.16.M88.4 R52, [R203+0x10800] ;  /* 0x01080000cb34783b */ /* 0x000eae0000000200 */
        /* <DEDUP_REMOVED lines=8> */
[----:B------:R-:W5:Y:S07]  /*30d0*/  LDSM.16.M88.4 R20, [R196] ;  /* 0x00000000c414783b */ /* 0x000f6e0000000200 */
        /* <DEDUP_REMOVED lines=17> */
[C---:B-----5:R-:W-:Y:S08]  /*31f0*/  HMMA.16816.F32.BF16 R40, R88.reuse, R20, R40 ;  /* 0x000000145828723c */ /* 0x060ff00000041828 */
[C---:B------:R-:W-:Y:S01]  /*3200*/  HMMA.16816.F32.BF16 R36, R88.reuse, R22, R36 ;  /* 0x000000165824723c */ /* 0x040fe20000041824 */
[----:B------:R-:W5:Y:S07]  /*3210*/  LDSM.16.M88.4 R20, [R207+0x2000] ;  /* 0x00200000cf14783b */ /* 0x000f6e0000000200 */
[C---:B------:R-:W-:Y:S08]  /*3220*/  HMMA.16816.F32.BF16 R32, R88.reuse, R16, R32 ;  /* 0x000000105820723c */ /* 0x040ff00000041820 */
[C---:B------:R-:W-:Y:S01]  /*3230*/  HMMA.16816.F32.BF16 R28, R88.reuse, R18, R28 ;  /* 0x00000012581c723c */ /* 0x040fe2000004181c */
[----:B------:R-:W2:Y:S07]  /*3240*/  LDSM.16.M88.4 R16, [R207+0x2800] ;  /* 0x00280000cf10783b */ /* 0x000eae0000000200 */
[C---:B------:R-:W-:Y:S08]  /*3250*/  HMMA.16816.F32.BF16 R76, R88.reuse, R84, R76 ;  /* 0x00000054584c723c */ /* 0x040ff0000004184c */
[C---:B------:R-:W-:Y:S08]  /*3260*/  HMMA.16816.F32.BF16 R72, R88.reuse, R86, R72 ;  /* 0x000000565848723c */ /* 0x040ff00000041848 */
[C---:B------:R-:W-:Y:S08]  /*3270*/  HMMA.16816.F32.BF16 R68, R88.reuse, R80, R68 ;  /* 0x000000505844723c */ /* 0x040ff00000041844 */
[----:B------:R-:W-:Y:S01]  /*3280*/  HMMA.16816.F32.BF16 R64, R88, R82, R64 ;  /* 0x000000525840723c */ /* 0x000fe20000041840 */
[----:B------:R-:W-:Y:S07]  /*3290*/  LDSM.16.M88.4 R80, [R203+0x13800] ;  /* 0x01380000cb50783b */ /* 0x000fee0000000200 */
[C---:B-1----:R-:W-:Y:S08]  /*32a0*/  HMMA.16816.F32.BF16 R40, R60.reuse, R56, R40 ;  /* 0x000000383c28723c */ /* 0x042ff00000041828 */
[C---:B------:R-:W-:Y:S01]  /*32b0*/  HMMA.16816.F32.BF16 R36, R60.reuse, R58, R36 ;  /* 0x0000003a3c24723c */ /* 0x040fe20000041824 */
[----:B------:R-:W-:Y:S07]  /*32c0*/  LDSM.16.M88.4 R56, [R207+0x3800] ;  /* 0x00380000cf38783b */ /* 0x000fee0000000200 */
[C---:B--2---:R-:W-:Y:S08]  /*32d0*/  HMMA.16816.F32.BF16 R32, R60.reuse, R52, R32 ;  /* 0x000000343c20723c */ /* 0x044ff00000041820 */
[C---:B------:R-:W-:Y:S01]  /*32e0*/  HMMA.16816.F32.BF16 R28, R60.reuse, R54, R28 ;  /* 0x000000363c1c723c */ /* 0x040fe2000004181c */
[----:B------:R-:W1:Y:S07]  /*32f0*/  LDSM.16.M88.4 R52, [R207+0x3000] ;  /* 0x00300000cf34783b */ /* 0x000e6e0000000200 */
        /* <DEDUP_REMOVED lines=9> */
[----:B------:R-:W2:Y:S07]  /*3390*/  LDSM.16.M88.4 R20, [R203+0x12000] ;  /* 0x01200000cb14783b */ /* 0x000eae0000000200 */
[C---:B------:R-:W-:Y:S08]  /*33a0*/  HMMA.16816.F32.BF16 R32, R24.reuse, R16, R32 ;  /* 0x000000101820723c */ /* 0x040ff00000041820 */
[C---:B------:R-:W-:Y:S01]  /*33b0*/  HMMA.16816.F32.BF16 R28, R24.reuse, R18, R28 ;  /* 0x00000012181c723c */ /* 0x040fe2000004181c */
[----:B------:R-:W3:Y:S07]  /*33c0*/  LDSM.16.M88.4 R16, [R203+0x12800] ;  /* 0x01280000cb10783b */ /* 0x000eee0000000200 */
[C---:B-1----:R-:W-:Y:S08]  /*33d0*/  HMMA.16816.F32.BF16 R76, R24.reuse, R52, R76 ;  /* 0x00000034184c723c */ /* 0x042ff0000004184c */
[C---:B------:R-:W-:Y:S01]  /*33e0*/  HMMA.16816.F32.BF16 R72, R24.reuse, R54, R72 ;  /* 0x000000361848723c */ /* 0x040fe20000041848 */
[----:B------:R-:W1:Y:S07]  /*33f0*/  LDSM.16.M88.4 R52, [R196+0x2000] ;  /* 0x00200000c434783b */ /* 0x000e6e0000000200 */
[C---:B------:R-:W-:Y:S08]  /*3400*/  HMMA.16816.F32.BF16 R68, R24.reuse, R56, R68 ;  /* 0x000000381844723c */ /* 0x040ff00000041844 */
[----:B------:R-:W-:Y:S01]  /*3410*/  HMMA.16816.F32.BF16 R64, R24, R58, R64 ;  /* 0x0000003a1840723c */ /* 0x000fe20000041840 */
[----:B------:R-:W4:Y:S04]  /*3420*/  LDSM.16.M88.4 R24, [R196+0x2800] ;  /* 0x00280000c418783b */ /* 0x000f280000000200 */
        /* <DEDUP_REMOVED lines=21> */
[----:B------:R-:W2:Y:S07]  /*3580*/  LDSM.16.M88.4 R20, [R209+0x15800] ;  /* 0x01580000d114783b */ /* 0x000eae0000000200 */
[C---:B---3--:R-:W-:Y:S08]  /*3590*/  HMMA.16816.F32.BF16 R68, R60.reuse, R16, R68 ;  /* 0x000000103c44723c */ /* 0x048ff00000041844 */
[----:B------:R-:W-:Y:S01]  /*35a0*/  HMMA.16816.F32.BF16 R64, R60, R18, R64 ;  /* 0x000000123c40723c */ /* 0x000fe20000041840 */
[----:B------:R-:W3:Y:S04]  /*35b0*/  LDSM.16.M88.4 R16, [R207+0x4000] ;  /* 0x00400000cf10783b */ /* 0x000ee80000000200 */
[----:B------:R-:W-:Y:S03]  /*35c0*/  LDSM.16.M88.4 R60, [R196+0x4000] ;  /* 0x00400000c43c783b */ /* 0x000fe60000000200 */
[C---:B-----5:R-:W-:Y:S08]  /*35d0*/  HMMA.16816.F32.BF16 R40, R48.reuse, R44, R40 ;  /* 0x0000002c3028723c */ /* 0x060ff00000041828 */
[C---:B------:R-:W-:Y:S01]  /*35e0*/  HMMA.16816.F32.BF16 R36, R48.reuse, R46, R36 ;  /* 0x0000002e3024723c */ /* 0x040fe20000041824 */
        /* <DEDUP_REMOVED lines=8> */
[----:B------:R-:W-:Y:S01]  /*3670*/  HMMA.16816.F32.BF16 R64, R48, R22, R64 ;  /* 0x000000163040723c */ /* 0x000fe20000041840 */
[----:B------:R-:W-:Y:S04]  /*3680*/  LDSM.16.M88.4 R48, [R206+0x8000] ;  /* 0x00800000ce30783b */ /* 0x000fe80000000200 */
[----:B------:R-:W2:Y:S03]  /*3690*/  LDSM.16.M88.4 R20, [R203+0x14000] ;  /* 0x01400000cb14783b */ /* 0x000ea60000000200 */
[C---:B---3--:R-:W-:Y:S08]  /*36a0*/  HMMA.16816.F32.BF16 R40, R56.reuse, R16, R40 ;  /* 0x000000103828723c */ /* 0x048ff00000041828 */
[C---:B------:R-:W-:Y:S01]  /*36b0*/  HMMA.16816.F32.BF16 R36, R56.reuse, R18, R36 ;  /* 0x000000123824723c */ /* 0x040fe20000041824 */
[----:B------:R-:W3:Y:S07]  /*36c0*/  LDSM.16.M88.4 R16, [R203+0x14800] ;  /* 0x01480000cb10783b */ /* 0x000eee0000000200 */
[C---:B-----5:R-:W-:Y:S08]  /*36d0*/  HMMA.16816.F32.BF16 R32, R56.reuse, R44, R32 ;  /* 0x0000002c3820723c */ /* 0x060ff00000041820 */
[C---:B------:R-:W-:Y:S01]  /*36e0*/  HMMA.16816.F32.BF16 R28, R56.reuse, R46, R28 ;  /* 0x0000002e381c723c */ /* 0x040fe2000004181c */
[----:B------:R-:W5:Y:S07]  /*36f0*/  LDSM.16.M88.4 R44, [R203+0x15000] ;  /* 0x01500000cb2c783b */ /* 0x000f6e0000000200 */
[C---:B-1----:R-:W-:Y:S08]  /*3700*/  HMMA.16816.F32.BF16 R76, R56.reuse, R52, R76 ;  /* 0x00000034384c723c */ /* 0x042ff0000004184c */
[C---:B------:R-:W-:Y:S01]  /*3710*/  HMMA.16816.F32.BF16 R72, R56.reuse, R54, R72 ;  /* 0x000000363848723c */ /* 0x040fe20000041848 */
[----:B------:R-:W1:Y:S07]  /*3720*/  LDSM.16.M88.4 R52, [R203+0x15800] ;  /* 0x01580000cb34783b */ /* 0x000e6e0000000200 */
[C---:B----4-:R-:W-:Y:S01]  /*3730*/  HMMA.16816.F32.BF16 R80, R56.reuse, R24, R68 ;  /* 0x000000183850723c */ /* 0x050fe20000041844 */
[----:B------:R-:W4:Y:S07]  /*3740*/  LDSM.16.M88.4 R68, [R205+0x8000] ;  /* 0x00800000cd44783b */ /* 0x000f2e0000000200 */
[----:B------:R-:W-:Y:S01]  /*3750*/  HMMA.16816.F32.BF16 R64, R56, R26, R64 ;  /* 0x0000001a3840723c */ /* 0x000fe20000041840 */
[----:B------:R-:W1:Y:S04]  /*3760*/  LDSM.16.M88.4 R24, [R196+0x4800] ;  /* 0x00480000c418783b */ /* 0x000e680000000200 */
[----:B------:R-:W-:Y:S03]  /*3770*/  LDSM.16.M88.4 R56, [R209+0x17000] ;  /* 0x01700000d138783b */ /* 0x000fe60000000200 */
[C---:B--2---:R-:W-:Y:S08]  /*3780*/  HMMA.16816.F32.BF16 R40, R48.reuse, R20, R40 ;  /* 0x000000143028723c */ /* 0x044ff00000041828 */
[C---:B------:R-:W-:Y:S01]  /*3790*/  HMMA.16816.F32.BF16 R36, R48.reuse, R22, R36 ;  /* 0x000000163024723c */ /* 0x040fe20000041824 */
[----:B------:R-:W2:Y:S07]  /*37a0*/  LDSM.16.M88.4 R20, [R196+0x5000] ;  /* 0x00500000c414783b */ /* 0x000eae0000000200 */
[C---:B---3--:R-:W-:Y:S08]  /*37b0*/  HMMA.16816.F32.BF16 R32, R48.reuse, R16, R32 ;  /* 0x000000103020723c */ /* 0x048ff00000041820 */
[C---:B------:R-:W-:Y:S01]  /*37c0*/  HMMA.16816.F32.BF16 R28, R48.reuse, R18, R28 ;  /* 0x00000012301c723c */ /* 0x040fe2000004181c */
[----:B------:R-:W-:Y:S07]  /*37d0*/  LDSM.16.M88.4 R16, [R209+0x16000] ;  /* 0x01600000d110783b */ /* 0x000fee0000000200 */
[C---:B-----5:R-:W-:Y:S08]  /*37e0*/  HMMA.16816.F32.BF16 R76, R48.reuse, R44, R76 ;  /* 0x0000002c304c723c */ /* 0x060ff0000004184c */
[C---:B------:R-:W-:Y:S01]  /*37f0*/  HMMA.16816.F32.BF16 R72, R48.reuse, R46, R72 ;  /* 0x0000002e3048723c */ /* 0x040fe20000041848 */
[----:B------:R-:W-:Y:S07]  /*3800*/  LDSM.16.M88.4 R44, [R210+0xc000] ;  /* 0x00c00000d22c783b */ /* 0x000fee0000000200 */
[C---:B-1----:R-:W-:Y:S08]  /*3810*/  HMMA.16816.F32.BF16 R80, R48.reuse, R52, R80 ;  /* 0x000000343050723c */ /* 0x042ff00000041850 */
[----:B------:R-:W-:Y:S01]  /*3820*/  HMMA.16816.F32.BF16 R64, R48, R54, R64 ;  /* 0x000000363040723c */ /* 0x000fe20000041840 */
[----:B------:R-:W1:Y:S04]  /*3830*/  LDSM.16.M88.4 R48, [R196+0x5800] ;  /* 0x00580000c430783b */ /* 0x000e680000000200 */
[----:B------:R-:W3:Y:S03]  /*3840*/  LDSM.16.M88.4 R52, [R209+0x16800] ;  /* 0x01680000d134783b */ /* 0x000ee60000000200 */
        /* <DEDUP_REMOVED lines=9> */
[C---:B-1----:R-:W-:Y:S08]  /*38e0*/  HMMA.16816.F32.BF16 R80, R68.reuse, R48, R80 ;  /* 0x000000304450723c */ /* 0x042ff00000041850 */
[----:B------:R-:W-:Y:S01]  /*38f0*/  HMMA.16816.F32.BF16 R64, R68, R50, R64 ;  /* 0x000000324440723c */ /* 0x000fe20000041840 */
[----:B------:R-:W1:Y:S04]  /*3900*/  LDSM.16.M88.4 R48, [R208+0xc000] ;  /* 0x00c00000d030783b */ /* 0x000e680000000200 */
[----:B------:R-:W-:Y:S03]  /*3910*/  LDSM.16.M88.4 R68, [R206+0xc000] ;  /* 0x00c00000ce44783b */ /* 0x000fe60000000200 */
        /* <DEDUP_REMOVED lines=14> */
[C---:B--2---:R-:W-:Y:S08]  /*3a00*/  HMMA.16816.F32.BF16 R32, R48.reuse, R16, R32 ;  /* 0x000000103020723c */ /* 0x044ff00000041820 */
[C---:B------:R-:W-:Y:S01]  /*3a10*/  HMMA.16816.F32.BF16 R28, R48.reuse, R18, R28 ;  /* 0x00000012301c723c */ /* 0x040fe2000004181c */
[----:B------:R-:W1:Y:S07]  /*3a20*/  LDSM.16.M88.4 R16, [R203+0x17000] ;  /* 0x01700000cb10783b */ /* 0x000e6e0000000200 */
[C---:B------:R-:W-:Y:S01]  /*3a30*/  HMMA.16816.F32.BF16 R40, R48.reuse, R20, R40 ;  /* 0x000000143028723c */ /* 0x040fe20000041828 */
[----:B------:R-:W2:Y:S07]  /*3a40*/  LDSM.16.M88.4 R20, [R205+0xc000] ;  /* 0x00c00000cd14783b */ /* 0x000eae0000000200 */
[C---:B---3--:R-:W-:Y:S01]  /*3a50*/  HMMA.16816.F32.BF16 R84, R48.reuse, R52, R80 ;  /* 0x000000343054723c */ /* 0x048fe20000041850 */
[----:B------:R-:W3:Y:S07]  /*3a60*/  LDSM.16.M88.4 R80, [R196+0x6800] ;  /* 0x00680000c450783b */ /* 0x000eee0000000200 */
[C---:B------:R-:W-:Y:S08]  /*3a70*/  HMMA.16816.F32.BF16 R76, R48.reuse, R60, R76 ;  /* 0x0000003c304c723c */ /* 0x040ff0000004184c */
[----:B------:R-:W-:Y:S01]  /*3a80*/  HMMA.16816.F32.BF16 R72, R48, R62, R72 ;  /* 0x0000003e3048723c */ /* 0x000fe20000041848 */
[----:B------:R-:W2:Y:S07]  /*3a90*/  LDSM.16.M88.4 R60, [R203+0x17800] ;  /* 0x01780000cb3c783b */ /* 0x000eae0000000200 */
[----:B-----5:R-:W-:Y:S08]  /*3aa0*/  HMMA.16816.F32.BF16 R36, R68, R58, R36 ;  /* 0x0000003a4424723c */ /* 0x020ff00000041824 */
[----:B------:R-:W-:Y:S01]  /*3ab0*/  HMMA.16816.F32.BF16 R64, R48, R54, R64 ;  /* 0x000000363040723c */ /* 0x000fe20000041840 */
[----:B------:R-:W5:Y:S07]  /*3ac0*/  LDSM.16.M88.4 R48, [R196+0x7000] ;  /* 0x00700000c430783b */ /* 0x000f6e0000000200 */
[C---:B----4-:R-:W-:Y:S07]  /*3ad0*/  HMMA.16816.F32.BF16 R32, R68.reuse, R24, R32 ;  /* 0x000000184420723c */ /* 0x050fee0000041820 */
[----:B------:R-:W-:Y:S01]  /*3ae0*/  IADD3 R25, R2, 0x20, RZ ;  /* 0x0000002002197810 */ /* 0x000fe20007ffe0ff */
[C---:B------:R-:W-:Y:S08]  /*3af0*/  HMMA.16816.F32.BF16 R28, R68.reuse, R26, R28 ;  /* 0x0000001a441c723c */ /* 0x040ff0000004181c */
[C---:B-1----:R-:W-:Y:S08]  /*3b00*/  HMMA.16816.F32.BF16 R76, R68.reuse, R16, R76 ;  /* 0x00000010444c723c */ /* 0x042ff0000004184c */
[----:B------:R-:W-:Y:S01]  /*3b10*/  HMMA.16816.F32.BF16 R72, R68, R18, R72 ;  /* 0x000000124448723c */ /* 0x000fe20000041848 */
[----:B------:R-:W1:Y:S01]  /*3b20*/  LDSM.16.M88.4 R16, [R196+0x7800] ;  /* 0x00780000c410783b */ /* 0x000e620000000200 */
[----:B------:R-:W-:-:S06]  /*3b30*/  DEPBAR.LE SB0, 0x0 ;  /* 0x000080000000791a */ /* 0x000fcc0000000000 */
[----:B--2---:R-:W-:Y:S08]  /*3b40*/  HMMA.16816.F32.BF16 R36, R20, R46, R36 ;  /* 0x0000002e1424723c */ /* 0x004ff00000041824 */
[----:B------:R-:W-:Y:S08]  /*3b50*/  HMMA.16816.F32.BF16 R40, R68, R56, R40 ;  /* 0x000000384428723c */ /* 0x000ff00000041828 */
[----:B---3--:R-:W-:Y:S08]  /*3b60*/  HMMA.16816.F32.BF16 R32, R20, R80, R32 ;  /* 0x000000501420723c */ /* 0x008ff00000041820 */
[----:B------:R-:W-:Y:S01]  /*3b70*/  HMMA.16816.F32.BF16 R64, R68, R62, R64 ;  /* 0x0000003e4440723c */ /* 0x000fe20000041840 */
[----:B------:R-:W-:-:S02]  /*3b80*/  FSEL R36, R36, -INF , !P1 ;  /* 0xff80000024247808 */ /* 0x000fc40004800000 */
[----:B------:R-:W-:Y:S02]  /*3b90*/  ISETP.GE.AND P1, PT, R10, R11, PT ;  /* 0x0000000b0a00720c */ /* 0x000fe40003f26270 */
[----:B------:R-:W-:Y:S02]  /*3ba0*/  IADD3 R10, R2, 0x18, RZ ;  /* 0x00000018020a7810 */ /* 0x000fe40007ffe0ff */
[----:B------:R-:W-:Y:S01]  /*3bb0*/  FSEL R38, R38, -INF , !P4 ;  /* 0xff80000026267808 */ /* 0x000fe20006000000 */
[----:B------:R-:W-:Y:S01]  /*3bc0*/  HMMA.16816.F32.BF16 R28, R20, R82, R28 ;  /* 0x00000052141c723c */ /* 0x000fe2000004181c */
[----:B------:R-:W-:Y:S02]  /*3bd0*/  FSEL R39, R39, -INF , !P2 ;  /* 0xff80000027277808 */ /* 0x000fe40005000000 */
[-C--:B------:R-:W-:Y:S02]  /*3be0*/  ISETP.GE.AND P4, PT, R7, R164.reuse, PT ;  /* 0x000000a40700720c */ /* 0x080fe40003f86270 */
[----:B------:R-:W-:-:S02]  /*3bf0*/  ISETP.GE.AND P2, PT, R10, R164, PT ;  /* 0x000000a40a00720c */ /* 0x000fc40003f46270 */
[----:B------:R-:W-:Y:S01]  /*3c00*/  FSEL R37, R37, -INF , !P6 ;  /* 0xff80000025257808 */ /* 0x000fe20007000000 */
[----:B-----5:R-:W-:Y:S01]  /*3c10*/  HMMA.16816.F32.BF16 R76, R20, R48, R76 ;  /* 0x00000030144c723c */ /* 0x020fe2000004184c */
[----:B------:R-:W-:Y:S02]  /*3c20*/  FSEL R24, R32, -INF , !P0 ;  /* 0xff80000020187808 */ /* 0x000fe40004000000 */
[-C--:B------:R-:W-:Y:S02]  /*3c30*/  ISETP.GE.AND P0, PT, R10, R11.reuse, PT ;  /* 0x0000000b0a00720c */ /* 0x080fe40003f06270 */
[----:B------:R-:W-:Y:S02]  /*3c40*/  IADD3 R10, R2, 0x19, RZ ;  /* 0x00000019020a7810 */ /* 0x000fe40007ffe0ff */
[----:B------:R-:W-:Y:S01]  /*3c50*/  ISETP.GE.AND P6, PT, R7, R11, PT ;  /* 0x0000000b0700720c */ /* 0x000fe20003fc6270 */
[----:B------:R-:W-:Y:S01]  /*3c60*/  HMMA.16816.F32.BF16 R84, R68, R60, R84 ;  /* 0x0000003c4454723c */ /* 0x000fe20000041854 */
[----:B------:R-:W-:-:S02]  /*3c70*/  FSEL R34, R34, -INF , !P1 ;  /* 0xff80000022227808 */ /* 0x000fc40004800000 */
[----:B------:R-:W-:Y:S02]  /*3c80*/  FSEL R7, R33, -INF , !P4 ;  /* 0xff80000021077808 */ /* 0x000fe40006000000 */
[C---:B------:R-:W-:Y:S02]  /*3c90*/  ISETP.GE.AND P1, PT, R10.reuse, R164, PT ;  /* 0x000000a40a00720c */ /* 0x040fe40003f26270 */
[----:B------:R-:W-:Y:S01]  /*3ca0*/  ISETP.GE.AND P4, PT, R10, R11, PT ;  /* 0x0000000b0a00720c */ /* 0x000fe20003f86270 */
[----:B------:R-:W-:Y:S01]  /*3cb0*/  HMMA.16816.F32.BF16 R72, R20, R50, R72 ;  /* 0x000000321448723c */ /* 0x000fe20000041848 */
[----:B------:R-:W-:Y:S02]  /*3cc0*/  IADD3 R10, R2, 0x21, RZ ;  /* 0x00000021020a7810 */ /* 0x000fe40007ffe0ff */
[----:B------:R-:W-:Y:S02]  /*3cd0*/  FSEL R35, R35, -INF , !P6 ;  /* 0xff80000023237808 */ /* 0x000fe40007000000 */
[----:B------:R-:W-:-:S02]  /*3ce0*/  FSEL R28, R28, -INF , !P2 ;  /* 0xff8000001c1c7808 */ /* 0x000fc40005000000 */
[----:B------:R-:W-:Y:S01]  /*3cf0*/  FSEL R30, R30, -INF , !P0 ;  /* 0xff8000001e1e7808 */ /* 0x000fe20004000000 */
[C---:B------:R-:W-:Y:S01]  /*3d00*/  HMMA.16816.F32.BF16 R40, R20.reuse, R44, R40 ;  /* 0x0000002c1428723c */ /* 0x040fe20000041828 */
[----:B------:R-:W-:Y:S02]  /*3d10*/  FSEL R29, R29, -INF , !P1 ;  /* 0xff8000001d1d7808 */ /* 0x000fe40004800000 */
[CC--:B------:R-:W-:Y:S02]  /*3d20*/  ISETP.GE.AND P6, PT, R25.reuse, R164.reuse, PT ;  /* 0x000000a41900720c */ /* 0x0c0fe40003fc6270 */
[-C--:B------:R-:W-:Y:S02]  /*3d30*/  ISETP.GE.AND P2, PT, R25, R11.reuse, PT ;  /* 0x0000000b1900720c */ /* 0x080fe40003f46270 */
[C---:B------:R-:W-:Y:S01]  /*3d40*/  ISETP.GE.AND P0, PT, R10.reuse, R164, PT ;  /* 0x000000a40a00720c */ /* 0x040fe20003f06270 */
[----:B-1----:R-:W-:Y:S01]  /*3d50*/  HMMA.16816.F32.BF16 R64, R20, R18, R64 ;  /* 0x000000121440723c */ /* 0x002fe20000041840 */
        /* <DEDUP_REMOVED lines=8> */
[CC--:B------:R-:W-:Y:S02]  /*3de0*/  ISETP.GE.AND P2, PT, R10.reuse, R164.reuse, PT ;  /* 0x000000a40a00720c */ /* 0x0c0fe40003f46270 */
[----:B------:R-:W-:Y:S02]  /*3df0*/  ISETP.GE.AND P0, PT, R10, R11, PT ;  /* 0x0000000b0a00720c */ /* 0x000fe40003f06270 */
[----:B------:R-:W-:Y:S02]  /*3e00*/  IADD3 R10, R2, 0x31, RZ ;  /* 0x00000031020a7810 */ /* 0x000fe40007ffe0ff */
[----:B------:R-:W-:Y:S02]  /*3e10*/  FSEL R97, R74, -INF , !P6 ;  /* 0xff8000004a617808 */ /* 0x000fe40007000000 */
[----:B------:R-:W-:Y:S02]  /*3e20*/  FSEL R98, R73, -INF , !P2 ;  /* 0xff80000049627808 */ /* 0x000fe40005000000 */
[----:B------:R-:W-:-:S02]  /*3e30*/  ISETP.GE.AND P6, PT, R10, R164, PT ;  /* 0x000000a40a00720c */ /* 0x000fc40003fc6270 */
[-C--:B------:R-:W-:Y:S02]  /*3e40*/  ISETP.GE.AND P2, PT, R10, R11.reuse, PT ;  /* 0x0000000b0a00720c */ /* 0x080fe40003f46270 */
[----:B------:R-:W-:Y:S02]  /*3e50*/  FSEL R96, R75, -INF , !P0 ;  /* 0xff8000004b607808 */ /* 0x000fe40004000000 */
[----:B------:R-:W-:Y:S02]  /*3e60*/  FSEL R43, R43, -INF , !P3 ;  /* 0xff8000002b2b7808 */ /* 0x000fe40005800000 */
[C---:B------:R-:W-:Y:S02]  /*3e70*/  IADD3 R16, R2.reuse, 0x30, RZ ;  /* 0x0000003002107810 */ /* 0x040fe40007ffe0ff */
[C---:B------:R-:W-:Y:S02]  /*3e80*/  ISETP.GE.AND P0, PT, R2.reuse, R164, PT ;  /* 0x000000a40200720c */ /* 0x040fe40003f06270 */
[C---:B------:R-:W-:Y:S01]  /*3e90*/  IADD3 R10, R2.reuse, 0x38, RZ ;  /* 0x00000038020a7810 */ /* 0x040fe20007ffe0ff */
[----:B------:R-:W-:Y:S01]  /*3ea0*/  BAR.SYNC.DEFER_BLOCKING 0x0 ;  /* 0x0000000000007b1d */ /* 0x000fe20000010000 */
[----:B------:R-:W-:-:S02]  /*3eb0*/  ISETP.GE.AND P3, PT, R2, R11, PT ;  /* 0x0000000b0200720c */ /* 0x000fc40003f66270 */
[----:B------:R-:W-:Y:S02]  /*3ec0*/  IADD3 R2, R2, 0x39, RZ ;  /* 0x0000003902027810 */ /* 0x000fe40007ffe0ff */
[----:B------:R-:W-:Y:S02]  /*3ed0*/  FSEL R31, R31, -INF , !P4 ;  /* 0xff8000001f1f7808 */ /* 0x000fe40006000000 */
[----:B------:R-:W-:Y:S02]  /*3ee0*/  ISETP.GE.AND P4, PT, R25, R164, PT ;  /* 0x000000a41900720c */ /* 0x000fe40003f86270 */
[----:B------:R-:W-:Y:S02]  /*3ef0*/  FSEL R40, R40, -INF , !P0 ;  /* 0xff80000028287808 */ /* 0x000fe40004000000 */
[----:B------:R-:W-:Y:S02]  /*3f00*/  ISETP.GE.AND P0, PT, R2, R11, PT ;  /* 0x0000000b0200720c */ /* 0x000fe40003f06270 */
[----:B------:R-:W-:-:S02]  /*3f10*/  FSEL R100, R79, -INF , !P1 ;  /* 0xff8000004f647808 */ /* 0x000fc40004800000 */
[----:B------:R-:W-:Y:S02]  /*3f20*/  FSEL R99, R72, -INF , !P4 ;  /* 0xff80000048637808 */ /* 0x000fe40006000000 */
[C---:B------:R-:W-:Y:S02]  /*3f30*/  ISETP.GE.AND P1, PT, R16.reuse, R164, PT ;  /* 0x000000a41000720c */ /* 0x040fe40003f26270 */
[----:B------:R-:W-:Y:S02]  /*3f40*/  ISETP.GE.AND P4, PT, R16, R11, PT ;  /* 0x0000000b1000720c */ /* 0x000fe40003f86270 */
[----:B------:R-:W-:Y:S02]  /*3f50*/  FSEL R16, R67, -INF , !P0 ;  /* 0xff80000043107808 */ /* 0x000fe40004000000 */
[----:B------:R-:W-:Y:S02]  /*3f60*/  PLOP3.LUT P0, PT, PT, PT, UP0, 0x80, 0x0 ;  /* 0x000000000000781c */ /* 0x000fe40003f0f008 */
[----:B------:R-:W-:-:S02]  /*3f70*/  FSEL R41, R41, -INF , !P5 ;  /* 0xff80000029297808 */ /* 0x000fc40006800000 */
[----:B------:R-:W-:Y:S02]  /*3f80*/  FSEL R95, R84, -INF , !P1 ;  /* 0xff800000545f7808 */ /* 0x000fe40004800000 */
[----:B------:R-:W-:Y:S02]  /*3f90*/  FSEL R93, R86, -INF , !P4 ;  /* 0xff800000565d7808 */ /* 0x000fe40006000000 */
[CC--:B------:R-:W-:Y:S02]  /*3fa0*/  ISETP.GE.AND P5, PT, R10.reuse, R164.reuse, PT ;  /* 0x000000a40a00720c */ /* 0x0c0fe40003fa6270 */
        /* <DEDUP_REMOVED lines=79> */
.L_x_882:
[----:B------:R-:W-:Y:S05]  /*44a0*/  BSYNC B0 ;  /* 0x0000000000007941 */ /* 0x000fea0003800000 */
.L_x_881:
[----:B------:R-:W0:Y:S02]  /*44b0*/  LDGDEPBAR ;  /* 0x00000000000079af */ /* 0x000e240000000000 */
.L_x_880:
        /* <DEDUP_REMOVED lines=27> */
[----:B------:R-:W-:Y:S01]  /*4670*/  UIADD3 UR9, UR32, 0x1715609d, URZ ;  /* 0x1715609d20097890 */ /* 0x000fe2000fffe03f */
[----:B------:R-:W-:Y:S01]  /*4680*/  FMNMX.FTZ R2, R101, R2, !PT ;  /* 0x0000000265027209 */ /* 0x000fe20007810000 */
[----:B------:R-:W-:Y:S01]  /*4690*/  IMAD.SHL.U32 R204, R5, 0x2, RZ ;  /* 0x0000000205cc7824 */ /* 0x000fe200078e00ff */
[----:B------:R-:W-:Y:S01]  /*46a0*/  FMNMX.FTZ R21, R103, R21, !PT ;  /* 0x0000001567157209 */ /* 0x000fe20007810000 */
[----:B------:R-:W-:Y:S01]  /*46b0*/  IMAD R236, R243, 0x10000, R243 ;  /* 0x00010000f3ec7824 */ /* 0x000fe200078e02f3 */
[----:B------:R-:W-:Y:S01]  /*46c0*/  FMNMX.FTZ R2, R100, R2, !PT ;  /* 0x0000000264027209 */ /* 0x000fe20007810000 */
[--C-:B------:R-:W-:Y:S01]  /*46d0*/  IMAD R201, R0, 0x2, R204.reuse ;  /* 0x0000000200c97824 */ /* 0x100fe200078e02cc */
        /* <DEDUP_REMOVED lines=23> */
[----:B------:R-:W-:Y:S01]  /*4850*/  LOP3.LUT R10, R6, UR32, RZ, 0x3c, !PT ;  /* 0x00000020060a7c12 */ /* 0x000fe2000f8e3cff */
[----:B------:R-:W1:Y:S01]  /*4860*/  SHFL.BFLY PT, R20, R2, 0x2, 0x1f ;  /* 0x0c401f0002147f89 */ /* 0x000e6200000e0000 */
[----:B------:R-:W-:Y:S01]  /*4870*/  LOP3.LUT R3, R85, UR8, RZ, 0x3c, !PT ;  /* 0x0000000855037c12 */ /* 0x000fe2000f8e3cff */
[----:B------:R-:W-:Y:S01]  /*4880*/  UIADD3 UR8, UR33, -0x56f99767, URZ ;  /* 0xa906689921087890 */ /* 0x000fe2000fffe03f */
[----:B------:R-:W-:Y:S01]  /*4890*/  LOP3.LUT R178, R181, R10, RZ, 0x3c, !PT ;  /* 0x0000000ab5b27212 */ /* 0x000fe200078e3cff */
[----:B------:R-:W2:Y:S02]  /*48a0*/  SHFL.BFLY PT, R19, R21, 0x2, 0x1f ;  /* 0x0c401f0015137f89 */ /* 0x000ea400000e0000 */
[----:B------:R-:W-:-:S02]  /*48b0*/  IMAD.WIDE.U32 R176, R3, -0x326172a9, RZ ;  /* 0xcd9e8d5703b07825 */ /* 0x000fc400078e00ff */
[----:B------:R-:W-:Y:S02]  /*48c0*/  LDSM.16.MT88.4 R72, [R204+0x1c000] ;  /* 0x01c00000cc48783b */ /* 0x000fe40000004200 */
[----:B------:R-:W-:Y:S02]  /*48d0*/  IMAD.WIDE.U32 R178, R178, -0x2daee0ad, RZ ;  /* 0xd2511f53b2b27825 */ /* 0x000fe400078e00ff */
[----:B------:R-:W-:Y:S03]  /*48e0*/  LDSM.16.MT88.4 R60, [R202+0x1a800] ;  /* 0x01a80000ca3c783b */ /* 0x000fe60000004200 */
[----:B------:R-:W-:Y:S01]  /*48f0*/  LOP3.LUT R18, R179, UR5, R84, 0x96, !PT ;  /* 0x00000005b3127c12 */ /* 0x000fe2000f8e9654 */
[----:B------:R-:W-:Y:S01]  /*4900*/  LDSM.16.MT88.4 R64, [R200+0x1a000] ;  /* 0x01a00000c840783b */ /* 0x000fe20000004200 */
[----:B------:R-:W-:-:S03]  /*4910*/  LOP3.LUT R84, R85, UR4, RZ, 0x3c, !PT ;  /* 0x0000000455547c12 */ /* 0x000fc6000f8e3cff */
[----:B------:R-:W-:Y:S01]  /*4920*/  LDSM.16.MT88.4 R80, [R202+0x1c000] ;  /* 0x01c00000ca50783b */ /* 0x000fe20000004200 */
[----:B-1----:R-:W-:-:S03]  /*4930*/  FMNMX.FTZ R20, R2, R20, !PT ;  /* 0x0000001402147209 */ /* 0x002fc60007810000 */
[----:B------:R-:W-:Y:S01]  /*4940*/  LDSM.16.MT88.4 R88, [R201+0x1c000] ;  /* 0x01c00000c958783b */ /* 0x000fe20000004200 */
[----:B--2---:R-:W-:-:S03]  /*4950*/  FMNMX.FTZ R6, R21, R19, !PT ;  /* 0x0000001315067209 */ /* 0x004fc60007810000 */
[----:B------:R-:W1:Y:S01]  /*4960*/  SHFL.BFLY PT, R2, R20, 0x1, 0x1f ;  /* 0x0c201f0014027f89 */ /* 0x000e6200000e0000 */
[----:B------:R-:W-:-:S03]  /*4970*/  IMAD.WIDE.U32 R18, R18, -0x326172a9, RZ ;  /* 0xcd9e8d5712127825 */ /* 0x000fc600078e00ff */
[----:B------:R-:W2:Y:S02]  /*4980*/  SHFL.BFLY PT, R3, R6, 0x1, 0x1f ;  /* 0x0c201f0006037f89 */ /* 0x000ea400000e0000 */
[----:B------:R-:W-:Y:S02]  /*4990*/  LOP3.LUT R176, R19, UR15, R176, 0x96, !PT ;  /* 0x0000000f13b07c12 */ /* 0x000fe4000f8e96b0 */
[----:B------:R-:W-:Y:S04]  /*49a0*/  STL [R1+0x58], R14 ;  /* 0x0000580e01007387 */ /* 0x000fe80000100800 */
[----:B------:R-:W-:Y:S04]  /*49b0*/  STL.64 [R1+0x50], R12 ;  /* 0x0000500c01007387 */ /* 0x000fe80000100a00 */
[----:B------:R-:W-:Y:S01]  /*49c0*/  STL [R1+0x4c], R11 ;  /* 0x00004c0b01007387 */ /* 0x000fe20000100800 */
[----:B-1----:R-:W-:-:S02]  /*49d0*/  FMNMX.FTZ R2, R20, R2, !PT ;  /* 0x0000000214027209 */ /* 0x002fc40007810000 */
[----:B------:R-:W-:Y:S01]  /*49e0*/  LOP3.LUT R20, R177, UR34, R180, 0x96, !PT ;  /* 0x00000022b1147c12 */ /* 0x000fe2000f8e96b4 */
[----:B------:R-:W-:Y:S01]  /*49f0*/  IMAD.WIDE.U32 R176, R176, -0x2daee0ad, RZ ;  /* 0xd2511f53b0b07825 */ /* 0x000fe200078e00ff */
[----:B--2---:R-:W-:Y:S02]  /*4a00*/  FMNMX.FTZ R3, R6, R3, !PT ;  /* 0x0000000306037209 */ /* 0x004fe40007810000 */
[----:B------:R-:W-:Y:S01]  /*4a10*/  FSETP.NEU.FTZ.AND P1, PT, R2, -INF , PT ;  /* 0xff8000000200780b */ /* 0x000fe20003f3d000 */
[----:B------:R-:W-:-:S04]  /*4a20*/  IMAD.WIDE.U32 R20, R20, -0x2daee0ad, RZ ;  /* 0xd2511f5314147825 */ /* 0x000fc800078e00ff */
[----:B------:R-:W-:Y:S01]  /*4a30*/  FMUL.FTZ R229, R2, c[0x0][0x23c] ;  /* 0x00008f0002e57a20 */ /* 0x000fe20000410000 */
[----:B------:R-:W-:Y:S01]  /*4a40*/  LOP3.LUT R21, R21, UR14, R178, 0x96, !PT ;  /* 0x0000000e15157c12 */ /* 0x000fe2000f8e96b2 */
[----:B------:R-:W-:Y:S01]  /*4a50*/  FMUL.FTZ R240, R3, c[0x0][0x23c] ;  /* 0x00008f0003f07a20 */ /* 0x000fe20000410000 */
[----:B------:R-:W-:Y:S02]  /*4a60*/  LOP3.LUT R20, R177, UR12, R20, 0x96, !PT ;  /* 0x0000000cb1147c12 */ /* 0x000fe4000f8e9614 */
[----:B------:R-:W-:Y:S01]  /*4a70*/  FSEL R229, R229, RZ, P1 ;  /* 0x000000ffe5e57208 */ /* 0x000fe20000800000 */
[----:B------:R-:W-:Y:S01]  /*4a80*/  IMAD.WIDE.U32 R172, R21, -0x326172a9, RZ ;  /* 0xcd9e8d5715ac7825 */ /* 0x000fe200078e00ff */
[----:B------:R-:W-:-:S03]  /*4a90*/  FSETP.NEU.FTZ.AND P1, PT, R3, -INF , PT ;  /* 0xff8000000300780b */ /* 0x000fc60003f3d000 */
[----:B------:R-:W-:Y:S01]  /*4aa0*/  IMAD.WIDE.U32 R20, R20, -0x326172a9, RZ ;  /* 0xcd9e8d5714147825 */ /* 0x000fe200078e00ff */
[----:B------:R-:W-:Y:S02]  /*4ab0*/  LOP3.LUT R6, R173, UR13, R18, 0x96, !PT ;  /* 0x0000000dad067c12 */ /* 0x000fe4000f8e9612 */
[----:B------:R-:W-:Y:S01]  /*4ac0*/  FSEL R240, R240, RZ, P1 ;  /* 0x000000fff0f07208 */ /* 0x000fe20000800000 */
[----:B------:R-:W-:Y:S01]  /*4ad0*/  FFMA.FTZ R239, R42, c[0x0][0x23c], -R229 ;  /* 0x00008f002aef7a23 */ /* 0x000fe200000108e5 */
[----:B------:R-:W-:Y:S01]  /*4ae0*/  LOP3.LUT R172, R21, UR11, R172, 0x96, !PT ;  /* 0x0000000b15ac7c12 */ /* 0x000fe2000f8e96ac */
[----:B------:R-:W-:-:S04]  /*4af0*/  IMAD.WIDE.U32 R22, R6, -0x2daee0ad, RZ ;  /* 0xd2511f5306167825 */ /* 0x000fc800078e00ff */
[----:B------:R-:W-:Y:S01]  /*4b00*/  IMAD.WIDE.U32 R172, R172, -0x2daee0ad, RZ ;  /* 0xd2511f53acac7825 */ /* 0x000fe200078e00ff */
[----:B------:R-:W-:Y:S01]  /*4b10*/  LOP3.LUT R176, R23, UR10, R176, 0x96, !PT ;  /* 0x0000000a17b07c12 */ /* 0x000fe2000f8e96b0 */
[----:B------:R-:W-:Y:S02]  /*4b20*/  MUFU.EX2 R239, R239 ;  /* 0x000000ef00ef7308 */ /* 0x000fe40000000800 */
[--C-:B------:R-:W-:Y:S01]  /*4b30*/  FFMA.FTZ R237, R43, c[0x0][0x23c], -R229.reuse ;  /* 0x00008f002bed7a23 */ /* 0x100fe200000108e5 */
[----:B------:R-:W-:Y:S01]  /*4b40*/  LOP3.LUT R174, R173, UR8, R22, 0x96, !PT ;  /* 0x00000008adae7c12 */ /* 0x000fe2000f8e9616 */
[--C-:B------:R-:W-:Y:S02]  /*4b50*/  FFMA.FTZ R226, R38, c[0x0][0x23c], -R229.reuse ;  /* 0x00008f0026e27a23 */ /* 0x100fe400000108e5 */
[----:B------:R-:W-:Y:S02]  /*4b60*/  FFMA.FTZ R227, R39, c[0x0][0x23c], -R229 ;  /* 0x00008f0027e37a23 */ /* 0x000fe400000108e5 */
[----:B------:R-:W-:Y:S01]  /*4b70*/  IMAD.WIDE.U32 R174, R174, -0x326172a9, RZ ;  /* 0xcd9e8d57aeae7825 */ /* 0x000fe200078e00ff */
[----:B------:R-:W1:Y:S03]  /*4b80*/  MUFU.EX2 R237, R237 ;  /* 0x000000ed00ed7308 */ /* 0x000e660000000800 */
[----:B------:R-:W-:Y:S01]  /*4b90*/  IMAD.WIDE.U32 R176, R176, -0x326172a9, RZ ;  /* 0xcd9e8d57b0b07825 */ /* 0x000fe200078e00ff */
[----:B------:R-:W-:-:S02]  /*4ba0*/  LOP3.LUT R6, R174, 0xffff, RZ, 0xc0, !PT ;  /* 0x0000ffffae067812 */ /* 0x000fc400078ec0ff */
[----:B------:R-:W-:Y:S01]  /*4bb0*/  LOP3.LUT R21, R174, 0xff, RZ, 0xc0, !PT ;  /* 0x000000ffae157812 */ /* 0x000fe200078ec0ff */
[--C-:B------:R-:W-:Y:S01]  /*4bc0*/  FFMA.FTZ R231, R36, c[0x0][0x23c], -R240.reuse ;  /* 0x00008f0024e77a23 */ /* 0x100fe200000108f0 */
[----:B------:R-:W-:Y:S01]  /*4bd0*/  MUFU.EX2 R226, R226 ;  /* 0x000000e200e27308 */ /* 0x000fe20000000800 */
[----:B------:R-:W-:Y:S01]  /*4be0*/  FFMA.FTZ R230, R37, c[0x0][0x23c], -R240 ;  /* 0x00008f0025e67a23 */ /* 0x000fe200000108f0 */
[----:B------:R-:W-:Y:S01]  /*4bf0*/  SHF.R.U32.HI R6, RZ, 0x8, R6 ;  /* 0x00000008ff067819 */ /* 0x000fe20000011606 */
[----:B------:R-:W-:Y:S01]  /*4c00*/  FFMA.FTZ R235, R40, c[0x0][0x23c], -R240 ;  /* 0x00008f0028eb7a23 */ /* 0x000fe200000108f0 */
[----:B------:R-:W-:Y:S01]  /*4c10*/  LOP3.LUT R25, R175, UR35, R176, 0x96, !PT ;  /* 0x00000023af197c12 */ /* 0x000fe2000f8e96b0 */
[----:B------:R-:W-:Y:S01]  /*4c20*/  FFMA.FTZ R228, R41, c[0x0][0x23c], -R240 ;  /* 0x00008f0029e47a23 */ /* 0x000fe200000108f0 */
[----:B------:R-:W-:Y:S01]  /*4c30*/  PRMT R21, R21, 0x5410, R6 ;  /* 0x0000541015157816 */ /* 0x000fe20000000006 */
[--C-:B------:R-:W-:Y:S01]  /*4c40*/  FFMA.FTZ R127, R35, c[0x0][0x23c], -R229.reuse ;  /* 0x00008f00237f7a23 */ /* 0x100fe200000108e5 */
[----:B------:R-:W2:Y:S01]  /*4c50*/  MUFU.EX2 R227, R227 ;  /* 0x000000e300e37308 */ /* 0x000ea20000000800 */
[----:B------:R-:W-:Y:S01]  /*4c60*/  LOP3.LUT R20, R177, UR9, R20, 0x96, !PT ;  /* 0x00000009b1147c12 */ /* 0x000fe2000f8e9614 */
[----:B------:R-:W-:Y:S01]  /*4c70*/  FFMA.FTZ R123, R34, c[0x0][0x23c], -R229 ;  /* 0x00008f00227b7a23 */ /* 0x000fe200000108e5 */
[----:B------:R-:W-:Y:S01]  /*4c80*/  SHF.R.U32.HI R6, RZ, 0x10, R174 ;  /* 0x00000010ff067819 */ /* 0x000fe200000116ae */
[--C-:B------:R-:W-:Y:S01]  /*4c90*/  FFMA.FTZ R232, R24, c[0x0][0x23c], -R240.reuse ;  /* 0x00008f0018e87a23 */ /* 0x100fe200000108f0 */
[--C-:B------:R-:W-:Y:S01]  /*4ca0*/  SHF.R.U32.HI R22, RZ, 0x10, R25.reuse ;  /* 0x00000010ff167819 */ /* 0x100fe20000011619 */
[----:B------:R-:W-:Y:S01]  /*4cb0*/  IMAD.WIDE.U32 R214, R20, -0x2daee0ad, RZ ;  /* 0xd2511f5314d67825 */ /* 0x000fe200078e00ff */
[C---:B------:R-:W-:Y:S01]  /*4cc0*/  LOP3.LUT R26, R25.reuse, 0xffff, RZ, 0xc0, !PT ;  /* 0x0000ffff191a7812 */ /* 0x040fe200078ec0ff */
[----:B------:R-:W-:Y:S01]  /*4cd0*/  MUFU.EX2 R231, R231 ;  /* 0x000000e700e77308 */ /* 0x000fe20000000800 */
[----:B------:R-:W-:Y:S01]  /*4ce0*/  LOP3.LUT R23, R25, 0xff, RZ, 0xc0, !PT ;  /* 0x000000ff19177812 */ /* 0x000fe200078ec0ff */
[----:B------:R-:W-:Y:S01]  /*4cf0*/  FFMA.FTZ R233, R7, c[0x0][0x23c], -R240 ;  /* 0x00008f0007e97a23 */ /* 0x000fe200000108f0 */
[----:B------:R-:W-:Y:S01]  /*4d00*/  SHF.R.U32.HI R27, RZ, 0x18, R174 ;  /* 0x00000018ff1b7819 */ /* 0x000fe200000116ae */
[--C-:B------:R-:W-:Y:S01]  /*4d10*/  HSET2.LE.AND R21, R21, R236.reuse, PT ;  /* 0x000000ec15157233 */ /* 0x100fe20003803000 */
[----:B------:R-:W-:Y:S01]  /*4d20*/  LOP3.LUT R6, R6, 0xff, RZ, 0xc0, !PT ;  /* 0x000000ff06067812 */ /* 0x000fe200078ec0ff */
[--C-:B------:R-:W-:Y:S01]  /*4d30*/  FFMA.FTZ R234, R28, c[0x0][0x23c], -R240.reuse ;  /* 0x00008f001cea7a23 */ /* 0x100fe200000108f0 */
[----:B------:R-:W-:Y:S01]  /*4d40*/  SHF.R.U32.HI R25, RZ, 0x18, R25 ;  /* 0x00000018ff197819 */ /* 0x000fe20000011619 */
[----:B------:R-:W3:Y:S01]  /*4d50*/  MUFU.EX2 R230, R230 ;  /* 0x000000e600e67308 */ /* 0x000ee20000000800 */
[----:B------:R-:W-:Y:S01]  /*4d60*/  LOP3.LUT R22, R22, 0xff, RZ, 0xc0, !PT ;  /* 0x000000ff16167812 */ /* 0x000fe200078ec0ff */
[----:B------:R-:W-:Y:S01]  /*4d70*/  FFMA.FTZ R171, R29, c[0x0][0x23c], -R240 ;  /* 0x00008f001dab7a23 */ /* 0x000fe200000108f0 */
[----:B-1----:R-:W-:Y:S01]  /*4d80*/  F2FP.BF16.PACK_AB R238, R237, R239 ;  /* 0x000000efedee723e */ /* 0x002fe200000010ff */
[--C-:B------:R-:W-:Y:S01]  /*4d90*/  FFMA.FTZ R126, R30, c[0x0][0x23c], -R229.reuse ;  /* 0x00008f001e7e7a23 */ /* 0x100fe200000108e5 */
[----:B--2---:R-:W-:Y:S01]  /*4da0*/  F2FP.BF16.PACK_AB R165, R227, R226 ;  /* 0x000000e2e3a5723e */ /* 0x004fe200000010ff */
[----:B------:R-:W-:Y:S01]  /*4db0*/  FFMA.FTZ R170, R31, c[0x0][0x23c], -R229 ;  /* 0x00008f001faa7a23 */ /* 0x000fe200000108e5 */
[----:B------:R-:W-:Y:S01]  /*4dc0*/  PRMT R6, R6, 0x5410, R27 ;  /* 0x0000541006067816 */ /* 0x000fe2000000001b */
[----:B------:R-:W-:Y:S01]  /*4dd0*/  MUFU.EX2 R235, R235 ;  /* 0x000000eb00eb7308 */ /* 0x000fe20000000800 */
[----:B------:R-:W-:Y:S01]  /*4de0*/  PRMT R22, R22, 0x5410, R25 ;  /* 0x0000541016167816 */ /* 0x000fe20000000019 */
[----:B------:R-:W-:Y:S01]  /*4df0*/  LDSM.16.MT88.4 R28, [R204+0x18800] ;  /* 0x01880000cc1c783b */ /* 0x000fe20000004200 */
[----:B------:R-:W-:Y:S01]  /*4e00*/  PRMT R32, R238, 0x7632, R32 ;  /* 0x00007632ee207816 */ /* 0x000fe20000000020 */
[--C-:B------:R-:W-:Y:S01]  /*4e10*/  HSET2.LE.AND R131, R6, R236.reuse, PT ;  /* 0x000000ec06837233 */ /* 0x100fe20003803000 */
[----:B------:R-:W-:Y:S01]  /*4e20*/  LOP3.LUT R4, R214, 0xffff, RZ, 0xc0, !PT ;  /* 0x0000ffffd6047812 */ /* 0x000fe200078ec0ff */
[--C-:B------:R-:W-:Y:S01]  /*4e30*/  HSET2.LE.AND R22, R22, R236.reuse, PT ;  /* 0x000000ec16167233 */ /* 0x100fe20003803000 */
[----:B------:R-:W-:Y:S01]  /*4e40*/  PRMT R35, R165, 0x7632, R35 ;  /* 0x00007632a5237816 */ /* 0x000fe20000000023 */
[----:B------:R-:W1:Y:S01]  /*4e50*/  MUFU.EX2 R228, R228 ;  /* 0x000000e400e47308 */ /* 0x000e620000000800 */
[----:B------:R-:W-:Y:S01]  /*4e60*/  SHF.R.U32.HI R26, RZ, 0x8, R26 ;  /* 0x00000008ff1a7819 */ /* 0x000fe2000001161a */
[----:B------:R-:W-:Y:S01]  /*4e70*/  LDSM.16.MT88.4 R40, [R204+0x1a000] ;  /* 0x01a00000cc28783b */ /* 0x000fe20000004200 */
[----:B---3--:R-:W-:Y:S01]  /*4e80*/  F2FP.BF16.PACK_AB R34, R230, R231 ;  /* 0x000000e7e622723e */ /* 0x008fe200000010ff */
[----:B------:R-:W-:Y:S01]  /*4e90*/  FFMA.FTZ R225, R103, c[0x0][0x23c], -R240 ;  /* 0x00008f0067e17a23 */ /* 0x000fe200000108f0 */
[----:B------:R-:W-:Y:S01]  /*4ea0*/  PRMT R129, R238, 0x5410, R32 ;  /* 0x00005410ee817816 */ /* 0x000fe20000000020 */
[----:B------:R-:W-:Y:S01]  /*4eb0*/  FFMA.FTZ R224, R102, c[0x0][0x23c], -R240 ;  /* 0x00008f0066e07a23 */ /* 0x000fe200000108f0 */
[----:B------:R-:W-:Y:S01]  /*4ec0*/  SHF.R.U32.HI R6, RZ, 0x8, R4 ;  /* 0x00000008ff067819 */ /* 0x000fe20000011604 */
[----:B------:R-:W-:Y:S01]  /*4ed0*/  MUFU.EX2 R232, R232 ;  /* 0x000000e800e87308 */ /* 0x000fe20000000800 */
[----:B------:R-:W-:Y:S01]  /*4ee0*/  SHF.R.U32.HI R5, RZ, 0x10, R214 ;  /* 0x00000010ff057819 */ /* 0x000fe200000116d6 */
[----:B------:R-:W-:Y:S01]  /*4ef0*/  FFMA.FTZ R219, R101, c[0x0][0x23c], -R229 ;  /* 0x00008f0065db7a23 */ /* 0x000fe200000108e5 */
[----:B------:R-:W-:Y:S01]  /*4f00*/  PRMT R4, R165, 0x5410, R35 ;  /* 0x00005410a5047816 */ /* 0x000fe20000000023 */
[----:B------:R-:W-:Y:S01]  /*4f10*/  FFMA.FTZ R218, R100, c[0x0][0x23c], -R229 ;  /* 0x00008f0064da7a23 */ /* 0x000fe200000108e5 */
[----:B------:R-:W-:Y:S01]  /*4f20*/  PRMT R23, R23, 0x5410, R26 ;  /* 0x0000541017177816 */ /* 0x000fe2000000001a */
[----:B------:R-:W-:Y:S01]  /*4f30*/  FFMA.FTZ R223, R99, c[0x0][0x23c], -R240 ;  /* 0x00008f0063df7a23 */ /* 0x000fe200000108f0 */
[----:B------:R-:W-:Y:S01]  /*4f40*/  PRMT R33, R34, 0x7632, R33 ;  /* 0x0000763222217816 */ /* 0x000fe20000000021 */
[----:B------:R-:W2:Y:S01]  /*4f50*/  MUFU.EX2 R233, R233 ;  /* 0x000000e900e97308 */ /* 0x000ea20000000800 */
[----:B-1----:R-:W-:Y:S01]  /*4f60*/  F2FP.BF16.PACK_AB R125, R228, R235 ;  /* 0x000000ebe47d723e */ /* 0x002fe200000010ff */
[----:B------:R-:W-:Y:S01]  /*4f70*/  HSET2.LE.AND R23, R23, R236, PT ;  /* 0x000000ec17177233 */ /* 0x000fe20003803000 */
[----:B------:R-:W-:Y:S01]  /*4f80*/  LOP3.LUT R129, R22, R129, RZ, 0xc0, !PT ;  /* 0x0000008116817212 */ /* 0x000fe200078ec0ff */
[----:B------:R-:W-:Y:S01]  /*4f90*/  LDSM.16.MT88.4 R24, [R202+0x18800] ;  /* 0x01880000ca18783b */ /* 0x000fe20000004200 */
[----:B------:R-:W-:Y:S01]  /*4fa0*/  SHF.R.U32.HI R22, RZ, 0x18, R214 ;  /* 0x00000018ff167819 */ /* 0x000fe200000116d6 */
[----:B------:R-:W-:Y:S01]  /*4fb0*/  FFMA.FTZ R222, R98, c[0x0][0x23c], -R240 ;  /* 0x00008f0062de7a23 */ /* 0x000fe200000108f0 */
[----:B------:R-:W-:Y:S01]  /*4fc0*/  LOP3.LUT R5, R5, 0xff, RZ, 0xc0, !PT ;  /* 0x000000ff05057812 */ /* 0x000fe200078ec0ff */
[----:B------:R-:W-:Y:S01]  /*4fd0*/  MUFU.EX2 R123, R123 ;  /* 0x0000007b007b7308 */ /* 0x000fe20000000800 */
[----:B------:R-:W-:Y:S01]  /*4fe0*/  LOP3.LUT R131, R131, R4, RZ, 0xc0, !PT ;  /* 0x0000000483837212 */ /* 0x000fe200078ec0ff */
[----:B------:R-:W-:Y:S01]  /*4ff0*/  FFMA.FTZ R217, R97, c[0x0][0x23c], -R229 ;  /* 0x00008f0061d97a23 */ /* 0x000fe200000108e5 */
[----:B------:R-:W-:Y:S01]  /*5000*/  PRMT R124, R125, 0x7632, R124 ;  /* 0x000076327d7c7816 */ /* 0x000fe2000000007c */
[----:B------:R-:W-:Y:S01]  /*5010*/  FFMA.FTZ R221, R95, c[0x0][0x23c], -R240 ;  /* 0x00008f005fdd7a23 */ /* 0x000fe200000108f0 */
[----:B------:R-:W-:Y:S01]  /*5020*/  LOP3.LUT R4, R215, UR7, R172, 0x96, !PT ;  /* 0x00000007d7047c12 */ /* 0x000fe2000f8e96ac */
[----:B------:R-:W-:Y:S01]  /*5030*/  FFMA.FTZ R220, R94, c[0x0][0x23c], -R240 ;  /* 0x00008f005edc7a23 */ /* 0x000fe200000108f0 */
[----:B------:R-:W-:Y:S01]  /*5040*/  PRMT R130, R34, 0x5410, R33 ;  /* 0x0000541022827816 */ /* 0x000fe20000000021 */
[----:B------:R-:W1:Y:S01]  /*5050*/  MUFU.EX2 R127, R127 ;  /* 0x0000007f007f7308 */ /* 0x000e620000000800 */
[----:B------:R-:W-:-:S02]  /*5060*/  PRMT R22, R5, 0x5410, R22 ;  /* 0x0000541005167816 */ /* 0x000fc40000000016 */
[----:B------:R-:W-:Y:S02]  /*5070*/  PRMT R128, R125, 0x5410, R124 ;  /* 0x000054107d807816 */ /* 0x000fe4000000007c */
[C---:B------:R-:W-:Y:S02]  /*5080*/  LOP3.LUT R5, R4.reuse, 0xffff, RZ, 0xc0, !PT ;  /* 0x0000ffff04057812 */ /* 0x040fe400078ec0ff */
[----:B------:R-:W-:Y:S01]  /*5090*/  SHF.R.U32.HI R20, RZ, 0x10, R4 ;  /* 0x00000010ff147819 */ /* 0x000fe20000011604 */
[----:B------:R-:W-:Y:S01]  /*50a0*/  MUFU.EX2 R234, R234 ;  /* 0x000000ea00ea7308 */ /* 0x000fe20000000800 */
[----:B------:R-:W-:Y:S02]  /*50b0*/  LOP3.LUT R130, R21, R130, RZ, 0xc0, !PT ;  /* 0x0000008215827212 */ /* 0x000fe400078ec0ff */
[----:B------:R-:W-:Y:S02]  /*50c0*/  LOP3.LUT R21, R4, 0xff, RZ, 0xc0, !PT ;  /* 0x000000ff04157812 */ /* 0x000fe400078ec0ff */
[----:B------:R-:W-:-:S02]  /*50d0*/  LOP3.LUT R128, R23, R128, RZ, 0xc0, !PT ;  /* 0x0000008017807212 */ /* 0x000fc400078ec0ff */
[----:B------:R-:W-:Y:S01]  /*50e0*/  SHF.R.U32.HI R5, RZ, 0x8, R5 ;  /* 0x00000008ff057819 */ /* 0x000fe20000011605 */
[----:B------:R-:W3:Y:S01]  /*50f0*/  MUFU.EX2 R171, R171 ;  /* 0x000000ab00ab7308 */ /* 0x000ee20000000800 */
[----:B------:R-:W-:Y:S02]  /*5100*/  SHF.R.U32.HI R4, RZ, 0x18, R4 ;  /* 0x00000018ff047819 */ /* 0x000fe40000011604 */
[----:B------:R-:W-:Y:S01]  /*5110*/  LOP3.LUT R23, R214, 0xff, RZ, 0xc0, !PT ;  /* 0x000000ffd6177812 */ /* 0x000fe200078ec0ff */
[----:B------:R-:W-:Y:S01]  /*5120*/  HMMA.16816.F32.BF16 R148, R128, R152, RZ ;  /* 0x000000988094723c */ /* 0x000fe200000418ff */
[----:B------:R-:W-:Y:S02]  /*5130*/  LOP3.LUT R20, R20, 0xff, RZ, 0xc0, !PT ;  /* 0x000000ff14147812 */ /* 0x000fe400078ec0ff */
[----:B------:R-:W-:Y:S01]  /*5140*/  PRMT R23, R23, 0x5410, R6 ;  /* 0x0000541017177816 */ /* 0x000fe20000000006 */
[----:B------:R-:W-:Y:S01]  /*5150*/  MUFU.EX2 R126, R126 ;  /* 0x0000007e007e7308 */ /* 0x000fe20000000800 */
[----:B------:R-:W-:-:S02]  /*5160*/  PRMT R21, R21, 0x5410, R5 ;  /* 0x0000541015157816 */ /* 0x000fc40000000005 */
[----:B------:R-:W-:Y:S01]  /*5170*/  PRMT R20, R20, 0x5410, R4 ;  /* 0x0000541014147816 */ /* 0x000fe20000000004 */
[C---:B------:R-:W-:Y:S01]  /*5180*/  HMMA.16816.F32.BF16 R152, R128.reuse, R154, RZ ;  /* 0x0000009a8098723c */ /* 0x040fe200000418ff */
[----:B------:R-:W4:Y:S01]  /*5190*/  LDSM.16.MT88.4 R4, [R201+0x18800] ;  /* 0x01880000c904783b */ /* 0x000f220000004200 */
[----:B--2---:R-:W-:Y:S01]  /*51a0*/  F2FP.BF16.PACK_AB R167, R233, R232 ;  /* 0x000000e8e9a7723e */ /* 0x004fe200000010ff */
[--C-:B------:R-:W-:Y:S01]  /*51b0*/  HSET2.LE.AND R36, R21, R236.reuse, PT ;  /* 0x000000ec15247233 */ /* 0x100fe20003803000 */
[----:B------:R-:W2:Y:S01]  /*51c0*/  MUFU.EX2 R170, R170 ;  /* 0x000000aa00aa7308 */ /* 0x000ea20000000800 */
[----:B-1----:R-:W-:Y:S01]  /*51d0*/  F2FP.BF16.PACK_AB R169, R127, R123 ;  /* 0x0000007b7fa9723e */ /* 0x002fe200000010ff */
[----:B------:R-:W-:Y:S01]  /*51e0*/  HSET2.LE.AND R21, R20, R236, PT ;  /* 0x000000ec14157233 */ /* 0x000fe20003803000 */
[----:B------:R-:W-:Y:S01]  /*51f0*/  PRMT R166, R167, 0x7632, R166 ;  /* 0x00007632a7a67816 */ /* 0x000fe200000000a6 */
[----:B------:R-:W-:Y:S01]  /*5200*/  HMMA.16816.F32.BF16 R132, R128, R136, RZ ;  /* 0x000000888084723c */ /* 0x000fe200000418ff */
[----:B------:R-:W-:-:S02]  /*5210*/  PRMT R168, R169, 0x7632, R168 ;  /* 0x00007632a9a87816 */ /* 0x000fc400000000a8 */
[----:B------:R-:W-:Y:S01]  /*5220*/  PRMT R20, R167, 0x5410, R166 ;  /* 0x00005410a7147816 */ /* 0x000fe200000000a6 */
[----:B------:R-:W-:Y:S01]  /*5230*/  MUFU.EX2 R225, R225 ;  /* 0x000000e100e17308 */ /* 0x000fe20000000800 */
[----:B---3--:R-:W-:Y:S02]  /*5240*/  F2FP.BF16.PACK_AB R211, R171, R234 ;  /* 0x000000eaabd3723e */ /* 0x008fe400000010ff */
[----:B------:R-:W-:Y:S01]  /*5250*/  LOP3.LUT R20, R36, R20, RZ, 0xc0, !PT ;  /* 0x0000001424147212 */ /* 0x000fe200078ec0ff */
[----:B------:R-:W-:Y:S01]  /*5260*/  HMMA.16816.F32.BF16 R136, R128, R138, RZ ;  /* 0x0000008a8088723c */ /* 0x000fe200000418ff */
[----:B------:R-:W-:Y:S02]  /*5270*/  PRMT R36, R169, 0x5410, R168 ;  /* 0x00005410a9247816 */ /* 0x000fe400000000a8 */
[----:B------:R-:W-:Y:S01]  /*5280*/  PRMT R183, R211, 0x7632, R183 ;  /* 0x00007632d3b77816 */ /* 0x000fe200000000b7 */
[----:B------:R-:W-:Y:S01]  /*5290*/  MUFU.EX2 R224, R224 ;  /* 0x000000e000e07308 */ /* 0x000fe20000000800 */
[----:B--2---:R-:W-:-:S02]  /*52a0*/  F2FP.BF16.PACK_AB R213, R170, R126 ;  /* 0x0000007eaad5723e */ /* 0x004fc400000010ff */
[----:B------:R-:W-:Y:S01]  /*52b0*/  LOP3.LUT R21, R21, R36, RZ, 0xc0, !PT ;  /* 0x0000002415157212 */ /* 0x000fe200078ec0ff */
[--C-:B------:R-:W-:Y:S01]  /*52c0*/  HSET2.LE.AND R36, R23, R236.reuse, PT ;  /* 0x000000ec17247233 */ /* 0x100fe20003803000 */
[----:B------:R-:W-:Y:S01]  /*52d0*/  PRMT R212, R213, 0x7632, R212 ;  /* 0x00007632d5d47816 */ /* 0x000fe200000000d4 */
[----:B------:R-:W-:Y:S01]  /*52e0*/  HSET2.LE.AND R23, R22, R236, PT ;  /* 0x000000ec16177233 */ /* 0x000fe20003803000 */
[----:B------:R-:W-:Y:S01]  /*52f0*/  PRMT R22, R211, 0x5410, R183 ;  /* 0x00005410d3167816 */ /* 0x000fe200000000b7 */
[----:B------:R-:W-:Y:S01]  /*5300*/  HMMA.16816.F32.BF16 R140, R128, R144, RZ ;  /* 0x00000090808c723c */ /* 0x000fe200000418ff */
[----:B------:R-:W-:Y:S02]  /*5310*/  MUFU.EX2 R219, R219 ;  /* 0x000000db00db7308 */ /* 0x000fe40000000800 */
[----:B------:R-:W-:Y:S02]  /*5320*/  LOP3.LUT R22, R36, R22, RZ, 0xc0, !PT ;  /* 0x0000001624167212 */ /* 0x000fe400078ec0ff */
[----:B------:R-:W-:-:S03]  /*5330*/  PRMT R36, R213, 0x5410, R212 ;  /* 0x00005410d5247816 */ /* 0x000fc600000000d4 */
[----:B------:R-:W-:Y:S01]  /*5340*/  HMMA.16816.F32.BF16 R144, R128, R146, RZ ;  /* 0x000000928090723c */ /* 0x000fe200000418ff */
[----:B------:R-:W-:Y:S01]  /*5350*/  LOP3.LUT R23, R23, R36, RZ, 0xc0, !PT ;  /* 0x0000002417177212 */ /* 0x000fe200078ec0ff */
[----:B------:R-:W1:Y:S06]  /*5360*/  MUFU.EX2 R218, R218 ;  /* 0x000000da00da7308 */ /* 0x000e6c0000000800 */
[C---:B----4-:R-:W-:Y:S02]  /*5370*/  HMMA.16816.F32.BF16 R148, R20.reuse, R4, R148 ;  /* 0x000000041494723c */ /* 0x050fe40000041894 */
[----:B------:R-:W-:Y:S06]  /*5380*/  MUFU.EX2 R223, R223 ;  /* 0x000000df00df7308 */ /* 0x000fec0000000800 */
[C---:B------:R-:W-:Y:S01]  /*5390*/  HMMA.16816.F32.BF16 R152, R20.reuse, R6, R152 ;  /* 0x000000061498723c */ /* 0x040fe20000041898 */
[----:B------:R-:W2:Y:S01]  /*53a0*/  LDSM.16.MT88.4 R4, [R204+0x1a800] ;  /* 0x01a80000cc04783b */ /* 0x000ea20000004200 */
[----:B-1----:R-:W-:Y:S01]  /*53b0*/  F2FP.BF16.PACK_AB R182, R218, R219 ;  /* 0x000000dbdab6723e */ /* 0x002fe200000010ff */
[----:B------:R-:W1:Y:S05]  /*53c0*/  MUFU.EX2 R222, R222 ;  /* 0x000000de00de7308 */ /* 0x000e6a0000000800 */
[C---:B------:R-:W-:Y:S03]  /*53d0*/  HMMA.16816.F32.BF16 R132, R20.reuse, R28, R132 ;  /* 0x0000001c1484723c */ /* 0x040fe60000041884 */
[----:B------:R-:W-:Y:S05]  /*53e0*/  MUFU.EX2 R217, R217 ;  /* 0x000000d900d97308 */ /* 0x000fea0000000800 */
[----:B------:R-:W-:Y:S01]  /*53f0*/  HMMA.16816.F32.BF16 R136, R20, R30, R136 ;  /* 0x0000001e1488723c */ /* 0x000fe20000041888 */
[----:B------:R-:W3:Y:S02]  /*5400*/  LDSM.16.MT88.4 R28, [R200+0x18800] ;  /* 0x01880000c81c783b */ /* 0x000ee40000004200 */
[----:B------:R-:W-:Y:S05]  /*5410*/  MUFU.EX2 R221, R221 ;  /* 0x000000dd00dd7308 */ /* 0x000fea0000000800 */
[C---:B------:R-:W-:Y:S03]  /*5420*/  HMMA.16816.F32.BF16 R36, R128.reuse, R40, RZ ;  /* 0x000000288024723c */ /* 0x040fe600000418ff */
[----:B------:R-:W-:Y:S05]  /*5430*/  MUFU.EX2 R220, R220 ;  /* 0x000000dc00dc7308 */ /* 0x000fea0000000800 */
[----:B------:R-:W-:Y:S08]  /*5440*/  HMMA.16816.F32.BF16 R40, R128, R42, RZ ;  /* 0x0000002a8028723c */ /* 0x000ff000000418ff */
[C---:B------:R-:W-:Y:S08]  /*5450*/  HMMA.16816.F32.BF16 R140, R20.reuse, R24, R140 ;  /* 0x00000018148c723c */ /* 0x040ff0000004188c */
[----:B------:R-:W-:Y:S01]  /*5460*/  HMMA.16816.F32.BF16 R144, R20, R26, R144 ;  /* 0x0000001a1490723c */ /* 0x000fe20000041890 */
[----:B------:R-:W4:Y:S07]  /*5470*/  LDSM.16.MT88.4 R24, [R201+0x1a800] ;  /* 0x01a80000c918783b */ /* 0x000f2e0000004200 */
[C---:B------:R-:W-:Y:S08]  /*5480*/  HMMA.16816.F32.BF16 R156, R128.reuse, R160, RZ ;  /* 0x000000a0809c723c */ /* 0x040ff000000418ff */
[----:B------:R-:W-:Y:S08]  /*5490*/  HMMA.16816.F32.BF16 R160, R128, R162, RZ ;  /* 0x000000a280a0723c */ /* 0x000ff000000418ff */
[C---:B--2---:R-:W-:Y:S08]  /*54a0*/  HMMA.16816.F32.BF16 R36, R20.reuse, R4, R36 ;  /* 0x000000041424723c */ /* 0x044ff00000041824 */
[----:B------:R-:W-:Y:S01]  /*54b0*/  HMMA.16816.F32.BF16 R40, R20, R6, R40 ;  /* 0x000000061428723c */ /* 0x000fe20000041828 */
[----:B------:R-:W2:Y:S07]  /*54c0*/  LDSM.16.MT88.4 R4, [R204+0x1c800] ;  /* 0x01c80000cc04783b */ /* 0x000eae0000004200 */
[C---:B------:R-:W-:Y:S08]  /*54d0*/  HMMA.16816.F32.BF16 R52, R128.reuse, R56, RZ ;  /* 0x000000388034723c */ /* 0x040ff000000418ff */
[C---:B------:R-:W-:Y:S08]  /*54e0*/  HMMA.16816.F32.BF16 R56, R128.reuse, R58, RZ ;  /* 0x0000003a8038723c */ /* 0x040ff000000418ff */
[C---:B------:R-:W-:Y:S08]  /*54f0*/  HMMA.16816.F32.BF16 R44, R128.reuse, R48, RZ ;  /* 0x00000030802c723c */ /* 0x040ff000000418ff */
[----:B------:R-:W-:Y:S08]  /*5500*/  HMMA.16816.F32.BF16 R48, R128, R50, RZ ;  /* 0x000000328030723c */ /* 0x000ff000000418ff */
[C---:B---3--:R-:W-:Y:S08]  /*5510*/  HMMA.16816.F32.BF16 R156, R20.reuse, R28, R156 ;  /* 0x0000001c149c723c */ /* 0x048ff0000004189c */
[----:B------:R-:W-:Y:S01]  /*5520*/  HMMA.16816.F32.BF16 R160, R20, R30, R160 ;  /* 0x0000001e14a0723c */ /* 0x000fe200000418a0 */
[----:B------:R-:W3:Y:S07]  /*5530*/  LDSM.16.MT88.4 R28, [R200+0x1a800] ;  /* 0x01a80000c81c783b */ /* 0x000eee0000004200 */
[C---:B------:R-:W-:Y:S08]  /*5540*/  HMMA.16816.F32.BF16 R68, R128.reuse, R72, RZ ;  /* 0x000000488044723c */ /* 0x040ff000000418ff */
[----:B------:R-:W-:Y:S08]  /*5550*/  HMMA.16816.F32.BF16 R72, R128, R74, RZ ;  /* 0x0000004a8048723c */ /* 0x000ff000000418ff */
[C---:B----4-:R-:W-:Y:S08]  /*5560*/  HMMA.16816.F32.BF16 R52, R20.reuse, R24, R52 ;  /* 0x000000181434723c */ /* 0x050ff00000041834 */
[C---:B------:R-:W-:Y:S01]  /*5570*/  HMMA.16816.F32.BF16 R56, R20.reuse, R26, R56 ;  /* 0x0000001a1438723c */ /* 0x040fe20000041838 */
[----:B------:R-:W4:Y:S07]  /*5580*/  LDSM.16.MT88.4 R24, [R202+0x1c800] ;  /* 0x01c80000ca18783b */ /* 0x000f2e0000004200 */
[C---:B------:R-:W-:Y:S08]  /*5590*/  HMMA.16816.F32.BF16 R44, R20.reuse, R60, R44 ;  /* 0x0000003c142c723c */ /* 0x040ff0000004182c */
[----:B------:R-:W-:Y:S08]  /*55a0*/  HMMA.16816.F32.BF16 R48, R20, R62, R48 ;  /* 0x0000003e1430723c */ /* 0x000ff00000041830 */
[----:B------:R-:W-:Y:S08]  /*55b0*/  HMMA.16816.F32.BF16 R60, R128, R64, RZ ;  /* 0x00000040803c723c */ /* 0x000ff000000418ff */
[C---:B--2---:R-:W-:Y:S08]  /*55c0*/  HMMA.16816.F32.BF16 R68, R20.reuse, R4, R68 ;  /* 0x000000041444723c */ /* 0x044ff00000041844 */
[----:B------:R-:W-:Y:S01]  /*55d0*/  HMMA.16816.F32.BF16 R72, R20, R6, R72 ;  /* 0x000000061448723c */ /* 0x000fe20000041848 */
[----:B------:R-:W2:Y:S07]  /*55e0*/  LDSM.16.MT88.4 R4, [R201+0x1c800] ;  /* 0x01c80000c904783b */ /* 0x000eae0000004200 */
[----:B------:R-:W-:Y:S08]  /*55f0*/  HMMA.16816.F32.BF16 R76, R128, R80, RZ ;  /* 0x00000050804c723c */ /* 0x000ff000000418ff */
[----:B---3--:R-:W-:Y:S07]  /*5600*/  HMMA.16816.F32.BF16 R60, R20, R28, R60 ;  /* 0x0000001c143c723c */ /* 0x008fee000004183c */
[----:B------:R-:W-:Y:S01]  /*5610*/  IMAD.WIDE.U32 R28, R84, -0x326172a9, RZ ;  /* 0xcd9e8d57541c7825 */ /* 0x000fe200078e00ff */
[----:B------:R-:W-:Y:S04]  /*5620*/  HMMA.16816.F32.BF16 R80, R128, R82, RZ ;  /* 0x000000528050723c */ /* 0x000fe800000418ff */
[----:B------:R-:W-:-:S02]  /*5630*/  LOP3.LUT R180, R29, UR34, R180, 0x96, !PT ;  /* 0x000000221db47c12 */ /* 0x000fc4000f8e96b4 */
[----:B------:R-:W-:Y:S02]  /*5640*/  LOP3.LUT R28, R19, UR15, R28, 0x96, !PT ;  /* 0x0000000f131c7c12 */ /* 0x000fe4000f8e961c */
[----:B------:R-:W-:Y:S01]  /*5650*/  HMMA.16816.F32.BF16 R84, R128, R88, RZ ;  /* 0x000000588054723c */ /* 0x000fe200000418ff */
[----:B------:R-:W-:-:S05]  /*5660*/  IMAD.WIDE.U32 R180, R180, -0x2daee0ad, RZ ;  /* 0xd2511f53b4b47825 */ /* 0x000fca00078e00ff */
[----:B------:R-:W-:Y:S02]  /*5670*/  LOP3.LUT R179, R181, UR14, R178, 0x96, !PT ;  /* 0x0000000eb5b37c12 */ /* 0x000fe4000f8e96b2 */
[C---:B----4-:R-:W-:Y:S07]  /*5680*/  HMMA.16816.F32.BF16 R76, R20.reuse, R24, R76 ;  /* 0x00000018144c723c */ /* 0x050fee000004184c */
[----:B------:R-:W-:Y:S01]  /*5690*/  IMAD.WIDE.U32 R24, R28, -0x2daee0ad, RZ ;  /* 0xd2511f531c187825 */ /* 0x000fe200078e00ff */
[----:B------:R-:W-:Y:S03]  /*56a0*/  HMMA.16816.F32.BF16 R80, R20, R26, R80 ;  /* 0x0000001a1450723c */ /* 0x000fe60000041850 */
[----:B------:R-:W-:Y:S01]  /*56b0*/  IMAD.WIDE.U32 R28, R179, -0x326172a9, RZ ;  /* 0xcd9e8d57b31c7825 */ /* 0x000fe200078e00ff */
[----:B------:R-:W-:-:S04]  /*56c0*/  LOP3.LUT R178, R25, UR12, R180, 0x96, !PT ;  /* 0x0000000c19b27c12 */ /* 0x000fc8000f8e96b4 */
[----:B--2---:R-:W-:Y:S01]  /*56d0*/  HMMA.16816.F32.BF16 R84, R20, R4, R84 ;  /* 0x000000041454723c */ /* 0x004fe20000041854 */
[----:B------:R-:W-:-:S05]  /*56e0*/  IMAD.WIDE.U32 R178, R178, -0x326172a9, RZ ;  /* 0xcd9e8d57b2b27825 */ /* 0x000fca00078e00ff */
[----:B------:R-:W-:Y:S02]  /*56f0*/  LOP3.LUT R26, R179, UR11, R28, 0x96, !PT ;  /* 0x0000000bb31a7c12 */ /* 0x000fe4000f8e961c */
[----:B------:R-:W-:Y:S01]  /*5700*/  LOP3.LUT R4, R29, UR13, R18, 0x96, !PT ;  /* 0x0000000d1d047c12 */ /* 0x000fe2000f8e9612 */
[----:B------:R-:W-:Y:S01]  /*5710*/  HMMA.16816.F32.BF16 R88, R128, R90, RZ ;  /* 0x0000005a8058723c */ /* 0x000fe200000418ff */
[----:B------:R-:W-:Y:S01]  /*5720*/  LOP3.LUT R28, R179, UR11, R28, 0x96, !PT ;  /* 0x0000000bb31c7c12 */ /* 0x000fe2000f8e961c */
[----:B------:R-:W-:Y:S01]  /*5730*/  IMAD.WIDE.U32 R26, R26, -0x2daee0ad, RZ ;  /* 0xd2511f531a1a7825 */ /* 0x000fe200078e00ff */
[----:B------:R-:W-:-:S03]  /*5740*/  LOP3.LUT R29, R29, UR13, R18, 0x96, !PT ;  /* 0x0000000d1d1d7c12 */ /* 0x000fc6000f8e9612 */
[----:B------:R-:W-:Y:S02]  /*5750*/  IMAD.WIDE.U32 R4, R4, -0x2daee0ad, RZ ;  /* 0xd2511f5304047825 */ /* 0x000fe400078e00ff */
[----:B------:R-:W-:Y:S02]  /*5760*/  HMMA.16816.F32.BF16 R64, R128, R66, RZ ;  /* 0x000000428040723c */ /* 0x000fe400000418ff */
[----:B------:R-:W-:Y:S01]  /*5770*/  IMAD.WIDE.U32 R12, R28, -0x2daee0ad, RZ ;  /* 0xd2511f531c0c7825 */ /* 0x000fe200078e00ff */
[----:B------:R-:W-:Y:S02]  /*5780*/  LOP3.LUT R25, R5, UR10, R24, 0x96, !PT ;  /* 0x0000000a05197c12 */ /* 0x000fe4000f8e9618 */
[----:B------:R-:W-:Y:S01]  /*5790*/  LOP3.LUT R5, R27, UR8, R4, 0x96, !PT ;  /* 0x000000081b057c12 */ /* 0x000fe2000f8e9604 */
[----:B------:R-:W-:Y:S01]  /*57a0*/  IMAD R29, R29, -0x2daee0ad, RZ ;  /* 0xd2511f531d1d7824 */ /* 0x000fe200078e02ff */
[----:B------:R-:W-:Y:S01]  /*57b0*/  LOP3.LUT R4, R175, UR35, R176, 0x96, !PT ;  /* 0x00000023af047c12 */ /* 0x000fe2000f8e96b0 */
[----:B------:R-:W-:Y:S01]  /*57c0*/  IMAD.WIDE.U32 R180, R25, -0x326172a9, RZ ;  /* 0xcd9e8d5719b47825 */ /* 0x000fe200078e00ff */
[----:B------:R-:W-:-:S02]  /*57d0*/  LOP3.LUT R24, R174, 0xff, RZ, 0xc0, !PT ;  /* 0x000000ffae187812 */ /* 0x000fc400078ec0ff */
[----:B------:R-:W-:Y:S01]  /*57e0*/  LOP3.LUT R29, R13, UR8, R29, 0x96, !PT ;  /* 0x000000080d1d7c12 */ /* 0x000fe2000f8e961d */
[----:B------:R-:W-:Y:S01]  /*57f0*/  IMAD.WIDE.U32 R176, R5, -0x326172a9, RZ ;  /* 0xcd9e8d5705b07825 */ /* 0x000fe200078e00ff */
[----:B------:R-:W-:Y:S02]  /*5800*/  ISETP.GE.U32.AND P6, PT, R243, R24, PT ;  /* 0x00000018f300720c */ /* 0x000fe40003fc6070 */
[----:B------:R-:W-:Y:S01]  /*5810*/  LOP3.LUT R242, R181, UR9, R178, 0x96, !PT ;  /* 0x00000009b5f27c12 */ /* 0x000fe2000f8e96b2 */
[----:B------:R-:W-:Y:S01]  /*5820*/  HMMA.16816.F32.BF16 R88, R20, R6, R88 ;  /* 0x000000061458723c */ /* 0x000fe20000041858 */
[----:B------:R-:W-:Y:S02]  /*5830*/  LOP3.LUT R27, R177, UR35, R180, 0x96, !PT ;  /* 0x00000023b11b7c12 */ /* 0x000fe4000f8e96b4 */
[----:B------:R-:W-:Y:S02]  /*5840*/  LOP3.LUT R28, R176, 0xff, RZ, 0xc0, !PT ;  /* 0x000000ffb01c7812 */ /* 0x000fe400078ec0ff */
[----:B------:R-:W-:-:S02]  /*5850*/  LOP3.LUT R24, R27, 0xffff, RZ, 0xc0, !PT ;  /* 0x0000ffff1b187812 */ /* 0x000fc400078ec0ff */
[----:B------:R-:W-:Y:S01]  /*5860*/  ISETP.GE.U32.AND P2, PT, R243, R28, PT ;  /* 0x0000001cf300720c */ /* 0x000fe20003f46070 */
[----:B------:R-:W-:Y:S01]  /*5870*/  HMMA.16816.F32.BF16 R64, R20, R30, R64 ;  /* 0x0000001e1440723c */ /* 0x000fe20000041840 */
[----:B------:R-:W-:Y:S02]  /*5880*/  SHF.R.U32.HI R24, RZ, 0x8, R24 ;  /* 0x00000008ff187819 */ /* 0x000fe40000011618 */
[----:B------:R-:W-:Y:S02]  /*5890*/  LOP3.LUT R28, R27, 0xff, RZ, 0xc0, !PT ;  /* 0x000000ff1b1c7812 */ /* 0x000fe400078ec0ff */
[----:B------:R-:W-:Y:S02]  /*58a0*/  LOP3.LUT R24, R24, 0xffff, RZ, 0xc0, !PT ;  /* 0x0000ffff18187812 */ /* 0x000fe400078ec0ff */
[----:B------:R-:W-:Y:S02]  /*58b0*/  LOP3.LUT R7, R176, 0xffff, RZ, 0xc0, !PT ;  /* 0x0000ffffb0077812 */ /* 0x000fe400078ec0ff */
[----:B------:R-:W-:-:S02]  /*58c0*/  SHF.R.U32.HI R25, RZ, 0x10, R176 ;  /* 0x00000010ff197819 */ /* 0x000fc400000116b0 */
[----:B------:R-:W-:Y:S01]  /*58d0*/  SHF.R.U32.HI R5, RZ, 0x18, R176 ;  /* 0x00000018ff057819 */ /* 0x000fe200000116b0 */
[----:B------:R-:W-:Y:S01]  /*58e0*/  IMAD.WIDE.U32 R176, R29, -0x326172a9, RZ ;  /* 0xcd9e8d571db07825 */ /* 0x000fe200078e00ff */
[C---:B------:R-:W-:Y:S02]  /*58f0*/  ISETP.GE.U32.AND P4, PT, R243.reuse, R28, PT ;  /* 0x0000001cf300720c */ /* 0x040fe40003f86070 */
[----:B------:R-:W-:Y:S02]  /*5900*/  ISETP.GE.U32.AND P5, PT, R243, R24, PT ;  /* 0x00000018f300720c */ /* 0x000fe40003fa6070 */
[----:B------:R-:W-:Y:S02]  /*5910*/  LOP3.LUT R241, R177, UR35, R180, 0x96, !PT ;  /* 0x00000023b1f17c12 */ /* 0x000fe4000f8e96b4 */
[----:B------:R-:W-:Y:S02]  /*5920*/  F2FP.BF16.PACK_AB R180, R224, R225 ;  /* 0x000000e1e0b4723e */ /* 0x000fe400000010ff */
[----:B------:R-:W-:-:S02]  /*5930*/  SHF.R.U32.HI R28, RZ, 0x18, R27 ;  /* 0x00000018ff1c7819 */ /* 0x000fc4000001161b */
[C---:B------:R-:W-:Y:S02]  /*5940*/  PRMT R179, R180.reuse, 0x7632, R179 ;  /* 0x00007632b4b37816 */ /* 0x040fe400000000b3 */
[----:B------:R-:W-:Y:S01]  /*5950*/  SHF.R.U32.HI R27, RZ, 0x10, R27 ;  /* 0x00000010ff1b7819 */ /* 0x000fe2000001161b */
[----:B------:R-:W-:Y:S01]  /*5960*/  @!P4 HFMA2.BF16_V2 R120, -RZ.H0_H0, RZ.H0_H0, -R180.H0_H0 ;  /* 0x200000ffff78c231 */ /* 0x000fe200003409b4 */
[----:B------:R-:W-:Y:S01]  /*5970*/  PRMT R24, R180, 0x5410, R179 ;  /* 0x00005410b4187816 */ /* 0x000fe200000000b3 */
[----:B------:R-:W-:Y:S01]  /*5980*/  @!P5 HFMA2.BF16_V2 R115, -RZ.H0_H0, RZ.H0_H0, -R179.H0_H0 ;  /* 0x200000ffff73d231 */ /* 0x000fe200003409b3 */
[----:B------:R-:W-:Y:S02]  /*5990*/  LOP3.LUT R27, R27, 0xff, RZ, 0xc0, !PT ;  /* 0x000000ff1b1b7812 */ /* 0x000fe400078ec0ff */
[----:B------:R-:W-:Y:S02]  /*59a0*/  @!P4 PRMT R180, R120, 0x5410, RZ ;  /* 0x0000541078b4c816 */ /* 0x000fe400000000ff */
[----:B------:R-:W-:-:S02]  /*59b0*/  ISETP.GE.U32.AND P4, PT, R243, R28, PT ;  /* 0x0000001cf300720c */ /* 0x000fc40003f86070 */
[----:B------:R-:W-:Y:S02]  /*59c0*/  @!P5 PRMT R179, R115, 0x5410, RZ ;  /* 0x0000541073b3d816 */ /* 0x000fe400000000ff */
[----:B------:R-:W-:Y:S02]  /*59d0*/  ISETP.GE.U32.AND P5, PT, R243, R27, PT ;  /* 0x0000001bf300720c */ /* 0x000fe40003fa6070 */
[----:B------:R-:W-:Y:S02]  /*59e0*/  LOP3.LUT R6, R181, UR9, R178, 0x96, !PT ;  /* 0x00000009b5067c12 */ /* 0x000fe4000f8e96b2 */
[----:B------:R-:W-:Y:S02]  /*59f0*/  LOP3.LUT R216, R176, 0xff, RZ, 0xc0, !PT ;  /* 0x000000ffb0d87812 */ /* 0x000fe400078ec0ff */
[----:B------:R-:W-:Y:S02]  /*5a00*/  PRMT R181, R182, 0x7632, R181 ;  /* 0x00007632b6b57816 */ /* 0x000fe400000000b5 */
[----:B------:R-:W-:Y:S01]  /*5a10*/  SHF.R.U32.HI R7, RZ, 0x8, R7 ;  /* 0x00000008ff077819 */ /* 0x000fe20000011607 */
[----:B------:R-:W-:Y:S01]  /*5a20*/  IMAD.MOV.U32 R120, RZ, RZ, R216 ;  /* 0x000000ffff787224 */ /* 0x000fe200078e00d8 */
[----:B------:R-:W-:Y:S01]  /*5a30*/  LOP3.LUT R27, R25, 0xff, RZ, 0xc0, !PT ;  /* 0x000000ff191b7812 */ /* 0x000fe200078ec0ff */
[----:B------:R-:W-:Y:S01]  /*5a40*/  @!P4 HFMA2.BF16_V2 R114, -RZ.H0_H0, RZ.H0_H0, -R181.H0_H0 ;  /* 0x200000ffff72c231 */ /* 0x000fe200003409b5 */
[----:B------:R-:W-:Y:S01]  /*5a50*/  FFMA.FTZ R216, R96, c[0x0][0x23c], -R229 ;  /* 0x00008f0060d87a23 */ /* 0x000fe200000108e5 */
[----:B------:R-:W-:Y:S01]  /*5a60*/  @!P5 HFMA2.BF16_V2 R113, -RZ.H0_H0, RZ.H0_H0, -R182.H0_H0 ;  /* 0x200000ffff71d231 */ /* 0x000fe200003409b6 */
[----:B------:R-:W-:-:S02]  /*5a70*/  PRMT R25, R182, 0x5410, R181 ;  /* 0x00005410b6197816 */ /* 0x000fc400000000b5 */
[----:B------:R-:W-:Y:S01]  /*5a80*/  @!P4 PRMT R181, R114, 0x5410, RZ ;  /* 0x0000541072b5c816 */ /* 0x000fe200000000ff */
[----:B------:R-:W-:Y:S01]  /*5a90*/  IMAD.WIDE.U32 R114, R6, -0x2daee0ad, RZ ;  /* 0xd2511f5306727825 */ /* 0x000fe200078e00ff */
[----:B------:R-:W-:Y:S01]  /*5aa0*/  LOP3.LUT R7, R7, 0xffff, RZ, 0xc0, !PT ;  /* 0x0000ffff07077812 */ /* 0x000fe200078ec0ff */
[----:B------:R-:W2:Y:S01]  /*5ab0*/  MUFU.EX2 R216, R216 ;  /* 0x000000d800d87308 */ /* 0x000ea20000000800 */
[----:B------:R-:W-:Y:S01]  /*5ac0*/  @!P5 PRMT R182, R113, 0x5410, RZ ;  /* 0x0000541071b6d816 */ /* 0x000fe200000000ff */
[----:B------:R-:W-:Y:S01]  /*5ad0*/  IMAD.MOV.U32 R113, RZ, RZ, R215 ;  /* 0x000000ffff717224 */ /* 0x000fe200078e00d7 */
[----:B------:R-:W-:Y:S02]  /*5ae0*/  ISETP.GE.U32.AND P5, PT, R243, R7, PT ;  /* 0x00000007f300720c */ /* 0x000fe40003fa6070 */
[----:B------:R-:W-:Y:S02]  /*5af0*/  LOP3.LUT R14, R176, 0xffff, RZ, 0xc0, !PT ;  /* 0x0000ffffb00e7812 */ /* 0x000fe400078ec0ff */
[----:B------:R-:W-:-:S02]  /*5b00*/  SHF.R.U32.HI R11, RZ, 0x10, R176 ;  /* 0x00000010ff0b7819 */ /* 0x000fc400000116b0 */
[----:B------:R-:W-:Y:S02]  /*5b10*/  SHF.R.U32.HI R252, RZ, 0x18, R176 ;  /* 0x00000018fffc7819 */ /* 0x000fe400000116b0 */
[----:B------:R-:W-:Y:S02]  /*5b20*/  LOP3.LUT R6, R115, UR7, R26, 0x96, !PT ;  /* 0x0000000773067c12 */ /* 0x000fe4000f8e961a */
[----:B-1----:R-:W-:Y:S02]  /*5b30*/  F2FP.BF16.PACK_AB R176, R222, R223 ;  /* 0x000000dfdeb0723e */ /* 0x002fe400000010ff */
[----:B------:R-:W-:Y:S02]  /*5b40*/  ISETP.GE.U32.AND P4, PT, R243, R27, PT ;  /* 0x0000001bf300720c */ /* 0x000fe40003f86070 */
[----:B------:R-:W-:Y:S01]  /*5b50*/  SHF.R.U32.HI R7, RZ, 0x10, R6 ;  /* 0x00000010ff077819 */ /* 0x000fe20000011606 */
[----:B------:R-:W-:Y:S01]  /*5b60*/  @!P2 HFMA2.BF16_V2 R112, -RZ.H0_H0, RZ.H0_H0, -R176.H0_H0 ;  /* 0x200000ffff70a231 */ /* 0x000fe200003409b0 */
[----:B------:R-:W-:-:S02]  /*5b70*/  LOP3.LUT R31, R174, 0xffff, RZ, 0xc0, !PT ;  /* 0x0000ffffae1f7812 */ /* 0x000fc400078ec0ff */
[C---:B------:R-:W-:Y:S02]  /*5b80*/  PRMT R175, R176.reuse, 0x7632, R175 ;  /* 0x00007632b0af7816 */ /* 0x040fe400000000af */
[----:B------:R-:W-:Y:S02]  /*5b90*/  LOP3.LUT R7, R7, 0xff, RZ, 0xc0, !PT ;  /* 0x000000ff07077812 */ /* 0x000fe400078ec0ff */
[----:B------:R-:W-:Y:S01]  /*5ba0*/  PRMT R26, R176, 0x5410, R175 ;  /* 0x00005410b01a7816 */ /* 0x000fe200000000af */
[----:B------:R-:W-:Y:S01]  /*5bb0*/  @!P5 HFMA2.BF16_V2 R111, -RZ.H0_H0, RZ.H0_H0, -R175.H0_H0 ;  /* 0x200000ffff6fd231 */ /* 0x000fe200003409af */
[----:B------:R-:W-:Y:S01]  /*5bc0*/  @!P2 PRMT R176, R112, 0x5410, RZ ;  /* 0x0000541070b0a816 */ /* 0x000fe200000000ff */
[----:B------:R-:W-:Y:S01]  /*5bd0*/  IMAD.MOV.U32 R112, RZ, RZ, R214 ;  /* 0x000000ffff707224 */ /* 0x000fe200078e00d6 */
[----:B------:R-:W-:Y:S01]  /*5be0*/  ISETP.GE.U32.AND P2, PT, R243, R7, PT ;  /* 0x00000007f300720c */ /* 0x000fe20003f46070 */
[----:B------:R-:W-:Y:S01]  /*5bf0*/  FFMA.FTZ R214, R92, c[0x0][0x23c], -R229 ;  /* 0x00008f005cd67a23 */ /* 0x000fe200000108e5 */
[----:B--2---:R-:W-:-:S02]  /*5c00*/  F2FP.BF16.PACK_AB R178, R216, R217 ;  /* 0x000000d9d8b2723e */ /* 0x004fc400000010ff */
[----:B------:R-:W-:Y:S02]  /*5c10*/  LOP3.LUT R7, R6, 0xff, RZ, 0xc0, !PT ;  /* 0x000000ff06077812 */ /* 0x000fe400078ec0ff */
[----:B------:R-:W-:Y:S01]  /*5c20*/  @!P5 PRMT R175, R111, 0x5410, RZ ;  /* 0x000054106fafd816 */ /* 0x000fe200000000ff */
[----:B------:R-:W-:Y:S01]  /*5c30*/  @!P4 HFMA2.BF16_V2 R0, -RZ.H0_H0, RZ.H0_H0, -R178.H0_H0 ;  /* 0x200000ffff00c231 */ /* 0x000fe200003409b2 */
[----:B------:R-:W-:Y:S01]  /*5c40*/  ISETP.GE.U32.AND P5, PT, R243, R7, PT ;  /* 0x00000007f300720c */ /* 0x000fe20003fa6070 */
[----:B------:R-:W-:Y:S01]  /*5c50*/  MUFU.EX2 R214, R214 ;  /* 0x000000d600d67308 */ /* 0x000fe20000000800 */
[----:B------:R-:W-:Y:S02]  /*5c60*/  PRMT R177, R178, 0x7632, R177 ;  /* 0x00007632b2b17816 */ /* 0x000fe400000000b1 */
[----:B------:R-:W-:Y:S02]  /*5c70*/  SHF.R.U32.HI R7, RZ, 0x18, R6 ;  /* 0x00000018ff077819 */ /* 0x000fe40000011606 */
[----:B------:R-:W-:-:S02]  /*5c80*/  LOP3.LUT R6, R6, 0xffff, RZ, 0xc0, !PT ;  /* 0x0000ffff06067812 */ /* 0x000fc400078ec0ff */
[----:B------:R-:W-:Y:S02]  /*5c90*/  PRMT R27, R178, 0x5410, R177 ;  /* 0x00005410b21b7816 */ /* 0x000fe400000000b1 */
[----:B------:R-:W-:Y:S02]  /*5ca0*/  @!P4 PRMT R178, R0, 0x5410, RZ ;  /* 0x0000541000b2c816 */ /* 0x000fe400000000ff */
[----:B------:R-:W-:Y:S02]  /*5cb0*/  SHF.R.U32.HI R0, RZ, 0x8, R6 ;  /* 0x00000008ff007819 */ /* 0x000fe40000011606 */
[----:B------:R-:W-:Y:S02]  /*5cc0*/  ISETP.GE.U32.AND P1, PT, R243, R5, PT ;  /* 0x00000005f300720c */ /* 0x000fe40003f26070 */
[----:B------:R-:W-:Y:S02]  /*5cd0*/  LOP3.LUT R0, R0, 0xffff, RZ, 0xc0, !PT ;  /* 0x0000ffff00007812 */ /* 0x000fe400078ec0ff */
[----:B------:R-:W-:Y:S01]  /*5ce0*/  LOP3.LUT R5, R215, UR7, R172, 0x96, !PT ;  /* 0x00000007d7057c12 */ /* 0x000fe2000f8e96ac */
[----:B------:R-:W-:Y:S01]  /*5cf0*/  FFMA.FTZ R215, R93, c[0x0][0x23c], -R229 ;  /* 0x00008f005dd77a23 */ /* 0x000fe200000108e5 */
[----:B------:R-:W-:-:S02]  /*5d00*/  ISETP.GE.U32.AND P4, PT, R243, R0, PT ;  /* 0x00000000f300720c */ /* 0x000fc40003f86070 */
[----:B------:R-:W-:Y:S02]  /*5d10*/  F2FP.BF16.PACK_AB R172, R220, R221 ;  /* 0x000000dddcac723e */ /* 0x000fe400000010ff */
[----:B------:R-:W-:Y:S01]  /*5d20*/  LOP3.LUT R6, R5, 0xff, RZ, 0xc0, !PT ;  /* 0x000000ff05067812 */ /* 0x000fe200078ec0ff */
[----:B------:R-:W1:Y:S01]  /*5d30*/  MUFU.EX2 R215, R215 ;  /* 0x000000d700d77308 */ /* 0x000e620000000800 */
[C---:B------:R-:W-:Y:S01]  /*5d40*/  PRMT R0, R172.reuse, 0x7632, R0 ;  /* 0x00007632ac007816 */ /* 0x040fe20000000000 */
[----:B------:R-:W-:Y:S01]  /*5d50*/  @!P5 HFMA2.BF16_V2 R99, -RZ.H0_H0, RZ.H0_H0, -R172.H0_H0 ;  /* 0x200000ffff63d231 */ /* 0x000fe200003409ac */
[----:B------:R-:W-:Y:S01]  /*5d60*/  SHF.R.U32.HI R30, RZ, 0x10, R174 ;  /* 0x00000010ff1e7819 */ /* 0x000fe200000116ae */
[----:B------:R-:W-:Y:S01]  /*5d70*/  @!P1 HFMA2.BF16_V2 R110, -RZ.H0_H0, RZ.H0_H0, -R177.H0_H0 ;  /* 0x200000ffff6e9231 */ /* 0x000fe200003409b1 */
[----:B------:R-:W-:Y:S02]  /*5d80*/  PRMT R28, R172, 0x5410, R0 ;  /* 0x00005410ac1c7816 */ /* 0x000fe40000000000 */
[----:B------:R-:W-:Y:S01]  /*5d90*/  @!P5 PRMT R172, R99, 0x5410, RZ ;  /* 0x0000541063acd816 */ /* 0x000fe200000000ff */
[----:B------:R-:W-:Y:S01]  /*5da0*/  @!P4 HFMA2.BF16_V2 R98, -RZ.H0_H0, RZ.H0_H0, -R0.H0_H0 ;  /* 0x200000ffff62c231 */ /* 0x000fe20000340900 */
[----:B------:R-:W-:-:S02]  /*5db0*/  ISETP.GE.U32.AND P5, PT, R243, R6, PT ;  /* 0x00000006f300720c */ /* 0x000fc40003fa6070 */
[--C-:B------:R-:W-:Y:S02]  /*5dc0*/  SHF.R.U32.HI R6, RZ, 0x18, R5.reuse ;  /* 0x00000018ff067819 */ /* 0x100fe40000011605 */
[----:B------:R-:W-:Y:S02]  /*5dd0*/  SHF.R.U32.HI R174, RZ, 0x18, R174 ;  /* 0x00000018ffae7819 */ /* 0x000fe400000116ae */
[----:B------:R-:W-:Y:S02]  /*5de0*/  @!P4 PRMT R0, R98, 0x5410, RZ ;  /* 0x000054106200c816 */ /* 0x000fe400000000ff */
[----:B------:R-:W-:Y:S02]  /*5df0*/  @!P1 PRMT R177, R110, 0x5410, RZ ;  /* 0x000054106eb19816 */ /* 0x000fe400000000ff */
[C---:B------:R-:W-:Y:S02]  /*5e00*/  ISETP.GE.U32.AND P4, PT, R243.reuse, R6, PT ;  /* 0x00000006f300720c */ /* 0x040fe40003f86070 */
[C---:B------:R-:W-:Y:S01]  /*5e10*/  ISETP.GE.U32.AND P1, PT, R243.reuse, R7, PT ;  /* 0x00000007f300720c */ /* 0x040fe20003f26070 */
[----:B------:R-:W-:Y:S01]  /*5e20*/  @!P5 HFMA2.BF16_V2 R96, -RZ.H0_H0, RZ.H0_H0, -R167.H0_H0 ;  /* 0x200000ffff60d231 */ /* 0x000fe200003409a7 */
[----:B------:R-:W-:Y:S01]  /*5e30*/  SHF.R.U32.HI R6, RZ, 0x10, R5 ;  /* 0x00000010ff067819 */ /* 0x000fe20000011605 */
[----:B------:R-:W-:Y:S01]  /*5e40*/  IMAD.MOV.U32 R7, RZ, RZ, R113 ;  /* 0x000000ffff077224 */ /* 0x000fe200078e0071 */
[----:B------:R-:W-:-:S02]  /*5e50*/  ISETP.GE.U32.AND P3, PT, R243, R174, PT ;  /* 0x000000aef300720c */ /* 0x000fc40003f66070 */
[----:B------:R-:W-:Y:S02]  /*5e60*/  LOP3.LUT R5, R5, 0xffff, RZ, 0xc0, !PT ;  /* 0x0000ffff05057812 */ /* 0x000fe400078ec0ff */
[----:B-1----:R-:W-:Y:S02]  /*5e70*/  F2FP.BF16.PACK_AB R174, R214, R215 ;  /* 0x000000d7d6ae723e */ /* 0x002fe400000010ff */
[----:B------:R-:W-:Y:S01]  /*5e80*/  SHF.R.U32.HI R5, RZ, 0x8, R5 ;  /* 0x00000008ff057819 */ /* 0x000fe20000011605 */
[----:B------:R-:W-:Y:S01]  /*5e90*/  @!P4 HFMA2.BF16_V2 R92, -RZ.H0_H0, RZ.H0_H0, -R168.H0_H0 ;  /* 0x200000ffff5cc231 */ /* 0x000fe200003409a8 */
[C---:B------:R-:W-:Y:S01]  /*5ea0*/  PRMT R173, R174.reuse, 0x7632, R173 ;  /* 0x00007632aead7816 */ /* 0x040fe200000000ad */
[----:B------:R-:W-:Y:S01]  /*5eb0*/  @!P2 HFMA2.BF16_V2 R95, -RZ.H0_H0, RZ.H0_H0, -R174.H0_H0 ;  /* 0x200000ffff5fa231 */ /* 0x000fe200003409ae */
[----:B------:R-:W-:Y:S02]  /*5ec0*/  LOP3.LUT R5, R5, 0xffff, RZ, 0xc0, !PT ;  /* 0x0000ffff05057812 */ /* 0x000fe400078ec0ff */
[----:B------:R-:W-:Y:S01]  /*5ed0*/  PRMT R29, R174, 0x5410, R173 ;  /* 0x00005410ae1d7816 */ /* 0x000fe200000000ad */
[----:B------:R-:W-:Y:S01]  /*5ee0*/  @!P1 HFMA2.BF16_V2 R97, -RZ.H0_H0, RZ.H0_H0, -R173.H0_H0 ;  /* 0x200000ffff619231 */ /* 0x000fe200003409ad */
[----:B------:R-:W-:-:S02]  /*5ef0*/  @!P2 PRMT R174, R95, 0x5410, RZ ;  /* 0x000054105faea816 */ /* 0x000fc400000000ff */
[----:B------:R-:W-:Y:S02]  /*5f00*/  ISETP.GE.U32.AND P2, PT, R243, R5, PT ;  /* 0x00000005f300720c */ /* 0x000fe40003f46070 */
[----:B------:R-:W-:Y:S02]  /*5f10*/  SHF.R.U32.HI R5, RZ, 0x10, R4 ;  /* 0x00000010ff057819 */ /* 0x000fe40000011604 */
[----:B------:R-:W-:Y:S02]  /*5f20*/  @!P1 PRMT R173, R97, 0x5410, RZ ;  /* 0x0000541061ad9816 */ /* 0x000fe400000000ff */
[----:B------:R-:W-:Y:S02]  /*5f30*/  LOP3.LUT R5, R5, 0xff, RZ, 0xc0, !PT ;  /* 0x000000ff05057812 */ /* 0x000fe400078ec0ff */
[----:B------:R-:W-:Y:S02]  /*5f40*/  @!P5 PRMT R167, R96, 0x5410, RZ ;  /* 0x0000541060a7d816 */ /* 0x000fe400000000ff */
[----:B------:R-:W-:Y:S01]  /*5f50*/  LOP3.LUT R6, R6, 0xff, RZ, 0xc0, !PT ;  /* 0x000000ff06067812 */ /* 0x000fe200078ec0ff */
[----:B------:R-:W1:Y:S01]  /*5f60*/  LDSM.16.MT88.4 R96, [R200+0x1c000] ;  /* 0x01c00000c860783b */ /* 0x000e620000004200 */
[C---:B------:R-:W-:Y:S01]  /*5f70*/  ISETP.GE.U32.AND P5, PT, R243.reuse, R5, PT ;  /* 0x00000005f300720c */ /* 0x040fe20003fa6070 */
[----:B------:R-:W-:Y:S01]  /*5f80*/  @!P2 HFMA2.BF16_V2 R94, -RZ.H0_H0, RZ.H0_H0, -R166.H0_H0 ;  /* 0x200000ffff5ea231 */ /* 0x000fe200003409a6 */
[----:B------:R-:W-:Y:S01]  /*5f90*/  ISETP.GE.U32.AND P1, PT, R243, R6, PT ;  /* 0x00000006f300720c */ /* 0x000fe20003f26070 */
[----:B------:R-:W-:Y:S01]  /*5fa0*/  IMAD.MOV.U32 R6, RZ, RZ, R112 ;  /* 0x000000ffff067224 */ /* 0x000fe200078e0070 */
[----:B------:R-:W-:-:S02]  /*5fb0*/  LOP3.LUT R5, R4, 0xffff, RZ, 0xc0, !PT ;  /* 0x0000ffff04057812 */ /* 0x000fc400078ec0ff */
[----:B------:R-:W-:Y:S02]  /*5fc0*/  @!P2 PRMT R166, R94, 0x5410, RZ ;  /* 0x000054105ea6a816 */ /* 0x000fe400000000ff */
[----:B------:R-:W-:Y:S02]  /*5fd0*/  SHF.R.U32.HI R5, RZ, 0x8, R5 ;  /* 0x00000008ff057819 */ /* 0x000fe40000011605 */
[----:B------:R-:W-:Y:S02]  /*5fe0*/  @!P4 PRMT R168, R92, 0x5410, RZ ;  /* 0x000054105ca8c816 */ /* 0x000fe400000000ff */
[----:B------:R-:W-:Y:S01]  /*5ff0*/  LOP3.LUT R5, R5, 0xffff, RZ, 0xc0, !PT ;  /* 0x0000ffff05057812 */ /* 0x000fe200078ec0ff */
[----:B------:R-:W-:Y:S01]  /*6000*/  @!P5 HFMA2.BF16_V2 R105, -RZ.H0_H0, RZ.H0_H0, -R238.H0_H0 ;  /* 0x200000ffff69d231 */ /* 0x000fe200003409ee */
[----:B------:R-:W-:Y:S01]  /*6010*/  LOP3.LUT R111, R6, 0xff, RZ, 0xc0, !PT ;  /* 0x000000ff066f7812 */ /* 0x000fe200078ec0ff */
[----:B------:R-:W-:Y:S01]  /*6020*/  @!P1 HFMA2.BF16_V2 R93, -RZ.H0_H0, RZ.H0_H0, -R169.H0_H0 ;  /* 0x200000ffff5d9231 */ /* 0x000fe200003409a9 */
[----:B------:R-:W-:-:S02]  /*6030*/  ISETP.GE.U32.AND P2, PT, R243, R5, PT ;  /* 0x00000005f300720c */ /* 0x000fc40003f46070 */
[----:B------:R-:W-:Y:S02]  /*6040*/  LOP3.LUT R5, R4, 0xff, RZ, 0xc0, !PT ;  /* 0x000000ff04057812 */ /* 0x000fe400078ec0ff */
[----:B------:R-:W-:Y:S02]  /*6050*/  SHF.R.U32.HI R4, RZ, 0x18, R4 ;  /* 0x00000018ff047819 */ /* 0x000fe40000011604 */
[----:B------:R-:W-:Y:S02]  /*6060*/  @!P1 PRMT R169, R93, 0x5410, RZ ;  /* 0x000054105da99816 */ /* 0x000fe400000000ff */
[----:B------:R-:W-:Y:S02]  /*6070*/  ISETP.GE.U32.AND P1, PT, R243, R5, PT ;  /* 0x00000005f300720c */ /* 0x000fe40003f26070 */
[----:B------:R-:W-:Y:S02]  /*6080*/  LOP3.LUT R110, R6, 0xffff, RZ, 0xc0, !PT ;  /* 0x0000ffff066e7812 */ /* 0x000fe400078ec0ff */
[--C-:B------:R-:W-:Y:S01]  /*6090*/  SHF.R.U32.HI R113, RZ, 0x10, R6.reuse ;  /* 0x00000010ff717819 */ /* 0x100fe20000011606 */
[----:B------:R-:W-:Y:S01]  /*60a0*/  @!P2 HFMA2.BF16_V2 R106, -RZ.H0_H0, RZ.H0_H0, -R124.H0_H0 ;  /* 0x200000ffff6aa231 */ /* 0x000fe2000034097c */
[----:B------:R-:W-:-:S02]  /*60b0*/  SHF.R.U32.HI R112, RZ, 0x18, R6 ;  /* 0x00000018ff707819 */ /* 0x000fc40000011606 */
[----:B------:R-:W-:Y:S02]  /*60c0*/  ISETP.GE.U32.AND P4, PT, R243, R4, PT ;  /* 0x00000004f300720c */ /* 0x000fe40003f86070 */
[----:B------:R-:W2:Y:S01]  /*60d0*/  LDSM.16.MT88.4 R4, [R200+0x1c800] ;  /* 0x01c80000c804783b */ /* 0x000ea20000004200 */
[----:B------:R-:W-:Y:S02]  /*60e0*/  SHF.R.U32.HI R31, RZ, 0x8, R31 ;  /* 0x00000008ff1f7819 */ /* 0x000fe4000001161f */
[----:B------:R-:W-:Y:S01]  /*60f0*/  @!P1 HFMA2.BF16_V2 R107, -RZ.H0_H0, RZ.H0_H0, -R125.H0_H0 ;  /* 0x200000ffff6b9231 */ /* 0x000fe2000034097d */
[----:B-1----:R-:W-:Y:S07]  /*6100*/  HMMA.16816.F32.BF16 R92, R128, R96, RZ ;  /* 0x00000060805c723c */ /* 0x002fee00000418ff */
[----:B------:R-:W-:Y:S01]  /*6110*/  IMAD.MOV.U32 R97, RZ, RZ, R14 ;  /* 0x000000ffff617224 */ /* 0x000fe200078e000e */
[----:B------:R-:W-:Y:S01]  /*6120*/  @!P4 HFMA2.BF16_V2 R104, -RZ.H0_H0, RZ.H0_H0, -R32.H0_H0 ;  /* 0x200000ffff68c231 */ /* 0x000fe20000340920 */
[----:B------:R-:W-:-:S02]  /*6130*/  LOP3.LUT R31, R31, 0xffff, RZ, 0xc0, !PT ;  /* 0x0000ffff1f1f7812 */ /* 0x000fc400078ec0ff */
[----:B------:R-:W-:Y:S01]  /*6140*/  LOP3.LUT R30, R30, 0xff, RZ, 0xc0, !PT ;  /* 0x000000ff1e1e7812 */ /* 0x000fe200078ec0ff */
[----:B------:R-:W-:Y:S01]  /*6150*/  @!P6 HFMA2.BF16_V2 R103, -RZ.H0_H0, RZ.H0_H0, -R34.H0_H0 ;  /* 0x200000ffff67e231 */ /* 0x000fe20000340922 */
[----:B------:R-:W-:Y:S01]  /*6160*/  @!P4 PRMT R32, R104, 0x5410, RZ ;  /* 0x000054106820c816 */ /* 0x000fe200000000ff */
[----:B------:R-:W-:Y:S01]  /*6170*/  @!P3 HFMA2.BF16_V2 R100, -RZ.H0_H0, RZ.H0_H0, -R35.H0_H0 ;  /* 0x200000ffff64b231 */ /* 0x000fe20000340923 */
[----:B------:R-:W-:Y:S01]  /*6180*/  ISETP.GE.U32.AND P4, PT, R243, R31, PT ;  /* 0x0000001ff300720c */ /* 0x000fe20003f86070 */
[----:B------:R-:W-:Y:S01]  /*6190*/  FADD.FTZ R237, R239, R237 ;  /* 0x000000edefed7221 */ /* 0x000fe20000010000 */
[----:B------:R-:W-:Y:S01]  /*61a0*/  @!P1 PRMT R125, R107, 0x5410, RZ ;  /* 0x000054106b7d9816 */ /* 0x000fe200000000ff */
[----:B------:R1:W5:Y:S01]  /*61b0*/  LDL.LU R14, [R1+0x58] ;  /* 0x00005800010e7983 */ /* 0x0003620000300800 */
[----:B------:R-:W-:Y:S02]  /*61c0*/  @!P2 PRMT R124, R106, 0x5410, RZ ;  /* 0x000054106a7ca816 */ /* 0x000fe400000000ff */
[----:B------:R-:W-:-:S02]  /*61d0*/  @!P5 PRMT R238, R105, 0x5410, RZ ;  /* 0x0000541069eed816 */ /* 0x000fc400000000ff */
[----:B------:R-:W3:Y:S01]  /*61e0*/  LDSM.16.MT88.4 R104, [R204+0x1e000] ;  /* 0x01e00000cc68783b */ /* 0x000ee20000004200 */
[C---:B------:R-:W-:Y:S02]  /*61f0*/  ISETP.GE.U32.AND P1, PT, R243.reuse, R30, PT ;  /* 0x0000001ef300720c */ /* 0x040fe40003f26070 */
[C---:B------:R-:W-:Y:S01]  /*6200*/  ISETP.GE.U32.AND P2, PT, R243.reuse, R111, PT ;  /* 0x0000006ff300720c */ /* 0x040fe20003f46070 */
[----:B--2---:R-:W-:Y:S01]  /*6210*/  HMMA.16816.F32.BF16 R92, R20, R4, R92 ;  /* 0x00000004145c723c */ /* 0x004fe2000004185c */
[----:B------:R-:W-:Y:S01]  /*6220*/  @!P4 HFMA2.BF16_V2 R102, -RZ.H0_H0, RZ.H0_H0, -R33.H0_H0 ;  /* 0x200000ffff66c231 */ /* 0x000fe20000340921 */
[----:B------:R-:W-:Y:S02]  /*6230*/  ISETP.GE.U32.AND P5, PT, R243, R112, PT ;  /* 0x00000070f300720c */ /* 0x000fe40003fa6070 */
[----:B------:R-:W-:Y:S02]  /*6240*/  LOP3.LUT R111, R114, 0xffff, RZ, 0xc0, !PT ;  /* 0x0000ffff726f7812 */ /* 0x000fe400078ec0ff */
[--C-:B------:R-:W-:Y:S01]  /*6250*/  SHF.R.U32.HI R112, RZ, 0x10, R114.reuse ;  /* 0x00000010ff707819 */ /* 0x100fe20000011672 */
[----:B------:R-:W-:Y:S01]  /*6260*/  IMAD.MOV.U32 R5, RZ, RZ, R97 ;  /* 0x000000ffff057224 */ /* 0x000fe200078e0061 */
[----:B------:R-:W-:Y:S01]  /*6270*/  SHF.R.U32.HI R4, RZ, 0x18, R114 ;  /* 0x00000018ff047819 */ /* 0x000fe20000011672 */
[----:B------:R-:W-:Y:S03]  /*6280*/  HMMA.16816.F32.BF16 R96, R128, R98, RZ ;  /* 0x000000628060723c */ /* 0x000fe600000418ff */
[----:B------:R-:W-:-:S02]  /*6290*/  SHF.R.U32.HI R30, RZ, 0x8, R5 ;  /* 0x00000008ff1e7819 */ /* 0x000fc40000011605 */
[----:B------:R-:W-:Y:S02]  /*62a0*/  LOP3.LUT R5, R114, 0xff, RZ, 0xc0, !PT ;  /* 0x000000ff72057812 */ /* 0x000fe400078ec0ff */
[----:B------:R-:W-:Y:S02]  /*62b0*/  @!P4 PRMT R33, R102, 0x5410, RZ ;  /* 0x000054106621c816 */ /* 0x000fe400000000ff */
[----:B------:R-:W-:Y:S02]  /*62c0*/  ISETP.GE.U32.AND P4, PT, R243, R5, PT ;  /* 0x00000005f300720c */ /* 0x000fe40003f86070 */
[----:B------:R-:W-:Y:S01]  /*62d0*/  LOP3.LUT R5, R241, 0xffff, RZ, 0xc0, !PT ;  /* 0x0000fffff1057812 */ /* 0x000fe200078ec0ff */
[----:B------:R-:W-:Y:S01]  /*62e0*/  @!P1 HFMA2.BF16_V2 R101, -RZ.H0_H0, RZ.H0_H0, -R165.H0_H0 ;  /* 0x200000ffff659231 */ /* 0x000fe200003409a5 */
[----:B------:R-:W-:-:S11]  /*62f0*/  PRMT R30, R120, 0x5410, R30 ;  /* 0x00005410781e7816 */ /* 0x000fd6000000001e */
[----:B------:R-:W-:Y:S07]  /*6300*/  HMMA.16816.F32.BF16 R96, R20, R6, R96 ;  /* 0x000000061460723c */ /* 0x000fee0000041860 */
[----:B------:R-:W-:-:S04]  /*6310*/  LOP3.LUT R6, R11, 0xff, RZ, 0xc0, !PT ;  /* 0x000000ff0b067812 */ /* 0x000fc800078ec0ff */
[----:B------:R-:W-:Y:S01]  /*6320*/  PRMT R31, R6, 0x5410, R252 ;  /* 0x00005410061f7816 */ /* 0x000fe200000000fc */
[----:B------:R-:W-:-:S05]  /*6330*/  IMAD.WIDE.U32 R6, R242, -0x2daee0ad, RZ ;  /* 0xd2511f53f2067825 */ /* 0x000fca00078e00ff */
[C---:B------:R-:W-:Y:S02]  /*6340*/  LOP3.LUT R114, R6.reuse, 0xffff, RZ, 0xc0, !PT ;  /* 0x0000ffff06727812 */ /* 0x040fe400078ec0ff */
[----:B------:R-:W-:Y:S02]  /*6350*/  LOP3.LUT R252, R6, 0xff, RZ, 0xc0, !PT ;  /* 0x000000ff06fc7812 */ /* 0x000fe400078ec0ff */
[--C-:B------:R-:W-:Y:S02]  /*6360*/  SHF.R.U32.HI R115, RZ, 0x10, R6.reuse ;  /* 0x00000010ff737819 */ /* 0x100fe40000011606 */
[----:B------:R-:W-:Y:S02]  /*6370*/  SHF.R.U32.HI R242, RZ, 0x18, R6 ;  /* 0x00000018fff27819 */ /* 0x000fe40000011606 */
[----:B------:R-:W-:Y:S02]  /*6380*/  SHF.R.U32.HI R6, RZ, 0x10, R241 ;  /* 0x00000010ff067819 */ /* 0x000fe400000116f1 */
[----:B------:R-:W-:-:S02]  /*6390*/  LOP3.LUT R120, R7, UR7, R12, 0x96, !PT ;  /* 0x0000000707787c12 */ /* 0x000fc4000f8e960c */
[----:B------:R-:W-:Y:S02]  /*63a0*/  LOP3.LUT R7, R241, 0xff, RZ, 0xc0, !PT ;  /* 0x000000fff1077812 */ /* 0x000fe400078ec0ff */
[----:B------:R-:W-:Y:S02]  /*63b0*/  SHF.R.U32.HI R5, RZ, 0x8, R5 ;  /* 0x00000008ff057819 */ /* 0x000fe40000011605 */
[----:B------:R-:W-:Y:S02]  /*63c0*/  @!P1 PRMT R165, R101, 0x5410, RZ ;  /* 0x0000541065a59816 */ /* 0x000fe400000000ff */
[----:B------:R-:W-:Y:S02]  /*63d0*/  @!P6 PRMT R34, R103, 0x5410, RZ ;  /* 0x000054106722e816 */ /* 0x000fe400000000ff */
[----:B------:R-:W-:Y:S01]  /*63e0*/  @!P3 PRMT R35, R100, 0x5410, RZ ;  /* 0x000054106423b816 */ /* 0x000fe200000000ff */
[----:B------:R-:W-:Y:S01]  /*63f0*/  @!P2 HFMA2.BF16_V2 R109, -RZ.H0_H0, RZ.H0_H0, -R211.H0_H0 ;  /* 0x200000ffff6da231 */ /* 0x000fe200003409d3 */
[----:B------:R-:W-:-:S02]  /*6400*/  LOP3.LUT R6, R6, 0xff, RZ, 0xc0, !PT ;  /* 0x000000ff06067812 */ /* 0x000fc400078ec0ff */
[----:B------:R-:W-:Y:S02]  /*6410*/  LOP3.LUT R113, R113, 0xff, RZ, 0xc0, !PT ;  /* 0x000000ff71717812 */ /* 0x000fe400078ec0ff */
[----:B------:R-:W-:Y:S02]  /*6420*/  LOP3.LUT R112, R112, 0xff, RZ, 0xc0, !PT ;  /* 0x000000ff70707812 */ /* 0x000fe400078ec0ff */
[----:B------:R-:W-:Y:S01]  /*6430*/  SHF.R.U32.HI R111, RZ, 0x8, R111 ;  /* 0x00000008ff6f7819 */ /* 0x000fe2000001166f */
[----:B------:R-:W-:Y:S01]  /*6440*/  @!P5 HFMA2.BF16_V2 R118, -RZ.H0_H0, RZ.H0_H0, -R212.H0_H0 ;  /* 0x200000ffff76d231 */ /* 0x000fe200003409d4 */
[----:B------:R-:W-:Y:S01]  /*6450*/  SHF.R.U32.HI R241, RZ, 0x18, R241 ;  /* 0x00000018fff17819 */ /* 0x000fe200000116f1 */
[--C-:B------:R-:W-:Y:S01]  /*6460*/  HSET2.LE.AND R30, R30, R236.reuse, PT ;  /* 0x000000ec1e1e7233 */ /* 0x100fe20003803000 */
[----:B------:R-:W-:Y:S01]  /*6470*/  ISETP.GE.U32.AND P1, PT, R243, R4, PT ;  /* 0x00000004f300720c */ /* 0x000fe20003f26070 */
[----:B------:R-:W-:Y:S01]  /*6480*/  HSET2.LE.AND R31, R31, R236, PT ;  /* 0x000000ec1f1f7233 */ /* 0x000fe20003803000 */
[----:B------:R-:W-:Y:S01]  /*6490*/  PRMT R11, R7, 0x5410, R5 ;  /* 0x00005410070b7816 */ /* 0x000fe20000000005 */
[----:B------:R1:W5:Y:S01]  /*64a0*/  LDL.LU.64 R12, [R1+0x50] ;  /* 0x00005000010c7983 */ /* 0x0003620000300a00 */
[----:B------:R-:W-:Y:S01]  /*64b0*/  PRMT R241, R6, 0x5410, R241 ;  /* 0x0000541006f17816 */ /* 0x000fe200000000f1 */
[----:B---3--:R-:W-:Y:S01]  /*64c0*/  HMMA.16816.F32.BF16 R100, R128, R104, RZ ;  /* 0x000000688064723c */ /* 0x008fe200000418ff */
[----:B------:R-:W-:Y:S01]  /*64d0*/  SHF.R.U32.HI R114, RZ, 0x8, R114 ;  /* 0x00000008ff727819 */ /* 0x000fe20000011672 */
[----:B------:R-:W2:Y:S01]  /*64e0*/  LDSM.16.MT88.4 R4, [R204+0x1e800] ;  /* 0x01e80000cc04783b */ /* 0x000ea20000004200 */
[----:B------:R-:W-:-:S02]  /*64f0*/  LOP3.LUT R115, R115, 0xff, RZ, 0xc0, !PT ;  /* 0x000000ff73737812 */ /* 0x000fc400078ec0ff */
[----:B------:R-:W-:Y:S02]  /*6500*/  @!P2 PRMT R211, R109, 0x5410, RZ ;  /* 0x000054106dd3a816 */ /* 0x000fe400000000ff */
[C---:B------:R-:W-:Y:S01]  /*6510*/  ISETP.GE.U32.AND P6, PT, R243.reuse, R113, PT ;  /* 0x00000071f300720c */ /* 0x040fe20003fc6070 */
[----:B------:R-:W-:Y:S01]  /*6520*/  HMMA.16816.F32.BF16 R104, R128, R106, RZ ;  /* 0x0000006a8068723c */ /* 0x000fe200000418ff */
[----:B------:R-:W-:Y:S02]  /*6530*/  ISETP.GE.U32.AND P2, PT, R243, R112, PT ;  /* 0x00000070f300720c */ /* 0x000fe40003f46070 */
[----:B------:R-:W-:Y:S02]  /*6540*/  PRMT R252, R252, 0x5410, R114 ;  /* 0x00005410fcfc7816 */ /* 0x000fe40000000072 */
[----:B------:R-:W-:Y:S02]  /*6550*/  PRMT R242, R115, 0x5410, R242 ;  /* 0x0000541073f27816 */ /* 0x000fe400000000f2 */
[----:B------:R-:W3:Y:S01]  /*6560*/  LDSM.16.MT88.4 R112, [R202+0x1e000] ;  /* 0x01e00000ca70783b */ /* 0x000ee20000004200 */
[----:B------:R-:W-:-:S02]  /*6570*/  LOP3.LUT R111, R111, 0xffff, RZ, 0xc0, !PT ;  /* 0x0000ffff6f6f7812 */ /* 0x000fc400078ec0ff */
[----:B------:R-:W-:Y:S02]  /*6580*/  @!P5 PRMT R212, R118, 0x5410, RZ ;  /* 0x0000541076d4d816 */ /* 0x000fe400000000ff */
[----:B------:R-:W-:-:S05]  /*6590*/  @!P6 HFMA2.BF16_V2 R119, -RZ.H0_H0, RZ.H0_H0, -R213.H0_H0 ;  /* 0x200000ffff77e231 */ /* 0x000fca00003409d5 */
[----:B------:R-:W-:Y:S01]  /*65a0*/  @!P6 PRMT R213, R119, 0x5410, RZ ;  /* 0x0000541077d5e816 */ /* 0x000fe200000000ff */
[C---:B--2---:R-:W-:Y:S07]  /*65b0*/  HMMA.16816.F32.BF16 R100, R20.reuse, R4, R100 ;  /* 0x000000041464723c */ /* 0x044fee0000041864 */
[----:B------:R-:W-:Y:S01]  /*65c0*/  SHF.R.U32.HI R4, RZ, 0x8, R110 ;  /* 0x00000008ff047819 */ /* 0x000fe2000001166e */
[--C-:B------:R-:W-:Y:S01]  /*65d0*/  FFMA.FTZ R5, R117, c[0x0][0x23c], -R240.reuse ;  /* 0x00008f0075057a23 */ /* 0x100fe200000108f0 */
[----:B------:R-:W-:Y:S01]  /*65e0*/  HMMA.16816.F32.BF16 R104, R20, R6, R104 ;  /* 0x000000061468723c */ /* 0x000fe20000041868 */
[----:B------:R-:W-:Y:S01]  /*65f0*/  FFMA.FTZ R240, R116, c[0x0][0x23c], -R240 ;  /* 0x00008f0074f07a23 */ /* 0x000fe200000108f0 */
[----:B------:R-:W-:Y:S01]  /*6600*/  LOP3.LUT R4, R4, 0xffff, RZ, 0xc0, !PT ;  /* 0x0000ffff04047812 */ /* 0x000fe200078ec0ff */
[----:B------:R-:W-:-:S03]  /*6610*/  IMAD.MOV.U32 R239, RZ, RZ, R5 ;  /* 0x000000ffffef7224 */ /* 0x000fc600078e0005 */
[----:B------:R-:W-:Y:S02]  /*6620*/  ISETP.GE.U32.AND P3, PT, R243, R4, PT ;  /* 0x00000004f300720c */ /* 0x000fe40003f66070 */
[----:B------:R-:W2:Y:S11]  /*6630*/  LDSM.16.MT88.4 R4, [R202+0x1e800] ;  /* 0x01e80000ca04783b */ /* 0x000eb60000004200 */
[----:B------:R-:W-:-:S05]  /*6640*/  @!P3 HFMA2.BF16_V2 R108, -RZ.H0_H0, RZ.H0_H0, -R183.H0_H0 ;  /* 0x200000ffff6cb231 */ /* 0x000fca00003409b7 */
[----:B------:R-:W-:Y:S02]  /*6650*/  @!P3 PRMT R183, R108, 0x5410, RZ ;  /* 0x000054106cb7b816 */ /* 0x000fe400000000ff */
[----:B------:R-:W-:Y:S02]  /*6660*/  ISETP.GE.U32.AND P3, PT, R243, R111, PT ;  /* 0x0000006ff300720c */ /* 0x000fe40003f66070 */
[C---:B---3--:R-:W-:Y:S08]  /*6670*/  HMMA.16816.F32.BF16 R108, R128.reuse, R112, RZ ;  /* 0x00000070806c723c */ /* 0x048ff000000418ff */
[----:B------:R-:W-:Y:S11]  /*6680*/  HMMA.16816.F32.BF16 R112, R128, R114, RZ ;  /* 0x000000728070723c */ /* 0x000ff600000418ff */
[----:B------:R-:W-:Y:S05]  /*6690*/  @!UPT UIADD3 URZ, URZ, URZ, URZ ;  /* 0x0000003f3f3ff290 */ /* 0x000fea000fffe03f */
[C---:B--2---:R-:W-:Y:S07]  /*66a0*/  HMMA.16816.F32.BF16 R108, R20.reuse, R4, R108 ;  /* 0x00000004146c723c */ /* 0x044fee000004186c */
[----:B------:R-:W-:Y:S01]  /*66b0*/  FADD.FTZ R4, R235, R228 ;  /* 0x000000e4eb047221 */ /* 0x000fe20000010000 */
[----:B------:R-:W-:Y:S01]  /*66c0*/  HMMA.16816.F32.BF16 R112, R20, R6, R112 ;  /* 0x000000061470723c */ /* 0x000fe20000041870 */
[----:B------:R-:W-:Y:S01]  /*66d0*/  FFMA.FTZ R235, R17, c[0x0][0x23c], -R229 ;  /* 0x00008f0011eb7a23 */ /* 0x000fe200000108e5 */
[----:B------:R2:W-:Y:S01]  /*66e0*/  MUFU.EX2 R228, R239 ;  /* 0x000000ef00e47308 */ /* 0x0005e20000000800 */
[----:B------:R-:W-:Y:S01]  /*66f0*/  FADD.FTZ R5, R226, R237 ;  /* 0x000000ede2057221 */ /* 0x000fe20000010000 */
[----:B------:R-:W-:Y:S01]  /*6700*/  LOP3.LUT R237, R120, 0xff, RZ, 0xc0, !PT ;  /* 0x000000ff78ed7812 */ /* 0x000fe200078ec0ff */
[----:B------:R-:W-:-:S02]  /*6710*/  FFMA.FTZ R229, R16, c[0x0][0x23c], -R229 ;  /* 0x00008f0010e57a23 */ /* 0x000fc400000108e5 */
[----:B------:R-:W-:Y:S01]  /*6720*/  FADD.FTZ R5, R227, R5 ;  /* 0x00000005e3057221 */ /* 0x000fe20000010000 */
[----:B------:R-:W-:Y:S01]  /*6730*/  LOP3.LUT R6, R120, 0xffff, RZ, 0xc0, !PT ;  /* 0x0000ffff78067812 */ /* 0x000fe200078ec0ff */
[----:B------:R-:W-:Y:S01]  /*6740*/  FADD.FTZ R4, R231, R4 ;  /* 0x00000004e7047221 */ /* 0x000fe20000010000 */
[----:B------:R-:W-:Y:S02]  /*6750*/  MUFU.EX2 R235, R235 ;  /* 0x000000eb00eb7308 */ /* 0x000fe40000000800 */
[----:B------:R-:W-:Y:S01]  /*6760*/  SHF.R.U32.HI R6, RZ, 0x8, R6 ;  /* 0x00000008ff067819 */ /* 0x000fe20000011606 */
[----:B------:R-:W-:Y:S02]  /*6770*/  FADD.FTZ R230, R230, R4 ;  /* 0x00000004e6e67221 */ /* 0x000fe40000010000 */
[----:B------:R-:W-:Y:S01]  /*6780*/  FADD.FTZ R4, R123, R5 ;  /* 0x000000057b047221 */ /* 0x000fe20000010000 */
[----:B------:R-:W-:Y:S01]  /*6790*/  PRMT R237, R237, 0x5410, R6 ;  /* 0x00005410eded7816 */ /* 0x000fe20000000006 */
[----:B------:R-:W-:Y:S01]  /*67a0*/  FADD.FTZ R5, R232, R230 ;  /* 0x000000e6e8057221 */ /* 0x000fe20000010000 */
[----:B------:R-:W3:Y:S01]  /*67b0*/  MUFU.EX2 R227, R229 ;  /* 0x000000e500e37308 */ /* 0x000ee20000000800 */
[----:B------:R-:W-:Y:S01]  /*67c0*/  SHF.R.U32.HI R6, RZ, 0x10, R120 ;  /* 0x00000010ff067819 */ /* 0x000fe20000011678 */
[----:B------:R-:W-:Y:S01]  /*67d0*/  FADD.FTZ R4, R127, R4 ;  /* 0x000000047f047221 */ /* 0x000fe20000010000 */
[----:B--2---:R-:W-:Y:S01]  /*67e0*/  SHF.R.U32.HI R239, RZ, 0x18, R120 ;  /* 0x00000018ffef7819 */ /* 0x004fe20000011678 */
[----:B------:R-:W-:Y:S01]  /*67f0*/  FADD.FTZ R5, R233, R5 ;  /* 0x00000005e9057221 */ /* 0x000fe20000010000 */
[----:B------:R-:W-:Y:S01]  /*6800*/  LOP3.LUT R6, R6, 0xff, RZ, 0xc0, !PT ;  /* 0x000000ff06067812 */ /* 0x000fe200078ec0ff */
[----:B------:R-:W-:-:S02]  /*6810*/  FADD.FTZ R233, R126, R4 ;  /* 0x000000047ee97221 */ /* 0x000fc40000010000 */
[----:B------:R-:W2:Y:S01]  /*6820*/  MUFU.EX2 R226, R240 ;  /* 0x000000f000e27308 */ /* 0x000ea20000000800 */
[----:B------:R-:W-:Y:S01]  /*6830*/  PRMT R239, R6, 0x5410, R239 ;  /* 0x0000541006ef7816 */ /* 0x000fe200000000ef */
[----:B------:R-:W-:Y:S01]  /*6840*/  FADD.FTZ R234, R234, R5 ;  /* 0x00000005eaea7221 */ /* 0x000fe20000010000 */
[----:B---3--:R-:W-:-:S04]  /*6850*/  F2FP.BF16.PACK_AB R232, R227, R235 ;  /* 0x000000ebe3e8723e */ /* 0x008fc800000010ff */
[----:B------:R-:W-:Y:S01]  /*6860*/  PRMT R231, R232, 0x7632, R231 ;  /* 0x00007632e8e77816 */ /* 0x000fe200000000e7 */
[----:B------:R-:W-:-:S03]  /*6870*/  @!P2 HFMA2.BF16_V2 R17, -RZ.H0_H0, RZ.H0_H0, -R232.H0_H0 ;  /* 0x200000ffff11a231 */ /* 0x000fc600003409e8 */
[----:B------:R-:W-:Y:S01]  /*6880*/  PRMT R7, R232, 0x5410, R231 ;  /* 0x00005410e8077816 */ /* 0x000fe200000000e7 */
[----:B------:R-:W-:Y:S01]  /*6890*/  @!P1 HFMA2.BF16_V2 R16, -RZ.H0_H0, RZ.H0_H0, -R231.H0_H0 ;  /* 0x200000ffff109231 */ /* 0x000fe200003409e7 */
[----:B------:R-:W-:Y:S02]  /*68a0*/  @!P2 PRMT R232, R17, 0x5410, RZ ;  /* 0x0000541011e8a816 */ /* 0x000fe400000000ff */
[----:B--2---:R-:W-:Y:S01]  /*68b0*/  F2FP.BF16.PACK_AB R230, R226, R228 ;  /* 0x000000e4e2e6723e */ /* 0x004fe200000010ff */
[----:B------:R-:W-:Y:S01]  /*68c0*/  IMAD.MOV.U32 R127, RZ, RZ, R7 ;  /* 0x000000ffff7f7224 */ /* 0x000fe200078e0007 */
[----:B------:R-:W-:Y:S01]  /*68d0*/  @!P1 PRMT R231, R16, 0x5410, RZ ;  /* 0x0000541010e79816 */ /* 0x000fe200000000ff */
[----:B------:R-:W-:Y:S01]  /*68e0*/  LDSM.16.MT88.4 R4, [R201+0x1e800] ;  /* 0x01e80000c904783b */ /* 0x000fe20000004200 */
[----:B------:R-:W-:Y:S01]  /*68f0*/  LEA R16, P1, R122, c[0x0][0x1f8], 0x1 ;  /* 0x00007e007a107a11 */ /* 0x000fe200078208ff */
[----:B------:R-:W-:Y:S01]  /*6900*/  @!P4 HFMA2.BF16_V2 R117, -RZ.H0_H0, RZ.H0_H0, -R230.H0_H0 ;  /* 0x200000ffff75c231 */ /* 0x000fe200003409e6 */
[----:B------:R-:W-:-:S02]  /*6910*/  PRMT R229, R230, 0x7632, R229 ;  /* 0x00007632e6e57816 */ /* 0x000fc400000000e5 */
[----:B------:R-:W-:Y:S02]  /*6920*/  LEA.HI.X R17, R122, c[0x0][0x1fc], R121, 0x1, P1 ;  /* 0x00007f007a117a11 */ /* 0x000fe400008f0c79 */
[----:B------:R-:W2:Y:S01]  /*6930*/  LDSM.16.MT88.4 R120, [R201+0x1e000] ;  /* 0x01e00000c978783b */ /* 0x000ea20000004200 */
[----:B------:R-:W-:Y:S01]  /*6940*/  @!P3 HFMA2.BF16_V2 R116, -RZ.H0_H0, RZ.H0_H0, -R229.H0_H0 ;  /* 0x200000ffff74b231 */ /* 0x000fe200003409e5 */
[----:B------:R-:W-:Y:S02]  /*6950*/  PRMT R240, R230, 0x5410, R229 ;  /* 0x00005410e6f07816 */ /* 0x000fe400000000e5 */
[----:B------:R-:W-:Y:S01]  /*6960*/  @!P4 PRMT R230, R117, 0x5410, RZ ;  /* 0x0000541075e6c816 */ /* 0x000fe200000000ff */
[--C-:B------:R-:W-:Y:S01]  /*6970*/  HSET2.LE.AND R241, R241, R236.reuse, PT ;  /* 0x000000ecf1f17233 */ /* 0x100fe20003803000 */
[----:B------:R-:W-:Y:S01]  /*6980*/  @!P3 PRMT R229, R116, 0x5410, RZ ;  /* 0x0000541074e5b816 */ /* 0x000fe200000000ff */
[----:B------:R-:W-:Y:S04]  /*6990*/  STG.E.U16 [R16.64], R125 ;  /* 0x0000007d10007986 */ /* 0x000fe8000c101518 */
[----:B------:R-:W-:Y:S01]  /*69a0*/  STG.E.U16 [R16.64+0x2], R124 ;  /* 0x0000027c10007986 */ /* 0x000fe2000c101518 */
[C---:B--2---:R-:W-:Y:S08]  /*69b0*/  HMMA.16816.F32.BF16 R116, R128.reuse, R120, RZ ;  /* 0x000000788074723c */ /* 0x044ff000000418ff */
[----:B------:R-:W-:Y:S11]  /*69c0*/  HMMA.16816.F32.BF16 R120, R128, R122, RZ ;  /* 0x0000007a8078723c */ /* 0x000ff600000418ff */
[----:B------:R-:W-:Y:S05]  /*69d0*/  @!UPT UIADD3 URZ, URZ, URZ, URZ ;  /* 0x0000003f3f3ff290 */ /* 0x000fea000fffe03f */
[C---:B------:R-:W-:Y:S07]  /*69e0*/  HMMA.16816.F32.BF16 R116, R20.reuse, R4, R116 ;  /* 0x000000041474723c */ /* 0x040fee0000041874 */
[----:B------:R-:W-:Y:S01]  /*69f0*/  HSET2.LE.AND R4, R11, R236, PT ;  /* 0x000000ec0b047233 */ /* 0x000fe20003803000 */
[----:B------:R-:W-:Y:S01]  /*6a00*/  HMMA.16816.F32.BF16 R120, R20, R6, R120 ;  /* 0x000000061478723c */ /* 0x000fe20000041878 */
[----:B------:R-:W-:Y:S02]  /*6a10*/  LOP3.LUT R25, R241, R25, RZ, 0xc0, !PT ;  /* 0x00000019f1197212 */ /* 0x000fe400078ec0ff */
[----:B------:R-:W-:-:S02]  /*6a20*/  LOP3.LUT R26, R30, R26, RZ, 0xc0, !PT ;  /* 0x0000001a1e1a7212 */ /* 0x000fc400078ec0ff */
[----:B------:R-:W-:Y:S01]  /*6a30*/  LOP3.LUT R27, R31, R27, RZ, 0xc0, !PT ;  /* 0x0000001b1f1b7212 */ /* 0x000fe200078ec0ff */
[----:B------:R-:W-:Y:S01]  /*6a40*/  FADD.FTZ R233, R170, R233 ;  /* 0x000000e9aae97221 */ /* 0x000fe20000010000 */
[----:B------:R-:W-:Y:S01]  /*6a50*/  LOP3.LUT R24, R4, R24, RZ, 0xc0, !PT ;  /* 0x0000001804187212 */ /* 0x000fe200078ec0ff */
[----:B------:R-:W-:Y:S01]  /*6a60*/  FADD.FTZ R234, R171, R234 ;  /* 0x000000eaabea7221 */ /* 0x000fe20000010000 */
[----:B------:R-:W2:Y:S01]  /*6a70*/  LDSM.16.MT88.4 R4, [R200+0x1e000] ;  /* 0x01e00000c804783b */ /* 0x000ea20000004200 */
[----:B------:R-:W-:-:S03]  /*6a80*/  IMAD.MOV.U32 R241, RZ, RZ, R127 ;  /* 0x000000fffff17224 */ /* 0x000fc600078e007f */
[----:B------:R1:W5:Y:S01]  /*6a90*/  LDL.LU R11, [R1+0x4c] ;  /* 0x00004c00010b7983 */ /* 0x0003620000300800 */
        /* <DEDUP_REMOVED lines=13> */
[----:B------:R-:W-:Y:S01]  /*6b70*/  FADD.FTZ R234, R228, R234 ;  /* 0x000000eae4ea7221 */ /* 0x000fe20000010000 */
[C---:B--2---:R-:W-:Y:S07]  /*6b80*/  HMMA.16816.F32.BF16 R124, R128.reuse, R4, RZ ;  /* 0x00000004807c723c */ /* 0x044fee00000418ff */
[--C-:B------:R-:W-:Y:S01]  /*6b90*/  HSET2.LE.AND R4, R237, R236.reuse, PT ;  /* 0x000000eced047233 */ /* 0x100fe20003803000 */
[----:B------:R-:W-:Y:S01]  /*6ba0*/  HMMA.16816.F32.BF16 R128, R128, R6, RZ ;  /* 0x000000068080723c */ /* 0x000fe200000418ff */
[----:B------:R-:W-:-:S03]  /*6bb0*/  HSET2.LE.AND R5, R239, R236, PT ;  /* 0x000000ecef057233 */ /* 0x000fc60003803000 */
[----:B------:R-:W-:Y:S02]  /*6bc0*/  LOP3.LUT R4, R4, R28, RZ, 0xc0, !PT ;  /* 0x0000001c04047212 */ /* 0x000fe400078ec0ff */
[----:B------:R-:W-:Y:S01]  /*6bd0*/  LOP3.LUT R5, R5, R29, RZ, 0xc0, !PT ;  /* 0x0000001d05057212 */ /* 0x000fe200078ec0ff */
[--C-:B------:R-:W-:Y:S01]  /*6be0*/  HSET2.LE.AND R6, R252, R236.reuse, PT ;  /* 0x000000ecfc067233 */ /* 0x100fe20003803000 */
[----:B------:R-:W2:Y:S01]  /*6bf0*/  LDSM.16.MT88.4 R28, [R200+0x1e800] ;  /* 0x01e80000c81c783b */ /* 0x000ea20000004200 */
[----:B------:R-:W-:Y:S01]  /*6c00*/  HSET2.LE.AND R7, R242, R236, PT ;  /* 0x000000ecf2077233 */ /* 0x000fe20003803000 */
[----:B------:R-:W-:Y:S02]  /*6c10*/  IMAD.MOV.U32 R236, RZ, RZ, c[0x0][0x228] ;  /* 0x00008a00ffec7624 */ /* 0x000fe400078e00ff */
[----:B------:R-:W-:Y:S02]  /*6c20*/  LOP3.LUT R6, R6, R240, RZ, 0xc0, !PT ;  /* 0x000000f006067212 */ /* 0x000fe400078ec0ff */
[----:B------:R-:W-:Y:S01]  /*6c30*/  LOP3.LUT R7, R7, R241, RZ, 0xc0, !PT ;  /* 0x000000f107077212 */ /* 0x000fe200078ec0ff */
[----:B------:R-:W-:-:S04]  /*6c40*/  IMAD.SHL.U32 R236, R236, 0x8, RZ ;  /* 0x00000008ecec7824 */ /* 0x000fc800078e00ff */
[----:B------:R-:W-:-:S05]  /*6c50*/  IMAD.WIDE R236, R236, 0x2, R16 ;  /* 0x00000002ecec7825 */ /* 0x000fca00078e0210 */
[----:B------:R-:W-:Y:S04]  /*6c60*/  STG.E.U16 [R236.64], R238 ;  /* 0x000000eeec007986 */ /* 0x000fe8000c101518 */
[----:B------:R-:W-:Y:S04]  /*6c70*/  STG.E.U16 [R236.64+0x2], R32 ;  /* 0x00000220ec007986 */ /* 0x000fe8000c101518 */
[----:B------:R-:W-:Y:S04]  /*6c80*/  STG.E.U16 [R16.64+0x10], R34 ;  /* 0x0000102210007986 */ /* 0x000fe8000c101518 */
[----:B------:R-:W-:Y:S04]  /*6c90*/  STG.E.U16 [R16.64+0x12], R33 ;  /* 0x0000122110007986 */ /* 0x000fe8000c101518 */
[----:B------:R3:W-:Y:S04]  /*6ca0*/  STG.E.U16 [R236.64+0x10], R165 ;  /* 0x000010a5ec007986 */ /* 0x0007e8000c101518 */
[----:B------:R-:W-:Y:S01]  /*6cb0*/  STG.E.U16 [R236.64+0x12], R35 ;  /* 0x00001223ec007986 */ /* 0x000fe2000c101518 */
[C---:B--2---:R-:W-:Y:S03]  /*6cc0*/  HMMA.16816.F32.BF16 R124, R20.reuse, R28, R124 ;  /* 0x0000001c147c723c */ /* 0x044fe6000004187c */
[----:B------:R2:W-:Y:S04]  /*6cd0*/  STG.E.U16 [R16.64+0x20], R167 ;  /* 0x000020a710007986 */ /* 0x0005e8000c101518 */
[----:B------:R4:W-:Y:S01]  /*6ce0*/  STG.E.U16 [R16.64+0x22], R166 ;  /* 0x000022a610007986 */ /* 0x0009e2000c101518 */
[----:B------:R-:W-:Y:S03]  /*6cf0*/  HMMA.16816.F32.BF16 R128, R20, R30, R128 ;  /* 0x0000001e1480723c */ /* 0x000fe60000041880 */
[----:B------:R-:W1:Y:S04]  /*6d00*/  LDSM.16.MT88.4 R20, [R204+0x19000] ;  /* 0x01900000cc14783b */ /* 0x000e680000004200 */
[----:B------:R-:W1:Y:S04]  /*6d10*/  LDSM.16.MT88.4 R28, [R202+0x19000] ;  /* 0x01900000ca1c783b */ /* 0x000e680000004200 */
[----:B------:R-:W-:Y:S01]  /*6d20*/  STG.E.U16 [R236.64+0x20], R169 ;  /* 0x000020a9ec007986 */ /* 0x000fe2000c101518 */
[----:B---3--:R-:W-:-:S03]  /*6d30*/  FADD.FTZ R165, R226, R234 ;  /* 0x000000eae2a57221 */ /* 0x008fc60000010000 */
[----:B------:R-:W-:Y:S04]  /*6d40*/  STG.E.U16 [R236.64+0x22], R168 ;  /* 0x000022a8ec007986 */ /* 0x000fe8000c101518 */
[----:B------:R-:W-:Y:S01]  /*6d50*/  STG.E.U16 [R16.64+0x30], R211 ;  /* 0x000030d310007986 */ /* 0x000fe2000c101518 */
[----:B--2---:R-:W-:-:S03]  /*6d60*/  FADD.FTZ R167, R227, R233 ;  /* 0x000000e9e3a77221 */ /* 0x004fc60000010000 */
[----:B------:R-:W-:Y:S01]  /*6d70*/  STG.E.U16 [R16.64+0x32], R183 ;  /* 0x000032b710007986 */ /* 0x000fe2000c101518 */
[----:B----4-:R-:W-:-:S03]  /*6d80*/  IADD3 R166, P1, R16, -0x80, RZ ;  /* 0xffffff8010a67810 */ /* 0x010fc60007f3e0ff */
[----:B------:R-:W-:Y:S04]  /*6d90*/  STG.E.U16 [R236.64+0x30], R213 ;  /* 0x000030d5ec007986 */ /* 0x000fe8000c101518 */
[----:B------:R-:W-:Y:S04]  /*6da0*/  STG.E.U16 [R236.64+0x32], R212 ;  /* 0x000032d4ec007986 */ /* 0x000fe8000c101518 */
[----:B------:R-:W-:Y:S04]  /*6db0*/  STG.E.U16 [R16.64+0x40], R180 ;  /* 0x000040b410007986 */ /* 0x000fe8000c101518 */
[----:B------:R-:W-:Y:S01]  /*6dc0*/  STG.E.U16 [R16.64+0x42], R179 ;  /* 0x000042b310007986 */ /* 0x000fe2000c101518 */
[C---:B-1----:R-:W-:Y:S03]  /*6dd0*/  HMMA.16816.F32.BF16 R132, R24.reuse, R20, R132 ;  /* 0x000000141884723c */ /* 0x042fe60000041884 */
[----:B------:R-:W-:Y:S04]  /*6de0*/  STG.E.U16 [R236.64+0x40], R182 ;  /* 0x000040b6ec007986 */ /* 0x000fe8000c101518 */
[----:B------:R-:W-:Y:S01]  /*6df0*/  STG.E.U16 [R236.64+0x42], R181 ;  /* 0x000042b5ec007986 */ /* 0x000fe2000c101518 */
[C---:B------:R-:W-:Y:S03]  /*6e00*/  HMMA.16816.F32.BF16 R136, R24.reuse, R22, R136 ;  /* 0x000000161888723c */ /* 0x040fe60000041888 */
[----:B------:R-:W1:Y:S04]  /*6e10*/  LDSM.16.MT88.4 R20, [R201+0x19000] ;  /* 0x01900000c914783b */ /* 0x000e680000004200 */
[----:B------:R-:W-:Y:S01]  /*6e20*/  STG.E.U16 [R16.64+0x50], R176 ;  /* 0x000050b010007986 */ /* 0x000fe2000c101518 */
[C---:B------:R-:W-:Y:S03]  /*6e30*/  HMMA.16816.F32.BF16 R140, R24.reuse, R28, R140 ;  /* 0x0000001c188c723c */ /* 0x040fe6000004188c */
[----:B------:R-:W-:Y:S04]  /*6e40*/  STG.E.U16 [R16.64+0x52], R175 ;  /* 0x000052af10007986 */ /* 0x000fe8000c101518 */
[----:B------:R-:W-:Y:S01]  /*6e50*/  STG.E.U16 [R236.64+0x50], R178 ;  /* 0x000050b2ec007986 */ /* 0x000fe2000c101518 */
[C---:B------:R-:W-:Y:S03]  /*6e60*/  HMMA.16816.F32.BF16 R144, R24.reuse, R30, R144 ;  /* 0x0000001e1890723c */ /* 0x040fe60000041890 */
[----:B------:R-:W2:Y:S04]  /*6e70*/  LDSM.16.MT88.4 R28, [R200+0x19000] ;  /* 0x01900000c81c783b */ /* 0x000ea80000004200 */
[----:B------:R-:W-:Y:S04]  /*6e80*/  STG.E.U16 [R236.64+0x52], R177 ;  /* 0x000052b1ec007986 */ /* 0x000fe8000c101518 */
[----:B------:R3:W-:Y:S04]  /*6e90*/  STG.E.U16 [R16.64+0x62], R0 ;  /* 0x0000620010007986 */ /* 0x0007e8000c101518 */
[----:B------:R-:W-:Y:S04]  /*6ea0*/  STG.E.U16 [R16.64+0x60], R172 ;  /* 0x000060ac10007986 */ /* 0x000fe8000c101518 */
[----:B------:R-:W-:Y:S04]  /*6eb0*/  STG.E.U16 [R236.64+0x60], R174 ;  /* 0x000060aeec007986 */ /* 0x000fe8000c101518 */
[----:B------:R-:W-:Y:S01]  /*6ec0*/  STG.E.U16 [R236.64+0x62], R173 ;  /* 0x000062adec007986 */ /* 0x000fe2000c101518 */
[C---:B-1----:R-:W-:Y:S03]  /*6ed0*/  HMMA.16816.F32.BF16 R148, R24.reuse, R20, R148 ;  /* 0x000000141894723c */ /* 0x042fe60000041894 */
[----:B------:R-:W-:Y:S04]  /*6ee0*/  STG.E.U16 [R16.64+0x70], R230 ;  /* 0x000070e610007986 */ /* 0x000fe8000c101518 */
[----:B------:R-:W-:Y:S01]  /*6ef0*/  STG.E.U16 [R16.64+0x72], R229 ;  /* 0x000072e510007986 */ /* 0x000fe2000c101518 */
[----:B------:R-:W-:Y:S03]  /*6f00*/  HMMA.16816.F32.BF16 R152, R24, R22, R152 ;  /* 0x000000161898723c */ /* 0x000fe60000041898 */
[----:B------:R-:W1:Y:S01]  /*6f10*/  LDSM.16.MT88.4 R20, [R204+0x1b000] ;  /* 0x01b00000cc14783b */ /* 0x000e620000004200 */
[----:B---3--:R-:W-:-:S03]  /*6f20*/  IADD3.X R0, R17, -0x1, RZ, P1, !PT ;  /* 0xffffffff11007810 */ /* 0x008fc60000ffe4ff */
[----:B------:R-:W-:Y:S01]  /*6f30*/  STG.E.U16 [R236.64+0x70], R232 ;  /* 0x000070e8ec007986 */ /* 0x000fe2000c101518 */
[C---:B--2---:R-:W-:Y:S03]  /*6f40*/  HMMA.16816.F32.BF16 R156, R24.reuse, R28, R156 ;  /* 0x0000001c189c723c */ /* 0x044fe6000004189c */
[----:B------:R-:W-:Y:S04]  /*6f50*/  STG.E.U16 [R236.64+0x72], R231 ;  /* 0x000072e7ec007986 */ /* 0x000fe8000c101518 */
[----:B------:R-:W-:Y:S01]  /*6f60*/  STL [R1+0x48], R0 ;  /* 0x0000480001007387 */ /* 0x000fe20000100800 */
[C---:B------:R-:W-:Y:S03]  /*6f70*/  HMMA.16816.F32.BF16 R160, R24.reuse, R30, R160 ;  /* 0x0000001e18a0723c */ /* 0x040fe600000418a0 */
[----:B------:R-:W2:Y:S05]  /*6f80*/  LDSM.16.MT88.4 R28, [R202+0x1b000] ;  /* 0x01b00000ca1c783b */ /* 0x000eaa0000004200 */
[C---:B-1----:R-:W-:Y:S08]  /*6f90*/  HMMA.16816.F32.BF16 R36, R24.reuse, R20, R36 ;  /* 0x000000141824723c */ /* 0x042ff00000041824 */
[C---:B------:R-:W-:Y:S01]  /*6fa0*/  HMMA.16816.F32.BF16 R40, R24.reuse, R22, R40 ;  /* 0x000000161828723c */ /* 0x040fe20000041828 */
[----:B------:R-:W1:Y:S07]  /*6fb0*/  LDSM.16.MT88.4 R20, [R201+0x1b000] ;  /* 0x01b00000c914783b */ /* 0x000e6e0000004200 */
[C---:B--2---:R-:W-:Y:S08]  /*6fc0*/  HMMA.16816.F32.BF16 R44, R24.reuse, R28, R44 ;  /* 0x0000001c182c723c */ /* 0x044ff0000004182c */
[C---:B------:R-:W-:Y:S01]  /*6fd0*/  HMMA.16816.F32.BF16 R48, R24.reuse, R30, R48 ;  /* 0x0000001e1830723c */ /* 0x040fe20000041830 */
[----:B------:R-:W2:Y:S07]  /*6fe0*/  LDSM.16.MT88.4 R28, [R200+0x1b000] ;  /* 0x01b00000c81c783b */ /* 0x000eae0000004200 */
        /* <DEDUP_REMOVED lines=28> */
[----:B------:R-:W-:Y:S01]  /*71b0*/  HMMA.16816.F32.BF16 R128, R24, R30, R128 ;  /* 0x0000001e1880723c */ /* 0x000fe20000041880 */
[----:B------:R-:W2:Y:S04]  /*71c0*/  LDSM.16.MT88.4 R28, [R202+0x19800] ;  /* 0x01980000ca1c783b */ /* 0x000ea80000004200 */
[----:B------:R-:W3:Y:S03]  /*71d0*/  LDSM.16.MT88.4 R24, [R201+0x19800] ;  /* 0x01980000c918783b */ /* 0x000ee60000004200 */
        /* <DEDUP_REMOVED lines=41> */
[C---:B---3--:R-:W-:Y:S08]  /*7470*/  HMMA.16816.F32.BF16 R116, R4.reuse, R24, R116 ;  /* 0x000000180474723c */ /* 0x048ff00000041874 */
[C---:B------:R-:W-:Y:S08]  /*7480*/  HMMA.16816.F32.BF16 R120, R4.reuse, R26, R120 ;  /* 0x0000001a0478723c */ /* 0x040ff00000041878 */
[C---:B-1----:R-:W-:Y:S08]  /*7490*/  HMMA.16816.F32.BF16 R124, R4.reuse, R20, R124 ;  /* 0x00000014047c723c */ /* 0x042ff0000004187c */
[----:B------:R-:W-:Y:S01]  /*74a0*/  HMMA.16816.F32.BF16 R128, R4, R22, R128 ;  /* 0x000000160480723c */ /* 0x000fe20000041880 */
[----:B------:R-:W-:Y:S11]  /*74b0*/  @!P0 BRA `(.L_x_883) ;  /* 0x0000ab0000008947 */ /* 0x000ff60003800000 */
[----:B------:R-:W2:Y:S01]  /*74c0*/  LDL.64 R240, [R1] ;  /* 0x0000000001f07983 */ /* 0x000ea20000100a00 */
[----:B------:R-:W-:Y:S01]  /*74d0*/  ULDC.64 UR4, c[0x0][0x1a0] ;  /* 0x0000680000047ab9 */ /* 0x000fe20000000a00 */
[----:B------:R-:W-:-:S04]  /*74e0*/  DEPBAR.LE SB0, 0x0 ;  /* 0x000080000000791a */ /* 0x000fc80000000000 */
[----:B------:R-:W-:Y:S01]  /*74f0*/  UMOV UR29, 0x6 ;  /* 0x00000006001d7882 */ /* 0x000fe20000000000 */
[----:B------:R-:W-:Y:S01]  /*7500*/  ISETP.GE.AND P5, PT, R247, c[0x0][0x220], PT ;  /* 0x00008800f7007a0c */ /* 0x000fe20003fa6270 */
[----:B------:R-:W-:Y:S01]  /*7510*/  USHF.L.U32 UR36, UR4, 0x6, URZ ;  /* 0x0000000604247899 */ /* 0x000fe2000800063f */
[----:B------:R-:W-:Y:S01]  /*7520*/  ISETP.GE.AND P4, PT, R246, c[0x0][0x220], PT ;  /* 0x00008800f6007a0c */ /* 0x000fe20003f86270 */
[----:B------:R-:W-:Y:S01]  /*7530*/  UIADD3 UR31, UR6, -0x2, URZ ;  /* 0xfffffffe061f7890 */ /* 0x000fe2000fffe03f */
[----:B-----5:R-:W-:Y:S01]  /*7540*/  IMAD.MOV.U32 R28, RZ, RZ, R12 ;  /* 0x000000ffff1c7224 */ /* 0x020fe200078e000c */
[----:B------:R-:W-:Y:S01]  /*7550*/  USHF.L.U64.HI UR5, UR4, UR29, UR5 ;  /* 0x0000001d04057299 */ /* 0x000fe20008010205 */
[----:B------:R-:W-:Y:S01]  /*7560*/  IMAD.MOV.U32 R29, RZ, RZ, R15 ;  /* 0x000000ffff1d7224 */ /* 0x000fe200078e000f */
[----:B------:R-:W-:Y:S01]  /*7570*/  USHF.R.S32.HI UR4, URZ, 0x1f, UR31 ;  /* 0x0000001f3f047899 */ /* 0x000fe2000801141f */
[----:B------:R-:W-:Y:S01]  /*7580*/  IMAD.U32 R0, RZ, RZ, UR36 ;  /* 0x00000024ff007e24 */ /* 0x000fe2000f8e00ff */
[----:B------:R-:W-:Y:S01]  /*7590*/  UIMAD UR5, UR5, UR31, URZ ;  /* 0x0000001f050572a4 */ /* 0x000fe2000f8e023f */
[----:B------:R-:W-:Y:S01]  /*75a0*/  BAR.SYNC.DEFER_BLOCKING 0x0 ;  /* 0x0000000000007b1d */ /* 0x000fe20000010000 */
[----:B------:R-:W-:Y:S01]  /*75b0*/  ISETP.GE.AND P3, PT, R245, c[0x0][0x220], PT ;  /* 0x00008800f5007a0c */ /* 0x000fe20003f66270 */
[----:B------:R-:W-:Y:S01]  /*75c0*/  IMAD.WIDE.U32 R28, R0, UR31, R28 ;  /* 0x0000001f001c7c25 */ /* 0x000fe2000f8e001c */
[----:B------:R-:W-:-:S02]  /*75d0*/  UIMAD UR4, UR4, UR36, UR5 ;  /* 0x00000024040472a4 */ /* 0x000fc4000f8e0205 */
[----:B------:R-:W-:Y:S02]  /*75e0*/  UISETP.GE.AND UP0, UPT, UR6, 0x3, UPT ;  /* 0x000000030600788c */ /* 0x000fe4000bf06270 */
[C---:B------:R-:W-:Y:S02]  /*75f0*/  @!P5 LEA R22, P1, R28.reuse, c[0x0][0x170], 0x1 ;  /* 0x00005c001c16da11 */ /* 0x040fe400078208ff */
[----:B------:R-:W-:Y:S02]  /*7600*/  IADD3 R5, R29, UR4, RZ ;  /* 0x000000041d057c10 */ /* 0x000fe4000fffe0ff */
[C---:B------:R-:W-:Y:S02]  /*7610*/  @!P4 LEA R20, P0, R28.reuse, c[0x0][0x170], 0x1 ;  /* 0x00005c001c14ca11 */ /* 0x040fe400078008ff */
[C---:B------:R-:W-:Y:S02]  /*7620*/  @!P5 LEA.HI.X R23, R28.reuse, c[0x0][0x174], R5, 0x1, P1 ;  /* 0x00005d001c17da11 */ /* 0x040fe400008f0c05 */
[----:B------:R-:W-:-:S02]  /*7630*/  @!P3 LEA R6, P1, R28, c[0x0][0x170], 0x1 ;  /* 0x00005c001c06ba11 */ /* 0x000fc400078208ff */
[C-C-:B------:R-:W-:Y:S02]  /*7640*/  @!P4 LEA.HI.X R21, R28.reuse, c[0x0][0x174], R5.reuse, 0x1, P0 ;  /* 0x00005d001c15ca11 */ /* 0x140fe400000f0c05 */
        /* <DEDUP_REMOVED lines=20> */
[C---:B------:R-:W-:Y:S01]  /*7790*/  @!P3 LEA R28, P0, R4.reuse, c[0x0][0x170], 0x1 ;  /* 0x00005c00041cba11 */ /* 0x040fe200078008ff */
[----:B------:R-:W-:Y:S01]  /*77a0*/  @P4 STS.128 [R244+0x1c000], RZ ;  /* 0x01c000fff4004388 */ /* 0x000fe20000000c00 */
[----:B------:R-:W-:-:S02]  /*77b0*/  @!P5 LEA.HI.X R33, R4, c[0x0][0x174], R0, 0x1, P2 ;  /* 0x00005d000421da11 */ /* 0x000fc400010f0c00 */
        /* <DEDUP_REMOVED lines=32> */
[----:B---3--:R-:W2:Y:S04]  /*79c0*/  LDSM.16.M88.4 R4, [R209+0x10800] ;  /* 0x01080000d104783b */ /* 0x008ea80000000200 */
[----:B-1----:R-:W1:Y:S04]  /*79d0*/  LDSM.16.M88.4 R24, [R209+0x10000] ;  /* 0x01000000d118783b */ /* 0x002e680000000200 */
[----:B------:R-:W3:Y:S04]  /*79e0*/  LDSM.16.M88.4 R216, [R209+0x11000] ;  /* 0x01100000d1d8783b */ /* 0x000ee80000000200 */
[----:B------:R-:W1:Y:S04]  /*79f0*/  LDSM.16.M88.4 R228, [R209+0x11800] ;  /* 0x01180000d1e4783b */ /* 0x000e680000000200 */
[----:B------:R-:W-:Y:S04]  /*7a00*/  LDSM.16.M88.4 R168, [R208] ;  /* 0x00000000d0a8783b */ /* 0x000fe80000000200 */
[----:B----4-:R-:W4:Y:S04]  /*7a10*/  LDSM.16.M88.4 R32, [R199] ;  /* 0x00000000c720783b */ /* 0x010f280000000200 */
[----:B------:R-:W3:Y:S04]  /*7a20*/  LDSM.16.M88.4 R224, [R207] ;  /* 0x00000000cfe0783b */ /* 0x000ee80000000200 */
[----:B------:R-:W4:Y:S04]  /*7a30*/  LDSM.16.M88.4 R176, [R198] ;  /* 0x00000000c6b0783b */ /* 0x000f280000000200 */
[----:B------:R-:W4:Y:S04]  /*7a40*/  LDSM.16.M88.4 R172, [R197] ;  /* 0x00000000c5ac783b */ /* 0x000f280000000200 */
[----:B------:R-:W-:Y:S01]  /*7a50*/  LDSM.16.M88.4 R232, [R196] ;  /* 0x00000000c4e8783b */ /* 0x000fe20000000200 */
[C---:B--2---:R-:W-:Y:S03]  /*7a60*/  HMMA.16816.F32.BF16 R20, R180.reuse, R4, RZ ;  /* 0x00000004b414723c */ /* 0x044fe600000418ff */
[----:B------:R-:W2:Y:S04]  /*7a70*/  S2R R0, SR_TID.X ;  /* 0x0000000000007919 */ /* 0x000ea80000002100 */
[----:B------:R-:W0:Y:S01]  /*7a80*/  LDGDEPBAR ;  /* 0x00000000000079af */ /* 0x000e220000000000 */
[C---:B------:R-:W-:Y:S08]  /*7a90*/  HMMA.16816.F32.BF16 R4, R180.reuse, R6, RZ ;  /* 0x00000006b404723c */ /* 0x040ff000000418ff */
[C---:B-1----:R-:W-:Y:S08]  /*7aa0*/  HMMA.16816.F32.BF16 R28, R180.reuse, R24, RZ ;  /* 0x00000018b41c723c */ /* 0x042ff000000418ff */
[----:B---3--:R-:W-:Y:S01]  /*7ab0*/  HMMA.16816.F32.BF16 R220, R180, R216, RZ ;  /* 0x000000d8b4dc723c */ /* 0x008fe200000418ff */
[----:B--2---:R-:W-:-:S05]  /*7ac0*/  IMAD.SHL.U32 R0, R0, 0x2, RZ ;  /* 0x0000000200007824 */ /* 0x004fca00078e00ff */
[----:B------:R-:W-:Y:S01]  /*7ad0*/  LOP3.LUT R166, R0, 0x6, RZ, 0xc0, !PT ;  /* 0x0000000600a67812 */ /* 0x000fe200078ec0ff */
[----:B------:R-:W-:Y:S01]  /*7ae0*/  IMAD.U32 R0, RZ, RZ, UR31 ;  /* 0x0000001fff007e24 */ /* 0x000fe2000f8e00ff */
        /* <DEDUP_REMOVED lines=9> */
[----:B------:R-:W-:Y:S07]  /*7b80*/  LDSM.16.M88.4 R228, [R203+0x10000] ;  /* 0x01000000cbe4783b */ /* 0x000fee0000000200 */
[C---:B----4-:R-:W-:Y:S08]  /*7b90*/  HMMA.16816.F32.BF16 R20, R168.reuse, R32, R20 ;  /* 0x00000020a814723c */ /* 0x050ff00000041814 */
[C---:B------:R-:W-:Y:S01]  /*7ba0*/  HMMA.16816.F32.BF16 R4, R168.reuse, R34, R4 ;  /* 0x00000022a804723c */ /* 0x040fe20000041804 */
[----:B------:R-:W1:Y:S07]  /*7bb0*/  LDSM.16.M88.4 R32, [R206] ;  /* 0x00000000ce20783b */ /* 0x000e6e0000000200 */
        /* <DEDUP_REMOVED lines=22> */
[----:B------:R-:W4:Y:S03]  /*7d20*/  LDSM.16.M88.4 R32, [R209+0x12000] ;  /* 0x01200000d120783b */ /* 0x000f260000000200 */
[C---:B------:R-:W-:Y:S08]  /*7d30*/  HMMA.16816.F32.BF16 R28, R168.reuse, R232, R28 ;  /* 0x000000e8a81c723c */ /* 0x040ff0000004181c */
        /* <DEDUP_REMOVED lines=20> */
[----:B------:R-:W1:Y:S07]  /*7e80*/  LDSM.16.M88.4 R228, [R193] ;  /* 0x00000000c1e4783b */ /* 0x000e6e0000000200 */
[C---:B--2---:R-:W-:Y:S08]  /*7e90*/  HMMA.16816.F32.BF16 R212, R176.reuse, R224, R212 ;  /* 0x000000e0b0d4723c */ /* 0x044ff000000418d4 */
[----:B------:R-:W-:Y:S01]  /*7ea0*/  HMMA.16816.F32.BF16 R180, R176, R226, R180 ;  /* 0x000000e2b0b4723c */ /* 0x000fe200000418b4 */
[----:B------:R-:W2:Y:S04]  /*7eb0*/  LDSM.16.M88.4 R224, [R192] ;  /* 0x00000000c0e0783b */ /* 0x000ea80000000200 */
[----:B------:R-:W-:Y:S03]  /*7ec0*/  LDSM.16.M88.4 R176, [R206+0x4000] ;  /* 0x00400000ceb0783b */ /* 0x000fe60000000200 */
        /* <DEDUP_REMOVED lines=8> */
[----:B------:R-:W-:Y:S07]  /*7f50*/  LDSM.16.M88.4 R228, [R205+0x4000] ;  /* 0x00400000cde4783b */ /* 0x000fee0000000200 */
[C---:B--2---:R-:W-:Y:S08]  /*7f60*/  HMMA.16816.F32.BF16 R212, R172.reuse, R224, R212 ;  /* 0x000000e0acd4723c */ /* 0x044ff000000418d4 */
[----:B------:R-:W-:Y:S01]  /*7f70*/  HMMA.16816.F32.BF16 R180, R172, R226, R180 ;  /* 0x000000e2acb4723c */ /* 0x000fe200000418b4 */
[----:B------:R-:W1:Y:S04]  /*7f80*/  LDSM.16.M88.4 R224, [R203+0x13800] ;  /* 0x01380000cbe0783b */ /* 0x000e680000000200 */
[----:B------:R-:W-:Y:S03]  /*7f90*/  LDSM.16.M88.4 R172, [R196+0x2000] ;  /* 0x00200000c4ac783b */ /* 0x000fe60000000200 */
[C---:B---3--:R-:W-:Y:S08]  /*7fa0*/  HMMA.16816.F32.BF16 R28, R176.reuse, R168, R28 ;  /* 0x000000a8b01c723c */ /* 0x048ff0000004181c */
        /* <DEDUP_REMOVED lines=18> */
[C---:B------:R-:W-:Y:S08]  /*80d0*/  HMMA.16816.F32.BF16 R28, R228.reuse, R172, R28 ;  /* 0x000000ace41c723c */ /* 0x040ff0000004181c */
[C---:B------:R-:W-:Y:S01]  /*80e0*/  HMMA.16816.F32.BF16 R24, R228.reuse, R174, R24 ;  /* 0x000000aee418723c */ /* 0x040fe20000041818 */
[----:B------:R-:W3:Y:S07]  /*80f0*/  LDSM.16.M88.4 R172, [R209+0x15800] ;  /* 0x01580000d1ac783b */ /* 0x000eee0000000200 */
[C---:B----4-:R-:W-:Y:S08]  /*8100*/  HMMA.16816.F32.BF16 R212, R228.reuse, R232, R212 ;  /* 0x000000e8e4d4723c */ /* 0x050ff000000418d4 */
[----:B------:R-:W-:Y:S01]  /*8110*/  HMMA.16816.F32.BF16 R180, R228, R234, R180 ;  /* 0x000000eae4b4723c */ /* 0x000fe200000418b4 */
[----:B------:R-:W-:Y:S04]  /*8120*/  LDSM.16.M88.4 R232, [R191] ;  /* 0x00000000bfe8783b */ /* 0x000fe80000000200 */
[----:B------:R-:W-:Y:S03]  /*8130*/  LDSM.16.M88.4 R228, [R203+0x14000] ;  /* 0x01400000cbe4783b */ /* 0x000fe60000000200 */
[C---:B-1----:R-:W-:Y:S08]  /*8140*/  HMMA.16816.F32.BF16 R28, R168.reuse, R224, R28 ;  /* 0x000000e0a81c723c */ /* 0x042ff0000004181c */
[C---:B------:R-:W-:Y:S01]  /*8150*/  HMMA.16816.F32.BF16 R24, R168.reuse, R226, R24 ;  /* 0x000000e2a818723c */ /* 0x040fe20000041818 */
[----:B------:R-:W-:Y:S07]  /*8160*/  LDSM.16.M88.4 R224, [R190] ;  /* 0x00000000bee0783b */ /* 0x000fee0000000200 */
[C---:B--2---:R-:W-:Y:S08]  /*8170*/  HMMA.16816.F32.BF16 R20, R168.reuse, R32, R20 ;  /* 0x00000020a814723c */ /* 0x044ff00000041814 */
[C---:B------:R-:W-:Y:S01]  /*8180*/  HMMA.16816.F32.BF16 R4, R168.reuse, R34, R4 ;  /* 0x00000022a804723c */ /* 0x040fe20000041804 */
[----:B------:R-:W1:Y:S07]  /*8190*/  LDSM.16.M88.4 R32, [R208+0x8000] ;  /* 0x00800000d020783b */ /* 0x000e6e0000000200 */
[C---:B------:R-:W-:Y:S08]  /*81a0*/  HMMA.16816.F32.BF16 R220, R168.reuse, R176, R220 ;  /* 0x000000b0a8dc723c */ /* 0x040ff000000418dc */
[C---:B------:R-:W-:Y:S01]  /*81b0*/  HMMA.16816.F32.BF16 R216, R168.reuse, R178, R216 ;  /* 0x000000b2a8d8723c */ /* 0x040fe200000418d8 */
[----:B------:R-:W2:Y:S07]  /*81c0*/  LDSM.16.M88.4 R176, [R189] ;  /* 0x00000000bdb0783b */ /* 0x000eae0000000200 */
[C---:B---3--:R-:W-:Y:S08]  /*81d0*/  HMMA.16816.F32.BF16 R212, R168.reuse, R172, R212 ;  /* 0x000000aca8d4723c */ /* 0x048ff000000418d4 */
        /* <DEDUP_REMOVED lines=15> */
[----:B------:R-:W3:Y:S03]  /*82d0*/  LDSM.16.M88.4 R32, [R196+0x4000] ;  /* 0x00400000c420783b */ /* 0x000ee60000000200 */
[C---:B----4-:R-:W-:Y:S08]  /*82e0*/  HMMA.16816.F32.BF16 R28, R168.reuse, R228, R28 ;  /* 0x000000e4a81c723c */ /* 0x050ff0000004181c */
[C---:B------:R-:W-:Y:S01]  /*82f0*/  HMMA.16816.F32.BF16 R24, R168.reuse, R230, R24 ;  /* 0x000000e6a818723c */ /* 0x040fe20000041818 */
[----:B------:R-:W4:Y:S07]  /*8300*/  LDSM.16.M88.4 R228, [R196+0x4800] ;  /* 0x00480000c4e4783b */ /* 0x000f2e0000000200 */
        /* <DEDUP_REMOVED lines=18> */
[----:B------:R-:W1:Y:S07]  /*8430*/  LDSM.16.M88.4 R224, [R209+0x17800] ;  /* 0x01780000d1e0783b */ /* 0x000e6e0000000200 */
[C---:B--2---:R-:W-:Y:S08]  /*8440*/  HMMA.16816.F32.BF16 R212, R172.reuse, R176, R212 ;  /* 0x000000b0acd4723c */ /* 0x044ff000000418d4 */
[----:B------:R-:W-:Y:S01]  /*8450*/  HMMA.16816.F32.BF16 R180, R172, R178, R180 ;  /* 0x000000b2acb4723c */ /* 0x000fe200000418b4 */
[----:B------:R-:W-:Y:S04]  /*8460*/  LDSM.16.M88.4 R176, [R208+0xc000] ;  /* 0x00c00000d0b0783b */ /* 0x000fe80000000200 */
[----:B------:R-:W2:Y:S03]  /*8470*/  LDSM.16.M88.4 R172, [R187] ;  /* 0x00000000bbac783b */ /* 0x000ea60000000200 */
[C---:B------:R-:W-:Y:S08]  /*8480*/  HMMA.16816.F32.BF16 R28, R232.reuse, R168, R28 ;  /* 0x000000a8e81c723c */ /* 0x040ff0000004181c */
[C---:B------:R-:W-:Y:S01]  /*8490*/  HMMA.16816.F32.BF16 R24, R232.reuse, R170, R24 ;  /* 0x000000aae818723c */ /* 0x040fe20000041818 */
[----:B------:R-:W4:Y:S07]  /*84a0*/  LDSM.16.M88.4 R168, [R186] ;  /* 0x00000000baa8783b */ /* 0x000f2e0000000200 */
[C---:B---3--:R-:W-:Y:S08]  /*84b0*/  HMMA.16816.F32.BF16 R20, R232.reuse, R32, R20 ;  /* 0x00000020e814723c */ /* 0x048ff00000041814 */
[C---:B------:R-:W-:Y:S01]  /*84c0*/  HMMA.16816.F32.BF16 R4, R232.reuse, R34, R4 ;  /* 0x00000022e804723c */ /* 0x040fe20000041804 */
[----:B------:R-:W-:Y:S07]  /*84d0*/  LDSM.16.M88.4 R32, [R185] ;  /* 0x00000000b920783b */ /* 0x000fee0000000200 */
[C---:B-1----:R-:W-:Y:S08]  /*84e0*/  HMMA.16816.F32.BF16 R212, R232.reuse, R224, R212 ;  /* 0x000000e0e8d4723c */ /* 0x042ff000000418d4 */
[----:B------:R-:W-:Y:S01]  /*84f0*/  HMMA.16816.F32.BF16 R180, R232, R226, R180 ;  /* 0x000000e2e8b4723c */ /* 0x000fe200000418b4 */
[----:B------:R-:W1:Y:S07]  /*8500*/  LDSM.16.M88.4 R224, [R184] ;  /* 0x00000000b8e0783b */ /* 0x000e6e0000000200 */
[C---:B--2---:R-:W-:Y:S08]  /*8510*/  HMMA.16816.F32.BF16 R28, R176.reuse, R172, R28 ;  /* 0x000000acb01c723c */ /* 0x044ff0000004181c */
[C---:B------:R-:W-:Y:S01]  /*8520*/  HMMA.16816.F32.BF16 R24, R176.reuse, R174, R24 ;  /* 0x000000aeb018723c */ /* 0x040fe20000041818 */
[----:B------:R-:W-:Y:S07]  /*8530*/  LDSM.16.M88.4 R172, [R206+0xc000] ;  /* 0x00c00000ceac783b */ /* 0x000fee0000000200 */
[C---:B----4-:R-:W-:Y:S08]  /*8540*/  HMMA.16816.F32.BF16 R20, R176.reuse, R168, R20 ;  /* 0x000000a8b014723c */ /* 0x050ff00000041814 */
[----:B------:R-:W-:Y:S01]  /*8550*/  HMMA.16816.F32.BF16 R4, R176, R170, R4 ;  /* 0x000000aab004723c */ /* 0x000fe20000041804 */
[----:B------:R-:W2:Y:S07]  /*8560*/  LDSM.16.M88.4 R168, [R203+0x16000] ;  /* 0x01600000cba8783b */ /* 0x000eae0000000200 */
[C---:B------:R-:W-:Y:S08]  /*8570*/  HMMA.16816.F32.BF16 R220, R232.reuse, R228, R220 ;  /* 0x000000e4e8dc723c */ /* 0x040ff000000418dc */
[----:B------:R-:W-:Y:S01]  /*8580*/  HMMA.16816.F32.BF16 R216, R232, R230, R216 ;  /* 0x000000e6e8d8723c */ /* 0x000fe200000418d8 */
[----:B------:R-:W3:Y:S07]  /*8590*/  LDSM.16.M88.4 R228, [R203+0x16800] ;  /* 0x01680000cbe4783b */ /* 0x000eee0000000200 */
[C---:B-1----:R-:W-:Y:S08]  /*85a0*/  HMMA.16816.F32.BF16 R212, R176.reuse, R224, R212 ;  /* 0x000000e0b0d4723c */ /* 0x042ff000000418d4 */
[C---:B------:R-:W-:Y:S08]  /*85b0*/  HMMA.16816.F32.BF16 R220, R176.reuse, R32, R220 ;  /* 0x00000020b0dc723c */ /* 0x040ff000000418dc */
[C---:B------:R-:W-:Y:S01]  /*85c0*/  HMMA.16816.F32.BF16 R216, R176.reuse, R34, R216 ;  /* 0x00000022b0d8723c */ /* 0x040fe200000418d8 */
[----:B------:R-:W1:Y:S07]  /*85d0*/  LDSM.16.M88.4 R32, [R203+0x17000] ;  /* 0x01700000cb20783b */ /* 0x000e6e0000000200 */
[----:B------:R-:W-:Y:S01]  /*85e0*/  HMMA.16816.F32.BF16 R180, R176, R226, R180 ;  /* 0x000000e2b0b4723c */ /* 0x000fe200000418b4 */
[----:B------:R-:W-:Y:S04]  /*85f0*/  LDSM.16.M88.4 R176, [R205+0xc000] ;  /* 0x00c00000cdb0783b */ /* 0x000fe80000000200 */
[----:B------:R-:W4:Y:S03]  /*8600*/  LDSM.16.M88.4 R224, [R203+0x17800] ;  /* 0x01780000cbe0783b */ /* 0x000f260000000200 */
[C---:B--2---:R-:W-:Y:S08]  /*8610*/  HMMA.16816.F32.BF16 R28, R172.reuse, R168, R28 ;  /* 0x000000a8ac1c723c */ /* 0x044ff0000004181c */
[C---:B------:R-:W-:Y:S01]  /*8620*/  HMMA.16816.F32.BF16 R24, R172.reuse, R170, R24 ;  /* 0x000000aaac18723c */ /* 0x040fe20000041818 */
[----:B------:R-:W2:Y:S07]  /*8630*/  LDSM.16.M88.4 R168, [R196+0x6000] ;  /* 0x00600000c4a8783b */ /* 0x000eae0000000200 */
[C---:B---3--:R-:W-:Y:S08]  /*8640*/  HMMA.16816.F32.BF16 R20, R172.reuse, R228, R20 ;  /* 0x000000e4ac14723c */ /* 0x048ff00000041814 */
[C---:B------:R-:W-:Y:S01]  /*8650*/  HMMA.16816.F32.BF16 R4, R172.reuse, R230, R4 ;  /* 0x000000e6ac04723c */ /* 0x040fe20000041804 */
[----:B------:R-:W3:Y:S07]  /*8660*/  LDSM.16.M88.4 R228, [R196+0x6800] ;  /* 0x00680000c4e4783b */ /* 0x000eee0000000200 */
[C---:B-1----:R-:W-:Y:S08]  /*8670*/  HMMA.16816.F32.BF16 R220, R172.reuse, R32, R220 ;  /* 0x00000020acdc723c */ /* 0x042ff000000418dc */
[C---:B------:R-:W-:Y:S01]  /*8680*/  HMMA.16816.F32.BF16 R216, R172.reuse, R34, R216 ;  /* 0x00000022acd8723c */ /* 0x040fe200000418d8 */
[----:B------:R-:W1:Y:S07]  /*8690*/  LDSM.16.M88.4 R32, [R196+0x7000] ;  /* 0x00700000c420783b */ /* 0x000e6e0000000200 */
[----:B----4-:R-:W-:Y:S08]  /*86a0*/  HMMA.16816.F32.BF16 R212, R172, R224, R212 ;  /* 0x000000e0acd4723c */ /* 0x010ff000000418d4 */
[C---:B--2---:R-:W-:Y:S08]  /*86b0*/  HMMA.16816.F32.BF16 R28, R176.reuse, R168, R28 ;  /* 0x000000a8b01c723c */ /* 0x044ff0000004181c */
[----:B------:R-:W-:Y:S01]  /*86c0*/  HMMA.16816.F32.BF16 R24, R176, R170, R24 ;  /* 0x000000aab018723c */ /* 0x000fe20000041818 */
[----:B------:R-:W2:Y:S01]  /*86d0*/  LDSM.16.M88.4 R168, [R196+0x7800] ;  /* 0x00780000c4a8783b */ /* 0x000ea20000000200 */
[----:B------:R-:W-:-:S06]  /*86e0*/  DEPBAR.LE SB0, 0x0 ;  /* 0x000080000000791a */ /* 0x000fcc0000000000 */
[C---:B---3--:R-:W-:Y:S08]  /*86f0*/  HMMA.16816.F32.BF16 R20, R176.reuse, R228, R20 ;  /* 0x000000e4b014723c */ /* 0x048ff00000041814 */
[----:B------:R-:W-:Y:S01]  /*8700*/  HMMA.16816.F32.BF16 R4, R176, R230, R4 ;  /* 0x000000e6b004723c */ /* 0x000fe20000041804 */
[----:B------:R-:W-:Y:S02]  /*8710*/  FSEL R29, R29, -INF , !P2 ;  /* 0xff8000001d1d7808 */ /* 0x000fe40005000000 */
[----:B------:R-:W-:Y:S01]  /*8720*/  FSEL R31, R31, -INF , !P1 ;  /* 0xff8000001f1f7808 */ /* 0x000fe20004800000 */
[----:B------:R-:W-:Y:S01]  /*8730*/  BAR.SYNC.DEFER_BLOCKING 0x0 ;  /* 0x0000000000007b1d */ /* 0x000fe20000010000 */
[----:B------:R-:W-:-:S03]  /*8740*/  ISETP.GE.AND P1, PT, R166, R164, PT ;  /* 0x000000a4a600720c */ /* 0x000fc60003f26270 */
[----:B------:R-:W-:Y:S01]  /*8750*/  HMMA.16816.F32.BF16 R180, R172, R226, R180 ;  /* 0x000000e2acb4723c */ /* 0x000fe200000418b4 */
[----:B------:R-:W-:-:S06]  /*8760*/  FSEL R25, R25, -INF , !P1 ;  /* 0xff80000019197808 */ /* 0x000fcc0004800000 */
[----:B------:R-:W-:Y:S01]  /*8770*/  IADD3 R172, R0, 0x8, RZ ;  /* 0x0000000800ac7810 */ /* 0x000fe20007ffe0ff */
[C---:B-1----:R-:W-:Y:S03]  /*8780*/  HMMA.16816.F32.BF16 R220, R176.reuse, R32, R220 ;  /* 0x00000020b0dc723c */ /* 0x042fe600000418dc */
[C---:B------:R-:W-:Y:S02]  /*8790*/  ISETP.GE.AND P0, PT, R172.reuse, R164, PT ;  /* 0x000000a4ac00720c */ /* 0x040fe40003f06270 */
[----:B------:R-:W-:Y:S02]  /*87a0*/  ISETP.GE.AND P2, PT, R172, R11, PT ;  /* 0x0000000bac00720c */ /* 0x000fe40003f46270 */
[----:B------:R-:W-:Y:S01]  /*87b0*/  IADD3 R172, R0, 0x10, RZ ;  /* 0x0000001000ac7810 */ /* 0x000fe20007ffe0ff */
[----:B------:R-:W-:Y:S01]  /*87c0*/  HMMA.16816.F32.BF16 R216, R176, R34, R216 ;  /* 0x00000022b0d8723c */ /* 0x000fe200000418d8 */
[----:B------:R-:W-:-:S02]  /*87d0*/  FSEL R24, R24, -INF , !P0 ;  /* 0xff80000018187808 */ /* 0x000fc40004000000 */
[-C--:B------:R-:W-:Y:S02]  /*87e0*/  ISETP.GE.AND P0, PT, R166, R11.reuse, PT ;  /* 0x0000000ba600720c */ /* 0x080fe40003f06270 */
[----:B------:R-:W-:Y:S02]  /*87f0*/  FSEL R26, R26, -INF , !P2 ;  /* 0xff8000001a1a7808 */ /* 0x000fe40005000000 */
[----:B------:R-:W-:Y:S01]  /*8800*/  IADD3 R166, R0, 0x11, RZ ;  /* 0x0000001100a67810 */ /* 0x000fe20007ffe0ff */
[----:B--2---:R-:W-:Y:S01]  /*8810*/  HMMA.16816.F32.BF16 R212, R176, R168, R212 ;  /* 0x000000a8b0d4723c */ /* 0x004fe200000418d4 */
[C---:B------:R-:W-:Y:S02]  /*8820*/  ISETP.GE.AND P2, PT, R172.reuse, R164, PT ;  /* 0x000000a4ac00720c */ /* 0x040fe40003f46270 */
[----:B------:R-:W-:Y:S02]  /*8830*/  ISETP.GE.AND P1, PT, R172, R11, PT ;  /* 0x0000000bac00720c */ /* 0x000fe40003f26270 */
[----:B------:R-:W-:-:S02]  /*8840*/  FSEL R27, R27, -INF , !P0 ;  /* 0xff8000001b1b7808 */ /* 0x000fc40004000000 */
[----:B------:R-:W-:Y:S01]  /*8850*/  IADD3 R33, R0, 0x18, RZ ;  /* 0x0000001800217810 */ /* 0x000fe20007ffe0ff */
[----:B------:R-:W-:Y:S01]  /*8860*/  HMMA.16816.F32.BF16 R180, R176, R170, R180 ;  /* 0x000000aab0b4723c */ /* 0x000fe200000418b4 */
[----:B------:R-:W-:Y:S02]  /*8870*/  ISETP.GE.AND P0, PT, R166, R164, PT ;  /* 0x000000a4a600720c */ /* 0x000fe40003f06270 */
[----:B------:R-:W-:Y:S02]  /*8880*/  FSEL R224, R20, -INF , !P2 ;  /* 0xff80000014e07808 */ /* 0x000fe40005000000 */
[----:B------:R-:W-:Y:S02]  /*8890*/  ISETP.GE.AND P2, PT, R166, R11, PT ;  /* 0x0000000ba600720c */ /* 0x000fe40003f46270 */
[----:B------:R-:W-:Y:S02]  /*88a0*/  FSEL R22, R22, -INF , !P1 ;  /* 0xff80000016167808 */ /* 0x000fe40004800000 */
[----:B------:R-:W-:-:S02]  /*88b0*/  IADD3 R20, R0, 0x19, RZ ;  /* 0x0000001900147810 */ /* 0x000fc40007ffe0ff */
[-C--:B------:R-:W-:Y:S02]  /*88c0*/  ISETP.GE.AND P1, PT, R33, R164.reuse, PT ;  /* 0x000000a42100720c */ /* 0x080fe40003f26270 */
[----:B------:R-:W-:Y:S02]  /*88d0*/  FSEL R32, R21, -INF , !P0 ;  /* 0xff80000015207808 */ /* 0x000fe40004000000 */
[----:B------:R-:W-:Y:S02]  /*88e0*/  ISETP.GE.AND P0, PT, R33, R11, PT ;  /* 0x0000000b2100720c */ /* 0x000fe40003f06270 */
[----:B------:R-:W-:Y:S02]  /*88f0*/  FSEL R23, R23, -INF , !P2 ;  /* 0xff80000017177808 */ /* 0x000fe40005000000 */
[----:B------:R-:W-:Y:S02]  /*8900*/  IADD3 R21, R0, 0x20, RZ ;  /* 0x0000002000157810 */ /* 0x000fe40007ffe0ff */
[----:B------:R-:W-:-:S02]  /*8910*/  ISETP.GE.AND P2, PT, R20, R164, PT ;  /* 0x000000a41400720c */ /* 0x000fc40003f46270 */
[----:B------:R-:W-:Y:S02]  /*8920*/  FSEL R34, R4, -INF , !P1 ;  /* 0xff80000004227808 */ /* 0x000fe40004800000 */
[----:B------:R-:W-:Y:S02]  /*8930*/  ISETP.GE.AND P1, PT, R20, R11, PT ;  /* 0x0000000b1400720c */ /* 0x000fe40003f26270 */
[----:B------:R-:W-:Y:S02]  /*8940*/  FSEL R6, R6, -INF , !P0 ;  /* 0xff80000006067808 */ /* 0x000fe40004000000 */
[----:B------:R-:W-:Y:S02]  /*8950*/  ISETP.GE.AND P0, PT, R21, R164, PT ;  /* 0x000000a41500720c */ /* 0x000fe40003f06270 */
[----:B------:R-:W-:Y:S02]  /*8960*/  IADD3 R4, R0, 0x21, RZ ;  /* 0x0000002100047810 */ /* 0x000fe40007ffe0ff */
[----:B------:R-:W-:-:S02]  /*8970*/  FSEL R35, R5, -INF , !P2 ;  /* 0xff80000005237808 */ /* 0x000fc40005000000 */
[-C--:B------:R-:W-:Y:S02]  /*8980*/  ISETP.GE.AND P2, PT, R21, R11.reuse, PT ;  /* 0x0000000b1500720c */ /* 0x080fe40003f46270 */
[----:B------:R-:W-:Y:S02]  /*8990*/  FSEL R7, R7, -INF , !P1 ;  /* 0xff80000007077808 */ /* 0x000fe40004800000 */
[----:B------:R-:W-:Y:S02]  /*89a0*/  IADD3 R5, R0, 0x28, RZ ;  /* 0x0000002800057810 */ /* 0x000fe40007ffe0ff */
[----:B------:R-:W-:Y:S02]  /*89b0*/  ISETP.GE.AND P1, PT, R4, R164, PT ;  /* 0x000000a40400720c */ /* 0x000fe40003f26270 */
[----:B------:R-:W-:Y:S02]  /*89c0*/  FSEL R166, R220, -INF , !P0 ;  /* 0xff800000dca67808 */ /* 0x000fe40004000000 */
[----:B------:R-:W-:-:S02]  /*89d0*/  ISETP.GE.AND P0, PT, R4, R11, PT ;  /* 0x0000000b0400720c */ /* 0x000fc40003f06270 */
[----:B------:R-:W-:Y:S02]  /*89e0*/  FSEL R4, R222, -INF , !P2 ;  /* 0xff800000de047808 */ /* 0x000fe40005000000 */
[----:B------:R-:W-:Y:S02]  /*89f0*/  ISETP.GE.AND P2, PT, R5, R164, PT ;  /* 0x000000a40500720c */ /* 0x000fe40003f46270 */
[----:B------:R-:W-:Y:S02]  /*8a00*/  IADD3 R20, R0, 0x29, RZ ;  /* 0x0000002900147810 */ /* 0x000fe40007ffe0ff */
[----:B------:R-:W-:Y:S02]  /*8a10*/  FSEL R221, R221, -INF , !P1 ;  /* 0xff800000dddd7808 */ /* 0x000fe40004800000 */
[----:B------:R-:W-:Y:S02]  /*8a20*/  ISETP.GE.AND P1, PT, R5, R11, PT ;  /* 0x0000000b0500720c */ /* 0x000fe40003f26270 */
[----:B------:R-:W-:-:S02]  /*8a30*/  FSEL R5, R223, -INF , !P0 ;  /* 0xff800000df057808 */ /* 0x000fc40004000000 */
[----:B------:R-:W-:Y:S02]  /*8a40*/  IADD3 R21, R0, 0x30, RZ ;  /* 0x0000003000157810 */ /* 0x000fe40007ffe0ff */
[-C--:B------:R-:W-:Y:S02]  /*8a50*/  ISETP.GE.AND P0, PT, R20, R164.reuse, PT ;  /* 0x000000a41400720c */ /* 0x080fe40003f06270 */
[----:B------:R-:W-:Y:S02]  /*8a60*/  FSEL R168, R216, -INF , !P2 ;  /* 0xff800000d8a87808 */ /* 0x000fe40005000000 */
[----:B------:R-:W-:Y:S02]  /*8a70*/  ISETP.GE.AND P2, PT, R20, R11, PT ;  /* 0x0000000b1400720c */ /* 0x000fe40003f46270 */
[----:B------:R-:W-:Y:S02]  /*8a80*/  FSEL R20, R218, -INF , !P1 ;  /* 0xff800000da147808 */ /* 0x000fe40004800000 */
[----:B------:R-:W-:-:S02]  /*8a90*/  ISETP.GE.AND P1, PT, R21, R164, PT ;  /* 0x000000a41500720c */ /* 0x000fc40003f26270 */
[C---:B------:R-:W-:Y:S02]  /*8aa0*/  IADD3 R33, R0.reuse, 0x31, RZ ;  /* 0x0000003100217810 */ /* 0x040fe40007ffe0ff */
[----:B------:R-:W-:Y:S02]  /*8ab0*/  FSEL R217, R217, -INF , !P0 ;  /* 0xff800000d9d97808 */ /* 0x000fe40004000000 */
[----:B------:R-:W-:Y:S02]  /*8ac0*/  ISETP.GE.AND P0, PT, R21, R11, PT ;  /* 0x0000000b1500720c */ /* 0x000fe40003f06270 */
[----:B------:R-:W-:Y:S02]  /*8ad0*/  IADD3 R169, R0, 0x38, RZ ;  /* 0x0000003800a97810 */ /* 0x000fe40007ffe0ff */
[----:B------:R-:W-:Y:S02]  /*8ae0*/  FSEL R21, R219, -INF , !P2 ;  /* 0xff800000db157808 */ /* 0x000fe40005000000 */
[----:B------:R-:W-:-:S02]  /*8af0*/  FSEL R212, R212, -INF , !P1 ;  /* 0xff800000d4d47808 */ /* 0x000fc40004800000 */
[CC--:B------:R-:W-:Y:S02]  /*8b00*/  ISETP.GE.AND P2, PT, R33.reuse, R164.reuse, PT ;  /* 0x000000a42100720c */ /* 0x0c0fe40003f46270 */
[----:B------:R-:W-:Y:S02]  /*8b10*/  ISETP.GE.AND P1, PT, R33, R11, PT ;  /* 0x0000000b2100720c */ /* 0x000fe40003f26270 */
[----:B------:R-:W-:Y:S02]  /*8b20*/  FSEL R33, R214, -INF , !P0 ;  /* 0xff800000d6217808 */ /* 0x000fe40004000000 */
[----:B------:R-:W-:Y:S02]  /*8b30*/  ISETP.GE.AND P0, PT, R169, R164, PT ;  /* 0x000000a4a900720c */ /* 0x000fe40003f06270 */
[----:B------:R-:W-:Y:S02]  /*8b40*/  FSEL R213, R213, -INF , !P2 ;  /* 0xff800000d5d57808 */ /* 0x000fe40005000000 */
[----:B------:R-:W-:-:S02]  /*8b50*/  FSEL R180, R180, -INF , !P0 ;  /* 0xff800000b4b47808 */ /* 0x000fc40004000000 */
[-C--:B------:R-:W-:Y:S02]  /*8b60*/  ISETP.GE.AND P0, PT, R0, R11.reuse, PT ;  /* 0x0000000b0000720c */ /* 0x080fe40003f06270 */
[----:B------:R-:W-:Y:S02]  /*8b70*/  FSEL R230, R215, -INF , !P1 ;  /* 0xff800000d7e67808 */ /* 0x000fe40004800000 */
[----:B------:R-:W-:Y:S02]  /*8b80*/  FSEL R30, R30, -INF , !P0 ;  /* 0xff8000001e1e7808 */ /* 0x000fe40004000000 */
[----:B------:R-:W-:Y:S02]  /*8b90*/  PLOP3.LUT P0, PT, PT, PT, UP0, 0x80, 0x0 ;  /* 0x000000000000781c */ /* 0x000fe40003f0f008 */
[----:B------:R-:W-:Y:S02]  /*8ba0*/  ISETP.GE.AND P2, PT, R169, R11, PT ;  /* 0x0000000ba900720c */ /* 0x000fe40003f46270 */
[----:B------:R-:W-:-:S02]  /*8bb0*/  ISETP.GE.AND P1, PT, R0, R164, PT ;  /* 0x000000a40000720c */ /* 0x000fc40003f26270 */
[----:B------:R-:W-:Y:S02]  /*8bc0*/  IADD3 R169, R0, 0x39, RZ ;  /* 0x0000003900a97810 */ /* 0x000fe40007ffe0ff */
[----:B------:R-:W-:Y:S02]  /*8bd0*/  FSEL R229, R182, -INF , !P2 ;  /* 0xff800000b6e57808 */ /* 0x000fe40005000000 */
[----:B------:R-:W-:Y:S02]  /*8be0*/  FSEL R252, R28, -INF , !P1 ;  /* 0xff8000001cfc7808 */ /* 0x000fe40004800000 */
[C---:B------:R-:W-:Y:S02]  /*8bf0*/  ISETP.GE.AND P2, PT, R169.reuse, R164, PT ;  /* 0x000000a4a900720c */ /* 0x040fe40003f46270 */
[----:B------:R-:W-:Y:S02]  /*8c00*/  ISETP.GE.AND P1, PT, R169, R11, PT ;  /* 0x0000000ba900720c */ /* 0x000fe40003f26270 */
[----:B------:R-:W-:-:S02]  /*8c10*/  FSEL R169, R181, -INF , !P2 ;  /* 0xff800000b5a97808 */ /* 0x000fc40005000000 */
[----:B------:R-:W-:Y:S01]  /*8c20*/  FSEL R28, R183, -INF , !P1 ;  /* 0xff800000b71c7808 */ /* 0x000fe20004800000 */
[----:B------:R-:W-:Y:S05]  /*8c30*/  @!P0 BRA `(.L_x_884) ;  /* 0x000004a000008947 */ /* 0x000fea0003800000 */
[----:B------:R-:W-:Y:S01]  /*8c40*/  ULDC.64 UR4, c[0x0][0x198] ;  /* 0x0000660000047ab9 */ /* 0x000fe20000000a00 */
[----:B------:R-:W-:Y:S01]  /*8c50*/  IMAD.MOV.U32 R178, RZ, RZ, R248 ;  /* 0x000000ffffb27224 */ /* 0x000fe200078e00f8 */
[----:B------:R-:W-:Y:S01]  /*8c60*/  USHF.L.U32 UR36, UR4, 0x6, URZ ;  /* 0x0000000604247899 */ /* 0x000fe2000800063f */
[----:B------:R-:W-:Y:S01]  /*8c70*/  IMAD.MOV.U32 R179, RZ, RZ, R251 ;  /* 0x000000ffffb37224 */ /* 0x000fe200078e00fb */
[----:B------:R-:W-:Y:S01]  /*8c80*/  UIADD3 UR37, UR6, -0x3, URZ ;  /* 0xfffffffd06257890 */ /* 0x000fe2000fffe03f */
[----:B------:R1:W-:Y:S01]  /*8c90*/  @P6 STS.128 [R244+0x10000], RZ ;  /* 0x010000fff4006388 */ /* 0x0003e20000000c00 */
[----:B------:R-:W-:Y:S01]  /*8ca0*/  USHF.L.U64.HI UR5, UR4, UR29, UR5 ;  /* 0x0000001d04057299 */ /* 0x000fe20008010205 */
[----:B------:R-:W-:Y:S01]  /*8cb0*/  BSSY B0, `(.L_x_885) ;  /* 0x0000041000007945 */ /* 0x000fe20003800000 */
[----:B------:R-:W-:Y:S01]  /*8cc0*/  USHF.R.S32.HI UR4, URZ, 0x1f, UR37 ;  /* 0x0000001f3f047899 */ /* 0x000fe20008011425 */
[----:B------:R-:W-:Y:S01]  /*8cd0*/  IMAD.U32 R0, RZ, RZ, UR36 ;  /* 0x00000024ff007e24 */ /* 0x000fe2000f8e00ff */
[----:B------:R-:W-:-:S03]  /*8ce0*/  UIMAD UR5, UR5, UR37, URZ ;  /* 0x00000025050572a4 */ /* 0x000fc6000f8e023f */
[----:B------:R-:W-:Y:S01]  /*8cf0*/  IMAD.WIDE.U32 R178, R0, UR37, R178 ;  /* 0x0000002500b27c25 */ /* 0x000fe2000f8e00b2 */
[----:B------:R-:W-:-:S04]  /*8d00*/  UIMAD UR4, UR4, UR36, UR5 ;  /* 0x00000024040472a4 */ /* 0x000fc8000f8e0205 */
[C---:B------:R-:W-:Y:S02]  /*8d10*/  @!P6 LEA R182, P2, R178.reuse, c[0x0][0x168], 0x1 ;  /* 0x00005a00b2b6ea11 */ /* 0x040fe400078408ff */
        /* <DEDUP_REMOVED lines=58> */
.L_x_886:
[----:B------:R-:W-:Y:S05]  /*90c0*/  BSYNC B0 ;  /* 0x0000000000007941 */ /* 0x000fea0003800000 */
.L_x_885:
[----:B------:R-:W0:Y:S02]  /*90d0*/  LDGDEPBAR ;  /* 0x00000000000079af */ /* 0x000e240000000000 */
.L_x_884:
[----:B-1----:R-:W-:Y:S01]  /*90e0*/  FMNMX.FTZ R179, R3, R252, !PT ;  /* 0x000000fc03b37209 */ /* 0x002fe20007810000 */
[----:B------:R-:W-:Y:S01]  /*90f0*/  USHF.L.U32 UR29, UR31, 0x1, URZ ;  /* 0x000000011f1d7899 */ /* 0x000fe2000800063f */
[----:B------:R-:W-:Y:S01]  /*9100*/  FMNMX.FTZ R0, R2, R30, !PT ;  /* 0x0000001e02007209 */ /* 0x000fe20007810000 */
[----:B------:R-:W-:Y:S01]  /*9110*/  IMAD.WIDE.U32 R234, R8, -0x2daee0ad, RZ ;  /* 0xd2511f5308ea7825 */ /* 0x000fe200078e00ff */
[----:B------:R-:W-:Y:S01]  /*9120*/  FMNMX.FTZ R179, R29, R179, !PT ;  /* 0x000000b31db37209 */ /* 0x000fe20007810000 */
[----:B------:R-:W-:Y:S01]  /*9130*/  ULOP3.LUT UR4, UR29, UR33, URZ, 0x3c, !UPT ;  /* 0x000000211d047292 */ /* 0x000fe2000f8e3c3f */
[----:B------:R-:W-:Y:S01]  /*9140*/  FMNMX.FTZ R0, R31, R0, !PT ;  /* 0x000000001f007209 */ /* 0x000fe20007810000 */
[----:B------:R-:W-:Y:S01]  /*9150*/  STL.64 [R1+0x80], R188 ;  /* 0x000080bc01007387 */ /* 0x000fe20000100a00 */
[----:B------:R-:W-:Y:S02]  /*9160*/  FMNMX.FTZ R179, R24, R179, !PT ;  /* 0x000000b318b37209 */ /* 0x000fe40007810000 */
[----:B------:R-:W-:Y:S01]  /*9170*/  FMNMX.FTZ R0, R26, R0, !PT ;  /* 0x000000001a007209 */ /* 0x000fe20007810000 */
[----:B------:R-:W-:Y:S01]  /*9180*/  STL [R1+0x78], R164 ;  /* 0x000078a401007387 */ /* 0x000fe20000100800 */
[----:B------:R-:W-:-:S02]  /*9190*/  FMNMX.FTZ R179, R25, R179, !PT ;  /* 0x000000b319b37209 */ /* 0x000fc40007810000 */
[----:B------:R-:W-:Y:S01]  /*91a0*/  FMNMX.FTZ R0, R27, R0, !PT ;  /* 0x000000001b007209 */ /* 0x000fe20007810000 */
[----:B------:R-:W-:Y:S01]  /*91b0*/  STL.64 [R1+0x70], R186 ;  /* 0x000070ba01007387 */ /* 0x000fe20000100a00 */
[----:B------:R-:W-:Y:S02]  /*91c0*/  FMNMX.FTZ R179, R224, R179, !PT ;  /* 0x000000b3e0b37209 */ /* 0x000fe40007810000 */
        /* <DEDUP_REMOVED lines=40> */
[----:B------:R-:W-:Y:S01]  /*9450*/  LOP3.LUT R32, R235, UR4, RZ, 0x3c, !PT ;  /* 0x00000004eb207c12 */ /* 0x000fe2000f8e3cff */
[--C-:B------:R-:W-:Y:S01]  /*9460*/  FFMA.FTZ R220, R34, c[0x0][0x23c], -R227.reuse ;  /* 0x00008f0022dc7a23 */ /* 0x100fe200000108e3 */
[----:B------:R-:W-:Y:S01]  /*9470*/  FSEL R242, R211, RZ, P1 ;  /* 0x000000ffd3f27208 */ /* 0x000fe20000800000 */
[--C-:B------:R-:W-:Y:S02]  /*9480*/  FFMA.FTZ R218, R35, c[0x0][0x23c], -R227.reuse ;  /* 0x00008f0023da7a23 */ /* 0x100fe400000108e3 */
[--C-:B------:R-:W-:Y:S02]  /*9490*/  FFMA.FTZ R183, R212, c[0x0][0x23c], -R227.reuse ;  /* 0x00008f00d4b77a23 */ /* 0x100fe400000108e3 */
[----:B------:R-:W-:Y:S02]  /*94a0*/  FFMA.FTZ R178, R213, c[0x0][0x23c], -R227 ;  /* 0x00008f00d5b27a23 */ /* 0x000fe400000108e3 */
[----:B------:R-:W-:-:S04]  /*94b0*/  IMAD.WIDE.U32 R212, R32, -0x326172a9, RZ ;  /* 0xcd9e8d5720d47825 */ /* 0x000fc800078e00ff */
[----:B------:R-:W-:Y:S01]  /*94c0*/  IMAD.WIDE.U32 R34, R9, -0x326172a9, RZ ;  /* 0xcd9e8d5709227825 */ /* 0x000fe200078e00ff */
[----:B------:R-:W-:-:S03]  /*94d0*/  LOP3.LUT R0, R19, UR15, R212, 0x96, !PT ;  /* 0x0000000f13007c12 */ /* 0x000fc6000f8e96d4 */
[----:B------:R-:W-:Y:S01]  /*94e0*/  FFMA.FTZ R252, R252, c[0x0][0x23c], -R227 ;  /* 0x00008f00fcfc7a23 */ /* 0x000fe200000108e3 */
[----:B------:R-:W-:Y:S01]  /*94f0*/  LOP3.LUT R179, R213, UR34, R34, 0x96, !PT ;  /* 0x00000022d5b37c12 */ /* 0x000fe2000f8e9622 */
[----:B------:R-:W-:Y:S01]  /*9500*/  IMAD.WIDE.U32 R186, R0, -0x2daee0ad, RZ ;  /* 0xd2511f5300ba7825 */ /* 0x000fe200078e00ff */
[----:B------:R-:W-:-:S03]  /*9510*/  LOP3.LUT R32, R35, R10, RZ, 0x3c, !PT ;  /* 0x0000000a23207212 */ /* 0x000fc600078e3cff */
[----:B------:R-:W-:Y:S01]  /*9520*/  IMAD.WIDE.U32 R212, R179, -0x2daee0ad, RZ ;  /* 0xd2511f53b3d47825 */ /* 0x000fe200078e00ff */
[----:B------:R-:W-:Y:S03]  /*9530*/  MUFU.EX2 R252, R252 ;  /* 0x000000fc00fc7308 */ /* 0x000fe60000000800 */
[----:B------:R-:W-:Y:S01]  /*9540*/  IMAD R32, R32, -0x2daee0ad, RZ ;  /* 0xd2511f5320207824 */ /* 0x000fe200078e02ff */
[----:B------:R-:W-:Y:S01]  /*9550*/  LOP3.LUT R237, R187, UR12, R212, 0x96, !PT ;  /* 0x0000000cbbed7c12 */ /* 0x000fe2000f8e96d4 */
[----:B------:R-:W-:Y:S02]  /*9560*/  FFMA.FTZ R233, R29, c[0x0][0x23c], -R227 ;  /* 0x00008f001de97a23 */ /* 0x000fe400000108e3 */
[----:B------:R-:W-:Y:S01]  /*9570*/  FMUL.FTZ R35, R211, c[0x0][0x23c] ;  /* 0x00008f00d3237a20 */ /* 0x000fe20000410000 */
[----:B------:R-:W-:Y:S01]  /*9580*/  LOP3.LUT R238, R213, UR14, R32, 0x96, !PT ;  /* 0x0000000ed5ee7c12 */ /* 0x000fe2000f8e9620 */
[----:B------:R-:W-:-:S02]  /*9590*/  IMAD.WIDE.U32 R12, R237, -0x326172a9, RZ ;  /* 0xcd9e8d57ed0c7825 */ /* 0x000fc400078e00ff */
[----:B------:R-:W1:Y:S01]  /*95a0*/  MUFU.EX2 R233, R233 ;  /* 0x000000e900e97308 */ /* 0x000e620000000800 */
[----:B------:R-:W-:Y:S01]  /*95b0*/  FSEL R35, R35, RZ, P1 ;  /* 0x000000ff23237208 */ /* 0x000fe20000800000 */
[----:B------:R-:W-:-:S04]  /*95c0*/  IMAD.WIDE.U32 R14, R238, -0x326172a9, RZ ;  /* 0xcd9e8d57ee0e7825 */ /* 0x000fc800078e00ff */
[----:B------:R-:W-:Y:S01]  /*95d0*/  FADD.FTZ R242, R2, -R242 ;  /* 0x800000f202f27221 */ /* 0x000fe20000010000 */
[----:B------:R-:W-:Y:S01]  /*95e0*/  LOP3.LUT R237, R15, UR13, R18, 0x96, !PT ;  /* 0x0000000d0fed7c12 */ /* 0x000fe2000f8e9612 */
[----:B------:R-:W-:Y:S01]  /*95f0*/  FFMA.FTZ R0, R30, c[0x0][0x23c], -R35 ;  /* 0x00008f001e007a23 */ /* 0x000fe20000010823 */
[----:B------:R-:W-:Y:S01]  /*9600*/  LOP3.LUT R240, R13, UR11, R14, 0x96, !PT ;  /* 0x0000000b0df07c12 */ /* 0x000fe2000f8e960e */
[----:B------:R-:W-:Y:S02]  /*9610*/  FMUL.FTZ R242, R242, c[0x0][0x23c] ;  /* 0x00008f00f2f27a20 */ /* 0x000fe40000410000 */
[----:B------:R-:W-:Y:S01]  /*9620*/  IMAD.WIDE.U32 R188, R237, -0x2daee0ad, RZ ;  /* 0xd2511f53edbc7825 */ /* 0x000fe200078e00ff */
[----:B------:R-:W-:Y:S01]  /*9630*/  FSEL R237, R236, RZ, P2 ;  /* 0x000000ffeced7208 */ /* 0x000fe20001000000 */
[----:B------:R1:W-:Y:S02]  /*9640*/  MUFU.EX2 R184, R0 ;  /* 0x0000000000b87308 */ /* 0x0003e40000000800 */
[----:B------:R-:W-:Y:S01]  /*9650*/  IMAD.WIDE.U32 R240, R240, -0x2daee0ad, RZ ;  /* 0xd2511f53f0f07825 */ /* 0x000fe200078e00ff */
[----:B------:R-:W-:-:S03]  /*9660*/  LOP3.LUT R238, R189, UR10, R186, 0x96, !PT ;  /* 0x0000000abdee7c12 */ /* 0x000fc6000f8e96ba */
[----:B------:R-:W-:Y:S01]  /*9670*/  FADD.FTZ R237, R3, -R237 ;  /* 0x800000ed03ed7221 */ /* 0x000fe20000010000 */
[----:B------:R-:W-:Y:S01]  /*9680*/  LOP3.LUT R241, R241, UR8, R188, 0x96, !PT ;  /* 0x00000008f1f17c12 */ /* 0x000fe2000f8e96bc */
[----:B------:R-:W-:Y:S01]  /*9690*/  IMAD.WIDE.U32 R238, R238, -0x326172a9, RZ ;  /* 0xcd9e8d57eeee7825 */ /* 0x000fe200078e00ff */
[----:B------:R-:W2:Y:S03]  /*96a0*/  MUFU.EX2 R242, R242 ;  /* 0x000000f200f27308 */ /* 0x000ea60000000800 */
[----:B------:R-:W-:-:S04]  /*96b0*/  IMAD.WIDE.U32 R188, R241, -0x326172a9, RZ ;  /* 0xcd9e8d57f1bc7825 */ /* 0x000fc800078e00ff */
[----:B------:R-:W-:Y:S01]  /*96c0*/  FMUL.FTZ R237, R237, c[0x0][0x23c] ;  /* 0x00008f00eded7a20 */ /* 0x000fe20000410000 */
[----:B------:R-:W-:Y:S01]  /*96d0*/  LOP3.LUT R241, R189, UR35, R238, 0x96, !PT ;  /* 0x00000023bdf17c12 */ /* 0x000fe2000f8e96ee */
[----:B------:R-:W-:Y:S01]  /*96e0*/  FFMA.FTZ R234, R31, c[0x0][0x23c], -R35 ;  /* 0x00008f001fea7a23 */ /* 0x000fe20000010823 */
[----:B-1----:R-:W-:Y:S01]  /*96f0*/  F2FP.BF16.PACK_AB R0, R233, R252 ;  /* 0x000000fce900723e */ /* 0x002fe200000010ff */
[----:B------:R1:W3:Y:S01]  /*9700*/  MUFU.EX2 R164, R237 ;  /* 0x000000ed00a47308 */ /* 0x0002e20000000800 */
[----:B------:R-:W-:Y:S02]  /*9710*/  FFMA.FTZ R228, R25, c[0x0][0x23c], -R227 ;  /* 0x00008f0019e47a23 */ /* 0x000fe400000108e3 */
[----:B------:R-:W-:Y:S01]  /*9720*/  PRMT R185, R0, 0x7632, R185 ;  /* 0x0000763200b97816 */ /* 0x000fe200000000b9 */
[----:B------:R-:W-:Y:S02]  /*9730*/  FFMA.FTZ R232, R24, c[0x0][0x23c], -R227 ;  /* 0x00008f0018e87a23 */ /* 0x000fe400000108e3 */
[----:B--2---:R-:W-:-:S02]  /*9740*/  FMUL.FTZ R134, R134, R242 ;  /* 0x000000f286867220 */ /* 0x004fc40000410000 */
[----:B------:R-:W2:Y:S01]  /*9750*/  MUFU.EX2 R187, R234 ;  /* 0x000000ea00bb7308 */ /* 0x000ea20000000800 */
[-C--:B------:R-:W-:Y:S02]  /*9760*/  FMUL.FTZ R135, R135, R242.reuse ;  /* 0x000000f287877220 */ /* 0x080fe40000410000 */
[-C--:B------:R-:W-:Y:S02]  /*9770*/  FMUL.FTZ R138, R138, R242.reuse ;  /* 0x000000f28a8a7220 */ /* 0x080fe40000410000 */
[-C--:B------:R-:W-:Y:S02]  /*9780*/  FMUL.FTZ R139, R139, R242.reuse ;  /* 0x000000f28b8b7220 */ /* 0x080fe40000410000 */
[----:B------:R-:W-:Y:S01]  /*9790*/  FMUL.FTZ R142, R142, R242 ;  /* 0x000000f28e8e7220 */ /* 0x000fe20000410000 */
[----:B-1----:R-:W-:Y:S01]  /*97a0*/  LOP3.LUT R237, R241, 0xffff, RZ, 0xc0, !PT ;  /* 0x0000fffff1ed7812 */ /* 0x002fe200078ec0ff */
[-C--:B---3--:R-:W-:Y:S01]  /*97b0*/  FMUL.FTZ R132, R132, R164.reuse ;  /* 0x000000a484847220 */ /* 0x088fe20000410000 */
[----:B------:R-:W-:Y:S01]  /*97c0*/  MUFU.EX2 R228, R228 ;  /* 0x000000e400e47308 */ /* 0x000fe20000000800 */
[-C--:B------:R-:W-:Y:S01]  /*97d0*/  FMUL.FTZ R133, R133, R164.reuse ;  /* 0x000000a485857220 */ /* 0x080fe20000410000 */
[----:B------:R-:W-:Y:S01]  /*97e0*/  SHF.R.U32.HI R237, RZ, 0x8, R237 ;  /* 0x00000008ffed7819 */ /* 0x000fe200000116ed */
[----:B------:R-:W-:-:S02]  /*97f0*/  FMUL.FTZ R136, R136, R164 ;  /* 0x000000a488887220 */ /* 0x000fc40000410000 */
[-C--:B------:R-:W-:Y:S01]  /*9800*/  FMUL.FTZ R137, R137, R164.reuse ;  /* 0x000000a489897220 */ /* 0x080fe20000410000 */
[----:B------:R-:W-:Y:S01]  /*9810*/  LOP3.LUT R237, R237, 0xffff, RZ, 0xc0, !PT ;  /* 0x0000ffffeded7812 */ /* 0x000fe200078ec0ff */
[-C--:B------:R-:W-:Y:S02]  /*9820*/  FMUL.FTZ R140, R140, R164.reuse ;  /* 0x000000a48c8c7220 */ /* 0x080fe40000410000 */
[-C--:B------:R-:W-:Y:S01]  /*9830*/  FMUL.FTZ R141, R141, R164.reuse ;  /* 0x000000a48d8d7220 */ /* 0x080fe20000410000 */
[----:B------:R-:W-:Y:S01]  /*9840*/  ISETP.GE.U32.AND P2, PT, R243, R237, PT ;  /* 0x000000edf300720c */ /* 0x000fe20003f46070 */
[-CC-:B------:R-:W-:Y:S01]  /*9850*/  FFMA.FTZ R237, R165, R164.reuse, R252.reuse ;  /* 0x000000a4a5ed7223 */ /* 0x180fe200000100fc */
[----:B------:R-:W-:Y:S01]  /*9860*/  PRMT R252, R0, 0x7610, R252 ;  /* 0x0000761000fc7816 */ /* 0x000fe200000000fc */
[-C--:B------:R-:W-:Y:S01]  /*9870*/  FMUL.FTZ R144, R144, R164.reuse ;  /* 0x000000a490907220 */ /* 0x080fe20000410000 */
[----:B------:R-:W-:Y:S01]  /*9880*/  SHF.R.U32.HI R0, RZ, 0x18, R241 ;  /* 0x00000018ff007819 */ /* 0x000fe200000116f1 */
[----:B------:R-:W-:-:S02]  /*9890*/  FMUL.FTZ R145, R145, R164 ;  /* 0x000000a491917220 */ /* 0x000fc40000410000 */
[-C--:B------:R-:W-:Y:S02]  /*98a0*/  FMUL.FTZ R148, R148, R164.reuse ;  /* 0x000000a494947220 */ /* 0x080fe40000410000 */
[-C--:B------:R-:W-:Y:S02]  /*98b0*/  FMUL.FTZ R149, R149, R164.reuse ;  /* 0x000000a495957220 */ /* 0x080fe40000410000 */
[-C--:B------:R-:W-:Y:S02]  /*98c0*/  FMUL.FTZ R152, R152, R164.reuse ;  /* 0x000000a498987220 */ /* 0x080fe40000410000 */
[-C--:B------:R-:W-:Y:S01]  /*98d0*/  FMUL.FTZ R153, R153, R164.reuse ;  /* 0x000000a499997220 */ /* 0x080fe20000410000 */
[----:B------:R-:W-:Y:S01]  /*98e0*/  @!P2 HFMA2.BF16_V2 R177, -RZ.H0_H0, RZ.H0_H0, -R185.H0_H0 ;  /* 0x200000ffffb1a231 */ /* 0x000fe200003409b9 */
        /* <DEDUP_REMOVED lines=51> */
[----:B------:R-:W-:Y:S01]  /*9c20*/  FMUL.FTZ R129, R129, R164 ;  /* 0x000000a481817220 */ /* 0x000fe20000410000 */
[----:B------:R-:W-:Y:S01]  /*9c30*/  LOP3.LUT R164, R241, 0xff, RZ, 0xc0, !PT ;  /* 0x000000fff1a47812 */ /* 0x000fe200078ec0ff */
[-C--:B------:R-:W-:Y:S01]  /*9c40*/  FMUL.FTZ R143, R143, R242.reuse ;  /* 0x000000f28f8f7220 */ /* 0x080fe20000410000 */
[----:B------:R-:W-:Y:S01]  /*9c50*/  SHF.R.U32.HI R241, RZ, 0x10, R241 ;  /* 0x00000010fff17819 */ /* 0x000fe200000116f1 */
[----:B------:R-:W-:Y:S01]  /*9c60*/  FMUL.FTZ R146, R146, R242 ;  /* 0x000000f292927220 */ /* 0x000fe20000410000 */
[----:B------:R-:W-:Y:S01]  /*9c70*/  ISETP.GE.U32.AND P1, PT, R243, R164, PT ;  /* 0x000000a4f300720c */ /* 0x000fe20003f26070 */
[-C--:B------:R-:W-:Y:S01]  /*9c80*/  FMUL.FTZ R147, R147, R242.reuse ;  /* 0x000000f293937220 */ /* 0x080fe20000410000 */
[----:B------:R-:W-:Y:S01]  /*9c90*/  LOP3.LUT R241, R241, 0xff, RZ, 0xc0, !PT ;  /* 0x000000fff1f17812 */ /* 0x000fe200078ec0ff */
[----:B------:R-:W-:-:S02]  /*9ca0*/  FMUL.FTZ R150, R150, R242 ;  /* 0x000000f296967220 */ /* 0x000fc40000410000 */
[-C--:B------:R-:W-:Y:S02]  /*9cb0*/  FMUL.FTZ R151, R151, R242.reuse ;  /* 0x000000f297977220 */ /* 0x080fe40000410000 */
[-C--:B------:R-:W-:Y:S02]  /*9cc0*/  FMUL.FTZ R154, R154, R242.reuse ;  /* 0x000000f29a9a7220 */ /* 0x080fe40000410000 */
[-C--:B------:R-:W-:Y:S02]  /*9cd0*/  FMUL.FTZ R155, R155, R242.reuse ;  /* 0x000000f29b9b7220 */ /* 0x080fe40000410000 */
[-C--:B------:R-:W-:Y:S02]  /*9ce0*/  FMUL.FTZ R158, R158, R242.reuse ;  /* 0x000000f29e9e7220 */ /* 0x080fe40000410000 */
        /* <DEDUP_REMOVED lines=52> */
[----:B------:R-:W-:Y:S01]  /*a030*/  FFMA.FTZ R164, R167, R242, R184 ;  /* 0x000000f2a7a47223 */ /* 0x000fe200000100b8 */
[----:B------:R-:W-:Y:S01]  /*a040*/  PRMT R242, R252, 0x5410, R185 ;  /* 0x00005410fcf27816 */ /* 0x000fe200000000b9 */
[--C-:B------:R-:W-:Y:S01]  /*a050*/  FFMA.FTZ R226, R26, c[0x0][0x23c], -R35.reuse ;  /* 0x00008f001ae27a23 */ /* 0x100fe20000010823 */
[----:B------:R-:W-:Y:S01]  /*a060*/  @!P1 PRMT R252, R176, 0x5410, RZ ;  /* 0x00005410b0fc9816 */ /* 0x000fe200000000ff */
[----:B------:R-:W-:Y:S01]  /*a070*/  FFMA.FTZ R225, R27, c[0x0][0x23c], -R35 ;  /* 0x00008f001be17a23 */ /* 0x000fe20000010823 */
[----:B------:R-:W-:Y:S01]  /*a080*/  @!P2 PRMT R185, R177, 0x5410, RZ ;  /* 0x00005410b1b9a816 */ /* 0x000fe200000000ff */
[--C-:B------:R-:W-:Y:S01]  /*a090*/  FFMA.FTZ R224, R224, c[0x0][0x23c], -R227.reuse ;  /* 0x00008f00e0e07a23 */ /* 0x100fe200000108e3 */
[----:B------:R-:W-:Y:S01]  /*a0a0*/  ISETP.GE.U32.AND P1, PT, R243, R0, PT ;  /* 0x00000000f300720c */ /* 0x000fe20003f26070 */
[----:B------:R-:W-:Y:S01]  /*a0b0*/  FFMA.FTZ R214, R221, c[0x0][0x23c], -R227 ;  /* 0x00008f00ddd67a23 */ /* 0x000fe200000108e3 */
[----:B------:R-:W-:Y:S01]  /*a0c0*/  ISETP.GE.U32.AND P2, PT, R243, R241, PT ;  /* 0x000000f1f300720c */ /* 0x000fe20003f46070 */
[----:B------:R-:W-:Y:S01]  /*a0d0*/  FADD.FTZ R186, R233, R237 ;  /* 0x000000ede9ba7221 */ /* 0x000fe20000010000 */
[----:B--2---:R-:W-:Y:S01]  /*a0e0*/  F2FP.BF16.PACK_AB R0, R187, R184 ;  /* 0x000000b8bb00723e */ /* 0x004fe200000010ff */
[----:B------:R-:W-:Y:S01]  /*a0f0*/  MUFU.EX2 R176, R226 ;  /* 0x000000e200b07308 */ /* 0x000fe20000000800 */
[----:B------:R-:W-:Y:S01]  /*a100*/  SHF.R.U32.HI R177, RZ, 0x10, R188 ;  /* 0x00000010ffb17819 */ /* 0x000fe200000116bc */
[--C-:B------:R-:W-:Y:S01]  /*a110*/  FFMA.FTZ R221, R22, c[0x0][0x23c], -R35.reuse ;  /* 0x00008f0016dd7a23 */ /* 0x100fe20000010823 */
[C---:B------:R-:W-:Y:S01]  /*a120*/  PRMT R234, R0.reuse, 0x7632, R234 ;  /* 0x0000763200ea7816 */ /* 0x040fe200000000ea */
[----:B------:R-:W-:Y:S01]  /*a130*/  FFMA.FTZ R223, R23, c[0x0][0x23c], -R35 ;  /* 0x00008f0017df7a23 */ /* 0x000fe20000010823 */
[----:B------:R-:W-:Y:S01]  /*a140*/  PRMT R11, R0, 0x7610, R11 ;  /* 0x00007610000b7816 */ /* 0x000fe2000000000b */
[--C-:B------:R-:W-:Y:S01]  /*a150*/  FFMA.FTZ R216, R166, c[0x0][0x23c], -R227.reuse ;  /* 0x00008f00a6d87a23 */ /* 0x100fe200000108e3 */
[----:B------:R-:W-:Y:S01]  /*a160*/  SHF.R.U32.HI R241, RZ, 0x18, R188 ;  /* 0x00000018fff17819 */ /* 0x000fe200000116bc */
[----:B------:R-:W-:Y:S01]  /*a170*/  @!P1 HFMA2.BF16_V2 R174, -RZ.H0_H0, RZ.H0_H0, -R234.H0_H0 ;  /* 0x200000ffffae9231 */ /* 0x000fe200003409ea */
[----:B------:R-:W1:Y:S01]  /*a180*/  MUFU.EX2 R0, R232 ;  /* 0x000000e800007308 */ /* 0x000e620000000800 */
[----:B------:R-:W-:Y:S01]  /*a190*/  @!P2 HFMA2.BF16_V2 R175, -RZ.H0_H0, RZ.H0_H0, -R11.H0_H0 ;  /* 0x200000ffffafa231 */ /* 0x000fe2000034090b */
[----:B------:R-:W-:Y:S01]  /*a1a0*/  PRMT R184, R11, 0x5410, R234 ;  /* 0x000054100bb87816 */ /* 0x000fe200000000ea */
[--C-:B------:R-:W-:Y:S01]  /*a1b0*/  FFMA.FTZ R182, R168, c[0x0][0x23c], -R227.reuse ;  /* 0x00008f00a8b67a23 */ /* 0x100fe200000108e3 */
[----:B------:R-:W-:Y:S01]  /*a1c0*/  @!P1 PRMT R234, R174, 0x5410, RZ ;  /* 0x00005410aeea9816 */ /* 0x000fe200000000ff */
[--C-:B------:R-:W-:Y:S01]  /*a1d0*/  FFMA.FTZ R181, R217, c[0x0][0x23c], -R227.reuse ;  /* 0x00008f00d9b57a23 */ /* 0x100fe200000108e3 */
[----:B------:R-:W-:Y:S01]  /*a1e0*/  @!P2 PRMT R11, R175, 0x5410, RZ ;  /* 0x00005410af0ba816 */ /* 0x000fe200000000ff */
[--C-:B------:R-:W-:Y:S01]  /*a1f0*/  FFMA.FTZ R231, R180, c[0x0][0x23c], -R227.reuse ;  /* 0x00008f00b4e77a23 */ /* 0x100fe200000108e3 */
[C---:B------:R-:W-:Y:S01]  /*a200*/  LOP3.LUT R174, R188.reuse, 0xffff, RZ, 0xc0, !PT ;  /* 0x0000ffffbcae7812 */ /* 0x040fe200078ec0ff */
[----:B------:R-:W-:Y:S01]  /*a210*/  FFMA.FTZ R227, R169, c[0x0][0x23c], -R227 ;  /* 0x00008f00a9e37a23 */ /* 0x000fe200000108e3 */
[----:B------:R-:W-:Y:S01]  /*a220*/  LOP3.LUT R175, R188, 0xff, RZ, 0xc0, !PT ;  /* 0x000000ffbcaf7812 */ /* 0x000fe200078ec0ff */
[--C-:B------:R-:W-:Y:S01]  /*a230*/  FFMA.FTZ R217, R6, c[0x0][0x23c], -R35.reuse ;  /* 0x00008f0006d97a23 */ /* 0x100fe20000010823 */
[----:B------:R-:W-:Y:S01]  /*a240*/  SHF.R.U32.HI R174, RZ, 0x8, R174 ;  /* 0x00000008ffae7819 */ /* 0x000fe200000116ae */
[--C-:B------:R-:W-:Y:S01]  /*a250*/  FFMA.FTZ R219, R7, c[0x0][0x23c], -R35.reuse ;  /* 0x00008f0007db7a23 */ /* 0x100fe20000010823 */
[----:B------:R-:W-:Y:S01]  /*a260*/  ISETP.GE.U32.AND P1, PT, R243, R175, PT ;  /* 0x000000aff300720c */ /* 0x000fe20003f26070 */
[----:B------:R-:W-:Y:S01]  /*a270*/  UIADD3 UR4, UR29, 0x1, URZ ;  /* 0x000000011d047890 */ /* 0x000fe2000fffe03f */
[----:B------:R-:W-:Y:S01]  /*a280*/  LOP3.LUT R174, R174, 0xffff, RZ, 0xc0, !PT ;  /* 0x0000ffffaeae7812 */ /* 0x000fe200078ec0ff */
[--C-:B------:R-:W-:Y:S01]  /*a290*/  FFMA.FTZ R213, R4, c[0x0][0x23c], -R35.reuse ;  /* 0x00008f0004d57a23 */ /* 0x100fe20000010823 */
[----:B-1----:R-:W-:Y:S01]  /*a2a0*/  F2FP.BF16.PACK_AB R233, R228, R0 ;  /* 0x00000000e4e9723e */ /* 0x002fe200000010ff */
[--C-:B------:R-:W-:Y:S01]  /*a2b0*/  FFMA.FTZ R215, R5, c[0x0][0x23c], -R35.reuse ;  /* 0x00008f0005d77a23 */ /* 0x100fe20000010823 */
[----:B------:R-:W-:Y:S01]  /*a2c0*/  ISETP.GE.U32.AND P2, PT, R243, R174, PT ;  /* 0x000000aef300720c */ /* 0x000fe20003f46070 */
[--C-:B------:R-:W-:Y:S01]  /*a2d0*/  FFMA.FTZ R212, R20, c[0x0][0x23c], -R35.reuse ;  /* 0x00008f0014d47a23 */ /* 0x100fe20000010823 */
[----:B------:R-:W1:Y:S01]  /*a2e0*/  MUFU.EX2 R174, R225 ;  /* 0x000000e100ae7308 */ /* 0x000e620000000800 */
[----:B------:R-:W-:Y:S01]  /*a2f0*/  PRMT R232, R233, 0x7632, R232 ;  /* 0x00007632e9e87816 */ /* 0x000fe200000000e8 */
[--C-:B------:R-:W-:Y:S01]  /*a300*/  FFMA.FTZ R180, R21, c[0x0][0x23c], -R35.reuse ;  /* 0x00008f0015b47a23 */ /* 0x100fe20000010823 */
[----:B------:R-:W-:Y:S01]  /*a310*/  LOP3.LUT R177, R177, 0xff, RZ, 0xc0, !PT ;  /* 0x000000ffb1b17812 */ /* 0x000fe200078ec0ff */
[--C-:B------:R-:W-:Y:S01]  /*a320*/  FFMA.FTZ R179, R33, c[0x0][0x23c], -R35.reuse ;  /* 0x00008f0021b37a23 */ /* 0x100fe20000010823 */
[----:B------:R-:W-:Y:S01]  /*a330*/  @!P1 HFMA2.BF16_V2 R173, -RZ.H0_H0, RZ.H0_H0, -R233.H0_H0 ;  /* 0x200000ffffad9231 */ /* 0x000fe200003409e9 */
[----:B------:R-:W-:Y:S01]  /*a340*/  PRMT R237, R233, 0x5410, R232 ;  /* 0x00005410e9ed7816 */ /* 0x000fe200000000e8 */
[----:B------:R-:W-:-:S02]  /*a350*/  FFMA.FTZ R230, R230, c[0x0][0x23c], -R35 ;  /* 0x00008f00e6e67a23 */ /* 0x000fc40000010823 */
[--C-:B------:R-:W-:Y:S01]  /*a360*/  FFMA.FTZ R229, R229, c[0x0][0x23c], -R35.reuse ;  /* 0x00008f00e5e57a23 */ /* 0x100fe20000010823 */
[----:B------:R-:W-:Y:S01]  /*a370*/  @!P1 PRMT R233, R173, 0x5410, RZ ;  /* 0x00005410ade99816 */ /* 0x000fe200000000ff */
[----:B------:R-:W-:Y:S01]  /*a380*/  FADD.FTZ R173, R0, R186 ;  /* 0x000000ba00ad7221 */ /* 0x000fe20000010000 */
[----:B------:R-:W-:Y:S01]  /*a390*/  LOP3.LUT R0, R239, UR9, R12, 0x96, !PT ;  /* 0x00000009ef007c12 */ /* 0x000fe2000f8e960c */
[----:B------:R-:W-:Y:S01]  /*a3a0*/  @!P2 HFMA2.BF16_V2 R172, -RZ.H0_H0, RZ.H0_H0, -R232.H0_H0 ;  /* 0x200000ffffaca231 */ /* 0x000fe200003409e8 */
[----:B------:R-:W-:Y:S01]  /*a3b0*/  ISETP.GE.U32.AND P1, PT, R243, R241, PT ;  /* 0x000000f1f300720c */ /* 0x000fe20003f26070 */
[----:B------:R-:W-:Y:S01]  /*a3c0*/  FADD.FTZ R175, R187, R164 ;  /* 0x000000a4bbaf7221 */ /* 0x000fe20000010000 */
[----:B------:R-:W-:Y:S01]  /*a3d0*/  MUFU.EX2 R216, R216 ;  /* 0x000000d800d87308 */ /* 0x000fe20000000800 */
[----:B------:R-:W-:Y:S01]  /*a3e0*/  IMAD.WIDE.U32 R186, R0, -0x2daee0ad, RZ ;  /* 0xd2511f5300ba7825 */ /* 0x000fe200078e00ff */
[----:B------:R-:W-:Y:S01]  /*a3f0*/  @!P2 PRMT R232, R172, 0x5410, RZ ;  /* 0x00005410ace8a816 */ /* 0x000fe200000000ff */
[----:B------:R-:W-:Y:S01]  /*a400*/  STG.E.U16 [R16.64+-0x80], R252 ;  /* 0xffff80fc10007986 */ /* 0x000fe2000c101518 */
[----:B------:R-:W-:Y:S01]  /*a410*/  ISETP.GE.U32.AND P2, PT, R243, R177, PT ;  /* 0x000000b1f300720c */ /* 0x000fe20003f46070 */
[----:B------:R-:W-:Y:S01]  /*a420*/  ULOP3.LUT UR4, UR4, UR33, URZ, 0x3c, !UPT ;  /* 0x0000002104047292 */ /* 0x000fe2000f8e3c3f */
[----:B-1----:R-:W-:Y:S01]  /*a430*/  F2FP.BF16.PACK_AB R226, R174, R176 ;  /* 0x000000b0aee2723e */ /* 0x002fe200000010ff */
[----:B------:R-:W-:Y:S01]  /*a440*/  FFMA.FTZ R35, R28, c[0x0][0x23c], -R35 ;  /* 0x00008f001c237a23 */ /* 0x000fe20000010823 */
[----:B------:R-:W-:Y:S01]  /*a450*/  LOP3.LUT R240, R187, UR7, R240, 0x96, !PT ;  /* 0x00000007bbf07c12 */ /* 0x000fe2000f8e96f0 */
[----:B------:R-:W-:Y:S01]  /*a460*/  MUFU.EX2 R231, R231 ;  /* 0x000000e700e77308 */ /* 0x000fe20000000800 */
[----:B------:R-:W-:Y:S01]  /*a470*/  PRMT R225, R226, 0x7632, R225 ;  /* 0x00007632e2e17816 */ /* 0x000fe200000000e1 */
[----:B------:R1:W5:Y:S01]  /*a480*/  LDL.LU.64 R188, [R1+0x80] ;  /* 0x0000800001bc7983 */ /* 0x0003620000300a00 */
[----:B------:R-:W-:-:S03]  /*a490*/  LOP3.LUT R177, R240, 0xffff, RZ, 0xc0, !PT ;  /* 0x0000fffff0b17812 */ /* 0x000fc600078ec0ff */
[----:B------:R-:W-:Y:S02]  /*a4a0*/  @!P1 HFMA2.BF16_V2 R24, -RZ.H0_H0, RZ.H0_H0, -R225.H0_H0 ;  /* 0x200000ffff189231 */ /* 0x000fe400003409e1 */
[----:B------:R-:W-:Y:S01]  /*a4b0*/  MUFU.EX2 R172, R224 ;  /* 0x000000e000ac7308 */ /* 0x000fe20000000800 */
[----:B------:R-:W-:Y:S01]  /*a4c0*/  SHF.R.U32.HI R177, RZ, 0x8, R177 ;  /* 0x00000008ffb17819 */ /* 0x000fe200000116b1 */
[----:B------:R-:W-:-:S06]  /*a4d0*/  @!P2 HFMA2.BF16_V2 R171, -RZ.H0_H0, RZ.H0_H0, -R226.H0_H0 ;  /* 0x200000ffffaba231 */ /* 0x000fcc00003409e2 */
[----:B------:R-:W2:Y:S01]  /*a4e0*/  MUFU.EX2 R0, R222 ;  /* 0x000000de00007308 */ /* 0x000ea20000000800 */
[----:B------:R-:W-:Y:S01]  /*a4f0*/  PRMT R241, R226, 0x5410, R225 ;  /* 0x00005410e2f17816 */ /* 0x000fe200000000e1 */
[----:B------:R-:W-:Y:S01]  /*a500*/  FADD.FTZ R228, R228, R173 ;  /* 0x000000ade4e47221 */ /* 0x000fe20000010000 */
[----:B------:R-:W-:Y:S01]  /*a510*/  @!P1 PRMT R225, R24, 0x5410, RZ ;  /* 0x0000541018e19816 */ /* 0x000fe200000000ff */
[----:B------:R-:W-:Y:S01]  /*a520*/  FADD.FTZ R175, R176, R175 ;  /* 0x000000afb0af7221 */ /* 0x000fe20000010000 */
[----:B------:R-:W-:Y:S01]  /*a530*/  LOP3.LUT R177, R177, 0xffff, RZ, 0xc0, !PT ;  /* 0x0000ffffb1b17812 */ /* 0x000fe200078ec0ff */
[----:B------:R1:W5:Y:S01]  /*a540*/  LDL.LU R164, [R1+0x78] ;  /* 0x0000780001a47983 */ /* 0x0003620000300800 */
[----:B------:R-:W-:Y:S01]  /*a550*/  LOP3.LUT R24, R240, 0xff, RZ, 0xc0, !PT ;  /* 0x000000fff0187812 */ /* 0x000fe200078ec0ff */
[----:B------:R3:W-:Y:S01]  /*a560*/  MUFU.EX2 R173, R221 ;  /* 0x000000dd00ad7308 */ /* 0x0007e20000000800 */
[----:B------:R-:W-:Y:S01]  /*a570*/  @!P2 PRMT R226, R171, 0x5410, RZ ;  /* 0x00005410abe2a816 */ /* 0x000fe200000000ff */
[----:B------:R-:W-:Y:S01]  /*a580*/  FADD.FTZ R174, R174, R175 ;  /* 0x000000afaeae7221 */ /* 0x000fe20000010000 */
[----:B------:R-:W-:-:S02]  /*a590*/  ISETP.GE.U32.AND P1, PT, R243, R24, PT ;  /* 0x00000018f300720c */ /* 0x000fc40003f26070 */
[----:B------:R-:W-:Y:S02]  /*a5a0*/  ISETP.GE.U32.AND P2, PT, R243, R177, PT ;  /* 0x000000b1f300720c */ /* 0x000fe40003f46070 */
[--C-:B------:R-:W-:Y:S01]  /*a5b0*/  SHF.R.U32.HI R176, RZ, 0x18, R240.reuse ;  /* 0x00000018ffb07819 */ /* 0x100fe200000116f0 */
[----:B------:R-:W4:Y:S01]  /*a5c0*/  MUFU.EX2 R171, R223 ;  /* 0x000000df00ab7308 */ /* 0x000f220000000800 */
[----:B--2---:R-:W-:Y:S02]  /*a5d0*/  F2FP.BF16.PACK_AB R222, R0, R172 ;  /* 0x000000ac00de723e */ /* 0x004fe400000010ff */
[----:B------:R-:W-:Y:S02]  /*a5e0*/  SHF.R.U32.HI R240, RZ, 0x10, R240 ;  /* 0x00000010fff07819 */ /* 0x000fe400000116f0 */
[----:B------:R-:W-:Y:S02]  /*a5f0*/  LOP3.LUT R175, R186, 0xff, RZ, 0xc0, !PT ;  /* 0x000000ffbaaf7812 */ /* 0x000fe400078ec0ff */
[----:B------:R-:W-:Y:S01]  /*a600*/  LOP3.LUT R240, R240, 0xff, RZ, 0xc0, !PT ;  /* 0x000000fff0f07812 */ /* 0x000fe200078ec0ff */
[----:B------:R-:W-:Y:S01]  /*a610*/  @!P1 HFMA2.BF16_V2 R170, -RZ.H0_H0, RZ.H0_H0, -R222.H0_H0 ;  /* 0x200000ffffaa9231 */ /* 0x000fe200003409de */
[----:B---3--:R-:W-:Y:S01]  /*a620*/  PRMT R221, R222, 0x7632, R221 ;  /* 0x00007632dedd7816 */ /* 0x008fe200000000dd */
[----:B------:R-:W-:Y:S01]  /*a630*/  FADD.FTZ R228, R172, R228 ;  /* 0x000000e4ace47221 */ /* 0x000fe20000010000 */
[----:B------:R-:W-:-:S02]  /*a640*/  SHF.R.U32.HI R177, RZ, 0x18, R186 ;  /* 0x00000018ffb17819 */ /* 0x000fc400000116ba */
[----:B------:R-:W-:Y:S01]  /*a650*/  PRMT R24, R222, 0x5410, R221 ;  /* 0x00005410de187816 */ /* 0x000fe200000000dd */
[----:B------:R-:W-:Y:S01]  /*a660*/  @!P2 HFMA2.BF16_V2 R30, -RZ.H0_H0, RZ.H0_H0, -R221.H0_H0 ;  /* 0x200000ffff1ea231 */ /* 0x000fe200003409dd */
[----:B------:R-:W-:Y:S02]  /*a670*/  @!P1 PRMT R222, R170, 0x5410, RZ ;  /* 0x00005410aade9816 */ /* 0x000fe400000000ff */
[C---:B------:R-:W-:Y:S01]  /*a680*/  ISETP.GE.U32.AND P1, PT, R243.reuse, R176, PT ;  /* 0x000000b0f300720c */ /* 0x040fe20003f26070 */
[----:B------:R-:W-:Y:S01]  /*a690*/  MUFU.EX2 R170, R220 ;  /* 0x000000dc00aa7308 */ /* 0x000fe20000000800 */
[----:B------:R-:W-:Y:S02]  /*a6a0*/  @!P2 PRMT R221, R30, 0x5410, RZ ;  /* 0x000054101edda816 */ /* 0x000fe400000000ff */
[----:B------:R-:W-:Y:S02]  /*a6b0*/  ISETP.GE.U32.AND P2, PT, R243, R240, PT ;  /* 0x000000f0f300720c */ /* 0x000fe40003f46070 */
[----:B----4-:R-:W-:-:S02]  /*a6c0*/  F2FP.BF16.PACK_AB R224, R171, R173 ;  /* 0x000000adabe0723e */ /* 0x010fc400000010ff */
[----:B------:R-:W-:Y:S02]  /*a6d0*/  SHF.R.U32.HI R176, RZ, 0x10, R186 ;  /* 0x00000010ffb07819 */ /* 0x000fe400000116ba */
[----:B------:R-:W-:-:S04]  /*a6e0*/  PRMT R223, R224, 0x7632, R223 ;  /* 0x00007632e0df7816 */ /* 0x000fc800000000df */
[----:B------:R-:W-:Y:S01]  /*a6f0*/  PRMT R30, R224, 0x5410, R223 ;  /* 0x00005410e01e7816 */ /* 0x000fe200000000df */
[----:B------:R-:W-:Y:S02]  /*a700*/  @!P1 HFMA2.BF16_V2 R29, -RZ.H0_H0, RZ.H0_H0, -R223.H0_H0 ;  /* 0x200000ffff1d9231 */ /* 0x000fe400003409df */
[----:B------:R-:W-:-:S03]  /*a710*/  @!P2 HFMA2.BF16_V2 R169, -RZ.H0_H0, RZ.H0_H0, -R224.H0_H0 ;  /* 0x200000ffffa9a231 */ /* 0x000fc600003409e0 */
[----:B------:R-:W-:Y:S02]  /*a720*/  @!P1 PRMT R223, R29, 0x5410, RZ ;  /* 0x000054101ddf9816 */ /* 0x000fe400000000ff */
[----:B------:R-:W-:Y:S02]  /*a730*/  @!P2 PRMT R224, R169, 0x5410, RZ ;  /* 0x00005410a9e0a816 */ /* 0x000fe400000000ff */
[----:B------:R-:W2:Y:S01]  /*a740*/  MUFU.EX2 R169, R218 ;  /* 0x000000da00a97308 */ /* 0x000ea20000000800 */
[----:B------:R-:W-:Y:S02]  /*a750*/  LOP3.LUT R29, R186, 0xffff, RZ, 0xc0, !PT ;  /* 0x0000ffffba1d7812 */ /* 0x000fe400078ec0ff */
[----:B------:R-:W-:-:S05]  /*a760*/  ISETP.GE.U32.AND P1, PT, R243, R175, PT ;  /* 0x000000aff300720c */ /* 0x000fca0003f26070 */
[----:B------:R3:W-:Y:S01]  /*a770*/  MUFU.EX2 R172, R217 ;  /* 0x000000d900ac7308 */ /* 0x0007e20000000800 */
[----:B------:R-:W-:Y:S01]  /*a780*/  SHF.R.U32.HI R29, RZ, 0x8, R29 ;  /* 0x00000008ff1d7819 */ /* 0x000fe2000001161d */
[----:B------:R-:W-:Y:S01]  /*a790*/  FADD.FTZ R174, R173, R174 ;  /* 0x000000aeadae7221 */ /* 0x000fe20000010000 */
[----:B------:R-:W-:Y:S01]  /*a7a0*/  LOP3.LUT R240, R235, UR4, RZ, 0x3c, !PT ;  /* 0x00000004ebf07c12 */ /* 0x000fe2000f8e3cff */
[----:B------:R-:W-:Y:S01]  /*a7b0*/  FADD.FTZ R228, R0, R228 ;  /* 0x000000e400e47221 */ /* 0x000fe20000010000 */
[----:B------:R-:W-:Y:S01]  /*a7c0*/  LOP3.LUT R29, R29, 0xffff, RZ, 0xc0, !PT ;  /* 0x0000ffff1d1d7812 */ /* 0x000fe200078ec0ff */
[----:B------:R1:W5:Y:S01]  /*a7d0*/  LDL.LU.64 R186, [R1+0x70] ;  /* 0x0000700001ba7983 */ /* 0x0003620000300a00 */
[----:B------:R-:W-:Y:S01]  /*a7e0*/  LOP3.LUT R176, R176, 0xff, RZ, 0xc0, !PT ;  /* 0x000000ffb0b07812 */ /* 0x000fe200078ec0ff */
[----:B------:R-:W4:Y:S01]  /*a7f0*/  MUFU.EX2 R175, R219 ;  /* 0x000000db00af7308 */ /* 0x000f220000000800 */
[----:B------:R-:W-:Y:S01]  /*a800*/  ISETP.GE.U32.AND P2, PT, R243, R29, PT ;  /* 0x0000001df300720c */ /* 0x000fe20003f46070 */
[----:B------:R-:W-:Y:S01]  /*a810*/  IMAD.MOV.U32 R173, RZ, RZ, R241 ;  /* 0x000000ffffad7224 */ /* 0x000fe200078e00f1 */
[----:B--2---:R-:W-:Y:S01]  /*a820*/  F2FP.BF16.PACK_AB R218, R169, R170 ;  /* 0x000000aaa9da723e */ /* 0x004fe200000010ff */
[----:B------:R-:W-:-:S03]  /*a830*/  IMAD.WIDE.U32 R240, R240, -0x326172a9, RZ ;  /* 0xcd9e8d57f0f07825 */ /* 0x000fc600078e00ff */
[C---:B---3--:R-:W-:Y:S01]  /*a840*/  PRMT R217, R218.reuse, 0x7632, R217 ;  /* 0x00007632dad97816 */ /* 0x048fe200000000d9 */
[----:B------:R-:W-:Y:S01]  /*a850*/  @!P1 HFMA2.BF16_V2 R168, -RZ.H0_H0, RZ.H0_H0, -R218.H0_H0 ;  /* 0x200000ffffa89231 */ /* 0x000fe200003409da */
[----:B------:R-:W-:Y:S01]  /*a860*/  LOP3.LUT R0, R241, UR34, R34, 0x96, !PT ;  /* 0x00000022f1007c12 */ /* 0x000fe2000f8e9622 */
[----:B------:R-:W-:Y:S01]  /*a870*/  FADD.FTZ R174, R171, R174 ;  /* 0x000000aeabae7221 */ /* 0x000fe20000010000 */
[----:B------:R-:W-:Y:S01]  /*a880*/  PRMT R29, R218, 0x5410, R217 ;  /* 0x00005410da1d7816 */ /* 0x000fe200000000d9 */
[----:B------:R-:W-:Y:S02]  /*a890*/  FADD.FTZ R228, R170, R228 ;  /* 0x000000e4aae47221 */ /* 0x000fe40000010000 */
[----:B------:R-:W-:Y:S01]  /*a8a0*/  @!P2 HFMA2.BF16_V2 R28, -RZ.H0_H0, RZ.H0_H0, -R217.H0_H0 ;  /* 0x200000ffff1ca231 */ /* 0x000fe200003409d9 */
[----:B------:R-:W-:Y:S01]  /*a8b0*/  @!P1 PRMT R218, R168, 0x5410, RZ ;  /* 0x00005410a8da9816 */ /* 0x000fe200000000ff */
[----:B------:R-:W-:Y:S01]  /*a8c0*/  IMAD.WIDE.U32 R170, R0, -0x2daee0ad, RZ ;  /* 0xd2511f5300aa7825 */ /* 0x000fe200078e00ff */
[----:B------:R-:W-:-:S02]  /*a8d0*/  ISETP.GE.U32.AND P1, PT, R243, R177, PT ;  /* 0x000000b1f300720c */ /* 0x000fc40003f26070 */
[----:B------:R-:W-:Y:S01]  /*a8e0*/  @!P2 PRMT R217, R28, 0x5410, RZ ;  /* 0x000054101cd9a816 */ /* 0x000fe200000000ff */
[----:B------:R-:W-:Y:S01]  /*a8f0*/  IMAD.MOV.U32 R235, RZ, RZ, R185 ;  /* 0x000000ffffeb7224 */ /* 0x000fe200078e00b9 */
[----:B------:R-:W-:Y:S02]  /*a900*/  ISETP.GE.U32.AND P2, PT, R243, R176, PT ;  /* 0x000000b0f300720c */ /* 0x000fe40003f46070 */
[----:B----4-:R-:W-:Y:S01]  /*a910*/  F2FP.BF16.PACK_AB R220, R175, R172 ;  /* 0x000000acafdc723e */ /* 0x010fe200000010ff */
[----:B------:R-:W-:Y:S01]  /*a920*/  FADD.FTZ R172, R172, R174 ;  /* 0x000000aeacac7221 */ /* 0x000fe20000010000 */
[----:B------:R-:W-:Y:S01]  /*a930*/  LOP3.LUT R0, R171, UR14, R32, 0x96, !PT ;  /* 0x0000000eab007c12 */ /* 0x000fe2000f8e9620 */
[----:B------:R-:W-:Y:S01]  /*a940*/  IMAD.MOV.U32 R174, RZ, RZ, R184 ;  /* 0x000000ffffae7224 */ /* 0x000fe200078e00b8 */
[----:B------:R-:W-:-:S04]  /*a950*/  PRMT R219, R220, 0x7632, R219 ;  /* 0x00007632dcdb7816 */ /* 0x000fc800000000db */
[----:B------:R-:W-:Y:S01]  /*a960*/  PRMT R28, R220, 0x5410, R219 ;  /* 0x00005410dc1c7816 */ /* 0x000fe200000000db */
[----:B------:R-:W-:Y:S02]  /*a970*/  @!P1 HFMA2.BF16_V2 R166, -RZ.H0_H0, RZ.H0_H0, -R219.H0_H0 ;  /* 0x200000ffffa69231 */ /* 0x000fe400003409db */
[----:B------:R-:W-:-:S03]  /*a980*/  @!P2 HFMA2.BF16_V2 R167, -RZ.H0_H0, RZ.H0_H0, -R220.H0_H0 ;  /* 0x200000ffffa7a231 */ /* 0x000fc600003409dc */
[----:B------:R-:W-:Y:S01]  /*a990*/  @!P1 PRMT R219, R166, 0x5410, RZ ;  /* 0x00005410a6db9816 */ /* 0x000fe200000000ff */
[----:B------:R-:W-:Y:S01]  /*a9a0*/  FADD.FTZ R166, R169, R228 ;  /* 0x000000e4a9a67221 */ /* 0x000fe20000010000 */
[----:B------:R-:W-:Y:S01]  /*a9b0*/  @!P2 PRMT R220, R167, 0x5410, RZ ;  /* 0x00005410a7dca816 */ /* 0x000fe200000000ff */
[----:B------:R-:W-:Y:S01]  /*a9c0*/  IMAD.WIDE.U32 R168, R0, -0x326172a9, RZ ;  /* 0xcd9e8d5700a87825 */ /* 0x000fe200078e00ff */
[----:B------:R-:W-:-:S04]  /*a9d0*/  LOP3.LUT R167, R19, UR15, R240, 0x96, !PT ;  /* 0x0000000f13a77c12 */ /* 0x000fc8000f8e96f0 */
[----:B------:R-:W-:Y:S01]  /*a9e0*/  LOP3.LUT R0, R169, UR13, R18, 0x96, !PT ;  /* 0x0000000da9007c12 */ /* 0x000fe2000f8e9612 */
[----:B------:R-:W-:-:S05]  /*a9f0*/  IMAD.WIDE.U32 R176, R167, -0x2daee0ad, RZ ;  /* 0xd2511f53a7b07825 */ /* 0x000fca00078e00ff */
[----:B------:R-:W-:Y:S01]  /*aa00*/  LOP3.LUT R167, R177, UR12, R170, 0x96, !PT ;  /* 0x0000000cb1a77c12 */ /* 0x000fe2000f8e96aa */
[----:B------:R-:W-:-:S05]  /*aa10*/  IMAD.WIDE.U32 R170, R0, -0x2daee0ad, RZ ;  /* 0xd2511f5300aa7825 */ /* 0x000fca00078e00ff */
[----:B------:R-:W-:Y:S01]  /*aa20*/  LOP3.LUT R0, R171, UR10, R176, 0x96, !PT ;  /* 0x0000000aab007c12 */ /* 0x000fe2000f8e96b0 */
[----:B------:R-:W-:-:S04]  /*aa30*/  IMAD.WIDE.U32 R176, R167, -0x326172a9, RZ ;  /* 0xcd9e8d57a7b07825 */ /* 0x000fc800078e00ff */
[----:B------:R-:W-:Y:S01]  /*aa40*/  IMAD.WIDE.U32 R184, R0, -0x326172a9, RZ ;  /* 0xcd9e8d5700b87825 */ /* 0x000fe200078e00ff */
[----:B------:R-:W-:-:S03]  /*aa50*/  LOP3.LUT R168, R177, UR11, R168, 0x96, !PT ;  /* 0x0000000bb1a87c12 */ /* 0x000fc6000f8e96a8 */
[----:B------:R-:W-:Y:S01]  /*aa60*/  IMAD.MOV.U32 R228, RZ, RZ, R235 ;  /* 0x000000ffffe47224 */ /* 0x000fe200078e00eb */
[----:B------:R-:W-:Y:S01]  /*aa70*/  MUFU.EX2 R212, R212 ;  /* 0x000000d400d47308 */ /* 0x000fe20000000800 */
[----:B------:R-:W-:Y:S01]  /*aa80*/  IMAD.WIDE.U32 R168, R168, -0x2daee0ad, RZ ;  /* 0xd2511f53a8a87825 */ /* 0x000fe200078e00ff */
[----:B------:R-:W-:-:S04]  /*aa90*/  LOP3.LUT R0, R185, UR9, R176, 0x96, !PT ;  /* 0x00000009b9007c12 */ /* 0x000fc8000f8e96b0 */
[----:B------:R-:W-:-:S05]  /*aaa0*/  LOP3.LUT R170, R169, UR8, R170, 0x96, !PT ;  /* 0x00000008a9aa7c12 */ /* 0x000fca000f8e96aa */
[----:B------:R-:W-:-:S05]  /*aab0*/  IMAD.WIDE.U32 R170, R170, -0x326172a9, RZ ;  /* 0xcd9e8d57aaaa7825 */ /* 0x000fca00078e00ff */
[----:B------:R-:W-:Y:S01]  /*aac0*/  LOP3.LUT R169, R171, UR35, R184, 0x96, !PT ;  /* 0x00000023aba97c12 */ /* 0x000fe2000f8e96b8 */
[----:B------:R-:W-:Y:S02]  /*aad0*/  IMAD.MOV.U32 R235, RZ, RZ, R173 ;  /* 0x000000ffffeb7224 */ /* 0x000fe400078e00ad */
[----:B------:R-:W-:Y:S01]  /*aae0*/  FADD.FTZ R166, R216, R166 ;  /* 0x000000a6d8a67221 */ /* 0x000fe20000010000 */
[----:B------:R-:W-:Y:S01]  /*aaf0*/  LOP3.LUT R167, R169, 0xff, RZ, 0xc0, !PT ;  /* 0x000000ffa9a77812 */ /* 0x000fe200078ec0ff */
[----:B------:R-:W-:Y:S01]  /*ab00*/  FADD.FTZ R175, R175, R172 ;  /* 0x000000acafaf7221 */ /* 0x000fe20000010000 */
[----:B------:R-:W-:Y:S01]  /*ab10*/  LOP3.LUT R173, R169, 0xffff, RZ, 0xc0, !PT ;  /* 0x0000ffffa9ad7812 */ /* 0x000fe200078ec0ff */
[----:B------:R-:W-:Y:S01]  /*ab20*/  MUFU.EX2 R180, R180 ;  /* 0x000000b400b47308 */ /* 0x000fe20000000800 */
[----:B------:R-:W-:Y:S01]  /*ab30*/  ISETP.GE.U32.AND P1, PT, R243, R167, PT ;  /* 0x000000a7f300720c */ /* 0x000fe20003f26070 */
[----:B------:R1:W5:Y:S01]  /*ab40*/  LDL.LU.64 R184, [R1+0x68] ;  /* 0x0000680001b87983 */ /* 0x0003620000300a00 */
[----:B------:R-:W-:-:S02]  /*ab50*/  SHF.R.U32.HI R173, RZ, 0x8, R173 ;  /* 0x00000008ffad7819 */ /* 0x000fc400000116ad */
[--C-:B------:R-:W-:Y:S02]  /*ab60*/  SHF.R.U32.HI R172, RZ, 0x18, R169.reuse ;  /* 0x00000018ffac7819 */ /* 0x100fe400000116a9 */
[----:B------:R-:W-:Y:S01]  /*ab70*/  LOP3.LUT R173, R173, 0xffff, RZ, 0xc0, !PT ;  /* 0x0000ffffadad7812 */ /* 0x000fe200078ec0ff */
[----:B------:R-:W2:Y:S03]  /*ab80*/  MUFU.EX2 R167, R214 ;  /* 0x000000d600a77308 */ /* 0x000ea60000000800 */
[----:B------:R-:W-:Y:S02]  /*ab90*/  ISETP.GE.U32.AND P2, PT, R243, R173, PT ;  /* 0x000000adf300720c */ /* 0x000fe40003f46070 */
[----:B------:R-:W-:Y:S02]  /*aba0*/  SHF.R.U32.HI R169, RZ, 0x10, R169 ;  /* 0x00000010ffa97819 */ /* 0x000fe400000116a9 */
[C---:B--2---:R-:W-:Y:S01]  /*abb0*/  F2FP.BF16.PACK_AB R214, R167.reuse, R216 ;  /* 0x000000d8a7d6723e */ /* 0x044fe200000010ff */
[----:B------:R-:W-:Y:S01]  /*abc0*/  FADD.FTZ R166, R167, R166 ;  /* 0x000000a6a7a67221 */ /* 0x000fe20000010000 */
[----:B------:R2:W3:Y:S01]  /*abd0*/  MUFU.EX2 R216, R213 ;  /* 0x000000d500d87308 */ /* 0x0004e20000000800 */
[----:B------:R-:W-:-:S02]  /*abe0*/  LOP3.LUT R169, R169, 0xff, RZ, 0xc0, !PT ;  /* 0x000000ffa9a97812 */ /* 0x000fc400078ec0ff */
[----:B------:R-:W-:-:S05]  /*abf0*/  @!P1 HFMA2.BF16_V2 R165, -RZ.H0_H0, RZ.H0_H0, -R214.H0_H0 ;  /* 0x200000ffffa59231 */ /* 0x000fca00003409d6 */
[----:B------:R-:W4:Y:S01]  /*ac00*/  MUFU.EX2 R167, R215 ;  /* 0x000000d700a77308 */ /* 0x000f220000000800 */
[----:B--2---:R-:W-:-:S04]  /*ac10*/  PRMT R213, R214, 0x7632, R213 ;  /* 0x00007632d6d57816 */ /* 0x004fc800000000d5 */
[----:B------:R-:W-:Y:S01]  /*ac20*/  PRMT R173, R214, 0x5410, R213 ;  /* 0x00005410d6ad7816 */ /* 0x000fe200000000d5 */
[----:B------:R-:W-:Y:S01]  /*ac30*/  @!P2 HFMA2.BF16_V2 R33, -RZ.H0_H0, RZ.H0_H0, -R213.H0_H0 ;  /* 0x200000ffff21a231 */ /* 0x000fe200003409d5 */
[----:B------:R-:W-:Y:S01]  /*ac40*/  @!P1 PRMT R214, R165, 0x5410, RZ ;  /* 0x00005410a5d69816 */ /* 0x000fe200000000ff */
[----:B------:R-:W-:-:S03]  /*ac50*/  IMAD.MOV.U32 R165, RZ, RZ, R11 ;  /* 0x000000ffffa57224 */ /* 0x000fc600078e000b */
[----:B------:R-:W-:Y:S01]  /*ac60*/  @!P2 PRMT R213, R33, 0x5410, RZ ;  /* 0x0000541021d5a816 */ /* 0x000fe200000000ff */
[----:B------:R-:W-:Y:S01]  /*ac70*/  MUFU.EX2 R230, R230 ;  /* 0x000000e600e67308 */ /* 0x000fe20000000800 */
[----:B------:R-:W-:Y:S01]  /*ac80*/  ISETP.GE.U32.AND P2, PT, R243, R169, PT ;  /* 0x000000a9f300720c */ /* 0x000fe20003f46070 */
[----:B---3--:R-:W-:Y:S01]  /*ac90*/  FADD.FTZ R33, R216, R175 ;  /* 0x000000afd8217221 */ /* 0x008fe20000010000 */
[----:B----4-:R-:W-:Y:S01]  /*aca0*/  F2FP.BF16.PACK_AB R216, R167, R216 ;  /* 0x000000d8a7d8723e */ /* 0x010fe200000010ff */
[----:B------:R1:W5:Y:S01]  /*acb0*/  LDL.LU R11, [R1+0x60] ;  /* 0x00006000010b7983 */ /* 0x0003620000300800 */
[----:B------:R-:W-:Y:S01]  /*acc0*/  ISETP.GE.U32.AND P1, PT, R243, R172, PT ;  /* 0x000000acf300720c */ /* 0x000fe20003f26070 */
[----:B------:R-:W-:Y:S01]  /*acd0*/  IMAD.MOV.U32 R175, RZ, RZ, R165 ;  /* 0x000000ffffaf7224 */ /* 0x000fe200078e00a5 */
[----:B------:R-:W-:Y:S01]  /*ace0*/  PRMT R215, R216, 0x7632, R215 ;  /* 0x00007632d8d77816 */ /* 0x000fe200000000d7 */
[----:B------:R-:W2:Y:S01]  /*acf0*/  MUFU.EX2 R165, R182 ;  /* 0x000000b600a57308 */ /* 0x000ea20000000800 */
[----:B------:R-:W-:Y:S01]  /*ad00*/  LOP3.LUT R171, R170, 0xffff, RZ, 0xc0, !PT ;  /* 0x0000ffffaaab7812 */ /* 0x000fe200078ec0ff */
[----:B------:R-:W-:Y:S01]  /*ad10*/  FADD.FTZ R33, R167, R33 ;  /* 0x00000021a7217221 */ /* 0x000fe20000010000 */
[----:B------:R-:W-:-:S02]  /*ad20*/  PRMT R172, R216, 0x5410, R215 ;  /* 0x00005410d8ac7816 */ /* 0x000fc400000000d7 */
[----:B------:R-:W-:Y:S01]  /*ad30*/  SHF.R.U32.HI R171, RZ, 0x8, R171 ;  /* 0x00000008ffab7819 */ /* 0x000fe200000116ab */
[----:B------:R-:W-:Y:S01]  /*ad40*/  @!P2 HFMA2.BF16_V2 R31, -RZ.H0_H0, RZ.H0_H0, -R216.H0_H0 ;  /* 0x200000ffff1fa231 */ /* 0x000fe200003409d8 */
[----:B------:R-:W-:Y:S01]  /*ad50*/  SHF.R.U32.HI R169, RZ, 0x18, R170 ;  /* 0x00000018ffa97819 */ /* 0x000fe200000116aa */
[----:B------:R-:W-:Y:S01]  /*ad60*/  FADD.FTZ R33, R212, R33 ;  /* 0x00000021d4217221 */ /* 0x000fe20000010000 */
[----:B------:R-:W-:Y:S01]  /*ad70*/  LOP3.LUT R171, R171, 0xffff, RZ, 0xc0, !PT ;  /* 0x0000ffffabab7812 */ /* 0x000fe200078ec0ff */
[----:B------:R-:W-:Y:S01]  /*ad80*/  @!P1 HFMA2.BF16_V2 R27, -RZ.H0_H0, RZ.H0_H0, -R215.H0_H0 ;  /* 0x200000ffff1b9231 */ /* 0x000fe200003409d7 */
[----:B------:R-:W-:Y:S01]  /*ad90*/  @!P2 PRMT R216, R31, 0x5410, RZ ;  /* 0x000054101fd8a816 */ /* 0x000fe200000000ff */
[C---:B------:R-:W-:Y:S01]  /*ada0*/  FADD.FTZ R33, R180.reuse, R33 ;  /* 0x00000021b4217221 */ /* 0x040fe20000010000 */
[----:B------:R-:W3:Y:S01]  /*adb0*/  MUFU.EX2 R31, R181 ;  /* 0x000000b5001f7308 */ /* 0x000ee20000000800 */
[----:B------:R-:W-:Y:S02]  /*adc0*/  F2FP.BF16.PACK_AB R212, R180, R212 ;  /* 0x000000d4b4d4723e */ /* 0x000fe400000010ff */
[----:B------:R-:W-:Y:S01]  /*add0*/  @!P1 PRMT R215, R27, 0x5410, RZ ;  /* 0x000054101bd79816 */ /* 0x000fe200000000ff */
[----:B--2---:R-:W-:Y:S01]  /*ade0*/  FADD.FTZ R166, R165, R166 ;  /* 0x000000a6a5a67221 */ /* 0x004fe20000010000 */
[----:B------:R-:W-:-:S02]  /*adf0*/  LOP3.LUT R27, R170, 0xff, RZ, 0xc0, !PT ;  /* 0x000000ffaa1b7812 */ /* 0x000fc400078ec0ff */
[C---:B------:R-:W-:Y:S01]  /*ae00*/  ISETP.GE.U32.AND P1, PT, R243.reuse, R171, PT ;  /* 0x000000abf300720c */ /* 0x040fe20003f26070 */
[----:B------:R-:W-:Y:S01]  /*ae10*/  IMAD.MOV.U32 R171, RZ, RZ, R175 ;  /* 0x000000ffffab7224 */ /* 0x000fe200078e00af */
[----:B------:R-:W-:Y:S01]  /*ae20*/  ISETP.GE.U32.AND P2, PT, R243, R27, PT ;  /* 0x0000001bf300720c */ /* 0x000fe20003f46070 */
[----:B------:R-:W-:Y:S01]  /*ae30*/  MUFU.EX2 R229, R229 ;  /* 0x000000e500e57308 */ /* 0x000fe20000000800 */
[----:B------:R-:W-:-:S04]  /*ae40*/  SHF.R.U32.HI R27, RZ, 0x10, R170 ;  /* 0x00000010ff1b7819 */ /* 0x000fc800000116aa */
[----:B------:R-:W-:Y:S02]  /*ae50*/  LOP3.LUT R27, R27, 0xff, RZ, 0xc0, !PT ;  /* 0x000000ff1b1b7812 */ /* 0x000fe400078ec0ff */
[C---:B---3--:R-:W-:Y:S01]  /*ae60*/  F2FP.BF16.PACK_AB R182, R31.reuse, R165 ;  /* 0x000000a51fb6723e */ /* 0x048fe200000010ff */
[----:B------:R-:W-:-:S03]  /*ae70*/  FADD.FTZ R31, R31, R166 ;  /* 0x000000a61f1f7221 */ /* 0x000fc60000010000 */
[----:B------:R-:W-:Y:S01]  /*ae80*/  PRMT R181, R182, 0x7632, R181 ;  /* 0x00007632b6b57816 */ /* 0x000fe200000000b5 */
[----:B------:R-:W-:-:S03]  /*ae90*/  @!P2 HFMA2.BF16_V2 R26, -RZ.H0_H0, RZ.H0_H0, -R182.H0_H0 ;  /* 0x200000ffff1aa231 */ /* 0x000fc600003409b6 */
[----:B------:R-:W-:Y:S01]  /*aea0*/  PRMT R175, R182, 0x5410, R181 ;  /* 0x00005410b6af7816 */ /* 0x000fe200000000b5 */
[----:B------:R-:W-:Y:S01]  /*aeb0*/  @!P1 HFMA2.BF16_V2 R25, -RZ.H0_H0, RZ.H0_H0, -R181.H0_H0 ;  /* 0x200000ffff199231 */ /* 0x000fe200003409b5 */
[----:B------:R-:W-:Y:S02]  /*aec0*/  @!P2 PRMT R182, R26, 0x5410, RZ ;  /* 0x000054101ab6a816 */ /* 0x000fe400000000ff */
[----:B------:R-:W-:Y:S01]  /*aed0*/  ISETP.GE.U32.AND P2, PT, R243, R169, PT ;  /* 0x000000a9f300720c */ /* 0x000fe20003f46070 */
[----:B------:R-:W-:Y:S01]  /*aee0*/  IMAD.MOV.U32 R169, RZ, RZ, R174 ;  /* 0x000000ffffa97224 */ /* 0x000fe200078e00ae */
[----:B------:R-:W-:Y:S02]  /*aef0*/  @!P1 PRMT R181, R25, 0x5410, RZ ;  /* 0x0000541019b59816 */ /* 0x000fe400000000ff */
[----:B------:R-:W-:Y:S01]  /*af00*/  ISETP.GE.U32.AND P1, PT, R243, R27, PT ;  /* 0x0000001bf300720c */ /* 0x000fe20003f26070 */
[----:B------:R-:W-:Y:S01]  /*af10*/  IMAD.WIDE.U32 R26, R0, -0x2daee0ad, RZ ;  /* 0xd2511f53001a7825 */ /* 0x000fe200078e00ff */
[----:B------:R2:W3:Y:S04]  /*af20*/  MUFU.EX2 R25, R183 ;  /* 0x000000b700197308 */ /* 0x0004e80000000800 */
[----:B------:R-:W-:Y:S01]  /*af30*/  LOP3.LUT R0, R27, UR7, R168, 0x96, !PT ;  /* 0x000000071b007c12 */ /* 0x000fe2000f8e96a8 */
[----:B------:R-:W-:-:S03]  /*af40*/  IMAD.MOV.U32 R168, RZ, RZ, R228 ;  /* 0x000000ffffa87224 */ /* 0x000fc600078e00e4 */
[----:B------:R-:W4:Y:S01]  /*af50*/  MUFU.EX2 R228, R178 ;  /* 0x000000b200e47308 */ /* 0x000f220000000800 */
[C---:B------:R-:W-:Y:S02]  /*af60*/  LOP3.LUT R165, R0.reuse, 0xffff, RZ, 0xc0, !PT ;  /* 0x0000ffff00a57812 */ /* 0x040fe400078ec0ff */
[----:B------:R-:W-:Y:S01]  /*af70*/  @!P1 HFMA2.BF16_V2 R23, -RZ.H0_H0, RZ.H0_H0, -R212.H0_H0 ;  /* 0x200000ffff179231 */ /* 0x000fe200003409d4 */
[----:B------:R-:W-:Y:S02]  /*af80*/  LOP3.LUT R167, R0, 0xff, RZ, 0xc0, !PT ;  /* 0x000000ff00a77812 */ /* 0x000fe400078ec0ff */
[----:B------:R-:W-:Y:S02]  /*af90*/  SHF.R.U32.HI R165, RZ, 0x8, R165 ;  /* 0x00000008ffa57819 */ /* 0x000fe400000116a5 */
[----:B--2---:R-:W-:Y:S01]  /*afa0*/  PRMT R183, R212, 0x7632, R183 ;  /* 0x00007632d4b77816 */ /* 0x004fe200000000b7 */
[----:B---3--:R-:W-:Y:S01]  /*afb0*/  FADD.FTZ R31, R25, R31 ;  /* 0x0000001f191f7221 */ /* 0x008fe20000010000 */
[----:B------:R-:W-:-:S02]  /*afc0*/  LOP3.LUT R165, R165, 0xffff, RZ, 0xc0, !PT ;  /* 0x0000ffffa5a57812 */ /* 0x000fc400078ec0ff */
[----:B------:R-:W-:Y:S01]  /*afd0*/  PRMT R174, R212, 0x5410, R183 ;  /* 0x00005410d4ae7816 */ /* 0x000fe200000000b7 */
[----:B------:R-:W-:Y:S01]  /*afe0*/  @!P2 HFMA2.BF16_V2 R22, -RZ.H0_H0, RZ.H0_H0, -R183.H0_H0 ;  /* 0x200000ffff16a231 */ /* 0x000fe200003409b7 */
[----:B------:R-:W-:Y:S02]  /*aff0*/  @!P1 PRMT R212, R23, 0x5410, RZ ;  /* 0x0000541017d49816 */ /* 0x000fe400000000ff */
[----:B------:R-:W-:Y:S02]  /*b000*/  ISETP.GE.U32.AND P1, PT, R243, R165, PT ;  /* 0x000000a5f300720c */ /* 0x000fe40003f26070 */
[C---:B----4-:R-:W-:Y:S01]  /*b010*/  F2FP.BF16.PACK_AB R178, R228.reuse, R25 ;  /* 0x00000019e4b2723e */ /* 0x050fe200000010ff */
[----:B------:R-:W-:Y:S01]  /*b020*/  FADD.FTZ R228, R228, R31 ;  /* 0x0000001fe4e47221 */ /* 0x000fe20000010000 */
[----:B------:R-:W-:Y:S02]  /*b030*/  @!P2 PRMT R183, R22, 0x5410, RZ ;  /* 0x0000541016b7a816 */ /* 0x000fe400000000ff */
[----:B------:R-:W2:Y:S01]  /*b040*/  MUFU.EX2 R22, R179 ;  /* 0x000000b300167308 */ /* 0x000ea20000000800 */
[----:B------:R-:W-:-:S02]  /*b050*/  PRMT R177, R178, 0x7632, R177 ;  /* 0x00007632b2b17816 */ /* 0x000fc400000000b1 */
[----:B------:R-:W-:Y:S02]  /*b060*/  ISETP.GE.U32.AND P2, PT, R243, R167, PT ;  /* 0x000000a7f300720c */ /* 0x000fe40003f46070 */
[--C-:B------:R-:W-:Y:S02]  /*b070*/  SHF.R.U32.HI R23, RZ, 0x10, R0.reuse ;  /* 0x00000010ff177819 */ /* 0x100fe40000011600 */
[----:B------:R-:W-:Y:S01]  /*b080*/  @!P1 HFMA2.BF16_V2 R3, -RZ.H0_H0, RZ.H0_H0, -R177.H0_H0 ;  /* 0x200000ffff039231 */ /* 0x000fe200003409b1 */
[----:B------:R-:W-:Y:S02]  /*b090*/  SHF.R.U32.HI R0, RZ, 0x18, R0 ;  /* 0x00000018ff007819 */ /* 0x000fe40000011600 */
[----:B------:R-:W-:Y:S02]  /*b0a0*/  PRMT R170, R178, 0x5410, R177 ;  /* 0x00005410b2aa7816 */ /* 0x000fe400000000b1 */
[----:B------:R-:W-:Y:S02]  /*b0b0*/  @!P1 PRMT R177, R3, 0x5410, RZ ;  /* 0x0000541003b19816 */ /* 0x000fe400000000ff */
[----:B------:R-:W-:Y:S01]  /*b0c0*/  ISETP.GE.U32.AND P1, PT, R243, R0, PT ;  /* 0x00000000f300720c */ /* 0x000fe20003f26070 */
[----:B------:R-:W3:Y:S01]  /*b0d0*/  MUFU.EX2 R3, R227 ;  /* 0x000000e300037308 */ /* 0x000ee20000000800 */
[----:B--2---:R-:W-:Y:S01]  /*b0e0*/  F2FP.BF16.PACK_AB R180, R230, R22 ;  /* 0x00000016e6b4723e */ /* 0x004fe200000010ff */
[----:B------:R-:W-:Y:S01]  /*b0f0*/  @!P2 HFMA2.BF16_V2 R21, -RZ.H0_H0, RZ.H0_H0, -R178.H0_H0 ;  /* 0x200000ffff15a231 */ /* 0x000fe200003409b2 */
[----:B------:R-:W-:-:S02]  /*b100*/  LOP3.LUT R23, R23, 0xff, RZ, 0xc0, !PT ;  /* 0x000000ff17177812 */ /* 0x000fc400078ec0ff */
[C---:B------:R-:W-:Y:S02]  /*b110*/  PRMT R179, R180.reuse, 0x7632, R179 ;  /* 0x00007632b4b37816 */ /* 0x040fe400000000b3 */
[----:B------:R-:W-:Y:S01]  /*b120*/  @!P2 PRMT R178, R21, 0x5410, RZ ;  /* 0x0000541015b2a816 */ /* 0x000fe200000000ff */
[----:B------:R-:W-:Y:S01]  /*b130*/  IMAD.MOV.U32 R21, RZ, RZ, R169 ;  /* 0x000000ffff157224 */ /* 0x000fe200078e00a9 */
[----:B------:R-:W-:Y:S01]  /*b140*/  ISETP.GE.U32.AND P2, PT, R243, R23, PT ;  /* 0x00000017f300720c */ /* 0x000fe20003f46070 */
[----:B------:R-:W-:Y:S01]  /*b150*/  IMAD.MOV.U32 R23, RZ, RZ, R168 ;  /* 0x000000ffff177224 */ /* 0x000fe200078e00a8 */
[----:B------:R-:W-:Y:S01]  /*b160*/  PRMT R169, R180, 0x5410, R179 ;  /* 0x00005410b4a97816 */ /* 0x000fe200000000b3 */
[----:B------:R-:W-:Y:S01]  /*b170*/  @!P1 HFMA2.BF16_V2 R2, -RZ.H0_H0, RZ.H0_H0, -R179.H0_H0 ;  /* 0x200000ffff029231 */ /* 0x000fe200003409b3 */
[----:B------:R-:W-:Y:S02]  /*b180*/  LOP3.LUT R0, R26, 0xffff, RZ, 0xc0, !PT ;  /* 0x0000ffff1a007812 */ /* 0x000fe400078ec0ff */
[----:B---3--:R-:W-:Y:S01]  /*b190*/  F2FP.BF16.PACK_AB R176, R3, R231 ;  /* 0x000000e703b0723e */ /* 0x008fe200000010ff */
[----:B------:R-:W-:Y:S01]  /*b1a0*/  FADD.FTZ R227, R22, R33 ;  /* 0x0000002116e37221 */ /* 0x000fe20000010000 */
[----:B------:R-:W-:-:S02]  /*b1b0*/  @!P1 PRMT R179, R2, 0x5410, RZ ;  /* 0x0000541002b39816 */ /* 0x000fc400000000ff */
[----:B------:R-:W-:Y:S02]  /*b1c0*/  LOP3.LUT R2, R26, 0xff, RZ, 0xc0, !PT ;  /* 0x000000ff1a027812 */ /* 0x000fe400078ec0ff */
[----:B------:R-:W-:Y:S01]  /*b1d0*/  SHF.R.U32.HI R0, RZ, 0x8, R0 ;  /* 0x00000008ff007819 */ /* 0x000fe20000011600 */
[----:B------:R-:W-:Y:S01]  /*b1e0*/  @!P2 HFMA2.BF16_V2 R20, -RZ.H0_H0, RZ.H0_H0, -R180.H0_H0 ;  /* 0x200000ffff14a231 */ /* 0x000fe200003409b4 */
[C---:B------:R-:W-:Y:S02]  /*b1f0*/  ISETP.GE.U32.AND P1, PT, R243.reuse, R2, PT ;  /* 0x00000002f300720c */ /* 0x040fe40003f26070 */
[----:B------:R-:W-:Y:S01]  /*b200*/  LOP3.LUT R0, R0, 0xffff, RZ, 0xc0, !PT ;  /* 0x0000ffff00007812 */ /* 0x000fe200078ec0ff */
[----:B------:R-:W2:Y:S01]  /*b210*/  MUFU.EX2 R2, R35 ;  /* 0x0000002300027308 */ /* 0x000ea20000000800 */
[----:B------:R-:W-:Y:S02]  /*b220*/  @!P2 PRMT R180, R20, 0x5410, RZ ;  /* 0x0000541014b4a816 */ /* 0x000fe400000000ff */
[----:B------:R-:W-:-:S02]  /*b230*/  ISETP.GE.U32.AND P2, PT, R243, R0, PT ;  /* 0x00000000f300720c */ /* 0x000fc40003f46070 */
[--C-:B------:R-:W-:Y:S02]  /*b240*/  SHF.R.U32.HI R0, RZ, 0x10, R26.reuse ;  /* 0x00000010ff007819 */ /* 0x100fe4000001161a */
[----:B------:R-:W-:Y:S02]  /*b250*/  PRMT R167, R176, 0x7632, R167 ;  /* 0x00007632b0a77816 */ /* 0x000fe400000000a7 */
[----:B------:R-:W-:Y:S01]  /*b260*/  LOP3.LUT R0, R0, 0xff, RZ, 0xc0, !PT ;  /* 0x000000ff00007812 */ /* 0x000fe200078ec0ff */
[----:B------:R-:W-:Y:S01]  /*b270*/  @!P1 HFMA2.BF16_V2 R7, -RZ.H0_H0, RZ.H0_H0, -R176.H0_H0 ;  /* 0x200000ffff079231 */ /* 0x000fe200003409b0 */
[----:B------:R-:W-:Y:S02]  /*b280*/  PRMT R168, R176, 0x5410, R167 ;  /* 0x00005410b0a87816 */ /* 0x000fe400000000a7 */
[----:B------:R-:W-:Y:S02]  /*b290*/  SHF.R.U32.HI R26, RZ, 0x18, R26 ;  /* 0x00000018ff1a7819 */ /* 0x000fe4000001161a */
[----:B------:R-:W-:-:S02]  /*b2a0*/  @!P1 PRMT R176, R7, 0x5410, RZ ;  /* 0x0000541007b09816 */ /* 0x000fc400000000ff */
[----:B------:R-:W-:Y:S02]  /*b2b0*/  ISETP.GE.U32.AND P1, PT, R243, R0, PT ;  /* 0x00000000f300720c */ /* 0x000fe40003f26070 */
[----:B--2---:R-:W-:-:S11]  /*b2c0*/  F2FP.BF16.PACK_AB R0, R2, R229 ;  /* 0x000000e50200723e */ /* 0x004fd600000010ff */
[----:B------:R-:W-:Y:S01]  /*b2d0*/  @!P1 HFMA2.BF16_V2 R6, -RZ.H0_H0, RZ.H0_H0, -R0.H0_H0 ;  /* 0x200000ffff069231 */ /* 0x000fe20000340900 */
[----:B------:R-:W-:-:S04]  /*b2e0*/  @P1 PRMT R166, R0, 0x7610, R166 ;  /* 0x0000761000a61816 */ /* 0x000fc800000000a6 */
[----:B------:R-:W-:Y:S02]  /*b2f0*/  @!P1 PRMT R166, R6, 0x5410, RZ ;  /* 0x0000541006a69816 */ /* 0x000fe400000000ff */
[----:B------:R-:W-:Y:S02]  /*b300*/  ISETP.GE.U32.AND P1, PT, R243, R26, PT ;  /* 0x0000001af300720c */ /* 0x000fe40003f26070 */
[----:B------:R-:W-:Y:S02]  /*b310*/  LOP3.LUT R6, R15, UR13, R18, 0x96, !PT ;  /* 0x0000000d0f067c12 */ /* 0x000fe4000f8e9612 */
[----:B------:R-:W-:Y:S01]  /*b320*/  LOP3.LUT R26, R13, UR11, R14, 0x96, !PT ;  /* 0x0000000b0d1a7c12 */ /* 0x000fe2000f8e960e */
[----:B------:R-:W-:Y:S01]  /*b330*/  @!P2 HFMA2.BF16_V2 R5, -RZ.H0_H0, RZ.H0_H0, -R167.H0_H0 ;  /* 0x200000ffff05a231 */ /* 0x000fe200003409a7 */
[----:B------:R2:W-:Y:S01]  /*b340*/  STG.E.U16 [R16.64+-0x7e], R23 ;  /* 0xffff821710007986 */ /* 0x0005e2000c101518 */
[----:B------:R-:W-:Y:S02]  /*b350*/  IMAD R6, R6, -0x2daee0ad, RZ ;  /* 0xd2511f5306067824 */ /* 0x000fe400078e02ff */
[----:B------:R-:W-:Y:S01]  /*b360*/  IMAD.WIDE.U32 R26, R26, -0x2daee0ad, RZ ;  /* 0xd2511f531a1a7825 */ /* 0x000fe200078e00ff */
[----:B------:R-:W-:Y:S01]  /*b370*/  LOP3.LUT R25, R239, UR9, R12, 0x96, !PT ;  /* 0x00000009ef197c12 */ /* 0x000fe2000f8e960c */
[----:B------:R1:W5:Y:S03]  /*b380*/  LDL.LU.64 R14, [R1+0x58] ;  /* 0x00005800010e7983 */ /* 0x0003660000300a00 */
[----:B------:R-:W-:-:S02]  /*b390*/  LOP3.LUT R22, R27, UR8, R6, 0x96, !PT ;  /* 0x000000081b167c12 */ /* 0x000fc4000f8e9606 */
[----:B------:R-:W-:Y:S01]  /*b3a0*/  @!P2 PRMT R167, R5, 0x5410, RZ ;  /* 0x0000541005a7a816 */ /* 0x000fe200000000ff */
[----:B------:R-:W-:Y:S01]  /*b3b0*/  @!P1 HFMA2.BF16_V2 R4, -RZ.H0_H0, RZ.H0_H0, -R0.H1_H1 ;  /* 0x200000ffff049231 */ /* 0x000fe20000360900 */
[----:B------:R-:W-:Y:S01]  /*b3c0*/  @P1 PRMT R165, R0, 0x7632, R165 ;  /* 0x0000763200a51816 */ /* 0x000fe200000000a5 */
[----:B------:R-:W-:Y:S01]  /*b3d0*/  IMAD.MOV.U32 R239, RZ, RZ, c[0x0][0x228] ;  /* 0x00008a00ffef7624 */ /* 0x000fe200078e00ff */
[----:B------:R-:W-:Y:S01]  /*b3e0*/  LOP3.LUT R34, R241, UR34, R34, 0x96, !PT ;  /* 0x00000022f1227c12 */ /* 0x000fe2000f8e9622 */
[----:B------:R1:W5:Y:S01]  /*b3f0*/  LDL.LU.64 R12, [R1+0x50] ;  /* 0x00005000010c7983 */ /* 0x0003620000300a00 */
[----:B------:R-:W-:Y:S01]  /*b400*/  @!P1 PRMT R165, R4, 0x5410, RZ ;  /* 0x0000541004a59816 */ /* 0x000fe200000000ff */
[----:B------:R-:W-:Y:S01]  /*b410*/  IMAD.SHL.U32 R239, R239, 0x8, RZ ;  /* 0x00000008efef7824 */ /* 0x000fe200078e00ff */
[----:B------:R-:W-:Y:S01]  /*b420*/  LOP3.LUT R240, R19, UR15, R240, 0x96, !PT ;  /* 0x0000000f13f07c12 */ /* 0x000fe2000f8e96f0 */
[----:B------:R-:W-:-:S04]  /*b430*/  IMAD.WIDE.U32 R34, R34, -0x2daee0ad, RZ ;  /* 0xd2511f5322227825 */ /* 0x000fc800078e00ff */
[----:B------:R-:W-:Y:S01]  /*b440*/  FADD.FTZ R227, R230, R227 ;  /* 0x000000e3e6e37221 */ /* 0x000fe20000010000 */
[----:B------:R-:W-:Y:S01]  /*b450*/  LOP3.LUT R32, R35, UR14, R32, 0x96, !PT ;  /* 0x0000000e23207c12 */ /* 0x000fe2000f8e9620 */
[----:B------:R-:W-:Y:S02]  /*b460*/  FADD.FTZ R228, R231, R228 ;  /* 0x000000e4e7e47221 */ /* 0x000fe40000010000 */
[----:B--2---:R-:W-:-:S04]  /*b470*/  IMAD.WIDE.U32 R22, R22, -0x326172a9, RZ ;  /* 0xcd9e8d5716167825 */ /* 0x004fc800078e00ff */
[----:B------:R-:W-:Y:S01]  /*b480*/  IMAD.WIDE.U32 R32, R32, -0x326172a9, RZ ;  /* 0xcd9e8d5720207825 */ /* 0x000fe200078e00ff */
[----:B------:R-:W-:Y:S02]  /*b490*/  LOP3.LUT R5, R23, UR35, R238, 0x96, !PT ;  /* 0x0000002317057c12 */ /* 0x000fe4000f8e96ee */
[----:B------:R-:W-:Y:S01]  /*b4a0*/  SHF.R.U32.HI R20, RZ, 0x10, R22 ;  /* 0x00000010ff147819 */ /* 0x000fe20000011616 */
[----:B------:R-:W-:Y:S01]  /*b4b0*/  IMAD.WIDE R238, R239, 0x2, R16 ;  /* 0x00000002efee7825 */ /* 0x000fe200078e0210 */
[C---:B------:R-:W-:Y:S02]  /*b4c0*/  LOP3.LUT R6, R5.reuse, 0xffff, RZ, 0xc0, !PT ;  /* 0x0000ffff05067812 */ /* 0x040fe400078ec0ff */
[----:B------:R-:W-:Y:S01]  /*b4d0*/  LOP3.LUT R4, R5, 0xff, RZ, 0xc0, !PT ;  /* 0x000000ff05047812 */ /* 0x000fe200078ec0ff */
[----:B------:R-:W-:Y:S01]  /*b4e0*/  FADD.FTZ R227, R229, R227 ;  /* 0x000000e3e5e37221 */ /* 0x000fe20000010000 */
[----:B------:R-:W-:Y:S01]  /*b4f0*/  SHF.R.U32.HI R6, RZ, 0x8, R6 ;  /* 0x00000008ff067819 */ /* 0x000fe20000011606 */
[----:B------:R2:W-:Y:S01]  /*b500*/  STG.E.U16 [R238.64+-0x80], R171 ;  /* 0xffff80abee007986 */ /* 0x0005e2000c101518 */
[----:B------:R-:W-:-:S02]  /*b510*/  LOP3.LUT R20, R20, 0xff, RZ, 0xc0, !PT ;  /* 0x000000ff14147812 */ /* 0x000fc400078ec0ff */
[----:B------:R-:W-:Y:S01]  /*b520*/  PRMT R4, R4, 0x5410, R6 ;  /* 0x0000541004047816 */ /* 0x000fe20000000006 */
[----:B------:R-:W-:Y:S01]  /*b530*/  STG.E.U16 [R238.64+-0x7e], R234 ;  /* 0xffff82eaee007986 */ /* 0x000fe2000c101518 */
[--C-:B------:R-:W-:Y:S02]  /*b540*/  SHF.R.U32.HI R6, RZ, 0x10, R5.reuse ;  /* 0x00000010ff067819 */ /* 0x100fe40000011605 */
[----:B------:R-:W-:Y:S01]  /*b550*/  SHF.R.U32.HI R5, RZ, 0x18, R5 ;  /* 0x00000018ff057819 */ /* 0x000fe20000011605 */
[----:B------:R-:W-:Y:S01]  /*b560*/  STG.E.U16 [R16.64+-0x70], R233 ;  /* 0xffff90e910007986 */ /* 0x000fe2000c101518 */
[----:B------:R-:W-:Y:S02]  /*b570*/  LOP3.LUT R6, R6, 0xff, RZ, 0xc0, !PT ;  /* 0x000000ff06067812 */ /* 0x000fe400078ec0ff */
[----:B------:R-:W-:Y:S01]  /*b580*/  SHF.R.U32.HI R7, RZ, 0x18, R22 ;  /* 0x00000018ff077819 */ /* 0x000fe20000011616 */
[----:B------:R-:W-:Y:S01]  /*b590*/  STG.E.U16 [R16.64+-0x6e], R232 ;  /* 0xffff92e810007986 */ /* 0x000fe2000c101518 */
[----:B------:R-:W-:-:S02]  /*b5a0*/  PRMT R5, R6, 0x5410, R5 ;  /* 0x0000541006057816 */ /* 0x000fc40000000005 */
[----:B------:R-:W-:Y:S01]  /*b5b0*/  LOP3.LUT R6, R22, 0xffff, RZ, 0xc0, !PT ;  /* 0x0000ffff16067812 */ /* 0x000fe200078ec0ff */
[----:B------:R-:W-:Y:S01]  /*b5c0*/  STG.E.U16 [R238.64+-0x70], R226 ;  /* 0xffff90e2ee007986 */ /* 0x000fe2000c101518 */
[----:B------:R-:W-:Y:S02]  /*b5d0*/  PRMT R7, R20, 0x5410, R7 ;  /* 0x0000541014077816 */ /* 0x000fe40000000007 */
[----:B------:R-:W-:Y:S01]  /*b5e0*/  SHF.R.U32.HI R6, RZ, 0x8, R6 ;  /* 0x00000008ff067819 */ /* 0x000fe20000011606 */
[----:B------:R-:W-:Y:S04]  /*b5f0*/  STG.E.U16 [R238.64+-0x6e], R225 ;  /* 0xffff92e1ee007986 */ /* 0x000fe8000c101518 */
[----:B------:R-:W-:Y:S01]  /*b600*/  STG.E.U16 [R16.64+-0x60], R222 ;  /* 0xffffa0de10007986 */ /* 0x000fe2000c101518 */
[----:B--2---:R-:W-:-:S03]  /*b610*/  PRMT R171, R243, 0x7054, R243 ;  /* 0x00007054f3ab7816 */ /* 0x004fc600000000f3 */
[----:B------:R-:W-:Y:S02]  /*b620*/  STG.E.U16 [R16.64+-0x5e], R221 ;  /* 0xffffa2dd10007986 */ /* 0x000fe4000c101518 */
[--C-:B------:R-:W-:Y:S02]  /*b630*/  HSET2.LE.AND R5, R5, R171.reuse, PT ;  /* 0x000000ab05057233 */ /* 0x100fe40003803000 */
[----:B------:R-:W-:Y:S01]  /*b640*/  STG.E.U16 [R238.64+-0x60], R224 ;  /* 0xffffa0e0ee007986 */ /* 0x000fe2000c101518 */
[--C-:B------:R-:W-:Y:S02]  /*b650*/  HSET2.LE.AND R4, R4, R171.reuse, PT ;  /* 0x000000ab04047233 */ /* 0x100fe40003803000 */
[----:B------:R-:W-:Y:S01]  /*b660*/  HSET2.LE.AND R7, R7, R171, PT ;  /* 0x000000ab07077233 */ /* 0x000fe20003803000 */
[----:B------:R-:W-:Y:S01]  /*b670*/  LOP3.LUT R5, R5, R21, RZ, 0xc0, !PT ;  /* 0x0000001505057212 */ /* 0x000fe200078ec0ff */
[----:B------:R-:W-:Y:S01]  /*b680*/  STG.E.U16 [R238.64+-0x5e], R223 ;  /* 0xffffa2dfee007986 */ /* 0x000fe2000c101518 */
[----:B------:R-:W-:-:S02]  /*b690*/  LOP3.LUT R21, R22, 0xff, RZ, 0xc0, !PT ;  /* 0x000000ff16157812 */ /* 0x000fc400078ec0ff */
[----:B------:R-:W-:Y:S01]  /*b6a0*/  LOP3.LUT R4, R4, R242, RZ, 0xc0, !PT ;  /* 0x000000f204047212 */ /* 0x000fe200078ec0ff */
[----:B------:R-:W-:Y:S01]  /*b6b0*/  STG.E.U16 [R16.64+-0x50], R218 ;  /* 0xffffb0da10007986 */ /* 0x000fe2000c101518 */
[----:B------:R-:W-:Y:S02]  /*b6c0*/  PRMT R6, R21, 0x5410, R6 ;  /* 0x0000541015067816 */ /* 0x000fe40000000006 */
[----:B------:R-:W-:Y:S01]  /*b6d0*/  LOP3.LUT R7, R7, R235, RZ, 0xc0, !PT ;  /* 0x000000eb07077212 */ /* 0x000fe200078ec0ff */
[----:B------:R-:W2:Y:S02]  /*b6e0*/  LDSM.16.MT88.4 R20, [R204+0x18000] ;  /* 0x01800000cc14783b */ /* 0x000ea40000004200 */
[----:B------:R-:W-:Y:S02]  /*b6f0*/  HSET2.LE.AND R6, R6, R171, PT ;  /* 0x000000ab06067233 */ /* 0x000fe40003803000 */
[----:B------:R-:W-:Y:S03]  /*b700*/  STG.E.U16 [R16.64+-0x4e], R217 ;  /* 0xffffb2d910007986 */ /* 0x000fe6000c101518 */
[----:B------:R-:W-:Y:S01]  /*b710*/  LOP3.LUT R6, R6, R237, RZ, 0xc0, !PT ;  /* 0x000000ed06067212 */ /* 0x000fe200078ec0ff */
        /* <DEDUP_REMOVED lines=8> */
[C---:B--2---:R-:W-:Y:S03]  /*b7a0*/  HMMA.16816.F32.BF16 R132, R4.reuse, R20, R132 ;  /* 0x000000140484723c */ /* 0x044fe60000041884 */
[----:B------:R-:W-:Y:S04]  /*b7b0*/  STG.E.U16 [R238.64+-0x30], R212 ;  /* 0xffffd0d4ee007986 */ /* 0x000fe8000c101518 */
[----:B------:R-:W-:Y:S01]  /*b7c0*/  STG.E.U16 [R238.64+-0x2e], R183 ;  /* 0xffffd2b7ee007986 */ /* 0x000fe2000c101518 */
[C---:B------:R-:W-:Y:S03]  /*b7d0*/  HMMA.16816.F32.BF16 R136, R4.reuse, R22, R136 ;  /* 0x000000160488723c */ /* 0x040fe60000041888 */
[----:B------:R-:W2:Y:S04]  /*b7e0*/  LDSM.16.MT88.4 R20, [R202+0x18000] ;  /* 0x01800000ca14783b */ /* 0x000ea80000004200 */
[----:B------:R-:W-:Y:S04]  /*b7f0*/  STG.E.U16 [R16.64+-0x20], R178 ;  /* 0xffffe0b210007986 */ /* 0x000fe8000c101518 */
[----:B------:R-:W-:Y:S04]  /*b800*/  STG.E.U16 [R16.64+-0x1e], R177 ;  /* 0xffffe2b110007986 */ /* 0x000fe8000c101518 */
[----:B------:R-:W-:Y:S04]  /*b810*/  STG.E.U16 [R238.64+-0x20], R180 ;  /* 0xffffe0b4ee007986 */ /* 0x000fe8000c101518 */
[----:B------:R-:W-:Y:S04]  /*b820*/  STG.E.U16 [R238.64+-0x1e], R179 ;  /* 0xffffe2b3ee007986 */ /* 0x000fe8000c101518 */
[----:B------:R-:W-:Y:S04]  /*b830*/  STG.E.U16 [R16.64+-0x10], R176 ;  /* 0xfffff0b010007986 */ /* 0x000fe8000c101518 */
[----:B------:R3:W-:Y:S04]  /*b840*/  STG.E.U16 [R16.64+-0xe], R167 ;  /* 0xfffff2a710007986 */ /* 0x0007e8000c101518 */
[----:B------:R4:W-:Y:S04]  /*b850*/  STG.E.U16 [R238.64+-0x10], R166 ;  /* 0xfffff0a6ee007986 */ /* 0x0009e8000c101518 */
[----:B------:R1:W-:Y:S01]  /*b860*/  STG.E.U16 [R238.64+-0xe], R165 ;  /* 0xfffff2a5ee007986 */ /* 0x0003e2000c101518 */
[C---:B--2---:R-:W-:Y:S08]  /*b870*/  HMMA.16816.F32.BF16 R140, R4.reuse, R20, R140 ;  /* 0x00000014048c723c */ /* 0x044ff0000004188c */
[----:B------:R-:W-:Y:S01]  /*b880*/  HMMA.16816.F32.BF16 R144, R4, R22, R144 ;  /* 0x000000160490723c */ /* 0x000fe20000041890 */
[----:B------:R-:W2:Y:S01]  /*b890*/  LDSM.16.MT88.4 R20, [R201+0x18000] ;  /* 0x01800000c914783b */ /* 0x000ea20000004200 */
[----:B---3--:R-:W-:-:S02]  /*b8a0*/  FADD.FTZ R167, R2, R227 ;  /* 0x000000e302a77221 */ /* 0x008fc40000010000 */
[----:B------:R-:W-:Y:S01]  /*b8b0*/  IMAD.MOV.U32 R2, RZ, RZ, R211 ;  /* 0x000000ffff027224 */ /* 0x000fe200078e00d3 */
[----:B----4-:R-:W-:Y:S01]  /*b8c0*/  IADD3 R166, P1, R16, -0x100, RZ ;  /* 0xffffff0010a67810 */ /* 0x010fe20007f3e0ff */
[----:B-1----:R-:W-:Y:S02]  /*b8d0*/  FADD.FTZ R165, R3, R228 ;  /* 0x000000e403a57221 */ /* 0x002fe40000010000 */
[----:B------:R-:W-:Y:S01]  /*b8e0*/  IMAD.MOV.U32 R3, RZ, RZ, R236 ;  /* 0x000000ffff037224 */ /* 0x000fe200078e00ec */
[C---:B--2---:R-:W-:Y:S08]  /*b8f0*/  HMMA.16816.F32.BF16 R148, R4.reuse, R20, R148 ;  /* 0x000000140494723c */ /* 0x044ff00000041894 */
        /* <DEDUP_REMOVED lines=39> */
[----:B------:R-:W-:Y:S01]  /*bb70*/  IMAD.WIDE.U32 R22, R25, -0x2daee0ad, RZ ;  /* 0xd2511f5319167825 */ /* 0x000fe200078e00ff */
[----:B------:R-:W-:Y:S07]  /*bb80*/  HMMA.16816.F32.BF16 R124, R4, R20, R124 ;  /* 0x00000014047c723c */ /* 0x000fee000004187c */
[----:B------:R-:W-:-:S02]  /*bb90*/  LOP3.LUT R4, R22, 0xffff, RZ, 0xc0, !PT ;  /* 0x0000ffff16047812 */ /* 0x000fc400078ec0ff */
[----:B------:R-:W-:Y:S02]  /*bba0*/  LOP3.LUT R20, R23, UR7, R26, 0x96, !PT ;  /* 0x0000000717147c12 */ /* 0x000fe4000f8e961a */
[----:B------:R-:W-:Y:S02]  /*bbb0*/  SHF.R.U32.HI R4, RZ, 0x8, R4 ;  /* 0x00000008ff047819 */ /* 0x000fe40000011604 */
[----:B------:R-:W-:Y:S02]  /*bbc0*/  LOP3.LUT R6, R22, 0xff, RZ, 0xc0, !PT ;  /* 0x000000ff16067812 */ /* 0x000fe400078ec0ff */
[----:B------:R-:W-:Y:S02]  /*bbd0*/  LOP3.LUT R5, R20, 0xffff, RZ, 0xc0, !PT ;  /* 0x0000ffff14057812 */ /* 0x000fe400078ec0ff */
[----:B------:R-:W-:Y:S02]  /*bbe0*/  PRMT R6, R6, 0x5410, R4 ;  /* 0x0000541006067816 */ /* 0x000fe40000000004 */
[----:B------:R-:W-:-:S02]  /*bbf0*/  SHF.R.U32.HI R5, RZ, 0x8, R5 ;  /* 0x00000008ff057819 */ /* 0x000fc40000011605 */
[----:B------:R-:W-:Y:S01]  /*bc00*/  LOP3.LUT R4, R20, 0xff, RZ, 0xc0, !PT ;  /* 0x000000ff14047812 */ /* 0x000fe200078ec0ff */
[--C-:B------:R-:W-:Y:S01]  /*bc10*/  HSET2.LE.AND R6, R6, R171.reuse, PT ;  /* 0x000000ab06067233 */ /* 0x100fe20003803000 */
[----:B------:R-:W-:Y:S02]  /*bc20*/  SHF.R.U32.HI R7, RZ, 0x10, R22 ;  /* 0x00000010ff077819 */ /* 0x000fe40000011616 */
[----:B------:R-:W-:Y:S02]  /*bc30*/  PRMT R4, R4, 0x5410, R5 ;  /* 0x0000541004047816 */ /* 0x000fe40000000005 */
[----:B------:R-:W-:Y:S02]  /*bc40*/  SHF.R.U32.HI R5, RZ, 0x10, R20 ;  /* 0x00000010ff057819 */ /* 0x000fe40000011614 */
[----:B------:R-:W-:Y:S01]  /*bc50*/  SHF.R.U32.HI R21, RZ, 0x18, R22 ;  /* 0x00000018ff157819 */ /* 0x000fe20000011616 */
[----:B------:R-:W-:Y:S01]  /*bc60*/  HSET2.LE.AND R4, R4, R171, PT ;  /* 0x000000ab04047233 */ /* 0x000fe20003803000 */
[----:B------:R-:W-:-:S02]  /*bc70*/  SHF.R.U32.HI R20, RZ, 0x18, R20 ;  /* 0x00000018ff147819 */ /* 0x000fc40000011614 */
[----:B------:R-:W-:Y:S02]  /*bc80*/  LOP3.LUT R7, R7, 0xff, RZ, 0xc0, !PT ;  /* 0x000000ff07077812 */ /* 0x000fe400078ec0ff */
[----:B------:R-:W-:Y:S02]  /*bc90*/  LOP3.LUT R5, R5, 0xff, RZ, 0xc0, !PT ;  /* 0x000000ff05057812 */ /* 0x000fe400078ec0ff */
[----:B------:R-:W-:Y:S02]  /*bca0*/  PRMT R7, R7, 0x5410, R21 ;  /* 0x0000541007077816 */ /* 0x000fe40000000015 */
[----:B------:R-:W-:Y:S02]  /*bcb0*/  PRMT R5, R5, 0x5410, R20 ;  /* 0x0000541005057816 */ /* 0x000fe40000000014 */
[----:B------:R-:W-:Y:S01]  /*bcc0*/  LOP3.LUT R6, R6, R29, RZ, 0xc0, !PT ;  /* 0x0000001d06067212 */ /* 0x000fe200078ec0ff */
[--C-:B------:R-:W-:Y:S01]  /*bcd0*/  HSET2.LE.AND R7, R7, R171.reuse, PT ;  /* 0x000000ab07077233 */ /* 0x100fe20003803000 */
[----:B------:R-:W-:Y:S01]  /*bce0*/  LOP3.LUT R4, R4, R24, RZ, 0xc0, !PT ;  /* 0x0000001804047212 */ /* 0x000fe200078ec0ff */
[----:B------:R-:W-:Y:S01]  /*bcf0*/  HSET2.LE.AND R5, R5, R171, PT ;  /* 0x000000ab05057233 */ /* 0x000fe20003803000 */
[----:B------:R-:W1:Y:S02]  /*bd00*/  LDSM.16.MT88.4 R20, [R204+0x18800] ;  /* 0x01880000cc14783b */ /* 0x000e640000004200 */
[----:B------:R-:W-:-:S02]  /*bd10*/  LOP3.LUT R7, R7, R28, RZ, 0xc0, !PT ;  /* 0x0000001c07077212 */ /* 0x000fc400078ec0ff */
[----:B------:R-:W-:Y:S01]  /*bd20*/  LOP3.LUT R5, R5, R30, RZ, 0xc0, !PT ;  /* 0x0000001e05057212 */ /* 0x000fe200078ec0ff */
[----:B------:R-:W-:Y:S04]  /*bd30*/  LDSM.16.MT88.4 R24, [R202+0x18800] ;  /* 0x01880000ca18783b */ /* 0x000fe80000004200 */
[----:B------:R-:W2:Y:S02]  /*bd40*/  LDSM.16.MT88.4 R28, [R201+0x18800] ;  /* 0x01880000c91c783b */ /* 0x000ea40000004200 */
        /* <DEDUP_REMOVED lines=35> */
[C---:B-1----:R-:W-:Y:S08]  /*bf80*/  HMMA.16816.F32.BF16 R124, R4.reuse, R20, R124 ;  /* 0x00000014047c723c */ /* 0x042ff0000004187c */
[C---:B------:R-:W-:Y:S08]  /*bf90*/  HMMA.16816.F32.BF16 R128, R4.reuse, R22, R128 ;  /* 0x000000160480723c */ /* 0x040ff00000041880 */
[C---:B--2---:R-:W-:Y:S08]  /*bfa0*/  HMMA.16816.F32.BF16 R84, R4.reuse, R28, R84 ;  /* 0x0000001c0454723c */ /* 0x044ff00000041854 */
[C---:B------:R-:W-:Y:S01]  /*bfb0*/  HMMA.16816.F32.BF16 R88, R4.reuse, R30, R88 ;  /* 0x0000001e0458723c */ /* 0x040fe20000041858 */
[----:B------:R-:W1:Y:S07]  /*bfc0*/  LDSM.16.MT88.4 R28, [R204+0x1e800] ;  /* 0x01e80000cc1c783b */ /* 0x000e6e0000004200 */
[C---:B-1----:R-:W-:Y:S08]  /*bfd0*/  HMMA.16816.F32.BF16 R100, R4.reuse, R28, R100 ;  /* 0x0000001c0464723c */ /* 0x042ff00000041864 */
[C---:B------:R-:W-:Y:S01]  /*bfe0*/  HMMA.16816.F32.BF16 R104, R4.reuse, R30, R104 ;  /* 0x0000001e0468723c */ /* 0x040fe20000041868 */
[----:B------:R-:W1:Y:S07]  /*bff0*/  LDSM.16.MT88.4 R28, [R201+0x1e800] ;  /* 0x01e80000c91c783b */ /* 0x000e6e0000004200 */
[C---:B-1----:R-:W-:Y:S08]  /*c000*/  HMMA.16816.F32.BF16 R116, R4.reuse, R28, R116 ;  /* 0x0000001c0474723c */ /* 0x042ff00000041874 */
[----:B------:R-:W-:Y:S01]  /*c010*/  HMMA.16816.F32.BF16 R120, R4, R30, R120 ;  /* 0x0000001e0478723c */ /* 0x000fe20000041878 */
[----:B------:R-:W-:Y:S06]  /*c020*/  LDSM.16.MT88.4 R28, [R202+0x19000] ;  /* 0x01900000ca1c783b */ /* 0x000fec0000004200 */
[----:B------:R-:W-:-:S05]  /*c030*/  IMAD.WIDE.U32 R6, R240, -0x2daee0ad, RZ ;  /* 0xd2511f53f0067825 */ /* 0x000fca00078e00ff */
[----:B------:R-:W-:-:S05]  /*c040*/  LOP3.LUT R4, R7, UR12, R34, 0x96, !PT ;  /* 0x0000000c07047c12 */ /* 0x000fca000f8e9622 */
[----:B------:R-:W-:Y:S01]  /*c050*/  IMAD.WIDE.U32 R24, R4, -0x326172a9, RZ ;  /* 0xcd9e8d5704187825 */ /* 0x000fe200078e00ff */
[----:B------:R-:W-:-:S04]  /*c060*/  LOP3.LUT R4, R33, UR13, R18, 0x96, !PT ;  /* 0x0000000d21047c12 */ /* 0x000fc8000f8e9612 */
[----:B------:R-:W-:Y:S01]  /*c070*/  LOP3.LUT R240, R25, UR11, R32, 0x96, !PT ;  /* 0x0000000b19f07c12 */ /* 0x000fe2000f8e9620 */
[----:B------:R-:W-:Y:S01]  /*c080*/  IMAD.WIDE.U32 R4, R4, -0x2daee0ad, RZ ;  /* 0xd2511f5304047825 */ /* 0x000fe200078e00ff */
[----:B------:R-:W1:Y:S03]  /*c090*/  LDSM.16.MT88.4 R32, [R204+0x19000] ;  /* 0x01900000cc20783b */ /* 0x000e660000004200 */
[----:B------:R-:W-:Y:S01]  /*c0a0*/  IMAD.WIDE.U32 R240, R240, -0x2daee0ad, RZ ;  /* 0xd2511f53f0f07825 */ /* 0x000fe200078e00ff */
[----:B------:R-:W-:-:S04]  /*c0b0*/  LOP3.LUT R5, R5, UR10, R6, 0x96, !PT ;  /* 0x0000000a05057c12 */ /* 0x000fc8000f8e9606 */
[----:B------:R-:W-:Y:S01]  /*c0c0*/  LOP3.LUT R4, R241, UR8, R4, 0x96, !PT ;  /* 0x00000008f1047c12 */ /* 0x000fe2000f8e9604 */
[----:B------:R-:W-:-:S04]  /*c0d0*/  IMAD.WIDE.U32 R26, R5, -0x326172a9, RZ ;  /* 0xcd9e8d57051a7825 */ /* 0x000fc800078e00ff */
[----:B------:R-:W-:-:S05]  /*c0e0*/  IMAD.WIDE.U32 R6, R4, -0x326172a9, RZ ;  /* 0xcd9e8d5704067825 */ /* 0x000fca00078e00ff */
[--C-:B------:R-:W-:Y:S02]  /*c0f0*/  SHF.R.U32.HI R4, RZ, 0x10, R6.reuse ;  /* 0x00000010ff047819 */ /* 0x100fe40000011606 */
[C---:B------:R-:W-:Y:S02]  /*c100*/  LOP3.LUT R20, R6.reuse, 0xffff, RZ, 0xc0, !PT ;  /* 0x0000ffff06147812 */ /* 0x040fe400078ec0ff */
[----:B------:R-:W-:Y:S02]  /*c110*/  LOP3.LUT R5, R6, 0xff, RZ, 0xc0, !PT ;  /* 0x000000ff06057812 */ /* 0x000fe400078ec0ff */
[----:B------:R-:W-:Y:S02]  /*c120*/  LOP3.LUT R4, R4, 0xff, RZ, 0xc0, !PT ;  /* 0x000000ff04047812 */ /* 0x000fe400078ec0ff */
[----:B------:R-:W-:Y:S02]  /*c130*/  SHF.R.U32.HI R6, RZ, 0x18, R6 ;  /* 0x00000018ff067819 */ /* 0x000fe40000011606 */
[----:B------:R-:W-:-:S02]  /*c140*/  LOP3.LUT R7, R7, UR35, R26, 0x96, !PT ;  /* 0x0000002307077c12 */ /* 0x000fc4000f8e961a */
[----:B------:R-:W-:Y:S02]  /*c150*/  SHF.R.U32.HI R20, RZ, 0x8, R20 ;  /* 0x00000008ff147819 */ /* 0x000fe40000011614 */
[----:B------:R-:W-:Y:S02]  /*c160*/  PRMT R4, R4, 0x5410, R6 ;  /* 0x0000541004047816 */ /* 0x000fe40000000006 */
[----:B------:R-:W-:Y:S02]  /*c170*/  LOP3.LUT R21, R7, 0xffff, RZ, 0xc0, !PT ;  /* 0x0000ffff07157812 */ /* 0x000fe400078ec0ff */
[----:B------:R-:W-:Y:S01]  /*c180*/  SHF.R.U32.HI R6, RZ, 0x10, R7 ;  /* 0x00000010ff067819 */ /* 0x000fe20000011607 */
[----:B------:R-:W-:Y:S01]  /*c190*/  HSET2.LE.AND R4, R4, R171, PT ;  /* 0x000000ab04047233 */ /* 0x000fe20003803000 */
[----:B------:R-:W-:Y:S02]  /*c1a0*/  PRMT R5, R5, 0x5410, R20 ;  /* 0x0000541005057816 */ /* 0x000fe40000000014 */
[----:B------:R-:W-:-:S02]  /*c1b0*/  LOP3.LUT R20, R7, 0xff, RZ, 0xc0, !PT ;  /* 0x000000ff07147812 */ /* 0x000fc400078ec0ff */
[----:B------:R-:W-:Y:S01]  /*c1c0*/  SHF.R.U32.HI R7, RZ, 0x18, R7 ;  /* 0x00000018ff077819 */ /* 0x000fe20000011607 */
[--C-:B------:R-:W-:Y:S01]  /*c1d0*/  HSET2.LE.AND R5, R5, R171.reuse, PT ;  /* 0x000000ab05057233 */ /* 0x100fe20003803000 */
[----:B------:R-:W-:Y:S02]  /*c1e0*/  SHF.R.U32.HI R21, RZ, 0x8, R21 ;  /* 0x00000008ff157819 */ /* 0x000fe40000011615 */
[----:B------:R-:W-:Y:S02]  /*c1f0*/  LOP3.LUT R6, R6, 0xff, RZ, 0xc0, !PT ;  /* 0x000000ff06067812 */ /* 0x000fe400078ec0ff */
[----:B------:R-:W-:Y:S02]  /*c200*/  PRMT R20, R20, 0x5410, R21 ;  /* 0x0000541014147816 */ /* 0x000fe40000000015 */
[----:B------:R-:W-:Y:S02]  /*c210*/  PRMT R7, R6, 0x5410, R7 ;  /* 0x0000541006077816 */ /* 0x000fe40000000007 */
[----:B------:R-:W-:Y:S01]  /*c220*/  LOP3.LUT R6, R5, R175, RZ, 0xc0, !PT ;  /* 0x000000af05067212 */ /* 0x000fe200078ec0ff */
[--C-:B------:R-:W-:Y:S01]  /*c230*/  HSET2.LE.AND R20, R20, R171.reuse, PT ;  /* 0x000000ab14147233 */ /* 0x100fe20003803000 */
[----:B------:R-:W-:Y:S01]  /*c240*/  IMAD.MOV.U32 R175, RZ, RZ, R27 ;  /* 0x000000ffffaf7224 */ /* 0x000fe200078e001b */
[----:B------:R-:W-:Y:S01]  /*c250*/  HSET2.LE.AND R5, R7, R171, PT ;  /* 0x000000ab07057233 */ /* 0x000fe20003803000 */
[----:B------:R-:W-:Y:S01]  /*c260*/  LOP3.LUT R7, R4, R174, RZ, 0xc0, !PT ;  /* 0x000000ae04077212 */ /* 0x000fe200078ec0ff */
[----:B------:R-:W-:Y:S01]  /*c270*/  IMAD.MOV.U32 R174, RZ, RZ, R26 ;  /* 0x000000ffffae7224 */ /* 0x000fe200078e001a */
[----:B------:R-:W-:Y:S01]  /*c280*/  LOP3.LUT R4, R20, R173, RZ, 0xc0, !PT ;  /* 0x000000ad14047212 */ /* 0x000fe200078ec0ff */
[----:B------:R-:W-:Y:S01]  /*c290*/  IMAD.MOV.U32 R173, RZ, RZ, R25 ;  /* 0x000000ffffad7224 */ /* 0x000fe200078e0019 */
[----:B------:R-:W-:Y:S01]  /*c2a0*/  LOP3.LUT R5, R5, R172, RZ, 0xc0, !PT ;  /* 0x000000ac05057212 */ /* 0x000fe200078ec0ff */
[----:B------:R-:W-:Y:S01]  /*c2b0*/  IMAD.MOV.U32 R172, RZ, RZ, R24 ;  /* 0x000000ffffac7224 */ /* 0x000fe200078e0018 */
[----:B------:R-:W2:Y:S04]  /*c2c0*/  LDSM.16.MT88.4 R20, [R200+0x19000] ;  /* 0x01900000c814783b */ /* 0x000ea80000004200 */
[----:B------:R-:W3:Y:S01]  /*c2d0*/  LDSM.16.MT88.4 R24, [R201+0x19000] ;  /* 0x01900000c918783b */ /* 0x000ee20000004200 */
[C---:B-1----:R-:W-:Y:S08]  /*c2e0*/  HMMA.16816.F32.BF16 R132, R4.reuse, R32, R132 ;  /* 0x000000200484723c */ /* 0x042ff00000041884 */
[C---:B------:R-:W-:Y:S01]  /*c2f0*/  HMMA.16816.F32.BF16 R136, R4.reuse, R34, R136 ;  /* 0x000000220488723c */ /* 0x040fe20000041888 */
[----:B------:R-:W1:Y:S07]  /*c300*/  LDSM.16.MT88.4 R32, [R204+0x1b000] ;  /* 0x01b00000cc20783b */ /* 0x000e6e0000004200 */
[C---:B------:R-:W-:Y:S08]  /*c310*/  HMMA.16816.F32.BF16 R140, R4.reuse, R28, R140 ;  /* 0x0000001c048c723c */ /* 0x040ff0000004188c */
[C---:B------:R-:W-:Y:S01]  /*c320*/  HMMA.16816.F32.BF16 R144, R4.reuse, R30, R144 ;  /* 0x0000001e0490723c */ /* 0x040fe20000041890 */
[----:B------:R-:W4:Y:S07]  /*c330*/  LDSM.16.MT88.4 R28, [R202+0x1b000] ;  /* 0x01b00000ca1c783b */ /* 0x000f2e0000004200 */
[C---:B--2---:R-:W-:Y:S08]  /*c340*/  HMMA.16816.F32.BF16 R156, R4.reuse, R20, R156 ;  /* 0x00000014049c723c */ /* 0x044ff0000004189c */
[C---:B---3--:R-:W-:Y:S08]  /*c350*/  HMMA.16816.F32.BF16 R148, R4.reuse, R24, R148 ;  /* 0x000000180494723c */ /* 0x048ff00000041894 */
[C---:B-1----:R-:W-:Y:S08]  /*c360*/  HMMA.16816.F32.BF16 R36, R4.reuse, R32, R36 ;  /* 0x000000200424723c */ /* 0x042ff00000041824 */
[C---:B------:R-:W-:Y:S01]  /*c370*/  HMMA.16816.F32.BF16 R40, R4.reuse, R34, R40 ;  /* 0x000000220428723c */ /* 0x040fe20000041828 */
[----:B------:R-:W1:Y:S07]  /*c380*/  LDSM.16.MT88.4 R32, [R200+0x1b000] ;  /* 0x01b00000c820783b */ /* 0x000e6e0000004200 */
[C---:B----4-:R-:W-:Y:S08]  /*c390*/  HMMA.16816.F32.BF16 R44, R4.reuse, R28, R44 ;  /* 0x0000001c042c723c */ /* 0x050ff0000004182c */
[C---:B------:R-:W-:Y:S01]  /*c3a0*/  HMMA.16816.F32.BF16 R48, R4.reuse, R30, R48 ;  /* 0x0000001e0430723c */ /* 0x040fe20000041830 */
[----:B------:R-:W2:Y:S07]  /*c3b0*/  LDSM.16.MT88.4 R28, [R204+0x1d000] ;  /* 0x01d00000cc1c783b */ /* 0x000eae0000004200 */
        /* <DEDUP_REMOVED lines=24> */
[----:B------:R-:W-:Y:S04]  /*c540*/  HMMA.16816.F32.BF16 R104, R4, R26, R104 ;  /* 0x0000001a0468723c */ /* 0x000fe80000041868 */
[----:B------:R-:W-:-:S04]  /*c550*/  IMAD.WIDE.U32 R24, R24, -0x2daee0ad, RZ ;  /* 0xd2511f5318187825 */ /* 0x000fc800078e00ff */
[----:B----4-:R-:W-:Y:S01]  /*c560*/  HMMA.16816.F32.BF16 R124, R4, R20, R124 ;  /* 0x00000014047c723c */ /* 0x010fe2000004187c */
[----:B------:R-:W-:-:S04]  /*c570*/  LOP3.LUT R172, R25, UR7, R240, 0x96, !PT ;  /* 0x0000000719ac7c12 */ /* 0x000fc8000f8e96f0 */
[----:B------:R-:W-:Y:S02]  /*c580*/  SHF.R.U32.HI R173, RZ, 0x10, R172 ;  /* 0x00000010ffad7819 */ /* 0x000fe400000116ac */
[----:B------:R-:W-:Y:S01]  /*c590*/  LOP3.LUT R174, R172, 0xff, RZ, 0xc0, !PT ;  /* 0x000000ffacae7812 */ /* 0x000fe200078ec0ff */
[----:B-1----:R-:W-:Y:S01]  /*c5a0*/  HMMA.16816.F32.BF16 R108, R4, R32, R108 ;  /* 0x00000020046c723c */ /* 0x002fe2000004186c */
[----:B------:R-:W-:-:S07]  /*c5b0*/  LOP3.LUT R173, R173, 0xff, RZ, 0xc0, !PT ;  /* 0x000000ffadad7812 */ /* 0x000fce00078ec0ff */
[C---:B------:R-:W-:Y:S01]  /*c5c0*/  HMMA.16816.F32.BF16 R112, R4.reuse, R34, R112 ;  /* 0x000000220470723c */ /* 0x040fe20000041870 */
[----:B------:R-:W1:Y:S07]  /*c5d0*/  LDSM.16.MT88.4 R32, [R204+0x19800] ;  /* 0x01980000cc20783b */ /* 0x000e6e0000004200 */
[C---:B--2---:R-:W-:Y:S08]  /*c5e0*/  HMMA.16816.F32.BF16 R116, R4.reuse, R28, R116 ;  /* 0x0000001c0474723c */ /* 0x044ff00000041874 */
[C---:B------:R-:W-:Y:S01]  /*c5f0*/  HMMA.16816.F32.BF16 R120, R4.reuse, R30, R120 ;  /* 0x0000001e0478723c */ /* 0x040fe20000041878 */
[----:B------:R-:W2:Y:S07]  /*c600*/  LDSM.16.MT88.4 R28, [R202+0x19800] ;  /* 0x01980000ca1c783b */ /* 0x000eae0000004200 */
[----:B------:R-:W-:Y:S01]  /*c610*/  HMMA.16816.F32.BF16 R128, R4, R22, R128 ;  /* 0x000000160480723c */ /* 0x000fe20000041880 */
[----:B------:R-:W-:Y:S06]  /*c620*/  LDSM.16.MT88.4 R20, [R200+0x19800] ;  /* 0x01980000c814783b */ /* 0x000fec0000004200 */
[----:B------:R-:W-:-:S02]  /*c630*/  LOP3.LUT R5, R24, 0xffff, RZ, 0xc0, !PT ;  /* 0x0000ffff18057812 */ /* 0x000fc400078ec0ff */
[----:B------:R-:W-:Y:S02]  /*c640*/  LOP3.LUT R4, R24, 0xff, RZ, 0xc0, !PT ;  /* 0x000000ff18047812 */ /* 0x000fe400078ec0ff */
[--C-:B------:R-:W-:Y:S02]  /*c650*/  SHF.R.U32.HI R6, RZ, 0x10, R24.reuse ;  /* 0x00000010ff067819 */ /* 0x100fe40000011618 */
[----:B------:R-:W-:Y:S02]  /*c660*/  SHF.R.U32.HI R7, RZ, 0x18, R24 ;  /* 0x00000018ff077819 */ /* 0x000fe40000011618 */
[----:B------:R-:W3:Y:S01]  /*c670*/  LDSM.16.MT88.4 R24, [R201+0x19800] ;  /* 0x01980000c918783b */ /* 0x000ee20000004200 */
[----:B------:R-:W-:Y:S02]  /*c680*/  SHF.R.U32.HI R5, RZ, 0x8, R5 ;  /* 0x00000008ff057819 */ /* 0x000fe40000011605 */
[----:B------:R-:W-:Y:S02]  /*c690*/  LOP3.LUT R6, R6, 0xff, RZ, 0xc0, !PT ;  /* 0x000000ff06067812 */ /* 0x000fe400078ec0ff */
[----:B------:R-:W-:-:S02]  /*c6a0*/  PRMT R4, R4, 0x5410, R5 ;  /* 0x0000541004047816 */ /* 0x000fc40000000005 */
[----:B------:R-:W-:Y:S02]  /*c6b0*/  LOP3.LUT R5, R172, 0xffff, RZ, 0xc0, !PT ;  /* 0x0000ffffac057812 */ /* 0x000fe400078ec0ff */
[----:B------:R-:W-:Y:S02]  /*c6c0*/  SHF.R.U32.HI R172, RZ, 0x18, R172 ;  /* 0x00000018ffac7819 */ /* 0x000fe400000116ac */
[----:B------:R-:W-:Y:S02]  /*c6d0*/  SHF.R.U32.HI R5, RZ, 0x8, R5 ;  /* 0x00000008ff057819 */ /* 0x000fe40000011605 */
[----:B------:R-:W-:Y:S02]  /*c6e0*/  PRMT R6, R6, 0x5410, R7 ;  /* 0x0000541006067816 */ /* 0x000fe40000000007 */
[----:B------:R-:W-:Y:S02]  /*c6f0*/  PRMT R5, R174, 0x5410, R5 ;  /* 0x00005410ae057816 */ /* 0x000fe40000000005 */
[----:B------:R-:W-:Y:S01]  /*c700*/  PRMT R172, R173, 0x5410, R172 ;  /* 0x00005410adac7816 */ /* 0x000fe200000000ac */
[----:B------:R-:W-:-:S02]  /*c710*/  HSET2.LE.AND R6, R6, R171, PT ;  /* 0x000000ab06067233 */ /* 0x000fc40003803000 */
[--C-:B------:R-:W-:Y:S02]  /*c720*/  HSET2.LE.AND R173, R5, R171.reuse, PT ;  /* 0x000000ab05ad7233 */ /* 0x100fe40003803000 */
[--C-:B------:R-:W-:Y:S01]  /*c730*/  HSET2.LE.AND R5, R172, R171.reuse, PT ;  /* 0x000000abac057233 */ /* 0x100fe20003803000 */
[----:B------:R-:W-:Y:S01]  /*c740*/  LOP3.LUT R7, R6, R0, RZ, 0xc0, !PT ;  /* 0x0000000006077212 */ /* 0x000fe200078ec0ff */
[----:B------:R-:W-:Y:S01]  /*c750*/  HSET2.LE.AND R171, R4, R171, PT ;  /* 0x000000ab04ab7233 */ /* 0x000fe20003803000 */
[----:B------:R-:W-:Y:S02]  /*c760*/  LOP3.LUT R4, R173, R170, RZ, 0xc0, !PT ;  /* 0x000000aaad047212 */ /* 0x000fe400078ec0ff */
[----:B------:R-:W-:Y:S01]  /*c770*/  LOP3.LUT R5, R5, R169, RZ, 0xc0, !PT ;  /* 0x000000a905057212 */ /* 0x000fe200078ec0ff */
[----:B------:R-:W4:Y:S01]  /*c780*/  LDSM.16.MT88.4 R172, [R204+0x1b800] ;  /* 0x01b80000ccac783b */ /* 0x000f220000004200 */
[----:B------:R-:W-:Y:S02]  /*c790*/  LOP3.LUT R6, R171, R168, RZ, 0xc0, !PT ;  /* 0x000000a8ab067212 */ /* 0x000fe400078ec0ff */
[----:B------:R-:W-:Y:S01]  /*c7a0*/  IADD3.X R0, R17, -0x1, RZ, P1, !PT ;  /* 0xffffffff11007810 */ /* 0x000fe20000ffe4ff */
[----:B------:R-:W4:Y:S04]  /*c7b0*/  LDSM.16.MT88.4 R168, [R202+0x1b800] ;  /* 0x01b80000caa8783b */ /* 0x000f280000004200 */
[C---:B-1----:R-:W-:Y:S01]  /*c7c0*/  HMMA.16816.F32.BF16 R132, R4.reuse, R32, R132 ;  /* 0x000000200484723c */ /* 0x042fe20000041884 */
[----:B------:R-:W-:Y:S07]  /*c7d0*/  STL [R1+0x48], R0 ;  /* 0x0000480001007387 */ /* 0x000fee0000100800 */
        /* <DEDUP_REMOVED lines=39> */
[C---:B------:R-:W-:Y:S08]  /*ca50*/  HMMA.16816.F32.BF16 R124, R4.reuse, R20, R124 ;  /* 0x00000014047c723c */ /* 0x040ff0000004187c */
        /* <DEDUP_REMOVED lines=15> */
[----:B-----5:R-:W-:Y:S01]  /*cb50*/  LEA R4, P0, R2, R12, 0x6 ;  /* 0x0000000c02047211 */ /* 0x020fe200078030ff */
        /* <DEDUP_REMOVED lines=61> */
[----:B------:R-:W2:Y:S04]  /*cf30*/  LDSM.16.M88.4 R216, [R209+0x11000] ;  /* 0x01100000d1d8783b */ /* 0x000ea80000000200 */
[----:B------:R-:W-:Y:S04]  /*cf40*/  LDSM.16.M88.4 R228, [R209+0x11800] ;  /* 0x01180000d1e4783b */ /* 0x000fe80000000200 */
[----:B------:R-:W-:Y:S04]  /*cf50*/  LDSM.16.M88.4 R168, [R208] ;  /* 0x00000000d0a8783b */ /* 0x000fe80000000200 */
[----:B------:R-:W-:Y:S04]  /*cf60*/  LDSM.16.M88.4 R32, [R199] ;  /* 0x00000000c720783b */ /* 0x000fe80000000200 */
[----:B-1----:R-:W3:Y:S04]  /*cf70*/  LDSM.16.M88.4 R4, [R209+0x10800] ;  /* 0x01080000d104783b */ /* 0x002ee80000000200 */
[----:B------:R-:W1:Y:S04]  /*cf80*/  LDSM.16.M88.4 R224, [R207] ;  /* 0x00000000cfe0783b */ /* 0x000e680000000200 */
[----:B------:R-:W1:Y:S04]  /*cf90*/  LDSM.16.M88.4 R176, [R198] ;  /* 0x00000000c6b0783b */ /* 0x000e680000000200 */
[----:B------:R-:W1:Y:S04]  /*cfa0*/  LDSM.16.M88.4 R172, [R197] ;  /* 0x00000000c5ac783b */ /* 0x000e680000000200 */
[----:B------:R-:W-:Y:S01]  /*cfb0*/  LDSM.16.M88.4 R232, [R196] ;  /* 0x00000000c4e8783b */ /* 0x000fe20000000200 */
[C---:B----4-:R-:W-:Y:S03]  /*cfc0*/  HMMA.16816.F32.BF16 R28, R180.reuse, R24, RZ ;  /* 0x00000018b41c723c */ /* 0x050fe600000418ff */
[----:B------:R-:W4:Y:S04]  /*cfd0*/  S2R R0, SR_TID.X ;  /* 0x0000000000007919 */ /* 0x000f280000002100 */
[----:B------:R-:W0:Y:S01]  /*cfe0*/  LDGDEPBAR ;  /* 0x00000000000079af */ /* 0x000e220000000000 */
[C---:B--2---:R-:W-:Y:S08]  /*cff0*/  HMMA.16816.F32.BF16 R220, R180.reuse, R216, RZ ;  /* 0x000000d8b4dc723c */ /* 0x044ff000000418ff */
[C---:B------:R-:W-:Y:S08]  /*d000*/  HMMA.16816.F32.BF16 R24, R180.reuse, R26, RZ ;  /* 0x0000001ab418723c */ /* 0x040ff000000418ff */
[----:B---3--:R-:W-:Y:S01]  /*d010*/  HMMA.16816.F32.BF16 R20, R180, R4, RZ ;  /* 0x00000004b414723c */ /* 0x008fe200000418ff */
[----:B----4-:R-:W-:-:S05]  /*d020*/  IMAD.SHL.U32 R0, R0, 0x2, RZ ;  /* 0x0000000200007824 */ /* 0x010fca00078e00ff */
[----:B------:R-:W-:Y:S01]  /*d030*/  LOP3.LUT R2, R0, 0x6, RZ, 0xc0, !PT ;  /* 0x0000000600027812 */ /* 0x000fe200078ec0ff */
[----:B------:R-:W-:Y:S01]  /*d040*/  IMAD.U32 R0, RZ, RZ, UR31 ;  /* 0x0000001fff007e24 */ /* 0x000fe2000f8e00ff */
[----:B------:R-:W-:Y:S03]  /*d050*/  HMMA.16816.F32.BF16 R4, R180, R6, RZ ;  /* 0x00000006b404723c */ /* 0x000fe600000418ff */
[----:B------:R-:W-:-:S05]  /*d060*/  IMAD R0, R0, 0x40, R2 ;  /* 0x0000004000007824 */ /* 0x000fca00078e0202 */
[C---:B------:R-:W-:Y:S01]  /*d070*/  HMMA.16816.F32.BF16 R216, R180.reuse, R218, RZ ;  /* 0x000000dab4d8723c */ /* 0x040fe200000418ff */
[C---:B------:R-:W-:Y:S02]  /*d080*/  IADD3 R2, R0.reuse, 0x1, RZ ;  /* 0x0000000100027810 */ /* 0x040fe40007ffe0ff */
[----:B------:R-:W-:Y:S02]  /*d090*/  IADD3 R3, R0, 0x8, RZ ;  /* 0x0000000800037810 */ /* 0x000fe40007ffe0ff */
[CC--:B------:R-:W-:Y:S02]  /*d0a0*/  ISETP.GE.AND P2, PT, R2.reuse, R164.reuse, PT ;  /* 0x000000a40200720c */ /* 0x0c0fe40003f46270 */
[----:B------:R-:W-:Y:S01]  /*d0b0*/  ISETP.GE.AND P1, PT, R2, R11, PT ;  /* 0x0000000b0200720c */ /* 0x000fe20003f26270 */
[----:B------:R-:W-:Y:S01]  /*d0c0*/  HMMA.16816.F32.BF16 R212, R180, R228, RZ ;  /* 0x000000e4b4d4723c */ /* 0x000fe200000418ff */
[----:B------:R-:W-:Y:S02]  /*d0d0*/  IADD3 R2, R0, 0x9, RZ ;  /* 0x0000000900027810 */ /* 0x000fe40007ffe0ff */
[----:B------:R-:W-:-:S05]  /*d0e0*/  ISETP.GE.AND P0, PT, R3, R164, PT ;  /* 0x000000a40300720c */ /* 0x000fca0003f06270 */
[----:B------:R-:W-:Y:S01]  /*d0f0*/  HMMA.16816.F32.BF16 R180, R180, R230, RZ ;  /* 0x000000e6b4b4723c */ /* 0x000fe200000418ff */
[----:B------:R-:W-:Y:S07]  /*d100*/  LDSM.16.M88.4 R228, [R203+0x10000] ;  /* 0x01000000cbe4783b */ /* 0x000fee0000000200 */
[C---:B------:R-:W-:Y:S08]  /*d110*/  HMMA.16816.F32.BF16 R20, R168.reuse, R32, R20 ;  /* 0x00000020a814723c */ /* 0x040ff00000041814 */
[C---:B------:R-:W-:Y:S01]  /*d120*/  HMMA.16816.F32.BF16 R4, R168.reuse, R34, R4 ;  /* 0x00000022a804723c */ /* 0x040fe20000041804 */
[----:B------:R-:W2:Y:S07]  /*d130*/  LDSM.16.M88.4 R32, [R206] ;  /* 0x00000000ce20783b */ /* 0x000eae0000000200 */
[C---:B-1----:R-:W-:Y:S08]  /*d140*/  HMMA.16816.F32.BF16 R28, R168.reuse, R224, R28 ;  /* 0x000000e0a81c723c */ /* 0x042ff0000004181c */
[C---:B------:R-:W-:Y:S01]  /*d150*/  HMMA.16816.F32.BF16 R24, R168.reuse, R226, R24 ;  /* 0x000000e2a818723c */ /* 0x040fe20000041818 */
[----:B------:R-:W1:Y:S07]  /*d160*/  LDSM.16.M88.4 R224, [R203+0x10800] ;  /* 0x01080000cbe0783b */ /* 0x000e6e0000000200 */
[C---:B------:R-:W-:Y:S08]  /*d170*/  HMMA.16816.F32.BF16 R220, R168.reuse, R176, R220 ;  /* 0x000000b0a8dc723c */ /* 0x040ff000000418dc */
[C---:B------:R-:W-:Y:S01]  /*d180*/  HMMA.16816.F32.BF16 R216, R168.reuse, R178, R216 ;  /* 0x000000b2a8d8723c */ /* 0x040fe200000418d8 */
[----:B------:R-:W3:Y:S07]  /*d190*/  LDSM.16.M88.4 R176, [R203+0x11000] ;  /* 0x01100000cbb0783b */ /* 0x000eee0000000200 */
[C---:B------:R-:W-:Y:S08]  /*d1a0*/  HMMA.16816.F32.BF16 R212, R168.reuse, R172, R212 ;  /* 0x000000aca8d4723c */ /* 0x040ff000000418d4 */
[----:B------:R-:W-:Y:S01]  /*d1b0*/  HMMA.16816.F32.BF16 R180, R168, R174, R180 ;  /* 0x000000aea8b4723c */ /* 0x000fe200000418b4 */
[----:B------:R-:W4:Y:S04]  /*d1c0*/  LDSM.16.M88.4 R172, [R203+0x11800] ;  /* 0x01180000cbac783b */ /* 0x000f280000000200 */
[----:B------:R-:W4:Y:S03]  /*d1d0*/  LDSM.16.M88.4 R168, [R205] ;  /* 0x00000000cda8783b */ /* 0x000f260000000200 */
        /* <DEDUP_REMOVED lines=32> */
[C---:B--2---:R-:W-:Y:S08]  /*d3e0*/  HMMA.16816.F32.BF16 R220, R176.reuse, R228, R220 ;  /* 0x000000e4b0dc723c */ /* 0x044ff000000418dc */
[C---:B------:R-:W-:Y:S01]  /*d3f0*/  HMMA.16816.F32.BF16 R216, R176.reuse, R230, R216 ;  /* 0x000000e6b0d8723c */ /* 0x040fe200000418d8 */
[----:B------:R-:W2:Y:S07]  /*d400*/  LDSM.16.M88.4 R228, [R193] ;  /* 0x00000000c1e4783b */ /* 0x000eae0000000200 */
[C---:B-1----:R-:W-:Y:S08]  /*d410*/  HMMA.16816.F32.BF16 R212, R176.reuse, R224, R212 ;  /* 0x000000e0b0d4723c */ /* 0x042ff000000418d4 */
[----:B------:R-:W-:Y:S01]  /*d420*/  HMMA.16816.F32.BF16 R180, R176, R226, R180 ;  /* 0x000000e2b0b4723c */ /* 0x000fe200000418b4 */
[----:B------:R-:W1:Y:S04]  /*d430*/  LDSM.16.M88.4 R224, [R192] ;  /* 0x00000000c0e0783b */ /* 0x000e680000000200 */
[----:B------:R-:W-:Y:S03]  /*d440*/  LDSM.16.M88.4 R176, [R206+0x4000] ;  /* 0x00400000ceb0783b */ /* 0x000fe60000000200 */
[C---:B---3--:R-:W-:Y:S08]  /*d450*/  HMMA.16816.F32.BF16 R28, R172.reuse, R168, R28 ;  /* 0x000000a8ac1c723c */ /* 0x048ff0000004181c */
        /* <DEDUP_REMOVED lines=134> */
[----:B------:R-:W-:-:S02]  /*dcc0*/  ISETP.GE.AND P2, PT, R3, R11, PT ;  /* 0x0000000b0300720c */ /* 0x000fc40003f46270 */
[----:B------:R-:W-:Y:S01]  /*dcd0*/  ISETP.GE.AND P1, PT, R2, R164, PT ;  /* 0x000000a40200720c */ /* 0x000fe20003f26270 */
[----:B------:R-:W-:Y:S01]  /*dce0*/  HMMA.16816.F32.BF16 R180, R172, R226, R180 ;  /* 0x000000e2acb4723c */ /* 0x000fe200000418b4 */
[----:B------:R-:W-:Y:S02]  /*dcf0*/  IADD3 R3, R0, 0x10, RZ ;  /* 0x0000001000037810 */ /* 0x000fe40007ffe0ff */
[----:B------:R-:W-:Y:S02]  /*dd00*/  FSEL R24, R24, -INF , !P0 ;  /* 0xff80000018187808 */ /* 0x000fe40004000000 */
[----:B------:R-:W-:Y:S02]  /*dd10*/  ISETP.GE.AND P0, PT, R2, R11, PT ;  /* 0x0000000b0200720c */ /* 0x000fe40003f06270 */
[----:B------:R-:W-:Y:S01]  /*dd20*/  IADD3 R2, R0, 0x11, RZ ;  /* 0x0000001100027810 */ /* 0x000fe20007ffe0ff */
[----:B-1----:R-:W-:Y:S01]  /*dd30*/  HMMA.16816.F32.BF16 R220, R176, R32, R220 ;  /* 0x00000020b0dc723c */ /* 0x002fe200000418dc */
[----:B------:R-:W-:-:S02]  /*dd40*/  FSEL R26, R26, -INF , !P2 ;  /* 0xff8000001a1a7808 */ /* 0x000fc40005000000 */
[----:B------:R-:W-:Y:S02]  /*dd50*/  FSEL R25, R25, -INF , !P1 ;  /* 0xff80000019197808 */ /* 0x000fe40004800000 */
[CC--:B------:R-:W-:Y:S02]  /*dd60*/  ISETP.GE.AND P2, PT, R3.reuse, R164.reuse, PT ;  /* 0x000000a40300720c */ /* 0x0c0fe40003f46270 */
[----:B------:R-:W-:Y:S01]  /*dd70*/  ISETP.GE.AND P1, PT, R3, R11, PT ;  /* 0x0000000b0300720c */ /* 0x000fe20003f26270 */
[----:B------:R-:W-:Y:S01]  /*dd80*/  HMMA.16816.F32.BF16 R216, R176, R34, R216 ;  /* 0x00000022b0d8723c */ /* 0x000fe200000418d8 */
[----:B------:R-:W-:Y:S02]  /*dd90*/  FSEL R27, R27, -INF , !P0 ;  /* 0xff8000001b1b7808 */ /* 0x000fe40004000000 */
[----:B------:R-:W-:Y:S02]  /*dda0*/  IADD3 R3, R0, 0x18, RZ ;  /* 0x0000001800037810 */ /* 0x000fe40007ffe0ff */
[----:B------:R-:W-:-:S02]  /*ddb0*/  ISETP.GE.AND P0, PT, R2, R164, PT ;  /* 0x000000a40200720c */ /* 0x000fc40003f06270 */
[----:B------:R-:W-:Y:S01]  /*ddc0*/  FSEL R20, R20, -INF , !P2 ;  /* 0xff80000014147808 */ /* 0x000fe20005000000 */
[C---:B--2---:R-:W-:Y:S01]  /*ddd0*/  HMMA.16816.F32.BF16 R212, R176.reuse, R168, R212 ;  /* 0x000000a8b0d4723c */ /* 0x044fe200000418d4 */
[----:B------:R-:W-:Y:S02]  /*dde0*/  FSEL R22, R22, -INF , !P1 ;  /* 0xff80000016167808 */ /* 0x000fe40004800000 */
[----:B------:R-:W-:Y:S02]  /*ddf0*/  ISETP.GE.AND P2, PT, R2, R11, PT ;  /* 0x0000000b0200720c */ /* 0x000fe40003f46270 */
[----:B------:R-:W-:Y:S02]  /*de00*/  ISETP.GE.AND P1, PT, R3, R164, PT ;  /* 0x000000a40300720c */ /* 0x000fe40003f26270 */
[----:B------:R-:W-:Y:S01]  /*de10*/  FSEL R21, R21, -INF , !P0 ;  /* 0xff80000015157808 */ /* 0x000fe20004000000 */
[----:B------:R-:W-:Y:S01]  /*de20*/  HMMA.16816.F32.BF16 R180, R176, R170, R180 ;  /* 0x000000aab0b4723c */ /* 0x000fe200000418b4 */
[----:B------:R-:W-:-:S02]  /*de30*/  IADD3 R2, R0, 0x19, RZ ;  /* 0x0000001900027810 */ /* 0x000fc40007ffe0ff */
[-C--:B------:R-:W-:Y:S02]  /*de40*/  ISETP.GE.AND P0, PT, R3, R11.reuse, PT ;  /* 0x0000000b0300720c */ /* 0x080fe40003f06270 */
[----:B------:R-:W-:Y:S02]  /*de50*/  IADD3 R3, R0, 0x20, RZ ;  /* 0x0000002000037810 */ /* 0x000fe40007ffe0ff */
[----:B------:R-:W-:Y:S02]  /*de60*/  FSEL R23, R23, -INF , !P2 ;  /* 0xff80000017177808 */ /* 0x000fe40005000000 */
[----:B------:R-:W-:Y:S02]  /*de70*/  FSEL R33, R4, -INF , !P1 ;  /* 0xff80000004217808 */ /* 0x000fe40004800000 */
[C---:B------:R-:W-:Y:S02]  /*de80*/  ISETP.GE.AND P2, PT, R2.reuse, R164, PT ;  /* 0x000000a40200720c */ /* 0x040fe40003f46270 */
[----:B------:R-:W-:-:S02]  /*de90*/  ISETP.GE.AND P1, PT, R2, R11, PT ;  /* 0x0000000b0200720c */ /* 0x000fc40003f26270 */
[----:B------:R-:W-:Y:S02]  /*dea0*/  FSEL R6, R6, -INF , !P0 ;  /* 0xff80000006067808 */ /* 0x000fe40004000000 */
[----:B------:R-:W-:Y:S02]  /*deb0*/  IADD3 R2, R0, 0x21, RZ ;  /* 0x0000002100027810 */ /* 0x000fe40007ffe0ff */
[----:B------:R-:W-:Y:S02]  /*dec0*/  ISETP.GE.AND P0, PT, R3, R164, PT ;  /* 0x000000a40300720c */ /* 0x000fe40003f06270 */
[----:B------:R-:W-:Y:S02]  /*ded0*/  FSEL R166, R5, -INF , !P2 ;  /* 0xff80000005a67808 */ /* 0x000fe40005000000 */
[----:B------:R-:W-:Y:S02]  /*dee0*/  FSEL R7, R7, -INF , !P1 ;  /* 0xff80000007077808 */ /* 0x000fe40004800000 */
[----:B------:R-:W-:-:S02]  /*def0*/  ISETP.GE.AND P2, PT, R3, R11, PT ;  /* 0x0000000b0300720c */ /* 0x000fc40003f46270 */
[----:B------:R-:W-:Y:S02]  /*df00*/  ISETP.GE.AND P1, PT, R2, R164, PT ;  /* 0x000000a40200720c */ /* 0x000fe40003f26270 */
[----:B------:R-:W-:Y:S02]  /*df10*/  IADD3 R3, R0, 0x28, RZ ;  /* 0x0000002800037810 */ /* 0x000fe40007ffe0ff */
[----:B------:R-:W-:Y:S02]  /*df20*/  FSEL R169, R220, -INF , !P0 ;  /* 0xff800000dca97808 */ /* 0x000fe40004000000 */
[----:B------:R-:W-:Y:S02]  /*df30*/  ISETP.GE.AND P0, PT, R2, R11, PT ;  /* 0x0000000b0200720c */ /* 0x000fe40003f06270 */
[----:B------:R-:W-:Y:S02]  /*df40*/  IADD3 R2, R0, 0x29, RZ ;  /* 0x0000002900027810 */ /* 0x000fe40007ffe0ff */
[----:B------:R-:W-:-:S02]  /*df50*/  FSEL R4, R222, -INF , !P2 ;  /* 0xff800000de047808 */ /* 0x000fc40005000000 */
[----:B------:R-:W-:Y:S02]  /*df60*/  FSEL R221, R221, -INF , !P1 ;  /* 0xff800000dddd7808 */ /* 0x000fe40004800000 */
[CC--:B------:R-:W-:Y:S02]  /*df70*/  ISETP.GE.AND P2, PT, R3.reuse, R164.reuse, PT ;  /* 0x000000a40300720c */ /* 0x0c0fe40003f46270 */
[----:B------:R-:W-:Y:S02]  /*df80*/  ISETP.GE.AND P1, PT, R3, R11, PT ;  /* 0x0000000b0300720c */ /* 0x000fe40003f26270 */
[----:B------:R-:W-:Y:S02]  /*df90*/  FSEL R5, R223, -INF , !P0 ;  /* 0xff800000df057808 */ /* 0x000fe40004000000 */
[----:B------:R-:W-:Y:S02]  /*dfa0*/  IADD3 R3, R0, 0x30, RZ ;  /* 0x0000003000037810 */ /* 0x000fe40007ffe0ff */
[----:B------:R-:W-:-:S02]  /*dfb0*/  ISETP.GE.AND P0, PT, R2, R164, PT ;  /* 0x000000a40200720c */ /* 0x000fc40003f06270 */
[----:B------:R-:W-:Y:S02]  /*dfc0*/  FSEL R216, R216, -INF , !P2 ;  /* 0xff800000d8d87808 */ /* 0x000fe40005000000 */
[----:B------:R-:W-:Y:S02]  /*dfd0*/  FSEL R168, R218, -INF , !P1 ;  /* 0xff800000daa87808 */ /* 0x000fe40004800000 */
[----:B------:R-:W-:Y:S02]  /*dfe0*/  ISETP.GE.AND P2, PT, R2, R11, PT ;  /* 0x0000000b0200720c */ /* 0x000fe40003f46270 */
[----:B------:R-:W-:Y:S02]  /*dff0*/  ISETP.GE.AND P1, PT, R3, R164, PT ;  /* 0x000000a40300720c */ /* 0x000fe40003f26270 */
        /* <DEDUP_REMOVED lines=8> */
[----:B------:R-:W-:Y:S02]  /*e080*/  FSEL R234, R214, -INF , !P0 ;  /* 0xff800000d6ea7808 */ /* 0x000fe40004000000 */
[----:B------:R-:W-:Y:S02]  /*e090*/  ISETP.GE.AND P0, PT, R3, R164, PT ;  /* 0x000000a40300720c */ /* 0x000fe40003f06270 */
[----:B------:R-:W-:Y:S02]  /*e0a0*/  IADD3 R2, R0, 0x39, RZ ;  /* 0x0000003900027810 */ /* 0x000fe40007ffe0ff */
[----:B------:R-:W-:Y:S02]  /*e0b0*/  FSEL R237, R213, -INF , !P2 ;  /* 0xff800000d5ed7808 */ /* 0x000fe40005000000 */
[----:B------:R-:W-:Y:S02]  /*e0c0*/  FSEL R233, R215, -INF , !P1 ;  /* 0xff800000d7e97808 */ /* 0x000fe40004800000 */
[----:B------:R-:W-:-:S02]  /*e0d0*/  ISETP.GE.AND P2, PT, R3, R11, PT ;  /* 0x0000000b0300720c */ /* 0x000fc40003f46270 */
[-C--:B------:R-:W-:Y:S02]  /*e0e0*/  ISETP.GE.AND P1, PT, R0, R164.reuse, PT ;  /* 0x000000a40000720c */ /* 0x080fe40003f26270 */
[----:B------:R-:W-:Y:S02]  /*e0f0*/  FSEL R170, R180, -INF , !P0 ;  /* 0xff800000b4aa7808 */ /* 0x000fe40004000000 */
        /* <DEDUP_REMOVED lines=82> */
.L_x_889:
[----:B------:R-:W-:Y:S05]  /*e620*/  BSYNC B0 ;  /* 0x0000000000007941 */ /* 0x000fea0003800000 */
.L_x_888:
[----:B------:R-:W0:Y:S02]  /*e630*/  LDGDEPBAR ;  /* 0x00000000000079af */ /* 0x000e240000000000 */
.L_x_887:
[----:B-1----:R-:W-:Y:S01]  /*e640*/  FMNMX.FTZ R177, R236, R28, !PT ;  /* 0x0000001cecb17209 */ /* 0x002fe20007810000 */
[----:B------:R-:W-:Y:S01]  /*e650*/  USHF.L.U32 UR4, UR31, 0x1, URZ ;  /* 0x000000011f047899 */ /* 0x000fe2000800063f */
[----:B------:R-:W-:Y:S01]  /*e660*/  FMNMX.FTZ R178, R211, R30, !PT ;  /* 0x0000001ed3b27209 */ /* 0x000fe20007810000 */
[----:B------:R-:W-:Y:S01]  /*e670*/  IMAD.WIDE.U32 R214, R8, -0x2daee0ad, RZ ;  /* 0xd2511f5308d67825 */ /* 0x000fe200078e00ff */
[----:B------:R-:W-:Y:S01]  /*e680*/  FMNMX.FTZ R177, R29, R177, !PT ;  /* 0x000000b11db17209 */ /* 0x000fe20007810000 */
[----:B------:R-:W-:Y:S01]  /*e690*/  ULOP3.LUT UR4, UR4, UR33, URZ, 0x3c, !UPT ;  /* 0x0000002104047292 */ /* 0x000fe2000f8e3c3f */
[----:B------:R-:W-:Y:S01]  /*e6a0*/  FMNMX.FTZ R178, R31, R178, !PT ;  /* 0x000000b21fb27209 */ /* 0x000fe20007810000 */
[----:B------:R-:W-:Y:S01]  /*e6b0*/  IMAD.WIDE.U32 R34, R9, -0x326172a9, RZ ;  /* 0xcd9e8d5709227825 */ /* 0x000fe200078e00ff */
[----:B------:R-:W-:Y:S01]  /*e6c0*/  FMNMX.FTZ R177, R24, R177, !PT ;  /* 0x000000b118b17209 */ /* 0x000fe20007810000 */
[----:B------:R-:W-:Y:S01]  /*e6d0*/  STL.64 [R1+0x80], R190 ;  /* 0x000080be01007387 */ /* 0x000fe20000100a00 */
[----:B------:R-:W-:Y:S01]  /*e6e0*/  FMNMX.FTZ R178, R26, R178, !PT ;  /* 0x000000b21ab27209 */ /* 0x000fe20007810000 */
[----:B------:R-:W-:Y:S01]  /*e6f0*/  UIADD3 UR5, UR29, -0x1, URZ ;  /* 0xffffffff1d057890 */ /* 0x000fe2000fffe03f */
[----:B------:R-:W-:Y:S01]  /*e700*/  FMNMX.FTZ R177, R25, R177, !PT ;  /* 0x000000b119b17209 */ /* 0x000fe20007810000 */
[----:B------:R-:W-:Y:S01]  /*e710*/  STL [R1+0x78], R189 ;  /* 0x000078bd01007387 */ /* 0x000fe20000100800 */
[----:B------:R-:W-:Y:S01]  /*e720*/  FMNMX.FTZ R178, R27, R178, !PT ;  /* 0x000000b21bb27209 */ /* 0x000fe20007810000 */
[----:B------:R-:W-:Y:S01]  /*e730*/  ULOP3.LUT UR5, UR5, UR33, URZ, 0x3c, !UPT ;  /* 0x0000002105057292 */ /* 0x000fe2000f8e3c3f */
[----:B------:R-:W-:Y:S01]  /*e740*/  FMNMX.FTZ R177, R20, R177, !PT ;  /* 0x000000b114b17209 */ /* 0x000fe20007810000 */
[----:B------:R-:W-:Y:S01]  /*e750*/  STL [R1+0x74], R188 ;  /* 0x000074bc01007387 */ /* 0x000fe20000100800 */
[----:B------:R-:W-:Y:S01]  /*e760*/  FMNMX.FTZ R178, R22, R178, !PT ;  /* 0x000000b216b27209 */ /* 0x000fe20007810000 */
[----:B------:R-:W-:Y:S01]  /*e770*/  UIADD3 UR7, UR33, 0x646e171e, URZ ;  /* 0x646e171e21077890 */ /* 0x000fe2000fffe03f */
[----:B------:R-:W-:Y:S01]  /*e780*/  FMNMX.FTZ R177, R21, R177, !PT ;  /* 0x000000b115b17209 */ /* 0x000fe20007810000 */
[----:B------:R-:W-:Y:S01]  /*e790*/  STL [R1+0x70], R185 ;  /* 0x000070b901007387 */ /* 0x000fe20000100800 */
[----:B------:R-:W-:-:S02]  /*e7a0*/  FMNMX.FTZ R178, R23, R178, !PT ;  /* 0x000000b217b27209 */ /* 0x000fc40007810000 */
[----:B------:R-:W-:Y:S01]  /*e7b0*/  FMNMX.FTZ R177, R33, R177, !PT ;  /* 0x000000b121b17209 */ /* 0x000fe20007810000 */
[----:B------:R-:W-:Y:S01]  /*e7c0*/  STL.64 [R1+0x68], R186 ;  /* 0x000068ba01007387 */ /* 0x000fe20000100a00 */
[----:B------:R-:W-:Y:S02]  /*e7d0*/  FMNMX.FTZ R178, R6, R178, !PT ;  /* 0x000000b206b27209 */ /* 0x000fe40007810000 */
[----:B------:R-:W-:Y:S01]  /*e7e0*/  FMNMX.FTZ R177, R166, R177, !PT ;  /* 0x000000b1a6b17209 */ /* 0x000fe20007810000 */
[----:B------:R-:W-:Y:S01]  /*e7f0*/  STL [R1+0x60], R184 ;  /* 0x000060b801007387 */ /* 0x000fe20000100800 */
[----:B------:R-:W-:Y:S02]  /*e800*/  FMNMX.FTZ R178, R7, R178, !PT ;  /* 0x000000b207b27209 */ /* 0x000fe40007810000 */
[----:B------:R-:W-:Y:S01]  /*e810*/  FMNMX.FTZ R177, R169, R177, !PT ;  /* 0x000000b1a9b17209 */ /* 0x000fe20007810000 */
[----:B------:R1:W-:Y:S01]  /*e820*/  STL.64 [R1+0x58], R14 ;  /* 0x0000580e01007387 */ /* 0x0003e20000100a00 */
[----:B------:R-:W-:-:S02]  /*e830*/  FMNMX.FTZ R178, R4, R178, !PT ;  /* 0x000000b204b27209 */ /* 0x000fc40007810000 */
[----:B------:R-:W-:Y:S01]  /*e840*/  FMNMX.FTZ R177, R221, R177, !PT ;  /* 0x000000b1ddb17209 */ /* 0x000fe20007810000 */
[----:B------:R2:W-:Y:S01]  /*e850*/  STL.64 [R1+0x50], R12 ;  /* 0x0000500c01007387 */ /* 0x0005e20000100a00 */
[----:B------:R-:W-:Y:S02]  /*e860*/  FMNMX.FTZ R178, R5, R178, !PT ;  /* 0x000000b205b27209 */ /* 0x000fe40007810000 */
[----:B------:R-:W-:Y:S02]  /*e870*/  FMNMX.FTZ R177, R216, R177, !PT ;  /* 0x000000b1d8b17209 */ /* 0x000fe40007810000 */
[----:B------:R-:W-:Y:S01]  /*e880*/  LOP3.LUT R2, R215, UR4, RZ, 0x3c, !PT ;  /* 0x00000004d7027c12 */ /* 0x000fe2000f8e3cff */
[----:B------:R-:W-:Y:S01]  /*e890*/  UIADD3 UR4, UR32, -0x61c88647, URZ ;  /* 0x9e3779b920047890 */ /* 0x000fe2000fffe03f */
[----:B------:R-:W-:Y:S02]  /*e8a0*/  FMNMX.FTZ R177, R217, R177, !PT ;  /* 0x000000b1d9b17209 */ /* 0x000fe40007810000 */
[----:B------:R-:W-:Y:S01]  /*e8b0*/  LOP3.LUT R32, R35, R10, RZ, 0x3c, !PT ;  /* 0x0000000a23207212 */ /* 0x000fe200078e3cff */
[----:B------:R-:W-:Y:S01]  /*e8c0*/  IMAD.WIDE.U32 R2, R2, -0x326172a9, RZ ;  /* 0xcd9e8d5702027825 */ /* 0x000fe200078e00ff */
[----:B------:R-:W-:-:S02]  /*e8d0*/  FMNMX.FTZ R177, R238, R177, !PT ;  /* 0x000000b1eeb17209 */ /* 0x000fc40007810000 */
[----:B------:R-:W-:Y:S01]  /*e8e0*/  FMNMX.FTZ R178, R168, R178, !PT ;  /* 0x000000b2a8b27209 */ /* 0x000fe20007810000 */
[----:B------:R-:W-:Y:S01]  /*e8f0*/  IMAD R32, R32, -0x2daee0ad, RZ ;  /* 0xd2511f5320207824 */ /* 0x000fe200078e02ff */
[----:B------:R-:W-:Y:S02]  /*e900*/  FMNMX.FTZ R35, R237, R177, !PT ;  /* 0x000000b1ed237209 */ /* 0x000fe40007810000 */
[----:B------:R-:W-:Y:S02]  /*e910*/  FMNMX.FTZ R178, R235, R178, !PT ;  /* 0x000000b2ebb27209 */ /* 0x000fe40007810000 */
[----:B------:R-:W-:Y:S02]  /*e920*/  FMNMX.FTZ R35, R170, R35, !PT ;  /* 0x00000023aa237209 */ /* 0x000fe40007810000 */
[----:B------:R-:W-:Y:S02]  /*e930*/  LOP3.LUT R3, R3, UR4, R34, 0x96, !PT ;  /* 0x0000000403037c12 */ /* 0x000fe4000f8e9622 */
[----:B------:R-:W-:-:S02]  /*e940*/  FMNMX.FTZ R178, R234, R178, !PT ;  /* 0x000000b2eab27209 */ /* 0x000fc40007810000 */
[----:B------:R-:W-:Y:S01]  /*e950*/  FMNMX.FTZ R35, R11, R35, !PT ;  /* 0x000000230b237209 */ /* 0x000fe20007810000 */
[----:B-1----:R-:W-:Y:S01]  /*e960*/  IMAD.WIDE.U32 R14, R3, -0x2daee0ad, RZ ;  /* 0xd2511f53030e7825 */ /* 0x002fe200078e00ff */
[----:B------:R-:W-:Y:S02]  /*e970*/  LOP3.LUT R2, R19, UR15, R2, 0x96, !PT ;  /* 0x0000000f13027c12 */ /* 0x000fe4000f8e9602 */
[----:B------:R-:W-:Y:S01]  /*e980*/  FMNMX.FTZ R178, R233, R178, !PT ;  /* 0x000000b2e9b27209 */ /* 0x000fe20007810000 */
[----:B------:R-:W1:Y:S01]  /*e990*/  SHFL.BFLY PT, R177, R35, 0x2, 0x1f ;  /* 0x0c401f0023b17f89 */ /* 0x000e6200000e0000 */
[----:B------:R-:W-:Y:S01]  /*e9a0*/  LOP3.LUT R214, R215, UR5, RZ, 0x3c, !PT ;  /* 0x00000005d7d67c12 */ /* 0x000fe2000f8e3cff */
[----:B--2---:R-:W-:Y:S01]  /*e9b0*/  IMAD.WIDE.U32 R12, R2, -0x2daee0ad, RZ ;  /* 0xd2511f53020c7825 */ /* 0x004fe200078e00ff */
[----:B------:R-:W-:Y:S01]  /*e9c0*/  FMNMX.FTZ R178, R232, R178, !PT ;  /* 0x000000b2e8b27209 */ /* 0x000fe20007810000 */
[----:B------:R-:W-:Y:S01]  /*e9d0*/  UIADD3 UR5, UR32, -0x4ab325aa, URZ ;  /* 0xb54cda5620057890 */ /* 0x000fe2000fffe03f */
[----:B------:R-:W-:-:S02]  /*e9e0*/  LOP3.LUT R2, R15, UR14, R32, 0x96, !PT ;  /* 0x0000000e0f027c12 */ /* 0x000fc4000f8e9620 */
[----:B------:R-:W-:Y:S02]  /*e9f0*/  FMNMX.FTZ R178, R0, R178, !PT ;  /* 0x000000b200b27209 */ /* 0x000fe40007810000 */
[----:B------:R-:W-:Y:S01]  /*ea00*/  LOP3.LUT R222, R13, UR12, R14, 0x96, !PT ;  /* 0x0000000c0dde7c12 */ /* 0x000fe2000f8e960e */
[----:B------:R-:W-:Y:S02]  /*ea10*/  IMAD.WIDE.U32 R2, R2, -0x326172a9, RZ ;  /* 0xcd9e8d5702027825 */ /* 0x000fe400078e00ff */
[----:B------:R-:W2:Y:S02]  /*ea20*/  SHFL.BFLY PT, R179, R178, 0x2, 0x1f ;  /* 0x0c401f00b2b37f89 */ /* 0x000ea400000e0000 */
        /* <DEDUP_REMOVED lines=8> */
[----:B------:R-:W-:Y:S02]  /*eab0*/  IMAD.WIDE.U32 R182, R3, -0x326172a9, RZ ;  /* 0xcd9e8d5703b67825 */ /* 0x000fe400078e00ff */
[----:B------:R-:W1:Y:S02]  /*eac0*/  SHFL.BFLY PT, R3, R177, 0x1, 0x1f ;  /* 0x0c201f00b1037f89 */ /* 0x000e6400000e0000 */
[----:B------:R-:W-:Y:S01]  /*ead0*/  IMAD.WIDE.U32 R180, R2, -0x326172a9, RZ ;  /* 0xcd9e8d5702b47825 */ /* 0x000fe200078e00ff */
[----:B--2---:R-:W-:Y:S02]  /*eae0*/  FMNMX.FTZ R179, R178, R179, !PT ;  /* 0x000000b3b2b37209 */ /* 0x004fe40007810000 */
[----:B------:R-:W-:Y:S02]  /*eaf0*/  LOP3.LUT R222, R183, UR9, R222, 0x96, !PT ;  /* 0x00000009b7de7c12 */ /* 0x000fe4000f8e96de */
[----:B------:R-:W-:Y:S01]  /*eb00*/  LOP3.LUT R35, R180, 0xff, RZ, 0xc0, !PT ;  /* 0x000000ffb4237812 */ /* 0x000fe200078ec0ff */
[----:B------:R-:W2:Y:S01]  /*eb10*/  SHFL.BFLY PT, R178, R179, 0x1, 0x1f ;  /* 0x0c201f00b3b27f89 */ /* 0x000ea200000e0000 */
[----:B------:R-:W-:-:S02]  /*eb20*/  LOP3.LUT R2, R181, UR5, R182, 0x96, !PT ;  /* 0x00000005b5027c12 */ /* 0x000fc4000f8e96b6 */
[C---:B------:R-:W-:Y:S02]  /*eb30*/  ISETP.GE.U32.AND P2, PT, R243.reuse, R35, PT ;  /* 0x00000023f300720c */ /* 0x040fe40003f46070 */
[----:B------:R-:W-:Y:S02]  /*eb40*/  LOP3.LUT R35, R2, 0xff, RZ, 0xc0, !PT ;  /* 0x000000ff02237812 */ /* 0x000fe400078ec0ff */
[----:B------:R-:W-:Y:S02]  /*eb50*/  LOP3.LUT R227, R180, 0xffff, RZ, 0xc0, !PT ;  /* 0x0000ffffb4e37812 */ /* 0x000fe400078ec0ff */
[----:B------:R-:W-:Y:S02]  /*eb60*/  ISETP.GE.U32.AND P3, PT, R243, R35, PT ;  /* 0x00000023f300720c */ /* 0x000fe40003f66070 */
[----:B------:R-:W-:Y:S02]  /*eb70*/  SHF.R.U32.HI R35, RZ, 0x18, R2 ;  /* 0x00000018ff237819 */ /* 0x000fe40000011602 */
[----:B------:R-:W-:-:S02]  /*eb80*/  SHF.R.U32.HI R225, RZ, 0x10, R180 ;  /* 0x00000010ffe17819 */ /* 0x000fc400000116b4 */
[----:B------:R-:W-:Y:S02]  /*eb90*/  ISETP.GE.U32.AND P4, PT, R243, R35, PT ;  /* 0x00000023f300720c */ /* 0x000fe40003f86070 */
[----:B-1----:R-:W-:Y:S02]  /*eba0*/  FMNMX.FTZ R3, R177, R3, !PT ;  /* 0x00000003b1037209 */ /* 0x002fe40007810000 */
[----:B------:R-:W-:Y:S02]  /*ebb0*/  LOP3.LUT R177, R2, 0xffff, RZ, 0xc0, !PT ;  /* 0x0000ffff02b17812 */ /* 0x000fe400078ec0ff */
[----:B------:R-:W-:Y:S02]  /*ebc0*/  SHF.R.U32.HI R2, RZ, 0x10, R2 ;  /* 0x00000010ff027819 */ /* 0x000fe40000011602 */
[----:B------:R-:W-:Y:S02]  /*ebd0*/  FSETP.NEU.FTZ.AND P1, PT, R3, -INF , PT ;  /* 0xff8000000300780b */ /* 0x000fe40003f3d000 */
[----:B------:R-:W-:-:S02]  /*ebe0*/  LOP3.LUT R2, R2, 0xff, RZ, 0xc0, !PT ;  /* 0x000000ff02027812 */ /* 0x000fc400078ec0ff */
[----:B------:R-:W-:Y:S02]  /*ebf0*/  SHF.R.U32.HI R177, RZ, 0x8, R177 ;  /* 0x00000008ffb17819 */ /* 0x000fe400000116b1 */
[----:B------:R-:W-:Y:S02]  /*ec00*/  ISETP.GE.U32.AND P6, PT, R243, R2, PT ;  /* 0x00000002f300720c */ /* 0x000fe40003fc6070 */
[----:B--2---:R-:W-:Y:S01]  /*ec10*/  FMNMX.FTZ R2, R179, R178, !PT ;  /* 0x000000b2b3027209 */ /* 0x004fe20007810000 */
[----:B------:R-:W-:Y:S01]  /*ec20*/  FMUL.FTZ R178, R3, c[0x0][0x23c] ;  /* 0x00008f0003b27a20 */ /* 0x000fe20000410000 */
[----:B------:R-:W-:Y:S02]  /*ec30*/  LOP3.LUT R177, R177, 0xffff, RZ, 0xc0, !PT ;  /* 0x0000ffffb1b17812 */ /* 0x000fe400078ec0ff */
[----:B------:R-:W-:Y:S02]  /*ec40*/  FSEL R179, R3, RZ, P1 ;  /* 0x000000ff03b37208 */ /* 0x000fe40000800000 */
[----:B------:R-:W-:-:S02]  /*ec50*/  FSEL R178, R178, RZ, P1 ;  /* 0x000000ffb2b27208 */ /* 0x000fc40000800000 */
[----:B------:R-:W-:Y:S01]  /*ec60*/  ISETP.GE.U32.AND P5, PT, R243, R177, PT ;  /* 0x000000b1f300720c */ /* 0x000fe20003fa6070 */
[C---:B------:R-:W-:Y:S01]  /*ec70*/  FMUL.FTZ R177, R2.reuse, c[0x0][0x23c] ;  /* 0x00008f0002b17a20 */ /* 0x040fe20000410000 */
[----:B------:R-:W-:Y:S01]  /*ec80*/  FSETP.NEU.FTZ.AND P1, PT, R2, -INF , PT ;  /* 0xff8000000200780b */ /* 0x000fe20003f3d000 */
[----:B------:R-:W-:Y:S01]  /*ec90*/  FFMA.FTZ R229, R28, c[0x0][0x23c], -R178 ;  /* 0x00008f001ce57a23 */ /* 0x000fe200000108b2 */
[----:B------:R-:W-:Y:S01]  /*eca0*/  SHF.R.U32.HI R35, RZ, 0x18, R180 ;  /* 0x00000018ff237819 */ /* 0x000fe200000116b4 */
[--C-:B------:R-:W-:Y:S01]  /*ecb0*/  FFMA.FTZ R228, R29, c[0x0][0x23c], -R178.reuse ;  /* 0x00008f001de47a23 */ /* 0x100fe200000108b2 */
[----:B------:R-:W-:Y:S01]  /*ecc0*/  FSEL R177, R177, RZ, P1 ;  /* 0x000000ffb1b17208 */ /* 0x000fe20000800000 */
[----:B------:R-:W-:Y:S01]  /*ecd0*/  FADD.FTZ R179, R236, -R179 ;  /* 0x800000b3ecb37221 */ /* 0x000fe20000010000 */
[----:B------:R-:W-:Y:S01]  /*ece0*/  FSEL R252, R2, RZ, P1 ;  /* 0x000000ff02fc7208 */ /* 0x000fe20000800000 */
[----:B------:R-:W-:Y:S01]  /*ecf0*/  MUFU.EX2 R229, R229 ;  /* 0x000000e500e57308 */ /* 0x000fe20000000800 */
[----:B------:R-:W-:Y:S01]  /*ed00*/  ISETP.GE.U32.AND P1, PT, R243, R35, PT ;  /* 0x00000023f300720c */ /* 0x000fe20003f26070 */
[----:B------:R-:W-:Y:S01]  /*ed10*/  FFMA.FTZ R35, R30, c[0x0][0x23c], -R177 ;  /* 0x00008f001e237a23 */ /* 0x000fe200000108b1 */
[----:B------:R-:W-:Y:S01]  /*ed20*/  SHF.R.U32.HI R227, RZ, 0x8, R227 ;  /* 0x00000008ffe37819 */ /* 0x000fe200000116e3 */
[----:B------:R-:W-:Y:S01]  /*ed30*/  FFMA.FTZ R191, R31, c[0x0][0x23c], -R177 ;  /* 0x00008f001fbf7a23 */ /* 0x000fe200000108b1 */
[----:B------:R-:W-:Y:S01]  /*ed40*/  LOP3.LUT R225, R225, 0xff, RZ, 0xc0, !PT ;  /* 0x000000ffe1e17812 */ /* 0x000fe200078ec0ff */
[----:B------:R-:W-:-:S02]  /*ed50*/  FFMA.FTZ R220, R25, c[0x0][0x23c], -R178 ;  /* 0x00008f0019dc7a23 */ /* 0x000fc400000108b2 */
[----:B------:R-:W1:Y:S01]  /*ed60*/  MUFU.EX2 R228, R228 ;  /* 0x000000e400e47308 */ /* 0x000e620000000800 */
[----:B------:R-:W-:Y:S02]  /*ed70*/  FMUL.FTZ R179, R179, c[0x0][0x23c] ;  /* 0x00008f00b3b37a20 */ /* 0x000fe40000410000 */
[--C-:B------:R-:W-:Y:S02]  /*ed80*/  FFMA.FTZ R242, R24, c[0x0][0x23c], -R178.reuse ;  /* 0x00008f0018f27a23 */ /* 0x100fe400000108b2 */
[--C-:B------:R-:W-:Y:S02]  /*ed90*/  FFMA.FTZ R212, R221, c[0x0][0x23c], -R178.reuse ;  /* 0x00008f00ddd47a23 */ /* 0x100fe400000108b2 */
[--C-:B------:R-:W-:Y:S01]  /*eda0*/  FFMA.FTZ R226, R26, c[0x0][0x23c], -R177.reuse ;  /* 0x00008f001ae27a23 */ /* 0x100fe200000108b1 */
[----:B------:R-:W-:Y:S01]  /*edb0*/  MUFU.EX2 R35, R35 ;  /* 0x0000002300237308 */ /* 0x000fe20000000800 */
[----:B------:R-:W-:Y:S02]  /*edc0*/  FFMA.FTZ R221, R27, c[0x0][0x23c], -R177 ;  /* 0x00008f001bdd7a23 */ /* 0x000fe400000108b1 */
[----:B------:R-:W-:-:S02]  /*edd0*/  FFMA.FTZ R231, R20, c[0x0][0x23c], -R178 ;  /* 0x00008f0014e77a23 */ /* 0x000fc400000108b2 */
[--C-:B------:R-:W-:Y:S02]  /*ede0*/  FFMA.FTZ R224, R21, c[0x0][0x23c], -R178.reuse ;  /* 0x00008f0015e07a23 */ /* 0x100fe400000108b2 */
[--C-:B------:R-:W-:Y:S01]  /*edf0*/  FFMA.FTZ R236, R170, c[0x0][0x23c], -R178.reuse ;  /* 0x00008f00aaec7a23 */ /* 0x100fe200000108b2 */
[----:B-1----:R-:W-:Y:S01]  /*ee00*/  F2FP.BF16.PACK_AB R241, R228, R229 ;  /* 0x000000e5e4f1723e */ /* 0x002fe200000010ff */
[----:B------:R1:W2:Y:S01]  /*ee10*/  MUFU.EX2 R189, R191 ;  /* 0x000000bf00bd7308 */ /* 0x0002a20000000800 */
[----:B------:R-:W-:Y:S02]  /*ee20*/  FFMA.FTZ R223, R33, c[0x0][0x23c], -R178 ;  /* 0x00008f0021df7a23 */ /* 0x000fe400000108b2 */
[----:B------:R-:W-:Y:S01]  /*ee30*/  PRMT R240, R241, 0x7632, R240 ;  /* 0x00007632f1f07816 */ /* 0x000fe200000000f0 */
[----:B------:R-:W-:Y:S01]  /*ee40*/  @!P3 HFMA2.BF16_V2 R176, -RZ.H0_H0, RZ.H0_H0, -R241.H0_H0 ;  /* 0x200000ffffb0b231 */ /* 0x000fe200003409f1 */
[----:B------:R-:W-:Y:S02]  /*ee50*/  FFMA.FTZ R213, R169, c[0x0][0x23c], -R178 ;  /* 0x00008f00a9d57a23 */ /* 0x000fe400000108b2 */
[----:B------:R-:W-:Y:S01]  /*ee60*/  PRMT R239, R241, 0x5410, R240 ;  /* 0x00005410f1ef7816 */ /* 0x000fe200000000f0 */
[----:B------:R-:W3:Y:S01]  /*ee70*/  MUFU.EX2 R215, R179 ;  /* 0x000000b300d77308 */ /* 0x000ee20000000800 */
[----:B------:R-:W-:Y:S01]  /*ee80*/  @!P3 PRMT R241, R176, 0x5410, RZ ;  /* 0x00005410b0f1b816 */ /* 0x000fe200000000ff */
[----:B------:R-:W-:-:S02]  /*ee90*/  FADD.FTZ R176, R211, -R252 ;  /* 0x800000fcd3b07221 */ /* 0x000fc40000010000 */
[----:B------:R-:W-:Y:S02]  /*eea0*/  FFMA.FTZ R218, R166, c[0x0][0x23c], -R178 ;  /* 0x00008f00a6da7a23 */ /* 0x000fe400000108b2 */
[----:B------:R-:W-:Y:S02]  /*eeb0*/  FFMA.FTZ R230, R22, c[0x0][0x23c], -R177 ;  /* 0x00008f0016e67a23 */ /* 0x000fe400000108b1 */
[----:B-1----:R-:W-:Y:S01]  /*eec0*/  IMAD.WIDE.U32 R190, R222, -0x2daee0ad, RZ ;  /* 0xd2511f53debe7825 */ /* 0x002fe200078e00ff */
[----:B------:R-:W-:Y:S01]  /*eed0*/  MUFU.EX2 R220, R220 ;  /* 0x000000dc00dc7308 */ /* 0x000fe20000000800 */
[----:B------:R-:W-:Y:S01]  /*eee0*/  @!P5 HFMA2.BF16_V2 R175, -RZ.H0_H0, RZ.H0_H0, -R240.H0_H0 ;  /* 0x200000ffffafd231 */ /* 0x000fe200003409f0 */
[----:B------:R-:W-:Y:S01]  /*eef0*/  LOP3.LUT R227, R227, 0xffff, RZ, 0xc0, !PT ;  /* 0x0000ffffe3e37812 */ /* 0x000fe200078ec0ff */
[----:B------:R-:W-:Y:S01]  /*ef00*/  FMUL.FTZ R176, R176, c[0x0][0x23c] ;  /* 0x00008f00b0b07a20 */ /* 0x000fe20000410000 */
[----:B------:R-:W-:Y:S01]  /*ef10*/  LOP3.LUT R185, R191, UR7, R186, 0x96, !PT ;  /* 0x00000007bfb97c12 */ /* 0x000fe2000f8e96ba */
[--C-:B------:R-:W-:Y:S01]  /*ef20*/  FFMA.FTZ R181, R216, c[0x0][0x23c], -R178.reuse ;  /* 0x00008f00d8b57a23 */ /* 0x100fe200000108b2 */
[----:B--2---:R-:W-:Y:S01]  /*ef30*/  F2FP.BF16.PACK_AB R252, R189, R35 ;  /* 0x00000023bdfc723e */ /* 0x004fe200000010ff */
[----:B---3--:R-:W-:Y:S01]  /*ef40*/  FFMA.FTZ R229, R165, R215, R229 ;  /* 0x000000d7a5e57223 */ /* 0x008fe200000100e5 */
[----:B------:R1:W-:Y:S01]  /*ef50*/  MUFU.EX2 R186, R242 ;  /* 0x000000f200ba7308 */ /* 0x0003e20000000800 */
[----:B------:R-:W-:Y:S01]  /*ef60*/  FFMA.FTZ R180, R217, c[0x0][0x23c], -R178 ;  /* 0x00008f00d9b47a23 */ /* 0x000fe200000108b2 */
[----:B------:R-:W-:Y:S01]  /*ef70*/  LOP3.LUT R187, R190, 0xff, RZ, 0xc0, !PT ;  /* 0x000000ffbebb7812 */ /* 0x000fe200078ec0ff */
[--C-:B------:R-:W-:Y:S01]  /*ef80*/  FFMA.FTZ R219, R23, c[0x0][0x23c], -R177.reuse ;  /* 0x00008f0017db7a23 */ /* 0x100fe200000108b1 */
[----:B------:R-:W-:Y:S01]  /*ef90*/  ISETP.GE.U32.AND P3, PT, R243, R225, PT ;  /* 0x000000e1f300720c */ /* 0x000fe20003f66070 */
[--C-:B------:R-:W-:Y:S01]  /*efa0*/  FFMA.FTZ R179, R168, c[0x0][0x23c], -R177.reuse ;  /* 0x00008f00a8b37a23 */ /* 0x100fe200000108b1 */
[----:B------:R-:W-:Y:S01]  /*efb0*/  LOP3.LUT R222, R190, 0xffff, RZ, 0xc0, !PT ;  /* 0x0000ffffbede7812 */ /* 0x000fe200078ec0ff */
[--C-:B------:R-:W-:Y:S01]  /*efc0*/  FFMA.FTZ R183, R4, c[0x0][0x23c], -R177.reuse ;  /* 0x00008f0004b77a23 */ /* 0x100fe200000108b1 */
[----:B------:R-:W2:Y:S01]  /*efd0*/  MUFU.EX2 R176, R176 ;  /* 0x000000b000b07308 */ /* 0x000ea20000000800 */
[----:B------:R-:W-:Y:S01]  /*efe0*/  @!P6 HFMA2.BF16_V2 R173, -RZ.H0_H0, RZ.H0_H0, -R252.H0_H0 ;  /* 0x200000ffffade231 */ /* 0x000fe200003409fc */
[----:B------:R-:W-:-:S02]  /*eff0*/  FFMA.FTZ R182, R5, c[0x0][0x23c], -R177 ;  /* 0x00008f0005b67a23 */ /* 0x000fc400000108b1 */
[--C-:B------:R-:W-:Y:S02]  /*f000*/  FFMA.FTZ R235, R235, c[0x0][0x23c], -R177.reuse ;  /* 0x00008f00ebeb7a23 */ /* 0x100fe400000108b1 */
[----:B------:R-:W-:Y:S01]  /*f010*/  FFMA.FTZ R238, R238, c[0x0][0x23c], -R178 ;  /* 0x00008f00eeee7a23 */ /* 0x000fe200000108b2 */
[----:B------:R-:W-:Y:S01]  /*f020*/  SHF.R.U32.HI R188, RZ, 0x18, R190 ;  /* 0x00000018ffbc7819 */ /* 0x000fe200000116be */
[----:B------:R-:W-:Y:S01]  /*f030*/  MUFU.EX2 R226, R226 ;  /* 0x000000e200e27308 */ /* 0x000fe20000000800 */
[----:B-1----:R-:W-:Y:S01]  /*f040*/  PRMT R242, R252, 0x7632, R242 ;  /* 0x00007632fcf27816 */ /* 0x002fe200000000f2 */
[--C-:B------:R-:W-:Y:S02]  /*f050*/  FFMA.FTZ R217, R6, c[0x0][0x23c], -R177.reuse ;  /* 0x00008f0006d97a23 */ /* 0x100fe400000108b1 */
[----:B------:R-:W-:Y:S02]  /*f060*/  FFMA.FTZ R237, R237, c[0x0][0x23c], -R178 ;  /* 0x00008f00eded7a23 */ /* 0x000fe400000108b2 */
[----:B------:R-:W-:-:S02]  /*f070*/  FFMA.FTZ R234, R234, c[0x0][0x23c], -R177 ;  /* 0x00008f00eaea7a23 */ /* 0x000fc400000108b1 */
[----:B------:R-:W1:Y:S01]  /*f080*/  MUFU.EX2 R221, R221 ;  /* 0x000000dd00dd7308 */ /* 0x000e620000000800 */
[----:B------:R-:W-:Y:S01]  /*f090*/  @!P4 HFMA2.BF16_V2 R174, -RZ.H0_H0, RZ.H0_H0, -R242.H0_H0 ;  /* 0x200000ffffaec231 */ /* 0x000fe200003409f2 */
[----:B------:R-:W-:Y:S01]  /*f0a0*/  @!P5 PRMT R240, R175, 0x5410, RZ ;  /* 0x00005410aff0d816 */ /* 0x000fe200000000ff */
[--C-:B------:R-:W-:Y:S01]  /*f0b0*/  FFMA.FTZ R216, R7, c[0x0][0x23c], -R177.reuse ;  /* 0x00008f0007d87a23 */ /* 0x100fe200000108b1 */
[----:B------:R-:W-:Y:S01]  /*f0c0*/  PRMT R175, R252, 0x5410, R242 ;  /* 0x00005410fcaf7816 */ /* 0x000fe200000000f2 */
[----:B------:R-:W-:Y:S01]  /*f0d0*/  FFMA.FTZ R233, R233, c[0x0][0x23c], -R177 ;  /* 0x00008f00e9e97a23 */ /* 0x000fe200000108b1 */
[----:B------:R-:W-:Y:S01]  /*f0e0*/  @!P6 PRMT R252, R173, 0x5410, RZ ;  /* 0x00005410adfce816 */ /* 0x000fe200000000ff */
[----:B--2---:R-:W-:Y:S01]  /*f0f0*/  FFMA.FTZ R173, R167, R176, R35 ;  /* 0x000000b0a7ad7223 */ /* 0x004fe20000010023 */
[----:B------:R-:W-:Y:S01]  /*f100*/  @!P4 PRMT R242, R174, 0x5410, RZ ;  /* 0x00005410aef2c816 */ /* 0x000fe200000000ff */
[----:B------:R-:W-:Y:S01]  /*f110*/  MUFU.EX2 R231, R231 ;  /* 0x000000e700e77308 */ /* 0x000fe20000000800 */
[----:B------:R-:W-:Y:S01]  /*f120*/  F2FP.BF16.PACK_AB R35, R220, R186 ;  /* 0x000000badc23723e */ /* 0x000fe200000010ff */
[----:B------:R-:W-:Y:S01]  /*f130*/  FFMA.FTZ R232, R232, c[0x0][0x23c], -R177 ;  /* 0x00008f00e8e87a23 */ /* 0x000fe200000108b1 */
[----:B------:R-:W-:Y:S01]  /*f140*/  ISETP.GE.U32.AND P4, PT, R243, R187, PT ;  /* 0x000000bbf300720c */ /* 0x000fe20003f86070 */
[----:B------:R-:W-:Y:S01]  /*f150*/  FADD.FTZ R187, R228, R229 ;  /* 0x000000e5e4bb7221 */ /* 0x000fe20000010000 */
[----:B------:R-:W-:-:S03]  /*f160*/  SHF.R.U32.HI R174, RZ, 0x10, R185 ;  /* 0x00000010ffae7819 */ /* 0x000fc600000116b9 */
[----:B------:R-:W2:Y:S01]  /*f170*/  MUFU.EX2 R211, R224 ;  /* 0x000000e000d37308 */ /* 0x000ea20000000800 */
[----:B-1----:R-:W-:Y:S02]  /*f180*/  F2FP.BF16.PACK_AB R229, R221, R226 ;  /* 0x000000e2dde5723e */ /* 0x002fe400000010ff */
[----:B------:R-:W-:Y:S02]  /*f190*/  SHF.R.U32.HI R222, RZ, 0x8, R222 ;  /* 0x00000008ffde7819 */ /* 0x000fe400000116de */
[----:B------:R-:W-:-:S03]  /*f1a0*/  SHF.R.U32.HI R225, RZ, 0x10, R190 ;  /* 0x00000010ffe17819 */ /* 0x000fc600000116be */
[----:B------:R-:W-:Y:S01]  /*f1b0*/  MUFU.EX2 R230, R230 ;  /* 0x000000e600e67308 */ /* 0x000fe20000000800 */
[----:B------:R-:W-:Y:S01]  /*f1c0*/  PRMT R184, R35, 0x7610, R184 ;  /* 0x0000761023b87816 */ /* 0x000fe200000000b8 */
[----:B------:R-:W-:Y:S01]  /*f1d0*/  FMUL.FTZ R132, R132, R215 ;  /* 0x000000d784847220 */ /* 0x000fe20000410000 */
[----:B------:R-:W-:Y:S01]  /*f1e0*/  ISETP.GE.U32.AND P5, PT, R243, R227, PT ;  /* 0x000000e3f300720c */ /* 0x000fe20003fa6070 */
[-C--:B------:R-:W-:Y:S01]  /*f1f0*/  FMUL.FTZ R133, R133, R215.reuse ;  /* 0x000000d785857220 */ /* 0x080fe20000410000 */
[----:B------:R-:W-:Y:S01]  /*f200*/  PRMT R228, R229, 0x7632, R228 ;  /* 0x00007632e5e47816 */ /* 0x000fe200000000e4 */
[----:B------:R-:W-:Y:S01]  /*f210*/  @!P2 HFMA2.BF16_V2 R172, -RZ.H0_H0, RZ.H0_H0, -R184.H0_H0 ;  /* 0x200000ffffaca231 */ /* 0x000fe200003409b8 */
[----:B------:R-:W-:Y:S01]  /*f220*/  LOP3.LUT R174, R174, 0xff, RZ, 0xc0, !PT ;  /* 0x000000ffaeae7812 */ /* 0x000fe200078ec0ff */
[----:B------:R-:W-:Y:S01]  /*f230*/  @!P3 HFMA2.BF16_V2 R24, -RZ.H0_H0, RZ.H0_H0, -R229.H0_H0 ;  /* 0x200000ffff18b231 */ /* 0x000fe200003409e5 */
[----:B------:R-:W-:Y:S01]  /*f240*/  PRMT R227, R35, 0x7632, R227 ;  /* 0x0000763223e37816 */ /* 0x000fe200000000e3 */
[----:B------:R-:W-:Y:S01]  /*f250*/  @!P1 HFMA2.BF16_V2 R170, -RZ.H0_H0, RZ.H0_H0, -R228.H0_H0 ;  /* 0x200000ffffaa9231 */ /* 0x000fe200003409e4 */
[----:B------:R-:W-:Y:S01]  /*f260*/  ISETP.GE.U32.AND P6, PT, R243, R174, PT ;  /* 0x000000aef300720c */ /* 0x000fe20003fc6070 */
[----:B------:R-:W-:Y:S01]  /*f270*/  FADD.FTZ R187, R186, R187 ;  /* 0x000000bbbabb7221 */ /* 0x000fe20000010000 */
[----:B------:R-:W-:Y:S01]  /*f280*/  PRMT R174, R184, 0x5410, R227 ;  /* 0x00005410b8ae7816 */ /* 0x000fe200000000e3 */
[----:B------:R-:W-:Y:S01]  /*f290*/  FADD.FTZ R35, R189, R173 ;  /* 0x000000adbd237221 */ /* 0x000fe20000010000 */
[----:B------:R-:W-:Y:S01]  /*f2a0*/  @!P2 PRMT R184, R172, 0x5410, RZ ;  /* 0x00005410acb8a816 */ /* 0x000fe200000000ff */
[-C--:B------:R-:W-:Y:S01]  /*f2b0*/  FMUL.FTZ R136, R136, R215.reuse ;  /* 0x000000d788887220 */ /* 0x080fe20000410000 */
[----:B------:R-:W-:Y:S01]  /*f2c0*/  LOP3.LUT R172, R185, 0xff, RZ, 0xc0, !PT ;  /* 0x000000ffb9ac7812 */ /* 0x000fe200078ec0ff */
[-C--:B------:R-:W-:Y:S01]  /*f2d0*/  FMUL.FTZ R137, R137, R215.reuse ;  /* 0x000000d789897220 */ /* 0x080fe20000410000 */
[----:B------:R-:W-:Y:S01]  /*f2e0*/  PRMT R173, R229, 0x5410, R228 ;  /* 0x00005410e5ad7816 */ /* 0x000fe200000000e4 */
[-C--:B------:R-:W-:Y:S01]  /*f2f0*/  FMUL.FTZ R140, R140, R215.reuse ;  /* 0x000000d78c8c7220 */ /* 0x080fe20000410000 */
[----:B------:R-:W-:Y:S01]  /*f300*/  @!P1 PRMT R228, R170, 0x5410, RZ ;  /* 0x00005410aae49816 */ /* 0x000fe200000000ff */
[----:B------:R-:W-:Y:S01]  /*f310*/  @!P5 HFMA2.BF16_V2 R171, -RZ.H0_H0, RZ.H0_H0, -R227.H0_H0 ;  /* 0x200000ffffabd231 */ /* 0x000fe200003409e3 */
[----:B------:R-:W-:Y:S01]  /*f320*/  LOP3.LUT R170, R185, 0xffff, RZ, 0xc0, !PT ;  /* 0x0000ffffb9aa7812 */ /* 0x000fe200078ec0ff */
[-C--:B------:R-:W-:Y:S01]  /*f330*/  FMUL.FTZ R141, R141, R215.reuse ;  /* 0x000000d78d8d7220 */ /* 0x080fe20000410000 */
[----:B------:R-:W-:Y:S01]  /*f340*/  ISETP.GE.U32.AND P2, PT, R243, R172, PT ;  /* 0x000000acf300720c */ /* 0x000fe20003f46070 */
[-C--:B------:R-:W-:Y:S01]  /*f350*/  FMUL.FTZ R144, R144, R215.reuse ;  /* 0x000000d790907220 */ /* 0x080fe20000410000 */
[----:B------:R-:W-:Y:S01]  /*f360*/  SHF.R.U32.HI R170, RZ, 0x8, R170 ;  /* 0x00000008ffaa7819 */ /* 0x000fe200000116aa */
[-C--:B------:R-:W-:Y:S01]  /*f370*/  FMUL.FTZ R145, R145, R215.reuse ;  /* 0x000000d791917220 */ /* 0x080fe20000410000 */
[----:B------:R-:W-:Y:S01]  /*f380*/  @!P5 PRMT R227, R171, 0x5410, RZ ;  /* 0x00005410abe3d816 */ /* 0x000fe200000000ff */
[-C--:B------:R-:W-:Y:S01]  /*f390*/  FMUL.FTZ R148, R148, R215.reuse ;  /* 0x000000d794947220 */ /* 0x080fe20000410000 */
[----:B------:R-:W-:Y:S01]  /*f3a0*/  SHF.R.U32.HI R171, RZ, 0x18, R185 ;  /* 0x00000018ffab7819 */ /* 0x000fe200000116b9 */
[-C--:B------:R-:W-:Y:S01]  /*f3b0*/  FMUL.FTZ R149, R149, R215.reuse ;  /* 0x000000d795957220 */ /* 0x080fe20000410000 */
[----:B------:R-:W-:Y:S01]  /*f3c0*/  @!P3 PRMT R229, R24, 0x5410, RZ ;  /* 0x0000541018e5b816 */ /* 0x000fe200000000ff */
[-C--:B------:R-:W-:Y:S01]  /*f3d0*/  FMUL.FTZ R152, R152, R215.reuse ;  /* 0x000000d798987220 */ /* 0x080fe20000410000 */
[----:B------:R-:W-:Y:S01]  /*f3e0*/  LOP3.LUT R24, R170, 0xffff, RZ, 0xc0, !PT ;  /* 0x0000ffffaa187812 */ /* 0x000fe200078ec0ff */
[----:B------:R-:W-:Y:S01]  /*f3f0*/  FMUL.FTZ R153, R153, R215 ;  /* 0x000000d799997220 */ /* 0x000fe20000410000 */
[----:B--2---:R-:W-:Y:S01]  /*f400*/  F2FP.BF16.PACK_AB R224, R211, R231 ;  /* 0x000000e7d3e0723e */ /* 0x004fe200000010ff */
[----:B------:R-:W-:Y:S01]  /*f410*/  FMUL.FTZ R156, R156, R215 ;  /* 0x000000d79c9c7220 */ /* 0x000fe20000410000 */
[----:B------:R-:W-:Y:S01]  /*f420*/  ISETP.GE.U32.AND P5, PT, R243, R171, PT ;  /* 0x000000abf300720c */ /* 0x000fe20003fa6070 */
[-C--:B------:R-:W-:Y:S01]  /*f430*/  FMUL.FTZ R157, R157, R215.reuse ;  /* 0x000000d79d9d7220 */ /* 0x080fe20000410000 */
[----:B------:R-:W-:Y:S01]  /*f440*/  ISETP.GE.U32.AND P3, PT, R243, R24, PT ;  /* 0x00000018f300720c */ /* 0x000fe20003f66070 */
[----:B------:R1:W-:Y:S01]  /*f450*/  MUFU.EX2 R171, R223 ;  /* 0x000000df00ab7308 */ /* 0x0003e20000000800 */
[----:B------:R-:W-:Y:S01]  /*f460*/  @!P2 HFMA2.BF16_V2 R169, -RZ.H0_H0, RZ.H0_H0, -R224.H0_H0 ;  /* 0x200000ffffa9a231 */ /* 0x000fe200003409e0 */
[----:B------:R-:W-:Y:S01]  /*f470*/  LOP3.LUT R222, R222, 0xffff, RZ, 0xc0, !PT ;  /* 0x0000ffffdede7812 */ /* 0x000fe200078ec0ff */
[----:B------:R-:W-:-:S02]  /*f480*/  FMUL.FTZ R160, R160, R215 ;  /* 0x000000d7a0a07220 */ /* 0x000fc40000410000 */
[-C--:B------:R-:W-:Y:S02]  /*f490*/  FMUL.FTZ R161, R161, R215.reuse ;  /* 0x000000d7a1a17220 */ /* 0x080fe40000410000 */
[-C--:B------:R-:W-:Y:S01]  /*f4a0*/  FMUL.FTZ R36, R36, R215.reuse ;  /* 0x000000d724247220 */ /* 0x080fe20000410000 */
[----:B------:R-:W-:Y:S01]  /*f4b0*/  MUFU.EX2 R170, R218 ;  /* 0x000000da00aa7308 */ /* 0x000fe20000000800 */
[-C--:B------:R-:W-:Y:S02]  /*f4c0*/  FMUL.FTZ R37, R37, R215.reuse ;  /* 0x000000d725257220 */ /* 0x080fe40000410000 */
[-C--:B------:R-:W-:Y:S02]  /*f4d0*/  FMUL.FTZ R40, R40, R215.reuse ;  /* 0x000000d728287220 */ /* 0x080fe40000410000 */
[-C--:B------:R-:W-:Y:S02]  /*f4e0*/  FMUL.FTZ R41, R41, R215.reuse ;  /* 0x000000d729297220 */ /* 0x080fe40000410000 */
[-C--:B------:R-:W-:Y:S01]  /*f4f0*/  FMUL.FTZ R44, R44, R215.reuse ;  /* 0x000000d72c2c7220 */ /* 0x080fe20000410000 */
[----:B-1----:R-:W-:Y:S01]  /*f500*/  PRMT R223, R224, 0x7632, R223 ;  /* 0x00007632e0df7816 */ /* 0x002fe200000000df */
[----:B------:R-:W1:Y:S01]  /*f510*/  MUFU.EX2 R186, R219 ;  /* 0x000000db00ba7308 */ /* 0x000e620000000800 */
[----:B------:R-:W-:-:S02]  /*f520*/  FMUL.FTZ R45, R45, R215 ;  /* 0x000000d72d2d7220 */ /* 0x000fc40000410000 */
[-C--:B------:R-:W-:Y:S01]  /*f530*/  FMUL.FTZ R48, R48, R215.reuse ;  /* 0x000000d730307220 */ /* 0x080fe20000410000 */
[----:B------:R-:W-:Y:S01]  /*f540*/  PRMT R24, R224, 0x5410, R223 ;  /* 0x00005410e0187816 */ /* 0x000fe200000000df */
[-C--:B------:R-:W-:Y:S01]  /*f550*/  FMUL.FTZ R49, R49, R215.reuse ;  /* 0x000000d731317220 */ /* 0x080fe20000410000 */
[----:B------:R-:W-:Y:S01]  /*f560*/  @!P2 PRMT R224, R169, 0x5410, RZ ;  /* 0x00005410a9e0a816 */ /* 0x000fe200000000ff */
[----:B------:R-:W-:Y:S01]  /*f570*/  FADD.FTZ R169, R226, R35 ;  /* 0x00000023e2a97221 */ /* 0x000fe20000010000 */
[----:B------:R-:W-:Y:S01]  /*f580*/  MUFU.EX2 R172, R217 ;  /* 0x000000d900ac7308 */ /* 0x000fe20000000800 */
[----:B------:R-:W-:Y:S01]  /*f590*/  @!P3 HFMA2.BF16_V2 R30, -RZ.H0_H0, RZ.H0_H0, -R223.H0_H0 ;  /* 0x200000ffff1eb231 */ /* 0x000fe200003409df */
[-C--:B------:R-:W-:Y:S02]  /*f5a0*/  FMUL.FTZ R52, R52, R215.reuse ;  /* 0x000000d734347220 */ /* 0x080fe40000410000 */
[-C--:B------:R-:W-:Y:S02]  /*f5b0*/  FMUL.FTZ R53, R53, R215.reuse ;  /* 0x000000d735357220 */ /* 0x080fe40000410000 */
[----:B------:R-:W-:-:S02]  /*f5c0*/  FMUL.FTZ R56, R56, R215 ;  /* 0x000000d738387220 */ /* 0x000fc40000410000 */
[-C--:B------:R-:W-:Y:S01]  /*f5d0*/  FMUL.FTZ R57, R57, R215.reuse ;  /* 0x000000d739397220 */ /* 0x080fe20000410000 */
[----:B------:R2:W3:Y:S01]  /*f5e0*/  MUFU.EX2 R35, R216 ;  /* 0x000000d800237308 */ /* 0x0004e20000000800 */
[----:B------:R-:W-:Y:S01]  /*f5f0*/  @!P3 PRMT R223, R30, 0x5410, RZ ;  /* 0x000054101edfb816 */ /* 0x000fe200000000ff */
[-C--:B------:R-:W-:Y:S01]  /*f600*/  FMUL.FTZ R60, R60, R215.reuse ;  /* 0x000000d73c3c7220 */ /* 0x080fe20000410000 */
[----:B------:R-:W-:Y:S01]  /*f610*/  ISETP.GE.U32.AND P3, PT, R243, R222, PT ;  /* 0x000000def300720c */ /* 0x000fe20003f66070 */
[-C--:B------:R-:W-:Y:S01]  /*f620*/  FMUL.FTZ R61, R61, R215.reuse ;  /* 0x000000d73d3d7220 */ /* 0x080fe20000410000 */
[----:B------:R-:W-:Y:S01]  /*f630*/  ISETP.GE.U32.AND P1, PT, R243, R188, PT ;  /* 0x000000bcf300720c */ /* 0x000fe20003f26070 */
[-C--:B------:R-:W-:Y:S01]  /*f640*/  FMUL.FTZ R64, R64, R215.reuse ;  /* 0x000000d740407220 */ /* 0x080fe20000410000 */
[----:B------:R-:W-:Y:S01]  /*f650*/  LOP3.LUT R225, R225, 0xff, RZ, 0xc0, !PT ;  /* 0x000000ffe1e17812 */ /* 0x000fe200078ec0ff */
[----:B------:R-:W-:Y:S01]  /*f660*/  FMUL.FTZ R65, R65, R215 ;  /* 0x000000d741417220 */ /* 0x000fe20000410000 */
[----:B-1----:R-:W-:Y:S01]  /*f670*/  F2FP.BF16.PACK_AB R226, R186, R230 ;  /* 0x000000e6bae2723e */ /* 0x002fe200000010ff */
[----:B------:R-:W-:-:S02]  /*f680*/  FADD.FTZ R169, R221, R169 ;  /* 0x000000a9dda97221 */ /* 0x000fc40000010000 */
        /* <DEDUP_REMOVED lines=32> */
[----:B------:R-:W-:Y:S01]  /*f890*/  MUFU.EX2 R213, R213 ;  /* 0x000000d500d57308 */ /* 0x000fe20000000800 */
[----:B--2---:R-:W-:Y:S01]  /*f8a0*/  FADD.FTZ R216, R220, R187 ;  /* 0x000000bbdcd87221 */ /* 0x004fe20000010000 */
[----:B------:R-:W-:Y:S01]  /*f8b0*/  F2FP.BF16.PACK_AB R220, R170, R171 ;  /* 0x000000abaadc723e */ /* 0x000fe200000010ff */
[----:B------:R-:W-:Y:S01]  /*f8c0*/  FMUL.FTZ R134, R134, R176 ;  /* 0x000000b086867220 */ /* 0x000fe20000410000 */
[----:B---3--:R-:W-:Y:S01]  /*f8d0*/  F2FP.BF16.PACK_AB R222, R35, R172 ;  /* 0x000000ac23de723e */ /* 0x008fe200000010ff */
[-C--:B------:R-:W-:Y:S01]  /*f8e0*/  FMUL.FTZ R135, R135, R176.reuse ;  /* 0x000000b087877220 */ /* 0x080fe20000410000 */
[----:B------:R-:W-:Y:S01]  /*f8f0*/  PRMT R219, R220, 0x7632, R219 ;  /* 0x00007632dcdb7816 */ /* 0x000fe200000000db */
[----:B------:R-:W-:Y:S01]  /*f900*/  @!P6 HFMA2.BF16_V2 R29, -RZ.H0_H0, RZ.H0_H0, -R226.H0_H0 ;  /* 0x200000ffff1de231 */ /* 0x000fe200003409e2 */
[----:B------:R-:W-:Y:S01]  /*f910*/  ISETP.GE.U32.AND P2, PT, R243, R225, PT ;  /* 0x000000e1f300720c */ /* 0x000fe20003f46070 */
[-C--:B------:R-:W-:Y:S01]  /*f920*/  FMUL.FTZ R138, R138, R176.reuse ;  /* 0x000000b08a8a7220 */ /* 0x080fe20000410000 */
[----:B------:R-:W-:Y:S01]  /*f930*/  PRMT R221, R222, 0x7632, R221 ;  /* 0x00007632dedd7816 */ /* 0x000fe200000000dd */
[-C--:B------:R-:W-:Y:S01]  /*f940*/  FMUL.FTZ R139, R139, R176.reuse ;  /* 0x000000b08b8b7220 */ /* 0x080fe20000410000 */
[----:B------:R-:W-:Y:S01]  /*f950*/  PRMT R225, R226, 0x7632, R225 ;  /* 0x00007632e2e17816 */ /* 0x000fe200000000e1 */
[----:B------:R-:W-:Y:S01]  /*f960*/  @!P3 HFMA2.BF16_V2 R28, -RZ.H0_H0, RZ.H0_H0, -R219.H0_H0 ;  /* 0x200000ffff1cb231 */ /* 0x000fe200003409db */
[-C--:B------:R-:W-:Y:S01]  /*f970*/  FMUL.FTZ R142, R142, R176.reuse ;  /* 0x000000b08e8e7220 */ /* 0x080fe20000410000 */
[----:B------:R-:W-:Y:S01]  /*f980*/  @!P1 HFMA2.BF16_V2 R165, -RZ.H0_H0, RZ.H0_H0, -R221.H0_H0 ;  /* 0x200000ffffa59231 */ /* 0x000fe200003409dd */
[----:B------:R-:W-:Y:S01]  /*f990*/  PRMT R30, R226, 0x5410, R225 ;  /* 0x00005410e21e7816 */ /* 0x000fe200000000e1 */
[----:B------:R-:W-:Y:S01]  /*f9a0*/  @!P5 HFMA2.BF16_V2 R168, -RZ.H0_H0, RZ.H0_H0, -R225.H0_H0 ;  /* 0x200000ffffa8d231 */ /* 0x000fe200003409e1 */
[----:B------:R-:W-:Y:S01]  /*f9b0*/  @!P6 PRMT R226, R29, 0x5410, RZ ;  /* 0x000054101de2e816 */ /* 0x000fe200000000ff */
[----:B------:R-:W-:Y:S01]  /*f9c0*/  FADD.FTZ R169, R230, R169 ;  /* 0x000000a9e6a97221 */ /* 0x000fe20000010000 */
[----:B------:R-:W-:Y:S01]  /*f9d0*/  PRMT R29, R220, 0x5410, R219 ;  /* 0x00005410dc1d7816 */ /* 0x000fe200000000db */
[-C--:B------:R-:W-:Y:S01]  /*f9e0*/  FMUL.FTZ R143, R143, R176.reuse ;  /* 0x000000b08f8f7220 */ /* 0x080fe20000410000 */
[----:B------:R-:W-:Y:S01]  /*f9f0*/  @!P3 PRMT R219, R28, 0x5410, RZ ;  /* 0x000054101cdbb816 */ /* 0x000fe200000000ff */
[----:B------:R-:W-:Y:S01]  /*fa00*/  FMUL.FTZ R146, R146, R176 ;  /* 0x000000b092927220 */ /* 0x000fe20000410000 */
[----:B------:R-:W-:Y:S01]  /*fa10*/  PRMT R28, R222, 0x5410, R221 ;  /* 0x00005410de1c7816 */ /* 0x000fe200000000dd */
[----:B------:R-:W-:Y:S01]  /*fa20*/  @!P4 HFMA2.BF16_V2 R167, -RZ.H0_H0, RZ.H0_H0, -R220.H0_H0 ;  /* 0x200000ffffa7c231 */ /* 0x000fe200003409dc */
[----:B------:R-:W-:Y:S01]  /*fa30*/  @!P1 PRMT R221, R165, 0x5410, RZ ;  /* 0x00005410a5dd9816 */ /* 0x000fe200000000ff */
[----:B------:R-:W-:Y:S01]  /*fa40*/  FADD.FTZ R165, R186, R169 ;  /* 0x000000a9baa57221 */ /* 0x000fe20000010000 */
[----:B------:R-:W-:Y:S01]  /*fa50*/  @!P5 PRMT R225, R168, 0x5410, RZ ;  /* 0x00005410a8e1d816 */ /* 0x000fe200000000ff */
[----:B------:R-:W-:Y:S01]  /*fa60*/  IMAD.WIDE.U32 R168, R214, -0x326172a9, RZ ;  /* 0xcd9e8d57d6a87825 */ /* 0x000fe200078e00ff */
[----:B------:R-:W-:Y:S01]  /*fa70*/  @!P2 HFMA2.BF16_V2 R166, -RZ.H0_H0, RZ.H0_H0, -R222.H0_H0 ;  /* 0x200000ffffa6a231 */ /* 0x000fe200003409de */
[----:B------:R-:W-:-:S02]  /*fa80*/  @!P4 PRMT R220, R167, 0x5410, RZ ;  /* 0x00005410a7dcc816 */ /* 0x000fc400000000ff */
[-C--:B------:R-:W-:Y:S01]  /*fa90*/  FMUL.FTZ R147, R147, R176.reuse ;  /* 0x000000b093937220 */ /* 0x080fe20000410000 */
[----:B------:R-:W-:Y:S01]  /*faa0*/  LOP3.LUT R167, R169, UR4, R34, 0x96, !PT ;  /* 0x00000004a9a77c12 */ /* 0x000fe2000f8e9622 */
[----:B------:R-:W-:Y:S01]  /*fab0*/  FADD.FTZ R216, R231, R216 ;  /* 0x000000d8e7d87221 */ /* 0x000fe20000010000 */
[----:B------:R-:W-:Y:S01]  /*fac0*/  @!P2 PRMT R222, R166, 0x5410, RZ ;  /* 0x00005410a6dea816 */ /* 0x000fe200000000ff */
        /* <DEDUP_REMOVED lines=56> */
[----:B------:R-:W-:Y:S01]  /*fe50*/  MUFU.EX2 R183, R183 ;  /* 0x000000b700b77308 */ /* 0x000fe20000000800 */
[----:B------:R-:W-:Y:S02]  /*fe60*/  FADD.FTZ R166, R211, R216 ;  /* 0x000000d8d3a67221 */ /* 0x000fe40000010000 */
[----:B------:R-:W-:-:S05]  /*fe70*/  FFMA.FTZ R178, R11, c[0x0][0x23c], -R178 ;  /* 0x00008f000bb27a23 */ /* 0x000fca00000108b2 */
[----:B------:R-:W1:Y:S01]  /*fe80*/  MUFU.EX2 R182, R182 ;  /* 0x000000b600b67308 */ /* 0x000e620000000800 */
[----:B------:R-:W-:Y:S01]  /*fe90*/  IMAD.WIDE.U32 R216, R167, -0x2daee0ad, RZ ;  /* 0xd2511f53a7d87825 */ /* 0x000fe200078e00ff */
[----:B------:R-:W-:-:S06]  /*fea0*/  LOP3.LUT R211, R19, UR15, R168, 0x96, !PT ;  /* 0x0000000f13d37c12 */ /* 0x000fcc000f8e96a8 */
[----:B------:R-:W-:Y:S01]  /*feb0*/  MUFU.EX2 R179, R179 ;  /* 0x000000b300b37308 */ /* 0x000fe20000000800 */
[----:B------:R-:W-:Y:S01]  /*fec0*/  LOP3.LUT R167, R217, UR14, R32, 0x96, !PT ;  /* 0x0000000ed9a77c12 */ /* 0x000fe2000f8e9620 */
[----:B------:R-:W-:-:S06]  /*fed0*/  IMAD.WIDE.U32 R214, R211, -0x2daee0ad, RZ ;  /* 0xd2511f53d3d67825 */ /* 0x000fcc00078e00ff */
[----:B------:R-:W-:Y:S01]  /*fee0*/  MUFU.EX2 R235, R235 ;  /* 0x000000eb00eb7308 */ /* 0x000fe20000000800 */
[----:B------:R-:W-:Y:S01]  /*fef0*/  IMAD.WIDE.U32 R230, R167, -0x326172a9, RZ ;  /* 0xcd9e8d57a7e67825 */ /* 0x000fe200078e00ff */
[----:B------:R-:W-:-:S06]  /*ff00*/  LOP3.LUT R167, R215, UR12, R216, 0x96, !PT ;  /* 0x0000000cd7a77c12 */ /* 0x000fcc000f8e96d8 */
[----:B------:R-:W-:Y:S01]  /*ff10*/  MUFU.EX2 R238, R238 ;  /* 0x000000ee00ee7308 */ /* 0x000fe20000000800 */
[----:B------:R-:W-:Y:S01]  /*ff20*/  LOP3.LUT R211, R231, UR13, R18, 0x96, !PT ;  /* 0x0000000de7d37c12 */ /* 0x000fe2000f8e9612 */
[----:B------:R-:W-:-:S06]  /*ff30*/  FFMA.FTZ R177, R0, c[0x0][0x23c], -R177 ;  /* 0x00008f0000b17a23 */ /* 0x000fcc00000108b1 */
[----:B------:R-:W-:Y:S01]  /*ff40*/  MUFU.EX2 R237, R237 ;  /* 0x000000ed00ed7308 */ /* 0x000fe20000000800 */
[----:B------:R-:W-:-:S07]  /*ff50*/  IMAD.WIDE.U32 R216, R211, -0x2daee0ad, RZ ;  /* 0xd2511f53d3d87825 */ /* 0x000fce00078e00ff */
[----:B------:R-:W-:Y:S01]  /*ff60*/  MUFU.EX2 R236, R236 ;  /* 0x000000ec00ec7308 */ /* 0x000fe20000000800 */
[----:B------:R-:W-:Y:S01]  /*ff70*/  LOP3.LUT R211, R217, UR10, R214, 0x96, !PT ;  /* 0x0000000ad9d37c12 */ /* 0x000fe2000f8e96d6 */
[----:B------:R-:W-:-:S06]  /*ff80*/  IMAD.WIDE.U32 R214, R167, -0x326172a9, RZ ;  /* 0xcd9e8d57a7d67825 */ /* 0x000fcc00078e00ff */
[----:B------:R-:W-:Y:S01]  /*ff90*/  MUFU.EX2 R234, R234 ;  /* 0x000000ea00ea7308 */ /* 0x000fe20000000800 */
[----:B------:R-:W-:Y:S01]  /*ffa0*/  LOP3.LUT R230, R215, UR11, R230, 0x96, !PT ;  /* 0x0000000bd7e67c12 */ /* 0x000fe2000f8e96e6 */
[----:B------:R2:W-:Y:S04]  /*ffb0*/  STG.E.U16 [R16.64+-0x100], R241 ;  /* 0xffff00f110007986 */ /* 0x0005e8000c101518 */
[----:B------:R-:W-:Y:S01]  /*ffc0*/  IMAD.WIDE.U32 R230, R230, -0x2daee0ad, RZ ;  /* 0xd2511f53e6e67825 */ /* 0x000fe200078e00ff */
[----:B------:R3:W-:Y:S04]  /*ffd0*/  STG.E.U16 [R16.64+-0xfe], R240 ;  /* 0xffff02f010007986 */ /* 0x0007e8000c101518 */
[----:B------:R-:W-:Y:S01]  /*ffe0*/  LOP3.LUT R167, R231, UR8, R216, 0x96, !PT ;  /* 0x00000008e7a77c12 */ /* 0x000fe2000f8e96d8 */
[----:B------:R-:W-:Y:S01]  /*fff0*/  IMAD.WIDE.U32 R186, R211, -0x326172a9, RZ ;  /* 0xcd9e8d57d3ba7825 */ /* 0x000fe200078e00ff */
[----:B------:R-:W-:Y:S01]  /*10000*/  MUFU.EX2 R232, R232 ;  /* 0x000000e800e87308 */ /* 0x000fe20000000800 */
[----:B------:R4:W5:Y:S02]  /*10010*/  LDL.LU.64 R190, [R1+0x80] ;  /* 0x0000800001be7983 */ /* 0x0009640000300a00 */
[----:B------:R-:W-:Y:S01]  /*10020*/  IMAD.WIDE.U32 R216, R167, -0x326172a9, RZ ;  /* 0xcd9e8d57a7d87825 */ /* 0x000fe200078e00ff */
[----:B------:R-:W-:Y:S01]  /*10030*/  LOP3.LUT R214, R187, UR9, R214, 0x96, !PT ;  /* 0x00000009bbd67c12 */ /* 0x000fe2000f8e96d6 */
[----:B------:R4:W5:Y:S03]  /*10040*/  LDL.LU R189, [R1+0x78] ;  /* 0x0000780001bd7983 */ /* 0x0009660000300800 */
[----:B------:R-:W-:Y:S01]  /*10050*/  LOP3.LUT R167, R217, UR5, R186, 0x96, !PT ;  /* 0x00000005d9a77c12 */ /* 0x000fe2000f8e96ba */
[----:B------:R-:W-:Y:S01]  /*10060*/  FADD.FTZ R176, R172, R165 ;  /* 0x000000a5acb07221 */ /* 0x000fe20000010000 */
[----:B-1----:R-:W-:Y:S01]  /*10070*/  F2FP.BF16.PACK_AB R218, R182, R183 ;  /* 0x000000b7b6da723e */ /* 0x002fe200000010ff */
[----:B------:R-:W-:Y:S01]  /*10080*/  IMAD.MOV.U32 R231, RZ, RZ, R184 ;  /* 0x000000ffffe77224 */ /* 0x000fe200078e00b8 */
[----:B------:R-:W-:Y:S01]  /*10090*/  LOP3.LUT R211, R167, 0xff, RZ, 0xc0, !PT ;  /* 0x000000ffa7d37812 */ /* 0x000fe200078ec0ff */
[----:B------:R-:W-:Y:S01]  /*100a0*/  MUFU.EX2 R233, R233 ;  /* 0x000000e900e97308 */ /* 0x000fe20000000800 */
[----:B------:R-:W-:Y:S01]  /*100b0*/  LOP3.LUT R34, R169, UR4, R34, 0x96, !PT ;  /* 0x00000004a9227c12 */ /* 0x000fe2000f8e9622 */
[----:B------:R4:W5:Y:S01]  /*100c0*/  LDL.LU R188, [R1+0x74] ;  /* 0x0000740001bc7983 */ /* 0x0009620000300800 */
[----:B------:R-:W-:-:S02]  /*100d0*/  ISETP.GE.U32.AND P3, PT, R243, R211, PT ;  /* 0x000000d3f300720c */ /* 0x000fc40003f66070 */
[----:B------:R-:W-:Y:S01]  /*100e0*/  LOP3.LUT R211, R167, 0xffff, RZ, 0xc0, !PT ;  /* 0x0000ffffa7d37812 */ /* 0x000fe200078ec0ff */
[----:B------:R-:W-:Y:S01]  /*100f0*/  FADD.FTZ R176, R35, R176 ;  /* 0x000000b023b07221 */ /* 0x000fe20000010000 */
[----:B------:R-:W-:Y:S01]  /*10100*/  LOP3.LUT R168, R19, UR15, R168, 0x96, !PT ;  /* 0x0000000f13a87c12 */ /* 0x000fe2000f8e96a8 */
[----:B--2---:R-:W-:Y:S01]  /*10110*/  IMAD.MOV.U32 R241, RZ, RZ, c[0x0][0x228] ;  /* 0x00008a00fff17624 */ /* 0x004fe200078e00ff */
[----:B------:R-:W-:Y:S01]  /*10120*/  SHF.R.U32.HI R211, RZ, 0x8, R211 ;  /* 0x00000008ffd37819 */ /* 0x000fe200000116d3 */
[----:B------:R4:W5:Y:S03]  /*10130*/  LDL.LU R185, [R1+0x70] ;  /* 0x0000700001b97983 */ /* 0x0009660000300800 */
[----:B------:R-:W-:Y:S01]  /*10140*/  LOP3.LUT R211, R211, 0xffff, RZ, 0xc0, !PT ;  /* 0x0000ffffd3d37812 */ /* 0x000fe200078ec0ff */
[----:B------:R-:W-:Y:S01]  /*10150*/  FADD.FTZ R183, R183, R176 ;  /* 0x000000b0b7b77221 */ /* 0x000fe20000010000 */
[----:B------:R4:W5:Y:S02]  /*10160*/  LDL.LU.64 R186, [R1+0x68] ;  /* 0x0000680001ba7983 */ /* 0x0009640000300a00 */
[----:B------:R-:W-:-:S02]  /*10170*/  ISETP.GE.U32.AND P5, PT, R243, R211, PT ;  /* 0x000000d3f300720c */ /* 0x000fc40003fa6070 */
[--C-:B------:R-:W-:Y:S02]  /*10180*/  SHF.R.U32.HI R211, RZ, 0x10, R167.reuse ;  /* 0x00000010ffd37819 */ /* 0x100fe400000116a7 */
[----:B------:R-:W-:Y:S02]  /*10190*/  SHF.R.U32.HI R167, RZ, 0x18, R167 ;  /* 0x00000018ffa77819 */ /* 0x000fe400000116a7 */
[----:B------:R-:W-:Y:S02]  /*101a0*/  LOP3.LUT R211, R211, 0xff, RZ, 0xc0, !PT ;  /* 0x000000ffd3d37812 */ /* 0x000fe400078ec0ff */
[C---:B------:R-:W-:Y:S02]  /*101b0*/  ISETP.GE.U32.AND P4, PT, R243.reuse, R167, PT ;  /* 0x000000a7f300720c */ /* 0x040fe40003f86070 */
[----:B------:R-:W-:Y:S02]  /*101c0*/  LOP3.LUT R167, R216, 0xff, RZ, 0xc0, !PT ;  /* 0x000000ffd8a77812 */ /* 0x000fe400078ec0ff */
[----:B------:R-:W-:-:S02]  /*101d0*/  ISETP.GE.U32.AND P6, PT, R243, R211, PT ;  /* 0x000000d3f300720c */ /* 0x000fc40003fc6070 */
[C---:B------:R-:W-:Y:S02]  /*101e0*/  ISETP.GE.U32.AND P2, PT, R243.reuse, R167, PT ;  /* 0x000000a7f300720c */ /* 0x040fe40003f46070 */
[--C-:B------:R-:W-:Y:S02]  /*101f0*/  SHF.R.U32.HI R167, RZ, 0x18, R216.reuse ;  /* 0x00000018ffa77819 */ /* 0x100fe400000116d8 */
[----:B------:R-:W-:Y:S02]  /*10200*/  LOP3.LUT R211, R216, 0xffff, RZ, 0xc0, !PT ;  /* 0x0000ffffd8d37812 */ /* 0x000fe400078ec0ff */
[----:B------:R-:W-:Y:S02]  /*10210*/  ISETP.GE.U32.AND P1, PT, R243, R167, PT ;  /* 0x000000a7f300720c */ /* 0x000fe40003f26070 */
[----:B------:R-:W1:Y:S01]  /*10220*/  MUFU.EX2 R167, R212 ;  /* 0x000000d400a77308 */ /* 0x000e620000000800 */
[----:B------:R-:W-:Y:S02]  /*10230*/  SHF.R.U32.HI R217, RZ, 0x10, R216 ;  /* 0x00000010ffd97819 */ /* 0x000fe400000116d8 */
[----:B------:R-:W-:-:S02]  /*10240*/  SHF.R.U32.HI R211, RZ, 0x8, R211 ;  /* 0x00000008ffd37819 */ /* 0x000fc400000116d3 */
[----:B------:R-:W-:Y:S02]  /*10250*/  LOP3.LUT R217, R217, 0xff, RZ, 0xc0, !PT ;  /* 0x000000ffd9d97812 */ /* 0x000fe400078ec0ff */
[----:B------:R-:W-:Y:S02]  /*10260*/  LOP3.LUT R211, R211, 0xffff, RZ, 0xc0, !PT ;  /* 0x0000ffffd3d37812 */ /* 0x000fe400078ec0ff */
[----:B-1----:R-:W-:Y:S01]  /*10270*/  F2FP.BF16.PACK_AB R216, R167, R213 ;  /* 0x000000d5a7d8723e */ /* 0x002fe200000010ff */
[----:B------:R-:W-:-:S03]  /*10280*/  FADD.FTZ R212, R171, R166 ;  /* 0x000000a6abd47221 */ /* 0x000fc60000010000 */
[----:B------:R-:W-:Y:S01]  /*10290*/  PRMT R215, R216, 0x7632, R215 ;  /* 0x00007632d8d77816 */ /* 0x000fe200000000d7 */
[----:B------:R-:W-:-:S03]  /*102a0*/  @!P3 HFMA2.BF16_V2 R164, -RZ.H0_H0, RZ.H0_H0, -R216.H0_H0 ;  /* 0x200000ffffa4b231 */ /* 0x000fc600003409d8 */
[----:B------:R-:W-:Y:S01]  /*102b0*/  PRMT R171, R216, 0x5410, R215 ;  /* 0x00005410d8ab7816 */ /* 0x000fe200000000d7 */
[----:B------:R-:W-:Y:S01]  /*102c0*/  @!P5 HFMA2.BF16_V2 R33, -RZ.H0_H0, RZ.H0_H0, -R215.H0_H0 ;  /* 0x200000ffff21d231 */ /* 0x000fe200003409d7 */
[----:B------:R-:W-:Y:S01]  /*102d0*/  @!P3 PRMT R216, R164, 0x5410, RZ ;  /* 0x00005410a4d8b816 */ /* 0x000fe200000000ff */
[----:B------:R-:W-:Y:S01]  /*102e0*/  IMAD.WIDE.U32 R164, R214, -0x2daee0ad, RZ ;  /* 0xd2511f53d6a47825 */ /* 0x000fe200078e00ff */
[----:B------:R-:W-:Y:S02]  /*102f0*/  ISETP.GE.U32.AND P3, PT, R243, R217, PT ;  /* 0x000000d9f300720c */ /* 0x000fe40003f66070 */
[----:B------:R-:W-:Y:S01]  /*10300*/  @!P5 PRMT R215, R33, 0x5410, RZ ;  /* 0x0000541021d7d816 */ /* 0x000fe200000000ff */
[----:B------:R-:W-:Y:S01]  /*10310*/  IMAD.MOV.U32 R33, RZ, RZ, R231 ;  /* 0x000000ffff217224 */ /* 0x000fe200078e00e7 */
[----:B------:R-:W-:Y:S01]  /*10320*/  LOP3.LUT R230, R165, UR7, R230, 0x96, !PT ;  /* 0x00000007a5e67c12 */ /* 0x000fe2000f8e96e6 */
[----:B------:R-:W-:Y:S01]  /*10330*/  MUFU.EX2 R231, R180 ;  /* 0x000000b400e77308 */ /* 0x000fe20000000800 */
[----:B------:R-:W-:Y:S01]  /*10340*/  LOP3.LUT R184, R164, 0xff, RZ, 0xc0, !PT ;  /* 0x000000ffa4b87812 */ /* 0x000fe200078ec0ff */
[----:B------:R-:W-:Y:S01]  /*10350*/  FADD.FTZ R214, R170, R212 ;  /* 0x000000d4aad67221 */ /* 0x000fe20000010000 */
[----:B------:R-:W-:-:S02]  /*10360*/  LOP3.LUT R165, R164, 0xffff, RZ, 0xc0, !PT ;  /* 0x0000ffffa4a57812 */ /* 0x000fc400078ec0ff */
[--C-:B------:R-:W-:Y:S02]  /*10370*/  SHF.R.U32.HI R166, RZ, 0x10, R164.reuse ;  /* 0x00000010ffa67819 */ /* 0x100fe400000116a4 */
[----:B------:R-:W-:Y:S02]  /*10380*/  SHF.R.U32.HI R172, RZ, 0x18, R164 ;  /* 0x00000018ffac7819 */ /* 0x000fe400000116a4 */
[----:B------:R-:W1:Y:S01]  /*10390*/  MUFU.EX2 R164, R181 ;  /* 0x000000b500a47308 */ /* 0x000e620000000800 */
[----:B------:R-:W-:Y:S02]  /*103a0*/  ISETP.GE.U32.AND P5, PT, R243, R211, PT ;  /* 0x000000d3f300720c */ /* 0x000fe40003fa6070 */
[----:B------:R-:W-:Y:S01]  /*103b0*/  PRMT R217, R218, 0x7632, R217 ;  /* 0x00007632dad97816 */ /* 0x000fe200000000d9 */
[----:B------:R-:W-:-:S03]  /*103c0*/  @!P6 HFMA2.BF16_V2 R27, -RZ.H0_H0, RZ.H0_H0, -R218.H0_H0 ;  /* 0x200000ffff1be231 */ /* 0x000fc600003409da */
[----:B------:R-:W-:Y:S01]  /*103d0*/  PRMT R170, R218, 0x5410, R217 ;  /* 0x00005410daaa7816 */ /* 0x000fe200000000d9 */
[----:B------:R-:W-:Y:S01]  /*103e0*/  @!P4 HFMA2.BF16_V2 R31, -RZ.H0_H0, RZ.H0_H0, -R217.H0_H0 ;  /* 0x200000ffff1fc231 */ /* 0x000fe200003409d9 */
[----:B-1----:R-:W-:-:S04]  /*103f0*/  F2FP.BF16.PACK_AB R212, R231, R164 ;  /* 0x000000a4e7d4723e */ /* 0x002fc800000010ff */
[----:B------:R-:W-:Y:S02]  /*10400*/  @!P4 PRMT R217, R31, 0x5410, RZ ;  /* 0x000054101fd9c816 */ /* 0x000fe400000000ff */
[C---:B------:R-:W-:Y:S01]  /*10410*/  PRMT R211, R212.reuse, 0x7632, R211 ;  /* 0x00007632d4d37816 */ /* 0x040fe200000000d3 */
[----:B------:R-:W-:Y:S01]  /*10420*/  @!P2 HFMA2.BF16_V2 R26, -RZ.H0_H0, RZ.H0_H0, -R212.H0_H0 ;  /* 0x200000ffff1aa231 */ /* 0x000fe200003409d4 */
[----:B------:R-:W-:Y:S02]  /*10430*/  @!P6 PRMT R218, R27, 0x5410, RZ ;  /* 0x000054101bdae816 */ /* 0x000fe400000000ff */
[----:B------:R-:W-:Y:S01]  /*10440*/  SHF.R.U32.HI R31, RZ, 0x10, R230 ;  /* 0x00000010ff1f7819 */ /* 0x000fe200000116e6 */
[----:B------:R-:W-:Y:S01]  /*10450*/  @!P5 HFMA2.BF16_V2 R25, -RZ.H0_H0, RZ.H0_H0, -R211.H0_H0 ;  /* 0x200000ffff19d231 */ /* 0x000fe200003409d3 */
[----:B------:R-:W-:Y:S01]  /*10460*/  FADD.FTZ R27, R213, R214 ;  /* 0x000000d6d51b7221 */ /* 0x000fe20000010000 */
[----:B------:R-:W-:Y:S02]  /*10470*/  PRMT R35, R212, 0x5410, R211 ;  /* 0x00005410d4237816 */ /* 0x000fe400000000d3 */
[----:B------:R-:W-:-:S02]  /*10480*/  F2FP.BF16.PACK_AB R214, R235, R179 ;  /* 0x000000b3ebd6723e */ /* 0x000fc400000010ff */
[----:B------:R-:W-:Y:S02]  /*10490*/  @!P2 PRMT R212, R26, 0x5410, RZ ;  /* 0x000054101ad4a816 */ /* 0x000fe400000000ff */
[----:B------:R-:W-:Y:S02]  /*104a0*/  @!P5 PRMT R211, R25, 0x5410, RZ ;  /* 0x0000541019d3d816 */ /* 0x000fe400000000ff */
[C---:B------:R-:W-:Y:S02]  /*104b0*/  LOP3.LUT R26, R230.reuse, 0xff, RZ, 0xc0, !PT ;  /* 0x000000ffe61a7812 */ /* 0x040fe400078ec0ff */
[----:B------:R-:W-:Y:S02]  /*104c0*/  SHF.R.U32.HI R25, RZ, 0x18, R230 ;  /* 0x00000018ff197819 */ /* 0x000fe400000116e6 */
[----:B------:R-:W-:Y:S02]  /*104d0*/  LOP3.LUT R31, R31, 0xff, RZ, 0xc0, !PT ;  /* 0x000000ff1f1f7812 */ /* 0x000fe400078ec0ff */
[----:B------:R-:W-:Y:S01]  /*104e0*/  LOP3.LUT R230, R230, 0xffff, RZ, 0xc0, !PT ;  /* 0x0000ffffe6e67812 */ /* 0x000fe200078ec0ff */
[----:B------:R-:W-:Y:S01]  /*104f0*/  @!P3 HFMA2.BF16_V2 R22, -RZ.H0_H0, RZ.H0_H0, -R214.H0_H0 ;  /* 0x200000ffff16b231 */ /* 0x000fe200003409d6 */
[----:B------:R-:W-:-:S02]  /*10500*/  PRMT R213, R214, 0x7632, R213 ;  /* 0x00007632d6d57816 */ /* 0x000fc400000000d5 */
[----:B------:R-:W-:Y:S01]  /*10510*/  ISETP.GE.U32.AND P6, PT, R243, R31, PT ;  /* 0x0000001ff300720c */ /* 0x000fe20003fc6070 */
[----:B------:R-:W-:Y:S01]  /*10520*/  IMAD.MOV.U32 R31, RZ, RZ, R33 ;  /* 0x000000ffff1f7224 */ /* 0x000fe200078e0021 */
[----:B------:R-:W-:Y:S02]  /*10530*/  SHF.R.U32.HI R230, RZ, 0x8, R230 ;  /* 0x00000008ffe67819 */ /* 0x000fe400000116e6 */
[----:B------:R-:W-:Y:S02]  /*10540*/  PRMT R33, R214, 0x5410, R213 ;  /* 0x00005410d6217816 */ /* 0x000fe400000000d5 */
[----:B------:R-:W-:Y:S02]  /*10550*/  @!P3 PRMT R214, R22, 0x5410, RZ ;  /* 0x0000541016d6b816 */ /* 0x000fe400000000ff */
[----:B------:R-:W-:Y:S02]  /*10560*/  LOP3.LUT R22, R230, 0xffff, RZ, 0xc0, !PT ;  /* 0x0000ffffe6167812 */ /* 0x000fe400078ec0ff */
[----:B------:R-:W-:-:S02]  /*10570*/  F2FP.BF16.PACK_AB R181, R237, R238 ;  /* 0x000000eeedb5723e */ /* 0x000fc400000010ff */
[C---:B------:R-:W-:Y:S02]  /*10580*/  ISETP.GE.U32.AND P3, PT, R243.reuse, R22, PT ;  /* 0x00000016f300720c */ /* 0x040fe40003f66070 */
[----:B------:R-:W-:Y:S02]  /*10590*/  ISETP.GE.U32.AND P2, PT, R243, R26, PT ;  /* 0x0000001af300720c */ /* 0x000fe40003f46070 */
[----:B------:R-:W-:Y:S01]  /*105a0*/  PRMT R180, R181, 0x7632, R180 ;  /* 0x00007632b5b47816 */ /* 0x000fe200000000b4 */
[----:B------:R-:W-:Y:S01]  /*105b0*/  @!P1 HFMA2.BF16_V2 R23, -RZ.H0_H0, RZ.H0_H0, -R213.H0_H0 ;  /* 0x200000ffff179231 */ /* 0x000fe200003409d5 */
[----:B------:R-:W-:Y:S02]  /*105c0*/  LOP3.LUT R166, R166, 0xff, RZ, 0xc0, !PT ;  /* 0x000000ffa6a67812 */ /* 0x000fe400078ec0ff */
[----:B------:R-:W-:Y:S02]  /*105d0*/  SHF.R.U32.HI R165, RZ, 0x8, R165 ;  /* 0x00000008ffa57819 */ /* 0x000fe400000116a5 */
[----:B------:R-:W-:-:S02]  /*105e0*/  @!P1 PRMT R213, R23, 0x5410, RZ ;  /* 0x0000541017d59816 */ /* 0x000fc400000000ff */
[C---:B------:R-:W-:Y:S01]  /*105f0*/  ISETP.GE.U32.AND P4, PT, R243.reuse, R184, PT ;  /* 0x000000b8f300720c */ /* 0x040fe20003f86070 */
[----:B------:R-:W-:Y:S01]  /*10600*/  @!P3 HFMA2.BF16_V2 R0, -RZ.H0_H0, RZ.H0_H0, -R180.H0_H0 ;  /* 0x200000ffff00b231 */ /* 0x000fe200003409b4 */
[----:B------:R-:W-:Y:S01]  /*10610*/  ISETP.GE.U32.AND P1, PT, R243, R172, PT ;  /* 0x000000acf300720c */ /* 0x000fe20003f26070 */
[----:B------:R-:W-:Y:S01]  /*10620*/  @!P2 HFMA2.BF16_V2 R11, -RZ.H0_H0, RZ.H0_H0, -R181.H0_H0 ;  /* 0x200000ffff0ba231 */ /* 0x000fe200003409b5 */
[----:B------:R-:W-:Y:S01]  /*10630*/  PRMT R172, R181, 0x5410, R180 ;  /* 0x00005410b5ac7816 */ /* 0x000fe200000000b4 */
[----:B------:R-:W-:Y:S01]  /*10640*/  FADD.FTZ R230, R182, R183 ;  /* 0x000000b7b6e67221 */ /* 0x000fe20000010000 */
[----:B------:R-:W-:Y:S02]  /*10650*/  @!P3 PRMT R180, R0, 0x5410, RZ ;  /* 0x0000541000b4b816 */ /* 0x000fe400000000ff */
[----:B------:R-:W-:Y:S01]  /*10660*/  LOP3.LUT R165, R165, 0xffff, RZ, 0xc0, !PT ;  /* 0x0000ffffa5a57812 */ /* 0x000fe200078ec0ff */
[----:B------:R-:W1:Y:S01]  /*10670*/  MUFU.EX2 R0, R177 ;  /* 0x000000b100007308 */ /* 0x000e620000000800 */
[----:B------:R-:W-:Y:S01]  /*10680*/  @!P2 PRMT R181, R11, 0x5410, RZ ;  /* 0x000054100bb5a816 */ /* 0x000fe200000000ff */
[----:B------:R-:W-:Y:S01]  /*10690*/  FADD.FTZ R167, R167, R27 ;  /* 0x0000001ba7a77221 */ /* 0x000fe20000010000 */
[----:B------:R-:W-:Y:S01]  /*106a0*/  ISETP.GE.U32.AND P5, PT, R243, R25, PT ;  /* 0x00000019f300720c */ /* 0x000fe20003fa6070 */
[----:B------:R-:W-:Y:S01]  /*106b0*/  IMAD.MOV.U32 R23, RZ, RZ, R15 ;  /* 0x000000ffff177224 */ /* 0x000fe200078e000f */
[----:B------:R4:W5:Y:S01]  /*106c0*/  LDL.LU R184, [R1+0x60] ;  /* 0x0000600001b87983 */ /* 0x0009620000300800 */
[----:B------:R-:W-:-:S02]  /*106d0*/  IMAD.MOV.U32 R22, RZ, RZ, R14 ;  /* 0x000000ffff167224 */ /* 0x000fc400078e000e */
[----:B------:R2:W2:Y:S01]  /*106e0*/  MUFU.EX2 R11, R178 ;  /* 0x000000b2000b7308 */ /* 0x0004a20000000800 */
[----:B------:R-:W-:Y:S01]  /*106f0*/  ISETP.GE.U32.AND P2, PT, R243, R166, PT ;  /* 0x000000a6f300720c */ /* 0x000fe20003f46070 */
[----:B------:R-:W-:Y:S01]  /*10700*/  FADD.FTZ R230, R179, R230 ;  /* 0x000000e6b3e67221 */ /* 0x000fe20000010000 */
[----:B------:R-:W-:Y:S01]  /*10710*/  ISETP.GE.U32.AND P3, PT, R243, R165, PT ;  /* 0x000000a5f300720c */ /* 0x000fe20003f66070 */
[----:B------:R-:W-:Y:S01]  /*10720*/  FADD.FTZ R167, R164, R167 ;  /* 0x000000a7a4a77221 */ /* 0x000fe20000010000 */
[----:B------:R-:W-:Y:S01]  /*10730*/  F2FP.BF16.PACK_AB R183, R233, R234 ;  /* 0x000000eae9b7723e */ /* 0x000fe200000010ff */
[----:B------:R-:W-:Y:S01]  /*10740*/  IMAD.SHL.U32 R241, R241, 0x8, RZ ;  /* 0x00000008f1f17824 */ /* 0x000fe200078e00ff */
[----:B------:R4:W5:Y:S01]  /*10750*/  LDL.LU.64 R14, [R1+0x58] ;  /* 0x00005800010e7983 */ /* 0x0009620000300a00 */
[----:B-1----:R-:W-:Y:S01]  /*10760*/  F2FP.BF16.PACK_AB R179, R0, R232 ;  /* 0x000000e800b3723e */ /* 0x002fe200000010ff */
[----:B------:R-:W-:Y:S01]  /*10770*/  FADD.FTZ R231, R231, R167 ;  /* 0x000000a7e7e77221 */ /* 0x000fe20000010000 */
[----:B------:R-:W-:Y:S01]  /*10780*/  PRMT R182, R183, 0x7632, R182 ;  /* 0x00007632b7b67816 */ /* 0x000fe200000000b6 */
[----:B------:R-:W-:Y:S01]  /*10790*/  @!P6 HFMA2.BF16_V2 R21, -RZ.H0_H0, RZ.H0_H0, -R183.H0_H0 ;  /* 0x200000ffff15e231 */ /* 0x000fe200003409b7 */
[----:B---3--:R-:W-:-:S02]  /*107a0*/  IMAD.WIDE R240, R241, 0x2, R16 ;  /* 0x00000002f1f07825 */ /* 0x008fc400078e0210 */
[----:B------:R-:W-:Y:S01]  /*107b0*/  @!P2 HFMA2.BF16_V2 R5, -RZ.H0_H0, RZ.H0_H0, -R179.H0_H0 ;  /* 0x200000ffff05a231 */ /* 0x000fe200003409b3 */
[----:B------:R-:W-:Y:S01]  /*107c0*/  PRMT R166, R183, 0x5410, R182 ;  /* 0x00005410b7a67816 */ /* 0x000fe200000000b6 */
[----:B------:R-:W-:Y:S01]  /*107d0*/  @!P5 HFMA2.BF16_V2 R20, -RZ.H0_H0, RZ.H0_H0, -R182.H0_H0 ;  /* 0x200000ffff14d231 */ /* 0x000fe200003409b6 */
[----:B--2---:R-:W-:Y:S01]  /*107e0*/  PRMT R178, R179, 0x7632, R178 ;  /* 0x00007632b3b27816 */ /* 0x004fe200000000b2 */
[----:B------:R-:W-:Y:S01]  /*107f0*/  STG.E.U16 [R240.64+-0x100], R252 ;  /* 0xffff00fcf0007986 */ /* 0x000fe2000c101518 */
[----:B------:R-:W-:Y:S02]  /*10800*/  F2FP.BF16.PACK_AB R177, R11, R236 ;  /* 0x000000ec0bb1723e */ /* 0x000fe400000010ff */
[----:B------:R-:W-:Y:S01]  /*10810*/  PRMT R164, R179, 0x5410, R178 ;  /* 0x00005410b3a47816 */ /* 0x000fe200000000b2 */
[----:B------:R-:W-:Y:S01]  /*10820*/  @!P1 HFMA2.BF16_V2 R4, -RZ.H0_H0, RZ.H0_H0, -R178.H0_H0 ;  /* 0x200000ffff049231 */ /* 0x000fe200003409b2 */
[----:B------:R-:W-:Y:S01]  /*10830*/  PRMT R176, R177, 0x7632, R176 ;  /* 0x00007632b1b07816 */ /* 0x000fe200000000b0 */
[----:B------:R-:W-:Y:S01]  /*10840*/  @!P4 HFMA2.BF16_V2 R7, -RZ.H0_H0, RZ.H0_H0, -R177.H0_H0 ;  /* 0x200000ffff07c231 */ /* 0x000fe200003409b1 */
[----:B------:R-:W-:Y:S01]  /*10850*/  @!P2 PRMT R179, R5, 0x5410, RZ ;  /* 0x0000541005b3a816 */ /* 0x000fe200000000ff */
[----:B------:R-:W-:Y:S01]  /*10860*/  STG.E.U16 [R240.64+-0xfe], R242 ;  /* 0xffff02f2f0007986 */ /* 0x000fe2000c101518 */
[----:B------:R-:W-:Y:S01]  /*10870*/  @!P1 PRMT R178, R4, 0x5410, RZ ;  /* 0x0000541004b29816 */ /* 0x000fe200000000ff */
[----:B------:R-:W-:Y:S01]  /*10880*/  @!P3 HFMA2.BF16_V2 R6, -RZ.H0_H0, RZ.H0_H0, -R176.H0_H0 ;  /* 0x200000ffff06b231 */ /* 0x000fe200003409b0 */
[----:B------:R-:W-:-:S02]  /*10890*/  LOP3.LUT R4, R23, UR14, R32, 0x96, !PT ;  /* 0x0000000e17047c12 */ /* 0x000fc4000f8e9620 */
[----:B------:R-:W-:Y:S02]  /*108a0*/  LOP3.LUT R5, R13, UR12, R22, 0x96, !PT ;  /* 0x0000000c0d057c12 */ /* 0x000fe4000f8e9616 */
[----:B------:R-:W-:Y:S01]  /*108b0*/  PRMT R165, R177, 0x5410, R176 ;  /* 0x00005410b1a57816 */ /* 0x000fe200000000b0 */
[----:B------:R-:W-:Y:S01]  /*108c0*/  IMAD.WIDE.U32 R26, R4, -0x326172a9, RZ ;  /* 0xcd9e8d57041a7825 */ /* 0x000fe200078e00ff */
[----:B------:R-:W-:Y:S02]  /*108d0*/  @!P4 PRMT R177, R7, 0x5410, RZ ;  /* 0x0000541007b1c816 */ /* 0x000fe400000000ff */
[----:B------:R-:W-:Y:S01]  /*108e0*/  @!P3 PRMT R176, R6, 0x5410, RZ ;  /* 0x0000541006b0b816 */ /* 0x000fe200000000ff */
[----:B------:R-:W-:Y:S01]  /*108f0*/  IMAD.WIDE.U32 R6, R5, -0x326172a9, RZ ;  /* 0xcd9e8d5705067825 */ /* 0x000fe200078e00ff */
[----:B------:R-:W-:Y:S02]  /*10900*/  LOP3.LUT R4, R27, UR13, R18, 0x96, !PT ;  /* 0x0000000d1b047c12 */ /* 0x000fe4000f8e9612 */
[----:B------:R-:W-:-:S02]  /*10910*/  @!P5 PRMT R182, R20, 0x5410, RZ ;  /* 0x0000541014b6d816 */ /* 0x000fc400000000ff */
[----:B------:R-:W-:Y:S01]  /*10920*/  LOP3.LUT R26, R7, UR11, R26, 0x96, !PT ;  /* 0x0000000b071a7c12 */ /* 0x000fe2000f8e961a */
[----:B------:R-:W-:Y:S01]  /*10930*/  IMAD.WIDE.U32 R22, R4, -0x2daee0ad, RZ ;  /* 0xd2511f5304167825 */ /* 0x000fe200078e00ff */
[----:B------:R-:W-:-:S03]  /*10940*/  @!P6 PRMT R183, R21, 0x5410, RZ ;  /* 0x0000541015b7e816 */ /* 0x000fc600000000ff */
[----:B------:R-:W-:Y:S01]  /*10950*/  IMAD.WIDE.U32 R26, R26, -0x2daee0ad, RZ ;  /* 0xd2511f531a1a7825 */ /* 0x000fe200078e00ff */
[----:B------:R-:W-:Y:S02]  /*10960*/  LOP3.LUT R4, R23, UR10, R12, 0x96, !PT ;  /* 0x0000000a17047c12 */ /* 0x000fe4000f8e960c */
[----:B------:R-:W-:Y:S01]  /*10970*/  PRMT R167, R243, 0x7054, R243 ;  /* 0x00007054f3a77816 */ /* 0x000fe200000000f3 */
[----:B------:R-:W-:Y:S01]  /*10980*/  STG.E.U16 [R16.64+-0xf0], R31 ;  /* 0xffff101f10007986 */ /* 0x000fe2000c101518 */
[----:B------:R-:W-:Y:S01]  /*10990*/  LOP3.LUT R22, R27, UR8, R22, 0x96, !PT ;  /* 0x000000081b167c12 */ /* 0x000fe2000f8e9616 */
[----:B------:R-:W-:-:S04]  /*109a0*/  IMAD.WIDE.U32 R4, R4, -0x326172a9, RZ ;  /* 0xcd9e8d5704047825 */ /* 0x000fc800078e00ff */
[----:B------:R-:W-:Y:S01]  /*109b0*/  FADD.FTZ R230, R235, R230 ;  /* 0x000000e6ebe67221 */ /* 0x000fe20000010000 */
[----:B------:R-:W-:Y:S01]  /*109c0*/  STG.E.U16 [R16.64+-0xee], R227 ;  /* 0xffff12e310007986 */ /* 0x000fe2000c101518 */
[----:B------:R-:W-:Y:S01]  /*109d0*/  IMAD.WIDE.U32 R22, R22, -0x326172a9, RZ ;  /* 0xcd9e8d5716167825 */ /* 0x000fe200078e00ff */
[----:B------:R-:W-:Y:S02]  /*109e0*/  LOP3.LUT R25, R5, UR9, R6, 0x96, !PT ;  /* 0x0000000905197c12 */ /* 0x000fe4000f8e9606 */
[----:B------:R4:W5:Y:S01]  /*109f0*/  LDL.LU.64 R12, [R1+0x50] ;  /* 0x00005000010c7983 */ /* 0x0009620000300a00 */
[----:B------:R-:W-:Y:S01]  /*10a00*/  FADD.FTZ R230, R234, R230 ;  /* 0x000000e6eae67221 */ /* 0x000fe20000010000 */
[----:B------:R-:W-:Y:S01]  /*10a10*/  LOP3.LUT R5, R23, UR5, R4, 0x96, !PT ;  /* 0x0000000517057c12 */ /* 0x000fe2000f8e9604 */
[----:B------:R-:W-:Y:S01]  /*10a20*/  FADD.FTZ R231, R238, R231 ;  /* 0x000000e7eee77221 */ /* 0x000fe20000010000 */
[----:B------:R-:W-:Y:S01]  /*10a30*/  SHF.R.U32.HI R20, RZ, 0x10, R22 ;  /* 0x00000010ff147819 */ /* 0x000fe20000011616 */
[----:B------:R-:W-:Y:S01]  /*10a40*/  FADD.FTZ R230, R233, R230 ;  /* 0x000000e6e9e67221 */ /* 0x000fe20000010000 */
[C---:B------:R-:W-:Y:S01]  /*10a50*/  LOP3.LUT R6, R5.reuse, 0xffff, RZ, 0xc0, !PT ;  /* 0x0000ffff05067812 */ /* 0x040fe200078ec0ff */
[----:B------:R-:W-:Y:S01]  /*10a60*/  STG.E.U16 [R240.64+-0xf0], R229 ;  /* 0xffff10e5f0007986 */ /* 0x000fe2000c101518 */
[----:B------:R-:W-:Y:S01]  /*10a70*/  LOP3.LUT R4, R5, 0xff, RZ, 0xc0, !PT ;  /* 0x000000ff05047812 */ /* 0x000fe200078ec0ff */
[----:B------:R-:W-:Y:S01]  /*10a80*/  FADD.FTZ R230, R232, R230 ;  /* 0x000000e6e8e67221 */ /* 0x000fe20000010000 */
[----:B------:R-:W-:Y:S01]  /*10a90*/  SHF.R.U32.HI R6, RZ, 0x8, R6 ;  /* 0x00000008ff067819 */ /* 0x000fe20000011606 */
[----:B------:R-:W-:Y:S01]  /*10aa0*/  STG.E.U16 [R240.64+-0xee], R228 ;  /* 0xffff12e4f0007986 */ /* 0x000fe2000c101518 */
[----:B------:R-:W-:Y:S01]  /*10ab0*/  LOP3.LUT R21, R22, 0xff, RZ, 0xc0, !PT ;  /* 0x000000ff16157812 */ /* 0x000fe200078ec0ff */
[----:B------:R-:W-:Y:S01]  /*10ac0*/  FADD.FTZ R231, R237, R231 ;  /* 0x000000e7ede77221 */ /* 0x000fe20000010000 */
[----:B------:R-:W-:Y:S01]  /*10ad0*/  PRMT R4, R4, 0x5410, R6 ;  /* 0x0000541004047816 */ /* 0x000fe20000000006 */
[----:B------:R-:W-:Y:S01]  /*10ae0*/  STG.E.U16 [R16.64+-0xe0], R224 ;  /* 0xffff20e010007986 */ /* 0x000fe2000c101518 */
[----:B------:R-:W-:Y:S01]  /*10af0*/  SHF.R.U32.HI R6, RZ, 0x10, R5 ;  /* 0x00000010ff067819 */ /* 0x000fe20000011605 */
[----:B------:R-:W-:Y:S01]  /*10b00*/  FADD.FTZ R231, R236, R231 ;  /* 0x000000e7ece77221 */ /* 0x000fe20000010000 */
[----:B------:R-:W-:Y:S01]  /*10b10*/  SHF.R.U32.HI R5, RZ, 0x18, R5 ;  /* 0x00000018ff057819 */ /* 0x000fe20000011605 */
[----:B------:R-:W-:Y:S01]  /*10b20*/  HSET2.LE.AND R4, R4, R167, PT ;  /* 0x000000a704047233 */ /* 0x000fe20003803000 */
[----:B------:R-:W-:Y:S01]  /*10b30*/  LOP3.LUT R6, R6, 0xff, RZ, 0xc0, !PT ;  /* 0x000000ff06067812 */ /* 0x000fe200078ec0ff */
[----:B------:R-:W-:Y:S01]  /*10b40*/  STG.E.U16 [R16.64+-0xde], R223 ;  /* 0xffff22df10007986 */ /* 0x000fe2000c101518 */
[----:B------:R-:W-:Y:S01]  /*10b50*/  LOP3.LUT R20, R20, 0xff, RZ, 0xc0, !PT ;  /* 0x000000ff14147812 */ /* 0x000fe200078ec0ff */
[----:B------:R-:W-:Y:S01]  /*10b60*/  @UP0 UIADD3 UR29, UR6, -0x4, URZ ;  /* 0xfffffffc061d0890 */ /* 0x000fe2000fffe03f */
[----:B------:R-:W-:Y:S01]  /*10b70*/  PRMT R5, R6, 0x5410, R5 ;  /* 0x0000541006057816 */ /* 0x000fe20000000005 */
[----:B------:R-:W-:Y:S01]  /*10b80*/  STG.E.U16 [R240.64+-0xe0], R226 ;  /* 0xffff20e2f0007986 */ /* 0x000fe2000c101518 */
[----:B------:R-:W-:-:S02]  /*10b90*/  LOP3.LUT R6, R22, 0xffff, RZ, 0xc0, !PT ;  /* 0x0000ffff16067812 */ /* 0x000fc400078ec0ff */
[----:B------:R-:W-:Y:S01]  /*10ba0*/  SHF.R.U32.HI R7, RZ, 0x18, R22 ;  /* 0x00000018ff077819 */ /* 0x000fe20000011616 */
[--C-:B------:R-:W-:Y:S01]  /*10bb0*/  HSET2.LE.AND R5, R5, R167.reuse, PT ;  /* 0x000000a705057233 */ /* 0x100fe20003803000 */
[----:B------:R-:W-:Y:S01]  /*10bc0*/  SHF.R.U32.HI R6, RZ, 0x8, R6 ;  /* 0x00000008ff067819 */ /* 0x000fe20000011606 */
[----:B------:R-:W-:Y:S01]  /*10bd0*/  STG.E.U16 [R240.64+-0xde], R225 ;  /* 0xffff22e1f0007986 */ /* 0x000fe2000c101518 */
[----:B------:R-:W-:Y:S02]  /*10be0*/  PRMT R7, R20, 0x5410, R7 ;  /* 0x0000541014077816 */ /* 0x000fe40000000007 */
[----:B------:R-:W-:Y:S01]  /*10bf0*/  PRMT R6, R21, 0x5410, R6 ;  /* 0x0000541015067816 */ /* 0x000fe20000000006 */
[----:B------:R-:W-:Y:S01]  /*10c00*/  STG.E.U16 [R16.64+-0xd0], R220 ;  /* 0xffff30dc10007986 */ /* 0x000fe2000c101518 */
[----:B------:R-:W-:Y:S01]  /*10c10*/  LOP3.LUT R4, R4, R239, RZ, 0xc0, !PT ;  /* 0x000000ef04047212 */ /* 0x000fe200078ec0ff */
[--C-:B------:R-:W-:Y:S01]  /*10c20*/  HSET2.LE.AND R7, R7, R167.reuse, PT ;  /* 0x000000a707077233 */ /* 0x100fe20003803000 */
[----:B------:R-:W-:Y:S01]  /*10c30*/  LOP3.LUT R5, R5, R175, RZ, 0xc0, !PT ;  /* 0x000000af05057212 */ /* 0x000fe200078ec0ff */
[----:B------:R-:W1:Y:S01]  /*10c40*/  LDSM.16.MT88.4 R20, [R204+0x18000] ;  /* 0x01800000cc14783b */ /* 0x000e620000004200 */
[----:B------:R-:W-:-:S02]  /*10c50*/  HSET2.LE.AND R6, R6, R167, PT ;  /* 0x000000a706067233 */ /* 0x000fc40003803000 */
[----:B------:R-:W-:Y:S01]  /*10c60*/  LOP3.LUT R7, R7, R173, RZ, 0xc0, !PT ;  /* 0x000000ad07077212 */ /* 0x000fe200078ec0ff */
[----:B------:R-:W-:Y:S02]  /*10c70*/  STG.E.U16 [R16.64+-0xce], R219 ;  /* 0xffff32db10007986 */ /* 0x000fe4000c101518 */
[----:B------:R-:W-:Y:S01]  /*10c80*/  LOP3.LUT R6, R6, R174, RZ, 0xc0, !PT ;  /* 0x000000ae06067212 */ /* 0x000fe200078ec0ff */
[----:B------:R-:W-:Y:S01]  /*10c90*/  IMAD.WIDE.U32 R174, R168, -0x2daee0ad, RZ ;  /* 0xd2511f53a8ae7825 */ /* 0x000fe200078e00ff */
        /* <DEDUP_REMOVED lines=8> */
[C---:B-1----:R-:W-:Y:S03]  /*10d20*/  HMMA.16816.F32.BF16 R132, R4.reuse, R20, R132 ;  /* 0x000000140484723c */ /* 0x042fe60000041884 */
[----:B------:R-:W-:Y:S04]  /*10d30*/  STG.E.U16 [R240.64+-0xb0], R214 ;  /* 0xffff50d6f0007986 */ /* 0x000fe8000c101518 */
[----:B------:R-:W-:Y:S01]  /*10d40*/  STG.E.U16 [R240.64+-0xae], R213 ;  /* 0xffff52d5f0007986 */ /* 0x000fe2000c101518 */
[C---:B------:R-:W-:Y:S03]  /*10d50*/  HMMA.16816.F32.BF16 R136, R4.reuse, R22, R136 ;  /* 0x000000160488723c */ /* 0x040fe60000041888 */
[----:B------:R-:W1:Y:S04]  /*10d60*/  LDSM.16.MT88.4 R20, [R202+0x18000] ;  /* 0x01800000ca14783b */ /* 0x000e680000004200 */
        /* <DEDUP_REMOVED lines=127> */
[----:B------:R-:W1:Y:S06]  /*11560*/  LDSM.16.MT88.4 R28, [R202+0x19000] ;  /* 0x01900000ca1c783b */ /* 0x000e6c0000004200 */
[----:B------:R-:W-:-:S05]  /*11570*/  IMAD.WIDE.U32 R4, R34, -0x2daee0ad, RZ ;  /* 0xd2511f5322047825 */ /* 0x000fca00078e00ff */
[----:B------:R-:W-:Y:S02]  /*11580*/  LOP3.LUT R32, R5, UR14, R32, 0x96, !PT ;  /* 0x0000000e05207c12 */ /* 0x000fe4000f8e9620 */
[----:B------:R-:W-:-:S03]  /*11590*/  LOP3.LUT R168, R175, UR12, R4, 0x96, !PT ;  /* 0x0000000cafa87c12 */ /* 0x000fc6000f8e9604 */
        /* <DEDUP_REMOVED lines=11> */
[----:B------:R-:W-:Y:S01]  /*11650*/  LOP3.LUT R4, R20, 0xffff, RZ, 0xc0, !PT ;  /* 0x0000ffff14047812 */ /* 0x000fe200078ec0ff */
[----:B------:R-:W-:Y:S01]  /*11660*/  IMAD.WIDE.U32 R168, R168, -0x2daee0ad, RZ ;  /* 0xd2511f53a8a87825 */ /* 0x000fe200078e00ff */
[----:B------:R-:W-:Y:S02]  /*11670*/  LOP3.LUT R19, R21, UR5, R174, 0x96, !PT ;  /* 0x0000000515137c12 */ /* 0x000fe4000f8e96ae */
[----:B------:R-:W-:Y:S02]  /*11680*/  SHF.R.U32.HI R4, RZ, 0x8, R4 ;  /* 0x00000008ff047819 */ /* 0x000fe40000011604 */
[----:B------:R-:W-:Y:S02]  /*11690*/  LOP3.LUT R6, R20, 0xff, RZ, 0xc0, !PT ;  /* 0x000000ff14067812 */ /* 0x000fe400078ec0ff */
[----:B------:R-:W-:Y:S02]  /*116a0*/  LOP3.LUT R7, R19, 0xffff, RZ, 0xc0, !PT ;  /* 0x0000ffff13077812 */ /* 0x000fe400078ec0ff */
[----:B------:R-:W-:-:S02]  /*116b0*/  PRMT R6, R6, 0x5410, R4 ;  /* 0x0000541006067816 */ /* 0x000fc40000000004 */
[----:B------:R-:W-:Y:S02]  /*116c0*/  SHF.R.U32.HI R7, RZ, 0x8, R7 ;  /* 0x00000008ff077819 */ /* 0x000fe40000011607 */
[----:B------:R-:W-:Y:S01]  /*116d0*/  LOP3.LUT R4, R19, 0xff, RZ, 0xc0, !PT ;  /* 0x000000ff13047812 */ /* 0x000fe200078ec0ff */
[--C-:B------:R-:W-:Y:S01]  /*116e0*/  HSET2.LE.AND R6, R6, R167.reuse, PT ;  /* 0x000000a706067233 */ /* 0x100fe20003803000 */
[----:B------:R-:W-:Y:S02]  /*116f0*/  SHF.R.U32.HI R5, RZ, 0x10, R20 ;  /* 0x00000010ff057819 */ /* 0x000fe40000011614 */
[----:B------:R-:W-:Y:S02]  /*11700*/  PRMT R4, R4, 0x5410, R7 ;  /* 0x0000541004047816 */ /* 0x000fe40000000007 */
[--C-:B------:R-:W-:Y:S02]  /*11710*/  SHF.R.U32.HI R7, RZ, 0x10, R19.reuse ;  /* 0x00000010ff077819 */ /* 0x100fe40000011613 */
[----:B------:R-:W-:Y:S01]  /*11720*/  SHF.R.U32.HI R19, RZ, 0x18, R19 ;  /* 0x00000018ff137819 */ /* 0x000fe20000011613 */
[----:B------:R-:W-:Y:S01]  /*11730*/  HSET2.LE.AND R4, R4, R167, PT ;  /* 0x000000a704047233 */ /* 0x000fe20003803000 */
[----:B------:R-:W-:-:S02]  /*11740*/  LOP3.LUT R7, R7, 0xff, RZ, 0xc0, !PT ;  /* 0x000000ff07077812 */ /* 0x000fc400078ec0ff */
[----:B------:R-:W-:Y:S02]  /*11750*/  SHF.R.U32.HI R20, RZ, 0x18, R20 ;  /* 0x00000018ff147819 */ /* 0x000fe40000011614 */
[----:B------:R-:W-:Y:S02]  /*11760*/  LOP3.LUT R5, R5, 0xff, RZ, 0xc0, !PT ;  /* 0x000000ff05057812 */ /* 0x000fe400078ec0ff */
[----:B------:R-:W-:Y:S02]  /*11770*/  PRMT R7, R7, 0x5410, R19 ;  /* 0x0000541007077816 */ /* 0x000fe40000000013 */
[----:B------:R-:W-:Y:S02]  /*11780*/  PRMT R5, R5, 0x5410, R20 ;  /* 0x0000541005057816 */ /* 0x000fe40000000014 */
[----:B------:R-:W2:Y:S01]  /*11790*/  LDSM.16.MT88.4 R20, [R200+0x19000] ;  /* 0x01900000c814783b */ /* 0x000ea20000004200 */
[--C-:B------:R-:W-:Y:S01]  /*117a0*/  HSET2.LE.AND R19, R7, R167.reuse, PT ;  /* 0x000000a707137233 */ /* 0x100fe20003803000 */
[----:B------:R-:W-:Y:S01]  /*117b0*/  LOP3.LUT R6, R6, R35, RZ, 0xc0, !PT ;  /* 0x0000002306067212 */ /* 0x000fe200078ec0ff */
[----:B------:R-:W-:Y:S01]  /*117c0*/  HSET2.LE.AND R7, R5, R167, PT ;  /* 0x000000a705077233 */ /* 0x000fe20003803000 */
[----:B------:R-:W-:-:S02]  /*117d0*/  LOP3.LUT R4, R4, R171, RZ, 0xc0, !PT ;  /* 0x000000ab04047212 */ /* 0x000fc400078ec0ff */
[----:B------:R-:W-:Y:S02]  /*117e0*/  LOP3.LUT R5, R19, R170, RZ, 0xc0, !PT ;  /* 0x000000aa13057212 */ /* 0x000fe400078ec0ff */
[----:B------:R-:W-:Y:S02]  /*117f0*/  LOP3.LUT R7, R7, R33, RZ, 0xc0, !PT ;  /* 0x0000002107077212 */ /* 0x000fe400078ec0ff */
[----:B------:R-:W3:Y:S01]  /*11800*/  LDSM.16.MT88.4 R32, [R204+0x19000] ;  /* 0x01900000cc20783b */ /* 0x000ee20000004200 */
[----:B------:R-:W-:-:S04]  /*11810*/  SHF.R.U32.HI R19, RZ, 0x18, R168 ;  /* 0x00000018ff137819 */ /* 0x000fc800000116a8 */
        /* <DEDUP_REMOVED lines=16> */
[C---:B--2---:R-:W-:Y:S08]  /*11920*/  HMMA.16816.F32.BF16 R60, R4.reuse, R20, R60 ;  /* 0x00000014043c723c */ /* 0x044ff0000004183c */
        /* <DEDUP_REMOVED lines=20> */
[C---:B--2---:R-:W-:Y:S07]  /*11a70*/  HMMA.16816.F32.BF16 R124, R4.reuse, R20, R124 ;  /* 0x00000014047c723c */ /* 0x044fee000004187c */
[----:B------:R-:W-:Y:S01]  /*11a80*/  LOP3.LUT R21, R168, 0xffff, RZ, 0xc0, !PT ;  /* 0x0000ffffa8157812 */ /* 0x000fe200078ec0ff */
[----:B------:R-:W-:Y:S01]  /*11a90*/  HMMA.16816.F32.BF16 R112, R4, R30, R112 ;  /* 0x0000001e0470723c */ /* 0x000fe20000041870 */
[----:B------:R-:W-:Y:S01]  /*11aa0*/  LOP3.LUT R20, R169, UR7, R18, 0x96, !PT ;  /* 0x00000007a9147c12 */ /* 0x000fe2000f8e9612 */
[----:B------:R-:W1:Y:S01]  /*11ab0*/  LDSM.16.MT88.4 R28, [R204+0x19800] ;  /* 0x01980000cc1c783b */ /* 0x000e620000004200 */
[----:B------:R-:W-:-:S02]  /*11ac0*/  SHF.R.U32.HI R21, RZ, 0x8, R21 ;  /* 0x00000008ff157819 */ /* 0x000fc40000011615 */
[----:B------:R-:W-:-:S03]  /*11ad0*/  LOP3.LUT R18, R168, 0xff, RZ, 0xc0, !PT ;  /* 0x000000ffa8127812 */ /* 0x000fc600078ec0ff */
[----:B---3--:R-:W-:Y:S01]  /*11ae0*/  HMMA.16816.F32.BF16 R100, R4, R32, R100 ;  /* 0x000000200464723c */ /* 0x008fe20000041864 */
[----:B------:R-:W-:-:S06]  /*11af0*/  PRMT R18, R18, 0x5410, R21 ;  /* 0x0000541012127816 */ /* 0x000fcc0000000015 */
[----:B------:R-:W-:Y:S01]  /*11b00*/  SHF.R.U32.HI R32, RZ, 0x10, R168 ;  /* 0x00000010ff207819 */ /* 0x000fe200000116a8 */
[----:B------:R-:W-:Y:S01]  /*11b10*/  HMMA.16816.F32.BF16 R104, R4, R34, R104 ;  /* 0x000000220468723c */ /* 0x000fe20000041868 */
[----:B------:R-:W-:Y:S02]  /*11b20*/  LDSM.16.MT88.4 R168, [R200+0x19800] ;  /* 0x01980000c8a8783b */ /* 0x000fe40000004200 */
[----:B------:R-:W-:-:S04]  /*11b30*/  LOP3.LUT R32, R32, 0xff, RZ, 0xc0, !PT ;  /* 0x000000ff20207812 */ /* 0x000fc800078ec0ff */
[----:B------:R-:W-:Y:S01]  /*11b40*/  PRMT R19, R32, 0x5410, R19 ;  /* 0x0000541020137816 */ /* 0x000fe20000000013 */
[C---:B----4-:R-:W-:Y:S01]  /*11b50*/  HMMA.16816.F32.BF16 R116, R4.reuse, R24, R116 ;  /* 0x000000180474723c */ /* 0x050fe20000041874 */
[----:B------:R-:W-:Y:S07]  /*11b60*/  LDSM.16.MT88.4 R32, [R201+0x1b800] ;  /* 0x01b80000c920783b */ /* 0x000fee0000004200 */
[C---:B------:R-:W-:Y:S01]  /*11b70*/  HMMA.16816.F32.BF16 R120, R4.reuse, R26, R120 ;  /* 0x0000001a0478723c */ /* 0x040fe20000041878 */
[----:B------:R-:W2:Y:S07]  /*11b80*/  LDSM.16.MT88.4 R24, [R202+0x19800] ;  /* 0x01980000ca18783b */ /* 0x000eae0000004200 */
[----:B------:R-:W-:Y:S07]  /*11b90*/  HMMA.16816.F32.BF16 R128, R4, R22, R128 ;  /* 0x000000160480723c */ /* 0x000fee0000041880 */
[----:B------:R-:W-:-:S02]  /*11ba0*/  SHF.R.U32.HI R6, RZ, 0x10, R20 ;  /* 0x00000010ff067819 */ /* 0x000fc40000011614 */
[C---:B------:R-:W-:Y:S02]  /*11bb0*/  LOP3.LUT R4, R20.reuse, 0xffff, RZ, 0xc0, !PT ;  /* 0x0000ffff14047812 */ /* 0x040fe400078ec0ff */
[----:B------:R-:W-:Y:S02]  /*11bc0*/  LOP3.LUT R7, R20, 0xff, RZ, 0xc0, !PT ;  /* 0x000000ff14077812 */ /* 0x000fe400078ec0ff */
[----:B------:R-:W-:Y:S02]  /*11bd0*/  SHF.R.U32.HI R5, RZ, 0x18, R20 ;  /* 0x00000018ff057819 */ /* 0x000fe40000011614 */
[----:B------:R-:W-:Y:S01]  /*11be0*/  LOP3.LUT R6, R6, 0xff, RZ, 0xc0, !PT ;  /* 0x000000ff06067812 */ /* 0x000fe200078ec0ff */
[----:B------:R-:W3:Y:S01]  /*11bf0*/  LDSM.16.MT88.4 R20, [R201+0x19800] ;  /* 0x01980000c914783b */ /* 0x000ee20000004200 */
[----:B------:R-:W-:Y:S02]  /*11c00*/  SHF.R.U32.HI R4, RZ, 0x8, R4 ;  /* 0x00000008ff047819 */ /* 0x000fe40000011604 */
[----:B------:R-:W-:Y:S01]  /*11c10*/  PRMT R5, R6, 0x5410, R5 ;  /* 0x0000541006057816 */ /* 0x000fe20000000005 */
[--C-:B------:R-:W-:Y:S01]  /*11c20*/  HSET2.LE.AND R6, R18, R167.reuse, PT ;  /* 0x000000a712067233 */ /* 0x100fe20003803000 */
[----:B------:R-:W-:Y:S01]  /*11c30*/  PRMT R4, R7, 0x5410, R4 ;  /* 0x0000541007047816 */ /* 0x000fe20000000004 */
[----:B------:R-:W-:-:S02]  /*11c40*/  HSET2.LE.AND R7, R19, R167, PT ;  /* 0x000000a713077233 */ /* 0x000fc40003803000 */
[--C-:B------:R-:W-:Y:S01]  /*11c50*/  HSET2.LE.AND R5, R5, R167.reuse, PT ;  /* 0x000000a705057233 */ /* 0x100fe20003803000 */
[----:B------:R-:W-:Y:S01]  /*11c60*/  LOP3.LUT R6, R6, R165, RZ, 0xc0, !PT ;  /* 0x000000a506067212 */ /* 0x000fe200078ec0ff */
[----:B------:R-:W-:Y:S01]  /*11c70*/  HSET2.LE.AND R4, R4, R167, PT ;  /* 0x000000a704047233 */ /* 0x000fe20003803000 */
[----:B------:R-:W-:Y:S02]  /*11c80*/  LOP3.LUT R7, R7, R164, RZ, 0xc0, !PT ;  /* 0x000000a407077212 */ /* 0x000fe400078ec0ff */
[----:B------:R-:W-:Y:S02]  /*11c90*/  LOP3.LUT R5, R5, R166, RZ, 0xc0, !PT ;  /* 0x000000a605057212 */ /* 0x000fe400078ec0ff */
[----:B------:R-:W4:Y:S01]  /*11ca0*/  LDSM.16.MT88.4 R164, [R202+0x1b800] ;  /* 0x01b80000caa4783b */ /* 0x000f220000004200 */
[----:B------:R-:W-:-:S03]  /*11cb0*/  LOP3.LUT R4, R4, R172, RZ, 0xc0, !PT ;  /* 0x000000ac04047212 */ /* 0x000fc600078ec0ff */
[----:B------:R-:W4:Y:S04]  /*11cc0*/  LDSM.16.MT88.4 R172, [R204+0x1b800] ;  /* 0x01b80000ccac783b */ /* 0x000f280000004200 */
        /* <DEDUP_REMOVED lines=28> */
[----:B------:R-:W-:Y:S01]  /*11e90*/  IADD3 R166, P1, R16, -0x180, RZ ;  /* 0xfffffe8010a67810 */ /* 0x000fe20007f3e0ff */
[----:B------:R-:W-:Y:S01]  /*11ea0*/  FADD.FTZ R167, R0, R230 ;  /* 0x000000e600a77221 */ /* 0x000fe20000010000 */
[----:B----4-:R-:W-:Y:S02]  /*11eb0*/  HMMA.16816.F32.BF16 R76, R4, R24, R76 ;  /* 0x00000018044c723c */ /* 0x010fe4000004184c */
[----:B------:R-:W-:-:S05]  /*11ec0*/  IADD3.X R0, R17, -0x1, RZ, P1, !PT ;  /* 0xffffffff11007810 */ /* 0x000fca0000ffe4ff */
[----:B------:R3:W-:Y:S01]  /*11ed0*/  STL [R1+0x48], R0 ;  /* 0x0000480001007387 */ /* 0x0007e20000100800 */
[C---:B------:R-:W-:Y:S08]  /*11ee0*/  HMMA.16816.F32.BF16 R80, R4.reuse, R26, R80 ;  /* 0x0000001a0450723c */ /* 0x040ff00000041850 */
[C---:B------:R-:W-:Y:S08]  /*11ef0*/  HMMA.16816.F32.BF16 R84, R4.reuse, R172, R84 ;  /* 0x000000ac0454723c */ /* 0x040ff00000041854 */
[C---:B------:R-:W-:Y:S08]  /*11f00*/  HMMA.16816.F32.BF16 R88, R4.reuse, R174, R88 ;  /* 0x000000ae0458723c */ /* 0x040ff00000041858 */
[C---:B------:R-:W-:Y:S08]  /*11f10*/  HMMA.16816.F32.BF16 R92, R4.reuse, R168, R92 ;  /* 0x000000a8045c723c */ /* 0x040ff0000004185c */
[C---:B------:R-:W-:Y:S08]  /*11f20*/  HMMA.16816.F32.BF16 R96, R4.reuse, R170, R96 ;  /* 0x000000aa0460723c */ /* 0x040ff00000041860 */
[C---:B------:R-:W-:Y:S07]  /*11f30*/  HMMA.16816.F32.BF16 R100, R4.reuse, R164, R100 ;  /* 0x000000a40464723c */ /* 0x040fee0000041864 */
[----:B------:R-:W-:Y:S01]  /*11f40*/  FADD.FTZ R165, R11, R231 ;  /* 0x000000e70ba57221 */ /* 0x000fe20000010000 */
[C---:B------:R-:W-:Y:S08]  /*11f50*/  HMMA.16816.F32.BF16 R108, R4.reuse, R32, R108 ;  /* 0x00000020046c723c */ /* 0x040ff0000004186c */
[C---:B------:R-:W-:Y:S08]  /*11f60*/  HMMA.16816.F32.BF16 R112, R4.reuse, R34, R112 ;  /* 0x000000220470723c */ /* 0x040ff00000041870 */
[C---:B-1----:R-:W-:Y:S08]  /*11f70*/  HMMA.16816.F32.BF16 R116, R4.reuse, R28, R116 ;  /* 0x0000001c0474723c */ /* 0x042ff00000041874 */
[C---:B------:R-:W-:Y:S08]  /*11f80*/  HMMA.16816.F32.BF16 R120, R4.reuse, R30, R120 ;  /* 0x0000001e0478723c */ /* 0x040ff00000041878 */
[C---:B--2---:R-:W-:Y:S08]  /*11f90*/  HMMA.16816.F32.BF16 R124, R4.reuse, R20, R124 ;  /* 0x00000014047c723c */ /* 0x044ff0000004187c */
[----:B------:R-:W-:Y:S01]  /*11fa0*/  HMMA.16816.F32.BF16 R128, R4, R22, R128 ;  /* 0x000000160480723c */ /* 0x000fe20000041880 */
[----:B------:R-:W-:Y:S11]  /*11fb0*/  @P0 BRA `(.L_x_890) ;  /* 0x0000001000000947 */ /* 0x000ff60003800000 */
.L_x_883:
[----:B---3--:R-:W-:-:S12]  /*11fc0*/  UIADD3 UR29, UR31, -0x1, URZ ;  /* 0xffffffff1f1d7890 */ /* 0x008fd8000fffe03f */
.L_x_890:
[----:B---3--:R-:W-:-:S13]  /*11fd0*/  ISETP.LE.AND P0, PT, RZ, UR29, PT ;  /* 0x0000001dff007c0c */ /* 0x008fda000bf03270 */
[----:B------:R-:W-:Y:S05]  /*11fe0*/  @!P0 BRA `(.L_x_891) ;  /* 0x00005b9000008947 */ /* 0x000fea0003800000 */
[----:B------:R-:W2:Y:S01]  /*11ff0*/  LDL.64 R20, [R1] ;  /* 0x0000000001147983 */ /* 0x000ea20000100a00 */
[----:B------:R-:W-:Y:S01]  /*12000*/  USHF.R.S32.HI UR31, URZ, 0x1f, UR23 ;  /* 0x0000001f3f1f7899 */ /* 0x000fe20008011417 */
[----:B------:R-:W-:Y:S01]  /*12010*/  IMAD.U32 R4, RZ, RZ, UR23 ;  /* 0x00000017ff047e24 */ /* 0x000fe2000f8e00ff */
[----:B------:R-:W-:Y:S01]  /*12020*/  ULDC.64 UR4, c[0x0][0x1b0] ;  /* 0x00006c0000047ab9 */ /* 0x000fe20000000a00 */
[----:B------:R-:W1:Y:S01]  /*12030*/  S2R R6, SR_TID.X ;  /* 0x0000000000067919 */ /* 0x000e620000002100 */
[----:B------:R-:W-:Y:S01]  /*12040*/  UIMAD UR4, UR31, UR4, URZ ;  /* 0x000000041f0472a4 */ /* 0x000fe2000f8e023f */
[----:B------:R-:W-:Y:S01]  /*12050*/  IMAD.U32 R0, RZ, RZ, UR23 ;  /* 0x00000017ff007e24 */ /* 0x000fe2000f8e00ff */
[----:B------:R-:W-:Y:S01]  /*12060*/  UMOV UR34, 0x6 ;  /* 0x0000000600227882 */ /* 0x000fe20000000000 */
[----:B-----5:R-:W-:Y:S01]  /*12070*/  IMAD.MOV.U32 R164, RZ, RZ, R3 ;  /* 0x000000ffffa47224 */ /* 0x020fe200078e0003 */
[----:B------:R-:W-:Y:S01]  /*12080*/  ULDC.64 UR6, c[0x0][0x1a0] ;  /* 0x0000680000067ab9 */ /* 0x000fe20000000a00 */
[----:B------:R-:W-:Y:S01]  /*12090*/  ISETP.GE.AND P2, PT, R247, c[0x0][0x220], PT ;  /* 0x00008800f7007a0c */ /* 0x000fe20003f46270 */
[----:B------:R-:W-:Y:S01]  /*120a0*/  USHF.L.U64.HI UR7, UR6, UR34, UR7 ;  /* 0x0000002206077299 */ /* 0x000fe20008010207 */
[----:B------:R-:W-:Y:S01]  /*120b0*/  PRMT R252, R243, 0x7054, R243 ;  /* 0x00007054f3fc7816 */ /* 0x000fe200000000f3 */
[----:B------:R-:W-:-:S02]  /*120c0*/  UIMAD UR34, UR23, UR5, UR4 ;  /* 0x00000005172272a4 */ /* 0x000fc4000f8e0204 */
[----:B------:R-:W-:Y:S02]  /*120d0*/  USHF.L.U32 UR6, UR6, 0x6, URZ ;  /* 0x0000000606067899 */ /* 0x000fe4000800063f */
[----:B------:R-:W-:Y:S02]  /*120e0*/  ULDC.64 UR4, c[0x0][0x1b8] ;  /* 0x00006e0000047ab9 */ /* 0x000fe40000000a00 */
[----:B------:R-:W-:-:S04]  /*120f0*/  UIMAD UR4, UR31, UR4, URZ ;  /* 0x000000041f0472a4 */ /* 0x000fc8000f8e023f */
[----:B------:R-:W-:Y:S02]  /*12100*/  UIMAD UR4, UR23, UR5, UR4 ;  /* 0x00000005170472a4 */ /* 0x000fe4000f8e0204 */
[----:B------:R-:W-:Y:S02]  /*12110*/  UIADD3 UR23, UR29, -0x1, URZ ;  /* 0xffffffff1d177890 */ /* 0x000fe4000fffe03f */
[----:B------:R-:W-:Y:S01]  /*12120*/  ULDC UR5, c[0x0][0x228] ;  /* 0x00008a0000057ab9 */ /* 0x000fe20000000800 */
[----:B-1----:R-:W-:Y:S01]  /*12130*/  SHF.R.S32.HI R5, RZ, 0x1f, R6 ;  /* 0x0000001fff057819 */ /* 0x002fe20000011406 */
[----:B------:R-:W-:Y:S01]  /*12140*/  USHF.L.U32 UR5, UR5, 0x3, URZ ;  /* 0x0000000305057899 */ /* 0x000fe2000800063f */
[--C-:B--2---:R-:W-:Y:S01]  /*12150*/  SHF.R.S32.HI R17, RZ, 0x1f, R20.reuse ;  /* 0x0000001fff117819 */ /* 0x104fe20000011414 */
[----:B------:R-:W-:Y:S01]  /*12160*/  IMAD.MOV.U32 R16, RZ, RZ, R20 ;  /* 0x000000ffff107224 */ /* 0x000fe200078e0014 */
[----:B------:R-:W-:-:S03]  /*12170*/  ISETP.GE.AND P3, PT, R20, c[0x0][0x220], PT ;  /* 0x0000880014007a0c */ /* 0x000fc60003f66270 */
[----:B------:R-:W-:Y:S01]  /*12180*/  IMAD.WIDE.U32 R18, R4, c[0x0][0x1b0], R16 ;  /* 0x00006c0004127a25 */ /* 0x000fe200078e0010 */
[----:B------:R-:W-:-:S03]  /*12190*/  LEA.HI R4, R5, R6, RZ, 0x3 ;  /* 0x0000000605047211 */ /* 0x000fc600078f18ff */
[----:B------:R-:W-:Y:S01]  /*121a0*/  IMAD.U32 R6, RZ, RZ, UR34 ;  /* 0x00000022ff067e24 */ /* 0x000fe2000f8e00ff */
[----:B------:R-:W-:Y:S01]  /*121b0*/  IADD3 R7, P1, R18, UR28, RZ ;  /* 0x0000001c12077c10 */ /* 0x000fe2000ff3e0ff */
[----:B------:R-:W-:Y:S01]  /*121c0*/  IMAD.WIDE.U32 R16, R0, c[0x0][0x1b8], R16 ;  /* 0x00006e0000107a25 */ /* 0x000fe200078e0010 */
[----:B------:R-:W-:Y:S01]  /*121d0*/  SHF.R.S32.HI R4, RZ, 0x3, R4 ;  /* 0x00000003ff047819 */ /* 0x000fe20000011404 */
[----:B------:R-:W-:Y:S01]  /*121e0*/  USHF.L.U32 UR28, UR5, 0x1, URZ ;  /* 0x00000001051c7899 */ /* 0x000fe2000800063f */
[----:B------:R-:W-:Y:S01]  /*121f0*/  IADD3.X R6, R6, UR26, R19, P1, !PT ;  /* 0x0000001a06067c10 */ /* 0x000fe20008ffe413 */
[----:B------:R-:W-:Y:S01]  /*12200*/  IMAD.U32 R0, RZ, RZ, UR4 ;  /* 0x00000004ff007e24 */ /* 0x000fe2000f8e00ff */
[C---:B------:R-:W-:Y:S02]  /*12210*/  LEA R11, P1, R7.reuse, c[0x0][0x168], 0x1 ;  /* 0x00005a00070b7a11 */ /* 0x040fe400078208ff */
[----:B------:R-:W-:Y:S01]  /*12220*/  IADD3 R5, P0, R16, UR30, RZ ;  /* 0x0000001e10057c10 */ /* 0x000fe2000ff1e0ff */
[----:B------:R-:W-:Y:S01]  /*12230*/  UMOV UR30, URZ ;  /* 0x0000003f001e7c82 */ /* 0x000fe20008000000 */
[----:B------:R-:W-:Y:S01]  /*12240*/  LEA.HI.X R6, R7, c[0x0][0x16c], R6, 0x1, P1 ;  /* 0x00005b0007067a11 */ /* 0x000fe200008f0c06 */
[----:B------:R1:W-:Y:S01]  /*12250*/  STL [R1+0x1c], R11 ;  /* 0x00001c0b01007387 */ /* 0x0003e20000100800 */
[----:B------:R-:W-:Y:S01]  /*12260*/  IADD3.X R0, R0, UR27, R17, P0, !PT ;  /* 0x0000001b00007c10 */ /* 0x000fe200087fe411 */
[----:B------:R-:W-:-:S02]  /*12270*/  USHF.R.S32.HI UR27, URZ, 0x1f, UR5 ;  /* 0x0000001f3f1b7899 */ /* 0x000fc40008011405 */
[----:B------:R2:W-:Y:S02]  /*12280*/  STL [R1+0x18], R6 ;  /* 0x0000180601007387 */ /* 0x0005e40000100800 */
[----:B------:R-:W-:Y:S01]  /*12290*/  USHF.L.U64.HI UR27, UR5, 0x1, UR27 ;  /* 0x00000001051b7899 */ /* 0x000fe2000801021b */
[----:B-1----:R-:W-:Y:S02]  /*122a0*/  LEA R11, P0, R5, c[0x0][0x170], 0x1 ;  /* 0x00005c00050b7a11 */ /* 0x002fe400078008ff */
[----:B--2---:R-:W-:-:S03]  /*122b0*/  IADD3 R6, P1, R4, 0x20, RZ ;  /* 0x0000002004067810 */ /* 0x004fc60007f3e0ff */
[----:B------:R-:W-:Y:S01]  /*122c0*/  STL [R1+0x14], R11 ;  /* 0x0000140b01007387 */ /* 0x000fe20000100800 */
[----:B------:R-:W-:Y:S02]  /*122d0*/  SHF.R.S32.HI R4, RZ, 0x1f, R4 ;  /* 0x0000001fff047819 */ /* 0x000fe40000011404 */
[----:B------:R-:W-:Y:S01]  /*122e0*/  LEA.HI.X R5, R5, c[0x0][0x174], R0, 0x1, P0 ;  /* 0x00005d0005057a11 */ /* 0x000fe200000f0c00 */
[----:B------:R-:W-:Y:S01]  /*122f0*/  IMAD.MOV.U32 R0, RZ, RZ, R2 ;  /* 0x000000ffff007224 */ /* 0x000fe200078e0002 */
[----:B------:R-:W-:Y:S01]  /*12300*/  ISETP.GE.AND P0, PT, R245, c[0x0][0x220], PT ;  /* 0x00008800f5007a0c */ /* 0x000fe20003f06270 */
[----:B------:R-:W-:Y:S02]  /*12310*/  IMAD.WIDE.U32 R2, R9, -0x326172a9, RZ ;  /* 0xcd9e8d5709027825 */ /* 0x000fe400078e00ff */
[----:B------:R1:W-:Y:S02]  /*12320*/  STL [R1+0x10], R5 ;  /* 0x0000100501007387 */ /* 0x0003e40000100800 */
[----:B------:R-:W-:Y:S01]  /*12330*/  IMAD.X R7, RZ, RZ, R4, P1 ;  /* 0x000000ffff077224 */ /* 0x000fe200008e0604 */
[----:B------:R-:W-:-:S02]  /*12340*/  LOP3.LUT R10, R3, R10, RZ, 0x3c, !PT ;  /* 0x0000000a030a7212 */ /* 0x000fc400078e3cff */
[----:B------:R-:W-:Y:S02]  /*12350*/  ISETP.GE.AND P1, PT, R246, c[0x0][0x220], PT ;  /* 0x00008800f6007a0c */ /* 0x000fe40003f26270 */
[----:B------:R2:W-:Y:S04]  /*12360*/  STL.64 [R1+0x40], R6 ;  /* 0x0000400601007387 */ /* 0x0005e80000100a00 */
[----:B------:R3:W-:Y:S01]  /*12370*/  STL.64 [R1+0x28], R2 ;  /* 0x0000280201007387 */ /* 0x0007e20000100a00 */
[----:B-1----:R-:W-:-:S04]  /*12380*/  IMAD.WIDE.U32 R4, R10, -0x2daee0ad, RZ ;  /* 0xd2511f530a047825 */ /* 0x002fc800078e00ff */
[----:B--2---:R-:W-:-:S04]  /*12390*/  IMAD.WIDE.U32 R6, R8, -0x2daee0ad, RZ ;  /* 0xd2511f5308067825 */ /* 0x004fc800078e00ff */
[----:B---3--:R-:W-:Y:S01]  /*123a0*/  IMAD.MOV.U32 R2, RZ, RZ, R12 ;  /* 0x000000ffff027224 */ /* 0x008fe200078e000c */
[----:B------:R1:W-:Y:S01]  /*123b0*/  STL.64 [R1+0x30], R6 ;  /* 0x0000300601007387 */ /* 0x0003e20000100a00 */
[----:B------:R-:W-:-:S05]  /*123c0*/  IMAD.MOV.U32 R3, RZ, RZ, R15 ;  /* 0x000000ffff037224 */ /* 0x000fca00078e000f */
[----:B------:R1:W-:Y:S04]  /*123d0*/  STL.64 [R1+0x38], R2 ;  /* 0x0000380201007387 */ /* 0x0003e80000100a00 */
[----:B------:R1:W-:Y:S01]  /*123e0*/  STL.64 [R1+0x20], R4 ;  /* 0x0000200401007387 */ /* 0x0003e20000100a00 */
[----:B------:R-:W-:Y:S05]  /*123f0*/  BRA `(.L_x_892) ;  /* 0x000003b000007947 */ /* 0x000fea0003800000 */
.L_x_894:
        /* <DEDUP_REMOVED lines=11> */
[----:B------:R-:W-:Y:S02]  /*124b0*/  @!P3 LEA R176, P6, R168, c[0x0][0x168], 0x1 ;  /* 0x00005a00a8b0ba11 */ /* 0x000fe400078c08ff */
[----:B------:R-:W-:Y:S02]  /*124c0*/  LEA.HI.X R166, R2, R251, R166, 0x6, P4 ;  /* 0x000000fb02a67211 */ /* 0x000fe400020f34a6 */
[C---:B------:R-:W-:Y:S02]  /*124d0*/  IADD3 R3, P5, R168.reuse, UR17, RZ ;  /* 0x00000011a8037c10 */ /* 0x040fe4000ffbe0ff */
[----:B------:R-:W-:Y:S02]  /*124e0*/  @!P3 LEA.HI.X R177, R168, c[0x0][0x16c], R166, 0x1, P6 ;  /* 0x00005b00a8b1ba11 */ /* 0x000fe400030f0ca6 */
[C---:B------:R-:W-:Y:S02]  /*124f0*/  @!P3 LEA R174, P4, R3.reuse, c[0x0][0x168], 0x1 ;  /* 0x00005a0003aeba11 */ /* 0x040fe400078808ff */
[----:B------:R-:W-:Y:S01]  /*12500*/  IADD3.X R2, R166, UR16, RZ, P5, !PT ;  /* 0x00000010a6027c10 */ /* 0x000fe2000affe4ff */
        /* <DEDUP_REMOVED lines=42> */
.L_x_892:
[----:B-1----:R-:W2:Y:S01]  /*127b0*/  LDL.64 R6, [R1+0x38] ;  /* 0x0000380001067983 */ /* 0x002ea20000100a00 */
[----:B------:R-:W-:Y:S01]  /*127c0*/  UIADD3 UR26, -UR30, UR29, URZ ;  /* 0x0000001d1e1a7290 */ /* 0x000fe2000fffe13f */
[----:B------:R-:W-:Y:S04]  /*127d0*/  DEPBAR.LE SB0, 0x0 ;  /* 0x000080000000791a */ /* 0x000fe80000000000 */
[----:B------:R-:W3:Y:S01]  /*127e0*/  LDL R18, [R1+0x10] ;  /* 0x0000100001127983 */ /* 0x000ee20000100800 */
[----:B------:R-:W-:Y:S01]  /*127f0*/  IMAD.U32 R5, RZ, RZ, UR26 ;  /* 0x0000001aff057e24 */ /* 0x000fe2000f8e00ff */
[----:B------:R-:W-:Y:S01]  /*12800*/  USHF.R.S32.HI UR5, URZ, 0x1f, UR26 ;  /* 0x0000001f3f057899 */ /* 0x000fe2000801141a */
[----:B------:R-:W-:Y:S01]  /*12810*/  IMAD.U32 R4, RZ, RZ, UR26 ;  /* 0x0000001aff047e24 */ /* 0x000fe2000f8e00ff */
[----:B------:R-:W4:Y:S01]  /*12820*/  LDL R14, [R1+0x14] ;  /* 0x00001400010e7983 */ /* 0x000f220000100800 */
[----:B------:R-:W-:Y:S01]  /*12830*/  UIMAD UR4, UR7, UR26, URZ ;  /* 0x0000001a070472a4 */ /* 0x000fe2000f8e023f */
[----:B------:R-:W-:Y:S01]  /*12840*/  IMAD.U32 R3, RZ, RZ, UR26 ;  /* 0x0000001aff037e24 */ /* 0x000fe2000f8e00ff */
[----:B------:R-:W-:Y:S01]  /*12850*/  UIADD3 UR31, UR23, -UR30, URZ ;  /* 0x8000001e171f7290 */ /* 0x000fe2000fffe03f */
[----:B------:R1:W-:Y:S01]  /*12860*/  STL.64 [R1+0x58], R38 ;  /* 0x0000582601007387 */ /* 0x0003e20000100a00 */
[----:B------:R-:W-:Y:S01]  /*12870*/  IMAD.U32 R2, RZ, RZ, UR6 ;  /* 0x00000006ff027e24 */ /* 0x000fe2000f8e00ff */
[----:B------:R-:W-:Y:S02]  /*12880*/  UIMAD UR4, UR5, UR6, UR4 ;  /* 0x00000006050472a4 */ /* 0x000fe4000f8e0204 */
[----:B------:R-:W-:Y:S01]  /*12890*/  BAR.SYNC.DEFER_BLOCKING 0x0 ;  /* 0x0000000000007b1d */ /* 0x000fe20000010000 */
[----:B------:R-:W-:Y:S05]  /*128a0*/  UISETP.GE.AND UP0, UPT, UR26, 0x1, UPT ;  /* 0x000000011a00788c */ /* 0x000fea000bf06270 */
[----:B------:R-:W-:Y:S04]  /*128b0*/  @P3 STS.128 [R244+0x18000], RZ ;  /* 0x018000fff4003388 */ /* 0x000fe80000000c00 */
[----:B-1----:R-:W2:Y:S04]  /*128c0*/  LDL.64 R38, [R1+0x8] ;  /* 0x0000080001267983 */ /* 0x002ea80000100a00 */
[----:B------:R1:W-:Y:S04]  /*128d0*/  STL.64 [R1+0x50], R36 ;  /* 0x0000502401007387 */ /* 0x0003e80000100a00 */
[----:B-1----:R-:W2:Y:S02]  /*128e0*/  LDL.64 R36, [R1+0x40] ;  /* 0x0000400001247983 */ /* 0x002ea40000100a00 */
[----:B--2---:R-:W-:Y:S01]  /*128f0*/  LEA R12, P5, R3, R36, 0x6 ;  /* 0x00000024030c7211 */ /* 0x004fe200078a30ff */
[----:B------:R-:W-:Y:S01]  /*12900*/  IMAD.WIDE.U32 R8, R2, UR26, R6 ;  /* 0x0000001a02087c25 */ /* 0x000fe2000f8e0006 */
[----:B------:R-:W-:Y:S03]  /*12910*/  LEA R10, P4, R5, R38, 0x6 ;  /* 0x00000026050a7211 */ /* 0x000fe600078830ff */
[----:B------:R-:W-:Y:S01]  /*12920*/  IMAD.U32 R2, RZ, RZ, UR26 ;  /* 0x0000001aff027e24 */ /* 0x000fe2000f8e00ff */
[----:B------:R-:W-:Y:S02]  /*12930*/  LEA.HI.X.SX32 R11, R4, R39, 0x6, P4 ;  /* 0x00000027040b7211 */ /* 0x000fe400020f36ff */
[----:B------:R-:W-:Y:S02]  /*12940*/  @!P3 LEA R6, P4, R8, c[0x0][0x170], 0x1 ;  /* 0x00005c000806ba11 */ /* 0x000fe400078808ff */
[----:B------:R-:W-:Y:S01]  /*12950*/  LEA.HI.X.SX32 R13, R2, R37, 0x6, P5 ;  /* 0x00000025020d7211 */ /* 0x000fe200028f36ff */
[----:B------:R-:W-:Y:S01]  /*12960*/  IMAD R4, R11, c[0x0][0x1a0], RZ ;  /* 0x000068000b047a24 */ /* 0x000fe200078e02ff */
[----:B------:R-:W-:Y:S02]  /*12970*/  IADD3 R2, R9, UR4, RZ ;  /* 0x0000000409027c10 */ /* 0x000fe4000fffe0ff */
[----:B------:R-:W-:Y:S01]  /*12980*/  @!P3 IADD3 R5, P5, R8, UR19, RZ ;  /* 0x000000130805bc10 */ /* 0x000fe2000ffbe0ff */
[----:B------:R-:W-:Y:S01]  /*12990*/  IMAD R4, R10, c[0x0][0x1a4], R4 ;  /* 0x000069000a047a24 */ /* 0x000fe200078e0204 */
[----:B------:R-:W-:Y:S01]  /*129a0*/  @!P3 LEA.HI.X R7, R8, c[0x0][0x174], R2, 0x1, P4 ;  /* 0x00005d000807ba11 */ /* 0x000fe200020f0c02 */
[----:B------:R-:W-:Y:S01]  /*129b0*/  IMAD.WIDE.U32 R10, R10, c[0x0][0x1a0], RZ ;  /* 0x000068000a0a7a25 */ /* 0x000fe200078e00ff */
[----:B------:R-:W-:Y:S03]  /*129c0*/  @!P3 IADD3.X R2, R2, UR18, RZ, P5, !PT ;  /* 0x000000120202bc10 */ /* 0x000fe6000affe4ff */
[----:B------:R-:W-:Y:S01]  /*129d0*/  @!PT LDS RZ, [RZ] ;  /* 0x00000000fffff984 */ /* 0x000fe20000000800 */
[----:B------:R-:W-:Y:S01]  /*129e0*/  @!PT LDS RZ, [RZ] ;  /* 0x00000000fffff984 */ /* 0x000fe20000000800 */
[----:B------:R-:W-:Y:S01]  /*129f0*/  @!PT LDS RZ, [RZ] ;  /* 0x00000000fffff984 */ /* 0x000fe20000000800 */
[----:B------:R1:W-:Y:S01]  /*12a00*/  @!P3 LDGSTS.E.BYPASS.LTC128B.128 [R244+0x18000], [R6.64] ;  /* 0x1800000006f4bfae */ /* 0x0003e2000b901d58 */
[----:B------:R-:W-:Y:S01]  /*12a10*/  IADD3 R4, R11, R4, RZ ;  /* 0x000000040b047210 */ /* 0x000fe20007ffe0ff */
[----:B------:R-:W-:Y:S01]  /*12a20*/  IMAD R3, R13, c[0x0][0x1a0], RZ ;  /* 0x000068000d037a24 */ /* 0x000fe200078e02ff */
[----:B----4-:R-:W-:Y:S01]  /*12a30*/  LEA R16, P6, R10, R14, 0x1 ;  /* 0x0000000e0a107211 */ /* 0x010fe200078c08ff */
[----:B------:R-:W-:Y:S01]  /*12a40*/  @P2 STS.128 [R244+0x1a000], RZ ;  /* 0x01a000fff4002388 */ /* 0x000fe20000000c00 */
[----:B------:R-:W-:Y:S02]  /*12a50*/  IMAD.WIDE.U32 R8, R12, c[0x0][0x1a0], RZ ;  /* 0x000068000c087a25 */ /* 0x000fe400078e00ff */
[----:B---3--:R-:W-:Y:S02]  /*12a60*/  LEA.HI.X R17, R10, R18, R4, 0x1, P6 ;  /* 0x000000120a117211 */ /* 0x008fe400030f0c04 */
[----:B------:R-:W-:Y:S01]  /*12a70*/  IMAD R3, R12, c[0x0][0x1a4], R3 ;  /* 0x000069000c037a24 */ /* 0x000fe200078e0203 */
[----:B------:R-:W-:Y:S02]  /*12a80*/  @!P3 LEA R12, P4, R5, c[0x0][0x170], 0x1 ;  /* 0x00005c00050cba11 */ /* 0x000fe400078808ff */
[----:B------:R-:W-:Y:S01]  /*12a90*/  @!PT LDS RZ, [RZ] ;  /* 0x00000000fffff984 */ /* 0x000fe20000000800 */
[----:B------:R-:W-:Y:S01]  /*12aa0*/  @!PT LDS RZ, [RZ] ;  /* 0x00000000fffff984 */ /* 0x000fe20000000800 */
[----:B------:R-:W-:Y:S01]  /*12ab0*/  @!PT LDS RZ, [RZ] ;  /* 0x00000000fffff984 */ /* 0x000fe20000000800 */
[----:B------:R2:W-:Y:S01]  /*12ac0*/  @!P2 LDGSTS.E.BYPASS.LTC128B.128 [R244+0x1a000], [R16.64+0x80] ;  /* 0x1a00008010f4afae */ /* 0x0005e2000b901d58 */
[----:B------:R-:W-:Y:S01]  /*12ad0*/  IMAD.IADD R3, R9, 0x1, R3 ;  /* 0x0000000109037824 */ /* 0x000fe200078e0203 */
[----:B------:R-:W-:Y:S01]  /*12ae0*/  @!P3 LEA.HI.X R13, R5, c[0x0][0x174], R2, 0x1, P4 ;  /* 0x00005d00050dba11 */ /* 0x000fe200020f0c02 */
[----:B------:R-:W-:Y:S01]  /*12af0*/  IMAD.U32 R2, RZ, RZ, UR31 ;  /* 0x0000001fff027e24 */ /* 0x000fe2000f8e00ff */
[----:B------:R-:W-:Y:S01]  /*12b00*/  @P1 STS.128 [R244+0x1c000], RZ ;  /* 0x01c000fff4001388 */ /* 0x000fe20000000c00 */
[C---:B------:R-:W-:Y:S03]  /*12b10*/  LEA R14, P5, R8.reuse, R14, 0x1 ;  /* 0x0000000e080e7211 */ /* 0x040fe600078a08ff */
[----:B------:R-:W-:Y:S01]  /*12b20*/  @!PT LDS RZ, [RZ] ;  /* 0x00000000fffff984 */ /* 0x000fe20000000800 */
[----:B------:R-:W-:Y:S01]  /*12b30*/  @!PT LDS RZ, [RZ] ;  /* 0x00000000fffff984 */ /* 0x000fe20000000800 */
[----:B------:R-:W-:Y:S01]  /*12b40*/  @!PT LDS RZ, [RZ] ;  /* 0x00000000fffff984 */ /* 0x000fe20000000800 */
[----:B------:R2:W-:Y:S01]  /*12b50*/  @!P1 LDGSTS.E.BYPASS.LTC128B.128 [R244+0x1c000], [R16.64+0x100] ;  /* 0x1c00010010f49fae */ /* 0x0005e2000b901d58 */
[----:B------:R-:W-:Y:S01]  /*12b60*/  LEA.HI.X R15, R8, R18, R3, 0x1, P5 ;  /* 0x00000012080f7211 */ /* 0x000fe200028f0c03 */
[----:B------:R-:W-:Y:S02]  /*12b70*/  IMAD.U32 R3, RZ, RZ, UR31 ;  /* 0x0000001fff037e24 */ /* 0x000fe4000f8e00ff */
        /* <DEDUP_REMOVED lines=27> */
[----:B--2---:R-:W3:Y:S04]  /*12d30*/  LDSM.16.M88.4 R16, [R209+0x10800] ;  /* 0x01080000d110783b */ /* 0x004ee80000000200 */
[----:B------:R-:W2:Y:S04]  /*12d40*/  LDSM.16.M88.4 R24, [R209+0x11000] ;  /* 0x01100000d118783b */ /* 0x000ea80000000200 */
[----:B------:R-:W0:Y:S04]  /*12d50*/  LDGDEPBAR ;  /* 0x00000000000079af */ /* 0x000e280000000000 */
[----:B------:R-:W4:Y:S04]  /*12d60*/  LDSM.16.M88.4 R168, [R209+0x11800] ;  /* 0x01180000d1a8783b */ /* 0x000f280000000200 */
[----:B------:R-:W-:Y:S04]  /*12d70*/  LDSM.16.M88.4 R172, [R208] ;  /* 0x00000000d0ac783b */ /* 0x000fe80000000200 */
[----:B------:R-:W2:Y:S04]  /*12d80*/  LDSM.16.M88.4 R176, [R207] ;  /* 0x00000000cfb0783b */ /* 0x000ea80000000200 */
[----:B------:R-:W2:Y:S01]  /*12d90*/  LDSM.16.M88.4 R180, [R199] ;  /* 0x00000000c7b4783b */ /* 0x000ea20000000200 */
[C---:B-1----:R-:W-:Y:S08]  /*12da0*/  HMMA.16816.F32.BF16 R4, R32.reuse, R8, RZ ;  /* 0x000000082004723c */ /* 0x042ff000000418ff */
[C---:B------:R-:W-:Y:S08]  /*12db0*/  HMMA.16816.F32.BF16 R8, R32.reuse, R10, RZ ;  /* 0x0000000a2008723c */ /* 0x040ff000000418ff */
[C---:B---3--:R-:W-:Y:S08]  /*12dc0*/  HMMA.16816.F32.BF16 R12, R32.reuse, R16, RZ ;  /* 0x00000010200c723c */ /* 0x048ff000000418ff */
[C---:B------:R-:W-:Y:S08]  /*12dd0*/  HMMA.16816.F32.BF16 R16, R32.reuse, R18, RZ ;  /* 0x000000122010723c */ /* 0x040ff000000418ff */
[C---:B--2---:R-:W-:Y:S08]  /*12de0*/  HMMA.16816.F32.BF16 R20, R32.reuse, R24, RZ ;  /* 0x000000182014723c */ /* 0x044ff000000418ff */
[C---:B------:R-:W-:Y:S08]  /*12df0*/  HMMA.16816.F32.BF16 R24, R32.reuse, R26, RZ ;  /* 0x0000001a2018723c */ /* 0x040ff000000418ff */
[C---:B----4-:R-:W-:Y:S08]  /*12e00*/  HMMA.16816.F32.BF16 R28, R32.reuse, R168, RZ ;  /* 0x000000a8201c723c */ /* 0x050ff000000418ff */
[----:B------:R-:W-:Y:S01]  /*12e10*/  HMMA.16816.F32.BF16 R32, R32, R170, RZ ;  /* 0x000000aa2020723c */ /* 0x000fe200000418ff */
[----:B------:R-:W1:Y:S07]  /*12e20*/  LDSM.16.M88.4 R168, [R198] ;  /* 0x00000000c6a8783b */ /* 0x000e6e0000000200 */
[C---:B------:R-:W-:Y:S08]  /*12e30*/  HMMA.16816.F32.BF16 R4, R172.reuse, R176, R4 ;  /* 0x000000b0ac04723c */ /* 0x040ff00000041804 */
        /* <DEDUP_REMOVED lines=10> */
[----:B------:R-:W2:Y:S04]  /*12ee0*/  LDSM.16.M88.4 R172, [R203+0x10800] ;  /* 0x01080000cbac783b */ /* 0x000ea80000000200 */
[----:B------:R-:W3:Y:S03]  /*12ef0*/  LDSM.16.M88.4 R176, [R203+0x11000] ;  /* 0x01100000cbb0783b */ /* 0x000ee60000000200 */
[C---:B-1----:R-:W-:Y:S08]  /*12f00*/  HMMA.16816.F32.BF16 R4, R168.reuse, R180, R4 ;  /* 0x000000b4a804723c */ /* 0x042ff00000041804 */
[C---:B------:R-:W-:Y:S01]  /*12f10*/  HMMA.16816.F32.BF16 R8, R168.reuse, R182, R8 ;  /* 0x000000b6a808723c */ /* 0x040fe20000041808 */
[----:B------:R-:W1:Y:S07]  /*12f20*/  LDSM.16.M88.4 R180, [R203+0x11800] ;  /* 0x01180000cbb4783b */ /* 0x000e6e0000000200 */
[C---:B--2---:R-:W-:Y:S08]  /*12f30*/  HMMA.16816.F32.BF16 R12, R168.reuse, R172, R12 ;  /* 0x000000aca80c723c */ /* 0x044ff0000004180c */
[C---:B------:R-:W-:Y:S01]  /*12f40*/  HMMA.16816.F32.BF16 R16, R168.reuse, R174, R16 ;  /* 0x000000aea810723c */ /* 0x040fe20000041810 */
[----:B------:R-:W-:Y:S07]  /*12f50*/  LDSM.16.M88.4 R172, [R205] ;  /* 0x00000000cdac783b */ /* 0x000fee0000000200 */
[C---:B---3--:R-:W-:Y:S08]  /*12f60*/  HMMA.16816.F32.BF16 R20, R168.reuse, R176, R20 ;  /* 0x000000b0a814723c */ /* 0x048ff00000041814 */
[C---:B------:R-:W-:Y:S01]  /*12f70*/  HMMA.16816.F32.BF16 R24, R168.reuse, R178, R24 ;  /* 0x000000b2a818723c */ /* 0x040fe20000041818 */
[----:B------:R-:W2:Y:S07]  /*12f80*/  LDSM.16.M88.4 R176, [R196] ;  /* 0x00000000c4b0783b */ /* 0x000eae0000000200 */
[C---:B-1----:R-:W-:Y:S08]  /*12f90*/  HMMA.16816.F32.BF16 R28, R168.reuse, R180, R28 ;  /* 0x000000b4a81c723c */ /* 0x042ff0000004181c */
[----:B------:R-:W-:Y:S01]  /*12fa0*/  HMMA.16816.F32.BF16 R32, R168, R182, R32 ;  /* 0x000000b6a820723c */ /* 0x000fe20000041820 */
[----:B------:R-:W1:Y:S04]  /*12fb0*/  LDSM.16.M88.4 R168, [R196+0x800] ;  /* 0x00080000c4a8783b */ /* 0x000e680000000200 */
[----:B------:R-:W-:Y:S03]  /*12fc0*/  LDSM.16.M88.4 R180, [R196+0x1800] ;  /* 0x00180000c4b4783b */ /* 0x000fe60000000200 */
[C---:B--2---:R-:W-:Y:S08]  /*12fd0*/  HMMA.16816.F32.BF16 R4, R172.reuse, R176, R4 ;  /* 0x000000b0ac04723c */ /* 0x044ff00000041804 */
[C---:B------:R-:W-:Y:S01]  /*12fe0*/  HMMA.16816.F32.BF16 R8, R172.reuse, R178, R8 ;  /* 0x000000b2ac08723c */ /* 0x040fe20000041808 */
[----:B------:R-:W2:Y:S07]  /*12ff0*/  LDSM.16.M88.4 R176, [R196+0x1000] ;  /* 0x00100000c4b0783b */ /* 0x000eae0000000200 */
[C---:B-1----:R-:W-:Y:S08]  /*13000*/  HMMA.16816.F32.BF16 R12, R172.reuse, R168, R12 ;  /* 0x000000a8ac0c723c */ /* 0x042ff0000004180c */
        /* <DEDUP_REMOVED lines=8> */
[----:B------:R-:W-:Y:S03]  /*13090*/  LDSM.16.M88.4 R180, [R209+0x13800] ;  /* 0x01380000d1b4783b */ /* 0x000fe60000000200 */
[C---:B-1----:R-:W-:Y:S08]  /*130a0*/  HMMA.16816.F32.BF16 R4, R168.reuse, R176, R4 ;  /* 0x000000b0a804723c */ /* 0x042ff00000041804 */
[C---:B------:R-:W-:Y:S01]  /*130b0*/  HMMA.16816.F32.BF16 R8, R168.reuse, R178, R8 ;  /* 0x000000b2a808723c */ /* 0x040fe20000041808 */
[----:B------:R-:W1:Y:S07]  /*130c0*/  LDSM.16.M88.4 R176, [R209+0x13000] ;  /* 0x01300000d1b0783b */ /* 0x000e6e0000000200 */
[C---:B--2---:R-:W-:Y:S08]  /*130d0*/  HMMA.16816.F32.BF16 R12, R168.reuse, R172, R12 ;  /* 0x000000aca80c723c */ /* 0x044ff0000004180c */
[C---:B------:R-:W-:Y:S01]  /*130e0*/  HMMA.16816.F32.BF16 R16, R168.reuse, R174, R16 ;  /* 0x000000aea810723c */ /* 0x040fe20000041810 */
[----:B------:R-:W-:Y:S07]  /*130f0*/  LDSM.16.M88.4 R172, [R208+0x4000] ;  /* 0x00400000d0ac783b */ /* 0x000fee0000000200 */
[C---:B-1----:R-:W-:Y:S08]  /*13100*/  HMMA.16816.F32.BF16 R20, R168.reuse, R176, R20 ;  /* 0x000000b0a814723c */ /* 0x042ff00000041814 */
[C---:B------:R-:W-:Y:S01]  /*13110*/  HMMA.16816.F32.BF16 R24, R168.reuse, R178, R24 ;  /* 0x000000b2a818723c */ /* 0x040fe20000041818 */
[----:B------:R-:W1:Y:S07]  /*13120*/  LDSM.16.M88.4 R176, [R195] ;  /* 0x00000000c3b0783b */ /* 0x000e6e0000000200 */
[C---:B------:R-:W-:Y:S08]  /*13130*/  HMMA.16816.F32.BF16 R28, R168.reuse, R180, R28 ;  /* 0x000000b4a81c723c */ /* 0x040ff0000004181c */
[----:B------:R-:W-:Y:S01]  /*13140*/  HMMA.16816.F32.BF16 R32, R168, R182, R32 ;  /* 0x000000b6a820723c */ /* 0x000fe20000041820 */
[----:B------:R-:W2:Y:S04]  /*13150*/  LDSM.16.M88.4 R168, [R194] ;  /* 0x00000000c2a8783b */ /* 0x000ea80000000200 */
[----:B------:R-:W-:Y:S03]  /*13160*/  LDSM.16.M88.4 R180, [R192] ;  /* 0x00000000c0b4783b */ /* 0x000fe60000000200 */
[C---:B-1----:R-:W-:Y:S08]  /*13170*/  HMMA.16816.F32.BF16 R4, R172.reuse, R176, R4 ;  /* 0x000000b0ac04723c */ /* 0x042ff00000041804 */
[C---:B------:R-:W-:Y:S01]  /*13180*/  HMMA.16816.F32.BF16 R8, R172.reuse, R178, R8 ;  /* 0x000000b2ac08723c */ /* 0x040fe20000041808 */
[----:B------:R-:W1:Y:S07]  /*13190*/  LDSM.16.M88.4 R176, [R193] ;  /* 0x00000000c1b0783b */ /* 0x000e6e0000000200 */
[C---:B--2---:R-:W-:Y:S08]  /*131a0*/  HMMA.16816.F32.BF16 R12, R172.reuse, R168, R12 ;  /* 0x000000a8ac0c723c */ /* 0x044ff0000004180c */
        /* <DEDUP_REMOVED lines=125> */
[----:B------:R-:W3:Y:S03]  /*13980*/  LDSM.16.M88.4 R180, [R196+0x7000] ;  /* 0x00700000c4b4783b */ /* 0x000ee60000000200 */
[C---:B-1----:R-:W-:Y:S08]  /*13990*/  HMMA.16816.F32.BF16 R4, R172.reuse, R176, R4 ;  /* 0x000000b0ac04723c */ /* 0x042ff00000041804 */
[C---:B------:R-:W-:Y:S01]  /*139a0*/  HMMA.16816.F32.BF16 R8, R172.reuse, R178, R8 ;  /* 0x000000b2ac08723c */ /* 0x040fe20000041808 */
[----:B------:R-:W1:Y:S01]  /*139b0*/  LDSM.16.M88.4 R176, [R196+0x7800] ;  /* 0x00780000c4b0783b */ /* 0x000e620000000200 */
[----:B------:R-:W-:Y:S04]  /*139c0*/  DEPBAR.LE SB0, 0x0 ;  /* 0x000080000000791a */ /* 0x000fe80000000000 */
[----:B------:R-:W-:Y:S02]  /*139d0*/  BAR.SYNC.DEFER_BLOCKING 0x0 ;  /* 0x0000000000007b1d */ /* 0x000fe40000010000 */
[C---:B--2---:R-:W-:Y:S07]  /*139e0*/  HMMA.16816.F32.BF16 R12, R172.reuse, R168, R12 ;  /* 0x000000a8ac0c723c */ /* 0x044fee000004180c */
[----:B------:R-:W-:Y:S01]  /*139f0*/  IMAD.U32 R168, RZ, RZ, UR31 ;  /* 0x0000001fffa87e24 */ /* 0x000fe2000f8e00ff */
[C---:B------:R-:W-:Y:S01]  /*13a00*/  HMMA.16816.F32.BF16 R16, R172.reuse, R170, R16 ;  /* 0x000000aaac10723c */ /* 0x040fe20000041810 */
[----:B------:R-:W-:Y:S03]  /*13a10*/  MOV R169, UR31 ;  /* 0x0000001f00a97c02 */ /* 0x000fe60008000f00 */
[----:B------:R-:W-:Y:S03]  /*13a20*/  LEA R168, P4, R168, R36, 0x6 ;  /* 0x00000024a8a87211 */ /* 0x000fe600078830ff */
[----:B------:R-:W-:Y:S01]  /*13a30*/  LEA R170, P5, R2, R38, 0x6 ;  /* 0x0000002602aa7211 */ /* 0x000fe200078a30ff */
[C---:B---3--:R-:W-:Y:S04]  /*13a40*/  HMMA.16816.F32.BF16 R20, R172.reuse, R180, R20 ;  /* 0x000000b4ac14723c */ /* 0x048fe80000041814 */
[----:B------:R-:W-:Y:S02]  /*13a50*/  LEA.HI.X.SX32 R171, R169, R39, 0x6, P5 ;  /* 0x00000027a9ab7211 */ /* 0x000fe400028f36ff */
[----:B------:R-:W-:Y:S02]  /*13a60*/  LEA.HI.X.SX32 R169, R3, R37, 0x6, P4 ;  /* 0x0000002503a97211 */ /* 0x000fe400020f36ff */
[C---:B------:R-:W-:Y:S01]  /*13a70*/  HMMA.16816.F32.BF16 R24, R172.reuse, R182, R24 ;  /* 0x000000b6ac18723c */ /* 0x040fe20000041818 */
[----:B------:R-:W2:Y:S01]  /*13a80*/  LDL R183, [R1+0x1c] ;  /* 0x00001c0001b77983 */ /* 0x000ea20000100800 */
[----:B------:R-:W-:Y:S02]  /*13a90*/  PLOP3.LUT P4, PT, PT, PT, UP0, 0x80, 0x0 ;  /* 0x000000000000781c */ /* 0x000fe40003f8f008 */
[----:B------:R-:W-:Y:S01]  /*13aa0*/  IMAD R3, R171, c[0x0][0x198], RZ ;  /* 0x00006600ab037a24 */ /* 0x000fe200078e02ff */
[----:B------:R3:W5:Y:S01]  /*13ab0*/  LDL.LU.64 R38, [R1+0x58] ;  /* 0x0000580001267983 */ /* 0x0007620000300a00 */
[----:B------:R-:W-:Y:S02]  /*13ac0*/  IMAD R2, R169, c[0x0][0x198], RZ ;  /* 0x00006600a9027a24 */ /* 0x000fe400078e02ff */
[----:B------:R-:W-:Y:S01]  /*13ad0*/  IMAD R3, R170, c[0x0][0x19c], R3 ;  /* 0x00006700aa037a24 */ /* 0x000fe200078e0203 */
[C---:B-1----:R-:W-:Y:S01]  /*13ae0*/  HMMA.16816.F32.BF16 R28, R172.reuse, R176, R28 ;  /* 0x000000b0ac1c723c */ /* 0x042fe2000004181c */
[----:B------:R3:W5:Y:S02]  /*13af0*/  LDL.LU.64 R36, [R1+0x50] ;  /* 0x0000500001247983 */ /* 0x0007640000300a00 */
[----:B------:R-:W-:Y:S02]  /*13b00*/  IMAD R2, R168, c[0x0][0x19c], R2 ;  /* 0x00006700a8027a24 */ /* 0x000fe400078e0202 */
[----:B------:R-:W4:Y:S02]  /*13b10*/  LDL R181, [R1+0x18] ;  /* 0x0000180001b57983 */ /* 0x000f240000100800 */
[----:B------:R-:W-:Y:S01]  /*13b20*/  IMAD.WIDE.U32 R176, R170, c[0x0][0x198], RZ ;  /* 0x00006600aab07a25 */ /* 0x000fe200078e00ff */
[----:B------:R-:W-:Y:S01]  /*13b30*/  HMMA.16816.F32.BF16 R32, R172, R178, R32 ;  /* 0x000000b2ac20723c */ /* 0x000fe20000041820 */
[----:B------:R-:W3:Y:S03]  /*13b40*/  LDL.LU R180, [R1+0x48] ;  /* 0x0000480001b47983 */ /* 0x000ee60000300800 */
[----:B------:R-:W-:Y:S03]  /*13b50*/  IMAD.IADD R3, R177, 0x1, R3 ;  /* 0x00000001b1037824 */ /* 0x000fe600078e0203 */
[----:B------:R-:W-:Y:S05]  /*13b60*/  IMAD.WIDE.U32 R174, R168, c[0x0][0x198], RZ ;  /* 0x00006600a8ae7a25 */ /* 0x000fea00078e00ff */
[----:B------:R-:W-:Y:S01]  /*13b70*/  IMAD.IADD R2, R175, 0x1, R2 ;  /* 0x00000001af027824 */ /* 0x000fe200078e0202 */
[-C--:B--2---:R-:W-:Y:S02]  /*13b80*/  LEA R172, P6, R176, R183.reuse, 0x1 ;  /* 0x000000b7b0ac7211 */ /* 0x084fe400078c08ff */
[----:B------:R-:W-:Y:S02]  /*13b90*/  LEA R170, P5, R174, R183, 0x1 ;  /* 0x000000b7aeaa7211 */ /* 0x000fe400078a08ff */
[-C--:B----4-:R-:W-:Y:S02]  /*13ba0*/  LEA.HI.X R173, R176, R181.reuse, R3, 0x1, P6 ;  /* 0x000000b5b0ad7211 */ /* 0x090fe400030f0c03 */
[----:B------:R-:W-:Y:S02]  /*13bb0*/  LEA.HI.X R171, R174, R181, R2, 0x1, P5 ;  /* 0x000000b5aeab7211 */ /* 0x000fe400028f0c02 */
[----:B---3--:R-:W-:Y:S01]  /*13bc0*/  MOV R181, R180 ;  /* 0x000000b400b57202 */ /* 0x008fe20000000f00 */
[----:B------:R-:W-:Y:S01]  /*13bd0*/  IMAD.MOV.U32 R180, RZ, RZ, R166 ;  /* 0x000000ffffb47224 */ /* 0x000fe200078e00a6 */
[----:B-----5:R-:W-:-:S05]  /*13be0*/  @P4 BRA `(.L_x_894) ;  /* 0xffffe81000004947 */ /* 0x020fca000383ffff */
.L_x_893:
[----:B------:R2:W-:Y:S01]  /*13bf0*/  STL.64 [R1+0x78], R196 ;  /* 0x000078c401007387 */ /* 0x0005e20000100a00 */
[----:B------:R-:W-:Y:S01]  /*13c00*/  FMNMX.FTZ R2, R4, R164, !PT ;  /* 0x000000a404027209 */ /* 0x000fe20007810000 */
[----:B------:R-:W-:Y:S01]  /*13c10*/  USHF.L.U32 UR34, UR26, 0x1, URZ ;  /* 0x000000011a227899 */ /* 0x000fe2000800063f */
[----:B------:R-:W-:Y:S01]  /*13c20*/  FMNMX.FTZ R168, R6, R0, !PT ;  /* 0x0000000006a87209 */ /* 0x000fe20007810000 */
[----:B------:R-:W-:Y:S01]  /*13c30*/  UIADD3 UR4, UR33, -0x4498517b, URZ ;  /* 0xbb67ae8521047890 */ /* 0x000fe2000fffe03f */
[----:B------:R-:W-:Y:S01]  /*13c40*/  FMNMX.FTZ R2, R5, R2, !PT ;  /* 0x0000000205027209 */ /* 0x000fe20007810000 */
[----:B------:R-:W-:Y:S01]  /*13c50*/  ULOP3.LUT UR5, UR34, UR33, URZ, 0x3c, !UPT ;  /* 0x0000002122057292 */ /* 0x000fe2000f8e3c3f */
[----:B------:R-:W-:Y:S01]  /*13c60*/  FMNMX.FTZ R168, R7, R168, !PT ;  /* 0x000000a807a87209 */ /* 0x000fe20007810000 */
[----:B------:R-:W-:Y:S01]  /*13c70*/  UIADD3 UR31, UR32, -0x4ab325aa, URZ ;  /* 0xb54cda56201f7890 */ /* 0x000fe2000fffe03f */
        /* <DEDUP_REMOVED lines=9> */
[----:B------:R-:W-:Y:S02]  /*13d10*/  FMNMX.FTZ R2, R13, R2, !PT ;  /* 0x000000020d027209 */ /* 0x000fe40007810000 */
[----:B------:R-:W-:Y:S02]  /*13d20*/  FMNMX.FTZ R168, R15, R168, !PT ;  /* 0x000000a80fa87209 */ /* 0x000fe40007810000 */
[----:B------:R-:W-:Y:S01]  /*13d30*/  FMNMX.FTZ R2, R16, R2, !PT ;  /* 0x0000000210027209 */ /* 0x000fe20007810000 */
[----:B--2---:R-:W2:Y:S01]  /*13d40*/  LDL.64 R196, [R1+0x20] ;  /* 0x0000200001c47983 */ /* 0x004ea20000100a00 */
[----:B------:R-:W-:Y:S02]  /*13d50*/  FMNMX.FTZ R168, R18, R168, !PT ;  /* 0x000000a812a87209 */ /* 0x000fe40007810000 */
[----:B------:R-:W-:Y:S02]  /*13d60*/  FMNMX.FTZ R2, R17, R2, !PT ;  /* 0x0000000211027209 */ /* 0x000fe40007810000 */
[----:B------:R-:W-:Y:S01]  /*13d70*/  FMNMX.FTZ R168, R19, R168, !PT ;  /* 0x000000a813a87209 */ /* 0x000fe20007810000 */
[----:B------:R-:W-:Y:S01]  /*13d80*/  STL.64 [R1+0x70], R194 ;  /* 0x000070c201007387 */ /* 0x000fe20000100a00 */
[----:B------:R-:W-:Y:S02]  /*13d90*/  FMNMX.FTZ R2, R20, R2, !PT ;  /* 0x0000000214027209 */ /* 0x000fe40007810000 */
[----:B------:R-:W-:Y:S02]  /*13da0*/  FMNMX.FTZ R168, R22, R168, !PT ;  /* 0x000000a816a87209 */ /* 0x000fe40007810000 */
[----:B------:R-:W-:Y:S01]  /*13db0*/  FMNMX.FTZ R2, R21, R2, !PT ;  /* 0x0000000215027209 */ /* 0x000fe20007810000 */
[----:B------:R3:W-:Y:S01]  /*13dc0*/  STL.64 [R1+0x68], R192 ;  /* 0x000068c001007387 */ /* 0x0007e20000100a00 */
        /* <DEDUP_REMOVED lines=13> */
[----:B---3--:R-:W3:Y:S01]  /*13ea0*/  LDL.64 R192, [R1+0x30] ;  /* 0x0000300001c07983 */ /* 0x008ee20000100a00 */
[----:B------:R-:W-:Y:S05]  /*13eb0*/  P2R R178, PR, RZ, 0x1 ;  /* 0x00000001ffb27803 */ /* 0x000fea0000000000 */
[----:B------:R4:W-:Y:S06]  /*13ec0*/  STL.64 [R1+0x60], R190 ;  /* 0x000060be01007387 */ /* 0x0009ec0000100a00 */
[----:B------:R-:W1:Y:S08]  /*13ed0*/  SHFL.BFLY PT, R169, R2, 0x2, 0x1f ;  /* 0x0c401f0002a97f89 */ /* 0x000e7000000e0000 */
[----:B------:R-:W1:Y:S08]  /*13ee0*/  SHFL.BFLY PT, R166, R168, 0x2, 0x1f ;  /* 0x0c401f00a8a67f89 */ /* 0x000e7000000e0000 */
[----:B----4-:R-:W4:Y:S06]  /*13ef0*/  LDL.64 R190, [R1+0x28] ;  /* 0x0000280001be7983 */ /* 0x010f2c0000100a00 */
[----:B------:R2:W-:Y:S06]  /*13f00*/  STL.64 [R1+0x58], R188 ;  /* 0x000058bc01007387 */ /* 0x0005ec0000100a00 */
[----:B------:R-:W-:Y:S06]  /*13f10*/  STL.64 [R1+0x50], R186 ;  /* 0x000050ba01007387 */ /* 0x000fec0000100a00 */
[----:B------:R-:W-:Y:S01]  /*13f20*/  STL [R1+0x4c], R184 ;  /* 0x00004cb801007387 */ /* 0x000fe20000100800 */
[----:B-1----:R-:W-:Y:S02]  /*13f30*/  FMNMX.FTZ R169, R2, R169, !PT ;  /* 0x000000a902a97209 */ /* 0x002fe40007810000 */
[----:B------:R-:W-:Y:S02]  /*13f40*/  FMNMX.FTZ R166, R168, R166, !PT ;  /* 0x000000a6a8a67209 */ /* 0x000fe40007810000 */
[----:B---3--:R-:W-:Y:S01]  /*13f50*/  LOP3.LUT R170, R193, UR5, RZ, 0x3c, !PT ;  /* 0x00000005c1aa7c12 */ /* 0x008fe2000f8e3cff */
[----:B------:R-:W-:Y:S01]  /*13f60*/  UIADD3 UR5, UR32, -0x61c88647, URZ ;  /* 0x9e3779b920057890 */ /* 0x000fe2000fffe03f */
[----:B--2---:R-:W-:Y:S01]  /*13f70*/  LOP3.LUT R3, R197, UR4, R192, 0x96, !PT ;  /* 0x00000004c5037c12 */ /* 0x004fe2000f8e96c0 */
[----:B------:R-:W-:Y:S02]  /*13f80*/  UIADD3 UR4, UR33, 0x646e171e, URZ ;  /* 0x646e171e21047890 */ /* 0x000fe4000fffe03f */
[----:B------:R-:W-:Y:S04]  /*13f90*/  IMAD.WIDE.U32 R170, R170, -0x326172a9, RZ ;  /* 0xcd9e8d57aaaa7825 */ /* 0x000fe800078e00ff */
[----:B------:R-:W-:Y:S05]  /*13fa0*/  IMAD.WIDE.U32 R188, R3, -0x326172a9, RZ ;  /* 0xcd9e8d5703bc7825 */ /* 0x000fea00078e00ff */
[----:B------:R-:W-:Y:S05]  /*13fb0*/  LOP3.LUT R2, R189, UR15, R170, 0x96, !PT ;  /* 0x0000000fbd027c12 */ /* 0x000fea000f8e96aa */
[----:B------:R-:W-:Y:S01]  /*13fc0*/  IMAD.WIDE.U32 R174, R2, -0x2daee0ad, RZ ;  /* 0xd2511f5302ae7825 */ /* 0x000fe200078e00ff */
[----:B----4-:R-:W-:Y:S05]  /*13fd0*/  LOP3.LUT R3, R171, UR5, R190, 0x96, !PT ;  /* 0x00000005ab037c12 */ /* 0x010fea000f8e96be */
[----:B------:R-:W-:Y:S02]  /*13fe0*/  IMAD.WIDE.U32 R170, R3, -0x2daee0ad, RZ ;  /* 0xd2511f5303aa7825 */ /* 0x000fe400078e00ff */
[----:B------:R-:W1:Y:S03]  /*13ff0*/  SHFL.BFLY PT, R3, R169, 0x1, 0x1f ;  /* 0x0c201f00a9037f89 */ /* 0x000e6600000e0000 */
[----:B------:R-:W-:Y:S02]  /*14000*/  LOP3.LUT R2, R171, UR14, R196, 0x96, !PT ;  /* 0x0000000eab027c12 */ /* 0x000fe4000f8e96c4 */
[----:B------:R-:W-:Y:S03]  /*14010*/  LOP3.LUT R170, R175, UR12, R170, 0x96, !PT ;  /* 0x0000000cafaa7c12 */ /* 0x000fe6000f8e96aa */
[----:B------:R-:W-:Y:S02]  /*14020*/  IMAD.WIDE.U32 R172, R2, -0x326172a9, RZ ;  /* 0xcd9e8d5702ac7825 */ /* 0x000fe400078e00ff */
[----:B------:R-:W2:Y:S02]  /*14030*/  SHFL.BFLY PT, R2, R166, 0x1, 0x1f ;  /* 0x0c201f00a6027f89 */ /* 0x000ea400000e0000 */
[----:B------:R-:W-:Y:S01]  /*14040*/  IMAD.WIDE.U32 R170, R170, -0x326172a9, RZ ;  /* 0xcd9e8d57aaaa7825 */ /* 0x000fe200078e00ff */
[----:B------:R-:W-:Y:S04]  /*14050*/  LOP3.LUT R168, R173, UR13, R188, 0x96, !PT ;  /* 0x0000000dada87c12 */ /* 0x000fe8000f8e96bc */
[----:B------:R-:W-:Y:S01]  /*14060*/  LOP3.LUT R172, R171, UR11, R172, 0x96, !PT ;  /* 0x0000000babac7c12 */ /* 0x000fe2000f8e96ac */
[----:B------:R-:W-:Y:S04]  /*14070*/  IMAD.WIDE.U32 R176, R168, -0x2daee0ad, RZ ;  /* 0xd2511f53a8b07825 */ /* 0x000fe800078e00ff */
[----:B------:R-:W-:Y:S01]  /*14080*/  IMAD.WIDE.U32 R172, R172, -0x2daee0ad, RZ ;  /* 0xd2511f53acac7825 */ /* 0x000fe200078e00ff */
[----:B------:R-:W-:Y:S02]  /*14090*/  LOP3.LUT R168, R177, UR10, R174, 0x96, !PT ;  /* 0x0000000ab1a87c12 */ /* 0x000fe4000f8e96ae */
[----:B-1----:R-:W-:Y:S02]  /*140a0*/  FMNMX.FTZ R3, R169, R3, !PT ;  /* 0x00000003a9037209 */ /* 0x002fe40007810000 */
[----:B------:R-:W-:Y:S01]  /*140b0*/  LOP3.LUT R169, R173, UR8, R176, 0x96, !PT ;  /* 0x00000008ada97c12 */ /* 0x000fe2000f8e96b0 */
[----:B------:R-:W-:Y:S01]  /*140c0*/  IMAD.WIDE.U32 R186, R168, -0x326172a9, RZ ;  /* 0xcd9e8d57a8ba7825 */ /* 0x000fe200078e00ff */
[C---:B------:R-:W-:Y:S03]  /*140d0*/  FSETP.NEU.FTZ.AND P4, PT, R3.reuse, -INF , PT ;  /* 0xff8000000300780b */ /* 0x040fe60003f9d000 */
[----:B------:R-:W-:Y:S01]  /*140e0*/  FMUL.FTZ R168, R3, c[0x0][0x23c] ;  /* 0x00008f0003a87a20 */ /* 0x000fe20000410000 */
[----:B------:R-:W-:Y:S01]  /*140f0*/  LOP3.LUT R171, R187, UR9, R170, 0x96, !PT ;  /* 0x00000009bbab7c12 */ /* 0x000fe2000f8e96aa */
[----:B------:R-:W-:Y:S01]  /*14100*/  FADD.FTZ R164, -R3, R164 ;  /* 0x000000a403a47221 */ /* 0x000fe20000010100 */
[----:B--2---:R-:W-:Y:S01]  /*14110*/  FMNMX.FTZ R2, R166, R2, !PT ;  /* 0x00000002a6027209 */ /* 0x004fe20007810000 */
[----:B------:R-:W-:Y:S01]  /*14120*/  IMAD.WIDE.U32 R194, R169, -0x326172a9, RZ ;  /* 0xcd9e8d57a9c27825 */ /* 0x000fe200078e00ff */
[----:B------:R-:W-:Y:S02]  /*14130*/  FSEL R168, R168, RZ, P4 ;  /* 0x000000ffa8a87208 */ /* 0x000fe40002000000 */
[----:B------:R-:W-:Y:S01]  /*14140*/  FSETP.NEU.FTZ.AND P4, PT, R2, -INF , PT ;  /* 0xff8000000200780b */ /* 0x000fe20003f9d000 */
[----:B------:R-:W-:Y:S01]  /*14150*/  FMUL.FTZ R164, R164, c[0x0][0x23c] ;  /* 0x00008f00a4a47a20 */ /* 0x000fe20000410000 */
[----:B------:R-:W-:Y:S01]  /*14160*/  LOP3.LUT R182, R195, UR31, R186, 0x96, !PT ;  /* 0x0000001fc3b67c12 */ /* 0x000fe2000f8e96ba */
[--C-:B------:R-:W-:Y:S02]  /*14170*/  FFMA.FTZ R5, R5, c[0x0][0x23c], -R168.reuse ;  /* 0x00008f0005057a23 */ /* 0x100fe400000108a8 */
[--C-:B------:R-:W-:Y:S02]  /*14180*/  FFMA.FTZ R4, R4, c[0x0][0x23c], -R168.reuse ;  /* 0x00008f0004047a23 */ /* 0x100fe400000108a8 */
[----:B------:R1:W2:Y:S01]  /*14190*/  MUFU.EX2 R184, R5 ;  /* 0x0000000500b87308 */ /* 0x0002a20000000800 */
[----:B------:R-:W-:Y:S02]  /*141a0*/  FMUL.FTZ R170, R2, c[0x0][0x23c] ;  /* 0x00008f0002aa7a20 */ /* 0x000fe40000410000 */
[----:B------:R-:W-:Y:S02]  /*141b0*/  FFMA.FTZ R13, R13, c[0x0][0x23c], -R168 ;  /* 0x00008f000d0d7a23 */ /* 0x000fe400000108a8 */
[----:B------:R-:W-:Y:S01]  /*141c0*/  IMAD.MOV.U32 R176, RZ, RZ, R178 ;  /* 0x000000ffffb07224 */ /* 0x000fe200078e00b2 */
[----:B------:R-:W-:Y:S01]  /*141d0*/  FSEL R170, R170, RZ, P4 ;  /* 0x000000ffaaaa7208 */ /* 0x000fe20002000000 */
[----:B------:R-:W-:Y:S02]  /*141e0*/  FFMA.FTZ R178, R20, c[0x0][0x23c], -R168 ;  /* 0x00008f0014b27a23 */ /* 0x000fe400000108a8 */
[----:B------:R-:W-:Y:S01]  /*141f0*/  IMAD.MOV.U32 R20, RZ, RZ, R196 ;  /* 0x000000ffff147224 */ /* 0x000fe200078e00c4 */
[----:B------:R-:W3:Y:S01]  /*14200*/  MUFU.EX2 R4, R4 ;  /* 0x0000000400047308 */ /* 0x000ee20000000800 */
[--C-:B------:R-:W-:Y:S02]  /*14210*/  FFMA.FTZ R16, R16, c[0x0][0x23c], -R168.reuse ;  /* 0x00008f0010107a23 */ /* 0x100fe400000108a8 */
[----:B------:R-:W-:Y:S02]  /*14220*/  FFMA.FTZ R183, R24, c[0x0][0x23c], -R168 ;  /* 0x00008f0018b77a23 */ /* 0x000fe400000108a8 */
[--C-:B------:R-:W-:Y:S02]  /*14230*/  FFMA.FTZ R24, R15, c[0x0][0x23c], -R170.reuse ;  /* 0x00008f000f187a23 */ /* 0x100fe400000108aa */
[----:B------:R-:W-:Y:S02]  /*14240*/  IMAD.MOV.U32 R15, RZ, RZ, R13 ;  /* 0x000000ffff0f7224 */ /* 0x000fe400078e000d */
[----:B------:R-:W-:Y:S01]  /*14250*/  FFMA.FTZ R13, R23, c[0x0][0x23c], -R170 ;  /* 0x00008f00170d7a23 */ /* 0x000fe200000108aa */
[----:B------:R-:W4:Y:S01]  /*14260*/  MUFU.EX2 R164, R164 ;  /* 0x000000a400a47308 */ /* 0x000f220000000800 */
[--C-:B------:R-:W-:Y:S02]  /*14270*/  FFMA.FTZ R174, R8, c[0x0][0x23c], -R168.reuse ;  /* 0x00008f0008ae7a23 */ /* 0x100fe400000108a8 */
[----:B------:R-:W-:Y:S01]  /*14280*/  FFMA.FTZ R177, R25, c[0x0][0x23c], -R168 ;  /* 0x00008f0019b17a23 */ /* 0x000fe200000108a8 */
[----:B-1----:R-:W-:Y:S01]  /*14290*/  LOP3.LUT R5, R182, 0xff, RZ, 0xc0, !PT ;  /* 0x000000ffb6057812 */ /* 0x002fe200078ec0ff */
[----:B--2---:R-:W-:Y:S02]  /*142a0*/  IMAD.MOV.U32 R23, RZ, RZ, R184 ;  /* 0x000000ffff177224 */ /* 0x004fe400078e00b8 */
[----:B------:R-:W-:Y:S01]  /*142b0*/  FFMA.FTZ R25, R14, c[0x0][0x23c], -R170 ;  /* 0x00008f000e197a23 */ /* 0x000fe200000108aa */
[----:B------:R-:W-:Y:S01]  /*142c0*/  ISETP.GE.U32.AND P0, PT, R243, R5, PT ;  /* 0x00000005f300720c */ /* 0x000fe20003f06070 */
[--C-:B------:R-:W-:Y:S01]  /*142d0*/  FFMA.FTZ R179, R21, c[0x0][0x23c], -R168.reuse ;  /* 0x00008f0015b37a23 */ /* 0x100fe200000108a8 */
[----:B------:R-:W-:Y:S01]  /*142e0*/  LOP3.LUT R5, R182, 0xffff, RZ, 0xc0, !PT ;  /* 0x0000ffffb6057812 */ /* 0x000fe200078ec0ff */
[----:B------:R-:W-:Y:S01]  /*142f0*/  IMAD.MOV.U32 R21, RZ, RZ, R197 ;  /* 0x000000ffff157224 */ /* 0x000fe200078e00c5 */
[----:B------:R-:W-:Y:S01]  /*14300*/  MUFU.EX2 R177, R177 ;  /* 0x000000b100b17308 */ /* 0x000fe20000000800 */
[--C-:B------:R-:W-:Y:S01]  /*14310*/  FFMA.FTZ R169, R32, c[0x0][0x23c], -R168.reuse ;  /* 0x00008f0020a97a23 */ /* 0x100fe200000108a8 */
[----:B------:R-:W-:Y:S01]  /*14320*/  SHF.R.U32.HI R5, RZ, 0x8, R5 ;  /* 0x00000008ff057819 */ /* 0x000fe20000011605 */
[--C-:B------:R-:W-:Y:S01]  /*14330*/  FFMA.FTZ R8, R9, c[0x0][0x23c], -R168.reuse ;  /* 0x00008f0009087a23 */ /* 0x100fe200000108a8 */
[----:B---3--:R-:W-:Y:S01]  /*14340*/  F2FP.BF16.PACK_AB R166, R23, R4 ;  /* 0x0000000417a6723e */ /* 0x008fe200000010ff */
[--C-:B------:R-:W-:Y:S01]  /*14350*/  FFMA.FTZ R9, R12, c[0x0][0x23c], -R168.reuse ;  /* 0x00008f000c097a23 */ /* 0x100fe200000108a8 */
[----:B------:R-:W-:Y:S01]  /*14360*/  LOP3.LUT R5, R5, 0xffff, RZ, 0xc0, !PT ;  /* 0x0000ffff05057812 */ /* 0x000fe200078ec0ff */
[--C-:B------:R-:W-:Y:S01]  /*14370*/  FFMA.FTZ R17, R17, c[0x0][0x23c], -R168.reuse ;  /* 0x00008f0011117a23 */ /* 0x100fe200000108a8 */
[----:B------:R1:W5:Y:S01]  /*14380*/  LDL.LU.64 R196, [R1+0x78] ;  /* 0x0000780001c47983 */ /* 0x0003620000300a00 */
[----:B------:R-:W-:Y:S01]  /*14390*/  FFMA.FTZ R175, R28, c[0x0][0x23c], -R168 ;  /* 0x00008f001caf7a23 */ /* 0x000fe200000108a8 */
[----:B------:R-:W-:Y:S01]  /*143a0*/  ISETP.GE.U32.AND P6, PT, R243, R5, PT ;  /* 0x00000005f300720c */ /* 0x000fe20003fc6070 */
[----:B------:R-:W-:Y:S01]  /*143b0*/  IMAD.MOV.U32 R28, RZ, RZ, R16 ;  /* 0x000000ffff1c7224 */ /* 0x000fe200078e0010 */
[----:B------:R-:W-:Y:S01]  /*143c0*/  @!P0 HFMA2.BF16_V2 R242, -RZ.H0_H0, RZ.H0_H0, -R166.H0_H0 ;  /* 0x200000fffff28231 */ /* 0x000fe200003409a6 */
[----:B------:R-:W-:Y:S01]  /*143d0*/  IMAD.MOV.U32 R32, RZ, RZ, R20 ;  /* 0x000000ffff207224 */ /* 0x000fe200078e0014 */
[----:B------:R-:W-:Y:S01]  /*143e0*/  MUFU.EX2 R169, R169 ;  /* 0x000000a900a97308 */ /* 0x000fe20000000800 */
[--C-:B------:R-:W-:Y:S01]  /*143f0*/  FFMA.FTZ R16, R18, c[0x0][0x23c], -R170.reuse ;  /* 0x00008f0012107a23 */ /* 0x100fe200000108aa */
[----:B------:R-:W-:Y:S01]  /*14400*/  MOV R18, R171 ;  /* 0x000000ab00127202 */ /* 0x000fe20000000f00 */
[--C-:B------:R-:W-:Y:S02]  /*14410*/  FFMA.FTZ R20, R19, c[0x0][0x23c], -R170.reuse ;  /* 0x00008f0013147a23 */ /* 0x100fe400000108aa */
[----:B------:R-:W-:Y:S02]  /*14420*/  FFMA.FTZ R12, R22, c[0x0][0x23c], -R170 ;  /* 0x00008f00160c7a23 */ /* 0x000fe400000108aa */
[----:B------:R-:W-:Y:S02]  /*14430*/  FADD.FTZ R0, -R2, R0 ;  /* 0x0000000002007221 */ /* 0x000fe40000010100 */
[----:B------:R-:W-:Y:S01]  /*14440*/  IMAD.MOV.U32 R19, RZ, RZ, R174 ;  /* 0x000000ffff137224 */ /* 0x000fe200078e00ae */
[----:B------:R-:W-:Y:S01]  /*14450*/  MUFU.EX2 R175, R175 ;  /* 0x000000af00af7308 */ /* 0x000fe20000000800 */
[----:B------:R-:W-:Y:S02]  /*14460*/  FFMA.FTZ R173, R29, c[0x0][0x23c], -R168 ;  /* 0x00008f001dad7a23 */ /* 0x000fe400000108a8 */
[----:B------:R-:W-:Y:S02]  /*14470*/  IMAD.MOV.U32 R29, RZ, RZ, R176 ;  /* 0x000000ffff1d7224 */ /* 0x000fe400078e00b0 */
[----:B------:R-:W-:Y:S02]  /*14480*/  FFMA.FTZ R168, R33, c[0x0][0x23c], -R168 ;  /* 0x00008f0021a87a23 */ /* 0x000fe400000108a8 */
[----:B------:R-:W-:Y:S01]  /*14490*/  FFMA.FTZ R171, R34, c[0x0][0x23c], -R170 ;  /* 0x00008f0022ab7a23 */ /* 0x000fe200000108aa */
[----:B------:R-:W-:Y:S01]  /*144a0*/  MOV R34, R25 ;  /* 0x0000001900227202 */ /* 0x000fe20000000f00 */
[----:B----4-:R-:W-:Y:S02]  /*144b0*/  FMUL.FTZ R25, R164, R153 ;  /* 0x00000099a4197220 */ /* 0x010fe40000410000 */
[----:B------:R-:W-:Y:S01]  /*144c0*/  IMAD.MOV.U32 R153, RZ, RZ, R182 ;  /* 0x000000ffff997224 */ /* 0x000fe200078e00b6 */
[----:B------:R-:W-:Y:S01]  /*144d0*/  IADD3 R182, P4, R180, UR28, RZ ;  /* 0x0000001cb4b67c10 */ /* 0x000fe2000ff9e0ff */
[----:B------:R-:W-:Y:S01]  /*144e0*/  IMAD.MOV.U32 R33, RZ, RZ, R21 ;  /* 0x000000ffff217224 */ /* 0x000fe200078e0015 */
[----:B------:R-:W-:Y:S01]  /*144f0*/  MUFU.EX2 R168, R168 ;  /* 0x000000a800a87308 */ /* 0x000fe20000000800 */
[----:B------:R-:W-:Y:S02]  /*14500*/  FFMA.FTZ R21, R26, c[0x0][0x23c], -R170 ;  /* 0x00008f001a157a23 */ /* 0x000fe400000108aa */
[----:B------:R-:W-:Y:S01]  /*14510*/  FFMA.FTZ R14, R164, R165, R4 ;  /* 0x000000a5a40e7223 */ /* 0x000fe20000010004 */
[----:B------:R-:W-:Y:S01]  /*14520*/  PRMT R165, R166, 0x7632, R165 ;  /* 0x00007632a6a57816 */ /* 0x000fe200000000a5 */
[C---:B------:R-:W-:Y:S02]  /*14530*/  FMUL.FTZ R4, R164.reuse, R132 ;  /* 0x00000084a4047220 */ /* 0x040fe40000410000 */
[----:B------:R-:W-:Y:S02]  /*14540*/  IMAD.MOV.U32 R132, RZ, RZ, R12 ;  /* 0x000000ffff847224 */ /* 0x000fe400078e000c */
[C---:B------:R-:W-:Y:S01]  /*14550*/  FMUL.FTZ R12, R164.reuse, R140 ;  /* 0x0000008ca40c7220 */ /* 0x040fe20000410000 */
[----:B------:R-:W-:Y:S01]  /*14560*/  @!P6 HFMA2.BF16_V2 R241, -RZ.H0_H0, RZ.H0_H0, -R165.H0_H0 ;  /* 0x200000fffff1e231 */ /* 0x000fe200003409a5 */
[----:B------:R-:W-:Y:S01]  /*14570*/  IMAD.MOV.U32 R140, RZ, RZ, R13 ;  /* 0x000000ffff8c7224 */ /* 0x000fe200078e000d */
[----:B------:R-:W-:Y:S01]  /*14580*/  MUFU.EX2 R171, R171 ;  /* 0x000000ab00ab7308 */ /* 0x000fe20000000800 */
[C---:B------:R-:W-:Y:S02]  /*14590*/  FMUL.FTZ R13, R164.reuse, R141 ;  /* 0x0000008da40d7220 */ /* 0x040fe40000410000 */
[----:B------:R-:W-:Y:S02]  /*145a0*/  IMAD.MOV.U32 R141, RZ, RZ, R16 ;  /* 0x000000ffff8d7224 */ /* 0x000fe400078e0010 */
[C---:B------:R-:W-:Y:S02]  /*145b0*/  FMUL.FTZ R16, R164.reuse, R144 ;  /* 0x00000090a4107220 */ /* 0x040fe40000410000 */
[----:B------:R-:W-:Y:S02]  /*145c0*/  IMAD.MOV.U32 R144, RZ, RZ, R17 ;  /* 0x000000ffff907224 */ /* 0x000fe400078e0011 */
[----:B------:R-:W-:Y:S02]  /*145d0*/  FMUL.FTZ R17, R164, R145 ;  /* 0x00000091a4117220 */ /* 0x000fe40000410000 */
[----:B------:R-:W-:Y:S02]  /*145e0*/  IMAD.MOV.U32 R145, RZ, RZ, R20 ;  /* 0x000000ffff917224 */ /* 0x000fe400078e0014 */
[----:B------:R-:W-:Y:S02]  /*145f0*/  FMUL.FTZ R0, R0, c[0x0][0x23c] ;  /* 0x00008f0000007a20 */ /* 0x000fe40000410000 */
[----:B------:R-:W-:Y:S02]  /*14600*/  FFMA.FTZ R10, R10, c[0x0][0x23c], -R170 ;  /* 0x00008f000a0a7a23 */ /* 0x000fe400000108aa */
[C---:B------:R-:W-:Y:S02]  /*14610*/  FMUL.FTZ R5, R164.reuse, R133 ;  /* 0x00000085a4057220 */ /* 0x040fe40000410000 */
[----:B------:R-:W-:Y:S01]  /*14620*/  IMAD.MOV.U32 R133, RZ, RZ, R8 ;  /* 0x000000ffff857224 */ /* 0x000fe200078e0008 */
[----:B------:R-:W2:Y:S01]  /*14630*/  MUFU.EX2 R0, R0 ;  /* 0x0000000000007308 */ /* 0x000ea20000000800 */
[C---:B------:R-:W-:Y:S01]  /*14640*/  FMUL.FTZ R8, R164.reuse, R136 ;  /* 0x00000088a4087220 */ /* 0x040fe20000410000 */
[----:B------:R-:W-:Y:S01]  /*14650*/  MOV R136, R19 ;  /* 0x0000001300887202 */ /* 0x000fe20000000f00 */
[----:B------:R-:W-:Y:S02]  /*14660*/  IMAD.MOV.U32 R19, RZ, RZ, R18 ;  /* 0x000000ffff137224 */ /* 0x000fe400078e0012 */
[----:B------:R-:W-:Y:S02]  /*14670*/  IMAD.MOV.U32 R18, RZ, RZ, R15 ;  /* 0x000000ffff127224 */ /* 0x000fe400078e000f */
[----:B------:R-:W-:Y:S02]  /*14680*/  IMAD.MOV.U32 R15, RZ, RZ, R9 ;  /* 0x000000ffff0f7224 */ /* 0x000fe400078e0009 */
[----:B------:R-:W-:Y:S01]  /*14690*/  FMUL.FTZ R9, R164, R137 ;  /* 0x00000089a4097220 */ /* 0x000fe20000410000 */
[----:B------:R-:W-:Y:S01]  /*146a0*/  MUFU.EX2 R136, R136 ;  /* 0x0000008800887308 */ /* 0x000fe20000000800 */
[----:B------:R-:W-:Y:S02]  /*146b0*/  IMAD.MOV.U32 R137, RZ, RZ, R29 ;  /* 0x000000ffff897224 */ /* 0x000fe400078e001d */
[----:B------:R-:W-:Y:S02]  /*146c0*/  IMAD.MOV.U32 R26, RZ, RZ, R194 ;  /* 0x000000ffff1a7224 */ /* 0x000fe400078e00c2 */
[--C-:B------:R-:W-:Y:S02]  /*146d0*/  FFMA.FTZ R184, R27, c[0x0][0x23c], -R170.reuse ;  /* 0x00008f001bb87a23 */ /* 0x100fe400000108aa */
[--C-:B------:R-:W-:Y:S02]  /*146e0*/  FFMA.FTZ R176, R30, c[0x0][0x23c], -R170.reuse ;  /* 0x00008f001eb07a23 */ /* 0x100fe400000108aa */
[--C-:B------:R-:W-:Y:S01]  /*146f0*/  FFMA.FTZ R174, R31, c[0x0][0x23c], -R170.reuse ;  /* 0x00008f001fae7a23 */ /* 0x100fe200000108aa */
[----:B------:R-:W-:Y:S01]  /*14700*/  MUFU.EX2 R133, R133 ;  /* 0x0000008500857308 */ /* 0x000fe20000000800 */
[C---:B------:R-:W-:Y:S02]  /*14710*/  FMUL.FTZ R20, R164.reuse, R148 ;  /* 0x00000094a4147220 */ /* 0x040fe40000410000 */
[----:B------:R-:W-:Y:S02]  /*14720*/  FMUL.FTZ R29, R164, R157 ;  /* 0x0000009da41d7220 */ /* 0x000fe40000410000 */
[--C-:B------:R-:W-:Y:S02]  /*14730*/  FFMA.FTZ R6, R6, c[0x0][0x23c], -R170.reuse ;  /* 0x00008f0006067a23 */ /* 0x100fe400000108aa */
[--C-:B------:R-:W-:Y:S02]  /*14740*/  FFMA.FTZ R7, R7, c[0x0][0x23c], -R170.reuse ;  /* 0x00008f0007077a23 */ /* 0x100fe400000108aa */
[--C-:B------:R-:W-:Y:S02]  /*14750*/  FFMA.FTZ R11, R11, c[0x0][0x23c], -R170.reuse ;  /* 0x00008f000b0b7a23 */ /* 0x100fe400000108aa */
[----:B------:R-:W-:Y:S02]  /*14760*/  FFMA.FTZ R170, R35, c[0x0][0x23c], -R170 ;  /* 0x00008f0023aa7a23 */ /* 0x000fe400000108aa */
[----:B------:R-:W-:Y:S02]  /*14770*/  IMAD.MOV.U32 R35, RZ, RZ, R24 ;  /* 0x000000ffff237224 */ /* 0x000fe400078e0018 */
[C---:B------:R-:W-:Y:S02]  /*14780*/  FMUL.FTZ R24, R164.reuse, R152 ;  /* 0x00000098a4187220 */ /* 0x040fe40000410000 */
[----:B------:R-:W-:Y:S01]  /*14790*/  IMAD.MOV.U32 R148, RZ, RZ, R21 ;  /* 0x000000ffff947224 */ /* 0x000fe200078e0015 */
[----:B------:R-:W-:Y:S01]  /*147a0*/  MUFU.EX2 R170, R170 ;  /* 0x000000aa00aa7308 */ /* 0x000fe20000000800 */
[C---:B------:R-:W-:Y:S01]  /*147b0*/  FMUL.FTZ R21, R164.reuse, R149 ;  /* 0x00000095a4157220 */ /* 0x040fe20000410000 */
[----:B------:R-:W-:Y:S01]  /*147c0*/  MOV R149, R183 ;  /* 0x000000b700957202 */ /* 0x000fe20000000f00 */
[----:B------:R-:W-:Y:S01]  /*147d0*/  IMAD.MOV.U32 R152, RZ, RZ, R14 ;  /* 0x000000ffff987224 */ /* 0x000fe200078e000e */
[----:B------:R-:W-:Y:S01]  /*147e0*/  SHF.R.U32.HI R14, RZ, 0x18, R153 ;  /* 0x00000018ff0e7819 */ /* 0x000fe20000011699 */
[----:B------:R-:W-:Y:S01]  /*147f0*/  IMAD.MOV.U32 R157, RZ, RZ, R145 ;  /* 0x000000ffff9d7224 */ /* 0x000fe200078e0091 */
[----:B------:R-:W-:Y:S01]  /*14800*/  IADD3.X R183, R181, UR27, RZ, P4, !PT ;  /* 0x0000001bb5b77c10 */ /* 0x000fe2000a7fe4ff */
[----:B------:R-:W-:Y:S01]  /*14810*/  IMAD.MOV.U32 R30, RZ, RZ, R26 ;  /* 0x000000ffff1e7224 */ /* 0x000fe200078e001a */
[----:B------:R-:W-:Y:S01]  /*14820*/  ISETP.GE.U32.AND P5, PT, R243, R14, PT ;  /* 0x0000000ef300720c */ /* 0x000fe20003fa6070 */
[----:B------:R-:W-:Y:S01]  /*14830*/  IMAD.MOV.U32 R26, RZ, RZ, R32 ;  /* 0x000000ffff1a7224 */ /* 0x000fe200078e0020 */
[----:B------:R2:W-:Y:S01]  /*14840*/  MUFU.EX2 R145, R10 ;  /* 0x0000000a00917308 */ /* 0x0005e20000000800 */
[----:B------:R-:W-:Y:S01]  /*14850*/  FMUL.FTZ R32, R164, R160 ;  /* 0x000000a0a4207220 */ /* 0x000fe20000410000 */
[----:B------:R-:W-:Y:S01]  /*14860*/  SHF.R.U32.HI R14, RZ, 0x10, R153 ;  /* 0x00000010ff0e7819 */ /* 0x000fe20000011699 */
[----:B------:R-:W-:Y:S02]  /*14870*/  IMAD.MOV.U32 R160, RZ, RZ, R152 ;  /* 0x000000ffffa07224 */ /* 0x000fe400078e0098 */
[----:B------:R-:W-:Y:S01]  /*14880*/  IMAD.MOV.U32 R152, RZ, RZ, R144 ;  /* 0x000000ffff987224 */ /* 0x000fe200078e0090 */
[----:B------:R-:W-:Y:S01]  /*14890*/  LOP3.LUT R14, R14, 0xff, RZ, 0xc0, !PT ;  /* 0x000000ff0e0e7812 */ /* 0x000fe200078ec0ff */
[----:B------:R-:W-:Y:S01]  /*148a0*/  IMAD.MOV.U32 R144, RZ, RZ, R132 ;  /* 0x000000ffff907224 */ /* 0x000fe200078e0084 */
[----:B------:R-:W-:Y:S01]  /*148b0*/  PRMT R132, R166, 0x5410, R165 ;  /* 0x00005410a6847816 */ /* 0x000fe200000000a5 */
[----:B------:R-:W-:Y:S01]  /*148c0*/  IMAD.MOV.U32 R153, RZ, RZ, R149 ;  /* 0x000000ffff997224 */ /* 0x000fe200078e0095 */
[----:B------:R-:W-:Y:S01]  /*148d0*/  @!P0 PRMT R166, R242, 0x5410, RZ ;  /* 0x00005410f2a68816 */ /* 0x000fe200000000ff */
[----:B------:R-:W-:Y:S01]  /*148e0*/  IMAD.MOV.U32 R22, RZ, RZ, R28 ;  /* 0x000000ffff167224 */ /* 0x000fe200078e001c */
[----:B------:R-:W-:Y:S01]  /*148f0*/  ISETP.NE.AND P0, PT, R137, RZ, PT ;  /* 0x000000ff8900720c */ /* 0x000fe20003f05270 */
[C---:B------:R-:W-:Y:S01]  /*14900*/  FMUL.FTZ R28, R164.reuse, R156 ;  /* 0x0000009ca41c7220 */ /* 0x040fe20000410000 */
[----:B------:R-:W-:Y:S01]  /*14910*/  MOV R149, R141 ;  /* 0x0000008d00957202 */ /* 0x000fe20000000f00 */
[----:B------:R3:W-:Y:S01]  /*14920*/  MUFU.EX2 R137, R7 ;  /* 0x0000000700897308 */ /* 0x0007e20000000800 */
[----:B------:R-:W-:Y:S01]  /*14930*/  IMAD.MOV.U32 R156, RZ, RZ, R148 ;  /* 0x000000ffff9c7224 */ /* 0x000fe200078e0094 */
[----:B------:R-:W-:Y:S01]  /*14940*/  ISETP.GE.U32.AND P4, PT, R243, R14, PT ;  /* 0x0000000ef300720c */ /* 0x000fe20003f86070 */
[----:B------:R-:W-:Y:S01]  /*14950*/  IMAD.MOV.U32 R148, RZ, RZ, R140 ;  /* 0x000000ffff947224 */ /* 0x000fe200078e008c */
[----:B------:R-:W-:Y:S01]  /*14960*/  @!P6 PRMT R165, R241, 0x5410, RZ ;  /* 0x00005410f1a5e816 */ /* 0x000fe200000000ff */
[----:B------:R-:W-:Y:S01]  /*14970*/  IMAD.MOV.U32 R27, RZ, RZ, R195 ;  /* 0x000000ffff1b7224 */ /* 0x000fe200078e00c3 */
[----:B------:R4:W-:Y:S01]  /*14980*/  STG.E.U16 [R180.64], R166 ;  /* 0x000000a6b4007986 */ /* 0x0009e2000c101518 */
[----:B------:R-:W-:Y:S02]  /*14990*/  FMUL.FTZ R36, R164, R36 ;  /* 0x00000024a4247220 */ /* 0x000fe40000410000 */
[----:B------:R-:W-:Y:S01]  /*149a0*/  IMAD.MOV.U32 R31, RZ, RZ, R27 ;  /* 0x000000ffff1f7224 */ /* 0x000fe200078e001b */
[----:B------:R1:W1:Y:S01]  /*149b0*/  MUFU.EX2 R141, R6 ;  /* 0x00000006008d7308 */ /* 0x0002620000000800 */
[----:B------:R-:W-:Y:S01]  /*149c0*/  IMAD.MOV.U32 R27, RZ, RZ, R33 ;  /* 0x000000ffff1b7224 */ /* 0x000fe200078e0021 */
[----:B------:R-:W-:Y:S01]  /*149d0*/  STG.E.U16 [R180.64+0x2], R165 ;  /* 0x000002a5b4007986 */ /* 0x000fe2000c101518 */
[C---:B--2---:R-:W-:Y:S02]  /*149e0*/  FMUL.FTZ R10, R0.reuse, R138 ;  /* 0x0000008a000a7220 */ /* 0x044fe40000410000 */
[----:B------:R-:W-:Y:S01]  /*149f0*/  IMAD.MOV.U32 R138, RZ, RZ, R22 ;  /* 0x000000ffff8a7224 */ /* 0x000fe200078e0016 */
[----:B------:R2:W5:Y:S01]  /*14a00*/  LDL.LU.64 R194, [R1+0x70] ;  /* 0x0000700001c27983 */ /* 0x0005620000300a00 */
[C---:B------:R-:W-:Y:S02]  /*14a10*/  FMUL.FTZ R22, R0.reuse, R150 ;  /* 0x0000009600167220 */ /* 0x040fe40000410000 */
[----:B------:R-:W-:Y:S01]  /*14a20*/  IMAD.MOV.U32 R150, RZ, RZ, R26 ;  /* 0x000000ffff967224 */ /* 0x000fe200078e001a */
[----:B------:R1:W1:Y:S01]  /*14a30*/  MUFU.EX2 R140, R11 ;  /* 0x0000000b008c7308 */ /* 0x0002620000000800 */
[----:B------:R-:W-:Y:S02]  /*14a40*/  FMUL.FTZ R26, R0, R154 ;  /* 0x0000009a001a7220 */ /* 0x000fe40000410000 */
        /* <DEDUP_REMOVED lines=48> */
[----:B------:R-:W-:Y:S02]  /*14d50*/  FMUL.FTZ R129, R164, R129 ;  /* 0x00000081a4817220 */ /* 0x000fe40000410000 */
[C---:B---3--:R-:W-:Y:S02]  /*14d60*/  FMUL.FTZ R7, R0.reuse, R135 ;  /* 0x0000008700077220 */ /* 0x048fe40000410000 */
[----:B------:R-:W-:Y:S02]  /*14d70*/  IMAD.MOV.U32 R135, RZ, RZ, R23 ;  /* 0x000000ffff877224 */ /* 0x000fe400078e0017 */
[C---:B------:R-:W-:Y:S01]  /*14d80*/  FMUL.FTZ R23, R0.reuse, R151 ;  /* 0x0000009700177220 */ /* 0x040fe20000410000 */
[----:B------:R-:W-:Y:S01]  /*14d90*/  MOV R151, R27 ;  /* 0x0000001b00977202 */ /* 0x000fe20000000f00 */
[C---:B------:R-:W-:Y:S02]  /*14da0*/  FMUL.FTZ R27, R0.reuse, R155 ;  /* 0x0000009b001b7220 */ /* 0x040fe40000410000 */
[----:B------:R-:W-:Y:S02]  /*14db0*/  IMAD.MOV.U32 R155, RZ, RZ, R31 ;  /* 0x000000ffff9b7224 */ /* 0x000fe400078e001f */
[----:B------:R-:W-:Y:S02]  /*14dc0*/  IMAD.MOV.U32 R164, RZ, RZ, R152 ;  /* 0x000000ffffa47224 */ /* 0x000fe400078e0098 */
[----:B------:R-:W-:Y:S02]  /*14dd0*/  IMAD.MOV.U32 R152, RZ, RZ, R149 ;  /* 0x000000ffff987224 */ /* 0x000fe400078e0095 */
[----:B------:R-:W-:Y:S02]  /*14de0*/  IMAD.MOV.U32 R149, RZ, RZ, R144 ;  /* 0x000000ffff957224 */ /* 0x000fe400078e0090 */
[----:B------:R-:W-:Y:S02]  /*14df0*/  IMAD.MOV.U32 R144, RZ, RZ, R34 ;  /* 0x000000ffff907224 */ /* 0x000fe400078e0022 */
[C---:B------:R-:W-:Y:S01]  /*14e00*/  FMUL.FTZ R34, R0.reuse, R162 ;  /* 0x000000a200227220 */ /* 0x040fe20000410000 */
[----:B------:R-:W-:Y:S01]  /*14e10*/  MUFU.EX2 R152, R152 ;  /* 0x0000009800987308 */ /* 0x000fe20000000800 */
[----:B------:R-:W-:Y:S01]  /*14e20*/  IMAD.MOV.U32 R162, RZ, RZ, R154 ;  /* 0x000000ffffa27224 */ /* 0x000fe200078e009a */
[----:B------:R-:W-:Y:S01]  /*14e30*/  MOV R154, R150 ;  /* 0x00000096009a7202 */ /* 0x000fe20000000f00 */
[C---:B-1----:R-:W-:Y:S02]  /*14e40*/  FMUL.FTZ R6, R0.reuse, R134 ;  /* 0x0000008600067220 */ /* 0x042fe40000410000 */
[C---:B------:R-:W-:Y:S01]  /*14e50*/  FMUL.FTZ R14, R0.reuse, R142 ;  /* 0x0000008e000e7220 */ /* 0x040fe20000410000 */
[----:B----4-:R-:W-:Y:S01]  /*14e60*/  MOV R166, R162 ;  /* 0x000000a200a67202 */ /* 0x010fe20000000f00 */
[----:B------:R-:W-:Y:S02]  /*14e70*/  IMAD.MOV.U32 R142, RZ, RZ, R15 ;  /* 0x000000ffff8e7224 */ /* 0x000fe400078e000f */
[C---:B------:R-:W-:Y:S01]  /*14e80*/  FMUL.FTZ R15, R0.reuse, R143 ;  /* 0x0000008f000f7220 */ /* 0x040fe20000410000 */
[----:B------:R-:W1:Y:S01]  /*14e90*/  MUFU.EX2 R144, R144 ;  /* 0x0000009000907308 */ /* 0x000e620000000800 */
[----:B------:R-:W-:Y:S02]  /*14ea0*/  IMAD.MOV.U32 R143, RZ, RZ, R18 ;  /* 0x000000ffff8f7224 */ /* 0x000fe400078e0012 */
[----:B------:R-:W-:Y:S02]  /*14eb0*/  IMAD.MOV.U32 R134, RZ, RZ, R160 ;  /* 0x000000ffff867224 */ /* 0x000fe400078e00a0 */
[----:B------:R-:W-:Y:S01]  /*14ec0*/  IMAD.MOV.U32 R160, RZ, RZ, R148 ;  /* 0x000000ffffa07224 */ /* 0x000fe200078e0094 */
[----:B------:R-:W-:Y:S01]  /*14ed0*/  MOV R148, R35 ;  /* 0x0000002300947202 */ /* 0x000fe20000000f00 */
[C---:B------:R-:W-:Y:S02]  /*14ee0*/  FMUL.FTZ R35, R0.reuse, R163 ;  /* 0x000000a300237220 */ /* 0x040fe40000410000 */
[----:B------:R-:W-:Y:S01]  /*14ef0*/  IMAD.MOV.U32 R163, RZ, RZ, R155 ;  /* 0x000000ffffa37224 */ /* 0x000fe200078e009b */
[----:B------:R-:W3:Y:S01]  /*14f00*/  MUFU.EX2 R142, R142 ;  /* 0x0000008e008e7308 */ /* 0x000ee20000000800 */
[C---:B------:R-:W-:Y:S01]  /*14f10*/  FMUL.FTZ R11, R0.reuse, R139 ;  /* 0x0000008b000b7220 */ /* 0x040fe20000410000 */
[----:B------:R-:W-:Y:S01]  /*14f20*/  F2FP.BF16.PACK_AB R139, R137, R141 ;  /* 0x0000008d898b723e */ /* 0x000fe200000010ff */
[C---:B------:R-:W-:Y:S02]  /*14f30*/  FMUL.FTZ R18, R0.reuse, R146 ;  /* 0x0000009200127220 */ /* 0x040fe40000410000 */
[C---:B------:R-:W-:Y:S02]  /*14f40*/  FMUL.FTZ R30, R0.reuse, R158 ;  /* 0x0000009e001e7220 */ /* 0x040fe40000410000 */
[C---:B------:R-:W-:Y:S01]  /*14f50*/  FMUL.FTZ R31, R0.reuse, R159 ;  /* 0x0000009f001f7220 */ /* 0x040fe20000410000 */
[----:B------:R-:W-:Y:S01]  /*14f60*/  @!P4 HFMA2.BF16_V2 R240, -RZ.H0_H0, RZ.H0_H0, -R139.H0_H0 ;  /* 0x200000fffff0c231 */ /* 0x000fe2000034098b */
        /* <DEDUP_REMOVED lines=50> */
[C---:B------:R-:W-:Y:S02]  /*15290*/  FMUL.FTZ R19, R0.reuse, R147 ;  /* 0x0000009300137220 */ /* 0x040fe40000410000 */
[----:B------:R-:W-:Y:S02]  /*152a0*/  IMAD.MOV.U32 R147, RZ, RZ, R143 ;  /* 0x000000ffff937224 */ /* 0x000fe400078e008f */
[----:B------:R-:W-:Y:S02]  /*152b0*/  IMAD.MOV.U32 R143, RZ, RZ, R134 ;  /* 0x000000ffff8f7224 */ /* 0x000fe400078e0086 */
[----:B------:R-:W-:Y:S01]  /*152c0*/  FFMA.FTZ R134, R0, R167, R141 ;  /* 0x000000a700867223 */ /* 0x000fe2000001008d */
[----:B------:R-:W-:Y:S01]  /*152d0*/  LOP3.LUT R0, R162, 0xff, RZ, 0xc0, !PT ;  /* 0x000000ffa2007812 */ /* 0x000fe200078ec0ff */
[----:B------:R-:W-:Y:S01]  /*152e0*/  FADD.FTZ R135, R135, R143 ;  /* 0x0000008f87877221 */ /* 0x000fe20000010000 */
[----:B------:R-:W-:Y:S01]  /*152f0*/  SHF.R.U32.HI R141, RZ, 0x10, R162 ;  /* 0x00000010ff8d7819 */ /* 0x000fe200000116a2 */
[----:B------:R-:W-:Y:S01]  /*15300*/  IMAD.MOV.U32 R143, RZ, RZ, R138 ;  /* 0x000000ffff8f7224 */ /* 0x000fe200078e008a */
[----:B------:R-:W-:Y:S01]  /*15310*/  ISETP.GE.U32.AND P6, PT, R243, R0, PT ;  /* 0x00000000f300720c */ /* 0x000fe20003fc6070 */
[----:B------:R-:W-:Y:S01]  /*15320*/  FADD.FTZ R138, R136, R135 ;  /* 0x00000087888a7221 */ /* 0x000fe20000010000 */
[----:B------:R-:W-:Y:S01]  /*15330*/  LOP3.LUT R0, R162, 0xffff, RZ, 0xc0, !PT ;  /* 0x0000ffffa2007812 */ /* 0x000fe200078ec0ff */
[----:B------:R-:W-:Y:S01]  /*15340*/  FADD.FTZ R134, R137, R134 ;  /* 0x0000008689867221 */ /* 0x000fe20000010000 */
[----:B------:R-:W-:Y:S01]  /*15350*/  PRMT R137, R139, 0x7632, R137 ;  /* 0x000076328b897816 */ /* 0x000fe20000000089 */
[----:B------:R-:W-:Y:S01]  /*15360*/  FADD.FTZ R138, R133, R138 ;  /* 0x0000008a858a7221 */ /* 0x000fe20000010000 */
[----:B------:R-:W-:Y:S01]  /*15370*/  SHF.R.U32.HI R135, RZ, 0x8, R0 ;  /* 0x00000008ff877819 */ /* 0x000fe20000011600 */
[----:B------:R-:W-:Y:S01]  /*15380*/  FADD.FTZ R134, R145, R134 ;  /* 0x0000008691867221 */ /* 0x000fe20000010000 */
[----:B------:R-:W-:Y:S01]  /*15390*/  F2FP.BF16.PACK_AB R0, R133, R136 ;  /* 0x000000888500723e */ /* 0x000fe200000010ff */
[----:B------:R-:W-:Y:S01]  /*153a0*/  @!P5 HFMA2.BF16_V2 R239, -RZ.H0_H0, RZ.H0_H0, -R137.H0_H0 ;  /* 0x200000ffffefd231 */ /* 0x000fe20000340989 */
[----:B------:R-:W-:Y:S01]  /*153b0*/  LOP3.LUT R136, R135, 0xffff, RZ, 0xc0, !PT ;  /* 0x0000ffff87887812 */ /* 0x000fe200078ec0ff */
[----:B------:R-:W-:Y:S01]  /*153c0*/  IMAD.MOV.U32 R150, RZ, RZ, R143 ;  /* 0x000000ffff967224 */ /* 0x000fe200078e008f */
[----:B------:R4:W2:Y:S01]  /*153d0*/  MUFU.EX2 R135, R147 ;  /* 0x0000009300877308 */ /* 0x0008a20000000800 */
[----:B------:R-:W-:Y:S01]  /*153e0*/  PRMT R133, R139, 0x5410, R137 ;  /* 0x000054108b857816 */ /* 0x000fe20000000089 */
[----:B------:R-:W-:Y:S01]  /*153f0*/  @!P6 HFMA2.BF16_V2 R238, -RZ.H0_H0, RZ.H0_H0, -R0.H0_H0 ;  /* 0x200000ffffeee231 */ /* 0x000fe20000340900 */
[----:B------:R-:W-:Y:S01]  /*15400*/  @!P4 PRMT R139, R240, 0x5410, RZ ;  /* 0x00005410f08bc816 */ /* 0x000fe200000000ff */
[----:B------:R-:W-:Y:S01]  /*15410*/  FADD.FTZ R143, R140, R134 ;  /* 0x000000868c8f7221 */ /* 0x000fe20000010000 */
[----:B------:R-:W-:Y:S01]  /*15420*/  ISETP.GE.U32.AND P4, PT, R243, R136, PT ;  /* 0x00000088f300720c */ /* 0x000fe20003f86070 */
[----:B------:R-:W-:Y:S01]  /*15430*/  IMAD.MOV.U32 R155, RZ, RZ, R151 ;  /* 0x000000ffff9b7224 */ /* 0x000fe200078e0097 */
[----:B------:R-:W-:Y:S01]  /*15440*/  LOP3.LUT R141, R141, 0xff, RZ, 0xc0, !PT ;  /* 0x000000ff8d8d7812 */ /* 0x000fe200078ec0ff */
[----:B------:R-:W-:Y:S01]  /*15450*/  IMAD.MOV.U32 R151, RZ, RZ, R164 ;  /* 0x000000ffff977224 */ /* 0x000fe200078e00a4 */
[----:B------:R-:W-:Y:S01]  /*15460*/  @!P5 PRMT R137, R239, 0x5410, RZ ;  /* 0x00005410ef89d816 */ /* 0x000fe200000000ff */
[----:B------:R-:W-:Y:S01]  /*15470*/  IMAD.MOV.U32 R164, RZ, RZ, R157 ;  /* 0x000000ffffa47224 */ /* 0x000fe200078e009d */
[----:B------:R-:W-:Y:S01]  /*15480*/  PRMT R136, R0, 0x7632, R136 ;  /* 0x0000763200887816 */ /* 0x000fe20000000088 */
[----:B------:R-:W-:Y:S01]  /*15490*/  IMAD.MOV.U32 R157, RZ, RZ, R156 ;  /* 0x000000ffff9d7224 */ /* 0x000fe200078e009c */
[C---:B------:R-:W-:Y:S01]  /*154a0*/  ISETP.GE.U32.AND P5, PT, R243.reuse, R141, PT ;  /* 0x0000008df300720c */ /* 0x040fe20003fa6070 */
[----:B------:R-:W-:Y:S01]  /*154b0*/  IMAD.MOV.U32 R156, RZ, RZ, R149 ;  /* 0x000000ffff9c7224 */ /* 0x000fe200078e0095 */
[----:B------:R-:W-:Y:S01]  /*154c0*/  SHF.R.U32.HI R141, RZ, 0x18, R162 ;  /* 0x00000018ff8d7819 */ /* 0x000fe200000116a2 */
[----:B-1----:R-:W-:Y:S01]  /*154d0*/  FADD.FTZ R149, R144, R143 ;  /* 0x0000008f90957221 */ /* 0x002fe20000010000 */
[----:B------:R-:W-:Y:S01]  /*154e0*/  PRMT R134, R0, 0x5410, R136 ;  /* 0x0000541000867816 */ /* 0x000fe20000000088 */
[----:B------:R-:W-:Y:S01]  /*154f0*/  @!P4 HFMA2.BF16_V2 R236, -RZ.H0_H0, RZ.H0_H0, -R136.H0_H0 ;  /* 0x200000ffffecc231 */ /* 0x000fe20000340988 */
[----:B------:R-:W-:Y:S01]  /*15500*/  @!P6 PRMT R0, R238, 0x5410, RZ ;  /* 0x00005410ee00e816 */ /* 0x000fe200000000ff */
[----:B------:R1:W-:Y:S01]  /*15510*/  STG.E.U16 [R182.64], R139 ;  /* 0x0000008bb6007986 */ /* 0x0003e2000c101518 */
[----:B------:R-:W-:Y:S01]  /*15520*/  ISETP.GE.U32.AND P6, PT, R243, R141, PT ;  /* 0x0000008df300720c */ /* 0x000fe20003fc6070 */
[----:B------:R-:W-:Y:S01]  /*15530*/  IMAD.MOV.U32 R167, RZ, RZ, R163 ;  /* 0x000000ffffa77224 */ /* 0x000fe200078e00a3 */
[----:B------:R-:W-:Y:S01]  /*15540*/  F2FP.BF16.PACK_AB R145, R140, R145 ;  /* 0x000000918c91723e */ /* 0x000fe200000010ff */
[----:B----4-:R-:W-:Y:S01]  /*15550*/  IMAD.WIDE.U32 R146, R146, -0x2daee0ad, RZ ;  /* 0xd2511f5392927825 */ /* 0x010fe200078e00ff */
[----:B------:R-:W-:Y:S01]  /*15560*/  @!P4 PRMT R136, R236, 0x5410, RZ ;  /* 0x00005410ec88c816 */ /* 0x000fe200000000ff */
[----:B------:R4:W-:Y:S01]  /*15570*/  STG.E.U16 [R182.64+0x2], R137 ;  /* 0x00000289b6007986 */ /* 0x0009e2000c101518 */
[----:B------:R-:W-:Y:S01]  /*15580*/  PRMT R143, R145, 0x7632, R143 ;  /* 0x00007632918f7816 */ /* 0x000fe2000000008f */
[----:B---3--:R-:W-:Y:S01]  /*15590*/  FADD.FTZ R140, R142, R138 ;  /* 0x0000008a8e8c7221 */ /* 0x008fe20000010000 */
[----:B------:R-:W-:Y:S01]  /*155a0*/  LOP3.LUT R141, R147, UR4, R172, 0x96, !PT ;  /* 0x00000004938d7c12 */ /* 0x000fe2000f8e96ac */
[----:B------:R3:W-:Y:S01]  /*155b0*/  STG.E.U16 [R180.64+0x12], R136 ;  /* 0x00001288b4007986 */ /* 0x0007e2000c101518 */
[C---:B--2---:R-:W-:Y:S01]  /*155c0*/  F2FP.BF16.PACK_AB R142, R135.reuse, R142 ;  /* 0x0000008e878e723e */ /* 0x044fe200000010ff */
[----:B------:R-:W-:Y:S01]  /*155d0*/  FADD.FTZ R140, R135, R140 ;  /* 0x0000008c878c7221 */ /* 0x000fe20000010000 */
[C---:B------:R-:W-:Y:S01]  /*155e0*/  LOP3.LUT R138, R141.reuse, 0xff, RZ, 0xc0, !PT ;  /* 0x000000ff8d8a7812 */ /* 0x040fe200078ec0ff */
[----:B------:R-:W-:Y:S01]  /*155f0*/  @!P5 HFMA2.BF16_V2 R237, -RZ.H0_H0, RZ.H0_H0, -R145.H0_H0 ;  /* 0x200000ffffedd231 */ /* 0x000fe20000340991 */
[----:B------:R-:W-:Y:S01]  /*15600*/  LOP3.LUT R135, R141, 0xffff, RZ, 0xc0, !PT ;  /* 0x0000ffff8d877812 */ /* 0x000fe200078ec0ff */
[----:B------:R-:W-:Y:S01]  /*15610*/  @!P6 HFMA2.BF16_V2 R235, -RZ.H0_H0, RZ.H0_H0, -R143.H0_H0 ;  /* 0x200000ffffebe231 */ /* 0x000fe2000034098f */
[----:B------:R-:W-:Y:S01]  /*15620*/  ISETP.GE.U32.AND P4, PT, R243, R138, PT ;  /* 0x0000008af300720c */ /* 0x000fe20003f86070 */
[----:B------:R2:W-:Y:S01]  /*15630*/  STG.E.U16 [R180.64+0x10], R0 ;  /* 0x00001000b4007986 */ /* 0x0005e2000c101518 */
[C---:B------:R-:W-:Y:S01]  /*15640*/  F2FP.BF16.PACK_AB R138, R148.reuse, R144 ;  /* 0x00000090948a723e */ /* 0x040fe200000010ff */
[----:B------:R-:W-:Y:S01]  /*15650*/  FADD.FTZ R148, R148, R149 ;  /* 0x0000009594947221 */ /* 0x000fe20000010000 */
[----:B------:R-:W-:Y:S01]  /*15660*/  SHF.R.U32.HI R135, RZ, 0x8, R135 ;  /* 0x00000008ff877819 */ /* 0x000fe20000011687 */
[----:B------:R2:W2:Y:S01]  /*15670*/  MUFU.EX2 R149, R150 ;  /* 0x0000009600957308 */ /* 0x0004a20000000800 */
[----:B------:R-:W-:Y:S01]  /*15680*/  IMAD.MOV.U32 R162, RZ, RZ, R154 ;  /* 0x000000ffffa27224 */ /* 0x000fe200078e009a */
[----:B------:R-:W-:Y:S01]  /*15690*/  LOP3.LUT R172, R147, UR4, R172, 0x96, !PT ;  /* 0x0000000493ac7c12 */ /* 0x000fe2000f8e96ac */
[----:B------:R-:W-:Y:S01]  /*156a0*/  IMAD.MOV.U32 R163, RZ, RZ, R155 ;  /* 0x000000ffffa37224 */ /* 0x000fe200078e009b */
[----:B------:R-:W-:Y:S01]  /*156b0*/  LOP3.LUT R144, R135, 0xffff, RZ, 0xc0, !PT ;  /* 0x0000ffff87907812 */ /* 0x000fe200078ec0ff */
[----:B------:R-:W-:Y:S01]  /*156c0*/  FADD.FTZ R148, R152, R148 ;  /* 0x0000009498947221 */ /* 0x000fe20000010000 */
[----:B------:R-:W-:Y:S02]  /*156d0*/  PRMT R135, R145, 0x5410, R143 ;  /* 0x0000541091877816 */ /* 0x000fe4000000008f */
[----:B------:R-:W-:Y:S01]  /*156e0*/  @!P5 PRMT R145, R237, 0x5410, RZ ;  /* 0x00005410ed91d816 */ /* 0x000fe200000000ff */
[----:B------:R-:W-:Y:S01]  /*156f0*/  @!P4 HFMA2.BF16_V2 R234, -RZ.H0_H0, RZ.H0_H0, -R142.H0_H0 ;  /* 0x200000ffffeac231 */ /* 0x000fe2000034098e */
[----:B------:R-:W-:Y:S01]  /*15700*/  ISETP.GE.U32.AND P5, PT, R243, R144, PT ;  /* 0x00000090f300720c */ /* 0x000fe20003fa6070 */
[----:B------:R-:W-:Y:S01]  /*15710*/  MUFU.EX2 R158, R156 ;  /* 0x0000009c009e7308 */ /* 0x000fe20000000800 */
[----:B------:R-:W-:Y:S01]  /*15720*/  @!P6 PRMT R143, R235, 0x5410, RZ ;  /* 0x00005410eb8fe816 */ /* 0x000fe200000000ff */
[----:B------:R3:W-:Y:S01]  /*15730*/  STG.E.U16 [R182.64+0x10], R145 ;  /* 0x00001091b6007986 */ /* 0x0007e2000c101518 */
[----:B-1----:R-:W-:Y:S02]  /*15740*/  PRMT R139, R142, 0x7632, R139 ;  /* 0x000076328e8b7816 */ /* 0x002fe4000000008b */
[----:B----4-:R-:W-:Y:S01]  /*15750*/  LOP3.LUT R137, R146, 0xff, RZ, 0xc0, !PT ;  /* 0x000000ff92897812 */ /* 0x010fe200078ec0ff */
[----:B------:R-:W-:Y:S04]  /*15760*/  STG.E.U16 [R182.64+0x12], R143 ;  /* 0x0000128fb6007986 */ /* 0x000fe8000c101518 */
[----:B------:R1:W4:Y:S02]  /*15770*/  MUFU.EX2 R144, R151 ;  /* 0x0000009700907308 */ /* 0x0003240000000800 */
[----:B------:R-:W-:Y:S01]  /*15780*/  @!P5 HFMA2.BF16_V2 R233, -RZ.H0_H0, RZ.H0_H0, -R139.H0_H0 ;  /* 0x200000ffffe9d231 */ /* 0x000fe2000034098b */
[--C-:B--2---:R-:W-:Y:S04]  /*15790*/  SHF.R.U32.HI R150, RZ, 0x10, R141.reuse ;  /* 0x00000010ff967819 */ /* 0x104fe8000001168d */
[----:B------:R-:W-:Y:S04]  /*157a0*/  LOP3.LUT R150, R150, 0xff, RZ, 0xc0, !PT ;  /* 0x000000ff96967812 */ /* 0x000fe800078ec0ff */
[C---:B------:R-:W-:Y:S02]  /*157b0*/  ISETP.GE.U32.AND P6, PT, R243.reuse, R150, PT ;  /* 0x00000096f300720c */ /* 0x040fe40003fc6070 */
[----:B------:R-:W-:Y:S02]  /*157c0*/  SHF.R.U32.HI R150, RZ, 0x18, R141 ;  /* 0x00000018ff967819 */ /* 0x000fe4000001168d */
[----:B------:R-:W-:Y:S02]  /*157d0*/  PRMT R141, R142, 0x5410, R139 ;  /* 0x000054108e8d7816 */ /* 0x000fe4000000008b */
[----:B------:R-:W-:Y:S02]  /*157e0*/  @!P4 PRMT R142, R234, 0x5410, RZ ;  /* 0x00005410ea8ec816 */ /* 0x000fe400000000ff */
[----:B------:R-:W-:Y:S02]  /*157f0*/  ISETP.GE.U32.AND P4, PT, R243, R150, PT ;  /* 0x00000096f300720c */ /* 0x000fe40003f86070 */
[----:B------:R-:W-:Y:S01]  /*15800*/  LOP3.LUT R150, R146, 0xffff, RZ, 0xc0, !PT ;  /* 0x0000ffff92967812 */ /* 0x000fe200078ec0ff */
[----:B------:R-:W-:Y:S01]  /*15810*/  STG.E.U16 [R180.64+0x20], R142 ;  /* 0x0000208eb4007986 */ /* 0x000fe2000c101518 */
[----:B------:R-:W-:Y:S01]  /*15820*/  @!P5 PRMT R139, R233, 0x5410, RZ ;  /* 0x00005410e98bd816 */ /* 0x000fe200000000ff */
[----:B------:R-:W-:Y:S01]  /*15830*/  @!P6 HFMA2.BF16_V2 R232, -RZ.H0_H0, RZ.H0_H0, -R138.H0_H0 ;  /* 0x200000ffffe8e231 */ /* 0x000fe2000034098a */
[----:B------:R-:W-:Y:S01]  /*15840*/  SHF.R.U32.HI R150, RZ, 0x8, R150 ;  /* 0x00000008ff967819 */ /* 0x000fe20000011696 */
[----:B-1----:R-:W-:Y:S01]  /*15850*/  FADD.FTZ R151, R149, R140 ;  /* 0x0000008c95977221 */ /* 0x002fe20000010000 */
[C---:B------:R-:W-:Y:S01]  /*15860*/  ISETP.GE.U32.AND P5, PT, R243.reuse, R137, PT ;  /* 0x00000089f300720c */ /* 0x040fe20003fa6070 */
[----:B------:R1:W-:Y:S01]  /*15870*/  STG.E.U16 [R180.64+0x22], R139 ;  /* 0x0000228bb4007986 */ /* 0x0003e2000c101518 */
[----:B---3--:R-:W-:Y:S02]  /*15880*/  LOP3.LUT R136, R150, 0xffff, RZ, 0xc0, !PT ;  /* 0x0000ffff96887812 */ /* 0x008fe400078ec0ff */
[----:B------:R-:W2:Y:S01]  /*15890*/  MUFU.EX2 R150, R164 ;  /* 0x000000a400967308 */ /* 0x000ea20000000800 */
[----:B------:R-:W-:Y:S02]  /*158a0*/  PRMT R137, R138, 0x7632, R137 ;  /* 0x000076328a897816 */ /* 0x000fe40000000089 */
[----:B----4-:R-:W-:Y:S02]  /*158b0*/  F2FP.BF16.PACK_AB R0, R144, R149 ;  /* 0x000000959000723e */ /* 0x010fe400000010ff */
[----:B------:R-:W-:Y:S01]  /*158c0*/  PRMT R140, R138, 0x5410, R137 ;  /* 0x000054108a8c7816 */ /* 0x000fe20000000089 */
[----:B------:R-:W-:Y:S01]  /*158d0*/  @!P4 HFMA2.BF16_V2 R229, -RZ.H0_H0, RZ.H0_H0, -R137.H0_H0 ;  /* 0x200000ffffe5c231 */ /* 0x000fe20000340989 */
[----:B------:R-:W-:Y:S02]  /*158e0*/  @!P6 PRMT R138, R232, 0x5410, RZ ;  /* 0x00005410e88ae816 */ /* 0x000fe400000000ff */
[----:B------:R-:W-:Y:S01]  /*158f0*/  ISETP.GE.U32.AND P6, PT, R243, R136, PT ;  /* 0x00000088f300720c */ /* 0x000fe20003fc6070 */
[----:B------:R-:W-:Y:S01]  /*15900*/  @!P5 HFMA2.BF16_V2 R228, -RZ.H0_H0, RZ.H0_H0, -R0.H0_H0 ;  /* 0x200000ffffe4d231 */ /* 0x000fe20000340900 */
[----:B------:R-:W-:Y:S01]  /*15910*/  SHF.R.U32.HI R136, RZ, 0x10, R146 ;  /* 0x00000010ff887819 */ /* 0x000fe20000011692 */
[----:B------:R-:W-:Y:S01]  /*15920*/  STG.E.U16 [R182.64+0x20], R138 ;  /* 0x0000208ab6007986 */ /* 0x000fe2000c101518 */
[----:B------:R-:W-:Y:S02]  /*15930*/  @!P4 PRMT R137, R229, 0x5410, RZ ;  /* 0x00005410e589c816 */ /* 0x000fe400000000ff */
[----:B------:R-:W-:Y:S02]  /*15940*/  LOP3.LUT R149, R136, 0xff, RZ, 0xc0, !PT ;  /* 0x000000ff88957812 */ /* 0x000fe400078ec0ff */
[----:B------:R-:W-:Y:S01]  /*15950*/  PRMT R136, R0, 0x7632, R136 ;  /* 0x0000763200887816 */ /* 0x000fe20000000088 */
[----:B------:R-:W-:Y:S01]  /*15960*/  STG.E.U16 [R182.64+0x22], R137 ;  /* 0x00002289b6007986 */ /* 0x000fe2000c101518 */
[----:B------:R-:W-:Y:S01]  /*15970*/  ISETP.GE.U32.AND P4, PT, R243, R149, PT ;  /* 0x00000095f300720c */ /* 0x000fe20003f86070 */
[----:B------:R-:W-:Y:S01]  /*15980*/  FADD.FTZ R149, R144, R151 ;  /* 0x0000009790957221 */ /* 0x000fe20000010000 */
[----:B------:R-:W-:Y:S01]  /*15990*/  LOP3.LUT R151, R193, UR34, RZ, 0x3c, !PT ;  /* 0x00000022c1977c12 */ /* 0x000fe2000f8e3cff */
[----:B------:R-:W-:Y:S01]  /*159a0*/  @!P6 HFMA2.BF16_V2 R231, -RZ.H0_H0, RZ.H0_H0, -R136.H0_H0 ;  /* 0x200000ffffe7e231 */ /* 0x000fe20000340988 */
[----:B------:R-:W-:Y:S01]  /*159b0*/  PRMT R144, R0, 0x5410, R136 ;  /* 0x0000541000907816 */ /* 0x000fe20000000088 */
[C---:B--2---:R-:W-:Y:S01]  /*159c0*/  FADD.FTZ R148, R150.reuse, R148 ;  /* 0x0000009496947221 */ /* 0x044fe20000010000 */
[----:B------:R-:W-:Y:S01]  /*159d0*/  F2FP.BF16.PACK_AB R152, R150, R152 ;  /* 0x000000989698723e */ /* 0x000fe200000010ff */
[----:B------:R-:W-:Y:S01]  /*159e0*/  IMAD.WIDE.U32 R154, R151, -0x326172a9, RZ ;  /* 0xcd9e8d57979a7825 */ /* 0x000fe200078e00ff */
[----:B------:R-:W-:Y:S01]  /*159f0*/  @!P5 PRMT R0, R228, 0x5410, RZ ;  /* 0x00005410e400d816 */ /* 0x000fe200000000ff */
[----:B------:R2:W5:Y:S01]  /*15a00*/  LDL.LU.64 R192, [R1+0x68] ;  /* 0x0000680001c07983 */ /* 0x0005620000300a00 */
[----:B------:R-:W-:Y:S01]  /*15a10*/  PRMT R161, R152, 0x7632, R161 ;  /* 0x0000763298a17816 */ /* 0x000fe200000000a1 */
[----:B------:R-:W-:Y:S01]  /*15a20*/  IMAD.MOV.U32 R164, RZ, RZ, R157 ;  /* 0x000000ffffa47224 */ /* 0x000fe200078e009d */
[----:B------:R-:W-:Y:S01]  /*15a30*/  LOP3.LUT R150, R155, UR5, R190, 0x96, !PT ;  /* 0x000000059b967c12 */ /* 0x000fe2000f8e96be */
[----:B------:R-:W-:Y:S01]  /*15a40*/  IMAD.MOV.U32 R157, RZ, RZ, R153 ;  /* 0x000000ffff9d7224 */ /* 0x000fe200078e0099 */
[----:B------:R-:W-:Y:S01]  /*15a50*/  LOP3.LUT R145, R189, UR15, R154, 0x96, !PT ;  /* 0x0000000fbd917c12 */ /* 0x000fe2000f8e969a */
[----:B-1----:R-:W-:Y:S01]  /*15a60*/  FADD.FTZ R139, R158, R148 ;  /* 0x000000949e8b7221 */ /* 0x002fe20000010000 */
[----:B------:R-:W-:Y:S01]  /*15a70*/  SHF.R.U32.HI R153, RZ, 0x18, R146 ;  /* 0x00000018ff997819 */ /* 0x000fe20000011692 */
[----:B------:R-:W-:Y:S01]  /*15a80*/  IMAD.WIDE.U32 R150, R150, -0x2daee0ad, RZ ;  /* 0xd2511f5396967825 */ /* 0x000fe200078e00ff */
[----:B------:R-:W-:Y:S01]  /*15a90*/  @!P6 PRMT R136, R231, 0x5410, RZ ;  /* 0x00005410e788e816 */ /* 0x000fe200000000ff */
[----:B------:R-:W-:Y:S01]  /*15aa0*/  MUFU.EX2 R164, R164 ;  /* 0x000000a400a47308 */ /* 0x000fe20000000800 */
[----:B------:R-:W-:Y:S01]  /*15ab0*/  ISETP.GE.U32.AND P5, PT, R243, R153, PT ;  /* 0x00000099f300720c */ /* 0x000fe20003fa6070 */
[----:B------:R-:W-:Y:S01]  /*15ac0*/  IMAD.MOV.U32 R153, RZ, RZ, R160 ;  /* 0x000000ffff997224 */ /* 0x000fe200078e00a0 */
[----:B------:R-:W-:Y:S01]  /*15ad0*/  LOP3.LUT R143, R151, UR14, R162, 0x96, !PT ;  /* 0x0000000e978f7c12 */ /* 0x000fe2000f8e96a2 */
[----:B------:R-:W-:Y:S01]  /*15ae0*/  IMAD.MOV.U32 R165, RZ, RZ, R157 ;  /* 0x000000ffffa57224 */ /* 0x000fe200078e009d */
[----:B------:R-:W-:Y:S01]  /*15af0*/  STG.E.U16 [R180.64+0x32], R136 ;  /* 0x00003288b4007986 */ /* 0x000fe2000c101518 */
[----:B------:R-:W-:Y:S01]  /*15b00*/  IMAD.WIDE.U32 R162, R145, -0x2daee0ad, RZ ;  /* 0xd2511f5391a27825 */ /* 0x000fe200078e00ff */
[----:B------:R-:W-:Y:S01]  /*15b10*/  PRMT R148, R152, 0x5410, R161 ;  /* 0x0000541098947816 */ /* 0x000fe200000000a1 */
[----:B------:R-:W-:Y:S01]  /*15b20*/  @!P4 HFMA2.BF16_V2 R230, -RZ.H0_H0, RZ.H0_H0, -R152.H0_H0 ;  /* 0x200000ffffe6c231 */ /* 0x000fe20000340998 */
[----:B------:R2:W5:Y:S01]  /*15b30*/  LDL.LU.64 R190, [R1+0x60] ;  /* 0x0000600001be7983 */ /* 0x0005620000300a00 */
[----:B------:R-:W-:Y:S01]  /*15b40*/  IMAD.WIDE.U32 R154, R143, -0x326172a9, RZ ;  /* 0xcd9e8d578f9a7825 */ /* 0x000fe200078e00ff */
[----:B------:R1:W3:Y:S01]  /*15b50*/  MUFU.EX2 R160, R178 ;  /* 0x000000b200a07308 */ /* 0x0002e20000000800 */
[----:B------:R-:W-:Y:S02]  /*15b60*/  LOP3.LUT R143, R163, UR12, R150, 0x96, !PT ;  /* 0x0000000ca38f7c12 */ /* 0x000fe4000f8e9696 */
[----:B------:R-:W-:Y:S01]  /*15b70*/  MOV R163, R167 ;  /* 0x000000a700a37202 */ /* 0x000fe20000000f00 */
[----:B------:R-:W-:Y:S01]  /*15b80*/  @!P5 HFMA2.BF16_V2 R227, -RZ.H0_H0, RZ.H0_H0, -R161.H0_H0 ;  /* 0x200000ffffe3d231 */ /* 0x000fe200003409a1 */
[----:B------:R-:W-:Y:S01]  /*15b90*/  LOP3.LUT R142, R155, UR13, R188, 0x96, !PT ;  /* 0x0000000d9b8e7c12 */ /* 0x000fe2000f8e96bc */
[----:B------:R4:W-:Y:S01]  /*15ba0*/  STG.E.U16 [R180.64+0x30], R0 ;  /* 0x00003000b4007986 */ /* 0x0009e2000c101518 */
[----:B------:R-:W-:Y:S02]  /*15bb0*/  @!P4 PRMT R152, R230, 0x5410, RZ ;  /* 0x00005410e698c816 */ /* 0x000fe400000000ff */
[----:B------:R-:W-:Y:S01]  /*15bc0*/  @!P5 PRMT R161, R227, 0x5410, RZ ;  /* 0x00005410e3a1d816 */ /* 0x000fe200000000ff */
[----:B------:R-:W-:Y:S01]  /*15bd0*/  IMAD.WIDE.U32 R156, R142, -0x2daee0ad, RZ ;  /* 0xd2511f538e9c7825 */ /* 0x000fe200078e00ff */
[----:B------:R-:W2:Y:S01]  /*15be0*/  MUFU.EX2 R145, R153 ;  /* 0x0000009900917308 */ /* 0x000ea20000000800 */
[----:B------:R2:W5:Y:S03]  /*15bf0*/  LDL.LU.64 R188, [R1+0x58] ;  /* 0x0000580001bc7983 */ /* 0x0005660000300a00 */
[----:B------:R-:W-:Y:S01]  /*15c00*/  LOP3.LUT R150, R157, UR10, R162, 0x96, !PT ;  /* 0x0000000a9d967c12 */ /* 0x000fe2000f8e96a2 */
[----:B------:R-:W-:Y:S02]  /*15c10*/  IMAD.MOV.U32 R162, RZ, RZ, R166 ;  /* 0x000000ffffa27224 */ /* 0x000fe400078e00a6 */
[----:B------:R-:W-:Y:S01]  /*15c20*/  IMAD.WIDE.U32 R166, R143, -0x326172a9, RZ ;  /* 0xcd9e8d578fa67825 */ /* 0x000fe200078e00ff */
[----:B------:R-:W-:Y:S02]  /*15c30*/  STG.E.U16 [R182.64+0x30], R152 ;  /* 0x00003098b6007986 */ /* 0x000fe4000c101518 */
[----:B------:R4:W4:Y:S01]  /*15c40*/  MUFU.EX2 R142, R179 ;  /* 0x000000b3008e7308 */ /* 0x0009220000000800 */
[----:B------:R-:W-:Y:S01]  /*15c50*/  IMAD.WIDE.U32 R150, R150, -0x326172a9, RZ ;  /* 0xcd9e8d5796967825 */ /* 0x000fe200078e00ff */
[----:B------:R4:W-:Y:S01]  /*15c60*/  STG.E.U16 [R182.64+0x32], R161 ;  /* 0x000032a1b6007986 */ /* 0x0009e2000c101518 */
[----:B-1----:R-:W-:Y:S02]  /*15c70*/  LOP3.LUT R178, R167, UR11, R154, 0x96, !PT ;  /* 0x0000000ba7b27c12 */ /* 0x002fe4000f8e969a */
[----:B---3--:R-:W-:Y:S01]  /*15c80*/  FADD.FTZ R149, R160, R149 ;  /* 0x00000095a0957221 */ /* 0x008fe20000010000 */
[----:B------:R-:W-:Y:S02]  /*15c90*/  LOP3.LUT R166, R151, UR9, R166, 0x96, !PT ;  /* 0x0000000997a67c12 */ /* 0x000fe4000f8e96a6 */
[C---:B--2---:R-:W-:Y:S01]  /*15ca0*/  F2FP.BF16.PACK_AB R158, R145.reuse, R158 ;  /* 0x0000009e919e723e */ /* 0x044fe200000010ff */
[----:B------:R-:W-:Y:S03]  /*15cb0*/  FADD.FTZ R139, R145, R139 ;  /* 0x0000008b918b7221 */ /* 0x000fe60000010000 */
[----:B------:R-:W-:Y:S01]  /*15cc0*/  PRMT R157, R158, 0x7632, R157 ;  /* 0x000076329e9d7816 */ /* 0x000fe2000000009d */
[----:B------:R-:W-:Y:S02]  /*15cd0*/  FADD.FTZ R139, R164, R139 ;  /* 0x0000008ba48b7221 */ /* 0x000fe40000010000 */
[----:B----4-:R-:W-:Y:S01]  /*15ce0*/  IMAD.WIDE.U32 R178, R178, -0x2daee0ad, RZ ;  /* 0xd2511f53b2b27825 */ /* 0x010fe200078e00ff */
[C---:B------:R-:W-:Y:S03]  /*15cf0*/  F2FP.BF16.PACK_AB R160, R142.reuse, R160 ;  /* 0x000000a08ea0723e */ /* 0x040fe600000010ff */
[----:B------:R-:W-:Y:S01]  /*15d00*/  FADD.FTZ R142, R142, R149 ;  /* 0x000000958e8e7221 */ /* 0x000fe20000010000 */
[----:B------:R-:W-:Y:S02]  /*15d10*/  LOP3.LUT R154, R179, UR8, R156, 0x96, !PT ;  /* 0x00000008b39a7c12 */ /* 0x000fe4000f8e969c */
[----:B------:R-:W1:Y:S01]  /*15d20*/  MUFU.EX2 R156, R165 ;  /* 0x000000a5009c7308 */ /* 0x000e620000000800 */
[----:B------:R-:W-:Y:S02]  /*15d30*/  PRMT R159, R160, 0x7632, R159 ;  /* 0x00007632a09f7816 */ /* 0x000fe4000000009f */
[----:B------:R-:W-:Y:S01]  /*15d40*/  IMAD.WIDE.U32 R154, R154, -0x326172a9, RZ ;  /* 0xcd9e8d579a9a7825 */ /* 0x000fe200078e00ff */
[----:B------:R-:W-:Y:S02]  /*15d50*/  F2FP.BF16.PACK_AB R179, R170, R171 ;  /* 0x000000abaab3723e */ /* 0x000fe400000010ff */
[----:B------:R-:W-:Y:S02]  /*15d60*/  PRMT R153, R160, 0x5410, R159 ;  /* 0x00005410a0997816 */ /* 0x000fe4000000009f */
[----:B------:R-:W-:Y:S02]  /*15d70*/  LOP3.LUT R143, R155, UR31, R150, 0x96, !PT ;  /* 0x0000001f9b8f7c12 */ /* 0x000fe4000f8e9696 */
[----:B------:R-:W-:Y:S02]  /*15d80*/  LOP3.LUT R0, R154, 0xff, RZ, 0xc0, !PT ;  /* 0x000000ff9a007812 */ /* 0x000fe400078ec0ff */
[----:B------:R-:W-:Y:S02]  /*15d90*/  LOP3.LUT R145, R143, 0xff, RZ, 0xc0, !PT ;  /* 0x000000ff8f917812 */ /* 0x000fe400078ec0ff */
[--C-:B------:R-:W-:Y:S02]  /*15da0*/  SHF.R.U32.HI R138, RZ, 0x10, R143.reuse ;  /* 0x00000010ff8a7819 */ /* 0x100fe4000001168f */
[----:B------:R-:W-:Y:S02]  /*15db0*/  ISETP.GE.U32.AND P6, PT, R243, R145, PT ;  /* 0x00000091f300720c */ /* 0x000fe40003fc6070 */
[----:B------:R-:W-:Y:S01]  /*15dc0*/  LOP3.LUT R137, R138, 0xff, RZ, 0xc0, !PT ;  /* 0x000000ff8a897812 */ /* 0x000fe200078ec0ff */
[----:B------:R-:W-:Y:S01]  /*15dd0*/  IMAD.MOV.U32 R138, RZ, RZ, R186 ;  /* 0x000000ffff8a7224 */ /* 0x000fe200078e00ba */
[----:B------:R-:W-:Y:S02]  /*15de0*/  LOP3.LUT R145, R143, 0xffff, RZ, 0xc0, !PT ;  /* 0x0000ffff8f917812 */ /* 0x000fe400078ec0ff */
[----:B------:R-:W-:Y:S02]  /*15df0*/  ISETP.GE.U32.AND P5, PT, R243, R137, PT ;  /* 0x00000089f300720c */ /* 0x000fe40003fa6070 */
[----:B------:R-:W2:Y:S01]  /*15e00*/  MUFU.EX2 R137, R184 ;  /* 0x000000b800897308 */ /* 0x000ea20000000800 */
[----:B------:R-:W-:Y:S01]  /*15e10*/  SHF.R.U32.HI R143, RZ, 0x18, R143 ;  /* 0x00000018ff8f7819 */ /* 0x000fe2000001168f */
[----:B-1----:R-:W-:Y:S01]  /*15e20*/  FADD.FTZ R142, R156, R142 ;  /* 0x0000008e9c8e7221 */ /* 0x002fe20000010000 */
[----:B------:R-:W-:Y:S02]  /*15e30*/  SHF.R.U32.HI R167, RZ, 0x10, R154 ;  /* 0x00000010ffa77819 */ /* 0x000fe4000001169a */
[----:B------:R-:W-:Y:S01]  /*15e40*/  @!P6 HFMA2.BF16_V2 R226, -RZ.H0_H0, RZ.H0_H0, -R160.H0_H0 ;  /* 0x200000ffffe2e231 */ /* 0x000fe200003409a0 */
[C---:B------:R-:W-:Y:S01]  /*15e50*/  FADD.FTZ R165, R177.reuse, R142 ;  /* 0x0000008eb1a57221 */ /* 0x040fe20000010000 */
[----:B------:R-:W-:Y:S01]  /*15e60*/  F2FP.BF16.PACK_AB R156, R177, R156 ;  /* 0x0000009cb19c723e */ /* 0x000fe200000010ff */
[----:B------:R-:W-:Y:S01]  /*15e70*/  IMAD.MOV.U32 R142, RZ, RZ, R162 ;  /* 0x000000ffff8e7224 */ /* 0x000fe200078e00a2 */
[----:B------:R-:W-:Y:S01]  /*15e80*/  F2FP.BF16.PACK_AB R177, R168, R169 ;  /* 0x000000a9a8b1723e */ /* 0x000fe200000010ff */
[----:B------:R-:W-:Y:S01]  /*15e90*/  FADD.FTZ R161, R175, R165 ;  /* 0x000000a5afa17221 */ /* 0x000fe20000010000 */
[----:B------:R-:W-:Y:S01]  /*15ea0*/  @!P6 PRMT R160, R226, 0x5410, RZ ;  /* 0x00005410e2a0e816 */ /* 0x000fe200000000ff */
[----:B------:R-:W-:Y:S01]  /*15eb0*/  @!P5 HFMA2.BF16_V2 R224, -RZ.H0_H0, RZ.H0_H0, -R158.H0_H0 ;  /* 0x200000ffffe0d231 */ /* 0x000fe2000034099e */
[----:B------:R-:W-:Y:S01]  /*15ec0*/  ISETP.GE.U32.AND P6, PT, R243, R143, PT ;  /* 0x0000008ff300720c */ /* 0x000fe20003fc6070 */
[----:B------:R-:W-:Y:S01]  /*15ed0*/  IMAD.MOV.U32 R143, RZ, RZ, R163 ;  /* 0x000000ffff8f7224 */ /* 0x000fe200078e00a3 */
[----:B------:R-:W-:Y:S01]  /*15ee0*/  PRMT R163, R158, 0x5410, R157 ;  /* 0x000054109ea37816 */ /* 0x000fe2000000009d */
[----:B------:R-:W-:Y:S01]  /*15ef0*/  STG.E.U16 [R180.64+0x40], R160 ;  /* 0x000040a0b4007986 */ /* 0x000fe2000c101518 */
[----:B------:R-:W-:Y:S02]  /*15f00*/  @!P5 PRMT R158, R224, 0x5410, RZ ;  /* 0x00005410e09ed816 */ /* 0x000fe400000000ff */
[----:B------:R-:W-:Y:S02]  /*15f10*/  LOP3.LUT R138, R143, UR31, R138, 0x96, !PT ;  /* 0x0000001f8f8a7c12 */ /* 0x000fe4000f8e968a */
[----:B------:R-:W-:Y:S02]  /*15f20*/  LOP3.LUT R167, R167, 0xff, RZ, 0xc0, !PT ;  /* 0x000000ffa7a77812 */ /* 0x000fe400078ec0ff */
[C---:B------:R-:W-:Y:S01]  /*15f30*/  LOP3.LUT R136, R138.reuse, 0xffff, RZ, 0xc0, !PT ;  /* 0x0000ffff8a887812 */ /* 0x040fe200078ec0ff */
[C---:B--2---:R-:W-:Y:S01]  /*15f40*/  FADD.FTZ R184, R137.reuse, R139 ;  /* 0x0000008b89b87221 */ /* 0x044fe20000010000 */
[----:B------:R-:W-:Y:S01]  /*15f50*/  F2FP.BF16.PACK_AB R164, R137, R164 ;  /* 0x000000a489a4723e */ /* 0x000fe200000010ff */
[----:B------:R-:W-:Y:S01]  /*15f60*/  @!P6 HFMA2.BF16_V2 R221, -RZ.H0_H0, RZ.H0_H0, -R157.H0_H0 ;  /* 0x200000ffffdde231 */ /* 0x000fe2000034099d */
[----:B------:R-:W-:Y:S01]  /*15f70*/  SHF.R.U32.HI R137, RZ, 0x18, R154 ;  /* 0x00000018ff897819 */ /* 0x000fe2000001169a */
[----:B------:R-:W-:Y:S01]  /*15f80*/  IMAD.MOV.U32 R139, RZ, RZ, R187 ;  /* 0x000000ffff8b7224 */ /* 0x000fe200078e00bb */
[----:B------:R-:W-:Y:S01]  /*15f90*/  SHF.R.U32.HI R136, RZ, 0x8, R136 ;  /* 0x00000008ff887819 */ /* 0x000fe20000011688 */
[----:B------:R1:W5:Y:S01]  /*15fa0*/  LDL.LU.64 R186, [R1+0x50] ;  /* 0x0000500001ba7983 */ /* 0x0003620000300a00 */
[----:B------:R-:W-:Y:S02]  /*15fb0*/  @!P6 PRMT R157, R221, 0x5410, RZ ;  /* 0x00005410dd9de816 */ /* 0x000fe400000000ff */
[----:B------:R-:W-:Y:S02]  /*15fc0*/  ISETP.GE.U32.AND P6, PT, R243, R137, PT ;  /* 0x00000089f300720c */ /* 0x000fe40003fc6070 */
[----:B------:R-:W-:Y:S02]  /*15fd0*/  LOP3.LUT R137, R138, 0xff, RZ, 0xc0, !PT ;  /* 0x000000ff8a897812 */ /* 0x000fe400078ec0ff */
[C---:B------:R-:W-:Y:S02]  /*15fe0*/  LOP3.LUT R139, R142.reuse, 0xffff, RZ, 0xc0, !PT ;  /* 0x0000ffff8e8b7812 */ /* 0x040fe400078ec0ff */
[----:B------:R-:W-:Y:S02]  /*15ff0*/  PRMT R136, R137, 0x5410, R136 ;  /* 0x0000541089887816 */ /* 0x000fe40000000088 */
[--C-:B------:R-:W-:Y:S02]  /*16000*/  SHF.R.U32.HI R137, RZ, 0x10, R138.reuse ;  /* 0x00000010ff897819 */ /* 0x100fe4000001168a */
[----:B------:R-:W-:Y:S01]  /*16010*/  SHF.R.U32.HI R138, RZ, 0x18, R138 ;  /* 0x00000018ff8a7819 */ /* 0x000fe2000001168a */
[--C-:B------:R-:W-:Y:S01]  /*16020*/  HSET2.LE.AND R136, R136, R252.reuse, PT ;  /* 0x000000fc88887233 */ /* 0x100fe20003803000 */
[----:B------:R-:W-:Y:S02]  /*16030*/  LOP3.LUT R137, R137, 0xff, RZ, 0xc0, !PT ;  /* 0x000000ff89897812 */ /* 0x000fe400078ec0ff */
[----:B------:R-:W-:Y:S02]  /*16040*/  SHF.R.U32.HI R139, RZ, 0x8, R139 ;  /* 0x00000008ff8b7819 */ /* 0x000fe4000001168b */
[----:B------:R-:W-:Y:S02]  /*16050*/  PRMT R137, R137, 0x5410, R138 ;  /* 0x0000541089897816 */ /* 0x000fe4000000008a */
[----:B------:R-:W-:Y:S02]  /*16060*/  LOP3.LUT R138, R142, 0xff, RZ, 0xc0, !PT ;  /* 0x000000ff8e8a7812 */ /* 0x000fe400078ec0ff */
[----:B------:R-:W-:Y:S01]  /*16070*/  LOP3.LUT R132, R136, R132, RZ, 0xc0, !PT ;  /* 0x0000008488847212 */ /* 0x000fe200078ec0ff */
[--C-:B------:R-:W-:Y:S01]  /*16080*/  HSET2.LE.AND R137, R137, R252.reuse, PT ;  /* 0x000000fc89897233 */ /* 0x100fe20003803000 */
[----:B------:R-:W-:Y:S02]  /*16090*/  PRMT R138, R138, 0x5410, R139 ;  /* 0x000054108a8a7816 */ /* 0x000fe4000000008b */
[--C-:B------:R-:W-:Y:S02]  /*160a0*/  SHF.R.U32.HI R139, RZ, 0x10, R142.reuse ;  /* 0x00000010ff8b7819 */ /* 0x100fe4000001168e */
[----:B------:R-:W-:Y:S01]  /*160b0*/  SHF.R.U32.HI R142, RZ, 0x18, R142 ;  /* 0x00000018ff8e7819 */ /* 0x000fe2000001168e */
[--C-:B------:R-:W-:Y:S01]  /*160c0*/  HSET2.LE.AND R136, R138, R252.reuse, PT ;  /* 0x000000fc8a887233 */ /* 0x100fe20003803000 */
[----:B------:R-:W-:Y:S02]  /*160d0*/  LOP3.LUT R139, R139, 0xff, RZ, 0xc0, !PT ;  /* 0x000000ff8b8b7812 */ /* 0x000fe400078ec0ff */
[----:B------:R-:W-:Y:S02]  /*160e0*/  LOP3.LUT R133, R137, R133, RZ, 0xc0, !PT ;  /* 0x0000008589857212 */ /* 0x000fe400078ec0ff */
[----:B------:R-:W-:Y:S02]  /*160f0*/  PRMT R142, R139, 0x5410, R142 ;  /* 0x000054108b8e7816 */ /* 0x000fe4000000008e */
[----:B------:R-:W-:Y:S02]  /*16100*/  LOP3.LUT R134, R136, R134, RZ, 0xc0, !PT ;  /* 0x0000008688867212 */ /* 0x000fe400078ec0ff */
[----:B------:R-:W2:Y:S01]  /*16110*/  LDSM.16.MT88.4 R136, [R204+0x18000] ;  /* 0x01800000cc88783b */ /* 0x000ea20000004200 */
[----:B------:R-:W-:Y:S01]  /*16120*/  HSET2.LE.AND R142, R142, R252, PT ;  /* 0x000000fc8e8e7233 */ /* 0x000fe20003803000 */
[----:B------:R-:W-:Y:S02]  /*16130*/  LOP3.LUT R143, R146, 0xff, RZ, 0xc0, !PT ;  /* 0x000000ff928f7812 */ /* 0x000fe400078ec0ff */
[----:B------:R-:W-:Y:S02]  /*16140*/  SHF.R.U32.HI R149, RZ, 0x10, R172 ;  /* 0x00000010ff957819 */ /* 0x000fe400000116ac */
[----:B------:R-:W-:Y:S02]  /*16150*/  LOP3.LUT R135, R142, R135, RZ, 0xc0, !PT ;  /* 0x000000878e877212 */ /* 0x000fe400078ec0ff */
[----:B------:R-:W-:Y:S02]  /*16160*/  LOP3.LUT R142, R146, 0xffff, RZ, 0xc0, !PT ;  /* 0x0000ffff928e7812 */ /* 0x000fe400078ec0ff */
[----:B------:R-:W-:Y:S02]  /*16170*/  LOP3.LUT R147, R172, 0xffff, RZ, 0xc0, !PT ;  /* 0x0000ffffac937812 */ /* 0x000fe400078ec0ff */
[----:B------:R-:W-:Y:S02]  /*16180*/  SHF.R.U32.HI R151, RZ, 0x8, R142 ;  /* 0x00000008ff977819 */ /* 0x000fe4000001168e */
[----:B------:R-:W-:Y:S02]  /*16190*/  SHF.R.U32.HI R147, RZ, 0x8, R147 ;  /* 0x00000008ff937819 */ /* 0x000fe40000011693 */
[----:B------:R-:W-:Y:S02]  /*161a0*/  PRMT R143, R143, 0x5410, R151 ;  /* 0x000054108f8f7816 */ /* 0x000fe40000000097 */
[----:B------:R-:W-:Y:S02]  /*161b0*/  LOP3.LUT R149, R149, 0xff, RZ, 0xc0, !PT ;  /* 0x000000ff95957812 */ /* 0x000fe400078ec0ff */
[----:B------:R-:W-:Y:S04]  /*161c0*/  SHF.R.U32.HI R145, RZ, 0x8, R145 ;  /* 0x00000008ff917819 */ /* 0x000fe80000011691 */
[----:B------:R-:W-:Y:S04]  /*161d0*/  LOP3.LUT R145, R145, 0xffff, RZ, 0xc0, !PT ;  /* 0x0000ffff91917812 */ /* 0x000fe800078ec0ff */
[----:B------:R-:W-:Y:S02]  /*161e0*/  ISETP.GE.U32.AND P4, PT, R243, R145, PT ;  /* 0x00000091f300720c */ /* 0x000fe40003f86070 */
[--C-:B------:R-:W-:Y:S02]  /*161f0*/  SHF.R.U32.HI R145, RZ, 0x10, R146.reuse ;  /* 0x00000010ff917819 */ /* 0x100fe40000011692 */
[----:B------:R-:W-:Y:S02]  /*16200*/  SHF.R.U32.HI R146, RZ, 0x18, R146 ;  /* 0x00000018ff927819 */ /* 0x000fe40000011692 */
[----:B------:R-:W-:Y:S01]  /*16210*/  LOP3.LUT R145, R145, 0xff, RZ, 0xc0, !PT ;  /* 0x000000ff91917812 */ /* 0x000fe200078ec0ff */
[C---:B--2---:R-:W-:Y:S06]  /*16220*/  HMMA.16816.F32.BF16 R4, R132.reuse, R136, R4 ;  /* 0x000000888404723c */ /* 0x044fec0000041804 */
[----:B------:R-:W-:Y:S06]  /*16230*/  @!P4 HFMA2.BF16_V2 R225, -RZ.H0_H0, RZ.H0_H0, -R159.H0_H0 ;  /* 0x200000ffffe1c231 */ /* 0x000fec000034099f */
[----:B------:R-:W-:Y:S01]  /*16240*/  @!P4 PRMT R159, R225, 0x5410, RZ ;  /* 0x00005410e19fc816 */ /* 0x000fe200000000ff */
[C---:B------:R-:W-:Y:S01]  /*16250*/  HMMA.16816.F32.BF16 R8, R132.reuse, R138, R8 ;  /* 0x0000008a8408723c */ /* 0x040fe20000041808 */
[----:B------:R-:W2:Y:S01]  /*16260*/  LDSM.16.MT88.4 R136, [R202+0x18000] ;  /* 0x01800000ca88783b */ /* 0x000ea20000004200 */
[C---:B------:R-:W-:Y:S02]  /*16270*/  ISETP.GE.U32.AND P4, PT, R243.reuse, R0, PT ;  /* 0x00000000f300720c */ /* 0x040fe40003f86070 */
[----:B------:R-:W-:Y:S04]  /*16280*/  LOP3.LUT R0, R154, 0xffff, RZ, 0xc0, !PT ;  /* 0x0000ffff9a007812 */ /* 0x000fe800078ec0ff */
[----:B------:R-:W-:Y:S01]  /*16290*/  SHF.R.U32.HI R0, RZ, 0x8, R0 ;  /* 0x00000008ff007819 */ /* 0x000fe20000011600 */
[----:B------:R-:W-:Y:S03]  /*162a0*/  STG.E.U16 [R180.64+0x42], R159 ;  /* 0x0000429fb4007986 */ /* 0x000fe6000c101518 */
[----:B------:R-:W-:Y:S01]  /*162b0*/  LOP3.LUT R0, R0, 0xffff, RZ, 0xc0, !PT ;  /* 0x0000ffff00007812 */ /* 0x000fe200078ec0ff */
[----:B------:R-:W-:Y:S02]  /*162c0*/  STG.E.U16 [R182.64+0x40], R158 ;  /* 0x0000409eb6007986 */ /* 0x000fe4000c101518 */
[----:B------:R-:W-:Y:S01]  /*162d0*/  @!P4 HFMA2.BF16_V2 R218, -RZ.H0_H0, RZ.H0_H0, -R156.H0_H0 ;  /* 0x200000ffffdac231 */ /* 0x000fe2000034099c */
[----:B------:R-:W-:Y:S01]  /*162e0*/  ISETP.GE.U32.AND P5, PT, R243, R0, PT ;  /* 0x00000000f300720c */ /* 0x000fe20003fa6070 */
[----:B------:R-:W-:Y:S01]  /*162f0*/  STG.E.U16 [R182.64+0x42], R157 ;  /* 0x0000429db6007986 */ /* 0x000fe2000c101518 */
[C---:B------:R-:W-:Y:S04]  /*16300*/  PRMT R0, R156.reuse, 0x7632, R0 ;  /* 0x000076329c007816 */ /* 0x040fe80000000000 */
[----:B------:R-:W-:Y:S02]  /*16310*/  PRMT R162, R156, 0x5410, R0 ;  /* 0x000054109ca27816 */ /* 0x000fe40000000000 */
[----:B------:R-:W-:Y:S05]  /*16320*/  @!P4 PRMT R156, R218, 0x5410, RZ ;  /* 0x00005410da9cc816 */ /* 0x000fea00000000ff */
[----:B------:R-:W-:Y:S01]  /*16330*/  STG.E.U16 [R180.64+0x50], R156 ;  /* 0x0000509cb4007986 */ /* 0x000fe2000c101518 */
[----:B------:R-:W-:Y:S03]  /*16340*/  @!P5 HFMA2.BF16_V2 R215, -RZ.H0_H0, RZ.H0_H0, -R0.H0_H0 ;  /* 0x200000ffffd7d231 */ /* 0x000fe60000340900 */
[----:B------:R-:W-:Y:S02]  /*16350*/  LDSM.16.MT88.4 R156, [R201+0x19800] ;  /* 0x01980000c99c783b */ /* 0x000fe40000004200 */
[----:B------:R-:W-:Y:S02]  /*16360*/  @!P5 PRMT R0, R215, 0x5410, RZ ;  /* 0x00005410d700d816 */ /* 0x000fe400000000ff */
[----:B------:R-:W-:Y:S01]  /*16370*/  ISETP.GE.U32.AND P5, PT, R243, R167, PT ;  /* 0x000000a7f300720c */ /* 0x000fe20003fa6070 */
[C---:B--2---:R-:W-:Y:S03]  /*16380*/  HMMA.16816.F32.BF16 R12, R132.reuse, R136, R12 ;  /* 0x00000088840c723c */ /* 0x044fe6000004180c */
[----:B------:R2:W-:Y:S05]  /*16390*/  STG.E.U16 [R180.64+0x52], R0 ;  /* 0x00005200b4007986 */ /* 0x0005ea000c101518 */
[C---:B------:R-:W-:Y:S01]  /*163a0*/  HMMA.16816.F32.BF16 R16, R132.reuse, R138, R16 ;  /* 0x0000008a8410723c */ /* 0x040fe20000041810 */
[----:B------:R-:W3:Y:S03]  /*163b0*/  LDSM.16.MT88.4 R136, [R201+0x18000] ;  /* 0x01800000c988783b */ /* 0x000ee60000004200 */
[----:B------:R-:W-:Y:S01]  /*163c0*/  @!P5 HFMA2.BF16_V2 R223, -RZ.H0_H0, RZ.H0_H0, -R164.H0_H0 ;  /* 0x200000ffffdfd231 */ /* 0x000fe200003409a4 */
[----:B--2---:R-:W-:Y:S03]  /*163d0*/  PRMT R0, R177, 0x7632, R0 ;  /* 0x00007632b1007816 */ /* 0x004fe60000000000 */
[C---:B---3--:R-:W-:Y:S08]  /*163e0*/  HMMA.16816.F32.BF16 R20, R132.reuse, R136, R20 ;  /* 0x000000888414723c */ /* 0x048ff00000041814 */
[C---:B------:R-:W-:Y:S01]  /*163f0*/  HMMA.16816.F32.BF16 R24, R132.reuse, R138, R24 ;  /* 0x0000008a8418723c */ /* 0x040fe20000041818 */
[----:B------:R-:W2:Y:S07]  /*16400*/  LDSM.16.MT88.4 R136, [R200+0x18000] ;  /* 0x01800000c888783b */ /* 0x000eae0000004200 */
[C---:B--2---:R-:W-:Y:S08]  /*16410*/  HMMA.16816.F32.BF16 R28, R132.reuse, R136, R28 ;  /* 0x00000088841c723c */ /* 0x044ff0000004181c */
        /* <DEDUP_REMOVED lines=29> */
[C---:B--2---:R-:W-:Y:S07]  /*165f0*/  HMMA.16816.F32.BF16 R108, R132.reuse, R136, R108 ;  /* 0x00000088846c723c */ /* 0x044fee000004186c */
[----:B------:R-:W-:Y:S01]  /*16600*/  LOP3.LUT R136, R172, 0xff, RZ, 0xc0, !PT ;  /* 0x000000ffac887812 */ /* 0x000fe200078ec0ff */
[C---:B------:R-:W-:Y:S01]  /*16610*/  HMMA.16816.F32.BF16 R112, R132.reuse, R138, R112 ;  /* 0x0000008a8470723c */ /* 0x040fe20000041870 */
[----:B------:R-:W-:Y:S03]  /*16620*/  SHF.R.U32.HI R172, RZ, 0x18, R172 ;  /* 0x00000018ffac7819 */ /* 0x000fe600000116ac */
[----:B------:R-:W-:Y:S02]  /*16630*/  PRMT R147, R136, 0x5410, R147 ;  /* 0x0000541088937816 */ /* 0x000fe40000000093 */
[----:B------:R-:W2:Y:S01]  /*16640*/  LDSM.16.MT88.4 R136, [R201+0x1e000] ;  /* 0x01e00000c988783b */ /* 0x000ea20000004200 */
[--C-:B------:R-:W-:Y:S02]  /*16650*/  PRMT R149, R149, 0x5410, R172.reuse ;  /* 0x0000541095957816 */ /* 0x100fe400000000ac */
[----:B------:R-:W-:Y:S03]  /*16660*/  HSET2.LE.AND R142, R147, R252, PT ;  /* 0x000000fc938e7233 */ /* 0x000fe60003803000 */
[----:B------:R-:W-:Y:S05]  /*16670*/  PRMT R172, R164, 0x7632, R172 ;  /* 0x00007632a4ac7816 */ /* 0x000fea00000000ac */
[----:B------:R-:W-:Y:S01]  /*16680*/  @!P6 HFMA2.BF16_V2 R222, -RZ.H0_H0, RZ.H0_H0, -R172.H0_H0 ;  /* 0x200000ffffdee231 */ /* 0x000fe200003409ac */
[C---:B--2---:R-:W-:Y:S08]  /*16690*/  HMMA.16816.F32.BF16 R116, R132.reuse, R136, R116 ;  /* 0x000000888474723c */ /* 0x044ff00000041874 */
[C---:B------:R-:W-:Y:S01]  /*166a0*/  HMMA.16816.F32.BF16 R120, R132.reuse, R138, R120 ;  /* 0x0000008a8478723c */ /* 0x040fe20000041878 */
[----:B------:R-:W2:Y:S07]  /*166b0*/  LDSM.16.MT88.4 R136, [R200+0x1e000] ;  /* 0x01e00000c888783b */ /* 0x000eae0000004200 */
[C---:B--2---:R-:W-:Y:S07]  /*166c0*/  HMMA.16816.F32.BF16 R124, R132.reuse, R136, R124 ;  /* 0x00000088847c723c */ /* 0x044fee000004187c */
[--C-:B------:R-:W-:Y:S01]  /*166d0*/  HSET2.LE.AND R137, R149, R252.reuse, PT ;  /* 0x000000fc95897233 */ /* 0x100fe20003803000 */
[----:B------:R-:W-:Y:S01]  /*166e0*/  HMMA.16816.F32.BF16 R128, R132, R138, R128 ;  /* 0x0000008a8480723c */ /* 0x000fe20000041880 */
[----:B------:R-:W-:Y:S01]  /*166f0*/  PRMT R149, R145, 0x5410, R146 ;  /* 0x0000541091957816 */ /* 0x000fe20000000092 */
[----:B------:R-:W-:Y:S02]  /*16700*/  LDSM.16.MT88.4 R132, [R202+0x18800] ;  /* 0x01880000ca84783b */ /* 0x000fe40000004200 */
[----:B------:R-:W-:Y:S01]  /*16710*/  LOP3.LUT R136, R142, R141, RZ, 0xc0, !PT ;  /* 0x0000008d8e887212 */ /* 0x000fe200078ec0ff */
[--C-:B------:R-:W-:Y:S01]  /*16720*/  HSET2.LE.AND R145, R143, R252.reuse, PT ;  /* 0x000000fc8f917233 */ /* 0x100fe20003803000 */
[----:B------:R-:W-:Y:S01]  /*16730*/  LOP3.LUT R137, R137, R140, RZ, 0xc0, !PT ;  /* 0x0000008c89897212 */ /* 0x000fe200078ec0ff */
[--C-:B------:R-:W-:Y:S03]  /*16740*/  HSET2.LE.AND R139, R149, R252.reuse, PT ;  /* 0x000000fc958b7233 */ /* 0x100fe60003803000 */
[----:B------:R-:W2:Y:S02]  /*16750*/  LDSM.16.MT88.4 R140, [R204+0x18800] ;  /* 0x01880000cc8c783b */ /* 0x000ea40000004200 */
[----:B------:R-:W-:Y:S02]  /*16760*/  LOP3.LUT R138, R145, R144, RZ, 0xc0, !PT ;  /* 0x00000090918a7212 */ /* 0x000fe400078ec0ff */
[----:B------:R-:W-:Y:S04]  /*16770*/  LOP3.LUT R139, R139, R148, RZ, 0xc0, !PT ;  /* 0x000000948b8b7212 */ /* 0x000fe800078ec0ff */
[----:B------:R-:W3:Y:S03]  /*16780*/  LDSM.16.MT88.4 R144, [R201+0x18800] ;  /* 0x01880000c990783b */ /* 0x000ee60000004200 */
        /* <DEDUP_REMOVED lines=39> */
[C---:B----4-:R-:W-:Y:S07]  /*16a00*/  HMMA.16816.F32.BF16 R108, R136.reuse, R140, R108 ;  /* 0x0000008c886c723c */ /* 0x050fee000004186c */
[C---:B------:R-:W-:Y:S01]  /*16a10*/  LOP3.LUT R141, R154.reuse, 0xffff, RZ, 0xc0, !PT ;  /* 0x0000ffff9a8d7812 */ /* 0x040fe200078ec0ff */
[C---:B------:R-:W-:Y:S01]  /*16a20*/  HMMA.16816.F32.BF16 R112, R136.reuse, R142, R112 ;  /* 0x0000008e8870723c */ /* 0x040fe20000041870 */
[--C-:B------:R-:W-:Y:S03]  /*16a30*/  SHF.R.U32.HI R140, RZ, 0x18, R154.reuse ;  /* 0x00000018ff8c7819 */ /* 0x100fe6000001169a */
[----:B------:R-:W-:Y:S03]  /*16a40*/  SHF.R.U32.HI R141, RZ, 0x8, R141 ;  /* 0x00000008ff8d7819 */ /* 0x000fe6000001168d */
[----:B------:R-:W-:Y:S01]  /*16a50*/  SHF.R.U32.HI R143, RZ, 0x10, R154 ;  /* 0x00000010ff8f7819 */ /* 0x000fe2000001169a */
[C---:B---3--:R-:W-:Y:S01]  /*16a60*/  HMMA.16816.F32.BF16 R116, R136.reuse, R144, R116 ;  /* 0x000000908874723c */ /* 0x048fe20000041874 */
[----:B------:R-:W-:Y:S03]  /*16a70*/  LOP3.LUT R142, R154, 0xff, RZ, 0xc0, !PT ;  /* 0x000000ff9a8e7812 */ /* 0x000fe600078ec0ff */
[----:B------:R-:W-:Y:S02]  /*16a80*/  LOP3.LUT R154, R155, UR31, R150, 0x96, !PT ;  /* 0x0000001f9b9a7c12 */ /* 0x000fe4000f8e9696 */
[----:B------:R-:W-:Y:S01]  /*16a90*/  LDSM.16.MT88.4 R148, [R202+0x19000] ;  /* 0x01900000ca94783b */ /* 0x000fe20000004200 */
[----:B------:R-:W-:Y:S01]  /*16aa0*/  PRMT R142, R142, 0x5410, R141 ;  /* 0x000054108e8e7816 */ /* 0x000fe2000000008d */
[C---:B------:R-:W-:Y:S01]  /*16ab0*/  HMMA.16816.F32.BF16 R120, R136.reuse, R146, R120 ;  /* 0x000000928878723c */ /* 0x040fe20000041878 */
[----:B------:R-:W-:Y:S03]  /*16ac0*/  LOP3.LUT R143, R143, 0xff, RZ, 0xc0, !PT ;  /* 0x000000ff8f8f7812 */ /* 0x000fe600078ec0ff */
[C---:B------:R-:W-:Y:S01]  /*16ad0*/  LOP3.LUT R141, R154.reuse, 0xff, RZ, 0xc0, !PT ;  /* 0x000000ff9a8d7812 */ /* 0x040fe200078ec0ff */
[--C-:B------:R-:W-:Y:S01]  /*16ae0*/  HSET2.LE.AND R142, R142, R252.reuse, PT ;  /* 0x000000fc8e8e7233 */ /* 0x100fe20003803000 */
[----:B------:R-:W3:Y:S01]  /*16af0*/  LDSM.16.MT88.4 R144, [R204+0x19000] ;  /* 0x01900000cc90783b */ /* 0x000ee20000004200 */
[----:B------:R-:W-:Y:S01]  /*16b00*/  PRMT R143, R143, 0x5410, R140 ;  /* 0x000054108f8f7816 */ /* 0x000fe2000000008c */
[C---:B--2---:R-:W-:Y:S01]  /*16b10*/  HMMA.16816.F32.BF16 R124, R136.reuse, R132, R124 ;  /* 0x00000084887c723c */ /* 0x044fe2000004187c */
[----:B------:R-:W-:Y:S03]  /*16b20*/  LOP3.LUT R140, R154, 0xffff, RZ, 0xc0, !PT ;  /* 0x0000ffff9a8c7812 */ /* 0x000fe600078ec0ff */
[--C-:B------:R-:W-:Y:S01]  /*16b30*/  HSET2.LE.AND R143, R143, R252.reuse, PT ;  /* 0x000000fc8f8f7233 */ /* 0x100fe20003803000 */
[----:B------:R-:W-:Y:S02]  /*16b40*/  LOP3.LUT R142, R142, R162, RZ, 0xc0, !PT ;  /* 0x000000a28e8e7212 */ /* 0x000fe400078ec0ff */
[----:B------:R-:W-:Y:S01]  /*16b50*/  SHF.R.U32.HI R140, RZ, 0x8, R140 ;  /* 0x00000008ff8c7819 */ /* 0x000fe2000001168c */
[----:B------:R-:W-:Y:S01]  /*16b60*/  HMMA.16816.F32.BF16 R128, R136, R134, R128 ;  /* 0x000000868880723c */ /* 0x000fe20000041880 */
[----:B------:R-:W-:Y:S01]  /*16b70*/  PRMT R132, R164, 0x5410, R172 ;  /* 0x00005410a4847816 */ /* 0x000fe200000000ac */
[----:B------:R-:W-:Y:S01]  /*16b80*/  LDSM.16.MT88.4 R136, [R204+0x1b000] ;  /* 0x01b00000cc88783b */ /* 0x000fe20000004200 */
[----:B------:R-:W2:Y:S01]  /*16b90*/  MUFU.EX2 R162, R173 ;  /* 0x000000ad00a27308 */ /* 0x000ea20000000800 */
[----:B------:R-:W-:Y:S02]  /*16ba0*/  PRMT R140, R141, 0x5410, R140 ;  /* 0x000054108d8c7816 */ /* 0x000fe4000000008c */
[--C-:B------:R-:W-:Y:S02]  /*16bb0*/  SHF.R.U32.HI R141, RZ, 0x10, R154.reuse ;  /* 0x00000010ff8d7819 */ /* 0x100fe4000001169a */
[----:B------:R-:W-:Y:S01]  /*16bc0*/  SHF.R.U32.HI R154, RZ, 0x18, R154 ;  /* 0x00000018ff9a7819 */ /* 0x000fe2000001169a */
[--C-:B------:R-:W-:Y:S03]  /*16bd0*/  HSET2.LE.AND R140, R140, R252.reuse, PT ;  /* 0x000000fc8c8c7233 */ /* 0x100fe60003803000 */
[----:B------:R-:W-:Y:S02]  /*16be0*/  LOP3.LUT R141, R141, 0xff, RZ, 0xc0, !PT ;  /* 0x000000ff8d8d7812 */ /* 0x000fe400078ec0ff */
[----:B------:R-:W-:Y:S02]  /*16bf0*/  LOP3.LUT R140, R140, R153, RZ, 0xc0, !PT ;  /* 0x000000998c8c7212 */ /* 0x000fe400078ec0ff */
[----:B------:R-:W-:Y:S02]  /*16c00*/  PRMT R141, R141, 0x5410, R154 ;  /* 0x000054108d8d7816 */ /* 0x000fe4000000009a */
[----:B------:R-:W4:Y:S01]  /*16c10*/  LDSM.16.MT88.4 R152, [R201+0x19000] ;  /* 0x01900000c998783b */ /* 0x000f220000004200 */
[----:B------:R-:W-:Y:S02]  /*16c20*/  LOP3.LUT R143, R143, R132, RZ, 0xc0, !PT ;  /* 0x000000848f8f7212 */ /* 0x000fe400078ec0ff */
[----:B------:R-:W-:Y:S01]  /*16c30*/  HSET2.LE.AND R141, R141, R252, PT ;  /* 0x000000fc8d8d7233 */ /* 0x000fe20003803000 */
[----:B------:R-:W-:Y:S02]  /*16c40*/  @!P5 PRMT R164, R223, 0x5410, RZ ;  /* 0x00005410dfa4d816 */ /* 0x000fe400000000ff */
[----:B------:R-:W-:Y:S02]  /*16c50*/  @!P6 PRMT R172, R222, 0x5410, RZ ;  /* 0x00005410deace816 */ /* 0x000fe400000000ff */
[----:B------:R-:W-:Y:S01]  /*16c60*/  LOP3.LUT R141, R141, R163, RZ, 0xc0, !PT ;  /* 0x000000a38d8d7212 */ /* 0x000fe200078ec0ff */
[----:B------:R-:W1:Y:S01]  /*16c70*/  LDSM.16.MT88.4 R132, [R200+0x19000] ;  /* 0x01900000c884783b */ /* 0x000e620000004200 */
[----:B--2---:R-:W-:Y:S01]  /*16c80*/  F2FP.BF16.PACK_AB R173, R162, R175 ;  /* 0x000000afa2ad723e */ /* 0x004fe200000010ff */
[----:B------:R-:W2:Y:S04]  /*16c90*/  MUFU.EX2 R163, R176 ;  /* 0x000000b000a37308 */ /* 0x000ea80000000800 */
[C---:B---3--:R-:W-:Y:S02]  /*16ca0*/  HMMA.16816.F32.BF16 R4, R140.reuse, R144, R4 ;  /* 0x000000908c04723c */ /* 0x048fe40000041804 */
[----:B------:R-:W-:Y:S04]  /*16cb0*/  STG.E.U16 [R182.64+0x52], R172 ;  /* 0x000052acb6007986 */ /* 0x000fe8000c101518 */
[----:B------:R-:W-:Y:S02]  /*16cc0*/  STG.E.U16 [R182.64+0x50], R164 ;  /* 0x000050a4b6007986 */ /* 0x000fe4000c101518 */
[C---:B------:R-:W-:Y:S02]  /*16cd0*/  HMMA.16816.F32.BF16 R8, R140.reuse, R146, R8 ;  /* 0x000000928c08723c */ /* 0x040fe40000041808 */
[----:B------:R-:W3:Y:S06]  /*16ce0*/  LDSM.16.MT88.4 R144, [R202+0x1b000] ;  /* 0x01b00000ca90783b */ /* 0x000eec0000004200 */
[C---:B------:R-:W-:Y:S01]  /*16cf0*/  HMMA.16816.F32.BF16 R12, R140.reuse, R148, R12 ;  /* 0x000000948c0c723c */ /* 0x040fe2000004180c */
[----:B--2---:R-:W-:Y:S02]  /*16d00*/  IMAD.MOV.U32 R160, RZ, RZ, R163 ;  /* 0x000000ffffa07224 */ /* 0x004fe400078e00a3 */
[----:B------:R-:W2:Y:S05]  /*16d10*/  MUFU.EX2 R163, R174 ;  /* 0x000000ae00a37308 */ /* 0x000eaa0000000800 */
[C---:B------:R-:W-:Y:S01]  /*16d20*/  HMMA.16816.F32.BF16 R16, R140.reuse, R150, R16 ;  /* 0x000000968c10723c */ /* 0x040fe20000041810 */
[----:B------:R-:W3:Y:S07]  /*16d30*/  LDSM.16.MT88.4 R148, [R201+0x1b000] ;  /* 0x01b00000c994783b */ /* 0x000eee0000004200 */
[C---:B----4-:R-:W-:Y:S08]  /*16d40*/  HMMA.16816.F32.BF16 R20, R140.reuse, R152, R20 ;  /* 0x000000988c14723c */ /* 0x050ff00000041814 */
[C---:B------:R-:W-:Y:S01]  /*16d50*/  HMMA.16816.F32.BF16 R24, R140.reuse, R154, R24 ;  /* 0x0000009a8c18723c */ /* 0x040fe20000041818 */
[----:B------:R-:W4:Y:S03]  /*16d60*/  LDSM.16.MT88.4 R152, [R200+0x1b000] ;  /* 0x01b00000c898783b */ /* 0x000f260000004200 */
[----:B--2---:R-:W-:Y:S04]  /*16d70*/  F2FP.BF16.PACK_AB R176, R163, R160 ;  /* 0x000000a0a3b0723e */ /* 0x004fe800000010ff */
[C---:B-1----:R-:W-:Y:S01]  /*16d80*/  HMMA.16816.F32.BF16 R28, R140.reuse, R132, R28 ;  /* 0x000000848c1c723c */ /* 0x042fe2000004181c */
[----:B------:R-:W-:Y:S03]  /*16d90*/  PRMT R174, R173, 0x7632, R174 ;  /* 0x00007632adae7816 */ /* 0x000fe600000000ae */
[----:B------:R-:W-:Y:S04]  /*16da0*/  PRMT R175, R176, 0x7632, R175 ;  /* 0x00007632b0af7816 */ /* 0x000fe800000000af */
        /* <DEDUP_REMOVED lines=17> */
[C---:B--2---:R-:W-:Y:S07]  /*16ec0*/  HMMA.16816.F32.BF16 R76, R140.reuse, R136, R76 ;  /* 0x000000888c4c723c */ /* 0x044fee000004184c */
[----:B------:R-:W-:Y:S01]  /*16ed0*/  IMAD.WIDE.U32 R136, R166, -0x2daee0ad, RZ ;  /* 0xd2511f53a6887825 */ /* 0x000fe200078e00ff */
[C---:B------:R-:W-:Y:S08]  /*16ee0*/  HMMA.16816.F32.BF16 R80, R140.reuse, R138, R80 ;  /* 0x0000008a8c50723c */ /* 0x040ff00000041850 */
[C---:B---3--:R-:W-:Y:S08]  /*16ef0*/  HMMA.16816.F32.BF16 R84, R140.reuse, R144, R84 ;  /* 0x000000908c54723c */ /* 0x048ff00000041854 */
[C---:B------:R-:W-:Y:S08]  /*16f00*/  HMMA.16816.F32.BF16 R88, R140.reuse, R146, R88 ;  /* 0x000000928c58723c */ /* 0x040ff00000041858 */
[C---:B------:R-:W-:Y:S07]  /*16f10*/  HMMA.16816.F32.BF16 R92, R140.reuse, R148, R92 ;  /* 0x000000948c5c723c */ /* 0x040fee000004185c */
[----:B------:R-:W-:Y:S01]  /*16f20*/  LOP3.LUT R148, R137, UR4, R178, 0x96, !PT ;  /* 0x0000000489947c12 */ /* 0x000fe2000f8e96b2 */
[C---:B------:R-:W-:Y:S04]  /*16f30*/  HMMA.16816.F32.BF16 R96, R140.reuse, R150, R96 ;  /* 0x000000968c60723c */ /* 0x040fe80000041860 */
[C---:B------:R-:W-:Y:S04]  /*16f40*/  LOP3.LUT R145, R148.reuse, 0xffff, RZ, 0xc0, !PT ;  /* 0x0000ffff94917812 */ /* 0x040fe800078ec0ff */
[C---:B----4-:R-:W-:Y:S01]  /*16f50*/  HMMA.16816.F32.BF16 R100, R140.reuse, R152, R100 ;  /* 0x000000988c64723c */ /* 0x050fe20000041864 */
[----:B------:R-:W-:Y:S04]  /*16f60*/  SHF.R.U32.HI R145, RZ, 0x8, R145 ;  /* 0x00000008ff917819 */ /* 0x000fe80000011691 */
[----:B------:R-:W-:Y:S02]  /*16f70*/  LOP3.LUT R145, R145, 0xffff, RZ, 0xc0, !PT ;  /* 0x0000ffff91917812 */ /* 0x000fe400078ec0ff */
[----:B------:R-:W-:Y:S01]  /*16f80*/  IMAD.MOV.U32 R152, RZ, RZ, R136 ;  /* 0x000000ffff987224 */ /* 0x000fe200078e0088 */
[C---:B------:R-:W-:Y:S01]  /*16f90*/  HMMA.16816.F32.BF16 R104, R140.reuse, R154, R104 ;  /* 0x0000009a8c68723c */ /* 0x040fe20000041868 */
[----:B------:R-:W-:Y:S02]  /*16fa0*/  LOP3.LUT R136, R148, 0xff, RZ, 0xc0, !PT ;  /* 0x000000ff94887812 */ /* 0x000fe400078ec0ff */
[C---:B------:R-:W-:Y:S01]  /*16fb0*/  ISETP.GE.U32.AND P5, PT, R243.reuse, R145, PT ;  /* 0x00000091f300720c */ /* 0x040fe20003fa6070 */
[----:B------:R-:W-:Y:S01]  /*16fc0*/  IMAD.MOV.U32 R153, RZ, RZ, R137 ;  /* 0x000000ffff997224 */ /* 0x000fe200078e0089 */
[----:B------:R-:W-:Y:S02]  /*16fd0*/  ISETP.GE.U32.AND P4, PT, R243, R136, PT ;  /* 0x00000088f300720c */ /* 0x000fe40003f86070 */
[----:B------:R-:W2:Y:S01]  /*16fe0*/  LDSM.16.MT88.4 R136, [R201+0x1f000] ;  /* 0x01f00000c988783b */ /* 0x000ea20000004200 */
[C---:B-1----:R-:W-:Y:S01]  /*16ff0*/  HMMA.16816.F32.BF16 R108, R140.reuse, R132, R108 ;  /* 0x000000848c6c723c */ /* 0x042fe2000004186c */
[C---:B------:R-:W-:Y:S03]  /*17000*/  LOP3.LUT R146, R152.reuse, 0xffff, RZ, 0xc0, !PT ;  /* 0x0000ffff98927812 */ /* 0x040fe600078ec0ff */
[--C-:B------:R-:W-:Y:S02]  /*17010*/  SHF.R.U32.HI R167, RZ, 0x10, R152.reuse ;  /* 0x00000010ffa77819 */ /* 0x100fe40000011698 */
[----:B------:R-:W-:Y:S02]  /*17020*/  LOP3.LUT R166, R152, 0xff, RZ, 0xc0, !PT ;  /* 0x000000ff98a67812 */ /* 0x000fe400078ec0ff */
[C---:B------:R-:W-:Y:S01]  /*17030*/  HMMA.16816.F32.BF16 R112, R140.reuse, R134, R112 ;  /* 0x000000868c70723c */ /* 0x040fe20000041870 */
[----:B------:R-:W-:Y:S03]  /*17040*/  SHF.R.U32.HI R144, RZ, 0x18, R152 ;  /* 0x00000018ff907819 */ /* 0x000fe60000011698 */
[----:B------:R-:W-:Y:S01]  /*17050*/  SHF.R.U32.HI R146, RZ, 0x8, R146 ;  /* 0x00000008ff927819 */ /* 0x000fe20000011692 */
[----:B------:R-:W-:Y:S01]  /*17060*/  @!P4 HFMA2.BF16_V2 R217, -RZ.H0_H0, RZ.H0_H0, -R173.H0_H0 ;  /* 0x200000ffffd9c231 */ /* 0x000fe200003409ad */
[----:B------:R-:W-:Y:S01]  /*17070*/  SHF.R.U32.HI R145, RZ, 0x18, R148 ;  /* 0x00000018ff917819 */ /* 0x000fe20000011694 */
[----:B------:R-:W-:Y:S01]  /*17080*/  @!P5 HFMA2.BF16_V2 R213, -RZ.H0_H0, RZ.H0_H0, -R174.H0_H0 ;  /* 0x200000ffffd5d231 */ /* 0x000fe200003409ae */
[----:B------:R-:W-:Y:S02]  /*17090*/  LOP3.LUT R167, R167, 0xff, RZ, 0xc0, !PT ;  /* 0x000000ffa7a77812 */ /* 0x000fe400078ec0ff */
[----:B------:R-:W-:Y:S02]  /*170a0*/  ISETP.GE.U32.AND P6, PT, R243, R145, PT ;  /* 0x00000091f300720c */ /* 0x000fe40003fc6070 */
[----:B------:R-:W-:Y:S02]  /*170b0*/  PRMT R166, R166, 0x5410, R146 ;  /* 0x00005410a6a67816 */ /* 0x000fe40000000092 */
[----:B------:R-:W-:Y:S02]  /*170c0*/  PRMT R167, R167, 0x5410, R144 ;  /* 0x00005410a7a77816 */ /* 0x000fe40000000090 */
[----:B------:R-:W1:Y:S01]  /*170d0*/  LDSM.16.MT88.4 R144, [R200+0x1f000] ;  /* 0x01f00000c890783b */ /* 0x000e620000004200 */
[----:B------:R-:W-:Y:S01]  /*170e0*/  LOP3.LUT R178, R153, UR4, R178, 0x96, !PT ;  /* 0x0000000499b27c12 */ /* 0x000fe2000f8e96b2 */
[--C-:B------:R-:W-:Y:S02]  /*170f0*/  HSET2.LE.AND R166, R166, R252.reuse, PT ;  /* 0x000000fca6a67233 */ /* 0x100fe40003803000 */
[--C-:B------:R-:W-:Y:S01]  /*17100*/  HSET2.LE.AND R167, R167, R252.reuse, PT ;  /* 0x000000fca7a77233 */ /* 0x100fe20003803000 */
[C---:B------:R-:W-:Y:S02]  /*17110*/  LOP3.LUT R132, R178.reuse, 0xffff, RZ, 0xc0, !PT ;  /* 0x0000ffffb2847812 */ /* 0x040fe400078ec0ff */
[----:B------:R-:W-:Y:S01]  /*17120*/  SHF.R.U32.HI R149, RZ, 0x10, R178 ;  /* 0x00000010ff957819 */ /* 0x000fe200000116b2 */
[----:B------:R-:W-:Y:S01]  /*17130*/  @!P6 HFMA2.BF16_V2 R211, -RZ.H0_H0, RZ.H0_H0, -R175.H0_H0 ;  /* 0x200000ffffd3e231 */ /* 0x000fe200003409af */
[----:B------:R-:W-:Y:S02]  /*17140*/  SHF.R.U32.HI R132, RZ, 0x8, R132 ;  /* 0x00000008ff847819 */ /* 0x000fe40000011684 */
[----:B------:R-:W-:Y:S02]  /*17150*/  LOP3.LUT R133, R178, 0xff, RZ, 0xc0, !PT ;  /* 0x000000ffb2857812 */ /* 0x000fe400078ec0ff */
[----:B------:R-:W-:Y:S01]  /*17160*/  LOP3.LUT R165, R149, 0xff, RZ, 0xc0, !PT ;  /* 0x000000ff95a57812 */ /* 0x000fe200078ec0ff */
[C---:B--2---:R-:W-:Y:S01]  /*17170*/  HMMA.16816.F32.BF16 R116, R140.reuse, R136, R116 ;  /* 0x000000888c74723c */ /* 0x044fe20000041874 */
[----:B------:R-:W-:Y:S02]  /*17180*/  PRMT R133, R133, 0x5410, R132 ;  /* 0x0000541085857816 */ /* 0x000fe40000000084 */
[----:B------:R-:W-:Y:S02]  /*17190*/  SHF.R.U32.HI R132, RZ, 0x10, R148 ;  /* 0x00000010ff847819 */ /* 0x000fe40000011694 */
[----:B------:R-:W2:Y:S01]  /*171a0*/  LDSM.16.MT88.4 R148, [R204+0x19800] ;  /* 0x01980000cc94783b */ /* 0x000ea20000004200 */
[----:B------:R-:W-:Y:S01]  /*171b0*/  SHF.R.U32.HI R178, RZ, 0x18, R178 ;  /* 0x00000018ffb27819 */ /* 0x000fe200000116b2 */
[----:B------:R-:W-:Y:S01]  /*171c0*/  IMAD.MOV.U32 R137, RZ, RZ, R153 ;  /* 0x000000ffff897224 */ /* 0x000fe200078e0099 */
[C---:B------:R-:W-:Y:S01]  /*171d0*/  HMMA.16816.F32.BF16 R120, R140.reuse, R138, R120 ;  /* 0x0000008a8c78723c */ /* 0x040fe20000041878 */
[----:B------:R-:W-:Y:S03]  /*171e0*/  MOV R136, R152 ;  /* 0x0000009800887202 */ /* 0x000fe60000000f00 */
[----:B------:R-:W-:Y:S01]  /*171f0*/  PRMT R165, R165, 0x5410, R178 ;  /* 0x00005410a5a57816 */ /* 0x000fe200000000b2 */
[--C-:B------:R-:W-:Y:S01]  /*17200*/  HSET2.LE.AND R164, R133, R252.reuse, PT ;  /* 0x000000fc85a47233 */ /* 0x100fe20003803000 */
[----:B------:R-:W-:Y:S01]  /*17210*/  LOP3.LUT R134, R132, 0xff, RZ, 0xc0, !PT ;  /* 0x000000ff84867812 */ /* 0x000fe200078ec0ff */
[----:B------:R-:W3:Y:S01]  /*17220*/  LDSM.16.MT88.4 R152, [R202+0x19800] ;  /* 0x01980000ca98783b */ /* 0x000ee20000004200 */
[----:B------:R-:W-:Y:S01]  /*17230*/  PRMT R132, R173, 0x5410, R174 ;  /* 0x00005410ad847816 */ /* 0x000fe200000000ae */
[----:B------:R-:W-:Y:S03]  /*17240*/  HSET2.LE.AND R165, R165, R252, PT ;  /* 0x000000fca5a57233 */ /* 0x000fe60003803000 */
[----:B------:R-:W-:Y:S02]  /*17250*/  LOP3.LUT R164, R164, R132, RZ, 0xc0, !PT ;  /* 0x00000084a4a47212 */ /* 0x000fe400078ec0ff */
[----:B------:R-:W-:Y:S02]  /*17260*/  PRMT R132, R176, 0x5410, R175 ;  /* 0x00005410b0847816 */ /* 0x000fe400000000af */
[----:B------:R-:W-:Y:S01]  /*17270*/  @!P4 PRMT R173, R217, 0x5410, RZ ;  /* 0x00005410d9adc816 */ /* 0x000fe200000000ff */
[C---:B-1----:R-:W-:Y:S01]  /*17280*/  HMMA.16816.F32.BF16 R124, R140.reuse, R144, R124 ;  /* 0x000000908c7c723c */ /* 0x042fe2000004187c */
[----:B------:R-:W-:Y:S02]  /*17290*/  PRMT R178, R179, 0x7632, R178 ;  /* 0x00007632b3b27816 */ /* 0x000fe400000000b2 */
[----:B------:R-:W-:Y:S01]  /*172a0*/  LOP3.LUT R165, R165, R132, RZ, 0xc0, !PT ;  /* 0x00000084a5a57212 */ /* 0x000fe200078ec0ff */
[----:B------:R-:W-:Y:S01]  /*172b0*/  STG.E.U16 [R180.64+0x60], R173 ;  /* 0x000060adb4007986 */ /* 0x000fe2000c101518 */
[----:B------:R-:W-:Y:S02]  /*172c0*/  PRMT R132, R177, 0x5410, R0 ;  /* 0x00005410b1847816 */ /* 0x000fe40000000000 */
[----:B------:R-:W-:Y:S01]  /*172d0*/  IMAD.MOV.U32 R145, RZ, RZ, R171 ;  /* 0x000000ffff917224 */ /* 0x000fe200078e00ab */
[----:B------:R-:W-:Y:S01]  /*172e0*/  HMMA.16816.F32.BF16 R128, R140, R146, R128 ;  /* 0x000000928c80723c */ /* 0x000fe20000041880 */
[----:B------:R-:W-:Y:S02]  /*172f0*/  LOP3.LUT R166, R166, R132, RZ, 0xc0, !PT ;  /* 0x00000084a6a67212 */ /* 0x000fe400078ec0ff */
[----:B------:R-:W-:Y:S01]  /*17300*/  ISETP.GE.U32.AND P4, PT, R243, R134, PT ;  /* 0x00000086f300720c */ /* 0x000fe20003f86070 */
[----:B------:R-:W-:Y:S01]  /*17310*/  IMAD.MOV.U32 R144, RZ, RZ, R169 ;  /* 0x000000ffff907224 */ /* 0x000fe200078e00a9 */
[----:B------:R-:W-:Y:S02]  /*17320*/  PRMT R132, R179, 0x5410, R178 ;  /* 0x00005410b3847816 */ /* 0x000fe400000000b2 */
[----:B------:R-:W-:Y:S01]  /*17330*/  IMAD.MOV.U32 R142, RZ, RZ, R168 ;  /* 0x000000ffff8e7224 */ /* 0x000fe200078e00a8 */
[----:B------:R-:W-:Y:S01]  /*17340*/  MOV R143, R170 ;  /* 0x000000aa008f7202 */ /* 0x000fe20000000f00 */
[----:B------:R-:W-:Y:S01]  /*17350*/  IMAD.MOV.U32 R140, RZ, RZ, R160 ;  /* 0x000000ffff8c7224 */ /* 0x000fe200078e00a0 */
[----:B------:R-:W-:Y:S02]  /*17360*/  LDSM.16.MT88.4 R168, [R204+0x1b800] ;  /* 0x01b80000cca8783b */ /* 0x000fe40000004200 */
[----:B------:R-:W-:Y:S01]  /*17370*/  LOP3.LUT R167, R167, R132, RZ, 0xc0, !PT ;  /* 0x00000084a7a77212 */ /* 0x000fe200078ec0ff */
[----:B------:R-:W-:Y:S01]  /*17380*/  IMAD.MOV.U32 R141, RZ, RZ, R161 ;  /* 0x000000ffff8d7224 */ /* 0x000fe200078e00a1 */
[----:B------:R-:W-:Y:S01]  /*17390*/  @!P5 PRMT R174, R213, 0x5410, RZ ;  /* 0x00005410d5aed816 */ /* 0x000fe200000000ff */
[----:B------:R-:W-:Y:S01]  /*173a0*/  IMAD.MOV.U32 R146, RZ, RZ, R162 ;  /* 0x000000ffff927224 */ /* 0x000fe200078e00a2 */
[----:B------:R-:W-:Y:S01]  /*173b0*/  @!P6 PRMT R175, R211, 0x5410, RZ ;  /* 0x00005410d3afe816 */ /* 0x000fe200000000ff */
[----:B------:R-:W-:Y:S01]  /*173c0*/  IMAD.MOV.U32 R147, RZ, RZ, R163 ;  /* 0x000000ffff937224 */ /* 0x000fe200078e00a3 */
[----:B------:R-:W-:Y:S01]  /*173d0*/  @!P4 HFMA2.BF16_V2 R212, -RZ.H0_H0, RZ.H0_H0, -R176.H0_H0 ;  /* 0x200000ffffd4c231 */ /* 0x000fe200003409b0 */
[C---:B--2---:R-:W-:Y:S01]  /*173e0*/  HMMA.16816.F32.BF16 R132, R164.reuse, R148, R4 ;  /* 0x00000094a484723c */ /* 0x044fe20000041804 */
[----:B------:R-:W1:Y:S03]  /*173f0*/  LDSM.16.MT88.4 R160, [R200+0x19800] ;  /* 0x01980000c8a0783b */ /* 0x000e660000004200 */
[----:B------:R-:W-:Y:S03]  /*17400*/  @!P4 PRMT R176, R212, 0x5410, RZ ;  /* 0x00005410d4b0c816 */ /* 0x000fe600000000ff */
[----:B------:R-:W-:Y:S02]  /*17410*/  IMAD.MOV.U32 R148, RZ, RZ, R136 ;  /* 0x000000ffff947224 */ /* 0x000fe400078e0088 */
[----:B------:R-:W-:Y:S01]  /*17420*/  IMAD.MOV.U32 R149, RZ, RZ, R137 ;  /* 0x000000ffff957224 */ /* 0x000fe200078e0089 */
[----:B------:R-:W2:Y:S01]  /*17430*/  LDSM.16.MT88.4 R4, [R202+0x1b800] ;  /* 0x01b80000ca04783b */ /* 0x000ea20000004200 */
[C---:B------:R-:W-:Y:S07]  /*17440*/  HMMA.16816.F32.BF16 R136, R164.reuse, R150, R8 ;  /* 0x00000096a488723c */ /* 0x040fee0000041808 */
[----:B------:R-:W-:Y:S01]  /*17450*/  IMAD.MOV.U32 R10, RZ, RZ, R140 ;  /* 0x000000ffff0a7224 */ /* 0x000fe200078e008c */
[----:B------:R-:W-:Y:S01]  /*17460*/  MOV R150, R142 ;  /* 0x0000008e00967202 */ /* 0x000fe20000000f00 */
[----:B------:R-:W-:Y:S01]  /*17470*/  IMAD.MOV.U32 R11, RZ, RZ, R141 ;  /* 0x000000ffff0b7224 */ /* 0x000fe200078e008d */
[----:B------:R-:W-:Y:S02]  /*17480*/  STG.E.U16 [R180.64+0x62], R174 ;  /* 0x000062aeb4007986 */ /* 0x000fe4000c101518 */
[----:B------:R-:W-:Y:S02]  /*17490*/  IMAD.MOV.U32 R151, RZ, RZ, R143 ;  /* 0x000000ffff977224 */ /* 0x000fe400078e008f */
[C---:B---3--:R-:W-:Y:S01]  /*174a0*/  HMMA.16816.F32.BF16 R140, R164.reuse, R152, R12 ;  /* 0x00000098a48c723c */ /* 0x048fe2000004180c */
[----:B------:R-:W-:Y:S04]  /*174b0*/  STG.E.U16 [R182.64+0x60], R176 ;  /* 0x000060b0b6007986 */ /* 0x000fe8000c101518 */
[----:B------:R-:W-:Y:S02]  /*174c0*/  STG.E.U16 [R182.64+0x62], R175 ;  /* 0x000062afb6007986 */ /* 0x000fe4000c101518 */
[----:B------:R-:W-:Y:S01]  /*174d0*/  IMAD.MOV.U32 R12, RZ, RZ, R146 ;  /* 0x000000ffff0c7224 */ /* 0x000fe200078e0092 */
[----:B------:R-:W-:Y:S01]  /*174e0*/  MOV R15, R145 ;  /* 0x00000091000f7202 */ /* 0x000fe20000000f00 */
[----:B------:R-:W-:Y:S03]  /*174f0*/  IMAD.MOV.U32 R13, RZ, RZ, R147 ;  /* 0x000000ffff0d7224 */ /* 0x000fe600078e0093 */
[----:B------:R-:W-:Y:S02]  /*17500*/  IMAD.MOV.U32 R14, RZ, RZ, R144 ;  /* 0x000000ffff0e7224 */ /* 0x000fe400078e0090 */
[C---:B------:R-:W-:Y:S01]  /*17510*/  HMMA.16816.F32.BF16 R144, R164.reuse, R154, R16 ;  /* 0x0000009aa490723c */ /* 0x040fe20000041810 */
[----:B------:R-:W-:Y:S02]  /*17520*/  IMAD.MOV.U32 R152, RZ, RZ, R10 ;  /* 0x000000ffff987224 */ /* 0x000fe400078e000a */
[----:B------:R-:W-:Y:S02]  /*17530*/  IMAD.MOV.U32 R153, RZ, RZ, R11 ;  /* 0x000000ffff997224 */ /* 0x000fe400078e000b */
[----:B------:R-:W3:Y:S02]  /*17540*/  LDSM.16.MT88.4 R8, [R201+0x1b800] ;  /* 0x01b80000c908783b */ /* 0x000ee40000004200 */
[----:B------:R-:W-:Y:S02]  /*17550*/  IMAD.MOV.U32 R16, RZ, RZ, R150 ;  /* 0x000000ffff107224 */ /* 0x000fe400078e0096 */
[----:B------:R-:W-:Y:S03]  /*17560*/  IMAD.MOV.U32 R17, RZ, RZ, R151 ;  /* 0x000000ffff117224 */ /* 0x000fe600078e0097 */
[----:B------:R-:W-:Y:S02]  /*17570*/  IMAD.MOV.U32 R18, RZ, RZ, R148 ;  /* 0x000000ffff127224 */ /* 0x000fe400078e0094 */
[----:B------:R-:W-:Y:S02]  /*17580*/  IMAD.MOV.U32 R19, RZ, RZ, R149 ;  /* 0x000000ffff137224 */ /* 0x000fe400078e0095 */
[C---:B------:R-:W-:Y:S07]  /*17590*/  HMMA.16816.F32.BF16 R148, R164.reuse, R156, R20 ;  /* 0x0000009ca494723c */ /* 0x040fee0000041814 */
[----:B------:R-:W-:Y:S01]  /*175a0*/  IMAD.MOV.U32 R156, RZ, RZ, R152 ;  /* 0x000000ffff9c7224 */ /* 0x000fe200078e0098 */
[----:B------:R-:W-:Y:S01]  /*175b0*/  MOV R20, R12 ;  /* 0x0000000c00147202 */ /* 0x000fe20000000f00 */
[----:B------:R-:W-:Y:S02]  /*175c0*/  IMAD.MOV.U32 R157, RZ, RZ, R153 ;  /* 0x000000ffff9d7224 */ /* 0x000fe400078e0099 */
[C---:B------:R-:W-:Y:S01]  /*175d0*/  HMMA.16816.F32.BF16 R152, R164.reuse, R158, R24 ;  /* 0x0000009ea498723c */ /* 0x040fe20000041818 */
[----:B------:R-:W-:Y:S02]  /*175e0*/  IMAD.MOV.U32 R21, RZ, RZ, R13 ;  /* 0x000000ffff157224 */ /* 0x000fe400078e000d */
[----:B------:R-:W-:Y:S02]  /*175f0*/  IMAD.MOV.U32 R22, RZ, RZ, R14 ;  /* 0x000000ffff167224 */ /* 0x000fe400078e000e */
[----:B------:R-:W-:Y:S02]  /*17600*/  IMAD.MOV.U32 R23, RZ, RZ, R15 ;  /* 0x000000ffff177224 */ /* 0x000fe400078e000f */
[----:B------:R-:W-:Y:S01]  /*17610*/  IMAD.MOV.U32 R25, RZ, RZ, R184 ;  /* 0x000000ffff197224 */ /* 0x000fe200078e00b8 */
[----:B------:R-:W4:Y:S01]  /*17620*/  LDSM.16.MT88.4 R12, [R200+0x1b800] ;  /* 0x01b80000c80c783b */ /* 0x000f220000004200 */
[----:B------:R-:W-:Y:S03]  /*17630*/  IMAD.MOV.U32 R26, RZ, RZ, R156 ;  /* 0x000000ffff1a7224 */ /* 0x000fe600078e009c */
[----:B------:R-:W-:Y:S02]  /*17640*/  IMAD.MOV.U32 R27, RZ, RZ, R157 ;  /* 0x000000ffff1b7224 */ /* 0x000fe400078e009d */
[C---:B-1----:R-:W-:Y:S02]  /*17650*/  HMMA.16816.F32.BF16 R156, R164.reuse, R160, R28 ;  /* 0x000000a0a49c723c */ /* 0x042fe4000004181c */
[----:B------:R1:W5:Y:S05]  /*17660*/  LDL.LU R184, [R1+0x4c] ;  /* 0x00004c0001b87983 */ /* 0x00036a0000300800 */
[----:B------:R-:W-:Y:S01]  /*17670*/  MOV R30, R16 ;  /* 0x00000010001e7202 */ /* 0x000fe20000000f00 */
[C---:B------:R-:W-:Y:S01]  /*17680*/  HMMA.16816.F32.BF16 R160, R164.reuse, R162, R32 ;  /* 0x000000a2a4a0723c */ /* 0x040fe20000041820 */
[----:B------:R-:W-:Y:S03]  /*17690*/  IMAD.MOV.U32 R31, RZ, RZ, R17 ;  /* 0x000000ffff1f7224 */ /* 0x000fe600078e0011 */
[----:B------:R-:W-:Y:S02]  /*176a0*/  IMAD.MOV.U32 R28, RZ, RZ, R22 ;  /* 0x000000ffff1c7224 */ /* 0x000fe400078e0016 */
[----:B------:R-:W-:Y:S02]  /*176b0*/  IMAD.MOV.U32 R29, RZ, RZ, R23 ;  /* 0x000000ffff1d7224 */ /* 0x000fe400078e0017 */
[C---:B------:R-:W-:Y:S01]  /*176c0*/  HMMA.16816.F32.BF16 R36, R164.reuse, R168, R36 ;  /* 0x000000a8a424723c */ /* 0x040fe20000041824 */
[----:B------:R-:W-:Y:S03]  /*176d0*/  IMAD.MOV.U32 R34, RZ, RZ, R20 ;  /* 0x000000ffff227224 */ /* 0x000fe600078e0014 */
[----:B------:R-:W-:Y:S02]  /*176e0*/  IMAD.MOV.U32 R35, RZ, RZ, R21 ;  /* 0x000000ffff237224 */ /* 0x000fe400078e0015 */
[----:B------:R-:W-:Y:S01]  /*176f0*/  LDSM.16.MT88.4 R20, [R202+0x1d800] ;  /* 0x01d80000ca14783b */ /* 0x000fe20000004200 */
[----:B------:R-:W-:Y:S01]  /*17700*/  MOV R169, R25 ;  /* 0x0000001900a97202 */ /* 0x000fe20000000f00 */
[C---:B------:R-:W-:Y:S01]  /*17710*/  HMMA.16816.F32.BF16 R40, R164.reuse, R170, R40 ;  /* 0x000000aaa428723c */ /* 0x040fe20000041828 */
[----:B------:R-:W-:Y:S03]  /*17720*/  IMAD.MOV.U32 R32, RZ, RZ, R26 ;  /* 0x000000ffff207224 */ /* 0x000fe600078e001a */
[----:B------:R-:W-:Y:S02]  /*17730*/  IMAD.MOV.U32 R33, RZ, RZ, R27 ;  /* 0x000000ffff217224 */ /* 0x000fe400078e001b */
[----:B------:R-:W-:Y:S01]  /*17740*/  LDSM.16.MT88.4 R24, [R201+0x1d800] ;  /* 0x01d80000c918783b */ /* 0x000fe20000004200 */
[----:B------:R-:W-:Y:S01]  /*17750*/  IMAD.MOV.U32 R170, RZ, RZ, R18 ;  /* 0x000000ffffaa7224 */ /* 0x000fe200078e0012 */
[C---:B--2---:R-:W-:Y:S01]  /*17760*/  HMMA.16816.F32.BF16 R44, R164.reuse, R4, R44 ;  /* 0x00000004a42c723c */ /* 0x044fe2000004182c */
[----:B------:R-:W-:Y:S05]  /*17770*/  IMAD.MOV.U32 R171, RZ, RZ, R19 ;  /* 0x000000ffffab7224 */ /* 0x000fea00078e0013 */
[----:B------:R-:W2:Y:S02]  /*17780*/  LDSM.16.MT88.4 R16, [R204+0x1d800] ;  /* 0x01d80000cc10783b */ /* 0x000ea40000004200 */
[C---:B------:R-:W-:Y:S06]  /*17790*/  HMMA.16816.F32.BF16 R48, R164.reuse, R6, R48 ;  /* 0x00000006a430723c */ /* 0x040fec0000041830 */
[----:B------:R-:W1:Y:S02]  /*177a0*/  LDSM.16.MT88.4 R4, [R200+0x1d800] ;  /* 0x01d80000c804783b */ /* 0x000e640000004200 */
        /* <DEDUP_REMOVED lines=9> */
[C---:B------:R-:W-:Y:S07]  /*17840*/  HMMA.16816.F32.BF16 R76, R164.reuse, R20, R76 ;  /* 0x00000014a44c723c */ /* 0x040fee000004184c */
[----:B------:R-:W-:Y:S01]  /*17850*/  LOP3.LUT R20, R170, 0xff, RZ, 0xc0, !PT ;  /* 0x000000ffaa147812 */ /* 0x000fe200078ec0ff */
[C---:B------:R-:W-:Y:S03]  /*17860*/  HMMA.16816.F32.BF16 R80, R164.reuse, R22, R80 ;  /* 0x00000016a450723c */ /* 0x040fe60000041850 */
[----:B------:R-:W-:Y:S02]  /*17870*/  ISETP.GE.U32.AND P5, PT, R243, R20, PT ;  /* 0x00000014f300720c */ /* 0x000fe40003fa6070 */
[----:B------:R-:W2:Y:S03]  /*17880*/  LDSM.16.MT88.4 R20, [R200+0x1f800] ;  /* 0x01f80000c814783b */ /* 0x000ea60000004200 */
[C---:B------:R-:W-:Y:S08]  /*17890*/  HMMA.16816.F32.BF16 R84, R164.reuse, R24, R84 ;  /* 0x00000018a454723c */ /* 0x040ff00000041854 */
[C---:B------:R-:W-:Y:S01]  /*178a0*/  HMMA.16816.F32.BF16 R88, R164.reuse, R26, R88 ;  /* 0x0000001aa458723c */ /* 0x040fe20000041858 */
[----:B------:R-:W-:Y:S05]  /*178b0*/  @!P5 HFMA2.BF16_V2 R214, -RZ.H0_H0, RZ.H0_H0, -R177.H0_H0 ;  /* 0x200000ffffd6d231 */ /* 0x000fea00003409b1 */
[----:B------:R-:W-:Y:S02]  /*178c0*/  @!P5 PRMT R177, R214, 0x5410, RZ ;  /* 0x00005410d6b1d816 */ /* 0x000fe400000000ff */
[C---:B-1----:R-:W-:Y:S03]  /*178d0*/  HMMA.16816.F32.BF16 R92, R164.reuse, R4, R92 ;  /* 0x00000004a45c723c */ /* 0x042fe6000004185c */
[----:B------:R-:W-:Y:S04]  /*178e0*/  STG.E.U16 [R180.64+0x70], R177 ;  /* 0x000070b1b4007986 */ /* 0x000fe8000c101518 */
[--C-:B------:R-:W-:Y:S01]  /*178f0*/  SHF.R.U32.HI R5, RZ, 0x10, R170.reuse ;  /* 0x00000010ff057819 */ /* 0x100fe200000116aa */
[C---:B------:R-:W-:Y:S01]  /*17900*/  HMMA.16816.F32.BF16 R96, R164.reuse, R6, R96 ;  /* 0x00000006a460723c */ /* 0x040fe20000041860 */
[----:B------:R-:W-:Y:S03]  /*17910*/  SHF.R.U32.HI R4, RZ, 0x18, R170 ;  /* 0x00000018ff047819 */ /* 0x000fe600000116aa */
[----:B------:R-:W-:Y:S02]  /*17920*/  LOP3.LUT R5, R5, 0xff, RZ, 0xc0, !PT ;  /* 0x000000ff05057812 */ /* 0x000fe400078ec0ff */
[C---:B------:R-:W-:Y:S01]  /*17930*/  ISETP.GE.U32.AND P5, PT, R243.reuse, R4, PT ;  /* 0x00000004f300720c */ /* 0x040fe20003fa6070 */
[----:B------:R-:W-:Y:S01]  /*17940*/  FADD.FTZ R4, R34, R33 ;  /* 0x0000002122047221 */ /* 0x000fe20000010000 */
[C---:B---3--:R-:W-:Y:S01]  /*17950*/  HMMA.16816.F32.BF16 R100, R164.reuse, R8, R100 ;  /* 0x00000008a464723c */ /* 0x048fe20000041864 */
[----:B------:R-:W-:Y:S03]  /*17960*/  ISETP.GE.U32.AND P4, PT, R243, R5, PT ;  /* 0x00000005f300720c */ /* 0x000fe60003f86070 */
[----:B------:R-:W-:Y:S01]  /*17970*/  LOP3.LUT R6, R170, 0xffff, RZ, 0xc0, !PT ;  /* 0x0000ffffaa067812 */ /* 0x000fe200078ec0ff */
[----:B------:R-:W-:Y:S03]  /*17980*/  FADD.FTZ R4, R28, R4 ;  /* 0x000000041c047221 */ /* 0x000fe60000010000 */
[C---:B------:R-:W-:Y:S01]  /*17990*/  HMMA.16816.F32.BF16 R104, R164.reuse, R10, R104 ;  /* 0x0000000aa468723c */ /* 0x040fe20000041868 */
[----:B------:R-:W-:Y:S03]  /*179a0*/  SHF.R.U32.HI R6, RZ, 0x8, R6 ;  /* 0x00000008ff067819 */ /* 0x000fe60000011606 */
[----:B------:R-:W-:Y:S01]  /*179b0*/  @!P5 HFMA2.BF16_V2 R219, -RZ.H0_H0, RZ.H0_H0, -R178.H0_H0 ;  /* 0x200000ffffdbd231 */ /* 0x000fe200003409b2 */
[----:B------:R-:W-:Y:S01]  /*179c0*/  LOP3.LUT R6, R6, 0xffff, RZ, 0xc0, !PT ;  /* 0x0000ffff06067812 */ /* 0x000fe200078ec0ff */
[----:B------:R-:W-:Y:S02]  /*179d0*/  @!P4 HFMA2.BF16_V2 R220, -RZ.H0_H0, RZ.H0_H0, -R179.H0_H0 ;  /* 0x200000ffffdcc231 */ /* 0x000fe400003409b3 */
[C---:B----4-:R-:W-:Y:S01]  /*179e0*/  HMMA.16816.F32.BF16 R108, R164.reuse, R12, R108 ;  /* 0x0000000ca46c723c */ /* 0x050fe2000004186c */
[----:B------:R-:W-:Y:S02]  /*179f0*/  @!P5 PRMT R178, R219, 0x5410, RZ ;  /* 0x00005410dbb2d816 */ /* 0x000fe400000000ff */
[----:B------:R-:W-:Y:S02]  /*17a00*/  ISETP.GE.U32.AND P6, PT, R243, R6, PT ;  /* 0x00000006f300720c */ /* 0x000fe40003fc6070 */
[----:B------:R-:W-:Y:S02]  /*17a10*/  @!P4 PRMT R179, R220, 0x5410, RZ ;  /* 0x00005410dcb3c816 */ /* 0x000fe400000000ff */
[----:B------:R-:W-:Y:S01]  /*17a20*/  ISETP.LT.AND P5, PT, RZ, UR26, PT ;  /* 0x0000001aff007c0c */ /* 0x000fe2000bfa1270 */
[C---:B------:R-:W-:Y:S08]  /*17a30*/  HMMA.16816.F32.BF16 R112, R164.reuse, R14, R112 ;  /* 0x0000000ea470723c */ /* 0x040ff00000041870 */
[C---:B--2---:R-:W-:Y:S01]  /*17a40*/  HMMA.16816.F32.BF16 R116, R164.reuse, R16, R116 ;  /* 0x00000010a474723c */ /* 0x044fe20000041874 */
[----:B------:R-:W-:Y:S05]  /*17a50*/  @!P6 HFMA2.BF16_V2 R216, -RZ.H0_H0, RZ.H0_H0, -R0.H0_H0 ;  /* 0x200000ffffd8e231 */ /* 0x000fea0000340900 */
[----:B------:R-:W-:Y:S02]  /*17a60*/  @!P6 PRMT R0, R216, 0x5410, RZ ;  /* 0x00005410d800e816 */ /* 0x000fe400000000ff */
[C---:B------:R-:W-:Y:S03]  /*17a70*/  HMMA.16816.F32.BF16 R120, R164.reuse, R18, R120 ;  /* 0x00000012a478723c */ /* 0x040fe60000041878 */
[----:B------:R1:W-:Y:S04]  /*17a80*/  STG.E.U16 [R180.64+0x72], R0 ;  /* 0x00007200b4007986 */ /* 0x0003e8000c101518 */
[----:B------:R2:W-:Y:S01]  /*17a90*/  STG.E.U16 [R182.64+0x70], R179 ;  /* 0x000070b3b6007986 */ /* 0x0005e2000c101518 */
[C---:B------:R-:W-:Y:S03]  /*17aa0*/  HMMA.16816.F32.BF16 R124, R164.reuse, R20, R124 ;  /* 0x00000014a47c723c */ /* 0x040fe6000004187c */
[----:B------:R2:W-:Y:S05]  /*17ab0*/  STG.E.U16 [R182.64+0x72], R178 ;  /* 0x000072b2b6007986 */ /* 0x0005ea000c101518 */
[----:B------:R-:W-:Y:S07]  /*17ac0*/  HMMA.16816.F32.BF16 R128, R164, R22, R128 ;  /* 0x00000016a480723c */ /* 0x000fee0000041880 */
[----:B------:R-:W-:Y:S01]  /*17ad0*/  FADD.FTZ R165, R30, R4 ;  /* 0x000000041ea57221 */ /* 0x000fe20000010000 */
[----:B------:R-:W-:Y:S01]  /*17ae0*/  IADD3 R166, P4, R180, -0x80, RZ ;  /* 0xffffff80b4a67810 */ /* 0x000fe20007f9e0ff */
[----:B------:R-:W-:Y:S03]  /*17af0*/  IMAD.MOV.U32 R164, RZ, RZ, R3 ;  /* 0x000000ffffa47224 */ /* 0x000fe600078e0003 */
[----:B------:R-:W-:Y:S01]  /*17b00*/  IADD3.X R5, R181, -0x1, RZ, P4, !PT ;  /* 0xffffffffb5057810 */ /* 0x000fe200027fe4ff */
[----:B-1----:R-:W-:Y:S04]  /*17b10*/  FADD.FTZ R0, R32, R169 ;  /* 0x000000a920007221 */ /* 0x002fe80000010000 */
[----:B------:R2:W-:Y:S01]  /*17b20*/  STL [R1+0x48], R5 ;  /* 0x0000480501007387 */ /* 0x0005e20000100800 */
[----:B------:R-:W-:Y:S04]  /*17b30*/  FADD.FTZ R0, R35, R0 ;  /* 0x0000000023007221 */ /* 0x000fe80000010000 */
[----:B------:R-:W-:Y:S04]  /*17b40*/  FADD.FTZ R0, R29, R0 ;  /* 0x000000001d007221 */ /* 0x000fe80000010000 */
[----:B------:R-:W-:Y:S02]  /*17b50*/  FADD.FTZ R167, R31, R0 ;  /* 0x000000001fa77221 */ /* 0x000fe40000010000 */
[----:B------:R-:W-:Y:S01]  /*17b60*/  IMAD.MOV.U32 R0, RZ, RZ, R2 ;  /* 0x000000ffff007224 */ /* 0x000fe200078e0002 */
[----:B--2--5:R-:W-:-:S05]  /*17b70*/  @P5 BRA `(.L_x_892) ;  /* 0xffffac3000005947 */ /* 0x024fca000383ffff */
.L_x_891:
[----:B------:R-:W1:Y:S01]  /*17b80*/  SHFL.BFLY PT, R4, R165, 0x2, 0x1f ;  /* 0x0c401f00a5047f89 */ /* 0x000e6200000e0000 */
[----:B-----5:R-:W-:Y:S01]  /*17b90*/  MOV R12, 0x3f800000 ;  /* 0x3f800000000c7802 */ /* 0x020fe20000000f00 */
        /* <DEDUP_REMOVED lines=15> */
[----:B------:R-:W-:Y:S01]  /*17c90*/  @UP1 UMOV UR14, 0x1 ;  /* 0x00000001000e1882 */ /* 0x000fe20000000000 */
        /* <DEDUP_REMOVED lines=9> */
[CC--:B------:R-:W-:Y:S02]  /*17d30*/  LEA.HI R9, R5.reuse, R6.reuse, RZ, 0x2 ;  /* 0x0000000605097211 */ /* 0x0c0fe400078f10ff */
[----:B------:R-:W-:Y:S01]  /*17d40*/  ULDC.U8 UR4, c[0x0][0x328] ;  /* 0x0000ca0000047ab9 */ /* 0x000fe20000000000 */
[-C--:B------:R-:W-:Y:S01]  /*17d50*/  LEA.HI R4, R5, R6.reuse, RZ, 0x5 ;  /* 0x0000000605047211 */ /* 0x080fe200078f28ff */
        /* <DEDUP_REMOVED lines=8> */
[----:B------:R-:W-:Y:S01]  /*17de0*/  @UP1 ULDC UR13, c[0x0][0x210] ;  /* 0x00008400000d1ab9 */ /* 0x000fe20000000800 */
[----:B------:R-:W-:Y:S01]  /*17df0*/  SHF.R.S32.HI R0, RZ, 0x5, R4 ;  /* 0x00000005ff007819 */ /* 0x000fe20000011404 */
[----:B------:R-:W-:Y:S01]  /*17e00*/  ULDC UR5, c[0x0][0x234] ;  /* 0x00008d0000057ab9 */ /* 0x000fe20000000800 */
[----:B------:R-:W-:Y:S01]  /*17e10*/  LOP3.LUT R10, R10, 0xfffffff8, RZ, 0xc0, !PT ;  /* 0xfffffff80a0a7812 */ /* 0x000fe200078ec0ff */
[----:B------:R-:W-:Y:S01]  /*17e20*/  @UP1 UIMAD UR13, UR13, UR8, URZ ;  /* 0x000000080d0d12a4 */ /* 0x000fe2000f8e023f */
[----:B------:R-:W-:Y:S01]  /*17e30*/  IADD3 R9, -R9, R6, RZ ;  /* 0x0000000609097210 */ /* 0x000fe20007ffe1ff */
[----:B-1----:R-:W-:Y:S01]  /*17e40*/  FADD.FTZ R8, R165, R8 ;  /* 0x00000008a5087221 */ /* 0x002fe20000010000 */
[----:B------:R-:W-:Y:S01]  /*17e50*/  IADD3 R10, R11, -R10, RZ ;  /* 0x8000000a0b0a7210 */ /* 0x000fe20007ffe0ff */
[----:B------:R-:W-:Y:S01]  /*17e60*/  @!UP1 USEL UR13, UR8, UR5, !UP2 ;  /* 0x00000005080d9287 */ /* 0x000fe2000d000000 */
[----:B------:R-:W-:Y:S01]  /*17e70*/  LEA R0, R0, R9, 0x9 ;  /* 0x0000000900007211 */ /* 0x000fe200078e48ff */
[----:B--2---:R-:W-:Y:S01]  /*17e80*/  FADD.FTZ R7, R167, R7 ;  /* 0x00000007a7077221 */ /* 0x004fe20000010000 */
[----:B------:R-:W-:Y:S01]  /*17e90*/  FSETP.NE.FTZ.AND P4, PT, R8, RZ, PT ;  /* 0x000000ff0800720b */ /* 0x000fe20003f95000 */
[----:B------:R-:W-:Y:S01]  /*17ea0*/  ULDC UR4, c[0x0][0x1c0] ;  /* 0x0000700000047ab9 */ /* 0x000fe20000000800 */
[----:B------:R-:W-:Y:S01]  /*17eb0*/  SHF.L.U32 R9, R10, 0x6, RZ ;  /* 0x000000060a097819 */ /* 0x000fe200000006ff */
[----:B------:R-:W-:Y:S01]  /*17ec0*/  @!UP1 UIMAD UR14, UR13, UR4, URZ ;  /* 0x000000040d0e92a4 */ /* 0x000fe2000f8e023f */
[----:B------:R-:W-:Y:S01]  /*17ed0*/  FSETP.NE.FTZ.AND P3, PT, R7, RZ, PT ;  /* 0x000000ff0700720b */ /* 0x000fe20003f75000 */
[----:B------:R-:W-:Y:S01]  /*17ee0*/  @!UP3 UIMAD UR8, UR6, UR8, URZ ;  /* 0x000000080608b2a4 */ /* 0x000fe2000f8e023f */
[----:B------:R-:W-:Y:S01]  /*17ef0*/  LOP3.LUT R9, R9, 0x1c0, RZ, 0xc0, !PT ;  /* 0x000001c009097812 */ /* 0x000fe200078ec0ff */
[----:B------:R-:W-:Y:S01]  /*17f00*/  @UP1 ULDC UR15, c[0x0][0x210] ;  /* 0x00008400000f1ab9 */ /* 0x000fe20000000800 */
[C---:B------:R-:W-:Y:S01]  /*17f10*/  R2P PR, R10.reuse, 0x6 ;  /* 0x000000060a007804 */ /* 0x040fe20000000000 */
[----:B------:R-:W-:Y:S01]  /*17f20*/  UIMAD UR5, UR6, UR14, URZ ;  /* 0x0000000e060572a4 */ /* 0x000fe2000f8e023f */
[----:B------:R-:W-:Y:S01]  /*17f30*/  LOP3.LUT R10, R10, 0x1, RZ, 0xc0, !PT ;  /* 0x000000010a0a7812 */ /* 0x000fe200078ec0ff */
[----:B------:R-:W-:Y:S01]  /*17f40*/  @!UP1 UMOV UR15, 0x1 ;  /* 0x00000001000f9882 */ /* 0x000fe20000000000 */
[----:B------:R-:W-:Y:S01]  /*17f50*/  LEA.HI R9, R9, R9, RZ, 0x1d ;  /* 0x0000000909097211 */ /* 0x000fe200078fe8ff */
[----:B------:R-:W1:Y:S01]  /*17f60*/  @P4 MUFU.RCP R12, R8 ;  /* 0x00000008000c4308 */ /* 0x000e620000001000 */
[----:B------:R-:W-:Y:S01]  /*17f70*/  ISETP.NE.U32.AND P0, PT, R10, 0x1, PT ;  /* 0x000000010a00780c */ /* 0x000fe20003f05070 */
[----:B------:R-:W-:Y:S01]  /*17f80*/  @!UP3 USEL UR8, UR8, UR20, !UP0 ;  /* 0x000000140808b287 */ /* 0x000fe2000c000000 */
[----:B------:R-:W-:Y:S01]  /*17f90*/  LEA R0, R0, R9, 0x1 ;  /* 0x0000000900007211 */ /* 0x000fe200078e08ff */
[----:B---3--:R-:W-:Y:S01]  /*17fa0*/  UIMAD UR4, UR9, UR15, URZ ;  /* 0x0000000f090472a4 */ /* 0x008fe2000f8e023f */
[----:B------:R-:W-:Y:S01]  /*17fb0*/  MOV R9, 0x20 ;  /* 0x0000002000097802 */ /* 0x000fe20000000f00 */
[----:B------:R-:W-:Y:S01]  /*17fc0*/  USEL UR5, UR5, URZ, UP3 ;  /* 0x0000003f05057287 */ /* 0x000fe20009800000 */
[----:B------:R-:W-:Y:S01]  /*17fd0*/  SHF.L.U32 R0, R0, 0x1, RZ ;  /* 0x0000000100007819 */ /* 0x000fe200000006ff */
[----:B------:R-:W2:Y:S01]  /*17fe0*/  @P3 MUFU.RCP R13, R7 ;  /* 0x00000007000d3308 */ /* 0x000ea20000001000 */
[----:B------:R-:W-:Y:S01]  /*17ff0*/  MOV R11, 0x40 ;  /* 0x00000040000b7802 */ /* 0x000fe20000000f00 */
[----:B------:R-:W-:Y:S01]  /*18000*/  USHF.L.U32 UR4, UR4, 0x7, URZ ;  /* 0x0000000704047899 */ /* 0x000fe2000800063f */
[C---:B------:R-:W-:Y:S01]  /*18010*/  IADD3 R10, R0.reuse, -0x10, RZ ;  /* 0xfffffff0000a7810 */ /* 0x040fe20007ffe0ff */
[----:B------:R-:W-:Y:S01]  /*18020*/  UIMAD UR13, UR10, UR13, UR5 ;  /* 0x0000000d0a0d72a4 */ /* 0x000fe2000f8e0205 */
[----:B------:R-:W-:Y:S01]  /*18030*/  SEL R9, R9, 0xffffffe0, !P1 ;  /* 0xffffffe009097807 */ /* 0x000fe20004800000 */
[----:B------:R-:W-:Y:S01]  /*18040*/  @!UP3 UMOV UR18, UR8 ;  /* 0x000000080012bc82 */ /* 0x000fe20008000000 */
[----:B------:R-:W-:Y:S01]  /*18050*/  @P0 IADD3 R10, R0, 0x10, RZ ;  /* 0x00000010000a0810 */ /* 0x000fe20007ffe0ff */
[----:B-1----:R-:W-:Y:S01]  /*18060*/  FMUL.FTZ R12, R12, c[0x0][0x2dc] ;  /* 0x0000b7000c0c7a20 */ /* 0x002fe20000410000 */
[----:B------:R-:W-:Y:S01]  /*18070*/  SEL R11, R11, 0xffffffc0, !P2 ;  /* 0xffffffc00b0b7807 */ /* 0x000fe20005000000 */
[----:B------:R-:W1:Y:S01]  /*18080*/  @P4 MUFU.LG2 R8, R8 ;  /* 0x0000000800084308 */ /* 0x000e620000000c00 */
[----:B------:R-:W-:Y:S01]  /*18090*/  IADD3 R14, R0, R9, RZ ;  /* 0x00000009000e7210 */ /* 0x000fe20007ffe0ff */
[C---:B------:R-:W-:Y:S01]  /*180a0*/  FMUL.FTZ R132, R12.reuse, R132 ;  /* 0x000000840c847220 */ /* 0x040fe20000410000 */
[-C--:B------:R-:W-:Y:S01]  /*180b0*/  IADD3 R9, R9, R10.reuse, RZ ;  /* 0x0000000a09097210 */ /* 0x080fe20007ffe0ff */
[----:B------:R-:W-:Y:S01]  /*180c0*/  FMUL.FTZ R133, R12, R133 ;  /* 0x000000850c857220 */ /* 0x000fe20000410000 */
[-C--:B------:R-:W-:Y:S01]  /*180d0*/  IADD3 R15, R0, R11.reuse, RZ ;  /* 0x0000000b000f7210 */ /* 0x080fe20007ffe0ff */
[----:B--2---:R-:W-:Y:S01]  /*180e0*/  FMUL.FTZ R13, R13, c[0x0][0x2dc] ;  /* 0x0000b7000d0d7a20 */ /* 0x004fe20000410000 */
[----:B------:R-:W-:Y:S01]  /*180f0*/  IADD3 R16, R11, R10, RZ ;  /* 0x0000000a0b107210 */ /* 0x000fe20007ffe0ff */
[----:B------:R-:W-:Y:S01]  /*18100*/  FMUL.FTZ R136, R12, R136 ;  /* 0x000000880c887220 */ /* 0x000fe20000410000 */
[----:B------:R-:W-:Y:S01]  /*18110*/  F2FP.BF16.PACK_AB R132, R133, R132 ;  /* 0x000000848584723e */ /* 0x000fe200000010ff */
[C---:B------:R-:W-:Y:S01]  /*18120*/  FMUL.FTZ R134, R13.reuse, R134 ;  /* 0x000000860d867220 */ /* 0x040fe20000410000 */
[----:B------:R-:W-:Y:S01]  /*18130*/  IADD3 R17, R14, R11, RZ ;  /* 0x0000000b0e117210 */ /* 0x000fe20007ffe0ff */
[----:B------:R-:W-:Y:S01]  /*18140*/  FMUL.FTZ R135, R13, R135 ;  /* 0x000000870d877220 */ /* 0x000fe20000410000 */
[----:B------:R-:W-:Y:S01]  /*18150*/  IADD3 R11, R9, R11, RZ ;  /* 0x0000000b090b7210 */ /* 0x000fe20007ffe0ff */
[C---:B------:R-:W-:Y:S01]  /*18160*/  FMUL.FTZ R137, R12.reuse, R137 ;  /* 0x000000890c897220 */ /* 0x040fe20000410000 */
[----:B------:R-:W-:Y:S01]  /*18170*/  STS [R0], R132 ;  /* 0x0000008400007388 */ /* 0x000fe20000000800 */
[----:B------:R-:W-:Y:S01]  /*18180*/  FMUL.FTZ R138, R13, R138 ;  /* 0x0000008a0d8a7220 */ /* 0x000fe20000410000 */
[----:B------:R-:W-:Y:S01]  /*18190*/  F2FP.BF16.PACK_AB R134, R135, R134 ;  /* 0x000000868786723e */ /* 0x000fe200000010ff */
[----:B------:R-:W-:Y:S01]  /*181a0*/  FMUL.FTZ R139, R13, R139 ;  /* 0x0000008b0d8b7220 */ /* 0x000fe20000410000 */
[----:B------:R-:W-:Y:S01]  /*181b0*/  F2FP.BF16.PACK_AB R136, R137, R136 ;  /* 0x000000888988723e */ /* 0x000fe200000010ff */
[----:B------:R-:W-:Y:S01]  /*181c0*/  FMUL.FTZ R140, R12, R140 ;  /* 0x0000008c0c8c7220 */ /* 0x000fe20000410000 */
[----:B------:R-:W-:Y:S01]  /*181d0*/  LOP3.LUT R4, R4, 0xffffffe0, RZ, 0xc0, !PT ;  /* 0xffffffe004047812 */ /* 0x000fe200078ec0ff */
        /* <DEDUP_REMOVED lines=195> */
[----:B------:R2:W-:Y:S01]  /*18e10*/  STS [R0+0xc400], R102 ;  /* 0x00c4006600007388 */ /* 0x0005e20000000800 */
[----:B------:R-:W-:Y:S01]  /*18e20*/  FMUL.FTZ R111, R13, R111 ;  /* 0x0000006f0d6f7220 */ /* 0x000fe20000410000 */
[----:B------:R-:W-:Y:S01]  /*18e30*/  F2FP.BF16.PACK_AB R108, R109, R108 ;  /* 0x0000006c6d6c723e */ /* 0x000fe200000010ff */
[C---:B------:R-:W-:Y:S01]  /*18e40*/  FMUL.FTZ R112, R12.reuse, R112 ;  /* 0x000000700c707220 */ /* 0x040fe20000410000 */
[----:B------:R3:W-:Y:S01]  /*18e50*/  STS [R10+0xc000], R104 ;  /* 0x00c000680a007388 */ /* 0x0007e20000000800 */
        /* <DEDUP_REMOVED lines=32> */
[----:B------:R-:W-:Y:S01]  /*19060*/  FMUL.FTZ R130, R13, R130 ;  /* 0x000000820d827220 */ /* 0x000fe20000410000 */
[----:B------:R-:W4:Y:S01]  /*19070*/  @P3 MUFU.LG2 R7, R7 ;  /* 0x0000000700073308 */ /* 0x000f220000000c00 */
[----:B------:R-:W-:Y:S01]  /*19080*/  FMUL.FTZ R12, R12, R129 ;  /* 0x000000810c0c7220 */ /* 0x000fe20000410000 */
[----:B------:R-:W-:Y:S01]  /*19090*/  F2FP.BF16.PACK_AB R126, R127, R126 ;  /* 0x0000007e7f7e723e */ /* 0x000fe200000010ff */
[----:B------:R-:W-:Y:S01]  /*190a0*/  FMUL.FTZ R13, R13, R131 ;  /* 0x000000830d0d7220 */ /* 0x000fe20000410000 */
[----:B------:R3:W-:Y:S01]  /*190b0*/  STS [R16+0xc400], R122 ;  /* 0x00c4007a10007388 */ /* 0x0007e20000000800 */
[----:B------:R-:W-:Y:S01]  /*190c0*/  IADD3 R4, R6, -R4, RZ ;  /* 0x8000000406047210 */ /* 0x000fe20007ffe0ff */
[----:B------:R-:W-:Y:S01]  /*190d0*/  USHF.R.S32.HI UR5, URZ, 0x1f, UR4 ;  /* 0x0000001f3f057899 */ /* 0x000fe20008011404 */
[----:B------:R-:W-:Y:S01]  /*190e0*/  F2FP.BF16.PACK_AB R12, R12, R128 ;  /* 0x000000800c0c723e */ /* 0x000fe200000010ff */
[----:B------:R3:W-:Y:S01]  /*190f0*/  STS [R17+0xc000], R124 ;  /* 0x00c0007c11007388 */ /* 0x0007e20000000800 */
[----:B------:R-:W-:Y:S01]  /*19100*/  F2FP.BF16.PACK_AB R13, R13, R130 ;  /* 0x000000820d0d723e */ /* 0x000fe200000010ff */
[----:B------:R-:W-:Y:S01]  /*19110*/  @!UP3 USHF.R.S32.HI UR19, URZ, 0x1f, UR8 ;  /* 0x0000001f3f13b899 */ /* 0x000fe20008011408 */
[----:B------:R-:W-:Y:S01]  /*19120*/  LOP3.LUT P0, RZ, R4, 0x3, RZ, 0xc0, !PT ;  /* 0x0000000304ff7812 */ /* 0x000fe2000780c0ff */
[----:B------:R3:W-:Y:S01]  /*19130*/  STS [R17+0xc400], R126 ;  /* 0x00c4007e11007388 */ /* 0x0007e20000000800 */
[----:B------:R-:W-:Y:S01]  /*19140*/  USHF.R.S32.HI UR6, URZ, 0x1f, UR13 ;  /* 0x0000001f3f067899 */ /* 0x000fe2000801140d */
[----:B-1----:R-:W-:Y:S01]  /*19150*/  @P4 FMUL.FTZ R8, R8, 0.69314718246459960938 ;  /* 0x3f31721808084820 */ /* 0x002fe20000410000 */
[----:B------:R-:W-:Y:S01]  /*19160*/  UIADD3 UR4, UP2, UP1, UR4, UR18, UR13 ;  /* 0x0000001204047290 */ /* 0x000fe2000f95e00d */
[----:B------:R3:W-:Y:S01]  /*19170*/  STS [R11+0xc000], R12 ;  /* 0x00c0000c0b007388 */ /* 0x0007e20000000800 */
[----:B----4-:R-:W-:Y:S01]  /*19180*/  @P3 FMUL.FTZ R7, R7, 0.69314718246459960938 ;  /* 0x3f31721807073820 */ /* 0x010fe20000410000 */
[----:B------:R-:W-:Y:S01]  /*19190*/  @!UP0 UIADD3 UR7, UR17, UR11, URZ ;  /* 0x0000000b11078290 */ /* 0x000fe2000fffe03f */
[----:B--2---:R-:W-:Y:S01]  /*191a0*/  MOV R0, 0x7f800000 ;  /* 0x7f80000000007802 */ /* 0x004fe20000000f00 */
[----:B------:R3:W-:Y:S01]  /*191b0*/  STS [R11+0xc400], R13 ;  /* 0x00c4000d0b007388 */ /* 0x0007e20000000800 */
[----:B------:R-:W-:Y:S01]  /*191c0*/  UIADD3.X UR5, UR5, UR19, UR6, UP2, UP1 ;  /* 0x0000001305057290 */ /* 0x000fe200097e2406 */
[----:B------:R-:W-:Y:S01]  /*191d0*/  MOV R4, 0x7f800000 ;  /* 0x7f80000000047802 */ /* 0x000fe20000000f00 */
[----:B------:R-:W-:Y:S01]  /*191e0*/  @!UP0 UMOV UR12, UR16 ;  /* 0x00000010000c8c82 */ /* 0x000fe20008000000 */
[----:B------:R-:W-:Y:S01]  /*191f0*/  BAR.SYNC.DEFER_BLOCKING 0x0 ;  /* 0x0000000000007b1d */ /* 0x000fe20000010000 */
[----:B------:R-:W-:-:S02]  /*19200*/  @P4 FFMA.FTZ R0, R3, c[0x0][0x238], R8 ;  /* 0x00008e0003004a23 */ /* 0x000fc40000010008 */
[----:B------:R-:W-:-:S03]  /*19210*/  @P3 FFMA.FTZ R4, R2, c[0x0][0x238], R7 ;  /* 0x00008e0002043a23 */ /* 0x000fc60000010007 */
[----:B------:R3:W1:Y:S04]  /*19220*/  LDS.128 R68, [R244] ;  /* 0x00000000f4447984 */ /* 0x0006680000000c00 */
[----:B------:R3:W2:Y:S04]  /*19230*/  LDS.128 R64, [R244+0x1000] ;  /* 0x00100000f4407984 */ /* 0x0006a80000000c00 */
        /* <DEDUP_REMOVED lines=15> */
[----:B--2-4-:R-:W2:Y:S01]  /*19330*/  S2R R2, SR_TID.X ;  /* 0x0000000000027919 */ /* 0x014ea20000002100 */
[----:B------:R-:W-:Y:S01]  /*19340*/  UIMAD UR6, UR9, -0x80, UR22 ;  /* 0xffffff80090678a4 */ /* 0x000fe2000f8e0216 */
[----:B--2---:R-:W-:-:S04]  /*19350*/  SHF.R.S32.HI R3, RZ, 0x1f, R2 ;  /* 0x0000001fff037819 */ /* 0x004fc80000011402 */
[----:B------:R-:W-:-:S04]  /*19360*/  LEA.HI R3, R3, R2, RZ, 0x5 ;  /* 0x0000000203037211 */ /* 0x000fc800078f28ff */
[----:B------:R-:W-:Y:S02]  /*19370*/  LOP3.LUT R8, R3, 0xffffffe0, RZ, 0xc0, !PT ;  /* 0xffffffe003087812 */ /* 0x000fe400078ec0ff */
[--C-:B------:R-:W-:Y:S02]  /*19380*/  SHF.R.S32.HI R7, RZ, 0x5, R3.reuse ;  /* 0x00000005ff077819 */ /* 0x100fe40000011403 */
[----:B------:R-:W-:Y:S01]  /*19390*/  SHF.R.S32.HI R3, RZ, 0x1f, R3 ;  /* 0x0000001fff037819 */ /* 0x000fe20000011403 */
[----:B------:R-:W-:-:S03]  /*193a0*/  IMAD.IADD R8, R2, 0x1, -R8 ;  /* 0x0000000102087824 */ /* 0x000fc600078e0a08 */
[----:B------:R-:W-:Y:S02]  /*193b0*/  LEA.HI R3, R3, R7, RZ, 0x3 ;  /* 0x0000000703037211 */ /* 0x000fe400078f18ff */
[----:B------:R-:W-:Y:S02]  /*193c0*/  SHF.R.S32.HI R2, RZ, 0x1f, R8 ;  /* 0x0000001fff027819 */ /* 0x000fe40000011408 */
[----:B------:R-:W-:Y:S02]  /*193d0*/  LOP3.LUT R3, R3, 0xffffff8, RZ, 0xc0, !PT ;  /* 0x0ffffff803037812 */ /* 0x000fe400078ec0ff */
[----:B------:R-:W-:-:S03]  /*193e0*/  LEA.HI R2, R2, R8, RZ, 0x2 ;  /* 0x0000000802027211 */ /* 0x000fc600078f10ff */
[----:B------:R-:W-:Y:S01]  /*193f0*/  IMAD.IADD R3, R7, 0x1, -R3 ;  /* 0x0000000107037824 */ /* 0x000fe200078e0a03 */
[----:B------:R-:W-:-:S05]  /*19400*/  SHF.R.S32.HI R2, RZ, 0x2, R2 ;  /* 0x00000002ff027819 */ /* 0x000fca0000011402 */
[----:B------:R-:W-:-:S05]  /*19410*/  IMAD R2, R3, 0x10, R2 ;  /* 0x0000001003027824 */ /* 0x000fca00078e0202 */
[C---:B------:R-:W-:Y:S02]  /*19420*/  IADD3 R7, R2.reuse, 0x8, RZ ;  /* 0x0000000802077810 */ /* 0x040fe40007ffe0ff */
[----:B------:R-:W-:Y:S02]  /*19430*/  ISETP.GE.AND P3, PT, R2, UR6, PT ;  /* 0x0000000602007c0c */ /* 0x000fe4000bf66270 */
[----:B------:R-:W-:-:S11]  /*19440*/  ISETP.GE.AND P2, PT, R7, UR6, PT ;  /* 0x0000000607007c0c */ /* 0x000fd6000bf46270 */
[----:B------:R-:W-:Y:S02]  /*19450*/  @!P3 IMAD R2, R2, UR15, RZ ;  /* 0x0000000f0202bc24 */ /* 0x000fe4000f8e02ff */
[----:B------:R-:W-:-:S03]  /*19460*/  @!P2 IMAD R7, R7, UR15, RZ ;  /* 0x0000000f0707ac24 */ /* 0x000fc6000f8e02ff */
[C---:B------:R-:W-:Y:S02]  /*19470*/  @!P3 IADD3 R3, P1, R2.reuse, UR4, RZ ;  /* 0x000000040203bc10 */ /* 0x040fe4000ff3e0ff */
[----:B------:R-:W-:Y:S02]  /*19480*/  @!P2 IADD3 R8, P0, R7, UR4, RZ ;  /* 0x000000040708ac10 */ /* 0x000fe4000ff1e0ff */
[----:B------:R-:W-:Y:S02]  /*19490*/  @!P3 LEA.HI.X.SX32 R2, R2, UR5, 0x1, P1 ;  /* 0x000000050202bc11 */ /* 0x000fe400088f0eff */
[----:B---3--:R-:W-:Y:S02]  /*194a0*/  @!P3 LEA R10, P1, R3, c[0x0][0x200], 0x2 ;  /* 0x00008000030aba11 */ /* 0x008fe400078210ff */
[----:B------:R-:W-:Y:S02]  /*194b0*/  @!P2 LEA.HI.X.SX32 R7, R7, UR5, 0x1, P0 ;  /* 0x000000050707ac11 */ /* 0x000fe400080f0eff */
[----:B------:R-:W-:-:S02]  /*194c0*/  @!P2 LEA R76, P0, R8, c[0x0][0x200], 0x2 ;  /* 0x00008000084caa11 */ /* 0x000fc400078010ff */
[----:B------:R-:W-:Y:S02]  /*194d0*/  @!P3 LEA.HI.X R11, R3, c[0x0][0x204], R2, 0x2, P1 ;  /* 0x00008100030bba11 */ /* 0x000fe400008f1402 */
[----:B------:R-:W-:-:S03]  /*194e0*/  @!P2 LEA.HI.X R77, R8, c[0x0][0x204], R7, 0x2, P0 ;  /* 0x00008100084daa11 */ /* 0x000fc600000f1407 */
[----:B------:R2:W-:Y:S04]  /*194f0*/  @!P3 STG.E [R10.64], R0 ;  /* 0x000000000a00b986 */ /* 0x0005e8000c101918 */
[----:B------:R2:W-:Y:S02]  /*19500*/  @!P2 STG.E [R76.64], R4 ;  /* 0x000000044c00a986 */ /* 0x0005e4000c101918 */
.L_x_896:
[----:B--2-4-:R-:W-:Y:S05]  /*19510*/  BSYNC B0 ;  /* 0x0000000000007941 */ /* 0x014fea0003800000 */
.L_x_895:
[----:B------:R-:W2:Y:S01]  /*19520*/  LDL.64 R78, [R1] ;  /* 0x00000000014e7983 */ /* 0x000ea20000100a00 */
[----:B------:R-:W-:Y:S01]  /*19530*/  LEA.HI R5, R5, R6, RZ, 0x3 ;  /* 0x0000000605057211 */ /* 0x000fe200078f18ff */
[----:B------:R-:W-:Y:S01]  /*19540*/  UIMAD UR9, UR9, -0x80, UR22 ;  /* 0xffffff80090978a4 */ /* 0x000fe2000f8e0216 */
[----:B------:R-:W-:Y:S01]  /*19550*/  BSSY B0, `(.L_x_897) ;  /* 0x0000024000007945 */ /* 0x000fe20003800000 */
[----:B------:R-:W4:Y:S01]  /*19560*/  S2R R3, SR_TID.X ;  /* 0x0000000000037919 */ /* 0x000f220000002100 */
[----:B------:R-:W-:Y:S01]  /*19570*/  SHF.R.S32.HI R4, RZ, 0x3, R5 ;  /* 0x00000003ff047819 */ /* 0x000fe20000011405 */
[----:B------:R-:W-:-:S02]  /*19580*/  USHF.R.S32.HI UR6, URZ, 0x1f, UR10 ;  /* 0x0000001f3f067899 */ /* 0x000fc4000801140a */
[----:B------:R-:W5:Y:S01]  /*19590*/  S2R R0, SR_CTAID.Z ;  /* 0x0000000000007919 */ /* 0x000f620000002700 */
[----:B------:R-:W-:Y:S02]  /*195a0*/  ULDC.64 UR4, c[0x0][0x1f0] ;  /* 0x00007c0000047ab9 */ /* 0x000fe40000000a00 */
[----:B------:R-:W-:-:S04]  /*195b0*/  UIMAD UR4, UR6, UR4, URZ ;  /* 0x00000004060472a4 */ /* 0x000fc8000f8e023f */
[----:B------:R-:W-:Y:S01]  /*195c0*/  UIMAD UR4, UR10, UR5, UR4 ;  /* 0x000000050a0472a4 */ /* 0x000fe2000f8e0204 */
[----:B----4-:R-:W-:-:S04]  /*195d0*/  SHF.R.S32.HI R2, RZ, 0x1f, R3 ;  /* 0x0000001fff027819 */ /* 0x010fc80000011403 */
[----:B------:R-:W-:-:S04]  /*195e0*/  LEA.HI R2, R2, R3, RZ, 0x3 ;  /* 0x0000000302027211 */ /* 0x000fc800078f18ff */
[----:B------:R-:W-:Y:S02]  /*195f0*/  SHF.R.S32.HI R2, RZ, 0x3, R2 ;  /* 0x00000003ff027819 */ /* 0x000fe40000011402 */
[----:B--2---:R-:W-:Y:S02]  /*19600*/  SHF.R.S32.HI R3, RZ, 0x1f, R78 ;  /* 0x0000001fff037819 */ /* 0x004fe4000001144e */
[----:B------:R-:W-:-:S04]  /*19610*/  IADD3 R6, P0, R78, UR12, RZ ;  /* 0x0000000c4e067c10 */ /* 0x000fc8000ff1e0ff */
[----:B------:R-:W-:Y:S02]  /*19620*/  IADD3.X R7, R3, UR7, RZ, P0, !PT ;  /* 0x0000000703077c10 */ /* 0x000fe400087fe4ff */
[----:B------:R-:W-:Y:S02]  /*19630*/  ISETP.GE.AND P0, PT, R4, UR9, PT ;  /* 0x0000000904007c0c */ /* 0x000fe4000bf06270 */
[----:B------:R-:W-:Y:S01]  /*19640*/  SHF.R.S32.HI R3, RZ, 0x1f, R2 ;  /* 0x0000001fff037819 */ /* 0x000fe20000011402 */
[----:B-----5:R-:W-:-:S04]  /*19650*/  IMAD.WIDE.U32 R6, R0, c[0x0][0x1f0], R6 ;  /* 0x00007c0000067a25 */ /* 0x020fc800078e0006 */
[----:B------:R-:W-:Y:S01]  /*19660*/  IMAD.U32 R0, RZ, RZ, UR21 ;  /* 0x00000015ff007e24 */ /* 0x000fe2000f8e00ff */
[----:B---3--:R-:W-:-:S03]  /*19670*/  IADD3 R9, R7, UR4, RZ ;  /* 0x0000000407097c10 */ /* 0x008fc6000fffe0ff */
        /* <DEDUP_REMOVED lines=17> */
.L_x_898:
[----:B------:R-:W-:Y:S05]  /*19790*/  BSYNC B0 ;  /* 0x0000000000007941 */ /* 0x000fea0003800000 */
.L_x_897:
        /* <DEDUP_REMOVED lines=22> */
.L_x_900:
[----:B------:R-:W-:Y:S05]  /*19900*/  BSYNC B0 ;  /* 0x0000000000007941 */ /* 0x000fea0003800000 */
.L_x_899:
        /* <DEDUP_REMOVED lines=22> */
.L_x_902:
[----:B------:R-:W-:Y:S05]  /*19a70*/  BSYNC B0 ;  /* 0x0000000000007941 */ /* 0x000fea0003800000 */
.L_x_901:
        /* <DEDUP_REMOVED lines=23> */
.L_x_861:
        /* <DEDUP_REMOVED lines=8> */
[----:B------:R-:W-:Y:S01]  /*19c70*/  ULDC.U8 UR16, c[0x0][0x328] ;  /* 0x0000ca0000107ab9 */ /* 0x000fe20000000000 */
[----:B------:R-:W-:Y:S01]  /*19c80*/  IMAD.U32 R18, RZ, RZ, UR21 ;  /* 0x00000015ff127e24 */ /* 0x000fe2000f8e00ff */
[----:B------:R-:W-:Y:S01]  /*19c90*/  UISETP.NE.AND UP4, UPT, UR16, URZ, UPT ;  /* 0x0000003f1000728c */ /* 0x000fe2000bf85270 */
[----:B------:R-:W-:Y:S01]  /*19ca0*/  IMAD.IADD R10, R7, 0x1, -R10 ;  /* 0x00000001070a7824 */ /* 0x000fe200078e0a0a */
[----:B------:R-:W-:Y:S01]  /*19cb0*/  @UP3 UIMAD.WIDE.U32 UR12, UR20, UR8, URZ ;  /* 0x00000008140c32a5 */ /* 0x000fe2000f8e003f */
[--C-:B------:R-:W-:Y:S01]  /*19cc0*/  SHF.R.S32.HI R13, RZ, 0x1f, R12.reuse ;  /* 0x0000001fff0d7819 */ /* 0x100fe2000001140c */
[----:B------:R-:W-:Y:S01]  /*19cd0*/  @!UP3 USHF.R.S32.HI UR17, URZ, 0x1f, UR14 ;  /* 0x0000001f3f11b899 */ /* 0x000fe2000801140e */
[----:B------:R-:W-:Y:S01]  /*19ce0*/  IMAD.SHL.U32 R9, R10, 0x8, RZ ;  /* 0x000000080a097824 */ /* 0x000fe200078e00ff */
[----:B------:R-:W-:Y:S01]  /*19cf0*/  ULDC.64 UR4, c[0x0][0x1e0] ;  /* 0x0000780000047ab9 */ /* 0x000fe20000000a00 */
[----:B------:R-:W-:Y:S01]  /*19d00*/  BSSY B0, `(.L_x_903) ;  /* 0x0000040000007945 */ /* 0x000fe20003800000 */
[----:B------:R-:W-:Y:S01]  /*19d10*/  @!UP3 UIMAD UR17, UR17, UR4, URZ ;  /* 0x000000041111b2a4 */ /* 0x000fe2000f8e023f */
[----:B------:R-:W-:Y:S01]  /*19d20*/  IMAD.WIDE R18, R18, 0x80, R12 ;  /* 0x0000008012127825 */ /* 0x000fe200078e020c */
[----:B------:R-:W-:Y:S01]  /*19d30*/  @UP3 UIMAD UR9, UR20, UR9, UR13 ;  /* 0x00000009140932a4 */ /* 0x000fe2000f8e020d */
[C---:B------:R-:W-:Y:S01]  /*19d40*/  IADD3 R8, R9.reuse, 0x40, RZ ;  /* 0x0000004009087810 */ /* 0x040fe20007ffe0ff */
[----:B------:R-:W-:Y:S01]  /*19d50*/  USHF.R.S32.HI UR13, URZ, 0x1f, UR11 ;  /* 0x0000001f3f0d7899 */ /* 0x000fe2000801140b */
[C---:B------:R-:W-:Y:S01]  /*19d60*/  IADD3 R7, R9.reuse, 0x80, RZ ;  /* 0x0000008009077810 */ /* 0x040fe20007ffe0ff */
[----:B------:R-:W-:Y:S01]  /*19d70*/  @UP3 UMOV UR23, UR12 ;  /* 0x0000000c00173c82 */ /* 0x000fe20008000000 */
[----:B------:R-:W-:Y:S01]  /*19d80*/  IADD3 R6, R9, 0xc0, RZ ;  /* 0x000000c009067810 */ /* 0x000fe20007ffe0ff */
[----:B------:R-:W-:-:S02]  /*19d90*/  UISETP.EQ.AND UP4, UPT, UR15, URZ, UP4 ;  /* 0x0000003f0f00728c */ /* 0x000fc4000a782270 */
[----:B------:R-:W-:Y:S02]  /*19da0*/  @!UP2 UISETP.NE.AND UP1, UPT, UR16, URZ, UPT ;  /* 0x0000003f1000a28c */ /* 0x000fe4000bf25270 */
[----:B------:R-:W-:Y:S02]  /*19db0*/  ULDC UR10, c[0x0][0x214] ;  /* 0x00008500000a7ab9 */ /* 0x000fe40000000800 */
[----:B------:R-:W-:Y:S02]  /*19dc0*/  @UP2 ULDC UR12, c[0x0][0x210] ;  /* 0x00008400000c2ab9 */ /* 0x000fe40000000800 */
[----:B------:R-:W-:Y:S02]  /*19dd0*/  @!UP3 UIMAD.WIDE.U32 UR18, UR14, UR4, URZ ;  /* 0x000000040e12b2a5 */ /* 0x000fe4000f8e003f */
[----:B------:R-:W-:Y:S02]  /*19de0*/  ULDC UR8, c[0x0][0x234] ;  /* 0x00008d0000087ab9 */ /* 0x000fe40000000800 */
[----:B------:R-:W-:-:S02]  /*19df0*/  @!UP3 UIMAD UR17, UR14, UR5, UR17 ;  /* 0x000000050e11b2a4 */ /* 0x000fc4000f8e0211 */
[----:B------:R-:W-:Y:S02]  /*19e00*/  @UP2 UIMAD UR12, UR12, UR10, URZ ;  /* 0x0000000a0c0c22a4 */ /* 0x000fe4000f8e023f */
[----:B------:R-:W-:Y:S02]  /*19e10*/  ULDC.64 UR4, c[0x0][0x1f0] ;  /* 0x00007c0000047ab9 */ /* 0x000fe40000000a00 */
[----:B------:R-:W-:Y:S02]  /*19e20*/  UISETP.NE.OR UP0, UPT, UR20, -0x1, !UP4 ;  /* 0xffffffff1400788c */ /* 0x000fe4000e705670 */
[----:B------:R-:W-:Y:S02]  /*19e30*/  @!UP2 USEL UR12, UR10, UR8, !UP1 ;  /* 0x000000080a0ca287 */ /* 0x000fe4000c800000 */
[----:B------:R-:W-:Y:S02]  /*19e40*/  ULDC UR6, c[0x0][0x1c0] ;  /* 0x0000700000067ab9 */ /* 0x000fe40000000800 */
[----:B------:R-:W-:-:S02]  /*19e50*/  UIMAD UR4, UR13, UR4, URZ ;  /* 0x000000040d0472a4 */ /* 0x000fc4000f8e023f */
[----:B------:R-:W-:Y:S02]  /*19e60*/  @!UP3 UMOV UR23, UR18 ;  /* 0x000000120017bc82 */ /* 0x000fe40008000000 */
[----:B------:R-:W-:Y:S01]  /*19e70*/  @UP2 UMOV UR13, 0x1 ;  /* 0x00000001000d2882 */ /* 0x000fe20000000000 */
[----:B------:R-:W-:Y:S01]  /*19e80*/  IADD3 R2, P0, R9, UR23, RZ ;  /* 0x0000001709027c10 */ /* 0x000fe2000ff1e0ff */
[----:B------:R-:W-:Y:S02]  /*19e90*/  @!UP2 UIMAD UR13, UR12, UR6, URZ ;  /* 0x000000060c0da2a4 */ /* 0x000fe4000f8e023f */
[----:B------:R-:W-:Y:S02]  /*19ea0*/  @!UP3 UIADD3 UR9, UR19, UR17, URZ ;  /* 0x000000111309b290 */ /* 0x000fe4000fffe03f */
[----:B------:R-:W-:Y:S02]  /*19eb0*/  UIADD3 UR22, -UR7, UR22, URZ ;  /* 0x0000001607167290 */ /* 0x000fe4000fffe13f */
[----:B------:R-:W-:-:S02]  /*19ec0*/  UIMAD UR13, UR14, UR13, URZ ;  /* 0x0000000d0e0d72a4 */ /* 0x000fc4000f8e023f */
[----:B------:R-:W-:Y:S01]  /*19ed0*/  @!UP0 UIMAD UR20, UR14, UR10, URZ ;  /* 0x0000000a0e1482a4 */ /* 0x000fe2000f8e023f */
[----:B------:R-:W-:Y:S01]  /*19ee0*/  LEA.HI.X.SX32 R3, R9, UR9, 0x1, P0 ;  /* 0x0000000909037c11 */ /* 0x000fe200080f0eff */
[----:B------:R-:W-:Y:S01]  /*19ef0*/  @UP2 ULDC UR26, c[0x0][0x210] ;  /* 0x00008400001a2ab9 */ /* 0x000fe20000000800 */
[----:B------:R-:W-:Y:S01]  /*19f00*/  ISETP.GE.AND P0, PT, R12, UR22, PT ;  /* 0x000000160c007c0c */ /* 0x000fe2000bf06270 */
[----:B------:R-:W-:Y:S02]  /*19f10*/  USEL UR13, UR13, URZ, !UP4 ;  /* 0x0000003f0d0d7287 */ /* 0x000fe4000e000000 */
[----:B------:R-:W-:Y:S01]  /*19f20*/  @!UP2 UMOV UR26, 0x1 ;  /* 0x00000001001aa882 */ /* 0x000fe20000000000 */
[----:B-1----:R-:W-:Y:S01]  /*19f30*/  IMAD.WIDE.U32 R14, R14, c[0x0][0x1f0], R2 ;  /* 0x00007c000e0e7a25 */ /* 0x002fe200078e0002 */
[----:B------:R-:W-:Y:S02]  /*19f40*/  UIMAD UR7, UR7, UR26, URZ ;  /* 0x0000001a070772a4 */ /* 0x000fe4000f8e023f */
[----:B------:R-:W-:-:S02]  /*19f50*/  UIMAD UR12, UR11, UR12, UR13 ;  /* 0x0000000c0b0c72a4 */ /* 0x000fc4000f8e020d */
        /* <DEDUP_REMOVED lines=26> */
.L_x_904:
[----:B------:R-:W-:Y:S05]  /*1a100*/  BSYNC B0 ;  /* 0x0000000000007941 */ /* 0x000fea0003800000 */
.L_x_903:
        /* <DEDUP_REMOVED lines=22> */
.L_x_906:
[----:B------:R-:W-:Y:S05]  /*1a270*/  BSYNC B0 ;  /* 0x0000000000007941 */ /* 0x000fea0003800000 */
.L_x_905:
        /* <DEDUP_REMOVED lines=22> */
.L_x_908:
[----:B------:R-:W-:Y:S05]  /*1a3e0*/  BSYNC B0 ;  /* 0x0000000000007941 */ /* 0x000fea0003800000 */
.L_x_907:
        /* <DEDUP_REMOVED lines=21> */
.L_x_910:
[----:B------:R-:W-:Y:S05]  /*1a540*/  BSYNC B0 ;  /* 0x0000000000007941 */ /* 0x000fea0003800000 */
.L_x_909:
        /* <DEDUP_REMOVED lines=35> */
.L_x_911:
        /* <DEDUP_REMOVED lines=16> */
.L_x_1089:


//--------------------- .text._ZN5flash16flash_fwd_kernelI23Flash_fwd_kernel_traitsILi256ELi128ELi64ELi8ELb0ELb0EN7cutlass10bfloat16_tE19Flash_kernel_traitsILi256ELi128ELi64ELi8ES3_EELb0ELb1ELb0ELb0ELb0ELb0ELb1ELb0EEEvNS_16Flash_fwd_paramsE --------------------------
	.section	.text._ZN5flash16flash_fwd_kernelI23Flash_fwd_kernel_traitsILi256ELi128ELi64ELi8ELb0ELb0EN7cutlass10bfloat16_tE19Flash_kernel_traitsILi256ELi128ELi64ELi8ES3_EELb0ELb1ELb0ELb0ELb0ELb0ELb1ELb0EEEvNS_16Flash_fwd_paramsE,"ax",@progbits
	.sectioninfo	@"SHI_REGISTERS=255"
	.align	128
        .global         _ZN5flash16flash_fwd_kernelI23Flash_fwd_kernel_traitsILi256ELi128ELi64ELi8ELb0ELb0EN7cutlass10bfloat16_tE19Flash_kernel_traitsILi256ELi128ELi64ELi8ES3_EELb0ELb1ELb0ELb0ELb0ELb0ELb1ELb0EEEvNS_16Flash_fwd_paramsE
        .type           _ZN5flash16flash_fwd_kernelI23Flash_fwd_kernel_traitsILi256ELi128ELi64ELi8ELb0ELb0EN7cutlass10bfloat16_tE19Flash_kernel_traitsILi256ELi128ELi64ELi8ES3_EELb0ELb1ELb0ELb0ELb0ELb0ELb1ELb0EEEvNS_16Flash_fwd_paramsE,@function
        .size           _ZN5flash16flash_fwd_kernelI23Flash_fwd_kernel_traitsILi256ELi128ELi64ELi8ELb0ELb0EN7cutlass10bfloat16_tE19Flash_kernel_traitsILi256ELi128ELi64ELi8ES3_EELb0ELb1ELb0ELb0ELb0ELb0ELb1ELb0EEEvNS_16Flash_fwd_paramsE,(.L_x_1090 - _ZN5flash16flash_fwd_kernelI23Flash_fwd_kernel_traitsILi256ELi128ELi64ELi8ELb0ELb0EN7cutlass10bfloat16_tE19Flash_kernel_traitsILi256ELi128ELi64ELi8ES3_EELb0ELb1ELb0ELb0ELb0ELb0ELb1ELb0EEEvNS_16Flash_fwd_paramsE)
        .other          _ZN5flash16flash_fwd_kernelI23Flash_fwd_kernel_traitsILi256ELi128ELi64ELi8ELb0ELb0EN7cutlass10bfloat16_tE19Flash_kernel_traitsILi256ELi128ELi64ELi8ES3_EELb0ELb1ELb0ELb0ELb0ELb0ELb1ELb0EEEvNS_16Flash_fwd_paramsE,@"STO_CUDA_ENTRY STV_DEFAULT"
_ZN5flash16flash_fwd_kernelI23Flash_fwd_kernel_traitsILi256ELi128ELi64ELi8ELb0ELb0EN7cutlass10bfloat16_tE19Flash_kernel_traitsILi256ELi128ELi64ELi8ES3_EELb0ELb1ELb0ELb0ELb0ELb0ELb1ELb0EEEvNS_16Flash_fwd_paramsE:
.text._ZN5flash16flash_fwd_kernelI23Flash_fwd_kernel_traitsILi256ELi128ELi64ELi8ELb0ELb0EN7cutlass10bfloat16_tE19Flash_kernel_traitsILi256ELi128ELi64ELi8ES3_EELb0ELb1ELb0ELb0ELb0ELb0ELb1ELb0EEEvNS_16Flash_fwd_paramsE:
        /* <DEDUP_REMOVED lines=56> */
.L_x_912:
[----:B------:R-:W-:Y:S02]  /*0380*/  ULDC UR6, c[0x0][0x218] ;  /* 0x0000860000067ab9 */ /* 0x000fe40000000800 */
.L_x_913:
        /* <DEDUP_REMOVED lines=71> */
.L_x_915:
        /* <DEDUP_REMOVED lines=52> */
.L_x_916:
        /* <DEDUP_REMOVED lines=10> */
[----:B------:R-:W-:Y:S01]  /*0be0*/  LOP3.LUT R9, R233, 0xfffffff0, RZ, 0xc0, !PT ;  /* 0xfffffff0e9097812 */ /* 0x000fe200078ec0ff */
[----:B------:R-:W-:Y:S01]  /*0bf0*/  IMAD.SHL.U32 R5, R246, 0x40, RZ ;  /* 0x00000040f6057824 */ /* 0x000fe200078e00ff */
[----:B------:R-:W-:Y:S01]  /*0c00*/  SHF.R.S32.HI R6, RZ, 0x4, R233 ;  /* 0x00000004ff067819 */ /* 0x000fe200000114e9 */
[C---:B------:R-:W-:Y:S01]  /*0c10*/  IMAD.IADD R2, R4.reuse, 0x1, -R3 ;  /* 0x0000000104027824 */ /* 0x040fe200078e0a03 */
[--C-:B------:R-:W-:Y:S01]  /*0c20*/  SHF.R.S32.HI R247, RZ, 0x1f, R246.reuse ;  /* 0x0000001ffff77819 */ /* 0x100fe200000114f6 */
[----:B------:R-:W-:Y:S01]  /*0c30*/  IMAD.IADD R9, R4, 0x1, -R9 ;  /* 0x0000000104097824 */ /* 0x000fe200078e0a09 */
[----:B------:R-:W-:Y:S01]  /*0c40*/  LOP3.LUT R5, R5, 0x1c0, RZ, 0xc0, !PT ;  /* 0x000001c005057812 */ /* 0x000fe200078ec0ff */
[----:B------:R-:W-:Y:S01]  /*0c50*/  IMAD.SHL.U32 R244, R2, 0x8, RZ ;  /* 0x0000000802f47824 */ /* 0x000fe200078e00ff */
[----:B------:R-:W-:Y:S01]  /*0c60*/  LEA.HI R233, R233, R6, RZ, 0x1 ;  /* 0x00000006e9e97211 */ /* 0x000fe200078f08ff */
[----:B------:R-:W-:Y:S01]  /*0c70*/  IMAD.WIDE R18, R19, 0x80, R246 ;  /* 0x0000008013127825 */ /* 0x000fe200078e02f6 */
[----:B------:R-:W-:-:S02]  /*0c80*/  SHF.R.U32.HI R236, RZ, 0x3, R5 ;  /* 0x00000003ffec7819 */ /* 0x000fc40000011605 */
[--C-:B------:R-:W-:Y:S02]  /*0c90*/  LOP3.LUT R3, R5, 0x38, R244.reuse, 0xf8, !PT ;  /* 0x0000003805037812 */ /* 0x100fe400078ef8f4 */
[----:B------:R-:W-:Y:S02]  /*0ca0*/  SHF.R.S32.HI R0, RZ, 0x1f, R9 ;  /* 0x0000001fff007819 */ /* 0x000fe40000011409 */
[----:B------:R-:W-:Y:S02]  /*0cb0*/  LOP3.LUT R236, R3, R236, RZ, 0x3c, !PT ;  /* 0x000000ec03ec7212 */ /* 0x000fe400078e3cff */
[----:B------:R-:W-:Y:S02]  /*0cc0*/  LEA.HI R3, R0, R9, RZ, 0x3 ;  /* 0x0000000900037211 */ /* 0x000fe400078f18ff */
[----:B------:R-:W-:Y:S02]  /*0cd0*/  LOP3.LUT R233, R233, 0xfffffffe, RZ, 0xc0, !PT ;  /* 0xfffffffee9e97812 */ /* 0x000fe400078ec0ff */
[C---:B------:R-:W-:Y:S01]  /*0ce0*/  LOP3.LUT R8, R3.reuse, 0xfffffff8, RZ, 0xc0, !PT ;  /* 0xfffffff803087812 */ /* 0x040fe200078ec0ff */
[----:B------:R-:W-:Y:S01]  /*0cf0*/  IMAD.SHL.U32 R3, R3, 0x40, RZ ;  /* 0x0000004003037824 */ /* 0x000fe200078e00ff */
[----:B------:R-:W-:Y:S01]  /*0d00*/  SHF.R.S32.HI R245, RZ, 0x1f, R244 ;  /* 0x0000001ffff57819 */ /* 0x000fe200000114f4 */
[----:B------:R-:W-:Y:S01]  /*0d10*/  IMAD.IADD R233, R6, 0x1, -R233 ;  /* 0x0000000106e97824 */ /* 0x000fe200078e0ae9 */
[----:B------:R-:W-:Y:S01]  /*0d20*/  IADD3 R6, P0, R244, UR6, RZ ;  /* 0x00000006f4067c10 */ /* 0x000fe2000ff1e0ff */
[----:B------:R-:W-:Y:S01]  /*0d30*/  IMAD.IADD R8, R9, 0x1, -R8 ;  /* 0x0000000109087824 */ /* 0x000fe200078e0a08 */
[-C--:B------:R-:W-:Y:S01]  /*0d40*/  LEA.HI R5, R105, R4.reuse, RZ, 0x6 ;  /* 0x0000000469057211 */ /* 0x080fe200078f30ff */
[----:B------:R-:W-:Y:S01]  /*0d50*/  IMAD.WIDE.U32 R10, R246, c[0x0][0x1a0], R244 ;  /* 0x00006800f60a7a25 */ /* 0x000fe200078e00f4 */
[----:B------:R-:W-:Y:S01]  /*0d60*/  IADD3.X R7, R245, UR22, RZ, P0, !PT ;  /* 0x00000016f5077c10 */ /* 0x000fe200087fe4ff */
[----:B------:R-:W-:Y:S01]  /*0d70*/  UIMAD UR22, UR8, UR5, UR4 ;  /* 0x00000005081672a4 */ /* 0x000fe2000f8e0204 */
[C---:B------:R-:W-:Y:S01]  /*0d80*/  LOP3.LUT P3, RZ, R8.reuse, 0x4, RZ, 0xc0, !PT ;  /* 0x0000000408ff7812 */ /* 0x040fe2000786c0ff */
[----:B------:R-:W-:Y:S01]  /*0d90*/  IMAD.SHL.U32 R5, R5, 0x8, RZ ;  /* 0x0000000805057824 */ /* 0x000fe200078e00ff */
[C---:B------:R-:W-:Y:S01]  /*0da0*/  LOP3.LUT P2, RZ, R8.reuse, 0x2, RZ, 0xc0, !PT ;  /* 0x0000000208ff7812 */ /* 0x040fe2000784c0ff */
[----:B------:R-:W-:Y:S01]  /*0db0*/  ULDC.64 UR4, c[0x0][0x1a8] ;  /* 0x00006a0000047ab9 */ /* 0x000fe20000000a00 */
[----:B------:R-:W-:Y:S01]  /*0dc0*/  IMAD.SHL.U32 R8, R8, 0x40, RZ ;  /* 0x0000004008087824 */ /* 0x000fe200078e00ff */
[----:B------:R-:W-:Y:S01]  /*0dd0*/  UIMAD UR4, UR20, UR4, URZ ;  /* 0x00000004140472a4 */ /* 0x000fe2000f8e023f */
[----:B-1----:R-:W-:Y:S01]  /*0de0*/  IMAD.WIDE.U32 R14, R14, c[0x0][0x1a8], R6 ;  /* 0x00006a000e0e7a25 */ /* 0x002fe200078e0006 */
[----:B------:R-:W-:Y:S01]  /*0df0*/  LOP3.LUT R236, R236, 0xfffffe00, R5, 0xf8, !PT ;  /* 0xfffffe00ecec7812 */ /* 0x000fe200078ef805 */
[----:B------:R-:W-:Y:S01]  /*0e00*/  ULDC.64 UR6, c[0x0][0x1b8] ;  /* 0x00006e0000067ab9 */ /* 0x000fe20000000a00 */
[----:B------:R-:W-:Y:S01]  /*0e10*/  LOP3.LUT R8, R8, 0x1c0, RZ, 0xc0, !PT ;  /* 0x000001c008087812 */ /* 0x000fe200078ec0ff */
[----:B------:R-:W-:Y:S01]  /*0e20*/  IMAD R7, R247, c[0x0][0x1a0], RZ ;  /* 0x00006800f7077a24 */ /* 0x000fe200078e02ff */
[----:B------:R-:W-:Y:S01]  /*0e30*/  UIMAD UR4, UR17, UR5, UR4 ;  /* 0x00000005110472a4 */ /* 0x000fe2000f8e0204 */
[----:B------:R-:W-:Y:S01]  /*0e40*/  IMAD.SHL.U32 R9, R233, 0x8, RZ ;  /* 0x00000008e9097824 */ /* 0x000fe200078e00ff */
[----:B------:R-:W-:Y:S01]  /*0e50*/  UIADD3 UR17, -UR24, UR16, URZ ;  /* 0x0000001018117290 */ /* 0x000fe2000fffe13f */
[----:B------:R-:W-:Y:S01]  /*0e60*/  IMAD R5, R247, c[0x0][0x198], RZ ;  /* 0x00006600f7057a24 */ /* 0x000fe200078e02ff */
[----:B------:R-:W-:Y:S01]  /*0e70*/  IADD3 R6, P0, R10, UR14, RZ ;  /* 0x0000000e0a067c10 */ /* 0x000fe2000ff1e0ff */
[----:B------:R-:W-:Y:S01]  /*0e80*/  IMAD.WIDE.U32 R12, R246, c[0x0][0x198], R244 ;  /* 0x00006600f60c7a25 */ /* 0x000fe200078e00f4 */
[----:B------:R-:W-:Y:S01]  /*0e90*/  LOP3.LUT R9, R8, 0x8, R9, 0xf8, !PT ;  /* 0x0000000808097812 */ /* 0x000fe200078ef809 */
[----:B------:R-:W-:Y:S01]  /*0ea0*/  UIMAD UR6, UR21, UR6, URZ ;  /* 0x00000006150672a4 */ /* 0x000fe2000f8e023f */
[----:B------:R-:W-:Y:S01]  /*0eb0*/  SHF.R.U32.HI R8, RZ, 0x3, R8 ;  /* 0x00000003ff087819 */ /* 0x000fe20000011608 */
[----:B------:R-:W-:Y:S01]  /*0ec0*/  IMAD R0, R246, c[0x0][0x1a4], R7 ;  /* 0x00006900f6007a24 */ /* 0x000fe200078e0207 */
[----:B------:R-:W-:Y:S01]  /*0ed0*/  IADD3 R240, P1, R12, UR12, RZ ;  /* 0x0000000c0cf07c10 */ /* 0x000fe2000ff3e0ff */
[----:B------:R-:W-:Y:S01]  /*0ee0*/  IMAD R5, R246, c[0x0][0x19c], R5 ;  /* 0x00006700f6057a24 */ /* 0x000fe200078e0205 */
[----:B------:R-:W-:Y:S01]  /*0ef0*/  UIMAD UR6, UR8, UR7, UR6 ;  /* 0x00000007080672a4 */ /* 0x000fe2000f8e0206 */
[----:B------:R-:W-:Y:S01]  /*0f00*/  LEA.HI R105, R105, R4, RZ, 0x5 ;  /* 0x0000000469697211 */ /* 0x000fe200078f28ff */
[----:B------:R-:W-:Y:S01]  /*0f10*/  IMAD.SHL.U32 R236, R236, 0x2, RZ ;  /* 0x00000002ecec7824 */ /* 0x000fe200078e00ff */
[----:B------:R-:W-:-:S02]  /*0f20*/  IADD3.X R7, R11, UR11, R0, P0, !PT ;  /* 0x0000000b0b077c10 */ /* 0x000fc400087fe400 */
[----:B------:R-:W-:Y:S02]  /*0f30*/  ISETP.GE.AND P0, PT, R246, UR17, PT ;  /* 0x00000011f6007c0c */ /* 0x000fe4000bf06270 */
[----:B------:R-:W-:Y:S01]  /*0f40*/  IADD3.X R241, R13, UR10, R5, P1, !PT ;  /* 0x0000000a0df17c10 */ /* 0x000fe20008ffe405 */
[----:B------:R-:W-:Y:S01]  /*0f50*/  IMAD.U32 R5, RZ, RZ, UR8 ;  /* 0x00000008ff057e24 */ /* 0x000fe2000f8e00ff */
[----:B------:R-:W-:Y:S01]  /*0f60*/  LOP3.LUT R0, R9, R8, RZ, 0x3c, !PT ;  /* 0x0000000809007212 */ /* 0x000fe200078e3cff */
[----:B------:R-:W-:Y:S01]  /*0f70*/  IMAD.U32 R8, RZ, RZ, UR8 ;  /* 0x00000008ff087e24 */ /* 0x000fe2000f8e00ff */
[----:B------:R-:W-:Y:S01]  /*0f80*/  IADD3 R17, R15, UR4, RZ ;  /* 0x000000040f117c10 */ /* 0x000fe2000fffe0ff */
[----:B------:R-:W-:Y:S01]  /*0f90*/  IMAD.WIDE.U32 R240, R5, c[0x0][0x1b0], R240 ;  /* 0x00006c0005f07a25 */ /* 0x000fe200078e00f0 */
[----:B------:R-:W-:Y:S02]  /*0fa0*/  LOP3.LUT R0, R0, 0xfffffe00, R3, 0xf8, !PT ;  /* 0xfffffe0000007812 */ /* 0x000fe400078ef803 */
[----:B------:R-:W-:Y:S01]  /*0fb0*/  LOP3.LUT R3, R105, 0xffffffe0, RZ, 0xc0, !PT ;  /* 0xffffffe069037812 */ /* 0x000fe200078ec0ff */
[----:B------:R-:W-:Y:S01]  /*0fc0*/  IMAD.WIDE.U32 R8, R8, c[0x0][0x1b8], R6 ;  /* 0x00006e0008087a25 */ /* 0x000fe200078e0006 */
[----:B------:R-:W-:-:S02]  /*0fd0*/  IADD3 R243, R241, UR22, RZ ;  /* 0x00000016f1f37c10 */ /* 0x000fc4000fffe0ff */
[----:B------:R-:W-:Y:S01]  /*0fe0*/  SHF.R.S32.HI R105, RZ, 0x5, R105 ;  /* 0x00000005ff697819 */ /* 0x000fe20000011469 */
[----:B------:R-:W-:Y:S01]  /*0ff0*/  IMAD.MOV.U32 R7, RZ, RZ, 0x10 ;  /* 0x00000010ff077424 */ /* 0x000fe200078e00ff */
[----:B------:R-:W-:Y:S01]  /*1000*/  IADD3 R11, R9, UR6, RZ ;  /* 0x00000006090b7c10 */ /* 0x000fe2000fffe0ff */
[----:B------:R-:W-:Y:S01]  /*1010*/  IMAD.MOV.U32 R5, RZ, RZ, 0x20 ;  /* 0x00000020ff057424 */ /* 0x000fe200078e00ff */
[----:B------:R-:W-:Y:S01]  /*1020*/  IADD3 R239, R244, 0x40, RZ ;  /* 0x00000040f4ef7810 */ /* 0x000fe20007ffe0ff */
[----:B------:R-:W-:Y:S01]  /*1030*/  IMAD.IADD R10, R4, 0x1, -R3 ;  /* 0x00000001040a7824 */ /* 0x000fe200078e0a03 */
[C---:B------:R-:W-:Y:S02]  /*1040*/  IADD3 R238, R244.reuse, 0x80, RZ ;  /* 0x00000080f4ee7810 */ /* 0x040fe40007ffe0ff */
[----:B------:R-:W-:Y:S02]  /*1050*/  IADD3 R237, R244, 0xc0, RZ ;  /* 0x000000c0f4ed7810 */ /* 0x000fe40007ffe0ff */
[----:B------:R-:W-:-:S02]  /*1060*/  SEL R7, R7, 0xfffffff0, !P2 ;  /* 0xfffffff007077807 */ /* 0x000fc40005000000 */
        /* <DEDUP_REMOVED lines=40> */
.L_x_918:
[----:B------:R-:W-:Y:S05]  /*12f0*/  BSYNC B0 ;  /* 0x0000000000007941 */ /* 0x000fea0003800000 */
.L_x_917:
        /* <DEDUP_REMOVED lines=45> */
.L_x_920:
[----:B------:R-:W-:Y:S05]  /*15d0*/  BSYNC B0 ;  /* 0x0000000000007941 */ /* 0x000fea0003800000 */
.L_x_919:
        /* <DEDUP_REMOVED lines=45> */
.L_x_922:
[----:B------:R-:W-:Y:S05]  /*18b0*/  BSYNC B0 ;  /* 0x0000000000007941 */ /* 0x000fea0003800000 */
.L_x_921:
        /* <DEDUP_REMOVED lines=12> */
[----:B-1----:R-:W-:Y:S01]  /*1980*/  IMAD.X R12, RZ, RZ, R19, P0 ;  /* 0x000000ffff0c7224 */ /* 0x002fe200000e0613 */
        /* <DEDUP_REMOVED lines=35> */
.L_x_924:
[----:B------:R-:W-:Y:S05]  /*1bc0*/  BSYNC B0 ;  /* 0x0000000000007941 */ /* 0x000fea0003800000 */
.L_x_923:
[----:B------:R-:W-:Y:S01]  /*1bd0*/  UIADD3 UR26, UR9, -0x1, URZ ;  /* 0xffffffff091a7890 */ /* 0x000fe2000fffe03f */
[----:B------:R-:W-:Y:S01]  /*1be0*/  MOV R242, R240 ;  /* 0x000000f000f27202 */ /* 0x000fe20000000f00 */
[----:B------:R-:W-:Y:S01]  /*1bf0*/  IMAD.U32 R3, RZ, RZ, UR28 ;  /* 0x0000001cff037e24 */ /* 0x000fe2000f8e00ff */
[----:B------:R-:W-:Y:S01]  /*1c00*/  BSSY B0, `(.L_x_925) ;  /* 0x000002a000007945 */ /* 0x000fe20003800000 */
[----:B------:R-:W-:Y:S02]  /*1c10*/  UIMAD UR22, UR26, -0x40, UR25 ;  /* 0xffffffc01a1678a4 */ /* 0x000fe4000f8e0219 */
[----:B------:R-:W-:Y:S01]  /*1c20*/  USHF.R.S32.HI UR29, URZ, 0x1f, UR26 ;  /* 0x0000001f3f1d7899 */ /* 0x000fe2000801141a */
[----:B-1----:R-:W-:Y:S01]  /*1c30*/  IMAD.WIDE.U32 R18, R3, UR26, R242 ;  /* 0x0000001a03127c25 */ /* 0x002fe2000f8e00f2 */
        /* <DEDUP_REMOVED lines=38> */
.L_x_926:
[----:B------:R-:W-:Y:S05]  /*1ea0*/  BSYNC B0 ;  /* 0x0000000000007941 */ /* 0x000fea0003800000 */
.L_x_925:
        /* <DEDUP_REMOVED lines=18> */
[C---:B-1----:R-:W-:Y:S02]  /*1fd0*/  @!P4 LEA R16, P3, R13.reuse, c[0x0][0x168], 0x1 ;  /* 0x00005a000d10ca11 */ /* 0x042fe400078608ff */
        /* <DEDUP_REMOVED lines=26> */
.L_x_928:
[----:B------:R-:W-:Y:S05]  /*2180*/  BSYNC B0 ;  /* 0x0000000000007941 */ /* 0x000fea0003800000 */
.L_x_927:
        /* <DEDUP_REMOVED lines=11> */
[----:B-12---:R-:W-:-:S03]  /*2240*/  IMAD.WIDE.U32 R14, R235, UR26, R10 ;  /* 0x0000001aeb0e7c25 */ /* 0x006fc6000f8e000a */
        /* <DEDUP_REMOVED lines=42> */
.L_x_930:
[----:B------:R-:W-:Y:S05]  /*24f0*/  BSYNC B0 ;  /* 0x0000000000007941 */ /* 0x000fea0003800000 */
.L_x_929:
        /* <DEDUP_REMOVED lines=45> */
.L_x_932:
[----:B------:R-:W-:Y:S05]  /*27d0*/  BSYNC B0 ;  /* 0x0000000000007941 */ /* 0x000fea0003800000 */
.L_x_931:
[C---:B------:R-:W-:Y:S01]  /*27e0*/  IMAD.SHL.U32 R6, R2.reuse, 0x40, RZ ;  /* 0x0000004002067824 */ /* 0x040fe200078e00ff */
[----:B------:R-:W-:Y:S01]  /*27f0*/  R2P PR, R2, 0x6 ;  /* 0x0000000602007804 */ /* 0x000fe20000000000 */
[----:B--2---:R-:W-:Y:S01]  /*2800*/  IMAD.SHL.U32 R13, R246, 0x8, RZ ;  /* 0x00000008f60d7824 */ /* 0x004fe200078e00ff */
        /* <DEDUP_REMOVED lines=19> */
[----:B------:R-:W2:Y:S01]  /*2940*/  LDSM.16.M88.4 R28, [R233+0x10000] ;  /* 0x01000000e91c783b */ /* 0x000ea20000000200 */
        /* <DEDUP_REMOVED lines=8> */
[----:B------:R-:W1:Y:S01]  /*29d0*/  LDSM.16.M88.4 R76, [R231] ;  /* 0x00000000e74c783b */ /* 0x000e620000000200 */
        /* <DEDUP_REMOVED lines=10> */
[----:B------:R-:W4:Y:S01]  /*2a80*/  LDSM.16.M88.4 R24, [R231+0x800] ;  /* 0x00080000e718783b */ /* 0x000f220000000200 */
[----:B------:R-:W-:-:S02]  /*2a90*/  IADD3 R216, R231, 0x3800, RZ ;  /* 0x00003800e7d87810 */ /* 0x000fc40007ffe0ff */
[C---:B------:R-:W-:Y:S01]  /*2aa0*/  IADD3 R215, R231.reuse, 0x4000, RZ ;  /* 0x00004000e7d77810 */ /* 0x040fe20007ffe0ff */
[----:B----4-:R-:W4:Y:S01]  /*2ab0*/  LDSM.16.M88.4 R16, [R231+0x1000] ;  /* 0x00100000e710783b */ /* 0x010f220000000200 */
[C---:B------:R-:W-:Y:S02]  /*2ac0*/  IADD3 R214, R231.reuse, 0x4800, RZ ;  /* 0x00004800e7d67810 */ /* 0x040fe40007ffe0ff */
[C---:B------:R-:W-:Y:S01]  /*2ad0*/  IADD3 R213, R231.reuse, 0x5000, RZ ;  /* 0x00005000e7d57810 */ /* 0x040fe20007ffe0ff */
[----:B------:R-:W3:Y:S01]  /*2ae0*/  LDSM.16.M88.4 R80, [R220] ;  /* 0x00000000dc50783b */ /* 0x000ee20000000200 */
[C---:B------:R-:W-:Y:S02]  /*2af0*/  IADD3 R212, R231.reuse, 0x5800, RZ ;  /* 0x00005800e7d47810 */ /* 0x040fe40007ffe0ff */
[C---:B------:R-:W-:Y:S01]  /*2b00*/  IADD3 R211, R231.reuse, 0x6000, RZ ;  /* 0x00006000e7d37810 */ /* 0x040fe20007ffe0ff */
[----:B------:R-:W3:Y:S01]  /*2b10*/  LDSM.16.M88.4 R56, [R231+0x1800] ;  /* 0x00180000e738783b */ /* 0x000ee20000000200 */
[C---:B------:R-:W-:Y:S01]  /*2b20*/  IADD3 R210, R231.reuse, 0x6800, RZ ;  /* 0x00006800e7d27810 */ /* 0x040fe20007ffe0ff */
[----:B--2---:R-:W-:Y:S02]  /*2b30*/  HMMA.16816.F32.BF16 R20, R52, R28, RZ ;  /* 0x0000001c3414723c */ /* 0x004fe400000418ff */
[----:B------:R-:W2:Y:S01]  /*2b40*/  LDSM.16.M88.4 R12, [R227+0x10800] ;  /* 0x01080000e30c783b */ /* 0x000ea20000000200 */
[----:B------:R-:W-:-:S02]  /*2b50*/  IADD3 R209, R231, 0x7000, RZ ;  /* 0x00007000e7d17810 */ /* 0x000fc40007ffe0ff */
[----:B------:R-:W-:Y:S01]  /*2b60*/  IADD3 R208, R231, 0x7800, RZ ;  /* 0x00007800e7d07810 */ /* 0x000fe20007ffe0ff */
[----:B------:R-:W2:Y:S02]  /*2b70*/  LDSM.16.M88.4 R32, [R227+0x11000] ;  /* 0x01100000e320783b */ /* 0x000ea40000000200 */
[C---:B------:R-:W-:Y:S02]  /*2b80*/  HMMA.16816.F32.BF16 R28, R52.reuse, R30, RZ ;  /* 0x0000001e341c723c */ /* 0x040fe400000418ff */
[----:B------:R-:W-:Y:S04]  /*2b90*/  LDSM.16.M88.4 R92, [R233+0x12000] ;  /* 0x01200000e95c783b */ /* 0x000fe80000000200 */
[----:B------:R-:W-:Y:S02]  /*2ba0*/  LDSM.16.M88.4 R100, [R233+0x16800] ;  /* 0x01680000e964783b */ /* 0x000fe40000000200 */
[----:B-----5:R-:W-:Y:S02]  /*2bb0*/  HMMA.16816.F32.BF16 R36, R52, R48, RZ ;  /* 0x000000303424723c */ /* 0x020fe400000418ff */
[----:B------:R-:W-:Y:S06]  /*2bc0*/  LDSM.16.M88.4 R96, [R227+0x16000] ;  /* 0x01600000e360783b */ /* 0x000fec0000000200 */
[----:B-1----:R-:W-:Y:S08]  /*2bd0*/  HMMA.16816.F32.BF16 R20, R40, R76, R20 ;  /* 0x0000004c2814723c */ /* 0x002ff00000041814 */
        /* <DEDUP_REMOVED lines=8> */
[----:B------:R-:W1:Y:S07]  /*2c60*/  LDSM.16.M88.4 R72, [R234+0x4000] ;  /* 0x00400000ea48783b */ /* 0x000e6e0000000200 */
[C---:B------:R-:W-:Y:S08]  /*2c70*/  HMMA.16816.F32.BF16 R36, R40.reuse, R24, R36 ;  /* 0x000000182824723c */ /* 0x040ff00000041824 */
[C---:B------:R-:W-:Y:S01]  /*2c80*/  HMMA.16816.F32.BF16 R48, R40.reuse, R26, R48 ;  /* 0x0000001a2830723c */ /* 0x040fe20000041830 */
[----:B------:R-:W3:Y:S07]  /*2c90*/  LDSM.16.M88.4 R24, [R220+0x800] ;  /* 0x00080000dc18783b */ /* 0x000eee0000000200 */
        /* <DEDUP_REMOVED lines=9> */
[----:B------:R-:W1:Y:S03]  /*2d30*/  LDSM.16.M88.4 R56, [R220+0x1800] ;  /* 0x00180000dc38783b */ /* 0x000e660000000200 */
[C---:B--2---:R-:W-:Y:S08]  /*2d40*/  HMMA.16816.F32.BF16 R36, R84.reuse, R12, R36 ;  /* 0x0000000c5424723c */ /* 0x044ff00000041824 */
[C---:B------:R-:W-:Y:S01]  /*2d50*/  HMMA.16816.F32.BF16 R48, R84.reuse, R14, R48 ;  /* 0x0000000e5430723c */ /* 0x040fe20000041830 */
[----:B------:R-:W2:Y:S07]  /*2d60*/  LDSM.16.M88.4 R12, [R233+0x12800] ;  /* 0x01280000e90c783b */ /* 0x000eae0000000200 */
        /* <DEDUP_REMOVED lines=9> */
[----:B------:R-:W1:Y:S03]  /*2e00*/  LDSM.16.M88.4 R76, [R227+0x12000] ;  /* 0x01200000e34c783b */ /* 0x000e660000000200 */
[C---:B---3--:R-:W-:Y:S08]  /*2e10*/  HMMA.16816.F32.BF16 R36, R44.reuse, R24, R36 ;  /* 0x000000182c24723c */ /* 0x048ff00000041824 */
[C---:B------:R-:W-:Y:S01]  /*2e20*/  HMMA.16816.F32.BF16 R48, R44.reuse, R26, R48 ;  /* 0x0000001a2c30723c */ /* 0x040fe20000041830 */
[----:B------:R-:W3:Y:S07]  /*2e30*/  LDSM.16.M88.4 R24, [R231+0x2800] ;  /* 0x00280000e718783b */ /* 0x000eee0000000200 */
        /* <DEDUP_REMOVED lines=27> */
[----:B------:R-:W-:Y:S01]  /*2ff0*/  HMMA.16816.F32.BF16 R64, R52, R18, R64 ;  /* 0x000000123440723c */ /* 0x000fe20000041840 */
[----:B------:R-:W1:Y:S07]  /*3000*/  LDSM.16.M88.4 R16, [R234+0x8000] ;  /* 0x00800000ea10783b */ /* 0x000e6e0000000200 */
[----:B------:R-:W-:Y:S01]  /*3010*/  HMMA.16816.F32.BF16 R28, R40, R78, R28 ;  /* 0x0000004e281c723c */ /* 0x000fe2000004181c */
[----:B------:R-:W-:Y:S07]  /*3020*/  LDSM.16.M88.4 R76, [R220+0x3800] ;  /* 0x00380000dc4c783b */ /* 0x000fee0000000200 */
[----:B-----5:R-:W-:Y:S08]  /*3030*/  HMMA.16816.F32.BF16 R20, R44, R92, R20 ;  /* 0x0000005c2c14723c */ /* 0x020ff00000041814 */
[C---:B------:R-:W-:Y:S08]  /*3040*/  HMMA.16816.F32.BF16 R60, R52.reuse, R56, R60 ;  /* 0x00000038343c723c */ /* 0x040ff0000004183c */
[----:B------:R-:W-:Y:S01]  /*3050*/  HMMA.16816.F32.BF16 R84, R52, R58, R84 ;  /* 0x0000003a3454723c */ /* 0x000fe20000041854 */
[----:B------:R-:W-:Y:S04]  /*3060*/  LDSM.16.M88.4 R56, [R231+0x4000] ;  /* 0x00400000e738783b */ /* 0x000fe80000000200 */
[----:B------:R-:W-:Y:S03]  /*3070*/  LDSM.16.M88.4 R52, [R233+0x15000] ;  /* 0x01500000e934783b */ /* 0x000fe60000000200 */
[C---:B--2---:R-:W-:Y:S08]  /*3080*/  HMMA.16816.F32.BF16 R36, R40.reuse, R12, R36 ;  /* 0x0000000c2824723c */ /* 0x044ff00000041824 */
        /* <DEDUP_REMOVED lines=36> */
[----:B------:R-:W1:Y:S04]  /*32d0*/  LDSM.16.M88.4 R40, [R227+0x14800] ;  /* 0x01480000e328783b */ /* 0x000e680000000200 */
[----:B------:R-:W-:Y:S03]  /*32e0*/  LDSM.16.M88.4 R16, [R227+0x15000] ;  /* 0x01500000e310783b */ /* 0x000fe60000000200 */
[C---:B------:R-:W-:Y:S08]  /*32f0*/  HMMA.16816.F32.BF16 R36, R32.reuse, R24, R36 ;  /* 0x000000182024723c */ /* 0x040ff00000041824 */
[----:B------:R-:W-:Y:S01]  /*3300*/  HMMA.16816.F32.BF16 R48, R32, R26, R48 ;  /* 0x0000001a2030723c */ /* 0x000fe20000041830 */
[----:B------:R-:W3:Y:S07]  /*3310*/  LDSM.16.M88.4 R24, [R233+0x16000] ;  /* 0x01600000e918783b */ /* 0x000eee0000000200 */
[----:B------:R-:W-:Y:S01]  /*3320*/  HMMA.16816.F32.BF16 R28, R88, R74, R28 ;  /* 0x0000004a581c723c */ /* 0x000fe2000004181c */
[----:B------:R-:W-:Y:S07]  /*3330*/  LDSM.16.M88.4 R72, [R220+0x5800] ;  /* 0x00580000dc48783b */ /* 0x000fee0000000200 */
[----:B--2---:R-:W-:Y:S08]  /*3340*/  HMMA.16816.F32.BF16 R20, R80, R52, R20 ;  /* 0x000000345014723c */ /* 0x004ff00000041814 */
[C---:B------:R-:W-:Y:S08]  /*3350*/  HMMA.16816.F32.BF16 R68, R32.reuse, R12, R68 ;  /* 0x0000000c2044723c */ /* 0x040ff00000041844 */
[C---:B------:R-:W-:Y:S01]  /*3360*/  HMMA.16816.F32.BF16 R64, R32.reuse, R14, R64 ;  /* 0x0000000e2040723c */ /* 0x040fe20000041840 */
[----:B------:R-:W2:Y:S07]  /*3370*/  LDSM.16.M88.4 R12, [R220+0x4800] ;  /* 0x00480000dc0c783b */ /* 0x000eae0000000200 */
[C---:B------:R-:W-:Y:S08]  /*3380*/  HMMA.16816.F32.BF16 R60, R32.reuse, R44, R60 ;  /* 0x0000002c203c723c */ /* 0x040ff0000004183c */
[----:B------:R-:W-:Y:S01]  /*3390*/  HMMA.16816.F32.BF16 R84, R32, R46, R84 ;  /* 0x0000002e2054723c */ /* 0x000fe20000041854 */
[----:B------:R-:W-:Y:S04]  /*33a0*/  LDSM.16.M88.4 R44, [R232+0xc000] ;  /* 0x00c00000e82c783b */ /* 0x000fe80000000200 */
[----:B------:R-:W4:Y:S03]  /*33b0*/  LDSM.16.M88.4 R32, [R231+0x6000] ;  /* 0x00600000e720783b */ /* 0x000f260000000200 */
[----:B------:R-:W-:Y:S01]  /*33c0*/  HMMA.16816.F32.BF16 R28, R80, R54, R28 ;  /* 0x00000036501c723c */ /* 0x000fe2000004181c */
[----:B------:R-:W-:Y:S07]  /*33d0*/  LDSM.16.M88.4 R52, [R233+0x17000] ;  /* 0x01700000e934783b */ /* 0x000fee0000000200 */
[C---:B-1----:R-:W-:Y:S08]  /*33e0*/  HMMA.16816.F32.BF16 R36, R88.reuse, R40, R36 ;  /* 0x000000285824723c */ /* 0x042ff00000041824 */
[----:B------:R-:W-:Y:S01]  /*33f0*/  HMMA.16816.F32.BF16 R48, R88, R42, R48 ;  /* 0x0000002a5830723c */ /* 0x000fe20000041830 */
[----:B------:R-:W-:Y:S07]  /*3400*/  LDSM.16.M88.4 R40, [R231+0x6800] ;  /* 0x00680000e728783b */ /* 0x000fee0000000200 */
[----:B---3--:R-:W-:Y:S08]  /*3410*/  HMMA.16816.F32.BF16 R20, R56, R24, R20 ;  /* 0x000000183814723c */ /* 0x008ff00000041814 */
[C---:B------:R-:W-:Y:S08]  /*3420*/  HMMA.16816.F32.BF16 R68, R88.reuse, R16, R68 ;  /* 0x000000105844723c */ /* 0x040ff00000041844 */
[----:B------:R-:W-:Y:S01]  /*3430*/  HMMA.16816.F32.BF16 R64, R88, R18, R64 ;  /* 0x000000125840723c */ /* 0x000fe20000041840 */
[----:B------:R-:W1:Y:S07]  /*3440*/  LDSM.16.M88.4 R16, [R230+0xc000] ;  /* 0x00c00000e610783b */ /* 0x000e6e0000000200 */
[----:B------:R-:W-:Y:S01]  /*3450*/  HMMA.16816.F32.BF16 R28, R56, R26, R28 ;  /* 0x0000001a381c723c */ /* 0x000fe2000004181c */
[----:B------:R-:W-:Y:S07]  /*3460*/  LDSM.16.M88.4 R24, [R220+0x6000] ;  /* 0x00600000dc18783b */ /* 0x000fee0000000200 */
[C---:B--2---:R-:W-:Y:S08]  /*3470*/  HMMA.16816.F32.BF16 R36, R80.reuse, R12, R36 ;  /* 0x0000000c5024723c */ /* 0x044ff00000041824 */
[----:B------:R-:W-:Y:S01]  /*3480*/  HMMA.16816.F32.BF16 R48, R80, R14, R48 ;  /* 0x0000000e5030723c */ /* 0x000fe20000041830 */
[----:B------:R-:W2:Y:S07]  /*3490*/  LDSM.16.M88.4 R12, [R229+0xc000] ;  /* 0x00c00000e50c783b */ /* 0x000eae0000000200 */
[C---:B----4-:R-:W-:Y:S08]  /*34a0*/  HMMA.16816.F32.BF16 R20, R44.reuse, R32, R20 ;  /* 0x000000202c14723c */ /* 0x050ff00000041814 */
[----:B------:R-:W-:Y:S01]  /*34b0*/  HMMA.16816.F32.BF16 R28, R44, R34, R28 ;  /* 0x000000222c1c723c */ /* 0x000fe2000004181c */
[----:B------:R-:W3:Y:S07]  /*34c0*/  LDSM.16.M88.4 R32, [R227+0x16800] ;  /* 0x01680000e320783b */ /* 0x000eee0000000200 */
[----:B------:R-:W-:Y:S08]  /*34d0*/  HMMA.16816.F32.BF16 R36, R56, R100, R36 ;  /* 0x000000643824723c */ /* 0x000ff00000041824 */
[----:B------:R-:W-:Y:S08]  /*34e0*/  HMMA.16816.F32.BF16 R68, R80, R76, R68 ;  /* 0x0000004c5044723c */ /* 0x000ff00000041844 */
[----:B------:R-:W-:Y:S08]  /*34f0*/  HMMA.16816.F32.BF16 R48, R56, R102, R48 ;  /* 0x000000663830723c */ /* 0x000ff00000041830 */
[----:B-1----:R-:W-:Y:S08]  /*3500*/  HMMA.16816.F32.BF16 R20, R16, R96, R20 ;  /* 0x000000601014723c */ /* 0x002ff00000041814 */
[----:B------:R-:W-:Y:S01]  /*3510*/  HMMA.16816.F32.BF16 R64, R80, R78, R64 ;  /* 0x0000004e5040723c */ /* 0x000fe20000041840 */
[----:B------:R-:W1:Y:S07]  /*3520*/  LDSM.16.M88.4 R76, [R231+0x7000] ;  /* 0x00700000e74c783b */ /* 0x000e6e0000000200 */
[----:B------:R-:W-:Y:S08]  /*3530*/  HMMA.16816.F32.BF16 R28, R16, R98, R28 ;  /* 0x00000062101c723c */ /* 0x000ff0000004181c */
[----:B------:R-:W-:Y:S08]  /*3540*/  HMMA.16816.F32.BF16 R36, R44, R40, R36 ;  /* 0x000000282c24723c */ /* 0x000ff00000041824 */
[----:B------:R-:W-:Y:S08]  /*3550*/  HMMA.16816.F32.BF16 R68, R56, R52, R68 ;  /* 0x000000343844723c */ /* 0x000ff00000041844 */
[----:B------:R-:W-:Y:S01]  /*3560*/  HMMA.16816.F32.BF16 R48, R44, R42, R48 ;  /* 0x0000002a2c30723c */ /* 0x000fe20000041830 */
[----:B------:R-:W4:Y:S07]  /*3570*/  LDSM.16.M88.4 R40, [R227+0x17000] ;  /* 0x01700000e328783b */ /* 0x000f2e0000000200 */
[----:B--2---:R-:W-:Y:S08]  /*3580*/  HMMA.16816.F32.BF16 R20, R12, R24, R20 ;  /* 0x000000180c14723c */ /* 0x004ff00000041814 */
[----:B------:R-:W-:Y:S08]  /*3590*/  HMMA.16816.F32.BF16 R60, R88, R92, R60 ;  /* 0x0000005c583c723c */ /* 0x000ff0000004183c */
[----:B------:R-:W-:Y:S01]  /*35a0*/  HMMA.16816.F32.BF16 R28, R12, R26, R28 ;  /* 0x0000001a0c1c723c */ /* 0x000fe2000004181c */
[----:B------:R-:W2:Y:S07]  /*35b0*/  LDSM.16.M88.4 R24, [R220+0x7000] ;  /* 0x00700000dc18783b */ /* 0x000eae0000000200 */
[----:B---3--:R-:W-:Y:S01]  /*35c0*/  HMMA.16816.F32.BF16 R36, R16, R32, R36 ;  /* 0x000000201024723c */ /* 0x008fe20000041824 */
[----:B------:R-:W-:-:S06]  /*35d0*/  FMUL.FTZ R6, R20, c[0x0][0x2ec] ;  /* 0x0000bb0014067a20 */ /* 0x000fcc0000410000 */
[----:B------:R-:W-:Y:S01]  /*35e0*/  FMUL.FTZ R33, R21, c[0x0][0x2ec] ;  /* 0x0000bb0015217a20 */ /* 0x000fe20000410000 */
[----:B-1----:R-:W-:Y:S01]  /*35f0*/  HMMA.16816.F32.BF16 R68, R44, R76, R68 ;  /* 0x0000004c2c44723c */ /* 0x002fe20000041844 */
        /* <DEDUP_REMOVED lines=8> */
[----:B------:R-:W1:Y:S01]  /*3680*/  LDSM.16.M88.4 R20, [R233+0x17800] ;  /* 0x01780000e914783b */ /* 0x000e620000000200 */
[----:B------:R3:W5:Y:S06]  /*3690*/  MUFU.TANH R35, R28 ;  /* 0x0000001c00237308 */ /* 0x00076c0000002400 */
[----:B------:R-:W-:Y:S01]  /*36a0*/  HMMA.16816.F32.BF16 R88, R80, R72, R60 ;  /* 0x000000485058723c */ /* 0x000fe2000004183c */
[----:B------:R-:W-:Y:S01]  /*36b0*/  LDSM.16.M88.4 R60, [R220+0x6800] ;  /* 0x00680000dc3c783b */ /* 0x000fe20000000200 */
[----:B------:R-:W-:Y:S06]  /*36c0*/  MUFU.TANH R34, R34 ;  /* 0x0000002200227308 */ /* 0x000fec0000002400 */
[----:B----4-:R-:W-:Y:S02]  /*36d0*/  HMMA.16816.F32.BF16 R68, R16, R40, R68 ;  /* 0x000000281044723c */ /* 0x010fe40000041844 */
[----:B------:R-:W-:Y:S05]  /*36e0*/  MUFU.TANH R52, R52 ;  /* 0x0000003400347308 */ /* 0x000fea0000002400 */
[----:B------:R-:W-:Y:S01]  /*36f0*/  FMUL.FTZ R40, R30, c[0x0][0x2ec] ;  /* 0x0000bb001e287a20 */ /* 0x000fe20000410000 */
[----:B------:R-:W-:Y:S01]  /*3700*/  HMMA.16816.F32.BF16 R84, R80, R74, R84 ;  /* 0x0000004a5054723c */ /* 0x000fe20000041854 */
[----:B------:R-:W-:Y:S01]  /*3710*/  FMUL.FTZ R41, R31, c[0x0][0x2ec] ;  /* 0x0000bb001f297a20 */ /* 0x000fe20000410000 */
[----:B------:R-:W-:Y:S01]  /*3720*/  MUFU.TANH R32, R32 ;  /* 0x0000002000207308 */ /* 0x000fe20000002400 */
[----:B---3--:R-:W3:Y:S05]  /*3730*/  LDSM.16.M88.4 R28, [R231+0x7800] ;  /* 0x00780000e71c783b */ /* 0x008eea0000000200 */
[----:B------:R-:W-:Y:S02]  /*3740*/  HMMA.16816.F32.BF16 R64, R56, R54, R64 ;  /* 0x000000363840723c */ /* 0x000fe40000041840 */
[----:B------:R-:W4:Y:S06]  /*3750*/  MUFU.TANH R40, R40 ;  /* 0x0000002800287308 */ /* 0x000f2c0000002400 */
[----:B--2---:R-:W-:Y:S02]  /*3760*/  HMMA.16816.F32.BF16 R68, R12, R24, R68 ;  /* 0x000000180c44723c */ /* 0x004fe40000041844 */
[----:B------:R-:W-:Y:S06]  /*3770*/  MUFU.TANH R41, R41 ;  /* 0x0000002900297308 */ /* 0x000fec0000002400 */
[C---:B-1----:R-:W-:Y:S08]  /*3780*/  HMMA.16816.F32.BF16 R88, R56.reuse, R20, R88 ;  /* 0x000000143858723c */ /* 0x042ff00000041858 */
[----:B------:R-:W-:Y:S01]  /*3790*/  HMMA.16816.F32.BF16 R84, R56, R22, R84 ;  /* 0x000000163854723c */ /* 0x000fe20000041854 */
[----:B------:R-:W1:Y:S07]  /*37a0*/  LDSM.16.M88.4 R20, [R227+0x17800] ;  /* 0x01780000e314783b */ /* 0x000e6e0000000200 */
[----:B------:R-:W-:Y:S01]  /*37b0*/  HMMA.16816.F32.BF16 R64, R44, R78, R64 ;  /* 0x0000004e2c40723c */ /* 0x000fe20000041840 */
[----:B------:R-:W-:-:S02]  /*37c0*/  FMUL.FTZ R68, R68, c[0x0][0x2ec] ;  /* 0x0000bb0044447a20 */ /* 0x000fc40000410000 */
[----:B------:R-:W-:Y:S02]  /*37d0*/  FMUL.FTZ R70, R70, c[0x0][0x2ec] ;  /* 0x0000bb0046467a20 */ /* 0x000fe40000410000 */
[----:B------:R-:W-:Y:S01]  /*37e0*/  MUFU.TANH R195, R68 ;  /* 0x0000004400c37308 */ /* 0x000fe20000002400 */
[----:B------:R-:W-:Y:S02]  /*37f0*/  FMUL.FTZ R69, R69, c[0x0][0x2ec] ;  /* 0x0000bb0045457a20 */ /* 0x000fe40000410000 */
[----:B---3--:R-:W-:Y:S01]  /*3800*/  HMMA.16816.F32.BF16 R88, R44, R28, R88 ;  /* 0x0000001c2c58723c */ /* 0x008fe20000041858 */
[----:B------:R-:W-:-:S04]  /*3810*/  FMUL.FTZ R71, R71, c[0x0][0x2ec] ;  /* 0x0000bb0047477a20 */ /* 0x000fc80000410000 */
[----:B------:R-:W-:Y:S02]  /*3820*/  MUFU.TANH R200, R70 ;  /* 0x0000004600c87308 */ /* 0x000fe40000002400 */
[----:B------:R-:W-:Y:S01]  /*3830*/  IMAD.U32 R29, RZ, RZ, UR25 ;  /* 0x00000019ff1d7e24 */ /* 0x000fe2000f8e00ff */
[----:B------:R-:W-:Y:S04]  /*3840*/  HMMA.16816.F32.BF16 R84, R44, R30, R84 ;  /* 0x0000001e2c54723c */ /* 0x000fe80000041854 */
[----:B------:R-:W-:Y:S01]  /*3850*/  IADD3 R4, R29, -UR16, R4 ;  /* 0x800000101d047c10 */ /* 0x000fe2000fffe004 */
[----:B------:R-:W-:Y:S01]  /*3860*/  MUFU.TANH R187, R69 ;  /* 0x0000004500bb7308 */ /* 0x000fe20000002400 */
[----:B------:R-:W2:Y:S01]  /*3870*/  LDSM.16.M88.4 R28, [R220+0x7800] ;  /* 0x00780000dc1c783b */ /* 0x000ea20000000200 */
[----:B------:R-:W-:-:S04]  /*3880*/  DEPBAR.LE SB0, 0x0 ;  /* 0x000080000000791a */ /* 0x000fc80000000000 */
[C---:B------:R-:W-:Y:S01]  /*3890*/  HMMA.16816.F32.BF16 R64, R16.reuse, R42, R64 ;  /* 0x0000002a1040723c */ /* 0x040fe20000041840 */
[----:B------:R-:W-:Y:S01]  /*38a0*/  IADD3 R248, R4, c[0x0][0x2e8], RZ ;  /* 0x0000ba0004f87a10 */ /* 0x000fe20007ffe0ff */
[----:B------:R-:W-:Y:S05]  /*38b0*/  MUFU.TANH R194, R71 ;  /* 0x0000004700c27308 */ /* 0x000fea0000002400 */
[----:B------:R-:W-:Y:S01]  /*38c0*/  IMAD R43, R2, 0x40, R165 ;  /* 0x00000040022b7824 */ /* 0x000fe200078e02a5 */
[----:B-1----:R-:W-:Y:S01]  /*38d0*/  HMMA.16816.F32.BF16 R88, R16, R20, R88 ;  /* 0x000000141058723c */ /* 0x002fe20000041858 */
[C---:B------:R-:W-:Y:S02]  /*38e0*/  IADD3 R2, R248.reuse, 0x8, RZ ;  /* 0x00000008f8027810 */ /* 0x040fe40007ffe0ff */
[----:B------:R-:W-:-:S02]  /*38f0*/  IMNMX R248, R248, UR25, PT ;  /* 0x00000019f8f87c17 */ /* 0x000fc4000b800200 */
[----:B------:R-:W-:Y:S02]  /*3900*/  IMNMX R2, R2, UR25, PT ;  /* 0x0000001902027c17 */ /* 0x000fe4000b800200 */
[C---:B------:R-:W-:Y:S01]  /*3910*/  IADD3 R45, R43.reuse, 0x8, RZ ;  /* 0x000000082b2d7810 */ /* 0x040fe20007ffe0ff */
[C---:B------:R-:W-:Y:S01]  /*3920*/  HMMA.16816.F32.BF16 R36, R12.reuse, R60, R36 ;  /* 0x0000003c0c24723c */ /* 0x040fe20000041824 */
[----:B------:R-:W-:Y:S02]  /*3930*/  IADD3 R21, R43, 0x10, RZ ;  /* 0x000000102b157810 */ /* 0x000fe40007ffe0ff */
[C---:B------:R-:W-:Y:S02]  /*3940*/  ISETP.GE.AND P4, PT, R45.reuse, R248, PT ;  /* 0x000000f82d00720c */ /* 0x040fe40003f86270 */
[----:B------:R-:W-:Y:S02]  /*3950*/  ISETP.GE.AND P1, PT, R45, R2, PT ;  /* 0x000000022d00720c */ /* 0x000fe40003f26270 */
[----:B-----5:R-:W-:Y:S01]  /*3960*/  FSEL R35, R35, -INF , !P4 ;  /* 0xff80000023237808 */ /* 0x020fe20006000000 */
[----:B------:R-:W-:Y:S01]  /*3970*/  HMMA.16816.F32.BF16 R48, R12, R62, R48 ;  /* 0x0000003e0c30723c */ /* 0x000fe20000041830 */
[----:B----4-:R-:W-:-:S02]  /*3980*/  FSEL R40, R40, -INF , !P1 ;  /* 0xff80000028287808 */ /* 0x010fc40004800000 */
[----:B------:R-:W-:-:S05]  /*3990*/  ISETP.GE.AND P2, PT, R21, R248, PT ;  /* 0x000000f81500720c */ /* 0x000fca0003f46270 */
[----:B------:R-:W-:Y:S07]  /*39a0*/  HMMA.16816.F32.BF16 R84, R16, R22, R84 ;  /* 0x000000161054723c */ /* 0x000fee0000041854 */
[C---:B------:R-:W-:Y:S01]  /*39b0*/  IADD3 R19, R43.reuse, 0x11, RZ ;  /* 0x000000112b137810 */ /* 0x040fe20007ffe0ff */
[C---:B------:R-:W-:Y:S01]  /*39c0*/  HMMA.16816.F32.BF16 R64, R12.reuse, R26, R64 ;  /* 0x0000001a0c40723c */ /* 0x040fe20000041840 */
[----:B------:R-:W-:Y:S01]  /*39d0*/  FMUL.FTZ R36, R36, c[0x0][0x2ec] ;  /* 0x0000bb0024247a20 */ /* 0x000fe20000410000 */
[----:B------:R-:W-:Y:S01]  /*39e0*/  IADD3 R17, R43, 0x18, RZ ;  /* 0x000000182b117810 */ /* 0x000fe20007ffe0ff */
[----:B------:R-:W-:Y:S01]  /*39f0*/  FMUL.FTZ R38, R38, c[0x0][0x2ec] ;  /* 0x0000bb0026267a20 */ /* 0x000fe20000410000 */
[----:B------:R-:W-:Y:S01]  /*3a00*/  ISETP.GE.AND P4, PT, R19, R2, PT ;  /* 0x000000021300720c */ /* 0x000fe20003f86270 */
[----:B------:R-:W-:Y:S01]  /*3a10*/  FMUL.FTZ R37, R37, c[0x0][0x2ec] ;  /* 0x0000bb0025257a20 */ /* 0x000fe20000410000 */
[----:B------:R-:W-:Y:S01]  /*3a20*/  ISETP.GE.AND P1, PT, R17, R248, PT ;  /* 0x000000f81100720c */ /* 0x000fe20003f26270 */
[----:B------:R-:W1:Y:S01]  /*3a30*/  MUFU.TANH R36, R36 ;  /* 0x0000002400247308 */ /* 0x000e620000002400 */
[----:B--2---:R-:W-:Y:S01]  /*3a40*/  HMMA.16816.F32.BF16 R88, R12, R28, R88 ;  /* 0x0000001c0c58723c */ /* 0x004fe20000041858 */
[----:B------:R-:W-:Y:S01]  /*3a50*/  FMUL.FTZ R25, R48, c[0x0][0x2ec] ;  /* 0x0000bb0030197a20 */ /* 0x000fe20000410000 */
[----:B------:R-:W-:Y:S01]  /*3a60*/  IADD3 R27, R43, 0x1, RZ ;  /* 0x000000012b1b7810 */ /* 0x000fe20007ffe0ff */
[----:B------:R-:W-:-:S02]  /*3a70*/  FMUL.FTZ R48, R50, c[0x0][0x2ec] ;  /* 0x0000bb0032307a20 */ /* 0x000fc40000410000 */
[----:B------:R-:W-:Y:S01]  /*3a80*/  FMUL.FTZ R51, R51, c[0x0][0x2ec] ;  /* 0x0000bb0033337a20 */ /* 0x000fe20000410000 */
[C---:B------:R-:W-:Y:S01]  /*3a90*/  ISETP.GE.AND P6, PT, R27.reuse, R248, PT ;  /* 0x000000f81b00720c */ /* 0x040fe20003fc6270 */
[----:B------:R-:W2:Y:S01]  /*3aa0*/  MUFU.TANH R38, R38 ;  /* 0x0000002600267308 */ /* 0x000ea20000002400 */
[----:B------:R-:W-:Y:S01]  /*3ab0*/  ISETP.GE.AND P3, PT, R27, R2, PT ;  /* 0x000000021b00720c */ /* 0x000fe20003f66270 */
[----:B------:R-:W-:Y:S01]  /*3ac0*/  HMMA.16816.F32.BF16 R84, R12, R30, R84 ;  /* 0x0000001e0c54723c */ /* 0x000fe20000041854 */
[----:B------:R-:W-:Y:S01]  /*3ad0*/  IADD3 R27, R43, 0x9, RZ ;  /* 0x000000092b1b7810 */ /* 0x000fe20007ffe0ff */
[----:B------:R-:W-:Y:S01]  /*3ae0*/  FMUL.FTZ R39, R39, c[0x0][0x2ec] ;  /* 0x0000bb0027277a20 */ /* 0x000fe20000410000 */
[----:B------:R-:W-:Y:S01]  /*3af0*/  FSEL R33, R33, -INF , !P6 ;  /* 0xff80000021217808 */ /* 0x000fe20007000000 */
[----:B------:R-:W-:Y:S01]  /*3b00*/  FMUL.FTZ R42, R49, c[0x0][0x2ec] ;  /* 0x0000bb00312a7a20 */ /* 0x000fe20000410000 */
[C---:B------:R-:W-:Y:S01]  /*3b10*/  ISETP.GE.AND P0, PT, R27.reuse, R248, PT ;  /* 0x000000f81b00720c */ /* 0x040fe20003f06270 */
[----:B------:R-:W3:Y:S01]  /*3b20*/  MUFU.TANH R48, R48 ;  /* 0x0000003000307308 */ /* 0x000ee20000002400 */
[----:B------:R-:W-:Y:S01]  /*3b30*/  FMUL.FTZ R64, R64, c[0x0][0x2ec] ;  /* 0x0000bb0040407a20 */ /* 0x000fe20000410000 */
[-C--:B------:R-:W-:Y:S01]  /*3b40*/  ISETP.GE.AND P5, PT, R27, R2.reuse, PT ;  /* 0x000000021b00720c */ /* 0x080fe20003fa6270 */
[----:B------:R-:W-:Y:S01]  /*3b50*/  FMUL.FTZ R67, R67, c[0x0][0x2ec] ;  /* 0x0000bb0043437a20 */ /* 0x000fe20000410000 */
[----:B------:R-:W-:Y:S01]  /*3b60*/  FSEL R34, R34, -INF , !P3 ;  /* 0xff80000022227808 */ /* 0x000fe20005800000 */
[----:B------:R-:W-:Y:S01]  /*3b70*/  FMUL.FTZ R65, R65, c[0x0][0x2ec] ;  /* 0x0000bb0041417a20 */ /* 0x000fe20000410000 */
[----:B------:R-:W-:Y:S01]  /*3b80*/  FSEL R27, R52, -INF , !P0 ;  /* 0xff800000341b7808 */ /* 0x000fe20004000000 */
[----:B------:R-:W-:Y:S01]  /*3b90*/  FMUL.FTZ R66, R66, c[0x0][0x2ec] ;  /* 0x0000bb0042427a20 */ /* 0x000fe20000410000 */
[----:B------:R-:W4:Y:S01]  /*3ba0*/  MUFU.TANH R44, R51 ;  /* 0x00000033002c7308 */ /* 0x000f220000002400 */
[----:B------:R-:W-:Y:S01]  /*3bb0*/  FMUL.FTZ R91, R91, c[0x0][0x2ec] ;  /* 0x0000bb005b5b7a20 */ /* 0x000fe20000410000 */
[----:B------:R-:W-:Y:S01]  /*3bc0*/  ISETP.GE.AND P6, PT, R21, R2, PT ;  /* 0x000000021500720c */ /* 0x000fe20003fc6270 */
[----:B------:R-:W-:Y:S01]  /*3bd0*/  FMUL.FTZ R88, R88, c[0x0][0x2ec] ;  /* 0x0000bb0058587a20 */ /* 0x000fe20000410000 */
[----:B------:R-:W-:Y:S01]  /*3be0*/  ISETP.GE.AND P3, PT, R19, R248, PT ;  /* 0x000000f81300720c */ /* 0x000fe20003f66270 */
[----:B------:R-:W-:Y:S01]  /*3bf0*/  FMUL.FTZ R89, R89, c[0x0][0x2ec] ;  /* 0x0000bb0059597a20 */ /* 0x000fe20000410000 */
[-C--:B------:R-:W-:Y:S01]  /*3c00*/  ISETP.GE.AND P0, PT, R17, R2.reuse, PT ;  /* 0x000000021100720c */ /* 0x080fe20003f06270 */
[----:B------:R-:W-:Y:S01]  /*3c10*/  FMUL.FTZ R90, R90, c[0x0][0x2ec] ;  /* 0x0000bb005a5a7a20 */ /* 0x000fe20000410000 */
[----:B------:R-:W5:Y:S01]  /*3c20*/  MUFU.TANH R37, R37 ;  /* 0x0000002500257308 */ /* 0x000f620000002400 */
[C---:B------:R-:W-:Y:S01]  /*3c30*/  IADD3 R19, R43.reuse, 0x19, RZ ;  /* 0x000000192b137810 */ /* 0x040fe20007ffe0ff */
[----:B------:R-:W-:Y:S01]  /*3c40*/  FMUL.FTZ R84, R84, c[0x0][0x2ec] ;  /* 0x0000bb0054547a20 */ /* 0x000fe20000410000 */
[----:B------:R-:W-:Y:S01]  /*3c50*/  IADD3 R17, R43, 0x20, RZ ;  /* 0x000000202b117810 */ /* 0x000fe20007ffe0ff */
[----:B------:R-:W-:Y:S01]  /*3c60*/  FMUL.FTZ R85, R85, c[0x0][0x2ec] ;  /* 0x0000bb0055557a20 */ /* 0x000fe20000410000 */
[----:B-1----:R-:W-:Y:S01]  /*3c70*/  FSEL R23, R36, -INF , !P2 ;  /* 0xff80000024177808 */ /* 0x002fe20005000000 */
[----:B------:R-:W-:Y:S01]  /*3c80*/  FMUL.FTZ R86, R86, c[0x0][0x2ec] ;  /* 0x0000bb0056567a20 */ /* 0x000fe20000410000 */
[----:B--2---:R-:W-:Y:S01]  /*3c90*/  FSEL R16, R38, -INF , !P6 ;  /* 0xff80000026107808 */ /* 0x004fe20007000000 */
[----:B------:R-:W1:Y:S01]  /*3ca0*/  MUFU.TANH R193, R64 ;  /* 0x0000004000c17308 */ /* 0x000e620000002400 */
[----:B------:R-:W-:Y:S01]  /*3cb0*/  ISETP.GE.AND P2, PT, R19, R2, PT ;  /* 0x000000021300720c */ /* 0x000fe20003f46270 */
[----:B------:R-:W-:Y:S01]  /*3cc0*/  FMUL.FTZ R87, R87, c[0x0][0x2ec] ;  /* 0x0000bb0057577a20 */ /* 0x000fe20000410000 */
[----:B------:R-:W-:-:S02]  /*3cd0*/  ISETP.GE.AND P6, PT, R17, R248, PT ;  /* 0x000000f81100720c */ /* 0x000fc40003fc6270 */
[C---:B------:R-:W-:Y:S02]  /*3ce0*/  IADD3 R29, R43.reuse, 0x28, RZ ;  /* 0x000000282b1d7810 */ /* 0x040fe40007ffe0ff */
[----:B------:R-:W-:Y:S01]  /*3cf0*/  IADD3 R15, R43, 0x29, RZ ;  /* 0x000000292b0f7810 */ /* 0x000fe20007ffe0ff */
[----:B------:R-:W2:Y:S01]  /*3d00*/  MUFU.TANH R39, R39 ;  /* 0x0000002700277308 */ /* 0x000ea20000002400 */
[----:B---3--:R-:W-:Y:S02]  /*3d10*/  FSEL R22, R48, -INF , !P0 ;  /* 0xff80000030167808 */ /* 0x008fe40004000000 */
[----:B----4-:R-:W-:Y:S02]  /*3d20*/  FSEL R20, R44, -INF , !P2 ;  /* 0xff8000002c147808 */ /* 0x010fe40005000000 */
[----:B------:R-:W-:Y:S02]  /*3d30*/  FSEL R195, R195, -INF , !P6 ;  /* 0xff800000c3c37808 */ /* 0x000fe40007000000 */
[-C--:B------:R-:W-:Y:S01]  /*3d40*/  ISETP.GE.AND P0, PT, R29, R248.reuse, PT ;  /* 0x000000f81d00720c */ /* 0x080fe20003f06270 */
[----:B------:R-:W3:Y:S01]  /*3d50*/  MUFU.TANH R192, R91 ;  /* 0x0000005b00c07308 */ /* 0x000ee20000002400 */
[----:B------:R-:W-:-:S02]  /*3d60*/  ISETP.GE.AND P2, PT, R15, R248, PT ;  /* 0x000000f80f00720c */ /* 0x000fc40003f46270 */
[-C--:B------:R-:W-:Y:S02]  /*3d70*/  ISETP.GE.AND P6, PT, R15, R2.reuse, PT ;  /* 0x000000020f00720c */ /* 0x080fe40003fc6270 */
[----:B------:R-:W-:Y:S02]  /*3d80*/  IADD3 R15, R43, 0x31, RZ ;  /* 0x000000312b0f7810 */ /* 0x000fe40007ffe0ff */
[----:B-----5:R-:W-:Y:S01]  /*3d90*/  FSEL R21, R37, -INF , !P3 ;  /* 0xff80000025157808 */ /* 0x020fe20005800000 */
[----:B------:R-:W4:Y:S01]  /*3da0*/  MUFU.TANH R25, R25 ;  /* 0x0000001900197308 */ /* 0x000f220000002400 */
[----:B-1----:R-:W-:Y:S02]  /*3db0*/  FSEL R193, R193, -INF , !P0 ;  /* 0xff800000c1c17808 */ /* 0x002fe40004000000 */
[-C--:B------:R-:W-:Y:S02]  /*3dc0*/  ISETP.GE.AND P3, PT, R17, R2.reuse, PT ;  /* 0x000000021100720c */ /* 0x080fe40003f66270 */
[----:B------:R-:W-:-:S02]  /*3dd0*/  ISETP.GE.AND P0, PT, R15, R2, PT ;  /* 0x000000020f00720c */ /* 0x000fc40003f06270 */
[C---:B------:R-:W-:Y:S01]  /*3de0*/  IADD3 R17, R43.reuse, 0x21, RZ ;  /* 0x000000212b117810 */ /* 0x040fe20007ffe0ff */
[----:B------:R-:W1:Y:S01]  /*3df0*/  MUFU.TANH R42, R42 ;  /* 0x0000002a002a7308 */ /* 0x000e620000002400 */
[----:B------:R-:W-:Y:S02]  /*3e00*/  IADD3 R13, R43, 0x30, RZ ;  /* 0x000000302b0d7810 */ /* 0x000fe40007ffe0ff */
[----:B------:R-:W-:Y:S02]  /*3e10*/  FSEL R4, R41, -INF , !P5 ;  /* 0xff80000029047808 */ /* 0x000fe40006800000 */
[----:B------:R-:W-:Y:S02]  /*3e20*/  ISETP.GE.AND P5, PT, R19, R248, PT ;  /* 0x000000f81300720c */ /* 0x000fe40003fa6270 */
[----:B--2---:R-:W-:Y:S01]  /*3e30*/  FSEL R24, R39, -INF , !P4 ;  /* 0xff80000027187808 */ /* 0x004fe20006000000 */
[----:B------:R-:W2:Y:S01]  /*3e40*/  MUFU.TANH R196, R67 ;  /* 0x0000004300c47308 */ /* 0x000ea20000002400 */
[----:B---3--:R-:W-:-:S02]  /*3e50*/  FSEL R192, R192, -INF , !P0 ;  /* 0xff800000c0c07808 */ /* 0x008fc40004000000 */
[----:B------:R-:W-:Y:S02]  /*3e60*/  ISETP.GE.AND P4, PT, R17, R248, PT ;  /* 0x000000f81100720c */ /* 0x000fe40003f86270 */
[----:B----4-:R-:W-:Y:S02]  /*3e70*/  FSEL R19, R25, -INF , !P1 ;  /* 0xff80000019137808 */ /* 0x010fe40004800000 */
[----:B------:R-:W-:Y:S01]  /*3e80*/  FSEL R200, R200, -INF , !P3 ;  /* 0xff800000c8c87808 */ /* 0x000fe20005800000 */
[----:B------:R-:W3:Y:S01]  /*3e90*/  MUFU.TANH R88, R88 ;  /* 0x0000005800587308 */ /* 0x000ee20000002400 */
[----:B------:R-:W-:Y:S02]  /*3ea0*/  PLOP3.LUT P0, PT, PT, PT, UP0, 0x80, 0x0 ;  /* 0x000000000000781c */ /* 0x000fe40003f0f008 */
[----:B------:R-:W-:Y:S02]  /*3eb0*/  ISETP.GE.AND P1, PT, R17, R2, PT ;  /* 0x000000021100720c */ /* 0x000fe40003f26270 */
[----:B------:R-:W-:-:S02]  /*3ec0*/  ISETP.GE.AND P3, PT, R13, R248, PT ;  /* 0x000000f80d00720c */ /* 0x000fc40003f66270 */
[----:B------:R-:W-:Y:S01]  /*3ed0*/  FSEL R187, R187, -INF , !P4 ;  /* 0xff800000bbbb7808 */ /* 0x000fe20006000000 */
[----:B------:R-:W4:Y:S01]  /*3ee0*/  MUFU.TANH R189, R65 ;  /* 0x0000004100bd7308 */ /* 0x000f220000002400 */
[----:B-1----:R-:W-:Y:S02]  /*3ef0*/  FSEL R17, R42, -INF , !P5 ;  /* 0xff8000002a117808 */ /* 0x002fe40006800000 */
[----:B------:R-:W-:Y:S02]  /*3f00*/  ISETP.GE.AND P4, PT, R13, R2, PT ;  /* 0x000000020d00720c */ /* 0x000fe40003f86270 */
[----:B------:R-:W-:Y:S02]  /*3f10*/  FSEL R194, R194, -INF , !P1 ;  /* 0xff800000c2c27808 */ /* 0x000fe40004800000 */
[----:B--2---:R-:W-:Y:S01]  /*3f20*/  FSEL R196, R196, -INF , !P6 ;  /* 0xff800000c4c47808 */ /* 0x004fe20007000000 */
[----:B------:R-:W1:Y:S01]  /*3f30*/  MUFU.TANH R198, R66 ;  /* 0x0000004200c67308 */ /* 0x000e620000002400 */
[----:B---3--:R-:W-:-:S02]  /*3f40*/  FSEL R199, R88, -INF , !P3 ;  /* 0xff80000058c77808 */ /* 0x008fc40005800000 */
[----:B------:R-:W-:Y:S02]  /*3f50*/  ISETP.GE.AND P5, PT, R29, R2, PT ;  /* 0x000000021d00720c */ /* 0x000fe40003fa6270 */
[----:B------:R-:W-:Y:S02]  /*3f60*/  IADD3 R13, R43, 0x38, RZ ;  /* 0x000000382b0d7810 */ /* 0x000fe40007ffe0ff */
[-C--:B------:R-:W-:Y:S01]  /*3f70*/  ISETP.GE.AND P1, PT, R15, R248.reuse, PT ;  /* 0x000000f80f00720c */ /* 0x080fe20003f26270 */
[----:B------:R-:W2:Y:S01]  /*3f80*/  MUFU.TANH R197, R89 ;  /* 0x0000005900c57308 */ /* 0x000ea20000002400 */
[C---:B------:R-:W-:Y:S02]  /*3f90*/  ISETP.GE.AND P6, PT, R43.reuse, R248, PT ;  /* 0x000000f82b00720c */ /* 0x040fe40003fc6270 */
[C---:B------:R-:W-:Y:S02]  /*3fa0*/  ISETP.GE.AND P3, PT, R43.reuse, R2, PT ;  /* 0x000000022b00720c */ /* 0x040fe40003f66270 */
[----:B------:R-:W-:-:S02]  /*3fb0*/  IADD3 R43, R43, 0x39, RZ ;  /* 0x000000392b2b7810 */ /* 0x000fc40007ffe0ff */
[----:B----4-:R-:W-:Y:S01]  /*3fc0*/  FSEL R189, R189, -INF , !P2 ;  /* 0xff800000bdbd7808 */ /* 0x010fe20005000000 */
[----:B------:R-:W3:Y:S01]  /*3fd0*/  MUFU.TANH R168, R90 ;  /* 0x0000005a00a87308 */ /* 0x000ee20000002400 */
[----:B-1----:R-:W-:Y:S02]  /*3fe0*/  FSEL R198, R198, -INF , !P5 ;  /* 0xff800000c6c67808 */ /* 0x002fe40006800000 */
[C---:B------:R-:W-:Y:S02]  /*3ff0*/  ISETP.GE.AND P5, PT, R13.reuse, R248, PT ;  /* 0x000000f80d00720c */ /* 0x040fe40003fa6270 */
[-C--:B------:R-:W-:Y:S02]  /*4000*/  ISETP.GE.AND P2, PT, R13, R2.reuse, PT ;  /* 0x000000020d00720c */ /* 0x080fe40003f46270 */
[----:B------:R-:W-:Y:S01]  /*4010*/  FSEL R6, R6, -INF , !P6 ;  /* 0xff80000006067808 */ /* 0x000fe20007000000 */
[----:B------:R-:W1:Y:S01]  /*4020*/  MUFU.TANH R171, R84 ;  /* 0x0000005400ab7308 */ /* 0x000e620000002400 */
[----:B--2---:R-:W-:Y:S01]  /*4030*/  FSEL R197, R197, -INF , !P1 ;  /* 0xff800000c5c57808 */ /* 0x004fe20004800000 */
[----:B------:R-:W-:Y:S01]  /*4040*/  BAR.SYNC.DEFER_BLOCKING 0x0 ;  /* 0x0000000000007b1d */ /* 0x000fe20000010000 */
[----:B------:R-:W-:-:S02]  /*4050*/  ISETP.GE.AND P1, PT, R43, R2, PT ;  /* 0x000000022b00720c */ /* 0x000fc40003f26270 */
[----:B------:R-:W-:-:S03]  /*4060*/  FSEL R32, R32, -INF , !P3 ;  /* 0xff80000020207808 */ /* 0x000fc60005800000 */
[----:B------:R-:W2:Y:S01]  /*4070*/  MUFU.TANH R169, R85 ;  /* 0x0000005500a97308 */ /* 0x000ea20000002400 */
[----:B---3--:R-:W-:Y:S02]  /*4080*/  FSEL R168, R168, -INF , !P4 ;  /* 0xff800000a8a87808 */ /* 0x008fe40006000000 */
[----:B------:R-:W-:-:S05]  /*4090*/  ISETP.GE.AND P4, PT, R43, R248, PT ;  /* 0x000000f82b00720c */ /* 0x000fca0003f86270 */
[----:B------:R-:W3:Y:S01]  /*40a0*/  MUFU.TANH R190, R86 ;  /* 0x0000005600be7308 */ /* 0x000ee20000002400 */
[----:B-1----:R-:W-:-:S07]  /*40b0*/  FSEL R171, R171, -INF , !P5 ;  /* 0xff800000abab7808 */ /* 0x002fce0006800000 */
[----:B------:R-:W1:Y:S01]  /*40c0*/  MUFU.TANH R188, R87 ;  /* 0x0000005700bc7308 */ /* 0x000e620000002400 */
[----:B--2---:R-:W-:Y:S02]  /*40d0*/  FSEL R169, R169, -INF , !P4 ;  /* 0xff800000a9a97808 */ /* 0x004fe40006000000 */
[----:B---3--:R-:W-:Y:S02]  /*40e0*/  FSEL R190, R190, -INF , !P2 ;  /* 0xff800000bebe7808 */ /* 0x008fe40005000000 */
[----:B-1----:R-:W-:Y:S01]  /*40f0*/  FSEL R188, R188, -INF , !P1 ;  /* 0xff800000bcbc7808 */ /* 0x002fe20004800000 */
        /* <DEDUP_REMOVED lines=71> */
.L_x_935:
[----:B------:R-:W-:Y:S05]  /*4570*/  BSYNC B0 ;  /* 0x0000000000007941 */ /* 0x000fea0003800000 */
.L_x_934:
[----:B------:R-:W0:Y:S02]  /*4580*/  LDGDEPBAR ;  /* 0x00000000000079af */ /* 0x000e240000000000 */
.L_x_933:
        /* <DEDUP_REMOVED lines=55> */
[C---:B------:R-:W-:Y:S01]  /*4900*/  FMUL.FTZ R191, R3.reuse, c[0x0][0x23c] ;  /* 0x00008f0003bf7a20 */ /* 0x040fe20000410000 */
        /* <DEDUP_REMOVED lines=13> */
[----:B------:R-:W-:Y:S01]  /*49e0*/  LDSM.16.MT88.4 R12, [R226+0x18800] ;  /* 0x01880000e20c783b */ /* 0x000fe20000004200 */
[----:B------:R-:W-:-:S02]  /*49f0*/  FFMA.FTZ R183, R40, c[0x0][0x23c], -R191 ;  /* 0x00008f0028b77a23 */ /* 0x000fc400000108bf */
[--C-:B------:R-:W-:Y:S01]  /*4a00*/  FFMA.FTZ R176, R4, c[0x0][0x23c], -R191.reuse ;  /* 0x00008f0004b07a23 */ /* 0x100fe200000108bf */
[----:B------:R-:W1:Y:S01]  /*4a10*/  LDSM.16.MT88.4 R40, [R228+0x1a000] ;  /* 0x01a00000e428783b */ /* 0x000e620000004200 */
[--C-:B------:R-:W-:Y:S01]  /*4a20*/  FFMA.FTZ R173, R19, c[0x0][0x23c], -R170.reuse ;  /* 0x00008f0013ad7a23 */ /* 0x100fe200000108aa */
[----:B------:R-:W2:Y:S01]  /*4a30*/  MUFU.EX2 R180, R180 ;  /* 0x000000b400b47308 */ /* 0x000ea20000000800 */
[--C-:B------:R-:W-:Y:S01]  /*4a40*/  FFMA.FTZ R166, R17, c[0x0][0x23c], -R170.reuse ;  /* 0x00008f0011a67a23 */ /* 0x100fe200000108aa */
[----:B------:R-:W3:Y:S01]  /*4a50*/  LDSM.16.MT88.4 R4, [R224+0x1e000] ;  /* 0x01e00000e004783b */ /* 0x000ee20000004200 */
[--C-:B------:R-:W-:Y:S02]  /*4a60*/  FFMA.FTZ R177, R16, c[0x0][0x23c], -R191.reuse ;  /* 0x00008f0010b17a23 */ /* 0x100fe400000108bf */
[--C-:B------:R-:W-:Y:S01]  /*4a70*/  FFMA.FTZ R179, R23, c[0x0][0x23c], -R170.reuse ;  /* 0x00008f0017b37a23 */ /* 0x100fe200000108aa */
[----:B------:R-:W4:Y:S01]  /*4a80*/  LDSM.16.MT88.4 R16, [R228+0x18800] ;  /* 0x01880000e410783b */ /* 0x000f220000004200 */
[----:B------:R-:W-:Y:S01]  /*4a90*/  FFMA.FTZ R174, R21, c[0x0][0x23c], -R170 ;  /* 0x00008f0015ae7a23 */ /* 0x000fe200000108aa */
[----:B------:R-:W-:Y:S01]  /*4aa0*/  MUFU.EX2 R178, R178 ;  /* 0x000000b200b27308 */ /* 0x000fe20000000800 */
[--C-:B------:R-:W-:Y:S01]  /*4ab0*/  FFMA.FTZ R172, R24, c[0x0][0x23c], -R191.reuse ;  /* 0x00008f0018ac7a23 */ /* 0x100fe200000108bf */
[----:B------:R-:W-:Y:S01]  /*4ac0*/  LDSM.16.MT88.4 R28, [R225+0x18800] ;  /* 0x01880000e11c783b */ /* 0x000fe20000004200 */
        /* <DEDUP_REMOVED lines=15> */
[--C-:B------:R-:W-:Y:S01]  /*4bc0*/  FFMA.FTZ R196, R196, c[0x0][0x23c], -R191.reuse ;  /* 0x00008f00c4c47a23 */ /* 0x100fe200000108bf */
[----:B------:R-:W1:Y:S01]  /*4bd0*/  MUFU.EX2 R185, R185 ;  /* 0x000000b900b97308 */ /* 0x000e620000000800 */
[----:B-----5:R-:W-:Y:S01]  /*4be0*/  F2FP.BF16.PACK_AB R130, R175, R178 ;  /* 0x000000b2af82723e */ /* 0x020fe200000010ff */
[----:B------:R-:W-:Y:S02]  /*4bf0*/  FFMA.FTZ R198, R199, c[0x0][0x23c], -R170 ;  /* 0x00008f00c7c67a23 */ /* 0x000fe400000108aa */
[--C-:B------:R-:W-:Y:S02]  /*4c00*/  FFMA.FTZ R201, R168, c[0x0][0x23c], -R191.reuse ;  /* 0x00008f00a8c97a23 */ /* 0x100fe400000108bf */
[----:B------:R-:W-:-:S02]  /*4c10*/  FFMA.FTZ R192, R192, c[0x0][0x23c], -R191 ;  /* 0x00008f00c0c07a23 */ /* 0x000fc400000108bf */
[----:B------:R-:W-:Y:S01]  /*4c20*/  MUFU.EX2 R183, R183 ;  /* 0x000000b700b77308 */ /* 0x000fe20000000800 */
[--C-:B------:R-:W-:Y:S02]  /*4c30*/  FFMA.FTZ R190, R190, c[0x0][0x23c], -R191.reuse ;  /* 0x00008f00bebe7a23 */ /* 0x100fe400000108bf */
[--C-:B------:R-:W-:Y:S02]  /*4c40*/  FFMA.FTZ R197, R197, c[0x0][0x23c], -R170.reuse ;  /* 0x00008f00c5c57a23 */ /* 0x100fe400000108aa */
[--C-:B------:R-:W-:Y:S02]  /*4c50*/  FFMA.FTZ R199, R171, c[0x0][0x23c], -R170.reuse ;  /* 0x00008f00abc77a23 */ /* 0x100fe400000108aa */
[----:B------:R-:W-:Y:S01]  /*4c60*/  FFMA.FTZ R200, R169, c[0x0][0x23c], -R170 ;  /* 0x00008f00a9c87a23 */ /* 0x000fe200000108aa */
[----:B------:R-:W5:Y:S01]  /*4c70*/  MUFU.EX2 R176, R176 ;  /* 0x000000b000b07308 */ /* 0x000f620000000800 */
[----:B-1----:R-:W-:Y:S01]  /*4c80*/  F2FP.BF16.PACK_AB R129, R185, R182 ;  /* 0x000000b6b981723e */ /* 0x002fe200000010ff */
[----:B------:R-:W-:Y:S01]  /*4c90*/  FFMA.FTZ R191, R188, c[0x0][0x23c], -R191 ;  /* 0x00008f00bcbf7a23 */ /* 0x000fe200000108bf */
[----:B------:R-:W-:Y:S01]  /*4ca0*/  LDSM.16.MT88.4 R168, [R228+0x19800] ;  /* 0x01980000e4a8783b */ /* 0x000fe20000004200 */
[----:B------:R-:W-:-:S02]  /*4cb0*/  FADD.FTZ R181, R181, R180 ;  /* 0x000000b4b5b57221 */ /* 0x000fc40000010000 */
        /* <DEDUP_REMOVED lines=194> */
[----:B------:R-:W-:-:S03]  /*58e0*/  FADD.FTZ R252, R191, R190 ;  /* 0x000000bebffc7221 */ /* 0x000fc60000010000 */
[----:B------:R-:W-:Y:S02]  /*58f0*/  STL [R1], R249 ;  /* 0x000000f901007387 */ /* 0x000fe40000100800 */
[C---:B------:R-:W-:Y:S02]  /*5900*/  HMMA.16816.F32.BF16 R40, R4.reuse, R18, R40 ;  /* 0x000000120428723c */ /* 0x040fe40000041828 */
[----:B------:R-:W1:Y:S06]  /*5910*/  LDSM.16.MT88.4 R16, [R228+0x1d800] ;  /* 0x01d80000e410783b */ /* 0x000e6c0000004200 */
        /* <DEDUP_REMOVED lines=114> */
[----:B------:R-:W2:Y:S04]  /*6040*/  LDSM.16.M88.4 R32, [R233+0x10800] ;  /* 0x01080000e920783b */ /* 0x000ea80000000200 */
[----:B------:R-:W5:Y:S04]  /*6050*/  LDSM.16.M88.4 R24, [R233+0x11000] ;  /* 0x01100000e918783b */ /* 0x000f680000000200 */
[----:B-1----:R-:W1:Y:S04]  /*6060*/  LDSM.16.M88.4 R16, [R233+0x11800] ;  /* 0x01180000e910783b */ /* 0x002e680000000200 */
[----:B------:R-:W-:Y:S04]  /*6070*/  LDSM.16.M88.4 R20, [R232] ;  /* 0x00000000e814783b */ /* 0x000fe80000000200 */
[----:B------:R-:W1:Y:S04]  /*6080*/  LDSM.16.M88.4 R172, [R231] ;  /* 0x00000000e7ac783b */ /* 0x000e680000000200 */
        /* <DEDUP_REMOVED lines=8> */
[----:B------:R-:W0:Y:S05]  /*6110*/  LDGDEPBAR ;  /* 0x00000000000079af */ /* 0x000e2a0000000000 */
[C---:B--2---:R-:W-:Y:S08]  /*6120*/  HMMA.16816.F32.BF16 R168, R188.reuse, R32, RZ ;  /* 0x00000020bca8723c */ /* 0x044ff000000418ff */
[C---:B-----5:R-:W-:Y:S08]  /*6130*/  HMMA.16816.F32.BF16 R28, R188.reuse, R24, RZ ;  /* 0x00000018bc1c723c */ /* 0x060ff000000418ff */
[C---:B------:R-:W-:Y:S08]  /*6140*/  HMMA.16816.F32.BF16 R32, R188.reuse, R34, RZ ;  /* 0x00000022bc20723c */ /* 0x040ff000000418ff */
[C---:B------:R-:W-:Y:S08]  /*6150*/  HMMA.16816.F32.BF16 R24, R188.reuse, R26, RZ ;  /* 0x0000001abc18723c */ /* 0x040ff000000418ff */
[C---:B-1----:R-:W-:Y:S08]  /*6160*/  HMMA.16816.F32.BF16 R192, R188.reuse, R16, RZ ;  /* 0x00000010bcc0723c */ /* 0x042ff000000418ff */
[----:B------:R-:W-:Y:S01]  /*6170*/  HMMA.16816.F32.BF16 R188, R188, R18, RZ ;  /* 0x00000012bcbc723c */ /* 0x000fe200000418ff */
        /* <DEDUP_REMOVED lines=54> */
[C---:B---3--:R-:W-:Y:S08]  /*64e0*/  HMMA.16816.F32.BF16 R192, R20.reuse, R176, R192 ;  /* 0x000000b014c0723c */ /* 0x048ff000000418c0 */
[C---:B------:R-:W-:Y:S01]  /*64f0*/  HMMA.16816.F32.BF16 R188, R20.reuse, R178, R188 ;  /* 0x000000b214bc723c */ /* 0x040fe200000418bc */
[----:B------:R-:W1:Y:S07]  /*6500*/  LDSM.16.M88.4 R176, [R227+0x13800] ;  /* 0x01380000e3b0783b */ /* 0x000e6e0000000200 */
        /* <DEDUP_REMOVED lines=35> */
[C---:B-----5:R-:W-:Y:S08]  /*6740*/  HMMA.16816.F32.BF16 R4, R16.reuse, R184, R4 ;  /* 0x000000b81004723c */ /* 0x060ff00000041804 */
[C---:B------:R-:W-:Y:S01]  /*6750*/  HMMA.16816.F32.BF16 R12, R16.reuse, R186, R12 ;  /* 0x000000ba100c723c */ /* 0x040fe2000004180c */
[----:B------:R-:W5:Y:S07]  /*6760*/  LDSM.16.M88.4 R184, [R214] ;  /* 0x00000000d6b8783b */ /* 0x000f6e0000000200 */
        /* <DEDUP_REMOVED lines=28> */
[----:B------:R-:W-:Y:S07]  /*6930*/  LDSM.16.M88.4 R196, [R233+0x17800] ;  /* 0x01780000e9c4783b */ /* 0x000fee0000000200 */
[C---:B-----5:R-:W-:Y:S08]  /*6940*/  HMMA.16816.F32.BF16 R28, R176.reuse, R184, R28 ;  /* 0x000000b8b01c723c */ /* 0x060ff0000004181c */
[C---:B------:R-:W-:Y:S01]  /*6950*/  HMMA.16816.F32.BF16 R24, R176.reuse, R186, R24 ;  /* 0x000000bab018723c */ /* 0x040fe20000041818 */
[----:B------:R-:W3:Y:S07]  /*6960*/  LDSM.16.M88.4 R184, [R220+0x5000] ;  /* 0x00500000dcb8783b */ /* 0x000eee0000000200 */
        /* <DEDUP_REMOVED lines=15> */
[----:B------:R-:W3:Y:S04]  /*6a60*/  LDSM.16.M88.4 R176, [R211] ;  /* 0x00000000d3b0783b */ /* 0x000ee80000000200 */
        /* <DEDUP_REMOVED lines=9> */
[----:B------:R-:W1:Y:S07]  /*6b00*/  LDSM.16.M88.4 R16, [R227+0x16000] ;  /* 0x01600000e310783b */ /* 0x000e6e0000000200 */
[C---:B---3--:R-:W-:Y:S08]  /*6b10*/  HMMA.16816.F32.BF16 R4, R184.reuse, R176, R4 ;  /* 0x000000b0b804723c */ /* 0x048ff00000041804 */
[C---:B------:R-:W-:Y:S01]  /*6b20*/  HMMA.16816.F32.BF16 R12, R184.reuse, R178, R12 ;  /* 0x000000b2b80c723c */ /* 0x040fe2000004180c */
[----:B------:R-:W-:Y:S07]  /*6b30*/  LDSM.16.M88.4 R176, [R227+0x16800] ;  /* 0x01680000e3b0783b */ /* 0x000fee0000000200 */
[C---:B----4-:R-:W-:Y:S08]  /*6b40*/  HMMA.16816.F32.BF16 R168, R184.reuse, R20, R168 ;  /* 0x00000014b8a8723c */ /* 0x050ff000000418a8 */
[C---:B------:R-:W-:Y:S01]  /*6b50*/  HMMA.16816.F32.BF16 R32, R184.reuse, R22, R32 ;  /* 0x00000016b820723c */ /* 0x040fe20000041820 */
[----:B------:R-:W3:Y:S07]  /*6b60*/  LDSM.16.M88.4 R20, [R229+0xc000] ;  /* 0x00c00000e514783b */ /* 0x000eee0000000200 */
[C---:B--2---:R-:W-:Y:S08]  /*6b70*/  HMMA.16816.F32.BF16 R28, R184.reuse, R172, R28 ;  /* 0x000000acb81c723c */ /* 0x044ff0000004181c */
[----:B------:R-:W-:Y:S01]  /*6b80*/  HMMA.16816.F32.BF16 R24, R184, R174, R24 ;  /* 0x000000aeb818723c */ /* 0x000fe20000041818 */
[----:B------:R-:W2:Y:S07]  /*6b90*/  LDSM.16.M88.4 R172, [R227+0x17000] ;  /* 0x01700000e3ac783b */ /* 0x000eae0000000200 */
[C---:B-1----:R-:W-:Y:S08]  /*6ba0*/  HMMA.16816.F32.BF16 R4, R180.reuse, R16, R4 ;  /* 0x00000010b404723c */ /* 0x042ff00000041804 */
[----:B------:R-:W-:Y:S01]  /*6bb0*/  HMMA.16816.F32.BF16 R12, R180, R18, R12 ;  /* 0x00000012b40c723c */ /* 0x000fe2000004180c */
[----:B------:R-:W1:Y:S07]  /*6bc0*/  LDSM.16.M88.4 R16, [R220+0x6800] ;  /* 0x00680000dc10783b */ /* 0x000e6e0000000200 */
[----:B------:R-:W-:Y:S08]  /*6bd0*/  HMMA.16816.F32.BF16 R192, R200, R196, R192 ;  /* 0x000000c4c8c0723c */ /* 0x000ff000000418c0 */
[C---:B---3--:R-:W-:Y:S08]  /*6be0*/  HMMA.16816.F32.BF16 R4, R20.reuse, R204, R4 ;  /* 0x000000cc1404723c */ /* 0x048ff00000041804 */
[----:B------:R-:W-:Y:S08]  /*6bf0*/  HMMA.16816.F32.BF16 R12, R20, R206, R12 ;  /* 0x000000ce140c723c */ /* 0x000ff0000004180c */
[C---:B--2---:R-:W-:Y:S08]  /*6c00*/  HMMA.16816.F32.BF16 R28, R180.reuse, R172, R28 ;  /* 0x000000acb41c723c */ /* 0x044ff0000004181c */
[----:B------:R-:W-:Y:S01]  /*6c10*/  HMMA.16816.F32.BF16 R24, R180, R174, R24 ;  /* 0x000000aeb418723c */ /* 0x000fe20000041818 */
[----:B------:R-:W2:Y:S01]  /*6c20*/  LDSM.16.M88.4 R172, [R208] ;  /* 0x00000000d0ac783b */ /* 0x000ea20000000200 */
[----:B------:R-:W-:-:S02]  /*6c30*/  FMUL.FTZ R0, R4, c[0x0][0x2ec] ;  /* 0x0000bb0004007a20 */ /* 0x000fc40000410000 */
[----:B------:R-:W-:-:S04]  /*6c40*/  FMUL.FTZ R166, R5, c[0x0][0x2ec] ;  /* 0x0000bb0005a67a20 */ /* 0x000fc80000410000 */
[C---:B------:R-:W-:Y:S01]  /*6c50*/  HMMA.16816.F32.BF16 R168, R180.reuse, R176, R168 ;  /* 0x000000b0b4a8723c */ /* 0x040fe200000418a8 */
[----:B------:R-:W-:Y:S01]  /*6c60*/  FMUL.FTZ R12, R12, c[0x0][0x2ec] ;  /* 0x0000bb000c0c7a20 */ /* 0x000fe20000410000 */
[----:B------:R-:W3:Y:S01]  /*6c70*/  MUFU.TANH R166, R166 ;  /* 0x000000a600a67308 */ /* 0x000ee20000002400 */
[----:B------:R-:W-:Y:S02]  /*6c80*/  FMUL.FTZ R13, R13, c[0x0][0x2ec] ;  /* 0x0000bb000d0d7a20 */ /* 0x000fe40000410000 */
[----:B------:R-:W-:Y:S02]  /*6c90*/  FMUL.FTZ R14, R14, c[0x0][0x2ec] ;  /* 0x0000bb000e0e7a20 */ /* 0x000fe40000410000 */
[----:B------:R-:W-:Y:S01]  /*6ca0*/  FMUL.FTZ R176, R6, c[0x0][0x2ec] ;  /* 0x0000bb0006b07a20 */ /* 0x000fe20000410000 */
[----:B------:R-:W-:Y:S02]  /*6cb0*/  HMMA.16816.F32.BF16 R32, R180, R178, R32 ;  /* 0x000000b2b420723c */ /* 0x000fe40000041820 */
[----:B------:R-:W-:Y:S05]  /*6cc0*/  MUFU.TANH R197, R12 ;  /* 0x0000000c00c57308 */ /* 0x000fea0000002400 */
[----:B------:R-:W-:Y:S01]  /*6cd0*/  FMUL.FTZ R179, R7, c[0x0][0x2ec] ;  /* 0x0000bb0007b37a20 */ /* 0x000fe20000410000 */
[----:B------:R-:W-:Y:S01]  /*6ce0*/  HMMA.16816.F32.BF16 R188, R200, R198, R188 ;  /* 0x000000c6c8bc723c */ /* 0x000fe200000418bc */
[----:B------:R-:W4:Y:S01]  /*6cf0*/  LDSM.16.M88.4 R4, [R220+0x7000] ;  /* 0x00700000dc04783b */ /* 0x000f220000000200 */
[----:B------:R-:W-:Y:S01]  /*6d00*/  MUFU.TANH R167, R13 ;  /* 0x0000000d00a77308 */ /* 0x000fe20000002400 */
[----:B------:R-:W-:-:S05]  /*6d10*/  FMUL.FTZ R178, R15, c[0x0][0x2ec] ;  /* 0x0000bb000fb27a20 */ /* 0x000fca0000410000 */
[C---:B-1----:R-:W-:Y:S02]  /*6d20*/  HMMA.16816.F32.BF16 R168, R20.reuse, R16, R168 ;  /* 0x0000001014a8723c */ /* 0x042fe400000418a8 */
[----:B------:R1:W-:Y:S06]  /*6d30*/  MUFU.TANH R177, R14 ;  /* 0x0000000e00b17308 */ /* 0x0003ec0000002400 */
[----:B------:R-:W-:Y:S01]  /*6d40*/  HMMA.16816.F32.BF16 R32, R20, R18, R32 ;  /* 0x000000121420723c */ /* 0x000fe20000041820 */
[----:B------:R-:W-:Y:S01]  /*6d50*/  LDSM.16.M88.4 R16, [R220+0x7800] ;  /* 0x00780000dc10783b */ /* 0x000fe20000000200 */
[----:B------:R-:W5:Y:S06]  /*6d60*/  MUFU.TANH R179, R179 ;  /* 0x000000b300b37308 */ /* 0x000f6c0000002400 */
[----:B--2---:R-:W-:Y:S01]  /*6d70*/  HMMA.16816.F32.BF16 R192, R184, R172, R192 ;  /* 0x000000acb8c0723c */ /* 0x004fe200000418c0 */
[----:B-1----:R-:W1:Y:S01]  /*6d80*/  LDSM.16.M88.4 R12, [R227+0x17800] ;  /* 0x01780000e30c783b */ /* 0x002e620000000200 */
[----:B------:R-:W2:Y:S01]  /*6d90*/  MUFU.TANH R178, R178 ;  /* 0x000000b200b27308 */ /* 0x000ea20000002400 */
[----:B------:R-:W-:-:S05]  /*6da0*/  DEPBAR.LE SB0, 0x0 ;  /* 0x000080000000791a */ /* 0x000fca0000000000 */
[----:B------:R-:W-:Y:S01]  /*6db0*/  HMMA.16816.F32.BF16 R188, R184, R174, R188 ;  /* 0x000000aeb8bc723c */ /* 0x000fe200000418bc */
[----:B------:R-:W-:Y:S02]  /*6dc0*/  FMUL.FTZ R196, R168, c[0x0][0x2ec] ;  /* 0x0000bb00a8c47a20 */ /* 0x000fe40000410000 */
[----:B------:R-:W-:Y:S01]  /*6dd0*/  FMUL.FTZ R168, R169, c[0x0][0x2ec] ;  /* 0x0000bb00a9a87a20 */ /* 0x000fe20000410000 */
[----:B------:R-:W-:Y:S01]  /*6de0*/  MUFU.TANH R176, R176 ;  /* 0x000000b000b07308 */ /* 0x000fe20000002400 */
[----:B------:R-:W-:Y:S02]  /*6df0*/  FMUL.FTZ R169, R170, c[0x0][0x2ec] ;  /* 0x0000bb00aaa97a20 */ /* 0x000fe40000410000 */
[----:B------:R-:W-:Y:S01]  /*6e00*/  FMUL.FTZ R170, R171, c[0x0][0x2ec] ;  /* 0x0000bb00abaa7a20 */ /* 0x000fe20000410000 */
[----:B----4-:R-:W-:Y:S01]  /*6e10*/  HMMA.16816.F32.BF16 R28, R20, R4, R28 ;  /* 0x00000004141c723c */ /* 0x010fe2000004181c */
[----:B------:R-:W-:-:S03]  /*6e20*/  FMUL.FTZ R32, R32, c[0x0][0x2ec] ;  /* 0x0000bb0020207a20 */ /* 0x000fc60000410000 */
[----:B------:R-:W-:Y:S03]  /*6e30*/  MUFU.TANH R196, R196 ;  /* 0x000000c400c47308 */ /* 0x000fe60000002400 */
[----:B------:R-:W-:Y:S01]  /*6e40*/  FMUL.FTZ R5, R34, c[0x0][0x2ec] ;  /* 0x0000bb0022057a20 */ /* 0x000fe20000410000 */
[----:B------:R-:W-:Y:S01]  /*6e50*/  HMMA.16816.F32.BF16 R24, R20, R6, R24 ;  /* 0x000000061418723c */ /* 0x000fe20000041818 */
[----:B------:R-:W-:-:S03]  /*6e60*/  FMUL.FTZ R4, R33, c[0x0][0x2ec] ;  /* 0x0000bb0021047a20 */ /* 0x000fc60000410000 */
[----:B------:R-:W4:Y:S01]  /*6e70*/  MUFU.TANH R168, R168 ;  /* 0x000000a800a87308 */ /* 0x000f220000002400 */
[----:B------:R-:W-:-:S07]  /*6e80*/  FMUL.FTZ R33, R35, c[0x0][0x2ec] ;  /* 0x0000bb0023217a20 */ /* 0x000fce0000410000 */
[----:B------:R-:W-:Y:S04]  /*6e90*/  MUFU.TANH R169, R169 ;  /* 0x000000a900a97308 */ /* 0x000fe80000002400 */
[----:B------:R-:W-:Y:S01]  /*6ea0*/  FMUL.FTZ R6, R29, c[0x0][0x2ec] ;  /* 0x0000bb001d067a20 */ /* 0x000fe20000410000 */
[----:B-1----:R-:W-:Y:S01]  /*6eb0*/  HMMA.16816.F32.BF16 R192, R180, R12, R192 ;  /* 0x0000000cb4c0723c */ /* 0x002fe200000418c0 */
[----:B------:R-:W-:Y:S02]  /*6ec0*/  FMUL.FTZ R28, R28, c[0x0][0x2ec] ;  /* 0x0000bb001c1c7a20 */ /* 0x000fe40000410000 */
[----:B------:R-:W1:Y:S01]  /*6ed0*/  MUFU.TANH R170, R170 ;  /* 0x000000aa00aa7308 */ /* 0x000e620000002400 */
[----:B------:R-:W-:Y:S02]  /*6ee0*/  FMUL.FTZ R31, R31, c[0x0][0x2ec] ;  /* 0x0000bb001f1f7a20 */ /* 0x000fe40000410000 */
[----:B------:R-:W-:-:S02]  /*6ef0*/  FMUL.FTZ R30, R30, c[0x0][0x2ec] ;  /* 0x0000bb001e1e7a20 */ /* 0x000fc40000410000 */
[----:B------:R-:W-:Y:S01]  /*6f00*/  IMAD.U32 R12, RZ, RZ, UR26 ;  /* 0x0000001aff0c7e24 */ /* 0x000fe2000f8e00ff */
[----:B------:R-:W-:Y:S01]  /*6f10*/  HMMA.16816.F32.BF16 R188, R180, R14, R188 ;  /* 0x0000000eb4bc723c */ /* 0x000fe200000418bc */
[----:B------:R-:W-:Y:S01]  /*6f20*/  FMUL.FTZ R24, R24, c[0x0][0x2ec] ;  /* 0x0000bb0018187a20 */ /* 0x000fe20000410000 */
[----:B------:R-:W1:Y:S01]  /*6f30*/  MUFU.TANH R32, R32 ;  /* 0x0000002000207308 */ /* 0x000e620000002400 */
[----:B------:R-:W-:Y:S02]  /*6f40*/  IMAD R7, R12, 0x40, R165 ;  /* 0x000000400c077824 */ /* 0x000fe400078e02a5 */
[----:B------:R-:W-:Y:S02]  /*6f50*/  FMUL.FTZ R165, R25, c[0x0][0x2ec] ;  /* 0x0000bb0019a57a20 */ /* 0x000fe40000410000 */
[----:B------:R-:W-:Y:S01]  /*6f60*/  FMUL.FTZ R26, R26, c[0x0][0x2ec] ;  /* 0x0000bb001a1a7a20 */ /* 0x000fe20000410000 */
[C---:B------:R-:W-:Y:S02]  /*6f70*/  IADD3 R13, R7.reuse, 0x1, RZ ;  /* 0x00000001070d7810 */ /* 0x040fe40007ffe0ff */
[----:B------:R-:W-:Y:S01]  /*6f80*/  IADD3 R29, R7, 0x8, RZ ;  /* 0x00000008071d7810 */ /* 0x000fe20007ffe0ff */
[----:B------:R-:W-:Y:S01]  /*6f90*/  MUFU.TANH R5, R5 ;  /* 0x0000000500057308 */ /* 0x000fe20000002400 */
[----:B------:R-:W-:-:S02]  /*6fa0*/  ISETP.GE.AND P2, PT, R13, R248, PT ;  /* 0x000000f80d00720c */ /* 0x000fc40003f46270 */
[----:B------:R-:W-:Y:S02]  /*6fb0*/  ISETP.GE.AND P1, PT, R13, R2, PT ;  /* 0x000000020d00720c */ /* 0x000fe40003f26270 */
[----:B---3--:R-:W-:Y:S01]  /*6fc0*/  FSEL R13, R166, -INF , !P2 ;  /* 0xff800000a60d7808 */ /* 0x008fe20005000000 */
[C---:B------:R-:W-:Y:S01]  /*6fd0*/  HMMA.16816.F32.BF16 R192, R20.reuse, R16, R192 ;  /* 0x0000001014c0723c */ /* 0x040fe200000418c0 */
[C---:B------:R-:W-:Y:S01]  /*6fe0*/  ISETP.GE.AND P0, PT, R29.reuse, R248, PT ;  /* 0x000000f81d00720c */ /* 0x040fe20003f06270 */
[----:B------:R-:W3:Y:S01]  /*6ff0*/  MUFU.TANH R4, R4 ;  /* 0x0000000400047308 */ /* 0x000ee20000002400 */
[----:B------:R-:W-:Y:S02]  /*7000*/  ISETP.GE.AND P2, PT, R29, R2, PT ;  /* 0x000000021d00720c */ /* 0x000fe40003f46270 */
[----:B------:R-:W-:Y:S02]  /*7010*/  IADD3 R29, R7, 0x9, RZ ;  /* 0x00000009071d7810 */ /* 0x000fe40007ffe0ff */
[----:B-----5:R-:W-:Y:S01]  /*7020*/  FSEL R12, R179, -INF , !P1 ;  /* 0xff800000b30c7808 */ /* 0x020fe20004800000 */
[----:B------:R-:W-:Y:S01]  /*7030*/  HMMA.16816.F32.BF16 R188, R20, R18, R188 ;  /* 0x0000001214bc723c */ /* 0x000fe200000418bc */
[----:B------:R-:W-:Y:S01]  /*7040*/  ISETP.GE.AND P1, PT, R29, R248, PT ;  /* 0x000000f81d00720c */ /* 0x000fe20003f26270 */
[----:B------:R-:W5:Y:S01]  /*7050*/  MUFU.TANH R33, R33 ;  /* 0x0000002100217308 */ /* 0x000f620000002400 */
[----:B------:R-:W-:-:S02]  /*7060*/  IADD3 R25, R7, 0x10, RZ ;  /* 0x0000001007197810 */ /* 0x000fc40007ffe0ff */
[----:B------:R-:W-:Y:S02]  /*7070*/  FSEL R17, R197, -INF , !P0 ;  /* 0xff800000c5117808 */ /* 0x000fe40004000000 */
[----:B------:R-:W-:Y:S02]  /*7080*/  FSEL R16, R177, -INF , !P2 ;  /* 0xff800000b1107808 */ /* 0x000fe40005000000 */
[----:B------:R-:W-:Y:S01]  /*7090*/  FSEL R15, R167, -INF , !P1 ;  /* 0xff800000a70f7808 */ /* 0x000fe20004800000 */
[----:B------:R-:W-:Y:S01]  /*70a0*/  MUFU.TANH R199, R28 ;  /* 0x0000001c00c77308 */ /* 0x000fe20000002400 */
[----:B------:R-:W-:Y:S01]  /*70b0*/  ISETP.GE.AND P0, PT, R29, R2, PT ;  /* 0x000000021d00720c */ /* 0x000fe20003f06270 */
[----:B------:R-:W-:Y:S01]  /*70c0*/  FMUL.FTZ R167, R27, c[0x0][0x2ec] ;  /* 0x0000bb001ba77a20 */ /* 0x000fe20000410000 */
[C---:B------:R-:W-:Y:S02]  /*70d0*/  ISETP.GE.AND P2, PT, R25.reuse, R248, PT ;  /* 0x000000f81900720c */ /* 0x040fe40003f46270 */
[----:B------:R-:W-:Y:S01]  /*70e0*/  ISETP.GE.AND P1, PT, R25, R2, PT ;  /* 0x000000021900720c */ /* 0x000fe20003f26270 */
[----:B------:R-:W-:Y:S01]  /*70f0*/  FMUL.FTZ R182, R194, c[0x0][0x2ec] ;  /* 0x0000bb00c2b67a20 */ /* 0x000fe20000410000 */
[----:B------:R-:W-:Y:S01]  /*7100*/  IADD3 R25, R7, 0x11, RZ ;  /* 0x0000001107197810 */ /* 0x000fe20007ffe0ff */
[----:B------:R1:W-:Y:S01]  /*7110*/  MUFU.TANH R34, R31 ;  /* 0x0000001f00227308 */ /* 0x0003e20000002400 */
[----:B--2---:R-:W-:Y:S01]  /*7120*/  FSEL R14, R178, -INF , !P0 ;  /* 0xff800000b20e7808 */ /* 0x004fe20004000000 */
[----:B------:R-:W-:Y:S01]  /*7130*/  FMUL.FTZ R193, R193, c[0x0][0x2ec] ;  /* 0x0000bb00c1c17a20 */ /* 0x000fe20000410000 */
[----:B------:R-:W-:Y:S01]  /*7140*/  ISETP.GE.AND P0, PT, R25, R248, PT ;  /* 0x000000f81900720c */ /* 0x000fe20003f06270 */
[----:B------:R-:W-:Y:S01]  /*7150*/  FMUL.FTZ R183, R192, c[0x0][0x2ec] ;  /* 0x0000bb00c0b77a20 */ /* 0x000fe20000410000 */
[----:B------:R-:W-:Y:S01]  /*7160*/  IADD3 R27, R7, 0x19, RZ ;  /* 0x00000019071b7810 */ /* 0x000fe20007ffe0ff */
[----:B------:R-:W-:Y:S01]  /*7170*/  FMUL.FTZ R180, R195, c[0x0][0x2ec] ;  /* 0x0000bb00c3b47a20 */ /* 0x000fe20000410000 */
[----:B----4-:R-:W-:Y:S01]  /*7180*/  FSEL R29, R168, -INF , !P0 ;  /* 0xff800000a81d7808 */ /* 0x010fe20004000000 */
[----:B------:R2:W4:Y:S01]  /*7190*/  MUFU.TANH R198, R30 ;  /* 0x0000001e00c67308 */ /* 0x0005220000002400 */
[C---:B------:R-:W-:Y:S01]  /*71a0*/  IADD3 R21, R7.reuse, 0x20, RZ ;  /* 0x0000002007157810 */ /* 0x040fe20007ffe0ff */
[----:B------:R-:W-:Y:S01]  /*71b0*/  FMUL.FTZ R178, R190, c[0x0][0x2ec] ;  /* 0x0000bb00beb27a20 */ /* 0x000fe20000410000 */
[----:B------:R-:W-:Y:S01]  /*71c0*/  IADD3 R19, R7, 0x21, RZ ;  /* 0x0000002107137810 */ /* 0x000fe20007ffe0ff */
[----:B------:R-:W-:Y:S01]  /*71d0*/  FMUL.FTZ R181, R189, c[0x0][0x2ec] ;  /* 0x0000bb00bdb57a20 */ /* 0x000fe20000410000 */
[----:B-1----:R-:W-:-:S03]  /*71e0*/  FSEL R31, R196, -INF , !P2 ;  /* 0xff800000c41f7808 */ /* 0x002fc60005000000 */
[----:B------:R-:W1:Y:S01]  /*71f0*/  MUFU.TANH R6, R6 ;  /* 0x0000000600067308 */ /* 0x000e620000002400 */
[----:B------:R-:W-:Y:S02]  /*7200*/  ISETP.GE.AND P2, PT, R25, R2, PT ;  /* 0x000000021900720c */ /* 0x000fe40003f46270 */
[----:B------:R-:W-:Y:S02]  /*7210*/  IADD3 R25, R7, 0x18, RZ ;  /* 0x0000001807197810 */ /* 0x000fe40007ffe0ff */
[----:B------:R-:W-:Y:S02]  /*7220*/  FSEL R28, R170, -INF , !P2 ;  /* 0xff800000aa1c7808 */ /* 0x000fe40005000000 */
[----:B--2---:R-:W-:Y:S01]  /*7230*/  FSEL R30, R169, -INF , !P1 ;  /* 0xff800000a91e7808 */ /* 0x004fe20004800000 */
[----:B------:R5:W2:Y:S01]  /*7240*/  MUFU.TANH R35, R24 ;  /* 0x0000001800237308 */ /* 0x000aa20000002400 */
[C---:B------:R-:W-:Y:S02]  /*7250*/  ISETP.GE.AND P1, PT, R25.reuse, R248, PT ;  /* 0x000000f81900720c */ /* 0x040fe40003f26270 */
[----:B------:R-:W-:-:S02]  /*7260*/  ISETP.GE.AND P0, PT, R25, R2, PT ;  /* 0x000000021900720c */ /* 0x000fc40003f06270 */
[C---:B------:R-:W-:Y:S02]  /*7270*/  ISETP.GE.AND P2, PT, R27.reuse, R248, PT ;  /* 0x000000f81b00720c */ /* 0x040fe40003f46270 */
[----:B------:R-:W-:Y:S01]  /*7280*/  FSEL R25, R32, -INF , !P1 ;  /* 0xff80000020197808 */ /* 0x000fe20004800000 */
[----:B------:R2:W2:Y:S01]  /*7290*/  MUFU.TANH R166, R26 ;  /* 0x0000001a00a67308 */ /* 0x0004a20000002400 */
[-C--:B------:R-:W-:Y:S02]  /*72a0*/  ISETP.GE.AND P1, PT, R27, R2.reuse, PT ;  /* 0x000000021b00720c */ /* 0x080fe40003f26270 */
[----:B---3--:R-:W-:Y:S01]  /*72b0*/  FSEL R27, R4, -INF , !P2 ;  /* 0xff800000041b7808 */ /* 0x008fe20005000000 */
[----:B------:R-:W-:Y:S01]  /*72c0*/  FMUL.FTZ R4, R188, c[0x0][0x2ec] ;  /* 0x0000bb00bc047a20 */ /* 0x000fe20000410000 */
[----:B------:R-:W-:-:S03]  /*72d0*/  ISETP.GE.AND P2, PT, R21, R2, PT ;  /* 0x000000021500720c */ /* 0x000fc60003f46270 */
[----:B------:R-:W3:Y:S01]  /*72e0*/  MUFU.TANH R165, R165 ;  /* 0x000000a500a57308 */ /* 0x000ee20000002400 */
[----:B-----5:R-:W-:Y:S02]  /*72f0*/  FSEL R24, R33, -INF , !P1 ;  /* 0xff80000021187808 */ /* 0x020fe40004800000 */
[-C--:B------:R-:W-:Y:S02]  /*7300*/  ISETP.GE.AND P1, PT, R19, R248.reuse, PT ;  /* 0x000000f81300720c */ /* 0x080fe40003f26270 */
[----:B----4-:R-:W-:Y:S02]  /*7310*/  FSEL R198, R198, -INF , !P2 ;  /* 0xff800000c6c67808 */ /* 0x010fe40005000000 */
[----:B-1----:R-:W-:Y:S01]  /*7320*/  FSEL R197, R6, -INF , !P1 ;  /* 0xff80000006c57808 */ /* 0x002fe20004800000 */
[----:B------:R-:W1:Y:S01]  /*7330*/  MUFU.TANH R167, R167 ;  /* 0x000000a700a77308 */ /* 0x000e620000002400 */
[----:B--2---:R-:W-:Y:S02]  /*7340*/  FSEL R26, R5, -INF , !P0 ;  /* 0xff800000051a7808 */ /* 0x004fe40004000000 */
[----:B------:R-:W-:-:S02]  /*7350*/  ISETP.GE.AND P0, PT, R21, R248, PT ;  /* 0x000000f81500720c */ /* 0x000fc40003f06270 */
[----:B------:R-:W-:Y:S02]  /*7360*/  IADD3 R21, R7, 0x29, RZ ;  /* 0x0000002907157810 */ /* 0x000fe40007ffe0ff */
[----:B------:R-:W-:Y:S01]  /*7370*/  FSEL R199, R199, -INF , !P0 ;  /* 0xff800000c7c77808 */ /* 0x000fe20004000000 */
[----:B------:R-:W2:Y:S01]  /*7380*/  MUFU.TANH R182, R182 ;  /* 0x000000b600b67308 */ /* 0x000ea20000002400 */
[----:B------:R-:W-:Y:S02]  /*7390*/  ISETP.GE.AND P0, PT, R19, R2, PT ;  /* 0x000000021300720c */ /* 0x000fe40003f06270 */
[----:B------:R-:W-:Y:S02]  /*73a0*/  IADD3 R19, R7, 0x28, RZ ;  /* 0x0000002807137810 */ /* 0x000fe40007ffe0ff */
[----:B------:R-:W-:Y:S02]  /*73b0*/  FSEL R196, R34, -INF , !P0 ;  /* 0xff80000022c47808 */ /* 0x000fe40004000000 */
[C---:B------:R-:W-:Y:S01]  /*73c0*/  ISETP.GE.AND P2, PT, R19.reuse, R248, PT ;  /* 0x000000f81300720c */ /* 0x040fe20003f46270 */
[----:B------:R3:W4:Y:S01]  /*73d0*/  MUFU.TANH R5, R193 ;  /* 0x000000c100057308 */ /* 0x0007220000002400 */
[----:B------:R-:W-:-:S02]  /*73e0*/  ISETP.GE.AND P1, PT, R19, R2, PT ;  /* 0x000000021300720c */ /* 0x000fc40003f26270 */
[----:B------:R-:W-:Y:S02]  /*73f0*/  ISETP.GE.AND P0, PT, R21, R248, PT ;  /* 0x000000f81500720c */ /* 0x000fe40003f06270 */
[----:B------:R-:W-:Y:S02]  /*7400*/  IADD3 R19, R7, 0x30, RZ ;  /* 0x0000003007137810 */ /* 0x000fe40007ffe0ff */
[----:B------:R-:W-:Y:S01]  /*7410*/  FSEL R195, R35, -INF , !P2 ;  /* 0xff80000023c37808 */ /* 0x000fe20005000000 */
[----:B------:R-:W5:Y:S01]  /*7420*/  MUFU.TANH R4, R4 ;  /* 0x0000000400047308 */ /* 0x000f620000002400 */
[----:B------:R-:W-:Y:S02]  /*7430*/  ISETP.GE.AND P2, PT, R21, R2, PT ;  /* 0x000000021500720c */ /* 0x000fe40003f46270 */
[----:B------:R-:W-:Y:S02]  /*7440*/  FSEL R166, R166, -INF , !P1 ;  /* 0xff800000a6a67808 */ /* 0x000fe40004800000 */
[----:B------:R-:W-:-:S02]  /*7450*/  IADD3 R21, R7, 0x31, RZ ;  /* 0x0000003107157810 */ /* 0x000fc40007ffe0ff */
[----:B------:R-:W-:Y:S01]  /*7460*/  ISETP.GE.AND P1, PT, R19, R248, PT ;  /* 0x000000f81300720c */ /* 0x000fe20003f26270 */
[----:B------:R-:W5:Y:S01]  /*7470*/  MUFU.TANH R183, R183 ;  /* 0x000000b700b77308 */ /* 0x000f620000002400 */
[----:B---3--:R-:W-:Y:S01]  /*7480*/  FSEL R193, R165, -INF , !P0 ;  /* 0xff800000a5c17808 */ /* 0x008fe20004000000 */
[----:B------:R-:W-:Y:S01]  /*7490*/  BAR.SYNC.DEFER_BLOCKING 0x0 ;  /* 0x0000000000007b1d */ /* 0x000fe20000010000 */
[----:B------:R-:W-:Y:S02]  /*74a0*/  ISETP.GE.AND P0, PT, R19, R2, PT ;  /* 0x000000021300720c */ /* 0x000fe40003f06270 */
[----:B------:R-:W-:Y:S02]  /*74b0*/  IADD3 R19, R7, 0x38, RZ ;  /* 0x0000003807137810 */ /* 0x000fe40007ffe0ff */
[----:B-1----:R-:W-:Y:S01]  /*74c0*/  FSEL R194, R167, -INF , !P2 ;  /* 0xff800000a7c27808 */ /* 0x002fe20005000000 */
[----:B------:R-:W1:Y:S01]  /*74d0*/  MUFU.TANH R180, R180 ;  /* 0x000000b400b47308 */ /* 0x000e620000002400 */
[----:B------:R-:W-:-:S02]  /*74e0*/  ISETP.GE.AND P2, PT, R21, R248, PT ;  /* 0x000000f81500720c */ /* 0x000fc40003f46270 */
[----:B--2---:R-:W-:Y:S02]  /*74f0*/  FSEL R182, R182, -INF , !P0 ;  /* 0xff800000b6b67808 */ /* 0x004fe40004000000 */
[----:B------:R-:W-:Y:S02]  /*7500*/  ISETP.GE.AND P0, PT, R19, R248, PT ;  /* 0x000000f81300720c */ /* 0x000fe40003f06270 */
[----:B----4-:R-:W-:Y:S01]  /*7510*/  FSEL R167, R5, -INF , !P2 ;  /* 0xff80000005a77808 */ /* 0x010fe20005000000 */
[----:B------:R-:W-:Y:S01]  /*7520*/  FMUL.FTZ R5, R191, c[0x0][0x2ec] ;  /* 0x0000bb00bf057a20 */ /* 0x000fe20000410000 */
[----:B------:R-:W2:Y:S01]  /*7530*/  MUFU.TANH R0, R0 ;  /* 0x0000000000007308 */ /* 0x000ea20000002400 */
[----:B-----5:R-:W-:Y:S02]  /*7540*/  FSEL R165, R4, -INF , !P0 ;  /* 0xff80000004a57808 */ /* 0x020fe40004000000 */
[----:B------:R-:W-:Y:S02]  /*7550*/  ISETP.GE.AND P0, PT, R7, R2, PT ;  /* 0x000000020700720c */ /* 0x000fe40003f06270 */
[----:B------:R-:W-:-:S02]  /*7560*/  FSEL R183, R183, -INF , !P1 ;  /* 0xff800000b7b77808 */ /* 0x000fc40004800000 */
[----:B------:R-:W-:Y:S01]  /*7570*/  FSEL R4, R176, -INF , !P0 ;  /* 0xff800000b0047808 */ /* 0x000fe20004000000 */
[----:B------:R-:W3:Y:S01]  /*7580*/  MUFU.TANH R178, R178 ;  /* 0x000000b200b27308 */ /* 0x000ee20000002400 */
[----:B------:R-:W-:Y:S02]  /*7590*/  PLOP3.LUT P0, PT, PT, PT, UP0, 0x80, 0x0 ;  /* 0x000000000000781c */ /* 0x000fe40003f0f008 */
[-C--:B------:R-:W-:Y:S02]  /*75a0*/  ISETP.GE.AND P1, PT, R21, R2.reuse, PT ;  /* 0x000000021500720c */ /* 0x080fe40003f26270 */
[----:B------:R-:W-:Y:S02]  /*75b0*/  ISETP.GE.AND P2, PT, R19, R2, PT ;  /* 0x000000021300720c */ /* 0x000fe40003f46270 */
[----:B-1----:R-:W-:Y:S01]  /*75c0*/  FSEL R180, R180, -INF , !P1 ;  /* 0xff800000b4b47808 */ /* 0x002fe20004800000 */
[----:B------:R-:W1:Y:S01]  /*75d0*/  MUFU.TANH R181, R181 ;  /* 0x000000b500b57308 */ /* 0x000e620000002400 */
[----:B------:R-:W-:-:S02]  /*75e0*/  ISETP.GE.AND P1, PT, R7, R248, PT ;  /* 0x000000f80700720c */ /* 0x000fc40003f26270 */
[----:B------:R-:W-:Y:S02]  /*75f0*/  IADD3 R19, R7, 0x39, RZ ;  /* 0x0000003907137810 */ /* 0x000fe40007ffe0ff */
[----:B--2---:R-:W-:Y:S02]  /*7600*/  FSEL R7, R0, -INF , !P1 ;  /* 0xff80000000077808 */ /* 0x004fe40004800000 */
[C---:B------:R-:W-:Y:S01]  /*7610*/  ISETP.GE.AND P1, PT, R19.reuse, R2, PT ;  /* 0x000000021300720c */ /* 0x040fe20003f26270 */
[----:B------:R-:W2:Y:S01]  /*7620*/  MUFU.TANH R5, R5 ;  /* 0x0000000500057308 */ /* 0x000ea20000002400 */
[----:B---3--:R-:W-:Y:S02]  /*7630*/  FSEL R178, R178, -INF , !P2 ;  /* 0xff800000b2b27808 */ /* 0x008fe40005000000 */
[----:B------:R-:W-:-:S04]  /*7640*/  ISETP.GE.AND P2, PT, R19, R248, PT ;  /* 0x000000f81300720c */ /* 0x000fc80003f46270 */
[----:B-1----:R-:W-:Y:S02]  /*7650*/  FSEL R181, R181, -INF , !P2 ;  /* 0xff800000b5b57808 */ /* 0x002fe40005000000 */
[----:B--2---:R-:W-:Y:S01]  /*7660*/  FSEL R176, R5, -INF , !P1 ;  /* 0xff80000005b07808 */ /* 0x004fe20004800000 */
        /* <DEDUP_REMOVED lines=73> */
.L_x_939:
[----:B------:R-:W-:Y:S05]  /*7b00*/  BSYNC B0 ;  /* 0x0000000000007941 */ /* 0x000fea0003800000 */
.L_x_938:
[----:B------:R-:W0:Y:S02]  /*7b10*/  LDGDEPBAR ;  /* 0x00000000000079af */ /* 0x000e240000000000 */
.L_x_937:
[----:B------:R-:W-:Y:S01]  /*7b20*/  FMNMX.FTZ R5, R3, R4, !PT ;  /* 0x0000000403057209 */ /* 0x000fe20007810000 */
[----:B-1----:R-:W-:Y:S01]  /*7b30*/  LDSM.16.MT88.4 R20, [R228+0x18000] ;  /* 0x01800000e414783b */ /* 0x002fe20000004200 */
        /* <DEDUP_REMOVED lines=43> */
[C---:B------:R-:W-:Y:S01]  /*7df0*/  FMUL.FTZ R184, R200.reuse, c[0x0][0x23c] ;  /* 0x00008f00c8b87a20 */ /* 0x040fe20000410000 */
[----:B------:R-:W-:Y:S02]  /*7e00*/  FSEL R179, R179, RZ, P1 ;  /* 0x000000ffb3b37208 */ /* 0x000fe40000800000 */
[----:B------:R-:W-:Y:S02]  /*7e10*/  FSEL R5, R200, RZ, P2 ;  /* 0x000000ffc8057208 */ /* 0x000fe40001000000 */
[----:B------:R-:W-:Y:S01]  /*7e20*/  FSEL R184, R184, RZ, P2 ;  /* 0x000000ffb8b87208 */ /* 0x000fe20001000000 */
[--C-:B------:R-:W-:Y:S01]  /*7e30*/  FFMA.FTZ R170, R4, c[0x0][0x23c], -R179.reuse ;  /* 0x00008f0004aa7a23 */ /* 0x100fe200000108b3 */
[----:B------:R-:W-:Y:S01]  /*7e40*/  FSEL R6, R0, RZ, P1 ;  /* 0x000000ff00067208 */ /* 0x000fe20000800000 */
[----:B------:R-:W-:-:S02]  /*7e50*/  FFMA.FTZ R168, R16, c[0x0][0x23c], -R179 ;  /* 0x00008f0010a87a23 */ /* 0x000fc400000108b3 */
[----:B------:R-:W-:Y:S02]  /*7e60*/  FFMA.FTZ R172, R17, c[0x0][0x23c], -R184 ;  /* 0x00008f0011ac7a23 */ /* 0x000fe400000108b8 */
[----:B------:R-:W-:Y:S01]  /*7e70*/  FADD.FTZ R4, R164, -R5 ;  /* 0x80000005a4047221 */ /* 0x000fe20000010000 */
[----:B------:R-:W1:Y:S01]  /*7e80*/  LDSM.16.MT88.4 R16, [R226+0x18000] ;  /* 0x01800000e210783b */ /* 0x000e620000004200 */
[----:B------:R-:W-:Y:S01]  /*7e90*/  FADD.FTZ R6, R3, -R6 ;  /* 0x8000000603067221 */ /* 0x000fe20000010000 */
[----:B------:R-:W-:Y:S01]  /*7ea0*/  MUFU.EX2 R170, R170 ;  /* 0x000000aa00aa7308 */ /* 0x000fe20000000800 */
[--C-:B------:R-:W-:Y:S02]  /*7eb0*/  FFMA.FTZ R174, R7, c[0x0][0x23c], -R184.reuse ;  /* 0x00008f0007ae7a23 */ /* 0x100fe400000108b8 */
[--C-:B------:R-:W-:Y:S02]  /*7ec0*/  FFMA.FTZ R173, R13, c[0x0][0x23c], -R184.reuse ;  /* 0x00008f000dad7a23 */ /* 0x100fe400000108b8 */
[----:B------:R-:W-:-:S02]  /*7ed0*/  FFMA.FTZ R171, R15, c[0x0][0x23c], -R184 ;  /* 0x00008f000fab7a23 */ /* 0x000fc400000108b8 */
[--C-:B------:R-:W-:Y:S01]  /*7ee0*/  FFMA.FTZ R169, R12, c[0x0][0x23c], -R179.reuse ;  /* 0x00008f000ca97a23 */ /* 0x100fe200000108b3 */
[----:B------:R-:W-:Y:S01]  /*7ef0*/  MUFU.EX2 R174, R174 ;  /* 0x000000ae00ae7308 */ /* 0x000fe20000000800 */
[----:B------:R-:W-:Y:S02]  /*7f00*/  FFMA.FTZ R175, R14, c[0x0][0x23c], -R179 ;  /* 0x00008f000eaf7a23 */ /* 0x000fe400000108b3 */
[----:B------:R-:W-:Y:S01]  /*7f10*/  FMUL.FTZ R177, R4, c[0x0][0x23c] ;  /* 0x00008f0004b17a20 */ /* 0x000fe20000410000 */
[----:B------:R-:W2:Y:S01]  /*7f20*/  LDSM.16.MT88.4 R12, [R225+0x18000] ;  /* 0x01800000e10c783b */ /* 0x000ea20000004200 */
[----:B------:R-:W-:Y:S02]  /*7f30*/  FMUL.FTZ R3, R6, c[0x0][0x23c] ;  /* 0x00008f0006037a20 */ /* 0x000fe40000410000 */
[--C-:B------:R-:W-:Y:S01]  /*7f40*/  FFMA.FTZ R185, R31, c[0x0][0x23c], -R184.reuse ;  /* 0x00008f001fb97a23 */ /* 0x100fe200000108b8 */
[----:B------:R-:W3:Y:S01]  /*7f50*/  MUFU.EX2 R173, R173 ;  /* 0x000000ad00ad7308 */ /* 0x000ee20000000800 */
[----:B------:R-:W-:-:S02]  /*7f60*/  FFMA.FTZ R186, R29, c[0x0][0x23c], -R184 ;  /* 0x00008f001dba7a23 */ /* 0x000fc400000108b8 */
[--C-:B------:R-:W-:Y:S02]  /*7f70*/  FFMA.FTZ R187, R25, c[0x0][0x23c], -R184.reuse ;  /* 0x00008f0019bb7a23 */ /* 0x100fe400000108b8 */
[----:B------:R-:W-:Y:S02]  /*7f80*/  FFMA.FTZ R188, R27, c[0x0][0x23c], -R184 ;  /* 0x00008f001bbc7a23 */ /* 0x000fe400000108b8 */
[--C-:B------:R-:W-:Y:S01]  /*7f90*/  FFMA.FTZ R189, R30, c[0x0][0x23c], -R179.reuse ;  /* 0x00008f001ebd7a23 */ /* 0x100fe200000108b3 */
[----:B------:R-:W-:Y:S01]  /*7fa0*/  MUFU.EX2 R172, R172 ;  /* 0x000000ac00ac7308 */ /* 0x000fe20000000800 */
[--C-:B------:R-:W-:Y:S02]  /*7fb0*/  FFMA.FTZ R190, R28, c[0x0][0x23c], -R179.reuse ;  /* 0x00008f001cbe7a23 */ /* 0x100fe400000108b3 */
[--C-:B------:R-:W-:Y:S01]  /*7fc0*/  FFMA.FTZ R191, R26, c[0x0][0x23c], -R179.reuse ;  /* 0x00008f001abf7a23 */ /* 0x100fe200000108b3 */
[----:B------:R-:W-:Y:S01]  /*7fd0*/  LDSM.16.MT88.4 R28, [R225+0x18800] ;  /* 0x01880000e11c783b */ /* 0x000fe20000004200 */
[----:B------:R-:W-:-:S02]  /*7fe0*/  FFMA.FTZ R192, R24, c[0x0][0x23c], -R179 ;  /* 0x00008f0018c07a23 */ /* 0x000fc400000108b3 */
[--C-:B------:R-:W-:Y:S01]  /*7ff0*/  FFMA.FTZ R202, R197, c[0x0][0x23c], -R184.reuse ;  /* 0x00008f00c5ca7a23 */ /* 0x100fe200000108b8 */
[----:B------:R-:W4:Y:S01]  /*8000*/  MUFU.EX2 R171, R171 ;  /* 0x000000ab00ab7308 */ /* 0x000f220000000800 */
[----:B---3--:R-:W-:Y:S01]  /*8010*/  F2FP.BF16.PACK_AB R4, R173, R174 ;  /* 0x000000aead04723e */ /* 0x008fe200000010ff */
[----:B------:R-:W-:Y:S01]  /*8020*/  LDSM.16.MT88.4 R24, [R224+0x18800] ;  /* 0x01880000e018783b */ /* 0x000fe20000004200 */
[--C-:B------:R-:W-:Y:S02]  /*8030*/  FFMA.FTZ R204, R193, c[0x0][0x23c], -R184.reuse ;  /* 0x00008f00c1cc7a23 */ /* 0x100fe400000108b8 */
[--C-:B------:R-:W-:Y:S02]  /*8040*/  FFMA.FTZ R199, R199, c[0x0][0x23c], -R184.reuse ;  /* 0x00008f00c7c77a23 */ /* 0x100fe400000108b8 */
[----:B------:R-:W-:Y:S01]  /*8050*/  FFMA.FTZ R195, R195, c[0x0][0x23c], -R184 ;  /* 0x00008f00c3c37a23 */ /* 0x000fe200000108b8 */
[----:B------:R-:W3:Y:S01]  /*8060*/  MUFU.EX2 R169, R169 ;  /* 0x000000a900a97308 */ /* 0x000ee20000000800 */
[----:B------:R-:W-:-:S02]  /*8070*/  FFMA.FTZ R193, R198, c[0x0][0x23c], -R179 ;  /* 0x00008f00c6c17a23 */ /* 0x000fc400000108b3 */
[--C-:B------:R-:W-:Y:S02]  /*8080*/  FFMA.FTZ R196, R196, c[0x0][0x23c], -R179.reuse ;  /* 0x00008f00c4c47a23 */ /* 0x100fe400000108b3 */
[--C-:B------:R-:W-:Y:S02]  /*8090*/  FFMA.FTZ R197, R166, c[0x0][0x23c], -R179.reuse ;  /* 0x00008f00a6c57a23 */ /* 0x100fe400000108b3 */
[----:B------:R-:W-:Y:S01]  /*80a0*/  FFMA.FTZ R194, R194, c[0x0][0x23c], -R179 ;  /* 0x00008f00c2c27a23 */ /* 0x000fe200000108b3 */
[----:B------:R-:W-:Y:S01]  /*80b0*/  MUFU.EX2 R168, R168 ;  /* 0x000000a800a87308 */ /* 0x000fe20000000800 */
[----:B----4-:R-:W-:Y:S01]  /*80c0*/  F2FP.BF16.PACK_AB R6, R171, R172 ;  /* 0x000000acab06723e */ /* 0x010fe200000010ff */
[--C-:B------:R-:W-:Y:S02]  /*80d0*/  FFMA.FTZ R198, R167, c[0x0][0x23c], -R184.reuse ;  /* 0x00008f00a7c67a23 */ /* 0x100fe400000108b8 */
[--C-:B------:R-:W-:Y:S02]  /*80e0*/  FFMA.FTZ R201, R165, c[0x0][0x23c], -R184.reuse ;  /* 0x00008f00a5c97a23 */ /* 0x100fe400000108b8 */
[----:B------:R-:W-:Y:S01]  /*80f0*/  LDSM.16.MT88.4 R164, [R225+0x1f000] ;  /* 0x01f00000e1a4783b */ /* 0x000fe20000004200 */
        /* <DEDUP_REMOVED lines=8> */
[----:B------:R-:W-:-:S05]  /*8180*/  FFMA.FTZ R179, R176, c[0x0][0x23c], -R179 ;  /* 0x00008f00b0b37a23 */ /* 0x000fca00000108b3 */
        /* <DEDUP_REMOVED lines=25> */
[C---:B-1----:R-:W-:Y:S01]  /*8320*/  HMMA.16816.F32.BF16 R152, R4.reuse, R16, R152 ;  /* 0x000000100498723c */ /* 0x042fe20000041898 */
[-C--:B------:R-:W-:Y:S02]  /*8330*/  FMUL.FTZ R144, R144, R177.reuse ;  /* 0x000000b190907220 */ /* 0x080fe40000410000 */
[----:B------:R-:W-:Y:S01]  /*8340*/  FMUL.FTZ R145, R145, R177 ;  /* 0x000000b191917220 */ /* 0x000fe20000410000 */
[----:B------:R-:W-:Y:S01]  /*8350*/  MUFU.EX2 R189, R189 ;  /* 0x000000bd00bd7308 */ /* 0x000fe20000000800 */
[-C--:B------:R-:W-:Y:S02]  /*8360*/  FMUL.FTZ R146, R146, R3.reuse ;  /* 0x0000000392927220 */ /* 0x080fe40000410000 */
[----:B------:R-:W-:Y:S01]  /*8370*/  FMUL.FTZ R147, R147, R3 ;  /* 0x0000000393937220 */ /* 0x000fe20000410000 */
[----:B------:R-:W-:Y:S01]  /*8380*/  HMMA.16816.F32.BF16 R148, R4, R18, R148 ;  /* 0x000000120494723c */ /* 0x000fe20000041894 */
[----:B------:R-:W1:Y:S01]  /*8390*/  LDSM.16.MT88.4 R16, [R228+0x1a000] ;  /* 0x01a00000e410783b */ /* 0x000e620000004200 */
[----:B------:R-:W-:-:S02]  /*83a0*/  FMUL.FTZ R140, R140, R177 ;  /* 0x000000b18c8c7220 */ /* 0x000fc40000410000 */
[----:B------:R-:W-:Y:S01]  /*83b0*/  FMUL.FTZ R141, R141, R177 ;  /* 0x000000b18d8d7220 */ /* 0x000fe20000410000 */
[----:B------:R-:W5:Y:S01]  /*83c0*/  MUFU.EX2 R190, R190 ;  /* 0x000000be00be7308 */ /* 0x000f620000000800 */
        /* <DEDUP_REMOVED lines=12> */
[----:B------:R-:W1:Y:S01]  /*8490*/  MUFU.EX2 R192, R192 ;  /* 0x000000c000c07308 */ /* 0x000e620000000800 */
[-C--:B------:R-:W-:Y:S02]  /*84a0*/  FMUL.FTZ R134, R134, R3.reuse ;  /* 0x0000000386867220 */ /* 0x080fe40000410000 */
[----:B------:R-:W-:Y:S01]  /*84b0*/  FMUL.FTZ R135, R135, R3 ;  /* 0x0000000387877220 */ /* 0x000fe20000410000 */
[----:B----4-:R-:W-:Y:S01]  /*84c0*/  HMMA.16816.F32.BF16 R136, R4, R20, R136 ;  /* 0x000000140488723c */ /* 0x010fe20000041888 */
[----:B------:R-:W-:-:S02]  /*84d0*/  FMUL.FTZ R36, R36, R177 ;  /* 0x000000b124247220 */ /* 0x000fc40000410000 */
[----:B------:R-:W-:Y:S01]  /*84e0*/  FMUL.FTZ R37, R37, R177 ;  /* 0x000000b125257220 */ /* 0x000fe20000410000 */
[----:B------:R-:W-:Y:S01]  /*84f0*/  MUFU.EX2 R199, R199 ;  /* 0x000000c700c77308 */ /* 0x000fe20000000800 */
[-C--:B------:R-:W-:Y:S02]  /*8500*/  FMUL.FTZ R38, R38, R3.reuse ;  /* 0x0000000326267220 */ /* 0x080fe40000410000 */
[----:B------:R-:W-:Y:S01]  /*8510*/  FMUL.FTZ R39, R39, R3 ;  /* 0x0000000327277220 */ /* 0x000fe20000410000 */
[----:B------:R-:W-:Y:S01]  /*8520*/  HMMA.16816.F32.BF16 R132, R4, R22, R132 ;  /* 0x000000160484723c */ /* 0x000fe20000041884 */
[-C--:B------:R-:W-:Y:S01]  /*8530*/  FMUL.FTZ R40, R40, R177.reuse ;  /* 0x000000b128287220 */ /* 0x080fe20000410000 */
[----:B------:R-:W4:Y:S01]  /*8540*/  LDSM.16.MT88.4 R20, [R225+0x1a000] ;  /* 0x01a00000e114783b */ /* 0x000f220000004200 */
[----:B------:R-:W-:Y:S01]  /*8550*/  FMUL.FTZ R41, R41, R177 ;  /* 0x000000b129297220 */ /* 0x000fe20000410000 */
[----:B------:R-:W2:Y:S01]  /*8560*/  MUFU.EX2 R202, R202 ;  /* 0x000000ca00ca7308 */ /* 0x000ea20000000800 */
[----:B------:R-:W-:-:S02]  /*8570*/  FMUL.FTZ R42, R42, R3 ;  /* 0x000000032a2a7220 */ /* 0x000fc40000410000 */
[----:B------:R-:W-:Y:S01]  /*8580*/  FMUL.FTZ R43, R43, R3 ;  /* 0x000000032b2b7220 */ /* 0x000fe20000410000 */
        /* <DEDUP_REMOVED lines=10> */
[----:B------:R-:W-:Y:S01]  /*8630*/  MUFU.EX2 R204, R204 ;  /* 0x000000cc00cc7308 */ /* 0x000fe20000000800 */
[-C--:B------:R-:W-:Y:S02]  /*8640*/  FMUL.FTZ R50, R50, R3.reuse ;  /* 0x0000000332327220 */ /* 0x080fe40000410000 */
[----:B------:R-:W-:Y:S02]  /*8650*/  FMUL.FTZ R51, R51, R3 ;  /* 0x0000000333337220 */ /* 0x000fe40000410000 */
[-C--:B------:R-:W-:Y:S01]  /*8660*/  FMUL.FTZ R52, R52, R177.reuse ;  /* 0x000000b134347220 */ /* 0x080fe20000410000 */
[----:B--2---:R-:W-:Y:S01]  /*8670*/  HMMA.16816.F32.BF16 R44, R4, R12, R44 ;  /* 0x0000000c042c723c */ /* 0x004fe2000004182c */
[----:B------:R-:W-:Y:S01]  /*8680*/  FMUL.FTZ R53, R53, R177 ;  /* 0x000000b135357220 */ /* 0x000fe20000410000 */
[----:B------:R-:W-:Y:S01]  /*8690*/  MUFU.EX2 R193, R193 ;  /* 0x000000c100c17308 */ /* 0x000fe20000000800 */
[----:B------:R-:W-:-:S02]  /*86a0*/  FMUL.FTZ R54, R54, R3 ;  /* 0x0000000336367220 */ /* 0x000fc40000410000 */
[----:B------:R-:W-:Y:S02]  /*86b0*/  FMUL.FTZ R55, R55, R3 ;  /* 0x0000000337377220 */ /* 0x000fe40000410000 */
        /* <DEDUP_REMOVED lines=8> */
[----:B----4-:R-:W-:Y:S01]  /*8740*/  HMMA.16816.F32.BF16 R52, R4, R20, R52 ;  /* 0x000000140434723c */ /* 0x010fe20000041834 */
[----:B------:R-:W-:-:S02]  /*8750*/  FMUL.FTZ R61, R61, R177 ;  /* 0x000000b13d3d7220 */ /* 0x000fc40000410000 */
[-C--:B------:R-:W-:Y:S01]  /*8760*/  FMUL.FTZ R62, R62, R3.reuse ;  /* 0x000000033e3e7220 */ /* 0x080fe20000410000 */
[----:B------:R-:W-:Y:S01]  /*8770*/  MUFU.EX2 R197, R197 ;  /* 0x000000c500c57308 */ /* 0x000fe20000000800 */
[----:B------:R-:W-:Y:S02]  /*8780*/  FMUL.FTZ R63, R63, R3 ;  /* 0x000000033f3f7220 */ /* 0x000fe40000410000 */
[-C--:B------:R-:W-:Y:S01]  /*8790*/  FMUL.FTZ R64, R64, R177.reuse ;  /* 0x000000b140407220 */ /* 0x080fe20000410000 */
[----:B------:R-:W-:Y:S01]  /*87a0*/  HMMA.16816.F32.BF16 R56, R4, R22, R56 ;  /* 0x000000160438723c */ /* 0x000fe20000041838 */
[----:B------:R-:W4:Y:S01]  /*87b0*/  LDSM.16.MT88.4 R20, [R226+0x1c000] ;  /* 0x01c00000e214783b */ /* 0x000f220000004200 */
[----:B------:R-:W-:Y:S02]  /*87c0*/  FMUL.FTZ R65, R65, R177 ;  /* 0x000000b141417220 */ /* 0x000fe40000410000 */
[-C--:B------:R-:W-:Y:S01]  /*87d0*/  FMUL.FTZ R66, R66, R3.reuse ;  /* 0x0000000342427220 */ /* 0x080fe20000410000 */
[----:B------:R-:W2:Y:S01]  /*87e0*/  MUFU.EX2 R194, R194 ;  /* 0x000000c200c27308 */ /* 0x000ea20000000800 */
[----:B------:R-:W-:-:S02]  /*87f0*/  FMUL.FTZ R67, R67, R3 ;  /* 0x0000000343437220 */ /* 0x000fc40000410000 */
[C---:B-1----:R-:W-:Y:S01]  /*8800*/  HMMA.16816.F32.BF16 R60, R4.reuse, R16, R60 ;  /* 0x00000010043c723c */ /* 0x042fe2000004183c */
[-C--:B------:R-:W-:Y:S02]  /*8810*/  FMUL.FTZ R68, R68, R177.reuse ;  /* 0x000000b144447220 */ /* 0x080fe40000410000 */
[----:B------:R-:W-:Y:S02]  /*8820*/  FMUL.FTZ R69, R69, R177 ;  /* 0x000000b145457220 */ /* 0x000fe40000410000 */
[-C--:B------:R-:W-:Y:S01]  /*8830*/  FMUL.FTZ R70, R70, R3.reuse ;  /* 0x0000000346467220 */ /* 0x080fe20000410000 */
[----:B------:R-:W-:Y:S01]  /*8840*/  MUFU.EX2 R183, R183 ;  /* 0x000000b700b77308 */ /* 0x000fe20000000800 */
        /* <DEDUP_REMOVED lines=29> */
[----:B------:R-:W-:Y:S01]  /*8a20*/  FMUL.FTZ R89, R89, R177 ;  /* 0x000000b159597220 */ /* 0x000fe20000410000 */
[----:B------:R-:W4:Y:S01]  /*8a30*/  LDSM.16.MT88.4 R20, [R228+0x1e000] ;  /* 0x01e00000e414783b */ /* 0x000f220000004200 */
        /* <DEDUP_REMOVED lines=18> */
[----:B--2---:R-:W-:Y:S01]  /*8b60*/  HMMA.16816.F32.BF16 R92, R4, R12, R92 ;  /* 0x0000000c045c723c */ /* 0x004fe2000004185c */
[-C--:B------:R-:W-:Y:S02]  /*8b70*/  FMUL.FTZ R102, R102, R3.reuse ;  /* 0x0000000366667220 */ /* 0x080fe40000410000 */
[----:B------:R-:W-:-:S02]  /*8b80*/  FMUL.FTZ R103, R103, R3 ;  /* 0x0000000367677220 */ /* 0x000fc40000410000 */
[-C--:B------:R-:W-:Y:S02]  /*8b90*/  FMUL.FTZ R104, R104, R177.reuse ;  /* 0x000000b168687220 */ /* 0x080fe40000410000 */
[----:B------:R-:W-:Y:S01]  /*8ba0*/  FMUL.FTZ R105, R105, R177 ;  /* 0x000000b169697220 */ /* 0x000fe20000410000 */
[C---:B------:R-:W-:Y:S01]  /*8bb0*/  HMMA.16816.F32.BF16 R96, R4.reuse, R14, R96 ;  /* 0x0000000e0460723c */ /* 0x040fe20000041860 */
[-C--:B------:R-:W-:Y:S01]  /*8bc0*/  FMUL.FTZ R106, R106, R3.reuse ;  /* 0x000000036a6a7220 */ /* 0x080fe20000410000 */
[----:B------:R-:W2:Y:S01]  /*8bd0*/  LDSM.16.MT88.4 R12, [R225+0x1e000] ;  /* 0x01e00000e10c783b */ /* 0x000ea20000004200 */
[----:B------:R-:W-:Y:S02]  /*8be0*/  FMUL.FTZ R107, R107, R3 ;  /* 0x000000036b6b7220 */ /* 0x000fe40000410000 */
[-C--:B------:R-:W-:Y:S02]  /*8bf0*/  FMUL.FTZ R108, R108, R177.reuse ;  /* 0x000000b16c6c7220 */ /* 0x080fe40000410000 */
[----:B------:R-:W-:Y:S01]  /*8c00*/  FMUL.FTZ R109, R109, R177 ;  /* 0x000000b16d6d7220 */ /* 0x000fe20000410000 */
[----:B----4-:R-:W-:Y:S01]  /*8c10*/  HMMA.16816.F32.BF16 R100, R4, R20, R100 ;  /* 0x000000140464723c */ /* 0x010fe20000041864 */
[----:B------:R-:W-:-:S02]  /*8c20*/  FMUL.FTZ R110, R110, R3 ;  /* 0x000000036e6e7220 */ /* 0x000fc40000410000 */
[----:B------:R-:W-:Y:S02]  /*8c30*/  FMUL.FTZ R111, R111, R3 ;  /* 0x000000036f6f7220 */ /* 0x000fe40000410000 */
[-C--:B------:R-:W-:Y:S02]  /*8c40*/  FMUL.FTZ R112, R112, R177.reuse ;  /* 0x000000b170707220 */ /* 0x080fe40000410000 */
[----:B------:R-:W-:Y:S01]  /*8c50*/  FMUL.FTZ R113, R113, R177 ;  /* 0x000000b171717220 */ /* 0x000fe20000410000 */
[----:B------:R-:W-:Y:S01]  /*8c60*/  HMMA.16816.F32.BF16 R104, R4, R22, R104 ;  /* 0x000000160468723c */ /* 0x000fe20000041868 */
[-C--:B------:R-:W-:Y:S01]  /*8c70*/  FMUL.FTZ R114, R114, R3.reuse ;  /* 0x0000000372727220 */ /* 0x080fe20000410000 */
[----:B------:R-:W4:Y:S01]  /*8c80*/  LDSM.16.MT88.4 R20, [R224+0x1e000] ;  /* 0x01e00000e014783b */ /* 0x000f220000004200 */
        /* <DEDUP_REMOVED lines=23> */
[----:B------:R-:W-:Y:S02]  /*8e00*/  FFMA.FTZ R174, R249, R177, R174 ;  /* 0x000000b1f9ae7223 */ /* 0x000fe400000100ae */
[----:B------:R-:W-:Y:S01]  /*8e10*/  FFMA.FTZ R170, R252, R3, R170 ;  /* 0x00000003fcaa7223 */ /* 0x000fe200000100aa */
[----:B------:R-:W-:Y:S01]  /*8e20*/  MOV R3, R0 ;  /* 0x0000000000037202 */ /* 0x000fe20000000f00 */
[----:B------:R-:W-:Y:S01]  /*8e30*/  FADD.FTZ R173, R173, R174 ;  /* 0x000000aeadad7221 */ /* 0x000fe20000010000 */
[----:B----4-:R-:W-:Y:S01]  /*8e40*/  HMMA.16816.F32.BF16 R124, R4, R20, R124 ;  /* 0x00000014047c723c */ /* 0x010fe2000004187c */
[----:B------:R-:W-:-:S07]  /*8e50*/  FADD.FTZ R169, R169, R170 ;  /* 0x000000aaa9a97221 */ /* 0x000fce0000010000 */
[----:B------:R-:W-:Y:S01]  /*8e60*/  HMMA.16816.F32.BF16 R128, R4, R22, R128 ;  /* 0x000000160480723c */ /* 0x000fe20000041880 */
[----:B------:R-:W4:Y:S06]  /*8e70*/  LDSM.16.MT88.4 R20, [R228+0x1a800] ;  /* 0x01a80000e414783b */ /* 0x000f2c0000004200 */
[----:B---3--:R-:W-:Y:S02]  /*8e80*/  F2FP.BF16.PACK_AB R4, R186, R185 ;  /* 0x000000b9ba04723e */ /* 0x008fe400000010ff */
[----:B-----5:R-:W-:Y:S02]  /*8e90*/  F2FP.BF16.PACK_AB R5, R190, R189 ;  /* 0x000000bdbe05723e */ /* 0x020fe400000010ff */
[----:B------:R-:W-:-:S02]  /*8ea0*/  F2FP.BF16.PACK_AB R6, R188, R187 ;  /* 0x000000bbbc06723e */ /* 0x000fc400000010ff */
[----:B------:R-:W-:-:S07]  /*8eb0*/  F2FP.BF16.PACK_AB R7, R192, R191 ;  /* 0x000000bfc007723e */ /* 0x000fce00000010ff */
        /* <DEDUP_REMOVED lines=42> */
[C---:B------:R-:W-:Y:S08]  /*9160*/  HMMA.16816.F32.BF16 R116, R4.reuse, R32, R116 ;  /* 0x000000200474723c */ /* 0x040ff00000041874 */
[C---:B------:R-:W-:Y:S01]  /*9170*/  HMMA.16816.F32.BF16 R120, R4.reuse, R34, R120 ;  /* 0x000000220478723c */ /* 0x040fe20000041878 */
[----:B------:R-:W-:Y:S07]  /*9180*/  LDSM.16.MT88.4 R32, [R226+0x1f000] ;  /* 0x01f00000e220783b */ /* 0x000fee0000004200 */
[C---:B----4-:R-:W-:Y:S08]  /*9190*/  HMMA.16816.F32.BF16 R124, R4.reuse, R20, R124 ;  /* 0x00000014047c723c */ /* 0x050ff0000004187c */
[----:B------:R-:W-:Y:S01]  /*91a0*/  HMMA.16816.F32.BF16 R128, R4, R22, R128 ;  /* 0x000000160480723c */ /* 0x000fe20000041880 */
[----:B------:R-:W-:Y:S06]  /*91b0*/  LDSM.16.MT88.4 R20, [R228+0x1b000] ;  /* 0x01b00000e414783b */ /* 0x000fec0000004200 */
[----:B------:R-:W-:-:S02]  /*91c0*/  F2FP.BF16.PACK_AB R4, R202, R199 ;  /* 0x000000c7ca04723e */ /* 0x000fc400000010ff */
[----:B------:R-:W-:Y:S02]  /*91d0*/  F2FP.BF16.PACK_AB R5, R196, R193 ;  /* 0x000000c1c405723e */ /* 0x000fe400000010ff */
[----:B------:R-:W-:Y:S02]  /*91e0*/  F2FP.BF16.PACK_AB R6, R204, R195 ;  /* 0x000000c3cc06723e */ /* 0x000fe400000010ff */
[----:B------:R-:W-:-:S07]  /*91f0*/  F2FP.BF16.PACK_AB R7, R194, R197 ;  /* 0x000000c5c207723e */ /* 0x000fce00000010ff */
        /* <DEDUP_REMOVED lines=35> */
[----:B------:R-:W-:Y:S07]  /*9430*/  LDSM.16.MT88.4 R12, [R225+0x19800] ;  /* 0x01980000e10c783b */ /* 0x000fee0000004200 */
[C---:B---3--:R-:W-:Y:S08]  /*9440*/  HMMA.16816.F32.BF16 R100, R4.reuse, R28, R100 ;  /* 0x0000001c0464723c */ /* 0x048ff00000041864 */
[C---:B------:R-:W-:Y:S01]  /*9450*/  HMMA.16816.F32.BF16 R104, R4.reuse, R30, R104 ;  /* 0x0000001e0468723c */ /* 0x040fe20000041868 */
[----:B------:R-:W-:Y:S07]  /*9460*/  LDSM.16.MT88.4 R28, [R224+0x19800] ;  /* 0x01980000e01c783b */ /* 0x000fee0000004200 */
[C---:B------:R-:W-:Y:S08]  /*9470*/  HMMA.16816.F32.BF16 R108, R4.reuse, R32, R108 ;  /* 0x00000020046c723c */ /* 0x040ff0000004186c */
[C---:B------:R-:W-:Y:S01]  /*9480*/  HMMA.16816.F32.BF16 R112, R4.reuse, R34, R112 ;  /* 0x000000220470723c */ /* 0x040fe20000041870 */
[----:B------:R-:W-:Y:S07]  /*9490*/  LDSM.16.MT88.4 R32, [R228+0x1b800] ;  /* 0x01b80000e420783b */ /* 0x000fee0000004200 */
[C---:B------:R-:W-:Y:S07]  /*94a0*/  HMMA.16816.F32.BF16 R116, R4.reuse, R164, R116 ;  /* 0x000000a40474723c */ /* 0x040fee0000041874 */
[----:B------:R-:W-:Y:S01]  /*94b0*/  MOV R164, R200 ;  /* 0x000000c800a47202 */ /* 0x000fe20000000f00 */
[C---:B------:R-:W-:Y:S08]  /*94c0*/  HMMA.16816.F32.BF16 R120, R4.reuse, R166, R120 ;  /* 0x000000a60478723c */ /* 0x040ff00000041878 */
[C---:B----4-:R-:W-:Y:S08]  /*94d0*/  HMMA.16816.F32.BF16 R124, R4.reuse, R24, R124 ;  /* 0x00000018047c723c */ /* 0x050ff0000004187c */
        /* <DEDUP_REMOVED lines=9> */
[C---:B-----5:R-:W-:Y:S08]  /*9570*/  HMMA.16816.F32.BF16 R160, R4.reuse, R20, R160 ;  /* 0x0000001404a0723c */ /* 0x060ff000000418a0 */
[C---:B------:R-:W-:Y:S01]  /*9580*/  HMMA.16816.F32.BF16 R156, R4.reuse, R22, R156 ;  /* 0x00000016049c723c */ /* 0x040fe2000004189c */
[----:B------:R-:W3:Y:S07]  /*9590*/  LDSM.16.MT88.4 R20, [R225+0x1b800] ;  /* 0x01b80000e114783b */ /* 0x000eee0000004200 */
[C---:B--2---:R-:W-:Y:S08]  /*95a0*/  HMMA.16816.F32.BF16 R44, R4.reuse, R24, R44 ;  /* 0x00000018042c723c */ /* 0x044ff0000004182c */
[C---:B------:R-:W-:Y:S01]  /*95b0*/  HMMA.16816.F32.BF16 R48, R4.reuse, R26, R48 ;  /* 0x0000001a0430723c */ /* 0x040fe20000041830 */
[----:B------:R-:W2:Y:S07]  /*95c0*/  LDSM.16.MT88.4 R24, [R224+0x1d800] ;  /* 0x01d80000e018783b */ /* 0x000eae0000004200 */
[C---:B------:R-:W-:Y:S08]  /*95d0*/  HMMA.16816.F32.BF16 R144, R4.reuse, R12, R144 ;  /* 0x0000000c0490723c */ /* 0x040ff00000041890 */
[C---:B-1----:R-:W-:Y:S08]  /*95e0*/  HMMA.16816.F32.BF16 R60, R4.reuse, R16, R60 ;  /* 0x00000010043c723c */ /* 0x042ff0000004183c */
[C---:B------:R-:W-:Y:S01]  /*95f0*/  HMMA.16816.F32.BF16 R64, R4.reuse, R18, R64 ;  /* 0x000000120440723c */ /* 0x040fe20000041840 */
[----:B------:R-:W1:Y:S07]  /*9600*/  LDSM.16.MT88.4 R16, [R226+0x1f800] ;  /* 0x01f80000e210783b */ /* 0x000e6e0000004200 */
[C---:B------:R-:W-:Y:S01]  /*9610*/  HMMA.16816.F32.BF16 R140, R4.reuse, R14, R140 ;  /* 0x0000000e048c723c */ /* 0x040fe2000004188c */
[----:B------:R-:W4:Y:S07]  /*9620*/  LDSM.16.MT88.4 R12, [R228+0x1d800] ;  /* 0x01d80000e40c783b */ /* 0x000f2e0000004200 */
[C---:B---3--:R-:W-:Y:S08]  /*9630*/  HMMA.16816.F32.BF16 R52, R4.reuse, R20, R52 ;  /* 0x000000140434723c */ /* 0x048ff00000041834 */
[C---:B------:R-:W-:Y:S01]  /*9640*/  HMMA.16816.F32.BF16 R56, R4.reuse, R22, R56 ;  /* 0x000000160438723c */ /* 0x040fe20000041838 */
[----:B------:R-:W3:Y:S07]  /*9650*/  LDSM.16.MT88.4 R20, [R228+0x1f800] ;  /* 0x01f80000e414783b */ /* 0x000eee0000004200 */
[C---:B--2---:R-:W-:Y:S07]  /*9660*/  HMMA.16816.F32.BF16 R92, R4.reuse, R24, R92 ;  /* 0x00000018045c723c */ /* 0x044fee000004185c */
[----:B------:R-:W-:Y:S01]  /*9670*/  FADD.FTZ R24, R168, R169 ;  /* 0x000000a9a8187221 */ /* 0x000fe20000010000 */
[----:B------:R-:W-:Y:S03]  /*9680*/  HMMA.16816.F32.BF16 R136, R4, R28, R136 ;  /* 0x0000001c0488723c */ /* 0x000fe60000041888 */
[----:B------:R-:W-:-:S04]  /*9690*/  FADD.FTZ R24, R175, R24 ;  /* 0x00000018af187221 */ /* 0x000fc80000010000 */
[----:B------:R-:W-:Y:S01]  /*96a0*/  FADD.FTZ R189, R189, R24 ;  /* 0x00000018bdbd7221 */ /* 0x000fe20000010000 */
[----:B-1----:R-:W-:Y:S03]  /*96b0*/  HMMA.16816.F32.BF16 R108, R4, R16, R108 ;  /* 0x00000010046c723c */ /* 0x002fe6000004186c */
[----:B------:R-:W-:-:S04]  /*96c0*/  FADD.FTZ R190, R190, R189 ;  /* 0x000000bdbebe7221 */ /* 0x000fc80000010000 */
[----:B------:R-:W-:Y:S01]  /*96d0*/  FADD.FTZ R16, R172, R173 ;  /* 0x000000adac107221 */ /* 0x000fe20000010000 */
[C---:B------:R-:W-:Y:S01]  /*96e0*/  HMMA.16816.F32.BF16 R132, R4.reuse, R30, R132 ;  /* 0x0000001e0484723c */ /* 0x040fe20000041884 */
[----:B------:R-:W1:Y:S01]  /*96f0*/  LDSM.16.MT88.4 R28, [R226+0x1d800] ;  /* 0x01d80000e21c783b */ /* 0x000e620000004200 */
        /* <DEDUP_REMOVED lines=10> */
[----:B------:R-:W2:Y:S01]  /*97a0*/  LDSM.16.MT88.4 R32, [R225+0x1d800] ;  /* 0x01d80000e120783b */ /* 0x000ea20000004200 */
[----:B------:R-:W-:Y:S02]  /*97b0*/  FADD.FTZ R197, R197, R196 ;  /* 0x000000c4c5c57221 */ /* 0x000fe40000010000 */
[----:B------:R-:W-:Y:S02]  /*97c0*/  FADD.FTZ R188, R188, R187 ;  /* 0x000000bbbcbc7221 */ /* 0x000fe40000010000 */
[----:B------:R-:W-:-:S02]  /*97d0*/  FADD.FTZ R194, R194, R197 ;  /* 0x000000c5c2c27221 */ /* 0x000fc40000010000 */
[----:B------:R-:W-:Y:S01]  /*97e0*/  FADD.FTZ R199, R199, R188 ;  /* 0x000000bcc7c77221 */ /* 0x000fe20000010000 */
[C---:B----4-:R-:W-:Y:S01]  /*97f0*/  HMMA.16816.F32.BF16 R68, R4.reuse, R12, R68 ;  /* 0x0000000c0444723c */ /* 0x050fe20000041844 */
[----:B------:R-:W-:Y:S02]  /*9800*/  FADD.FTZ R181, R181, R194 ;  /* 0x000000c2b5b57221 */ /* 0x000fe40000010000 */
[----:B------:R-:W-:Y:S02]  /*9810*/  FADD.FTZ R202, R202, R199 ;  /* 0x000000c7caca7221 */ /* 0x000fe40000010000 */
[----:B------:R-:W-:Y:S02]  /*9820*/  FADD.FTZ R181, R180, R181 ;  /* 0x000000b5b4b57221 */ /* 0x000fe40000010000 */
[----:B------:R-:W-:Y:S01]  /*9830*/  FADD.FTZ R195, R195, R202 ;  /* 0x000000cac3c37221 */ /* 0x000fe20000010000 */
[----:B------:R-:W-:Y:S01]  /*9840*/  HMMA.16816.F32.BF16 R72, R4, R14, R72 ;  /* 0x0000000e0448723c */ /* 0x000fe20000041848 */
[----:B------:R-:W4:Y:S01]  /*9850*/  LDSM.16.MT88.4 R12, [R225+0x1f800] ;  /* 0x01f80000e10c783b */ /* 0x000f220000004200 */
[----:B------:R-:W-:-:S02]  /*9860*/  FADD.FTZ R178, R178, R181 ;  /* 0x000000b5b2b27221 */ /* 0x000fc40000010000 */
[----:B------:R-:W-:Y:S02]  /*9870*/  FADD.FTZ R204, R204, R195 ;  /* 0x000000c3cccc7221 */ /* 0x000fe40000010000 */
[----:B------:R-:W-:Y:S02]  /*9880*/  FADD.FTZ R252, R179, R178 ;  /* 0x000000b2b3fc7221 */ /* 0x000fe40000010000 */
[----:B---3--:R-:W-:Y:S01]  /*9890*/  HMMA.16816.F32.BF16 R100, R4, R20, R100 ;  /* 0x000000140464723c */ /* 0x008fe20000041864 */
[----:B------:R-:W-:-:S04]  /*98a0*/  FADD.FTZ R183, R183, R204 ;  /* 0x000000ccb7b77221 */ /* 0x000fc80000010000 */
[----:B------:R-:W-:-:S03]  /*98b0*/  FADD.FTZ R198, R198, R183 ;  /* 0x000000b7c6c67221 */ /* 0x000fc60000010000 */
[----:B------:R-:W-:Y:S01]  /*98c0*/  HMMA.16816.F32.BF16 R104, R4, R22, R104 ;  /* 0x000000160468723c */ /* 0x000fe20000041868 */
[----:B------:R-:W3:Y:S01]  /*98d0*/  LDSM.16.MT88.4 R20, [R224+0x1f800] ;  /* 0x01f80000e014783b */ /* 0x000ee20000004200 */
[----:B------:R-:W-:-:S04]  /*98e0*/  FADD.FTZ R201, R201, R198 ;  /* 0x000000c6c9c97221 */ /* 0x000fc80000010000 */
[----:B------:R-:W-:Y:S02]  /*98f0*/  FADD.FTZ R205, R184, R201 ;  /* 0x000000c9b8cd7221 */ /* 0x000fe40000010000 */
[C---:B-1----:R-:W-:Y:S03]  /*9900*/  HMMA.16816.F32.BF16 R76, R4.reuse, R28, R76 ;  /* 0x0000001c044c723c */ /* 0x042fe6000004184c */
[----:B------:R1:W-:Y:S05]  /*9910*/  STL [R1], R205 ;  /* 0x000000cd01007387 */ /* 0x0003ea0000100800 */
[C---:B------:R-:W-:Y:S08]  /*9920*/  HMMA.16816.F32.BF16 R80, R4.reuse, R30, R80 ;  /* 0x0000001e0450723c */ /* 0x040ff00000041850 */
[C---:B--2---:R-:W-:Y:S08]  /*9930*/  HMMA.16816.F32.BF16 R84, R4.reuse, R32, R84 ;  /* 0x000000200454723c */ /* 0x044ff00000041854 */
[C---:B------:R-:W-:Y:S08]  /*9940*/  HMMA.16816.F32.BF16 R88, R4.reuse, R34, R88 ;  /* 0x000000220458723c */ /* 0x040ff00000041858 */
[C---:B------:R-:W-:Y:S08]  /*9950*/  HMMA.16816.F32.BF16 R96, R4.reuse, R26, R96 ;  /* 0x0000001a0460723c */ /* 0x040ff00000041860 */
[C---:B------:R-:W-:Y:S08]  /*9960*/  HMMA.16816.F32.BF16 R112, R4.reuse, R18, R112 ;  /* 0x000000120470723c */ /* 0x040ff00000041870 */
[C---:B----4-:R-:W-:Y:S08]  /*9970*/  HMMA.16816.F32.BF16 R116, R4.reuse, R12, R116 ;  /* 0x0000000c0474723c */ /* 0x050ff00000041874 */
[C---:B------:R-:W-:Y:S08]  /*9980*/  HMMA.16816.F32.BF16 R120, R4.reuse, R14, R120 ;  /* 0x0000000e0478723c */ /* 0x040ff00000041878 */
[C---:B---3--:R-:W-:Y:S08]  /*9990*/  HMMA.16816.F32.BF16 R124, R4.reuse, R20, R124 ;  /* 0x00000014047c723c */ /* 0x048ff0000004187c */
[----:B------:R-:W-:Y:S01]  /*99a0*/  HMMA.16816.F32.BF16 R128, R4, R22, R128 ;  /* 0x000000160480723c */ /* 0x000fe20000041880 */
[----:B------:R-:W-:Y:S11]  /*99b0*/  @!P0 BRA `(.L_x_936) ;  /* 0x00003e5000008947 */ /* 0x000ff60003800000 */
[----:B-1----:R-:W-:Y:S01]  /*99c0*/  UIADD3 UR26, UR9, -0x3, URZ ;  /* 0xfffffffd091a7890 */ /* 0x002fe2000fffe03f */
        /* <DEDUP_REMOVED lines=75> */
[----:B------:R-:W2:Y:S04]  /*9e80*/  LDSM.16.M88.4 R164, [R233+0x11000] ;  /* 0x01100000e9a4783b */ /* 0x000ea80000000200 */
[----:B-1----:R-:W1:Y:S04]  /*9e90*/  LDSM.16.M88.4 R12, [R233+0x11800] ;  /* 0x01180000e90c783b */ /* 0x002e680000000200 */
[----:B------:R-:W-:Y:S04]  /*9ea0*/  LDSM.16.M88.4 R28, [R232] ;  /* 0x00000000e81c783b */ /* 0x000fe80000000200 */
[----:B----4-:R-:W4:Y:S04]  /*9eb0*/  LDSM.16.M88.4 R4, [R231] ;  /* 0x00000000e704783b */ /* 0x010f280000000200 */
[----:B------:R-:W1:Y:S04]  /*9ec0*/  LDSM.16.M88.4 R192, [R223] ;  /* 0x00000000dfc0783b */ /* 0x000e680000000200 */
[----:B------:R-:W1:Y:S04]  /*9ed0*/  LDSM.16.M88.4 R184, [R222] ;  /* 0x00000000deb8783b */ /* 0x000e680000000200 */
[----:B------:R-:W1:Y:S04]  /*9ee0*/  LDSM.16.M88.4 R180, [R221] ;  /* 0x00000000ddb4783b */ /* 0x000e680000000200 */
[----:B-----5:R-:W-:Y:S01]  /*9ef0*/  LDSM.16.M88.4 R24, [R227+0x10000] ;  /* 0x01000000e318783b */ /* 0x020fe20000000200 */
[C---:B---3--:R-:W-:Y:S03]  /*9f00*/  HMMA.16816.F32.BF16 R20, R188.reuse, R16, RZ ;  /* 0x00000010bc14723c */ /* 0x048fe600000418ff */
[----:B------:R-:W-:Y:S04]  /*9f10*/  LDSM.16.M88.4 R196, [R227+0x11000] ;  /* 0x01100000e3c4783b */ /* 0x000fe80000000200 */
[----:B------:R-:W0:Y:S01]  /*9f20*/  LDGDEPBAR ;  /* 0x00000000000079af */ /* 0x000e220000000000 */
[C---:B------:R-:W-:Y:S08]  /*9f30*/  HMMA.16816.F32.BF16 R16, R188.reuse, R18, RZ ;  /* 0x00000012bc10723c */ /* 0x040ff000000418ff */
[C---:B--2---:R-:W-:Y:S08]  /*9f40*/  HMMA.16816.F32.BF16 R176, R188.reuse, R172, RZ ;  /* 0x000000acbcb0723c */ /* 0x044ff000000418ff */
[C---:B------:R-:W-:Y:S08]  /*9f50*/  HMMA.16816.F32.BF16 R172, R188.reuse, R174, RZ ;  /* 0x000000aebcac723c */ /* 0x040ff000000418ff */
[C---:B------:R-:W-:Y:S08]  /*9f60*/  HMMA.16816.F32.BF16 R168, R188.reuse, R164, RZ ;  /* 0x000000a4bca8723c */ /* 0x040ff000000418ff */
[C---:B------:R-:W-:Y:S08]  /*9f70*/  HMMA.16816.F32.BF16 R164, R188.reuse, R166, RZ ;  /* 0x000000a6bca4723c */ /* 0x040ff000000418ff */
[C---:B-1----:R-:W-:Y:S08]  /*9f80*/  HMMA.16816.F32.BF16 R32, R188.reuse, R12, RZ ;  /* 0x0000000cbc20723c */ /* 0x042ff000000418ff */
        /* <DEDUP_REMOVED lines=13> */
[----:B------:R-:W-:Y:S04]  /*a060*/  LDSM.16.M88.4 R180, [R220+0x800] ;  /* 0x00080000dcb4783b */ /* 0x000fe80000000200 */
[----:B------:R-:W-:Y:S03]  /*a070*/  LDSM.16.M88.4 R28, [R220+0x1000] ;  /* 0x00100000dc1c783b */ /* 0x000fe60000000200 */
[C---:B-1----:R-:W-:Y:S08]  /*a080*/  HMMA.16816.F32.BF16 R176, R4.reuse, R12, R176 ;  /* 0x0000000c04b0723c */ /* 0x042ff000000418b0 */
[C---:B------:R-:W-:Y:S01]  /*a090*/  HMMA.16816.F32.BF16 R172, R4.reuse, R14, R172 ;  /* 0x0000000e04ac723c */ /* 0x040fe200000418ac */
[----:B------:R-:W1:Y:S07]  /*a0a0*/  LDSM.16.M88.4 R12, [R229] ;  /* 0x00000000e50c783b */ /* 0x000e6e0000000200 */
[C---:B------:R-:W-:Y:S08]  /*a0b0*/  HMMA.16816.F32.BF16 R20, R4.reuse, R24, R20 ;  /* 0x000000180414723c */ /* 0x040ff00000041814 */
[C---:B------:R-:W-:Y:S01]  /*a0c0*/  HMMA.16816.F32.BF16 R16, R4.reuse, R26, R16 ;  /* 0x0000001a0410723c */ /* 0x040fe20000041810 */
[----:B------:R-:W3:Y:S07]  /*a0d0*/  LDSM.16.M88.4 R24, [R220+0x1800] ;  /* 0x00180000dc18783b */ /* 0x000eee0000000200 */
[C---:B------:R-:W-:Y:S08]  /*a0e0*/  HMMA.16816.F32.BF16 R168, R4.reuse, R196, R168 ;  /* 0x000000c404a8723c */ /* 0x040ff000000418a8 */
[C---:B------:R-:W-:Y:S01]  /*a0f0*/  HMMA.16816.F32.BF16 R164, R4.reuse, R198, R164 ;  /* 0x000000c604a4723c */ /* 0x040fe200000418a4 */
[----:B------:R-:W-:Y:S07]  /*a100*/  LDSM.16.M88.4 R196, [R233+0x12000] ;  /* 0x01200000e9c4783b */ /* 0x000fee0000000200 */
[C---:B--2---:R-:W-:Y:S08]  /*a110*/  HMMA.16816.F32.BF16 R32, R4.reuse, R192, R32 ;  /* 0x000000c00420723c */ /* 0x044ff00000041820 */
[----:B------:R-:W-:Y:S01]  /*a120*/  HMMA.16816.F32.BF16 R188, R4, R194, R188 ;  /* 0x000000c204bc723c */ /* 0x000fe200000418bc */
[----:B------:R-:W2:Y:S04]  /*a130*/  LDSM.16.M88.4 R4, [R234+0x4000] ;  /* 0x00400000ea04783b */ /* 0x000ea80000000200 */
[----:B------:R-:W-:Y:S03]  /*a140*/  LDSM.16.M88.4 R192, [R218] ;  /* 0x00000000dac0783b */ /* 0x000fe60000000200 */
        /* <DEDUP_REMOVED lines=11> */
[----:B------:R-:W-:Y:S04]  /*a200*/  LDSM.16.M88.4 R12, [R232+0x4000] ;  /* 0x00400000e80c783b */ /* 0x000fe80000000200 */
[----:B------:R-:W3:Y:S03]  /*a210*/  LDSM.16.M88.4 R24, [R219] ;  /* 0x00000000db18783b */ /* 0x000ee60000000200 */
[C---:B--2---:R-:W-:Y:S08]  /*a220*/  HMMA.16816.F32.BF16 R20, R4.reuse, R196, R20 ;  /* 0x000000c40414723c */ /* 0x044ff00000041814 */
[C---:B------:R-:W-:Y:S01]  /*a230*/  HMMA.16816.F32.BF16 R16, R4.reuse, R198, R16 ;  /* 0x000000c60410723c */ /* 0x040fe20000041810 */
[----:B------:R-:W-:Y:S07]  /*a240*/  LDSM.16.M88.4 R196, [R227+0x13000] ;  /* 0x01300000e3c4783b */ /* 0x000fee0000000200 */
[C---:B-1----:R-:W-:Y:S08]  /*a250*/  HMMA.16816.F32.BF16 R176, R4.reuse, R184, R176 ;  /* 0x000000b804b0723c */ /* 0x042ff000000418b0 */
[C---:B------:R-:W-:Y:S01]  /*a260*/  HMMA.16816.F32.BF16 R172, R4.reuse, R186, R172 ;  /* 0x000000ba04ac723c */ /* 0x040fe200000418ac */
[----:B------:R-:W-:Y:S07]  /*a270*/  LDSM.16.M88.4 R184, [R230+0x4000] ;  /* 0x00400000e6b8783b */ /* 0x000fee0000000200 */
[C---:B----4-:R-:W-:Y:S08]  /*a280*/  HMMA.16816.F32.BF16 R168, R4.reuse, R180, R168 ;  /* 0x000000b404a8723c */ /* 0x050ff000000418a8 */
[C---:B------:R-:W-:Y:S01]  /*a290*/  HMMA.16816.F32.BF16 R164, R4.reuse, R182, R164 ;  /* 0x000000b604a4723c */ /* 0x040fe200000418a4 */
[----:B------:R-:W1:Y:S07]  /*a2a0*/  LDSM.16.M88.4 R180, [R217] ;  /* 0x00000000d9b4783b */ /* 0x000e6e0000000200 */
[C---:B-----5:R-:W-:Y:S08]  /*a2b0*/  HMMA.16816.F32.BF16 R32, R4.reuse, R28, R32 ;  /* 0x0000001c0420723c */ /* 0x060ff00000041820 */
[----:B------:R-:W-:Y:S01]  /*a2c0*/  HMMA.16816.F32.BF16 R188, R4, R30, R188 ;  /* 0x0000001e04bc723c */ /* 0x000fe200000418bc */
[----:B------:R-:W2:Y:S04]  /*a2d0*/  LDSM.16.M88.4 R28, [R216] ;  /* 0x00000000d81c783b */ /* 0x000ea80000000200 */
[----:B------:R-:W4:Y:S03]  /*a2e0*/  LDSM.16.M88.4 R4, [R227+0x12000] ;  /* 0x01200000e304783b */ /* 0x000f260000000200 */
        /* <DEDUP_REMOVED lines=11> */
[----:B------:R-:W-:Y:S04]  /*a3a0*/  LDSM.16.M88.4 R12, [R229+0x4000] ;  /* 0x00400000e50c783b */ /* 0x000fe80000000200 */
[----:B------:R-:W-:Y:S03]  /*a3b0*/  LDSM.16.M88.4 R28, [R220+0x3000] ;  /* 0x00300000dc1c783b */ /* 0x000fe60000000200 */
[C---:B----4-:R-:W-:Y:S08]  /*a3c0*/  HMMA.16816.F32.BF16 R20, R184.reuse, R4, R20 ;  /* 0x00000004b814723c */ /* 0x050ff00000041814 */
[C---:B------:R-:W-:Y:S01]  /*a3d0*/  HMMA.16816.F32.BF16 R16, R184.reuse, R6, R16 ;  /* 0x00000006b810723c */ /* 0x040fe20000041810 */
[----:B------:R-:W1:Y:S07]  /*a3e0*/  LDSM.16.M88.4 R4, [R220+0x2000] ;  /* 0x00200000dc04783b */ /* 0x000e6e0000000200 */
[C---:B---3--:R-:W-:Y:S08]  /*a3f0*/  HMMA.16816.F32.BF16 R176, R184.reuse, R24, R176 ;  /* 0x00000018b8b0723c */ /* 0x048ff000000418b0 */
[C---:B------:R-:W-:Y:S01]  /*a400*/  HMMA.16816.F32.BF16 R172, R184.reuse, R26, R172 ;  /* 0x0000001ab8ac723c */ /* 0x040fe200000418ac */
[----:B------:R-:W2:Y:S07]  /*a410*/  LDSM.16.M88.4 R24, [R220+0x3800] ;  /* 0x00380000dc18783b */ /* 0x000eae0000000200 */
[C---:B------:R-:W-:Y:S08]  /*a420*/  HMMA.16816.F32.BF16 R168, R184.reuse, R196, R168 ;  /* 0x000000c4b8a8723c */ /* 0x040ff000000418a8 */
[C---:B------:R-:W-:Y:S01]  /*a430*/  HMMA.16816.F32.BF16 R164, R184.reuse, R198, R164 ;  /* 0x000000c6b8a4723c */ /* 0x040fe200000418a4 */
[----:B------:R-:W-:Y:S07]  /*a440*/  LDSM.16.M88.4 R196, [R227+0x15000] ;  /* 0x01500000e3c4783b */ /* 0x000fee0000000200 */
[C---:B-----5:R-:W-:Y:S08]  /*a450*/  HMMA.16816.F32.BF16 R32, R184.reuse, R192, R32 ;  /* 0x000000c0b820723c */ /* 0x060ff00000041820 */
        /* <DEDUP_REMOVED lines=9> */
[C---:B------:R-:W-:Y:S08]  /*a4f0*/  HMMA.16816.F32.BF16 R168, R12.reuse, R28, R168 ;  /* 0x0000001c0ca8723c */ /* 0x040ff000000418a8 */
[C---:B------:R-:W-:Y:S01]  /*a500*/  HMMA.16816.F32.BF16 R164, R12.reuse, R30, R164 ;  /* 0x0000001e0ca4723c */ /* 0x040fe200000418a4 */
[----:B------:R-:W4:Y:S07]  /*a510*/  LDSM.16.M88.4 R28, [R233+0x15800] ;  /* 0x01580000e91c783b */ /* 0x000f2e0000000200 */
[C---:B--2---:R-:W-:Y:S08]  /*a520*/  HMMA.16816.F32.BF16 R32, R12.reuse, R24, R32 ;  /* 0x000000180c20723c */ /* 0x044ff00000041820 */
[----:B------:R-:W-:Y:S01]  /*a530*/  HMMA.16816.F32.BF16 R188, R12, R26, R188 ;  /* 0x0000001a0cbc723c */ /* 0x000fe200000418bc */
[----:B------:R-:W-:Y:S04]  /*a540*/  LDSM.16.M88.4 R24, [R232+0x8000] ;  /* 0x00800000e818783b */ /* 0x000fe80000000200 */
[----:B------:R-:W2:Y:S03]  /*a550*/  LDSM.16.M88.4 R12, [R215] ;  /* 0x00000000d70c783b */ /* 0x000ea60000000200 */
[C---:B-1----:R-:W-:Y:S08]  /*a560*/  HMMA.16816.F32.BF16 R20, R4.reuse, R192, R20 ;  /* 0x000000c00414723c */ /* 0x042ff00000041814 */
[C---:B------:R-:W-:Y:S01]  /*a570*/  HMMA.16816.F32.BF16 R16, R4.reuse, R194, R16 ;  /* 0x000000c20410723c */ /* 0x040fe20000041810 */
[----:B------:R-:W1:Y:S07]  /*a580*/  LDSM.16.M88.4 R192, [R214] ;  /* 0x00000000d6c0783b */ /* 0x000e6e0000000200 */
[C---:B------:R-:W-:Y:S08]  /*a590*/  HMMA.16816.F32.BF16 R176, R4.reuse, R184, R176 ;  /* 0x000000b804b0723c */ /* 0x040ff000000418b0 */
[C---:B------:R-:W-:Y:S01]  /*a5a0*/  HMMA.16816.F32.BF16 R172, R4.reuse, R186, R172 ;  /* 0x000000ba04ac723c */ /* 0x040fe200000418ac */
[----:B------:R-:W5:Y:S07]  /*a5b0*/  LDSM.16.M88.4 R184, [R213] ;  /* 0x00000000d5b8783b */ /* 0x000f6e0000000200 */
[C---:B---3--:R-:W-:Y:S08]  /*a5c0*/  HMMA.16816.F32.BF16 R168, R4.reuse, R180, R168 ;  /* 0x000000b404a8723c */ /* 0x048ff000000418a8 */
[C---:B------:R-:W-:Y:S01]  /*a5d0*/  HMMA.16816.F32.BF16 R164, R4.reuse, R182, R164 ;  /* 0x000000b604a4723c */ /* 0x040fe200000418a4 */
[----:B------:R-:W3:Y:S07]  /*a5e0*/  LDSM.16.M88.4 R180, [R212] ;  /* 0x00000000d4b4783b */ /* 0x000eee0000000200 */
        /* <DEDUP_REMOVED lines=10> */
[C---:B-----5:R-:W-:Y:S08]  /*a690*/  HMMA.16816.F32.BF16 R168, R24.reuse, R184, R168 ;  /* 0x000000b818a8723c */ /* 0x060ff000000418a8 */
        /* <DEDUP_REMOVED lines=12> */
[C---:B-1----:R-:W-:Y:S08]  /*a760*/  HMMA.16816.F32.BF16 R32, R28.reuse, R192, R32 ;  /* 0x000000c01c20723c */ /* 0x042ff00000041820 */
[C---:B------:R-:W-:Y:S01]  /*a770*/  HMMA.16816.F32.BF16 R188, R28.reuse, R194, R188 ;  /* 0x000000c21cbc723c */ /* 0x040fe200000418bc */
[----:B------:R-:W-:Y:S07]  /*a780*/  LDSM.16.M88.4 R192, [R234+0xc000] ;  /* 0x00c00000eac0783b */ /* 0x000fee0000000200 */
[C---:B------:R-:W-:Y:S08]  /*a790*/  HMMA.16816.F32.BF16 R168, R28.reuse, R196, R168 ;  /* 0x000000c41ca8723c */ /* 0x040ff000000418a8 */
        /* <DEDUP_REMOVED lines=14> */
[----:B------:R-:W4:Y:S04]  /*a880*/  LDSM.16.M88.4 R4, [R211] ;  /* 0x00000000d304783b */ /* 0x000f280000000200 */
[----:B------:R-:W5:Y:S03]  /*a890*/  LDSM.16.M88.4 R180, [R210] ;  /* 0x00000000d2b4783b */ /* 0x000f660000000200 */
[C---:B-1----:R-:W-:Y:S08]  /*a8a0*/  HMMA.16816.F32.BF16 R16, R192.reuse, R30, R16 ;  /* 0x0000001ec010723c */ /* 0x042ff00000041810 */
[C---:B------:R-:W-:Y:S01]  /*a8b0*/  HMMA.16816.F32.BF16 R20, R192.reuse, R28, R20 ;  /* 0x0000001cc014723c */ /* 0x040fe20000041814 */
[----:B------:R-:W-:Y:S07]  /*a8c0*/  LDSM.16.M88.4 R28, [R230+0xc000] ;  /* 0x00c00000e61c783b */ /* 0x000fee0000000200 */
[C---:B---3--:R-:W-:Y:S08]  /*a8d0*/  HMMA.16816.F32.BF16 R176, R192.reuse, R24, R176 ;  /* 0x00000018c0b0723c */ /* 0x048ff000000418b0 */
[C---:B------:R-:W-:Y:S01]  /*a8e0*/  HMMA.16816.F32.BF16 R172, R192.reuse, R26, R172 ;  /* 0x0000001ac0ac723c */ /* 0x040fe200000418ac */
[----:B------:R-:W1:Y:S07]  /*a8f0*/  LDSM.16.M88.4 R24, [R227+0x16000] ;  /* 0x01600000e318783b */ /* 0x000e6e0000000200 */
[C---:B--2---:R-:W-:Y:S08]  /*a900*/  HMMA.16816.F32.BF16 R168, R192.reuse, R12, R168 ;  /* 0x0000000cc0a8723c */ /* 0x044ff000000418a8 */
[C---:B------:R-:W-:Y:S01]  /*a910*/  HMMA.16816.F32.BF16 R164, R192.reuse, R14, R164 ;  /* 0x0000000ec0a4723c */ /* 0x040fe200000418a4 */
[----:B------:R-:W-:Y:S07]  /*a920*/  LDSM.16.M88.4 R12, [R229+0xc000] ;  /* 0x00c00000e50c783b */ /* 0x000fee0000000200 */
[C---:B------:R-:W-:Y:S08]  /*a930*/  HMMA.16816.F32.BF16 R32, R192.reuse, R196, R32 ;  /* 0x000000c4c020723c */ /* 0x040ff00000041820 */
[----:B------:R-:W-:Y:S01]  /*a940*/  HMMA.16816.F32.BF16 R192, R192, R198, R188 ;  /* 0x000000c6c0c0723c */ /* 0x000fe200000418bc */
[----:B------:R-:W2:Y:S07]  /*a950*/  LDSM.16.M88.4 R188, [R227+0x16800] ;  /* 0x01680000e3bc783b */ /* 0x000eae0000000200 */
[C---:B----4-:R-:W-:Y:S08]  /*a960*/  HMMA.16816.F32.BF16 R16, R184.reuse, R6, R16 ;  /* 0x00000006b810723c */ /* 0x050ff00000041810 */
[C---:B------:R-:W-:Y:S01]  /*a970*/  HMMA.16816.F32.BF16 R20, R184.reuse, R4, R20 ;  /* 0x00000004b814723c */ /* 0x040fe20000041814 */
[----:B------:R-:W3:Y:S07]  /*a980*/  LDSM.16.M88.4 R4, [R220+0x6000] ;  /* 0x00600000dc04783b */ /* 0x000eee0000000200 */
[C---:B-----5:R-:W-:Y:S08]  /*a990*/  HMMA.16816.F32.BF16 R176, R184.reuse, R180, R176 ;  /* 0x000000b4b8b0723c */ /* 0x060ff000000418b0 */
[----:B------:R-:W-:Y:S01]  /*a9a0*/  HMMA.16816.F32.BF16 R180, R184, R182, R172 ;  /* 0x000000b6b8b4723c */ /* 0x000fe200000418ac */
[----:B------:R-:W4:Y:S07]  /*a9b0*/  LDSM.16.M88.4 R172, [R220+0x6800] ;  /* 0x00680000dcac783b */ /* 0x000f2e0000000200 */
[C---:B-1----:R-:W-:Y:S08]  /*a9c0*/  HMMA.16816.F32.BF16 R16, R28.reuse, R26, R16 ;  /* 0x0000001a1c10723c */ /* 0x042ff00000041810 */
[C---:B------:R-:W-:Y:S01]  /*a9d0*/  HMMA.16816.F32.BF16 R20, R28.reuse, R24, R20 ;  /* 0x000000181c14723c */ /* 0x040fe20000041814 */
[----:B------:R-:W1:Y:S07]  /*a9e0*/  LDSM.16.M88.4 R24, [R209] ;  /* 0x00000000d118783b */ /* 0x000e6e0000000200 */
[C---:B--2---:R-:W-:Y:S08]  /*a9f0*/  HMMA.16816.F32.BF16 R176, R28.reuse, R188, R176 ;  /* 0x000000bc1cb0723c */ /* 0x044ff000000418b0 */
[----:B------:R-:W-:Y:S08]  /*aa00*/  HMMA.16816.F32.BF16 R180, R28, R190, R180 ;  /* 0x000000be1cb4723c */ /* 0x000ff000000418b4 */
[C---:B---3--:R-:W-:Y:S08]  /*aa10*/  HMMA.16816.F32.BF16 R16, R12.reuse, R6, R16 ;  /* 0x000000060c10723c */ /* 0x048ff00000041810 */
[C---:B------:R-:W-:Y:S01]  /*aa20*/  HMMA.16816.F32.BF16 R20, R12.reuse, R4, R20 ;  /* 0x000000040c14723c */ /* 0x040fe20000041814 */
[----:B------:R-:W2:Y:S07]  /*aa30*/  LDSM.16.M88.4 R4, [R227+0x17000] ;  /* 0x01700000e304783b */ /* 0x000eae0000000200 */
[C---:B----4-:R-:W-:Y:S08]  /*aa40*/  HMMA.16816.F32.BF16 R176, R12.reuse, R172, R176 ;  /* 0x000000ac0cb0723c */ /* 0x050ff000000418b0 */
[----:B------:R-:W-:Y:S01]  /*aa50*/  HMMA.16816.F32.BF16 R180, R12, R174, R180 ;  /* 0x000000ae0cb4723c */ /* 0x000fe200000418b4 */
[----:B------:R-:W3:Y:S01]  /*aa60*/  LDSM.16.M88.4 R172, [R208] ;  /* 0x00000000d0ac783b */ /* 0x000ee20000000200 */
[----:B------:R-:W-:-:S02]  /*aa70*/  FMUL.FTZ R16, R16, c[0x0][0x2ec] ;  /* 0x0000bb0010107a20 */ /* 0x000fc40000410000 */
[----:B------:R-:W-:Y:S02]  /*aa80*/  FMUL.FTZ R17, R17, c[0x0][0x2ec] ;  /* 0x0000bb0011117a20 */ /* 0x000fe40000410000 */
[----:B------:R-:W-:Y:S01]  /*aa90*/  FMUL.FTZ R18, R18, c[0x0][0x2ec] ;  /* 0x0000bb0012127a20 */ /* 0x000fe20000410000 */
[----:B------:R-:W-:Y:S01]  /*aaa0*/  MUFU.TANH R190, R16 ;  /* 0x0000001000be7308 */ /* 0x000fe20000002400 */
[C---:B-1----:R-:W-:Y:S01]  /*aab0*/  HMMA.16816.F32.BF16 R164, R184.reuse, R26, R164 ;  /* 0x0000001ab8a4723c */ /* 0x042fe200000418a4 */
[----:B------:R-:W-:Y:S02]  /*aac0*/  FMUL.FTZ R19, R19, c[0x0][0x2ec] ;  /* 0x0000bb0013137a20 */ /* 0x000fe40000410000 */
[----:B------:R-:W-:Y:S02]  /*aad0*/  FMUL.FTZ R3, R20, c[0x0][0x2ec] ;  /* 0x0000bb0014037a20 */ /* 0x000fe40000410000 */
[----:B------:R-:W-:Y:S02]  /*aae0*/  FMUL.FTZ R189, R21, c[0x0][0x2ec] ;  /* 0x0000bb0015bd7a20 */ /* 0x000fe40000410000 */
[----:B------:R-:W-:Y:S01]  /*aaf0*/  FMUL.FTZ R188, R22, c[0x0][0x2ec] ;  /* 0x0000bb0016bc7a20 */ /* 0x000fe20000410000 */
[----:B------:R-:W-:Y:S01]  /*ab00*/  HMMA.16816.F32.BF16 R168, R184, R24, R168 ;  /* 0x00000018b8a8723c */ /* 0x000fe200000418a8 */
[----:B------:R-:W-:Y:S01]  /*ab10*/  MUFU.TANH R25, R17 ;  /* 0x0000001100197308 */ /* 0x000fe20000002400 */
[----:B------:R-:W-:-:S02]  /*ab20*/  FMUL.FTZ R27, R176, c[0x0][0x2ec] ;  /* 0x0000bb00b01b7a20 */ /* 0x000fc40000410000 */
[----:B------:R-:W-:Y:S02]  /*ab30*/  FMUL.FTZ R176, R178, c[0x0][0x2ec] ;  /* 0x0000bb00b2b07a20 */ /* 0x000fe40000410000 */
[----:B------:R-:W1:Y:S01]  /*ab40*/  S2R R178, SR_TID.X ;  /* 0x0000000000b27919 */ /* 0x000e620000002100 */
[----:B------:R-:W-:Y:S02]  /*ab50*/  FMUL.FTZ R24, R23, c[0x0][0x2ec] ;  /* 0x0000bb0017187a20 */ /* 0x000fe40000410000 */
[----:B------:R-:W-:Y:S01]  /*ab60*/  MUFU.TANH R191, R18 ;  /* 0x0000001200bf7308 */ /* 0x000fe20000002400 */
[----:B------:R-:W4:Y:S01]  /*ab70*/  LDSM.16.M88.4 R20, [R220+0x7000] ;  /* 0x00700000dc14783b */ /* 0x000f220000000200 */
[----:B------:R-:W-:Y:S02]  /*ab80*/  FMUL.FTZ R26, R177, c[0x0][0x2ec] ;  /* 0x0000bb00b11a7a20 */ /* 0x000fe40000410000 */
[----:B------:R-:W-:Y:S02]  /*ab90*/  FMUL.FTZ R179, R179, c[0x0][0x2ec] ;  /* 0x0000bb00b3b37a20 */ /* 0x000fe40000410000 */
[----:B------:R-:W-:Y:S01]  /*aba0*/  FMUL.FTZ R177, R180, c[0x0][0x2ec] ;  /* 0x0000bb00b4b17a20 */ /* 0x000fe20000410000 */
[C---:B--2---:R-:W-:Y:S01]  /*abb0*/  HMMA.16816.F32.BF16 R164, R28.reuse, R6, R164 ;  /* 0x000000061ca4723c */ /* 0x044fe200000418a4 */
[----:B------:R2:W-:Y:S07]  /*abc0*/  MUFU.TANH R196, R19 ;  /* 0x0000001300c47308 */ /* 0x0005ee0000002400 */
[----:B------:R-:W-:Y:S01]  /*abd0*/  HMMA.16816.F32.BF16 R168, R28, R4, R168 ;  /* 0x000000041ca8723c */ /* 0x000fe200000418a8 */
[----:B------:R-:W-:Y:S01]  /*abe0*/  LDSM.16.M88.4 R4, [R220+0x7800] ;  /* 0x00780000dc04783b */ /* 0x000fe20000000200 */
[----:B------:R-:W5:Y:S06]  /*abf0*/  MUFU.TANH R189, R189 ;  /* 0x000000bd00bd7308 */ /* 0x000f6c0000002400 */
[----:B---3--:R-:W-:Y:S01]  /*ac00*/  HMMA.16816.F32.BF16 R32, R184, R172, R32 ;  /* 0x000000acb820723c */ /* 0x008fe20000041820 */
[----:B--2---:R-:W2:Y:S01]  /*ac10*/  LDSM.16.M88.4 R16, [R227+0x17800] ;  /* 0x01780000e310783b */ /* 0x004ea20000000200 */
[----:B------:R-:W3:Y:S01]  /*ac20*/  MUFU.TANH R24, R24 ;  /* 0x0000001800187308 */ /* 0x000ee20000002400 */
[----:B------:R-:W-:-:S04]  /*ac30*/  DEPBAR.LE SB0, 0x0 ;  /* 0x000080000000791a */ /* 0x000fc80000000000 */
[----:B------:R-:W-:Y:S01]  /*ac40*/  FMUL.FTZ R172, R182, c[0x0][0x2ec] ;  /* 0x0000bb00b6ac7a20 */ /* 0x000fe20000410000 */
[----:B------:R-:W-:Y:S01]  /*ac50*/  HMMA.16816.F32.BF16 R192, R184, R174, R192 ;  /* 0x000000aeb8c0723c */ /* 0x000fe200000418c0 */
[----:B------:R-:W-:Y:S01]  /*ac60*/  FMUL.FTZ R173, R183, c[0x0][0x2ec] ;  /* 0x0000bb00b7ad7a20 */ /* 0x000fe20000410000 */
[----:B------:R-:W2:Y:S06]  /*ac70*/  MUFU.TANH R27, R27 ;  /* 0x0000001b001b7308 */ /* 0x000eac0000002400 */
[C---:B----4-:R-:W-:Y:S02]  /*ac80*/  HMMA.16816.F32.BF16 R164, R12.reuse, R22, R164 ;  /* 0x000000160ca4723c */ /* 0x050fe400000418a4 */
[----:B------:R-:W4:Y:S05]  /*ac90*/  MUFU.TANH R176, R176 ;  /* 0x000000b000b07308 */ /* 0x000f2a0000002400 */
[----:B-1----:R-:W-:Y:S01]  /*aca0*/  IMAD.SHL.U32 R22, R178, 0x2, RZ ;  /* 0x00000002b2167824 */ /* 0x002fe200078e00ff */
[----:B------:R-:W-:Y:S01]  /*acb0*/  HMMA.16816.F32.BF16 R168, R12, R20, R168 ;  /* 0x000000140ca8723c */ /* 0x000fe200000418a8 */
[----:B------:R-:W-:Y:S01]  /*acc0*/  IMAD.U32 R23, RZ, RZ, UR26 ;  /* 0x0000001aff177e24 */ /* 0x000fe2000f8e00ff */
[----:B------:R-:W1:Y:S02]  /*acd0*/  MUFU.TANH R26, R26 ;  /* 0x0000001a001a7308 */ /* 0x000e640000002400 */
[----:B------:R-:W-:-:S03]  /*ace0*/  LOP3.LUT R22, R22, 0x6, RZ, 0xc0, !PT ;  /* 0x0000000616167812 */ /* 0x000fc600078ec0ff */
[----:B------:R-:W-:Y:S02]  /*acf0*/  FMUL.FTZ R21, R181, c[0x0][0x2ec] ;  /* 0x0000bb00b5157a20 */ /* 0x000fe40000410000 */
[----:B------:R-:W-:Y:S01]  /*ad00*/  IMAD R23, R23, 0x40, R22 ;  /* 0x0000004017177824 */ /* 0x000fe200078e0216 */
[----:B------:R-:W1:Y:S01]  /*ad10*/  MUFU.TANH R20, R179 ;  /* 0x000000b300147308 */ /* 0x000e620000002400 */
[----:B--2---:R-:W-:Y:S05]  /*ad20*/  HMMA.16816.F32.BF16 R32, R28, R16, R32 ;  /* 0x000000101c20723c */ /* 0x004fea0000041820 */
[----:B------:R-:W-:Y:S02]  /*ad30*/  FMUL.FTZ R164, R164, c[0x0][0x2ec] ;  /* 0x0000bb00a4a47a20 */ /* 0x000fe40000410000 */
[----:B------:R-:W2:Y:S01]  /*ad40*/  MUFU.TANH R177, R177 ;  /* 0x000000b100b17308 */ /* 0x000ea20000002400 */
[----:B------:R-:W-:-:S02]  /*ad50*/  FMUL.FTZ R165, R165, c[0x0][0x2ec] ;  /* 0x0000bb00a5a57a20 */ /* 0x000fc40000410000 */
[----:B------:R-:W-:Y:S01]  /*ad60*/  FMUL.FTZ R166, R166, c[0x0][0x2ec] ;  /* 0x0000bb00a6a67a20 */ /* 0x000fe20000410000 */
[----:B------:R-:W-:Y:S01]  /*ad70*/  IADD3 R17, R23, 0x1, RZ ;  /* 0x0000000117117810 */ /* 0x000fe20007ffe0ff */
[----:B------:R-:W-:Y:S01]  /*ad80*/  HMMA.16816.F32.BF16 R192, R28, R18, R192 ;  /* 0x000000121cc0723c */ /* 0x000fe200000418c0 */
[----:B------:R-:W-:Y:S02]  /*ad90*/  FMUL.FTZ R22, R170, c[0x0][0x2ec] ;  /* 0x0000bb00aa167a20 */ /* 0x000fe40000410000 */
[C---:B------:R-:W-:Y:S01]  /*ada0*/  ISETP.GE.AND P2, PT, R17.reuse, R248, PT ;  /* 0x000000f81100720c */ /* 0x040fe20003f46270 */
[----:B------:R-:W-:Y:S01]  /*adb0*/  MUFU.TANH R21, R21 ;  /* 0x0000001500157308 */ /* 0x000fe20000002400 */
[----:B------:R-:W-:Y:S01]  /*adc0*/  ISETP.GE.AND P1, PT, R17, R2, PT ;  /* 0x000000021100720c */ /* 0x000fe20003f26270 */
[----:B------:R-:W-:Y:S01]  /*add0*/  FMUL.FTZ R168, R168, c[0x0][0x2ec] ;  /* 0x0000bb00a8a87a20 */ /* 0x000fe20000410000 */
[----:B------:R-:W-:Y:S01]  /*ade0*/  IADD3 R17, R23, 0x8, RZ ;  /* 0x0000000817117810 */ /* 0x000fe20007ffe0ff */
[----:B------:R-:W-:Y:S01]  /*adf0*/  FMUL.FTZ R170, R171, c[0x0][0x2ec] ;  /* 0x0000bb00abaa7a20 */ /* 0x000fe20000410000 */
[----:B------:R-:W-:Y:S01]  /*ae00*/  IADD3 R19, R23, 0x9, RZ ;  /* 0x0000000917137810 */ /* 0x000fe20007ffe0ff */
[----:B------:R-:W-:Y:S01]  /*ae10*/  FMUL.FTZ R169, R169, c[0x0][0x2ec] ;  /* 0x0000bb00a9a97a20 */ /* 0x000fe20000410000 */
[----:B------:R-:W-:Y:S01]  /*ae20*/  ISETP.GE.AND P0, PT, R17, R248, PT ;  /* 0x000000f81100720c */ /* 0x000fe20003f06270 */
[----:B------:R-:W1:Y:S01]  /*ae30*/  MUFU.TANH R172, R172 ;  /* 0x000000ac00ac7308 */ /* 0x000e620000002400 */
[----:B-----5:R-:W-:Y:S01]  /*ae40*/  FSEL R189, R189, -INF , !P2 ;  /* 0xff800000bdbd7808 */ /* 0x020fe20005000000 */
[----:B------:R-:W-:Y:S01]  /*ae50*/  FMUL.FTZ R167, R167, c[0x0][0x2ec] ;  /* 0x0000bb00a7a77a20 */ /* 0x000fe20000410000 */
[----:B------:R-:W-:Y:S01]  /*ae60*/  ISETP.GE.AND P2, PT, R17, R2, PT ;  /* 0x000000021100720c */ /* 0x000fe20003f46270 */
[----:B------:R-:W-:Y:S01]  /*ae70*/  HMMA.16816.F32.BF16 R32, R12, R4, R32 ;  /* 0x000000040c20723c */ /* 0x000fe20000041820 */
[----:B---3--:R-:W-:-:S02]  /*ae80*/  FSEL R16, R24, -INF , !P1 ;  /* 0xff80000018107808 */ /* 0x008fc40004800000 */
[----:B------:R-:W-:Y:S01]  /*ae90*/  FSEL R17, R190, -INF , !P0 ;  /* 0xff800000be117808 */ /* 0x000fe20004000000 */
[----:B------:R-:W3:Y:S01]  /*aea0*/  MUFU.TANH R173, R173 ;  /* 0x000000ad00ad7308 */ /* 0x000ee20000002400 */
[C---:B------:R-:W-:Y:S02]  /*aeb0*/  ISETP.GE.AND P1, PT, R19.reuse, R248, PT ;  /* 0x000000f81300720c */ /* 0x040fe40003f26270 */
[----:B------:R-:W-:Y:S01]  /*aec0*/  ISETP.GE.AND P0, PT, R19, R2, PT ;  /* 0x000000021300720c */ /* 0x000fe20003f06270 */
[----:B------:R-:W-:Y:S01]  /*aed0*/  HMMA.16816.F32.BF16 R192, R12, R6, R192 ;  /* 0x000000060cc0723c */ /* 0x000fe200000418c0 */
[----:B------:R-:W-:Y:S02]  /*aee0*/  IADD3 R19, R23, 0x10, RZ ;  /* 0x0000001017137810 */ /* 0x000fe40007ffe0ff */
[----:B------:R-:W-:Y:S01]  /*aef0*/  FSEL R18, R191, -INF , !P2 ;  /* 0xff800000bf127808 */ /* 0x000fe20005000000 */
[----:B------:R-:W5:Y:S01]  /*af00*/  MUFU.TANH R203, R168 ;  /* 0x000000a800cb7308 */ /* 0x000f620000002400 */
[----:B------:R-:W-:-:S02]  /*af10*/  ISETP.GE.AND P2, PT, R19, R248, PT ;  /* 0x000000f81300720c */ /* 0x000fc40003f46270 */
[----:B------:R-:W-:Y:S02]  /*af20*/  IADD3 R29, R23, 0x11, RZ ;  /* 0x00000011171d7810 */ /* 0x000fe40007ffe0ff */
[----:B------:R-:W-:Y:S02]  /*af30*/  FSEL R5, R25, -INF , !P1 ;  /* 0xff80000019057808 */ /* 0x000fe40004800000 */
[----:B------:R-:W-:Y:S01]  /*af40*/  ISETP.GE.AND P1, PT, R19, R2, PT ;  /* 0x000000021300720c */ /* 0x000fe20003f26270 */
[----:B------:R-:W1:Y:S01]  /*af50*/  MUFU.TANH R22, R22 ;  /* 0x0000001600167308 */ /* 0x000e620000002400 */
[----:B------:R-:W-:Y:S02]  /*af60*/  FSEL R4, R196, -INF , !P0 ;  /* 0xff800000c4047808 */ /* 0x000fe40004000000 */
[----:B------:R-:W-:Y:S01]  /*af70*/  FSEL R31, R27, -INF , !P2 ;  /* 0xff8000001b1f7808 */ /* 0x000fe20005000000 */
[----:B------:R-:W-:Y:S01]  /*af80*/  FMUL.FTZ R33, R33, c[0x0][0x2ec] ;  /* 0x0000bb0021217a20 */ /* 0x000fe20000410000 */
[----:B------:R-:W-:Y:S01]  /*af90*/  ISETP.GE.AND P0, PT, R29, R248, PT ;  /* 0x000000f81d00720c */ /* 0x000fe20003f06270 */
[----:B------:R-:W-:Y:S01]  /*afa0*/  FMUL.FTZ R34, R34, c[0x0][0x2ec] ;  /* 0x0000bb0022227a20 */ /* 0x000fe20000410000 */
[----:B------:R-:W-:Y:S01]  /*afb0*/  IADD3 R27, R23, 0x18, RZ ;  /* 0x00000018171b7810 */ /* 0x000fe20007ffe0ff */
[----:B------:R2:W2:Y:S01]  /*afc0*/  MUFU.TANH R201, R169 ;  /* 0x000000a900c97308 */ /* 0x0004a20000002400 */
[----:B------:R-:W-:Y:S01]  /*afd0*/  ISETP.GE.AND P2, PT, R29, R2, PT ;  /* 0x000000021d00720c */ /* 0x000fe20003f46270 */
[----:B------:R-:W-:Y:S01]  /*afe0*/  FMUL.FTZ R32, R32, c[0x0][0x2ec] ;  /* 0x0000bb0020207a20 */ /* 0x000fe20000410000 */
[----:B------:R-:W-:Y:S01]  /*aff0*/  IADD3 R25, R23, 0x19, RZ ;  /* 0x0000001917197810 */ /* 0x000fe20007ffe0ff */
[----:B------:R-:W-:Y:S01]  /*b000*/  FMUL.FTZ R183, R193, c[0x0][0x2ec] ;  /* 0x0000bb00c1b77a20 */ /* 0x000fe20000410000 */
[----:B----4-:R-:W-:Y:S01]  /*b010*/  FSEL R30, R176, -INF , !P1 ;  /* 0xff800000b01e7808 */ /* 0x010fe20004800000 */
[----:B------:R-:W-:Y:S01]  /*b020*/  FMUL.FTZ R35, R35, c[0x0][0x2ec] ;  /* 0x0000bb0023237a20 */ /* 0x000fe20000410000 */
[----:B------:R-:W-:Y:S01]  /*b030*/  ISETP.GE.AND P1, PT, R27, R248, PT ;  /* 0x000000f81b00720c */ /* 0x000fe20003f26270 */
[----:B------:R-:W4:Y:S01]  /*b040*/  MUFU.TANH R170, R170 ;  /* 0x000000aa00aa7308 */ /* 0x000f220000002400 */
[----:B-1----:R-:W-:Y:S01]  /*b050*/  FSEL R29, R26, -INF , !P0 ;  /* 0xff8000001a1d7808 */ /* 0x002fe20004000000 */
[----:B------:R-:W-:Y:S01]  /*b060*/  FMUL.FTZ R176, R194, c[0x0][0x2ec] ;  /* 0x0000bb00c2b07a20 */ /* 0x000fe20000410000 */
[----:B------:R-:W-:Y:S01]  /*b070*/  FSEL R26, R20, -INF , !P2 ;  /* 0xff800000141a7808 */ /* 0x000fe20005000000 */
[----:B------:R-:W-:Y:S01]  /*b080*/  FMUL.FTZ R178, R195, c[0x0][0x2ec] ;  /* 0x0000bb00c3b27a20 */ /* 0x000fe20000410000 */
[----:B------:R-:W-:-:S02]  /*b090*/  ISETP.GE.AND P0, PT, R27, R2, PT ;  /* 0x000000021b00720c */ /* 0x000fc40003f06270 */
[----:B------:R-:W-:Y:S01]  /*b0a0*/  ISETP.GE.AND P2, PT, R25, R248, PT ;  /* 0x000000f81900720c */ /* 0x000fe20003f46270 */
[----:B------:R-:W1:Y:S01]  /*b0b0*/  MUFU.TANH R199, R164 ;  /* 0x000000a400c77308 */ /* 0x000e620000002400 */
[----:B------:R-:W-:Y:S01]  /*b0c0*/  IADD3 R13, R23, 0x20, RZ ;  /* 0x00000020170d7810 */ /* 0x000fe20007ffe0ff */
[----:B--2---:R-:W-:Y:S01]  /*b0d0*/  FMUL.FTZ R169, R192, c[0x0][0x2ec] ;  /* 0x0000bb00c0a97a20 */ /* 0x004fe20000410000 */
[----:B------:R-:W-:Y:S02]  /*b0e0*/  FSEL R27, R177, -INF , !P1 ;  /* 0xff800000b11b7808 */ /* 0x000fe40004800000 */
[----:B------:R-:W-:Y:S02]  /*b0f0*/  ISETP.GE.AND P1, PT, R25, R2, PT ;  /* 0x000000021900720c */ /* 0x000fe40003f26270 */
[----:B------:R-:W-:Y:S01]  /*b100*/  FSEL R28, R172, -INF , !P0 ;  /* 0xff800000ac1c7808 */ /* 0x000fe20004000000 */
[----:B------:R-:W-:Y:S01]  /*b110*/  MUFU.TANH R197, R165 ;  /* 0x000000a500c57308 */ /* 0x000fe20000002400 */
[----:B------:R-:W-:-:S02]  /*b120*/  FSEL R25, R21, -INF , !P2 ;  /* 0xff80000015197808 */ /* 0x000fc40005000000 */
[C---:B------:R-:W-:Y:S02]  /*b130*/  ISETP.GE.AND P0, PT, R13.reuse, R248, PT ;  /* 0x000000f80d00720c */ /* 0x040fe40003f06270 */
[----:B------:R-:W-:Y:S02]  /*b140*/  ISETP.GE.AND P2, PT, R13, R2, PT ;  /* 0x000000020d00720c */ /* 0x000fe40003f46270 */
[C---:B------:R-:W-:Y:S01]  /*b150*/  IADD3 R7, R23.reuse, 0x21, RZ ;  /* 0x0000002117077810 */ /* 0x040fe20007ffe0ff */
[----:B------:R-:W2:Y:S01]  /*b160*/  MUFU.TANH R19, R166 ;  /* 0x000000a600137308 */ /* 0x000ea20000002400 */
[----:B------:R-:W-:Y:S02]  /*b170*/  IADD3 R13, R23, 0x28, RZ ;  /* 0x00000028170d7810 */ /* 0x000fe40007ffe0ff */
[----:B---3--:R-:W-:Y:S02]  /*b180*/  FSEL R24, R173, -INF , !P1 ;  /* 0xff800000ad187808 */ /* 0x008fe40004800000 */
[----:B-----5:R-:W-:-:S02]  /*b190*/  FSEL R203, R203, -INF , !P0 ;  /* 0xff800000cbcb7808 */ /* 0x020fc40004000000 */
[----:B------:R-:W-:Y:S01]  /*b1a0*/  FSEL R196, R22, -INF , !P2 ;  /* 0xff80000016c47808 */ /* 0x000fe20005000000 */
[----:B------:R-:W3:Y:S01]  /*b1b0*/  MUFU.TANH R168, R167 ;  /* 0x000000a700a87308 */ /* 0x000ee20000002400 */
[C---:B------:R-:W-:Y:S02]  /*b1c0*/  ISETP.GE.AND P1, PT, R7.reuse, R248, PT ;  /* 0x000000f80700720c */ /* 0x040fe40003f26270 */
[----:B------:R-:W-:Y:S02]  /*b1d0*/  ISETP.GE.AND P0, PT, R7, R2, PT ;  /* 0x000000020700720c */ /* 0x000fe40003f06270 */
[----:B------:R-:W-:Y:S02]  /*b1e0*/  ISETP.GE.AND P2, PT, R13, R248, PT ;  /* 0x000000f80d00720c */ /* 0x000fe40003f46270 */
[----:B------:R-:W-:Y:S01]  /*b1f0*/  IADD3 R7, R23, 0x29, RZ ;  /* 0x0000002917077810 */ /* 0x000fe20007ffe0ff */
[----:B------:R-:W-:Y:S01]  /*b200*/  MUFU.TANH R171, R33 ;  /* 0x0000002100ab7308 */ /* 0x000fe20000002400 */
[----:B------:R-:W-:-:S02]  /*b210*/  FSEL R201, R201, -INF , !P1 ;  /* 0xff800000c9c97808 */ /* 0x000fc40004800000 */
[----:B----4-:R-:W-:Y:S02]  /*b220*/  FSEL R170, R170, -INF , !P0 ;  /* 0xff800000aaaa7808 */ /* 0x010fe40004000000 */
[----:B-1----:R-:W-:Y:S02]  /*b230*/  FSEL R199, R199, -INF , !P2 ;  /* 0xff800000c7c77808 */ /* 0x002fe40005000000 */
[----:B------:R-:W-:Y:S01]  /*b240*/  ISETP.GE.AND P1, PT, R13, R2, PT ;  /* 0x000000020d00720c */ /* 0x000fe20003f26270 */
[----:B------:R-:W1:Y:S01]  /*b250*/  MUFU.TANH R182, R34 ;  /* 0x0000002200b67308 */ /* 0x000e620000002400 */
[C---:B------:R-:W-:Y:S02]  /*b260*/  ISETP.GE.AND P0, PT, R7.reuse, R248, PT ;  /* 0x000000f80700720c */ /* 0x040fe40003f06270 */
[----:B------:R-:W-:Y:S02]  /*b270*/  ISETP.GE.AND P2, PT, R7, R2, PT ;  /* 0x000000020700720c */ /* 0x000fe40003f46270 */
[----:B------:R-:W-:-:S02]  /*b280*/  IADD3 R7, R23, 0x30, RZ ;  /* 0x0000003017077810 */ /* 0x000fc40007ffe0ff */
[----:B------:R-:W-:Y:S01]  /*b290*/  IADD3 R13, R23, 0x31, RZ ;  /* 0x00000031170d7810 */ /* 0x000fe20007ffe0ff */
[----:B------:R-:W4:Y:S01]  /*b2a0*/  MUFU.TANH R169, R169 ;  /* 0x000000a900a97308 */ /* 0x000f220000002400 */
[----:B--2---:R-:W-:Y:S02]  /*b2b0*/  FSEL R192, R19, -INF , !P1 ;  /* 0xff80000013c07808 */ /* 0x004fe40004800000 */
[----:B------:R-:W-:Y:S02]  /*b2c0*/  FSEL R197, R197, -INF , !P0 ;  /* 0xff800000c5c57808 */ /* 0x000fe40004000000 */
[----:B---3--:R-:W-:Y:S02]  /*b2d0*/  FSEL R168, R168, -INF , !P2 ;  /* 0xff800000a8a87808 */ /* 0x008fe40005000000 */
[C---:B------:R-:W-:Y:S01]  /*b2e0*/  ISETP.GE.AND P1, PT, R7.reuse, R248, PT ;  /* 0x000000f80700720c */ /* 0x040fe20003f26270 */
[----:B------:R-:W2:Y:S01]  /*b2f0*/  MUFU.TANH R183, R183 ;  /* 0x000000b700b77308 */ /* 0x000ea20000002400 */
[----:B------:R-:W-:-:S02]  /*b300*/  ISETP.GE.AND P0, PT, R7, R2, PT ;  /* 0x000000020700720c */ /* 0x000fc40003f06270 */
[-C--:B------:R-:W-:Y:S02]  /*b310*/  ISETP.GE.AND P2, PT, R13, R248.reuse, PT ;  /* 0x000000f80d00720c */ /* 0x080fe40003f46270 */
[----:B------:R-:W-:Y:S02]  /*b320*/  IADD3 R7, R23, 0x38, RZ ;  /* 0x0000003817077810 */ /* 0x000fe40007ffe0ff */
[----:B-1----:R-:W-:Y:S01]  /*b330*/  FSEL R182, R182, -INF , !P0 ;  /* 0xff800000b6b67808 */ /* 0x002fe20004000000 */
[----:B------:R-:W1:Y:S01]  /*b340*/  MUFU.TANH R32, R32 ;  /* 0x0000002000207308 */ /* 0x000e620000002400 */
[----:B------:R-:W-:Y:S02]  /*b350*/  FSEL R171, R171, -INF , !P2 ;  /* 0xff800000abab7808 */ /* 0x000fe40005000000 */
[C---:B------:R-:W-:Y:S02]  /*b360*/  ISETP.GE.AND P0, PT, R7.reuse, R248, PT ;  /* 0x000000f80700720c */ /* 0x040fe40003f06270 */
[----:B------:R-:W-:-:S02]  /*b370*/  ISETP.GE.AND P2, PT, R7, R2, PT ;  /* 0x000000020700720c */ /* 0x000fc40003f46270 */
[----:B------:R-:W-:Y:S01]  /*b380*/  IADD3 R7, R23, 0x39, RZ ;  /* 0x0000003917077810 */ /* 0x000fe20007ffe0ff */
[----:B------:R-:W3:Y:S01]  /*b390*/  MUFU.TANH R180, R35 ;  /* 0x0000002300b47308 */ /* 0x000ee20000002400 */
[----:B----4-:R-:W-:Y:S01]  /*b3a0*/  FSEL R169, R169, -INF , !P0 ;  /* 0xff800000a9a97808 */ /* 0x010fe20004000000 */
[----:B------:R-:W-:Y:S01]  /*b3b0*/  BAR.SYNC.DEFER_BLOCKING 0x0 ;  /* 0x0000000000007b1d */ /* 0x000fe20000010000 */
[----:B------:R-:W-:-:S04]  /*b3c0*/  ISETP.GE.AND P0, PT, R7, R248, PT ;  /* 0x000000f80700720c */ /* 0x000fc80003f06270 */
[----:B--2---:R-:W-:Y:S01]  /*b3d0*/  FSEL R183, R183, -INF , !P0 ;  /* 0xff800000b7b77808 */ /* 0x004fe20004000000 */
[----:B------:R-:W2:Y:S01]  /*b3e0*/  MUFU.TANH R3, R3 ;  /* 0x0000000300037308 */ /* 0x000ea20000002400 */
[----:B-1----:R-:W-:Y:S02]  /*b3f0*/  FSEL R185, R32, -INF , !P1 ;  /* 0xff80000020b97808 */ /* 0x002fe40004800000 */
[----:B------:R-:W-:Y:S02]  /*b400*/  PLOP3.LUT P0, PT, PT, PT, UP0, 0x80, 0x0 ;  /* 0x000000000000781c */ /* 0x000fe40003f0f008 */
[----:B------:R-:W-:-:S03]  /*b410*/  ISETP.GE.AND P1, PT, R13, R2, PT ;  /* 0x000000020d00720c */ /* 0x000fc60003f26270 */
[----:B------:R-:W1:Y:S01]  /*b420*/  MUFU.TANH R176, R176 ;  /* 0x000000b000b07308 */ /* 0x000e620000002400 */
[----:B---3--:R-:W-:Y:S02]  /*b430*/  FSEL R180, R180, -INF , !P1 ;  /* 0xff800000b4b47808 */ /* 0x008fe40004800000 */
[----:B------:R-:W-:-:S05]  /*b440*/  ISETP.GE.AND P1, PT, R23, R248, PT ;  /* 0x000000f81700720c */ /* 0x000fca0003f26270 */
[----:B------:R-:W3:Y:S01]  /*b450*/  MUFU.TANH R188, R188 ;  /* 0x000000bc00bc7308 */ /* 0x000ee20000002400 */
[----:B--2---:R-:W-:Y:S02]  /*b460*/  FSEL R3, R3, -INF , !P1 ;  /* 0xff80000003037808 */ /* 0x004fe40004800000 */
[----:B------:R-:W-:-:S05]  /*b470*/  ISETP.GE.AND P1, PT, R7, R2, PT ;  /* 0x000000020700720c */ /* 0x000fca0003f26270 */
[----:B------:R-:W2:Y:S01]  /*b480*/  MUFU.TANH R178, R178 ;  /* 0x000000b200b27308 */ /* 0x000ea20000002400 */
[----:B-1----:R-:W-:Y:S02]  /*b490*/  FSEL R176, R176, -INF , !P2 ;  /* 0xff800000b0b07808 */ /* 0x002fe40005000000 */
[----:B------:R-:W-:-:S04]  /*b4a0*/  ISETP.GE.AND P2, PT, R23, R2, PT ;  /* 0x000000021700720c */ /* 0x000fc80003f46270 */
[----:B---3--:R-:W-:Y:S02]  /*b4b0*/  FSEL R188, R188, -INF , !P2 ;  /* 0xff800000bcbc7808 */ /* 0x008fe40005000000 */
        /* <DEDUP_REMOVED lines=74> */
.L_x_942:
[----:B------:R-:W-:Y:S05]  /*b960*/  BSYNC B0 ;  /* 0x0000000000007941 */ /* 0x000fea0003800000 */
.L_x_941:
[----:B------:R-:W0:Y:S02]  /*b970*/  LDGDEPBAR ;  /* 0x00000000000079af */ /* 0x000e240000000000 */
.L_x_940:
[----:B-1----:R-:W-:Y:S01]  /*b980*/  FMNMX.FTZ R12, R200, R3, !PT ;  /* 0x00000003c80c7209 */ /* 0x002fe20007810000 */
[----:B------:R-:W-:Y:S01]  /*b990*/  LDSM.16.MT88.4 R20, [R228+0x18000] ;  /* 0x01800000e414783b */ /* 0x000fe20000004200 */
[----:B--2---:R-:W-:Y:S01]  /*b9a0*/  FMNMX.FTZ R7, R0, R188, !PT ;  /* 0x000000bc00077209 */ /* 0x004fe20007810000 */
[----:B------:R-:W-:Y:S01]  /*b9b0*/  @UP0 UIADD3 UR9, UR9, -0x4, URZ ;  /* 0xfffffffc09090890 */ /* 0x000fe2000fffe03f */
        /* <DEDUP_REMOVED lines=37> */
[----:B-1----:R-:W-:-:S03]  /*bc10*/  FMNMX.FTZ R164, R13, R164, !PT ;  /* 0x000000a40da47209 */ /* 0x002fc60007810000 */
[----:B------:R-:W-:Y:S01]  /*bc20*/  LDSM.16.MT88.4 R12, [R225+0x18000] ;  /* 0x01800000e10c783b */ /* 0x000fe20000004200 */
        /* <DEDUP_REMOVED lines=15> */
[----:B------:R-:W-:-:S02]  /*bd20*/  FMUL.FTZ R179, R5, c[0x0][0x23c] ;  /* 0x00008f0005b37a20 */ /* 0x000fc40000410000 */
[----:B------:R-:W-:Y:S01]  /*bd30*/  FADD.FTZ R7, R0, -R7 ;  /* 0x8000000700077221 */ /* 0x000fe20000010000 */
[----:B------:R-:W1:Y:S01]  /*bd40*/  MUFU.EX2 R173, R173 ;  /* 0x000000ad00ad7308 */ /* 0x000e620000000800 */
[--C-:B------:R-:W-:Y:S02]  /*bd50*/  FFMA.FTZ R166, R188, c[0x0][0x23c], -R181.reuse ;  /* 0x00008f00bca67a23 */ /* 0x100fe400000108b5 */
[--C-:B------:R-:W-:Y:S02]  /*bd60*/  FFMA.FTZ R165, R16, c[0x0][0x23c], -R181.reuse ;  /* 0x00008f0010a57a23 */ /* 0x100fe400000108b5 */
[--C-:B------:R-:W-:Y:S02]  /*bd70*/  FFMA.FTZ R2, R18, c[0x0][0x23c], -R181.reuse ;  /* 0x00008f0012027a23 */ /* 0x100fe400000108b5 */
[----:B------:R-:W-:Y:S01]  /*bd80*/  FFMA.FTZ R175, R4, c[0x0][0x23c], -R181 ;  /* 0x00008f0004af7a23 */ /* 0x000fe200000108b5 */
[----:B------:R-:W-:Y:S01]  /*bd90*/  MUFU.EX2 R172, R172 ;  /* 0x000000ac00ac7308 */ /* 0x000fe20000000800 */
[----:B------:R-:W-:Y:S01]  /*bda0*/  FMUL.FTZ R177, R7, c[0x0][0x23c] ;  /* 0x00008f0007b17a20 */ /* 0x000fe20000410000 */
[----:B------:R-:W2:Y:S01]  /*bdb0*/  LDSM.16.MT88.4 R16, [R226+0x18000] ;  /* 0x01800000e210783b */ /* 0x000ea20000004200 */
[----:B------:R-:W-:-:S02]  /*bdc0*/  FFMA.FTZ R187, R31, c[0x0][0x23c], -R184 ;  /* 0x00008f001fbb7a23 */ /* 0x000fc400000108b8 */
[--C-:B------:R-:W-:Y:S02]  /*bdd0*/  FFMA.FTZ R0, R29, c[0x0][0x23c], -R184.reuse ;  /* 0x00008f001d007a23 */ /* 0x100fe400000108b8 */
[--C-:B------:R-:W-:Y:S01]  /*bde0*/  FFMA.FTZ R186, R27, c[0x0][0x23c], -R184.reuse ;  /* 0x00008f001bba7a23 */ /* 0x100fe200000108b8 */
[----:B------:R-:W3:Y:S01]  /*bdf0*/  MUFU.EX2 R167, R167 ;  /* 0x000000a700a77308 */ /* 0x000ee20000000800 */
[----:B-1----:R-:W-:Y:S01]  /*be00*/  F2FP.BF16.PACK_AB R4, R173, R174 ;  /* 0x000000aead04723e */ /* 0x002fe200000010ff */
[----:B------:R-:W-:Y:S02]  /*be10*/  FFMA.FTZ R189, R25, c[0x0][0x23c], -R184 ;  /* 0x00008f0019bd7a23 */ /* 0x000fe400000108b8 */
[--C-:B------:R-:W-:Y:S02]  /*be20*/  FFMA.FTZ R188, R30, c[0x0][0x23c], -R181.reuse ;  /* 0x00008f001ebc7a23 */ /* 0x100fe400000108b5 */
[--C-:B------:R-:W-:Y:S02]  /*be30*/  FFMA.FTZ R191, R26, c[0x0][0x23c], -R181.reuse ;  /* 0x00008f001abf7a23 */ /* 0x100fe400000108b5 */
[----:B------:R-:W-:Y:S01]  /*be40*/  MUFU.EX2 R166, R166 ;  /* 0x000000a600a67308 */ /* 0x000fe20000000800 */
[----:B------:R-:W-:-:S02]  /*be50*/  FFMA.FTZ R190, R28, c[0x0][0x23c], -R181 ;  /* 0x00008f001cbe7a23 */ /* 0x000fc400000108b5 */
[----:B------:R-:W-:Y:S01]  /*be60*/  FFMA.FTZ R193, R24, c[0x0][0x23c], -R181 ;  /* 0x00008f0018c17a23 */ /* 0x000fe200000108b5 */
[----:B------:R-:W-:Y:S01]  /*be70*/  LDSM.16.MT88.4 R28, [R228+0x1a800] ;  /* 0x01a80000e41c783b */ /* 0x000fe20000004200 */
[--C-:B------:R-:W-:Y:S02]  /*be80*/  FFMA.FTZ R195, R201, c[0x0][0x23c], -R184.reuse ;  /* 0x00008f00c9c37a23 */ /* 0x100fe400000108b8 */
[--C-:B------:R-:W-:Y:S01]  /*be90*/  FFMA.FTZ R198, R199, c[0x0][0x23c], -R184.reuse ;  /* 0x00008f00c7c67a23 */ /* 0x100fe200000108b8 */
[----:B------:R-:W1:Y:S01]  /*bea0*/  MUFU.EX2 R165, R165 ;  /* 0x000000a500a57308 */ /* 0x000e620000000800 */
[----:B---3--:R-:W-:Y:S01]  /*beb0*/  F2FP.BF16.PACK_AB R6, R167, R172 ;  /* 0x000000aca706723e */ /* 0x008fe200000010ff */
[----:B------:R-:W-:Y:S01]  /*bec0*/  LDSM.16.MT88.4 R24, [R226+0x1a800] ;  /* 0x01a80000e218783b */ /* 0x000fe20000004200 */
[--C-:B------:R-:W-:Y:S02]  /*bed0*/  FFMA.FTZ R194, R203, c[0x0][0x23c], -R184.reuse ;  /* 0x00008f00cbc27a23 */ /* 0x100fe400000108b8 */
[----:B------:R-:W-:-:S02]  /*bee0*/  FFMA.FTZ R197, R197, c[0x0][0x23c], -R184 ;  /* 0x00008f00c5c57a23 */ /* 0x000fc400000108b8 */
[--C-:B------:R-:W-:Y:S01]  /*bef0*/  FFMA.FTZ R196, R196, c[0x0][0x23c], -R181.reuse ;  /* 0x00008f00c4c47a23 */ /* 0x100fe200000108b5 */
        /* <DEDUP_REMOVED lines=8> */
[----:B------:R-:W-:Y:S01]  /*bf80*/  LDSM.16.MT88.4 R168, [R225+0x1f000] ;  /* 0x01f00000e1a8783b */ /* 0x000fe20000004200 */
[--C-:B------:R-:W-:Y:S02]  /*bf90*/  FFMA.FTZ R182, R182, c[0x0][0x23c], -R181.reuse ;  /* 0x00008f00b6b67a23 */ /* 0x100fe400000108b5 */
[--C-:B------:R-:W-:Y:S01]  /*bfa0*/  FFMA.FTZ R203, R180, c[0x0][0x23c], -R181.reuse ;  /* 0x00008f00b4cb7a23 */ /* 0x100fe200000108b5 */
[----:B------:R-:W1:Y:S01]  /*bfb0*/  MUFU.EX2 R179, R179 ;  /* 0x000000b300b37308 */ /* 0x000e620000000800 */
[--C-:B------:R-:W-:Y:S02]  /*bfc0*/  FFMA.FTZ R176, R176, c[0x0][0x23c], -R181.reuse ;  /* 0x00008f00b0b07a23 */ /* 0x100fe400000108b5 */
[--C-:B------:R-:W-:Y:S02]  /*bfd0*/  FFMA.FTZ R185, R185, c[0x0][0x23c], -R184.reuse ;  /* 0x00008f00b9b97a23 */ /* 0x100fe400000108b8 */
[----:B------:R-:W-:Y:S02]  /*bfe0*/  FFMA.FTZ R183, R183, c[0x0][0x23c], -R184 ;  /* 0x00008f00b7b77a23 */ /* 0x000fe400000108b8 */
[----:B------:R-:W-:Y:S01]  /*bff0*/  FFMA.FTZ R181, R178, c[0x0][0x23c], -R181 ;  /* 0x00008f00b2b57a23 */ /* 0x000fe200000108b5 */
[----:B------:R-:W4:Y:S01]  /*c000*/  MUFU.EX2 R177, R177 ;  /* 0x000000b100b17308 */ /* 0x000f220000000800 */
[----:B---3--:R-:W-:Y:S01]  /*c010*/  F2FP.BF16.PACK_AB R7, R175, R2 ;  /* 0x00000002af07723e */ /* 0x008fe200000010ff */
[----:B-1----:R-:W-:-:S06]  /*c020*/  FMUL.FTZ R160, R160, R179 ;  /* 0x000000b3a0a07220 */ /* 0x002fcc0000410000 */
        /* <DEDUP_REMOVED lines=33> */
[----:B------:R-:W4:Y:S01]  /*c240*/  MUFU.EX2 R191, R191 ;  /* 0x000000bf00bf7308 */ /* 0x000f220000000800 */
        /* <DEDUP_REMOVED lines=9> */
[C---:B------:R-:W-:Y:S01]  /*c2e0*/  HMMA.16816.F32.BF16 R144, R4.reuse, R12, R144 ;  /* 0x0000000c0490723c */ /* 0x040fe20000041890 */
[----:B------:R-:W-:Y:S01]  /*c2f0*/  FMUL.FTZ R143, R143, R177 ;  /* 0x000000b18f8f7220 */ /* 0x000fe20000410000 */
[----:B------:R-:W5:Y:S01]  /*c300*/  MUFU.EX2 R193, R193 ;  /* 0x000000c100c17308 */ /* 0x000f620000000800 */
        /* <DEDUP_REMOVED lines=10> */
[----:B------:R-:W3:Y:S01]  /*c3b0*/  LDSM.16.MT88.4 R20, [R225+0x1a000] ;  /* 0x01a00000e114783b */ /* 0x000ee20000004200 */
[----:B------:R-:W-:Y:S01]  /*c3c0*/  FMUL.FTZ R43, R43, R177 ;  /* 0x000000b12b2b7220 */ /* 0x000fe20000410000 */
[----:B------:R-:W1:Y:S01]  /*c3d0*/  MUFU.EX2 R195, R195 ;  /* 0x000000c300c37308 */ /* 0x000e620000000800 */
[-C--:B------:R-:W-:Y:S02]  /*c3e0*/  FMUL.FTZ R52, R52, R179.reuse ;  /* 0x000000b334347220 */ /* 0x080fe40000410000 */
[----:B------:R-:W-:Y:S02]  /*c3f0*/  FMUL.FTZ R53, R53, R179 ;  /* 0x000000b335357220 */ /* 0x000fe40000410000 */
[----:B------:R-:W-:Y:S01]  /*c400*/  HMMA.16816.F32.BF16 R140, R4, R14, R140 ;  /* 0x0000000e048c723c */ /* 0x000fe2000004188c */
[----:B------:R-:W1:Y:S01]  /*c410*/  LDSM.16.MT88.4 R12, [R226+0x1a000] ;  /* 0x01a00000e20c783b */ /* 0x000e620000004200 */
[-C--:B------:R-:W-:Y:S01]  /*c420*/  FMUL.FTZ R54, R54, R177.reuse ;  /* 0x000000b136367220 */ /* 0x080fe20000410000 */
[----:B------:R-:W-:Y:S01]  /*c430*/  MUFU.EX2 R198, R198 ;  /* 0x000000c600c67308 */ /* 0x000fe20000000800 */
[----:B------:R-:W-:-:S02]  /*c440*/  FMUL.FTZ R55, R55, R177 ;  /* 0x000000b137377220 */ /* 0x000fc40000410000 */
[-C--:B------:R-:W-:Y:S02]  /*c450*/  FMUL.FTZ R56, R56, R179.reuse ;  /* 0x000000b338387220 */ /* 0x080fe40000410000 */
[----:B------:R-:W-:Y:S01]  /*c460*/  FMUL.FTZ R57, R57, R179 ;  /* 0x000000b339397220 */ /* 0x000fe20000410000 */
[C---:B--2---:R-:W-:Y:S01]  /*c470*/  HMMA.16816.F32.BF16 R36, R4.reuse, R16, R36 ;  /* 0x000000100424723c */ /* 0x044fe20000041824 */
[-C--:B------:R-:W-:Y:S01]  /*c480*/  FMUL.FTZ R58, R58, R177.reuse ;  /* 0x000000b13a3a7220 */ /* 0x080fe20000410000 */
[----:B------:R-:W-:Y:S01]  /*c490*/  MUFU.EX2 R197, R197 ;  /* 0x000000c500c57308 */ /* 0x000fe20000000800 */
[----:B------:R-:W-:Y:S02]  /*c4a0*/  FMUL.FTZ R59, R59, R177 ;  /* 0x000000b13b3b7220 */ /* 0x000fe40000410000 */
[-C--:B------:R-:W-:Y:S02]  /*c4b0*/  FMUL.FTZ R44, R44, R179.reuse ;  /* 0x000000b32c2c7220 */ /* 0x080fe40000410000 */
[----:B------:R-:W-:Y:S01]  /*c4c0*/  FMUL.FTZ R45, R45, R179 ;  /* 0x000000b32d2d7220 */ /* 0x000fe20000410000 */
[----:B------:R-:W-:Y:S01]  /*c4d0*/  HMMA.16816.F32.BF16 R40, R4, R18, R40 ;  /* 0x000000120428723c */ /* 0x000fe20000041828 */
[-C--:B------:R-:W-:Y:S01]  /*c4e0*/  FMUL.FTZ R46, R46, R177.reuse ;  /* 0x000000b12e2e7220 */ /* 0x080fe20000410000 */
[----:B------:R-:W2:Y:S01]  /*c4f0*/  LDSM.16.MT88.4 R16, [R224+0x1a000] ;  /* 0x01a00000e010783b */ /* 0x000ea20000004200 */
[----:B------:R-:W-:Y:S01]  /*c500*/  FMUL.FTZ R47, R47, R177 ;  /* 0x000000b12f2f7220 */ /* 0x000fe20000410000 */
[----:B------:R-:W-:Y:S01]  /*c510*/  MUFU.EX2 R196, R196 ;  /* 0x000000c400c47308 */ /* 0x000fe20000000800 */
[----:B------:R-:W-:-:S02]  /*c520*/  FMUL.FTZ R48, R48, R179 ;  /* 0x000000b330307220 */ /* 0x000fc40000410000 */
[----:B------:R-:W-:Y:S02]  /*c530*/  FMUL.FTZ R49, R49, R179 ;  /* 0x000000b331317220 */ /* 0x000fe40000410000 */
[-C--:B------:R-:W-:Y:S02]  /*c540*/  FMUL.FTZ R50, R50, R177.reuse ;  /* 0x000000b132327220 */ /* 0x080fe40000410000 */
[----:B------:R-:W-:Y:S01]  /*c550*/  FMUL.FTZ R51, R51, R177 ;  /* 0x000000b133337220 */ /* 0x000fe20000410000 */
[----:B------:R-:W1:Y:S01]  /*c560*/  MUFU.EX2 R199, R199 ;  /* 0x000000c700c77308 */ /* 0x000e620000000800 */
[-C--:B------:R-:W-:Y:S02]  /*c570*/  FMUL.FTZ R60, R60, R179.reuse ;  /* 0x000000b33c3c7220 */ /* 0x080fe40000410000 */
[----:B------:R-:W-:Y:S01]  /*c580*/  FMUL.FTZ R61, R61, R179 ;  /* 0x000000b33d3d7220 */ /* 0x000fe20000410000 */
[----:B---3--:R-:W-:Y:S01]  /*c590*/  HMMA.16816.F32.BF16 R52, R4, R20, R52 ;  /* 0x000000140434723c */ /* 0x008fe20000041834 */
[----:B------:R-:W-:-:S02]  /*c5a0*/  FMUL.FTZ R62, R62, R177 ;  /* 0x000000b13e3e7220 */ /* 0x000fc40000410000 */
[----:B------:R-:W-:Y:S01]  /*c5b0*/  FMUL.FTZ R63, R63, R177 ;  /* 0x000000b13f3f7220 */ /* 0x000fe20000410000 */
[----:B------:R-:W-:Y:S01]  /*c5c0*/  MUFU.EX2 R192, R192 ;  /* 0x000000c000c07308 */ /* 0x000fe20000000800 */
[-C--:B------:R-:W-:Y:S02]  /*c5d0*/  FMUL.FTZ R64, R64, R179.reuse ;  /* 0x000000b340407220 */ /* 0x080fe40000410000 */
[----:B------:R-:W-:Y:S01]  /*c5e0*/  FMUL.FTZ R65, R65, R179 ;  /* 0x000000b341417220 */ /* 0x000fe20000410000 */
[----:B------:R-:W-:Y:S01]  /*c5f0*/  HMMA.16816.F32.BF16 R56, R4, R22, R56 ;  /* 0x000000160438723c */ /* 0x000fe20000041838 */
[----:B------:R-:W3:Y:S01]  /*c600*/  LDSM.16.MT88.4 R20, [R226+0x1c000] ;  /* 0x01c00000e214783b */ /* 0x000ee20000004200 */
[-C--:B------:R-:W-:Y:S02]  /*c610*/  FMUL.FTZ R66, R66, R177.reuse ;  /* 0x000000b142427220 */ /* 0x080fe40000410000 */
[----:B------:R-:W-:Y:S01]  /*c620*/  FMUL.FTZ R67, R67, R177 ;  /* 0x000000b143437220 */ /* 0x000fe20000410000 */
[----:B------:R-:W2:Y:S01]  /*c630*/  MUFU.EX2 R201, R201 ;  /* 0x000000c900c97308 */ /* 0x000ea20000000800 */
        /* <DEDUP_REMOVED lines=24> */
[----:B------:R-:W-:Y:S01]  /*c7c0*/  FMUL.FTZ R75, R75, R177 ;  /* 0x000000b14b4b7220 */ /* 0x000fe20000410000 */
[C---:B---3--:R-:W-:Y:S01]  /*c7d0*/  HMMA.16816.F32.BF16 R76, R4.reuse, R20, R76 ;  /* 0x00000014044c723c */ /* 0x048fe2000004184c */
[-C--:B------:R-:W-:Y:S02]  /*c7e0*/  FMUL.FTZ R84, R84, R179.reuse ;  /* 0x000000b354547220 */ /* 0x080fe40000410000 */
[----:B------:R-:W-:Y:S01]  /*c7f0*/  FMUL.FTZ R85, R85, R179 ;  /* 0x000000b355557220 */ /* 0x000fe20000410000 */
[----:B------:R-:W-:Y:S01]  /*c800*/  MUFU.EX2 R183, R183 ;  /* 0x000000b700b77308 */ /* 0x000fe20000000800 */
[-C--:B------:R-:W-:Y:S02]  /*c810*/  FMUL.FTZ R86, R86, R177.reuse ;  /* 0x000000b156567220 */ /* 0x080fe40000410000 */
[----:B------:R-:W-:Y:S01]  /*c820*/  FMUL.FTZ R87, R87, R177 ;  /* 0x000000b157577220 */ /* 0x000fe20000410000 */
[----:B------:R-:W-:Y:S01]  /*c830*/  HMMA.16816.F32.BF16 R80, R4, R22, R80 ;  /* 0x000000160450723c */ /* 0x000fe20000041850 */
[----:B------:R-:W3:Y:S01]  /*c840*/  LDSM.16.MT88.4 R20, [R228+0x1e000] ;  /* 0x01e00000e414783b */ /* 0x000ee20000004200 */
[----:B------:R-:W-:-:S02]  /*c850*/  FMUL.FTZ R88, R88, R179 ;  /* 0x000000b358587220 */ /* 0x000fc40000410000 */
[----:B------:R-:W-:Y:S01]  /*c860*/  FMUL.FTZ R89, R89, R179 ;  /* 0x000000b359597220 */ /* 0x000fe20000410000 */
[----:B------:R-:W-:Y:S01]  /*c870*/  MUFU.EX2 R182, R182 ;  /* 0x000000b600b67308 */ /* 0x000fe20000000800 */
[-C--:B------:R-:W-:Y:S02]  /*c880*/  FMUL.FTZ R90, R90, R177.reuse ;  /* 0x000000b15a5a7220 */ /* 0x080fe40000410000 */
[C---:B-1----:R-:W-:Y:S01]  /*c890*/  HMMA.16816.F32.BF16 R68, R4.reuse, R12, R68 ;  /* 0x0000000c0444723c */ /* 0x042fe20000041844 */
[----:B------:R-:W-:Y:S02]  /*c8a0*/  FMUL.FTZ R91, R91, R177 ;  /* 0x000000b15b5b7220 */ /* 0x000fe40000410000 */
[-C--:B------:R-:W-:Y:S02]  /*c8b0*/  FMUL.FTZ R100, R100, R179.reuse ;  /* 0x000000b364647220 */ /* 0x080fe40000410000 */
[----:B------:R-:W-:Y:S01]  /*c8c0*/  FMUL.FTZ R101, R101, R179 ;  /* 0x000000b365657220 */ /* 0x000fe20000410000 */
[----:B------:R-:W1:Y:S01]  /*c8d0*/  MUFU.EX2 R203, R203 ;  /* 0x000000cb00cb7308 */ /* 0x000e620000000800 */
[-C--:B------:R-:W-:Y:S01]  /*c8e0*/  FMUL.FTZ R102, R102, R177.reuse ;  /* 0x000000b166667220 */ /* 0x080fe20000410000 */
[----:B------:R-:W-:Y:S01]  /*c8f0*/  HMMA.16816.F32.BF16 R72, R4, R14, R72 ;  /* 0x0000000e0448723c */ /* 0x000fe20000041848 */
[----:B------:R-:W1:Y:S01]  /*c900*/  LDSM.16.MT88.4 R12, [R224+0x1c000] ;  /* 0x01c00000e00c783b */ /* 0x000e620000004200 */
[----:B------:R-:W-:-:S02]  /*c910*/  FMUL.FTZ R103, R103, R177 ;  /* 0x000000b167677220 */ /* 0x000fc40000410000 */
[-C--:B------:R-:W-:Y:S02]  /*c920*/  FMUL.FTZ R104, R104, R179.reuse ;  /* 0x000000b368687220 */ /* 0x080fe40000410000 */
[----:B------:R-:W-:Y:S01]  /*c930*/  FMUL.FTZ R105, R105, R179 ;  /* 0x000000b369697220 */ /* 0x000fe20000410000 */
[----:B------:R-:W-:Y:S01]  /*c940*/  MUFU.EX2 R176, R176 ;  /* 0x000000b000b07308 */ /* 0x000fe20000000800 */
[-C--:B------:R-:W-:Y:S01]  /*c950*/  FMUL.FTZ R106, R106, R177.reuse ;  /* 0x000000b16a6a7220 */ /* 0x080fe20000410000 */
[C---:B--2---:R-:W-:Y:S01]  /*c960*/  HMMA.16816.F32.BF16 R84, R4.reuse, R16, R84 ;  /* 0x000000100454723c */ /* 0x044fe20000041854 */
[----:B------:R-:W-:Y:S02]  /*c970*/  FMUL.FTZ R107, R107, R177 ;  /* 0x000000b16b6b7220 */ /* 0x000fe40000410000 */
[-C--:B------:R-:W-:Y:S02]  /*c980*/  FMUL.FTZ R92, R92, R179.reuse ;  /* 0x000000b35c5c7220 */ /* 0x080fe40000410000 */
[----:B------:R-:W-:Y:S01]  /*c990*/  FMUL.FTZ R93, R93, R179 ;  /* 0x000000b35d5d7220 */ /* 0x000fe20000410000 */
[----:B------:R-:W2:Y:S01]  /*c9a0*/  MUFU.EX2 R181, R181 ;  /* 0x000000b500b57308 */ /* 0x000ea20000000800 */
[-C--:B------:R-:W-:Y:S01]  /*c9b0*/  FMUL.FTZ R94, R94, R177.reuse ;  /* 0x000000b15e5e7220 */ /* 0x080fe20000410000 */
[----:B------:R-:W-:Y:S01]  /*c9c0*/  HMMA.16816.F32.BF16 R88, R4, R18, R88 ;  /* 0x000000120458723c */ /* 0x000fe20000041858 */
[----:B------:R-:W-:Y:S01]  /*c9d0*/  FMUL.FTZ R95, R95, R177 ;  /* 0x000000b15f5f7220 */ /* 0x000fe20000410000 */
[----:B------:R-:W2:Y:S01]  /*c9e0*/  LDSM.16.MT88.4 R16, [R226+0x1e000] ;  /* 0x01e00000e210783b */ /* 0x000ea20000004200 */
[----:B------:R-:W-:-:S02]  /*c9f0*/  FMUL.FTZ R96, R96, R179 ;  /* 0x000000b360607220 */ /* 0x000fc40000410000 */
[----:B------:R-:W-:Y:S02]  /*ca00*/  FMUL.FTZ R97, R97, R179 ;  /* 0x000000b361617220 */ /* 0x000fe40000410000 */
[-C--:B------:R-:W-:Y:S01]  /*ca10*/  FMUL.FTZ R98, R98, R177.reuse ;  /* 0x000000b162627220 */ /* 0x080fe20000410000 */
        /* <DEDUP_REMOVED lines=33> */
[----:B---3--:R-:W-:Y:S01]  /*cc30*/  HMMA.16816.F32.BF16 R124, R4, R20, R124 ;  /* 0x00000014047c723c */ /* 0x008fe2000004187c */
[----:B------:R-:W-:-:S02]  /*cc40*/  FMUL.FTZ R123, R123, R177 ;  /* 0x000000b17b7b7220 */ /* 0x000fc40000410000 */
[----:B------:R-:W-:Y:S02]  /*cc50*/  FFMA.FTZ R174, R205, R179, R174 ;  /* 0x000000b3cdae7223 */ /* 0x000fe400000100ae */
[----:B------:R-:W-:Y:S02]  /*cc60*/  FFMA.FTZ R166, R252, R177, R166 ;  /* 0x000000b1fca67223 */ /* 0x000fe400000100a6 */
[----:B------:R-:W-:Y:S01]  /*cc70*/  FADD.FTZ R173, R173, R174 ;  /* 0x000000aeadad7221 */ /* 0x000fe20000010000 */
[----:B------:R-:W-:Y:S01]  /*cc80*/  HMMA.16816.F32.BF16 R128, R4, R22, R128 ;  /* 0x000000160480723c */ /* 0x000fe20000041880 */
[----:B------:R-:W3:Y:S01]  /*cc90*/  LDSM.16.MT88.4 R20, [R224+0x18800] ;  /* 0x01880000e014783b */ /* 0x000ee20000004200 */
[----:B------:R-:W-:-:S04]  /*cca0*/  FADD.FTZ R165, R165, R166 ;  /* 0x000000a6a5a57221 */ /* 0x000fc80000010000 */
[----:B------:R-:W-:Y:S02]  /*ccb0*/  FADD.FTZ R2, R2, R165 ;  /* 0x000000a502027221 */ /* 0x000fe40000010000 */
[----:B-1----:R-:W-:Y:S02]  /*ccc0*/  HMMA.16816.F32.BF16 R116, R4, R12, R116 ;  /* 0x0000000c0474723c */ /* 0x002fe40000041874 */
[----:B------:R-:W-:-:S06]  /*ccd0*/  FADD.FTZ R175, R175, R2 ;  /* 0x00000002afaf7221 */ /* 0x000fcc0000010000 */
[----:B------:R-:W-:Y:S01]  /*cce0*/  HMMA.16816.F32.BF16 R120, R4, R14, R120 ;  /* 0x0000000e0478723c */ /* 0x000fe20000041878 */
[----:B------:R-:W1:Y:S06]  /*ccf0*/  LDSM.16.MT88.4 R12, [R228+0x18800] ;  /* 0x01880000e40c783b */ /* 0x000e6c0000004200 */
[----:B------:R-:W-:Y:S02]  /*cd00*/  F2FP.BF16.PACK_AB R4, R0, R187 ;  /* 0x000000bb0004723e */ /* 0x000fe400000010ff */
[----:B----4-:R-:W-:Y:S01]  /*cd10*/  F2FP.BF16.PACK_AB R5, R191, R188 ;  /* 0x000000bcbf05723e */ /* 0x010fe200000010ff */
[----:B------:R-:W-:Y:S01]  /*cd20*/  FADD.FTZ R188, R188, R175 ;  /* 0x000000afbcbc7221 */ /* 0x000fe20000010000 */
[----:B------:R-:W-:-:S02]  /*cd30*/  F2FP.BF16.PACK_AB R6, R189, R186 ;  /* 0x000000babd06723e */ /* 0x000fc400000010ff */
[----:B-----5:R-:W-:Y:S01]  /*cd40*/  F2FP.BF16.PACK_AB R7, R193, R190 ;  /* 0x000000bec107723e */ /* 0x020fe200000010ff */
[----:B------:R-:W-:-:S04]  /*cd50*/  FADD.FTZ R191, R191, R188 ;  /* 0x000000bcbfbf7221 */ /* 0x000fc80000010000 */
[----:B------:R-:W-:Y:S02]  /*cd60*/  FADD.FTZ R190, R190, R191 ;  /* 0x000000bfbebe7221 */ /* 0x000fe40000010000 */
[----:B--2---:R-:W-:Y:S02]  /*cd70*/  HMMA.16816.F32.BF16 R144, R4, R16, R144 ;  /* 0x000000100490723c */ /* 0x004fe40000041890 */
[----:B------:R-:W-:-:S06]  /*cd80*/  FADD.FTZ R193, R193, R190 ;  /* 0x000000bec1c17221 */ /* 0x000fcc0000010000 */
        /* <DEDUP_REMOVED lines=34> */
[----:B------:R-:W-:Y:S07]  /*cfb0*/  LDSM.16.MT88.4 R16, [R225+0x19000] ;  /* 0x01900000e110783b */ /* 0x000fee0000004200 */
[C---:B---3--:R-:W-:Y:S08]  /*cfc0*/  HMMA.16816.F32.BF16 R108, R4.reuse, R20, R108 ;  /* 0x00000014046c723c */ /* 0x048ff0000004186c */
        /* <DEDUP_REMOVED lines=8> */
[C---:B----4-:R-:W-:Y:S08]  /*d050*/  HMMA.16816.F32.BF16 R124, R4.reuse, R24, R124 ;  /* 0x00000018047c723c */ /* 0x050ff0000004187c */
[----:B------:R-:W-:Y:S01]  /*d060*/  HMMA.16816.F32.BF16 R128, R4, R26, R128 ;  /* 0x0000001a0480723c */ /* 0x000fe20000041880 */
[----:B------:R-:W3:Y:S06]  /*d070*/  LDSM.16.MT88.4 R24, [R228+0x1b000] ;  /* 0x01b00000e418783b */ /* 0x000eec0000004200 */
[----:B------:R-:W-:-:S02]  /*d080*/  F2FP.BF16.PACK_AB R4, R195, R194 ;  /* 0x000000c2c304723e */ /* 0x000fc400000010ff */
[----:B------:R-:W-:Y:S01]  /*d090*/  F2FP.BF16.PACK_AB R5, R199, R196 ;  /* 0x000000c4c705723e */ /* 0x000fe200000010ff */
        /* <DEDUP_REMOVED lines=27> */
[C---:B------:R-:W-:Y:S08]  /*d250*/  HMMA.16816.F32.BF16 R60, R4.reuse, R32, R60 ;  /* 0x00000020043c723c */ /* 0x040ff0000004183c */
        /* <DEDUP_REMOVED lines=33> */
[----:B-1----:R-:W-:Y:S02]  /*d470*/  HMMA.16816.F32.BF16 R160, R4, R12, R160 ;  /* 0x0000000c04a0723c */ /* 0x002fe400000418a0 */
[----:B------:R-:W-:-:S06]  /*d480*/  FADD.FTZ R252, R181, R176 ;  /* 0x000000b0b5fc7221 */ /* 0x000fcc0000010000 */
[C---:B------:R-:W-:Y:S01]  /*d490*/  HMMA.16816.F32.BF16 R156, R4.reuse, R14, R156 ;  /* 0x0000000e049c723c */ /* 0x040fe2000004189c */
[----:B------:R-:W1:Y:S07]  /*d4a0*/  LDSM.16.MT88.4 R12, [R224+0x1b800] ;  /* 0x01b80000e00c783b */ /* 0x000e6e0000004200 */
[C---:B--2---:R-:W-:Y:S08]  /*d4b0*/  HMMA.16816.F32.BF16 R152, R4.reuse, R20, R152 ;  /* 0x000000140498723c */ /* 0x044ff00000041898 */
[C---:B------:R-:W-:Y:S01]  /*d4c0*/  HMMA.16816.F32.BF16 R148, R4.reuse, R22, R148 ;  /* 0x000000160494723c */ /* 0x040fe20000041894 */
[----:B------:R-:W-:Y:S07]  /*d4d0*/  LDSM.16.MT88.4 R20, [R228+0x1d800] ;  /* 0x01d80000e414783b */ /* 0x000fee0000004200 */
[C---:B---3--:R-:W-:Y:S08]  /*d4e0*/  HMMA.16816.F32.BF16 R52, R4.reuse, R16, R52 ;  /* 0x000000100434723c */ /* 0x048ff00000041834 */
[C---:B------:R-:W-:Y:S01]  /*d4f0*/  HMMA.16816.F32.BF16 R56, R4.reuse, R18, R56 ;  /* 0x000000120438723c */ /* 0x040fe20000041838 */
[----:B------:R-:W-:Y:S07]  /*d500*/  LDSM.16.MT88.4 R16, [R228+0x1f800] ;  /* 0x01f80000e410783b */ /* 0x000fee0000004200 */
[C---:B------:R-:W-:Y:S08]  /*d510*/  HMMA.16816.F32.BF16 R136, R4.reuse, R32, R136 ;  /* 0x000000200488723c */ /* 0x040ff00000041888 */
[C---:B-1----:R-:W-:Y:S08]  /*d520*/  HMMA.16816.F32.BF16 R60, R4.reuse, R12, R60 ;  /* 0x0000000c043c723c */ /* 0x042ff0000004183c */
[C---:B------:R-:W-:Y:S01]  /*d530*/  HMMA.16816.F32.BF16 R64, R4.reuse, R14, R64 ;  /* 0x0000000e0440723c */ /* 0x040fe20000041840 */
[----:B------:R-:W1:Y:S07]  /*d540*/  LDSM.16.MT88.4 R12, [R226+0x1f800] ;  /* 0x01f80000e20c783b */ /* 0x000e6e0000004200 */
[C---:B------:R-:W-:Y:S01]  /*d550*/  HMMA.16816.F32.BF16 R132, R4.reuse, R34, R132 ;  /* 0x000000220484723c */ /* 0x040fe20000041884 */
[----:B------:R-:W-:Y:S07]  /*d560*/  LDSM.16.MT88.4 R32, [R225+0x1d800] ;  /* 0x01d80000e120783b */ /* 0x000fee0000004200 */
[C---:B------:R-:W-:Y:S08]  /*d570*/  HMMA.16816.F32.BF16 R36, R4.reuse, R28, R36 ;  /* 0x0000001c0424723c */ /* 0x040ff00000041824 */
[C---:B------:R-:W-:Y:S01]  /*d580*/  HMMA.16816.F32.BF16 R40, R4.reuse, R30, R40 ;  /* 0x0000001e0428723c */ /* 0x040fe20000041828 */
[----:B------:R-:W2:Y:S07]  /*d590*/  LDSM.16.MT88.4 R28, [R226+0x1d800] ;  /* 0x01d80000e21c783b */ /* 0x000eae0000004200 */
[C---:B------:R-:W-:Y:S08]  /*d5a0*/  HMMA.16816.F32.BF16 R44, R4.reuse, R24, R44 ;  /* 0x00000018042c723c */ /* 0x040ff0000004182c */
[C---:B------:R-:W-:Y:S01]  /*d5b0*/  HMMA.16816.F32.BF16 R48, R4.reuse, R26, R48 ;  /* 0x0000001a0430723c */ /* 0x040fe20000041830 */
[----:B------:R-:W3:Y:S07]  /*d5c0*/  LDSM.16.MT88.4 R24, [R224+0x1d800] ;  /* 0x01d80000e018783b */ /* 0x000eee0000004200 */
[C---:B-1----:R-:W-:Y:S07]  /*d5d0*/  HMMA.16816.F32.BF16 R108, R4.reuse, R12, R108 ;  /* 0x0000000c046c723c */ /* 0x042fee000004186c */
[----:B------:R-:W-:Y:S01]  /*d5e0*/  FADD.FTZ R12, R172, R173 ;  /* 0x000000adac0c7221 */ /* 0x000fe20000010000 */
[----:B------:R-:W-:Y:S03]  /*d5f0*/  HMMA.16816.F32.BF16 R68, R4, R20, R68 ;  /* 0x000000140444723c */ /* 0x000fe60000041844 */
[----:B------:R-:W-:-:S04]  /*d600*/  FADD.FTZ R12, R167, R12 ;  /* 0x0000000ca70c7221 */ /* 0x000fc80000010000 */
[----:B------:R-:W-:Y:S01]  /*d610*/  FADD.FTZ R13, R187, R12 ;  /* 0x0000000cbb0d7221 */ /* 0x000fe20000010000 */
[----:B------:R-:W-:Y:S01]  /*d620*/  HMMA.16816.F32.BF16 R72, R4, R22, R72 ;  /* 0x000000160448723c */ /* 0x000fe20000041848 */
[----:B------:R-:W1:Y:S02]  /*d630*/  LDSM.16.MT88.4 R20, [R225+0x1f800] ;  /* 0x01f80000e114783b */ /* 0x000e640000004200 */
[----:B------:R-:W-:-:S04]  /*d640*/  FADD.FTZ R13, R0, R13 ;  /* 0x0000000d000d7221 */ /* 0x000fc80000010000 */
[----:B------:R-:W-:Y:S01]  /*d650*/  FADD.FTZ R186, R186, R13 ;  /* 0x0000000dbaba7221 */ /* 0x000fe20000010000 */
[----:B------:R-:W-:Y:S03]  /*d660*/  HMMA.16816.F32.BF16 R100, R4, R16, R100 ;  /* 0x000000100464723c */ /* 0x000fe60000041864 */
[----:B------:R-:W-:-:S04]  /*d670*/  FADD.FTZ R189, R189, R186 ;  /* 0x000000babdbd7221 */ /* 0x000fc80000010000 */
[----:B------:R-:W-:Y:S01]  /*d680*/  FADD.FTZ R194, R194, R189 ;  /* 0x000000bdc2c27221 */ /* 0x000fe20000010000 */
[----:B------:R-:W-:Y:S01]  /*d690*/  HMMA.16816.F32.BF16 R104, R4, R18, R104 ;  /* 0x000000120468723c */ /* 0x000fe20000041868 */
[----:B------:R-:W4:Y:S02]  /*d6a0*/  LDSM.16.MT88.4 R16, [R224+0x1f800] ;  /* 0x01f80000e010783b */ /* 0x000f240000004200 */
[----:B------:R-:W-:-:S04]  /*d6b0*/  FADD.FTZ R195, R195, R194 ;  /* 0x000000c2c3c37221 */ /* 0x000fc80000010000 */
[----:B------:R-:W-:Y:S01]  /*d6c0*/  FADD.FTZ R0, R198, R195 ;  /* 0x000000c3c6007221 */ /* 0x000fe20000010000 */
[----:B------:R-:W-:Y:S03]  /*d6d0*/  HMMA.16816.F32.BF16 R144, R4, R168, R144 ;  /* 0x000000a80490723c */ /* 0x000fe60000041890 */
[----:B------:R-:W-:-:S04]  /*d6e0*/  FADD.FTZ R0, R197, R0 ;  /* 0x00000000c5007221 */ /* 0x000fc80000010000 */
[----:B------:R-:W-:Y:S01]  /*d6f0*/  FADD.FTZ R185, R185, R0 ;  /* 0x00000000b9b97221 */ /* 0x000fe20000010000 */
[----:B------:R-:W-:Y:S03]  /*d700*/  HMMA.16816.F32.BF16 R140, R4, R170, R140 ;  /* 0x000000aa048c723c */ /* 0x000fe6000004188c */
[----:B------:R-:W-:-:S04]  /*d710*/  FADD.FTZ R185, R200, R185 ;  /* 0x000000b9c8b97221 */ /* 0x000fc80000010000 */
[----:B------:R-:W-:Y:S01]  /*d720*/  FADD.FTZ R202, R202, R185 ;  /* 0x000000b9caca7221 */ /* 0x000fe20000010000 */
[----:B--2---:R-:W-:Y:S03]  /*d730*/  HMMA.16816.F32.BF16 R76, R4, R28, R76 ;  /* 0x0000001c044c723c */ /* 0x004fe6000004184c */
[----:B------:R-:W-:-:S05]  /*d740*/  FADD.FTZ R0, R183, R202 ;  /* 0x000000cab7007221 */ /* 0x000fca0000010000 */
[----:B------:R2:W-:Y:S01]  /*d750*/  STL [R1], R0 ;  /* 0x0000000001007387 */ /* 0x0005e20000100800 */
[C---:B------:R-:W-:Y:S08]  /*d760*/  HMMA.16816.F32.BF16 R80, R4.reuse, R30, R80 ;  /* 0x0000001e0450723c */ /* 0x040ff00000041850 */
[C---:B------:R-:W-:Y:S08]  /*d770*/  HMMA.16816.F32.BF16 R84, R4.reuse, R32, R84 ;  /* 0x000000200454723c */ /* 0x040ff00000041854 */
[C---:B------:R-:W-:Y:S08]  /*d780*/  HMMA.16816.F32.BF16 R88, R4.reuse, R34, R88 ;  /* 0x000000220458723c */ /* 0x040ff00000041858 */
[C---:B---3--:R-:W-:Y:S08]  /*d790*/  HMMA.16816.F32.BF16 R92, R4.reuse, R24, R92 ;  /* 0x00000018045c723c */ /* 0x048ff0000004185c */
[C---:B------:R-:W-:Y:S08]  /*d7a0*/  HMMA.16816.F32.BF16 R96, R4.reuse, R26, R96 ;  /* 0x0000001a0460723c */ /* 0x040ff00000041860 */
[C---:B------:R-:W-:Y:S08]  /*d7b0*/  HMMA.16816.F32.BF16 R112, R4.reuse, R14, R112 ;  /* 0x0000000e0470723c */ /* 0x040ff00000041870 */
[C---:B-1----:R-:W-:Y:S08]  /*d7c0*/  HMMA.16816.F32.BF16 R116, R4.reuse, R20, R116 ;  /* 0x000000140474723c */ /* 0x042ff00000041874 */
[C---:B------:R-:W-:Y:S08]  /*d7d0*/  HMMA.16816.F32.BF16 R120, R4.reuse, R22, R120 ;  /* 0x000000160478723c */ /* 0x040ff00000041878 */
[C---:B----4-:R-:W-:Y:S08]  /*d7e0*/  HMMA.16816.F32.BF16 R124, R4.reuse, R16, R124 ;  /* 0x00000010047c723c */ /* 0x050ff0000004187c */
[----:B------:R-:W-:Y:S01]  /*d7f0*/  HMMA.16816.F32.BF16 R128, R4, R18, R128 ;  /* 0x000000120480723c */ /* 0x000fe20000041880 */
[----:B------:R-:W-:Y:S11]  /*d800*/  @P0 BRA `(.L_x_943) ;  /* 0x0000001000000947 */ /* 0x000ff60003800000 */
.L_x_936:
[----:B-12---:R-:W-:-:S12]  /*d810*/  UIADD3 UR9, UR26, -0x1, URZ ;  /* 0xffffffff1a097890 */ /* 0x006fd8000fffe03f */
.L_x_943:
[----:B--2---:R-:W-:-:S13]  /*d820*/  ISETP.LE.AND P0, PT, RZ, UR9, PT ;  /* 0x00000009ff007c0c */ /* 0x004fda000bf03270 */
        /* <DEDUP_REMOVED lines=14> */
[----:B------:R-:W-:Y:S01]  /*d910*/  IMAD.WIDE.U32 R12, R0, c[0x0][0x1b8], R12 ;  /* 0x00006e00000c7a25 */ /* 0x000fe200078e000c */
[----:B------:R-:W-:Y:S01]  /*d920*/  IADD3 R7, P0, R14, UR12, RZ ;  /* 0x0000000c0e077c10 */ /* 0x000fe2000ff1e0ff */
[----:B------:R-:W-:Y:S02]  /*d930*/  UIMAD UR4, UR24, UR4, URZ ;  /* 0x00000004180472a4 */ /* 0x000fe4000f8e023f */
[----:B------:R-:W-:Y:S01]  /*d940*/  IMAD.U32 R250, RZ, RZ, UR25 ;  /* 0x00000019fffa7e24 */ /* 0x000fe2000f8e00ff */
[C---:B------:R-:W-:Y:S01]  /*d950*/  LEA R251, P1, R7.reuse, c[0x0][0x168], 0x1 ;  /* 0x00005a0007fb7a11 */ /* 0x040fe200078208ff */
[----:B------:R-:W-:Y:S01]  /*d960*/  IMAD.MOV.U32 R0, RZ, RZ, R3 ;  /* 0x000000ffff007224 */ /* 0x000fe200078e0003 */
[----:B------:R-:W-:Y:S01]  /*d970*/  UIMAD UR4, UR8, UR5, UR4 ;  /* 0x00000005080472a4 */ /* 0x000fe2000f8e0204 */
[----:B------:R-:W-:Y:S01]  /*d980*/  IMAD.MOV.U32 R3, RZ, RZ, R11 ;  /* 0x000000ffff037224 */ /* 0x000fe200078e000b */
[----:B------:R-:W-:Y:S01]  /*d990*/  IADD3.X R250, R250, UR10, R15, P0, !PT ;  /* 0x0000000afafa7c10 */ /* 0x000fe200087fe40f */
[----:B------:R-:W-:Y:S01]  /*d9a0*/  UIADD3 UR10, UR9, -0x1, URZ ;  /* 0xffffffff090a7890 */ /* 0x000fe2000fffe03f */
[----:B-1----:R-:W-:Y:S01]  /*d9b0*/  SHF.R.S32.HI R2, RZ, 0x1f, R5 ;  /* 0x0000001fff027819 */ /* 0x002fe20000011405 */
[----:B------:R-:W-:Y:S01]  /*d9c0*/  UMOV UR12, URZ ;  /* 0x0000003f000c7c82 */ /* 0x000fe20008000000 */
[----:B------:R-:W-:Y:S01]  /*d9d0*/  LEA.HI.X R250, R7, c[0x0][0x16c], R250, 0x1, P1 ;  /* 0x00005b0007fa7a11 */ /* 0x000fe200008f0cfa */
[----:B------:R-:W-:Y:S01]  /*d9e0*/  IMAD.U32 R248, RZ, RZ, UR4 ;  /* 0x00000004fff87e24 */ /* 0x000fe2000f8e00ff */
[----:B------:R-:W-:-:S02]  /*d9f0*/  LEA.HI R2, R2, R5, RZ, 0x3 ;  /* 0x0000000502027211 */ /* 0x000fc400078f18ff */
[----:B------:R-:W-:Y:S02]  /*da00*/  IADD3 R5, P0, R12, UR14, RZ ;  /* 0x0000000e0c057c10 */ /* 0x000fe4000ff1e0ff */
        /* <DEDUP_REMOVED lines=9> */
[----:B------:R1:W-:Y:S01]  /*daa0*/  STL.64 [R1+0x10], R16 ;  /* 0x0000101001007387 */ /* 0x0003e20000100a00 */
[----:B------:R-:W-:-:S03]  /*dab0*/  ISETP.GE.AND P0, PT, R237, c[0x0][0x220], PT ;  /* 0x00008800ed007a0c */ /* 0x000fc60003f06270 */
[----:B------:R1:W-:Y:S01]  /*dac0*/  STL.64 [R1+0x8], R2 ;  /* 0x0000080201007387 */ /* 0x0003e20000100a00 */
[----:B------:R-:W-:Y:S05]  /*dad0*/  BRA `(.L_x_945) ;  /* 0x000003b000007947 */ /* 0x000fea0003800000 */
.L_x_947:
        /* <DEDUP_REMOVED lines=59> */
.L_x_945:
[----:B------:R-:W2:Y:S01]  /*de90*/  LDL.64 R4, [R1+0x8] ;  /* 0x0000080001047983 */ /* 0x000ea20000100a00 */
[----:B------:R-:W-:Y:S04]  /*dea0*/  DEPBAR.LE SB0, 0x0 ;  /* 0x000080000000791a */ /* 0x000fe80000000000 */
[----:B------:R-:W-:Y:S01]  /*deb0*/  UIADD3 UR4, -UR12, UR9, URZ ;  /* 0x000000090c047290 */ /* 0x000fe2000fffe13f */
[----:B------:R3:W-:Y:S03]  /*dec0*/  STL.64 [R1+0x18], R36 ;  /* 0x0000182401007387 */ /* 0x0007e60000100a00 */
[----:B------:R-:W-:Y:S02]  /*ded0*/  USHF.R.S32.HI UR8, URZ, 0x1f, UR4 ;  /* 0x0000001f3f087899 */ /* 0x000fe40008011404 */
[----:B------:R-:W-:Y:S01]  /*dee0*/  MOV R165, UR4 ;  /* 0x0000000400a57c02 */ /* 0x000fe20008000f00 */
[----:B------:R-:W-:Y:S01]  /*def0*/  BAR.SYNC.DEFER_BLOCKING 0x0 ;  /* 0x0000000000007b1d */ /* 0x000fe20000010000 */
[----:B------:R-:W-:Y:S01]  /*df00*/  UIMAD UR5, UR20, UR4, URZ ;  /* 0x00000004140572a4 */ /* 0x000fe2000f8e023f */
[----:B------:R-:W-:Y:S02]  /*df10*/  MOV R164, UR4 ;  /* 0x0000000400a47c02 */ /* 0x000fe40008000f00 */
[----:B------:R-:W-:Y:S01]  /*df20*/  LEA R14, P4, R165, R246, 0x6 ;  /* 0x000000f6a50e7211 */ /* 0x000fe200078830ff */
[----:B------:R-:W-:Y:S01]  /*df30*/  UIMAD UR5, UR8, UR21, UR5 ;  /* 0x00000015080572a4 */ /* 0x000fe2000f8e0205 */
[----:B-1----:R-:W-:Y:S01]  /*df40*/  MOV R3, UR4 ;  /* 0x0000000400037c02 */ /* 0x002fe20008000f00 */
[----:B------:R-:W-:Y:S01]  /*df50*/  UIADD3 UR8, UR10, -UR12, URZ ;  /* 0x8000000c0a087290 */ /* 0x000fe2000fffe03f */
[----:B------:R-:W-:Y:S02]  /*df60*/  MOV R2, UR4 ;  /* 0x0000000400027c02 */ /* 0x000fe40008000f00 */
[----:B------:R-:W-:Y:S01]  /*df70*/  LEA.HI.X.SX32 R15, R3, R247, 0x6, P4 ;  /* 0x000000f7030f7211 */ /* 0x000fe200020f36ff */
[----:B------:R-:W-:Y:S06]  /*df80*/  @P3 STS.128 [R236+0x18000], RZ ;  /* 0x018000ffec003388 */ /* 0x000fec0000000c00 */
[----:B---3--:R-:W3:Y:S02]  /*df90*/  LDL.64 R36, [R1+0x10] ;  /* 0x0000100001247983 */ /* 0x008ee40000100a00 */
[----:B---3--:R-:W-:Y:S01]  /*dfa0*/  LEA R18, P5, R164, R36, 0x6 ;  /* 0x00000024a4127211 */ /* 0x008fe200078a30ff */
[----:B--2---:R-:W-:Y:S03]  /*dfb0*/  IMAD.WIDE.U32 R10, R235, UR4, R4 ;  /* 0x00000004eb0a7c25 */ /* 0x004fe6000f8e0004 */
[----:B------:R-:W-:Y:S01]  /*dfc0*/  LEA.HI.X.SX32 R19, R2, R37, 0x6, P5 ;  /* 0x0000002502137211 */ /* 0x000fe200028f36ff */
[----:B------:R-:W-:Y:S01]  /*dfd0*/  IMAD R164, R15, c[0x0][0x1a0], RZ ;  /* 0x000068000fa47a24 */ /* 0x000fe200078e02ff */
[----:B------:R-:W-:Y:S02]  /*dfe0*/  @!P3 LEA R6, P4, R10, c[0x0][0x170], 0x1 ;  /* 0x00005c000a06ba11 */ /* 0x000fe400078808ff */
[----:B------:R-:W-:Y:S01]  /*dff0*/  IADD3 R2, R11, UR5, RZ ;  /* 0x000000050b027c10 */ /* 0x000fe2000fffe0ff */
[----:B------:R-:W-:Y:S01]  /*e000*/  IMAD R164, R14, c[0x0][0x1a4], R164 ;  /* 0x000069000ea47a24 */ /* 0x000fe200078e02a4 */
[----:B------:R-:W-:Y:S01]  /*e010*/  @!P3 IADD3 R165, P5, R10, UR22, RZ ;  /* 0x000000160aa5bc10 */ /* 0x000fe2000ffbe0ff */
[----:B------:R-:W-:Y:S01]  /*e020*/  IMAD.WIDE.U32 R14, R14, c[0x0][0x1a0], RZ ;  /* 0x000068000e0e7a25 */ /* 0x000fe200078e00ff */
[----:B------:R-:W-:Y:S02]  /*e030*/  @!P3 LEA.HI.X R7, R10, c[0x0][0x174], R2, 0x1, P4 ;  /* 0x00005d000a07ba11 */ /* 0x000fe400020f0c02 */
[----:B------:R-:W-:Y:S01]  /*e040*/  @!P3 IADD3.X R2, R2, UR23, RZ, P5, !PT ;  /* 0x000000170202bc10 */ /* 0x000fe2000affe4ff */
[----:B------:R-:W-:Y:S01]  /*e050*/  IMAD R3, R19, c[0x0][0x1a0], RZ ;  /* 0x0000680013037a24 */ /* 0x000fe200078e02ff */
[-C--:B------:R-:W-:Y:S01]  /*e060*/  LEA R26, P6, R14, R249.reuse, 0x1 ;  /* 0x000000f90e1a7211 */ /* 0x080fe200078c08ff */
[----:B------:R-:W-:Y:S01]  /*e070*/  @!PT LDS RZ, [RZ] ;  /* 0x00000000fffff984 */ /* 0x000fe20000000800 */
[----:B------:R-:W-:Y:S01]  /*e080*/  @!PT LDS RZ, [RZ] ;  /* 0x00000000fffff984 */ /* 0x000fe20000000800 */
[----:B------:R-:W-:Y:S01]  /*e090*/  @!PT LDS RZ, [RZ] ;  /* 0x00000000fffff984 */ /* 0x000fe20000000800 */
[----:B------:R1:W-:Y:S01]  /*e0a0*/  @!P3 LDGSTS.E.BYPASS.LTC128B.128 [R236+0x18000], [R6.64] ;  /* 0x1800000006ecbfae */ /* 0x0003e2000b901d52 */
[----:B------:R-:W-:Y:S01]  /*e0b0*/  IADD3 R164, R15, R164, RZ ;  /* 0x000000a40fa47210 */ /* 0x000fe20007ffe0ff */
[----:B------:R-:W-:Y:S03]  /*e0c0*/  IMAD.WIDE.U32 R10, R18, c[0x0][0x1a0], RZ ;  /* 0x00006800120a7a25 */ /* 0x000fe600078e00ff */
[-C--:B------:R-:W-:Y:S01]  /*e0d0*/  LEA.HI.X R27, R14, R248.reuse, R164, 0x1, P6 ;  /* 0x000000f80e1b7211 */ /* 0x080fe200030f0ca4 */
[----:B------:R-:W-:Y:S01]  /*e0e0*/  @P2 STS.128 [R236+0x1a000], RZ ;  /* 0x01a000ffec002388 */ /* 0x000fe20000000c00 */
[----:B------:R-:W-:Y:S01]  /*e0f0*/  IMAD R3, R18, c[0x0][0x1a4], R3 ;  /* 0x0000690012037a24 */ /* 0x000fe200078e0203 */
[C---:B------:R-:W-:Y:S02]  /*e100*/  @!P3 LEA R18, P4, R165.reuse, c[0x0][0x170], 0x1 ;  /* 0x00005c00a512ba11 */ /* 0x040fe400078808ff */
[C---:B------:R-:W-:Y:S02]  /*e110*/  LEA R22, P5, R10.reuse, R249, 0x1 ;  /* 0x000000f90a167211 */ /* 0x040fe400078a08ff */
[----:B------:R-:W-:Y:S01]  /*e120*/  @!PT LDS RZ, [RZ] ;  /* 0x00000000fffff984 */ /* 0x000fe20000000800 */
[----:B------:R-:W-:Y:S01]  /*e130*/  @!PT LDS RZ, [RZ] ;  /* 0x00000000fffff984 */ /* 0x000fe20000000800 */
[----:B------:R-:W-:Y:S01]  /*e140*/  @!PT LDS RZ, [RZ] ;  /* 0x00000000fffff984 */ /* 0x000fe20000000800 */
[----:B------:R2:W-:Y:S01]  /*e150*/  @!P2 LDGSTS.E.BYPASS.LTC128B.128 [R236+0x1a000], [R26.64+0x80] ;  /* 0x1a0000801aecafae */ /* 0x0005e2000b901d52 */
[----:B------:R-:W-:Y:S02]  /*e160*/  @!P3 LEA.HI.X R19, R165, c[0x0][0x174], R2, 0x1, P4 ;  /* 0x00005d00a513ba11 */ /* 0x000fe400020f0c02 */
[----:B------:R-:W-:Y:S03]  /*e170*/  IADD3 R3, R11, R3, RZ ;  /* 0x000000030b037210 */ /* 0x000fe60007ffe0ff */
[----:B------:R-:W-:Y:S01]  /*e180*/  @P1 STS.128 [R236+0x1c000], RZ ;  /* 0x01c000ffec001388 */ /* 0x000fe20000000c00 */
[----:B------:R-:W-:Y:S05]  /*e190*/  LEA.HI.X R23, R10, R248, R3, 0x1, P5 ;  /* 0x000000f80a177211 */ /* 0x000fea00028f0c03 */
[----:B------:R-:W-:Y:S01]  /*e1a0*/  @!PT LDS RZ, [RZ] ;  /* 0x00000000fffff984 */ /* 0x000fe20000000800 */
[----:B------:R-:W-:Y:S01]  /*e1b0*/  @!PT LDS RZ, [RZ] ;  /* 0x00000000fffff984 */ /* 0x000fe20000000800 */
[----:B------:R-:W-:Y:S01]  /*e1c0*/  @!PT LDS RZ, [RZ] ;  /* 0x00000000fffff984 */ /* 0x000fe20000000800 */
[----:B------:R2:W-:Y:S06]  /*e1d0*/  @!P1 LDGSTS.E.BYPASS.LTC128B.128 [R236+0x1c000], [R26.64+0x100] ;  /* 0x1c0001001aec9fae */ /* 0x0005ec000b901d52 */
[----:B------:R-:W-:Y:S06]  /*e1e0*/  @P0 STS.128 [R236+0x1e000], RZ ;  /* 0x01e000ffec000388 */ /* 0x000fec0000000c00 */
        /* <DEDUP_REMOVED lines=8> */
[----:B------:R3:W-:Y:S06]  /*e270*/  @!P3 LDGSTS.E.BYPASS.LTC128B.128 [R236+0x19000], [R18.64] ;  /* 0x1900000012ecbfae */ /* 0x0007ec000b901d52 */
        /* <DEDUP_REMOVED lines=15> */
[----:B------:R-:W-:Y:S06]  /*e370*/  LDSM.16.M88.4 R168, [R234] ;  /* 0x00000000eaa8783b */ /* 0x000fec0000000200 */
[----:B------:R-:W1:Y:S06]  /*e380*/  LDSM.16.M88.4 R172, [R233+0x10000] ;  /* 0x01000000e9ac783b */ /* 0x000e6c0000000200 */
[----:B------:R-:W2:Y:S06]  /*e390*/  LDSM.16.M88.4 R176, [R233+0x10800] ;  /* 0x01080000e9b0783b */ /* 0x000eac0000000200 */
[----:B------:R-:W4:Y:S06]  /*e3a0*/  LDSM.16.M88.4 R180, [R233+0x11000] ;  /* 0x01100000e9b4783b */ /* 0x000f2c0000000200 */
[----:B------:R-:W0:Y:S06]  /*e3b0*/  LDGDEPBAR ;  /* 0x00000000000079af */ /* 0x000e2c0000000000 */
[----:B------:R-:W3:Y:S06]  /*e3c0*/  LDSM.16.M88.4 R184, [R233+0x11800] ;  /* 0x01180000e9b8783b */ /* 0x000eec0000000200 */
[----:B------:R-:W-:Y:S06]  /*e3d0*/  LDSM.16.M88.4 R188, [R232] ;  /* 0x00000000e8bc783b */ /* 0x000fec0000000200 */
[----:B------:R-:W4:Y:S01]  /*e3e0*/  LDSM.16.M88.4 R192, [R231] ;  /* 0x00000000e7c0783b */ /* 0x000f220000000200 */
[C---:B-1----:R-:W-:Y:S05]  /*e3f0*/  HMMA.16816.F32.BF16 R4, R168.reuse, R172, RZ ;  /* 0x000000aca804723c */ /* 0x042fea00000418ff */
[----:B------:R-:W1:Y:S03]  /*e400*/  LDSM.16.M88.4 R196, [R223] ;  /* 0x00000000dfc4783b */ /* 0x000e660000000200 */
[C---:B------:R-:W-:Y:S03]  /*e410*/  HMMA.16816.F32.BF16 R8, R168.reuse, R174, RZ ;  /* 0x000000aea808723c */ /* 0x040fe600000418ff */
[----:B------:R-:W1:Y:S06]  /*e420*/  LDSM.16.M88.4 R200, [R222] ;  /* 0x00000000dec8783b */ /* 0x000e6c0000000200 */
[----:B------:R-:W1:Y:S01]  /*e430*/  LDSM.16.M88.4 R204, [R221] ;  /* 0x00000000ddcc783b */ /* 0x000e620000000200 */
[C---:B--2---:R-:W-:Y:S05]  /*e440*/  HMMA.16816.F32.BF16 R12, R168.reuse, R176, RZ ;  /* 0x000000b0a80c723c */ /* 0x044fea00000418ff */
[----:B------:R-:W-:Y:S03]  /*e450*/  LDSM.16.M88.4 R172, [R230] ;  /* 0x00000000e6ac783b */ /* 0x000fe60000000200 */
[C---:B---3--:R-:W-:Y:S03]  /*e460*/  HMMA.16816.F32.BF16 R16, R168.reuse, R178, RZ ;  /* 0x000000b2a810723c */ /* 0x048fe600000418ff */
[----:B------:R-:W2:Y:S05]  /*e470*/  LDSM.16.M88.4 R176, [R227+0x10000] ;  /* 0x01000000e3b0783b */ /* 0x000eaa0000000200 */
[C---:B----4-:R-:W-:Y:S08]  /*e480*/  HMMA.16816.F32.BF16 R20, R168.reuse, R180, RZ ;  /* 0x000000b4a814723c */ /* 0x050ff000000418ff */
[C---:B------:R-:W-:Y:S01]  /*e490*/  HMMA.16816.F32.BF16 R24, R168.reuse, R182, RZ ;  /* 0x000000b6a818723c */ /* 0x040fe200000418ff */
[----:B------:R-:W3:Y:S07]  /*e4a0*/  LDSM.16.M88.4 R180, [R227+0x10800] ;  /* 0x01080000e3b4783b */ /* 0x000eee0000000200 */
[C---:B------:R-:W-:Y:S08]  /*e4b0*/  HMMA.16816.F32.BF16 R28, R168.reuse, R184, RZ ;  /* 0x000000b8a81c723c */ /* 0x040ff000000418ff */
[----:B------:R-:W-:Y:S01]  /*e4c0*/  HMMA.16816.F32.BF16 R32, R168, R186, RZ ;  /* 0x000000baa820723c */ /* 0x000fe200000418ff */
[----:B------:R-:W4:Y:S06]  /*e4d0*/  LDSM.16.M88.4 R168, [R227+0x11000] ;  /* 0x01100000e3a8783b */ /* 0x000f2c0000000200 */
[----:B------:R-:W2:Y:S01]  /*e4e0*/  LDSM.16.M88.4 R184, [R227+0x11800] ;  /* 0x01180000e3b8783b */ /* 0x000ea20000000200 */
        /* <DEDUP_REMOVED lines=8> */
[----:B------:R-:W1:Y:S07]  /*e570*/  LDSM.16.M88.4 R200, [R220+0x800] ;  /* 0x00080000dcc8783b */ /* 0x000e6e0000000200 */
[C---:B------:R-:W-:Y:S08]  /*e580*/  HMMA.16816.F32.BF16 R28, R188.reuse, R204, R28 ;  /* 0x000000ccbc1c723c */ /* 0x040ff0000004181c */
[----:B------:R-:W-:Y:S01]  /*e590*/  HMMA.16816.F32.BF16 R32, R188, R206, R32 ;  /* 0x000000cebc20723c */ /* 0x000fe20000041820 */
[----:B------:R-:W1:Y:S06]  /*e5a0*/  LDSM.16.M88.4 R188, [R220+0x1000] ;  /* 0x00100000dcbc783b */ /* 0x000e6c0000000200 */
[----:B------:R-:W1:Y:S01]  /*e5b0*/  LDSM.16.M88.4 R204, [R220+0x1800] ;  /* 0x00180000dccc783b */ /* 0x000e620000000200 */
[C---:B--2---:R-:W-:Y:S08]  /*e5c0*/  HMMA.16816.F32.BF16 R4, R172.reuse, R176, R4 ;  /* 0x000000b0ac04723c */ /* 0x044ff00000041804 */
[C---:B------:R-:W-:Y:S01]  /*e5d0*/  HMMA.16816.F32.BF16 R8, R172.reuse, R178, R8 ;  /* 0x000000b2ac08723c */ /* 0x040fe20000041808 */
[----:B------:R-:W-:Y:S07]  /*e5e0*/  LDSM.16.M88.4 R176, [R233+0x12000] ;  /* 0x01200000e9b0783b */ /* 0x000fee0000000200 */
[C---:B---3--:R-:W-:Y:S08]  /*e5f0*/  HMMA.16816.F32.BF16 R12, R172.reuse, R180, R12 ;  /* 0x000000b4ac0c723c */ /* 0x048ff0000004180c */
[C---:B------:R-:W-:Y:S01]  /*e600*/  HMMA.16816.F32.BF16 R16, R172.reuse, R182, R16 ;  /* 0x000000b6ac10723c */ /* 0x040fe20000041810 */
[----:B------:R-:W-:Y:S07]  /*e610*/  LDSM.16.M88.4 R180, [R233+0x12800] ;  /* 0x01280000e9b4783b */ /* 0x000fee0000000200 */
[C---:B----4-:R-:W-:Y:S08]  /*e620*/  HMMA.16816.F32.BF16 R20, R172.reuse, R168, R20 ;  /* 0x000000a8ac14723c */ /* 0x050ff00000041814 */
[C---:B------:R-:W-:Y:S01]  /*e630*/  HMMA.16816.F32.BF16 R24, R172.reuse, R170, R24 ;  /* 0x000000aaac18723c */ /* 0x040fe20000041818 */
[----:B------:R-:W2:Y:S07]  /*e640*/  LDSM.16.M88.4 R168, [R234+0x4000] ;  /* 0x00400000eaa8783b */ /* 0x000eae0000000200 */
[C---:B------:R-:W-:Y:S08]  /*e650*/  HMMA.16816.F32.BF16 R28, R172.reuse, R184, R28 ;  /* 0x000000b8ac1c723c */ /* 0x040ff0000004181c */
[----:B------:R-:W-:Y:S01]  /*e660*/  HMMA.16816.F32.BF16 R32, R172, R186, R32 ;  /* 0x000000baac20723c */ /* 0x000fe20000041820 */
[----:B------:R-:W3:Y:S06]  /*e670*/  LDSM.16.M88.4 R172, [R233+0x13000] ;  /* 0x01300000e9ac783b */ /* 0x000eec0000000200 */
[----:B------:R-:W4:Y:S01]  /*e680*/  LDSM.16.M88.4 R184, [R233+0x13800] ;  /* 0x01380000e9b8783b */ /* 0x000f220000000200 */
[C---:B-1----:R-:W-:Y:S08]  /*e690*/  HMMA.16816.F32.BF16 R4, R192.reuse, R196, R4 ;  /* 0x000000c4c004723c */ /* 0x042ff00000041804 */
[C---:B------:R-:W-:Y:S01]  /*e6a0*/  HMMA.16816.F32.BF16 R8, R192.reuse, R198, R8 ;  /* 0x000000c6c008723c */ /* 0x040fe20000041808 */
[----:B------:R-:W-:Y:S07]  /*e6b0*/  LDSM.16.M88.4 R196, [R219] ;  /* 0x00000000dbc4783b */ /* 0x000fee0000000200 */
[C---:B------:R-:W-:Y:S08]  /*e6c0*/  HMMA.16816.F32.BF16 R12, R192.reuse, R200, R12 ;  /* 0x000000c8c00c723c */ /* 0x040ff0000004180c */
[C---:B------:R-:W-:Y:S01]  /*e6d0*/  HMMA.16816.F32.BF16 R16, R192.reuse, R202, R16 ;  /* 0x000000cac010723c */ /* 0x040fe20000041810 */
[----:B------:R-:W-:Y:S07]  /*e6e0*/  LDSM.16.M88.4 R200, [R218] ;  /* 0x00000000dac8783b */ /* 0x000fee0000000200 */
[C---:B------:R-:W-:Y:S08]  /*e6f0*/  HMMA.16816.F32.BF16 R20, R192.reuse, R188, R20 ;  /* 0x000000bcc014723c */ /* 0x040ff00000041814 */
[C---:B------:R-:W-:Y:S01]  /*e700*/  HMMA.16816.F32.BF16 R24, R192.reuse, R190, R24 ;  /* 0x000000bec018723c */ /* 0x040fe20000041818 */
[----:B------:R-:W1:Y:S07]  /*e710*/  LDSM.16.M88.4 R188, [R232+0x4000] ;  /* 0x00400000e8bc783b */ /* 0x000e6e0000000200 */
[C---:B------:R-:W-:Y:S08]  /*e720*/  HMMA.16816.F32.BF16 R28, R192.reuse, R204, R28 ;  /* 0x000000ccc01c723c */ /* 0x040ff0000004181c */
[----:B------:R-:W-:Y:S01]  /*e730*/  HMMA.16816.F32.BF16 R32, R192, R206, R32 ;  /* 0x000000cec020723c */ /* 0x000fe20000041820 */
[----:B------:R-:W1:Y:S06]  /*e740*/  LDSM.16.M88.4 R192, [R217] ;  /* 0x00000000d9c0783b */ /* 0x000e6c0000000200 */
[----:B------:R-:W1:Y:S01]  /*e750*/  LDSM.16.M88.4 R204, [R216] ;  /* 0x00000000d8cc783b */ /* 0x000e620000000200 */
        /* <DEDUP_REMOVED lines=11> */
[----:B------:R-:W3:Y:S06]  /*e810*/  LDSM.16.M88.4 R168, [R227+0x13000] ;  /* 0x01300000e3a8783b */ /* 0x000eec0000000200 */
[----:B------:R-:W4:Y:S01]  /*e820*/  LDSM.16.M88.4 R184, [R227+0x13800] ;  /* 0x01380000e3b8783b */ /* 0x000f220000000200 */
        /* <DEDUP_REMOVED lines=90> */
[----:B------:R-:W-:Y:S01]  /*edd0*/  LDSM.16.M88.4 R204, [R227+0x16000] ;  /* 0x01600000e3cc783b */ /* 0x000fe20000000200 */
[C---:B--2---:R-:W-:Y:S08]  /*ede0*/  HMMA.16816.F32.BF16 R4, R168.reuse, R176, R4 ;  /* 0x000000b0a804723c */ /* 0x044ff00000041804 */
[C---:B------:R-:W-:Y:S01]  /*edf0*/  HMMA.16816.F32.BF16 R8, R168.reuse, R178, R8 ;  /* 0x000000b2a808723c */ /* 0x040fe20000041808 */
[----:B------:R-:W2:Y:S07]  /*ee00*/  LDSM.16.M88.4 R176, [R208] ;  /* 0x00000000d0b0783b */ /* 0x000eae0000000200 */
[C---:B------:R-:W-:Y:S08]  /*ee10*/  HMMA.16816.F32.BF16 R12, R168.reuse, R180, R12 ;  /* 0x000000b4a80c723c */ /* 0x040ff0000004180c */
[C---:B------:R-:W-:Y:S01]  /*ee20*/  HMMA.16816.F32.BF16 R16, R168.reuse, R182, R16 ;  /* 0x000000b6a810723c */ /* 0x040fe20000041810 */
[----:B------:R-:W2:Y:S07]  /*ee30*/  LDSM.16.M88.4 R180, [R230+0xc000] ;  /* 0x00c00000e6b4783b */ /* 0x000eae0000000200 */
[C---:B---3--:R-:W-:Y:S08]  /*ee40*/  HMMA.16816.F32.BF16 R20, R168.reuse, R172, R20 ;  /* 0x000000aca814723c */ /* 0x048ff00000041814 */
[C---:B------:R-:W-:Y:S01]  /*ee50*/  HMMA.16816.F32.BF16 R24, R168.reuse, R174, R24 ;  /* 0x000000aea818723c */ /* 0x040fe20000041818 */
[----:B------:R-:W-:Y:S07]  /*ee60*/  LDSM.16.M88.4 R172, [R227+0x17000] ;  /* 0x01700000e3ac783b */ /* 0x000fee0000000200 */
        /* <DEDUP_REMOVED lines=12> */
[C---:B--2---:R-:W-:Y:S08]  /*ef30*/  HMMA.16816.F32.BF16 R28, R188.reuse, R176, R28 ;  /* 0x000000b0bc1c723c */ /* 0x044ff0000004181c */
[----:B------:R-:W-:Y:S08]  /*ef40*/  HMMA.16816.F32.BF16 R32, R188, R178, R32 ;  /* 0x000000b2bc20723c */ /* 0x000ff00000041820 */
[C---:B------:R-:W-:Y:S08]  /*ef50*/  HMMA.16816.F32.BF16 R4, R180.reuse, R204, R4 ;  /* 0x000000ccb404723c */ /* 0x040ff00000041804 */
[C---:B------:R-:W-:Y:S08]  /*ef60*/  HMMA.16816.F32.BF16 R8, R180.reuse, R206, R8 ;  /* 0x000000ceb408723c */ /* 0x040ff00000041808 */
[C---:B---3--:R-:W-:Y:S08]  /*ef70*/  HMMA.16816.F32.BF16 R12, R180.reuse, R168, R12 ;  /* 0x000000a8b40c723c */ /* 0x048ff0000004180c */
[C---:B------:R-:W-:Y:S01]  /*ef80*/  HMMA.16816.F32.BF16 R16, R180.reuse, R170, R16 ;  /* 0x000000aab410723c */ /* 0x040fe20000041810 */
[----:B------:R-:W2:Y:S07]  /*ef90*/  LDSM.16.M88.4 R168, [R220+0x6800] ;  /* 0x00680000dca8783b */ /* 0x000eae0000000200 */
[C---:B------:R-:W-:Y:S08]  /*efa0*/  HMMA.16816.F32.BF16 R20, R180.reuse, R172, R20 ;  /* 0x000000acb414723c */ /* 0x040ff00000041814 */
[C---:B------:R-:W-:Y:S01]  /*efb0*/  HMMA.16816.F32.BF16 R24, R180.reuse, R174, R24 ;  /* 0x000000aeb418723c */ /* 0x040fe20000041818 */
[----:B------:R-:W3:Y:S07]  /*efc0*/  LDSM.16.M88.4 R172, [R220+0x7000] ;  /* 0x00700000dcac783b */ /* 0x000eee0000000200 */
[C---:B----4-:R-:W-:Y:S08]  /*efd0*/  HMMA.16816.F32.BF16 R28, R180.reuse, R184, R28 ;  /* 0x000000b8b41c723c */ /* 0x050ff0000004181c */
[----:B------:R-:W-:Y:S08]  /*efe0*/  HMMA.16816.F32.BF16 R32, R180, R186, R32 ;  /* 0x000000bab420723c */ /* 0x000ff00000041820 */
[C---:B-1----:R-:W-:Y:S08]  /*eff0*/  HMMA.16816.F32.BF16 R4, R196.reuse, R200, R4 ;  /* 0x000000c8c404723c */ /* 0x042ff00000041804 */
[C---:B------:R-:W-:Y:S08]  /*f000*/  HMMA.16816.F32.BF16 R8, R196.reuse, R202, R8 ;  /* 0x000000cac408723c */ /* 0x040ff00000041808 */
[C---:B--2---:R-:W-:Y:S08]  /*f010*/  HMMA.16816.F32.BF16 R12, R196.reuse, R168, R12 ;  /* 0x000000a8c40c723c */ /* 0x044ff0000004180c */
        /* <DEDUP_REMOVED lines=8> */
[C---:B---3--:R-:W-:Y:S05]  /*f0a0*/  HMMA.16816.F32.BF16 R20, R196.reuse, R172, R20 ;  /* 0x000000acc414723c */ /* 0x048fea0000041814 */
        /* <DEDUP_REMOVED lines=8> */
[----:B--2---:R-:W-:Y:S02]  /*f130*/  FMUL.FTZ R165, R15, c[0x0][0x2ec] ;  /* 0x0000bb000fa57a20 */ /* 0x004fe40000410000 */
[----:B------:R-:W-:Y:S04]  /*f140*/  FMUL.FTZ R17, R17, c[0x0][0x2ec] ;  /* 0x0000bb0011117a20 */ /* 0x000fe80000410000 */
[----:B------:R2:W2:Y:S01]  /*f150*/  MUFU.TANH R201, R165 ;  /* 0x000000a500c97308 */ /* 0x0004a20000002400 */
[----:B---3--:R-:W-:Y:S01]  /*f160*/  FMUL.FTZ R2, R11, c[0x0][0x2ec] ;  /* 0x0000bb000b027a20 */ /* 0x008fe20000410000 */
[C---:B-1----:R-:W-:Y:S04]  /*f170*/  HMMA.16816.F32.BF16 R28, R196.reuse, R168, R28 ;  /* 0x000000a8c41c723c */ /* 0x042fe8000004181c */
[----:B------:R-:W-:Y:S04]  /*f180*/  FMUL.FTZ R25, R25, c[0x0][0x2ec] ;  /* 0x0000bb0019197a20 */ /* 0x000fe80000410000 */
[----:B------:R1:W3:Y:S01]  /*f190*/  MUFU.TANH R9, R2 ;  /* 0x0000000200097308 */ /* 0x0002e20000002400 */
[----:B------:R-:W-:Y:S01]  /*f1a0*/  FMUL.FTZ R26, R26, c[0x0][0x2ec] ;  /* 0x0000bb001a1a7a20 */ /* 0x000fe20000410000 */
[----:B------:R-:W-:Y:S03]  /*f1b0*/  HMMA.16816.F32.BF16 R32, R196, R170, R32 ;  /* 0x000000aac420723c */ /* 0x000fe60000041820 */
[----:B----4-:R-:W-:Y:S05]  /*f1c0*/  FMUL.FTZ R166, R14, c[0x0][0x2ec] ;  /* 0x0000bb000ea67a20 */ /* 0x010fea0000410000 */
[----:B------:R4:W3:Y:S01]  /*f1d0*/  MUFU.TANH R190, R3 ;  /* 0x0000000300be7308 */ /* 0x0008e20000002400 */
[----:B--2---:R-:W-:Y:S05]  /*f1e0*/  FMUL.FTZ R165, R22, c[0x0][0x2ec] ;  /* 0x0000bb0016a57a20 */ /* 0x004fea0000410000 */
[----:B------:R-:W-:Y:S04]  /*f1f0*/  FMUL.FTZ R31, R31, c[0x0][0x2ec] ;  /* 0x0000bb001f1f7a20 */ /* 0x000fe80000410000 */
[----:B------:R2:W2:Y:S01]  /*f200*/  MUFU.TANH R177, R165 ;  /* 0x000000a500b17308 */ /* 0x0004a20000002400 */
[----:B-1----:R-:W-:Y:S05]  /*f210*/  FMUL.FTZ R2, R19, c[0x0][0x2ec] ;  /* 0x0000bb0013027a20 */ /* 0x002fea0000410000 */
[----:B------:R-:W-:Y:S02]  /*f220*/  FMUL.FTZ R33, R33, c[0x0][0x2ec] ;  /* 0x0000bb0021217a20 */ /* 0x000fe40000410000 */
[----:B------:R-:W-:Y:S02]  /*f230*/  FMUL.FTZ R35, R35, c[0x0][0x2ec] ;  /* 0x0000bb0023237a20 */ /* 0x000fe40000410000 */
[----:B------:R1:W1:Y:S01]  /*f240*/  MUFU.TANH R205, R2 ;  /* 0x0000000200cd7308 */ /* 0x0002620000002400 */
[----:B----4-:R-:W-:Y:S09]  /*f250*/  FMUL.FTZ R3, R10, c[0x0][0x2ec] ;  /* 0x0000bb000a037a20 */ /* 0x010ff20000410000 */
[----:B------:R4:W3:Y:S01]  /*f260*/  MUFU.TANH R189, R164 ;  /* 0x000000a400bd7308 */ /* 0x0008e20000002400 */
[----:B--2---:R-:W-:Y:S09]  /*f270*/  FMUL.FTZ R165, R29, c[0x0][0x2ec] ;  /* 0x0000bb001da57a20 */ /* 0x004ff20000410000 */
[----:B------:R2:W2:Y:S01]  /*f280*/  MUFU.TANH R198, R165 ;  /* 0x000000a500c67308 */ /* 0x0004a20000002400 */
[----:B-1----:R-:W-:Y:S09]  /*f290*/  FMUL.FTZ R2, R27, c[0x0][0x2ec] ;  /* 0x0000bb001b027a20 */ /* 0x002ff20000410000 */
[----:B------:R1:W1:Y:S01]  /*f2a0*/  MUFU.TANH R207, R2 ;  /* 0x0000000200cf7308 */ /* 0x0002620000002400 */
[----:B----4-:R-:W-:Y:S09]  /*f2b0*/  FMUL.FTZ R164, R16, c[0x0][0x2ec] ;  /* 0x0000bb0010a47a20 */ /* 0x010ff20000410000 */
[----:B------:R4:W3:Y:S01]  /*f2c0*/  MUFU.TANH R10, R3 ;  /* 0x00000003000a7308 */ /* 0x0008e20000002400 */
[----:B--2---:R-:W-:Y:S04]  /*f2d0*/  MOV R165, UR8 ;  /* 0x0000000800a57c02 */ /* 0x004fe80008000f00 */
[----:B------:R-:W-:Y:S05]  /*f2e0*/  LEA R14, P4, R165, R36, 0x6 ;  /* 0x00000024a50e7211 */ /* 0x000fea00078830ff */
[----:B------:R2:W2:Y:S01]  /*f2f0*/  MUFU.TANH R203, R164 ;  /* 0x000000a400cb7308 */ /* 0x0004a20000002400 */
[----:B-1----:R-:W-:Y:S04]  /*f300*/  MOV R2, UR8 ;  /* 0x0000000800027c02 */ /* 0x002fe80008000f00 */
[----:B------:R-:W-:Y:S05]  /*f310*/  LEA.HI.X.SX32 R15, R2, R37, 0x6, P4 ;  /* 0x00000025020f7211 */ /* 0x000fea00020f36ff */
[----:B------:R1:W1:Y:S01]  /*f320*/  MUFU.TANH R200, R166 ;  /* 0x000000a600c87308 */ /* 0x0002620000002400 */
[----:B------:R1:W5:Y:S01]  /*f330*/  LDL.LU.64 R36, [R1+0x18] ;  /* 0x0000180001247983 */ /* 0x0003620000300a00 */
[----:B------:R-:W-:Y:S01]  /*f340*/  ISETP.LT.AND P4, PT, RZ, UR4, PT ;  /* 0x00000004ff007c0c */ /* 0x000fe2000bf81270 */
[----:B------:R-:W-:Y:S02]  /*f350*/  IMAD R2, R15, c[0x0][0x198], RZ ;  /* 0x000066000f027a24 */ /* 0x000fe400078e02ff */
[----:B----4-:R-:W-:Y:S02]  /*f360*/  FMUL.FTZ R3, R18, c[0x0][0x2ec] ;  /* 0x0000bb0012037a20 */ /* 0x010fe40000410000 */
[----:B------:R-:W-:Y:S03]  /*f370*/  IMAD R2, R14, c[0x0][0x19c], R2 ;  /* 0x000067000e027a24 */ /* 0x000fe600078e0202 */
[----:B------:R4:W3:Y:S01]  /*f380*/  MUFU.TANH R181, R3 ;  /* 0x0000000300b57308 */ /* 0x0008e20000002400 */
[----:B--2---:R-:W-:Y:S09]  /*f390*/  FMUL.FTZ R164, R23, c[0x0][0x2ec] ;  /* 0x0000bb0017a47a20 */ /* 0x004ff20000410000 */
[----:B------:R2:W2:Y:S01]  /*f3a0*/  MUFU.TANH R175, R164 ;  /* 0x000000a400af7308 */ /* 0x0004a20000002400 */
[----:B-1----:R-:W-:Y:S09]  /*f3b0*/  FMUL.FTZ R166, R21, c[0x0][0x2ec] ;  /* 0x0000bb0015a67a20 */ /* 0x002ff20000410000 */
        /* <DEDUP_REMOVED lines=12> */
[----:B------:R-:W-:Y:S04]  /*f480*/  IMAD.WIDE.U32 R22, R164, c[0x0][0x198], RZ ;  /* 0x00006600a4167a25 */ /* 0x000fe800078e00ff */
[----:B-1----:R-:W-:Y:S01]  /*f490*/  FMUL.FTZ R166, R34, c[0x0][0x2ec] ;  /* 0x0000bb0022a67a20 */ /* 0x002fe20000410000 */
[----:B------:R-:W-:Y:S04]  /*f4a0*/  LEA R18, P6, R22, R251, 0x1 ;  /* 0x000000fb16127211 */ /* 0x000fe800078c08ff */
[----:B------:R1:W1:Y:S01]  /*f4b0*/  MUFU.TANH R8, R6 ;  /* 0x0000000600087308 */ /* 0x0002620000002400 */
[----:B----4-:R-:W-:Y:S04]  /*f4c0*/  MOV R3, UR8 ;  /* 0x0000000800037c02 */ /* 0x010fe80008000f00 */
[----:B------:R-:W-:Y:S05]  /*f4d0*/  LEA.HI.X.SX32 R165, R3, R247, 0x6, P5 ;  /* 0x000000f703a57211 */ /* 0x000fea00028f36ff */
[----:B------:R4:W3:Y:S01]  /*f4e0*/  MUFU.TANH R204, R13 ;  /* 0x0000000d00cc7308 */ /* 0x0008e20000002400 */
[----:B------:R-:W-:Y:S02]  /*f4f0*/  IMAD R3, R165, c[0x0][0x198], RZ ;  /* 0x00006600a5037a24 */ /* 0x000fe400078e02ff */
[----:B--2---:R-:W-:Y:S02]  /*f500*/  FMUL.FTZ R5, R20, c[0x0][0x2ec] ;  /* 0x0000bb0014057a20 */ /* 0x004fe40000410000 */
[----:B------:R-:W-:Y:S05]  /*f510*/  IMAD R3, R164, c[0x0][0x19c], R3 ;  /* 0x00006700a4037a24 */ /* 0x000fea00078e0203 */
[----:B------:R4:W2:Y:S01]  /*f520*/  MUFU.TANH R183, R17 ;  /* 0x0000001100b77308 */ /* 0x0008a20000002400 */
[----:B------:R-:W-:Y:S01]  /*f530*/  IADD3 R3, R23, R3, RZ ;  /* 0x0000000317037210 */ /* 0x000fe20007ffe0ff */
[----:B-1----:R-:W-:Y:S03]  /*f540*/  IMAD.WIDE.U32 R6, R14, c[0x0][0x198], RZ ;  /* 0x000066000e067a25 */ /* 0x002fe600078e00ff */
[----:B------:R-:W-:Y:S02]  /*f550*/  LEA.HI.X R19, R22, R250, R3, 0x1, P6 ;  /* 0x000000fa16137211 */ /* 0x000fe400030f0c03 */
[C---:B------:R-:W-:Y:S03]  /*f560*/  LEA R14, P5, R6.reuse, R251, 0x1 ;  /* 0x000000fb060e7211 */ /* 0x040fe600078a08ff */
[----:B------:R4:W1:Y:S01]  /*f570*/  MUFU.TANH R179, R5 ;  /* 0x0000000500b37308 */ /* 0x0008620000002400 */
[----:B------:R-:W-:Y:S04]  /*f580*/  IADD3 R2, R7, R2, RZ ;  /* 0x0000000207027210 */ /* 0x000fe80007ffe0ff */
[----:B------:R-:W-:Y:S05]  /*f590*/  LEA.HI.X R15, R6, R250, R2, 0x1, P5 ;  /* 0x000000fa060f7211 */ /* 0x000fea00028f0c02 */
[----:B------:R4:W1:Y:S10]  /*f5a0*/  MUFU.TANH R174, R25 ;  /* 0x0000001900ae7308 */ /* 0x0008740000002400 */
[----:B------:R4:W1:Y:S10]  /*f5b0*/  MUFU.TANH R206, R26 ;  /* 0x0000001a00ce7308 */ /* 0x0008740000002400 */
[----:B------:R4:W1:Y:S10]  /*f5c0*/  MUFU.TANH R195, R31 ;  /* 0x0000001f00c37308 */ /* 0x0008740000002400 */
[----:B------:R4:W1:Y:S10]  /*f5d0*/  MUFU.TANH R193, R33 ;  /* 0x0000002100c17308 */ /* 0x0008740000002400 */
[----:B------:R-:W1:Y:S10]  /*f5e0*/  MUFU.TANH R166, R166 ;  /* 0x000000a600a67308 */ /* 0x000e740000002400 */
[----:B------:R4:W1:Y:S02]  /*f5f0*/  MUFU.TANH R165, R35 ;  /* 0x0000002300a57308 */ /* 0x0008640000002400 */
[----:B-12345:R-:W-:-:S05]  /*f600*/  @P4 BRA `(.L_x_947) ;  /* 0xffffe4d000004947 */ /* 0x03efca000383ffff */
.L_x_946:
        /* <DEDUP_REMOVED lines=88> */
[C---:B------:R-:W-:Y:S01]  /*fb90*/  FMUL.FTZ R32, R2.reuse, R132 ;  /* 0x0000008402207220 */ /* 0x040fe20000410000 */
[----:B------:R-:W-:Y:S01]  /*fba0*/  LDSM.16.MT88.4 R140, [R224+0x1a000] ;  /* 0x01a00000e08c783b */ /* 0x000fe20000004200 */
[----:B------:R-:W-:Y:S02]  /*fbb0*/  FMUL.FTZ R33, R2, R133 ;  /* 0x0000008502217220 */ /* 0x000fe40000410000 */
[C---:B------:R-:W-:Y:S01]  /*fbc0*/  FMUL.FTZ R34, R0.reuse, R134 ;  /* 0x0000008600227220 */ /* 0x040fe20000410000 */
[----:B------:R-:W-:Y:S01]  /*fbd0*/  MUFU.EX2 R189, R189 ;  /* 0x000000bd00bd7308 */ /* 0x000fe20000000800 */
[----:B------:R-:W-:Y:S02]  /*fbe0*/  FMUL.FTZ R35, R0, R135 ;  /* 0x0000008700237220 */ /* 0x000fe40000410000 */
[C---:B------:R-:W-:Y:S01]  /*fbf0*/  FMUL.FTZ R36, R2.reuse, R36 ;  /* 0x0000002402247220 */ /* 0x040fe20000410000 */
[----:B------:R-:W-:Y:S01]  /*fc00*/  LDSM.16.MT88.4 R132, [R225+0x1a000] ;  /* 0x01a00000e184783b */ /* 0x000fe20000004200 */
[----:B------:R-:W-:Y:S02]  /*fc10*/  FMUL.FTZ R37, R2, R37 ;  /* 0x0000002502257220 */ /* 0x000fe40000410000 */
[C---:B------:R-:W-:Y:S02]  /*fc20*/  FMUL.FTZ R38, R0.reuse, R38 ;  /* 0x0000002600267220 */ /* 0x040fe40000410000 */
[----:B------:R-:W-:Y:S01]  /*fc30*/  FMUL.FTZ R39, R0, R39 ;  /* 0x0000002700277220 */ /* 0x000fe20000410000 */
[----:B------:R-:W1:Y:S01]  /*fc40*/  MUFU.EX2 R188, R188 ;  /* 0x000000bc00bc7308 */ /* 0x000e620000000800 */
[C---:B------:R-:W-:Y:S01]  /*fc50*/  FMUL.FTZ R40, R2.reuse, R40 ;  /* 0x0000002802287220 */ /* 0x040fe20000410000 */
[----:B------:R-:W-:Y:S01]  /*fc60*/  LDSM.16.MT88.4 R148, [R224+0x18800] ;  /* 0x01880000e094783b */ /* 0x000fe20000004200 */
        /* <DEDUP_REMOVED lines=26> */
[----:B--2---:R-:W-:Y:S01]  /*fe10*/  F2FP.BF16.PACK_AB R163, R184, R185 ;  /* 0x000000b9b8a3723e */ /* 0x004fe200000010ff */
[--C-:B------:R-:W-:Y:S02]  /*fe20*/  FFMA.FTZ R177, R177, c[0x0][0x23c], -R172.reuse ;  /* 0x00008f00b1b17a23 */ /* 0x100fe400000108ac */
[--C-:B------:R-:W-:Y:S02]  /*fe30*/  FFMA.FTZ R175, R175, c[0x0][0x23c], -R172.reuse ;  /* 0x00008f00afaf7a23 */ /* 0x100fe400000108ac */
[--C-:B------:R-:W-:Y:S02]  /*fe40*/  FFMA.FTZ R178, R178, c[0x0][0x23c], -R173.reuse ;  /* 0x00008f00b2b27a23 */ /* 0x100fe400000108ad */
[C---:B------:R-:W-:Y:S05]  /*fe50*/  HMMA.16816.F32.BF16 R4, R160.reuse, R12, R4 ;  /* 0x0000000ca004723c */ /* 0x040fea0000041804 */
[--C-:B------:R-:W-:Y:S02]  /*fe60*/  FFMA.FTZ R174, R174, c[0x0][0x23c], -R173.reuse ;  /* 0x00008f00aeae7a23 */ /* 0x100fe400000108ad */
[C---:B------:R-:W-:Y:S01]  /*fe70*/  FMUL.FTZ R12, R2.reuse, R152 ;  /* 0x00000098020c7220 */ /* 0x040fe20000410000 */
[C---:B------:R-:W-:Y:S01]  /*fe80*/  HMMA.16816.F32.BF16 R8, R160.reuse, R14, R8 ;  /* 0x0000000ea008723c */ /* 0x040fe20000041808 */
[----:B------:R-:W-:Y:S03]  /*fe90*/  MUFU.EX2 R176, R174 ;  /* 0x000000ae00b07308 */ /* 0x000fe60000000800 */
[----:B------:R-:W-:Y:S02]  /*fea0*/  FMUL.FTZ R13, R2, R153 ;  /* 0x00000099020d7220 */ /* 0x000fe40000410000 */
[C---:B------:R-:W-:Y:S02]  /*feb0*/  FMUL.FTZ R62, R0.reuse, R62 ;  /* 0x0000003e003e7220 */ /* 0x040fe40000410000 */
[C---:B------:R-:W-:Y:S04]  /*fec0*/  FMUL.FTZ R14, R0.reuse, R154 ;  /* 0x0000009a000e7220 */ /* 0x040fe80000410000 */
[C---:B------:R-:W-:Y:S02]  /*fed0*/  FMUL.FTZ R15, R0.reuse, R155 ;  /* 0x0000009b000f7220 */ /* 0x040fe40000410000 */
[----:B------:R-:W1:Y:S01]  /*fee0*/  LDSM.16.MT88.4 R152, [R224+0x18000] ;  /* 0x01800000e098783b */ /* 0x000e620000004200 */
        /* <DEDUP_REMOVED lines=11> */
[----:B------:R-:W2:Y:S01]  /*ffa0*/  LDSM.16.MT88.4 R144, [R228+0x1a000] ;  /* 0x01a00000e490783b */ /* 0x000ea20000004200 */
[C---:B------:R-:W-:Y:S02]  /*ffb0*/  FMUL.FTZ R68, R2.reuse, R68 ;  /* 0x0000004402447220 */ /* 0x040fe40000410000 */
[----:B------:R-:W-:Y:S02]  /*ffc0*/  FMUL.FTZ R69, R2, R69 ;  /* 0x0000004502457220 */ /* 0x000fe40000410000 */
[C---:B------:R-:W-:Y:S03]  /*ffd0*/  HMMA.16816.F32.BF16 R20, R160.reuse, R28, R20 ;  /* 0x0000001ca014723c */ /* 0x040fe60000041814 */
[C---:B------:R-:W-:Y:S02]  /*ffe0*/  FMUL.FTZ R70, R0.reuse, R70 ;  /* 0x0000004600467220 */ /* 0x040fe40000410000 */
[----:B------:R-:W-:Y:S02]  /*fff0*/  FMUL.FTZ R71, R0, R71 ;  /* 0x0000004700477220 */ /* 0x000fe40000410000 */
[C---:B------:R-:W-:Y:S01]  /*10000*/  FMUL.FTZ R28, R2.reuse, R136 ;  /* 0x00000088021c7220 */ /* 0x040fe20000410000 */
[C---:B------:R-:W-:Y:S04]  /*10010*/  HMMA.16816.F32.BF16 R24, R160.reuse, R30, R24 ;  /* 0x0000001ea018723c */ /* 0x040fe80000041818 */
[C---:B------:R-:W-:Y:S02]  /*10020*/  FMUL.FTZ R29, R2.reuse, R137 ;  /* 0x00000089021d7220 */ /* 0x040fe40000410000 */
[----:B------:R-:W-:Y:S02]  /*10030*/  FMUL.FTZ R72, R2, R72 ;  /* 0x0000004802487220 */ /* 0x000fe40000410000 */
[C---:B------:R-:W-:Y:S04]  /*10040*/  FMUL.FTZ R30, R0.reuse, R138 ;  /* 0x0000008a001e7220 */ /* 0x040fe80000410000 */
[----:B------:R-:W-:Y:S02]  /*10050*/  FMUL.FTZ R31, R0, R139 ;  /* 0x0000008b001f7220 */ /* 0x000fe40000410000 */
[----:B------:R-:W3:Y:S01]  /*10060*/  LDSM.16.MT88.4 R136, [R226+0x1a000] ;  /* 0x01a00000e288783b */ /* 0x000ee20000004200 */
[----:B------:R-:W-:Y:S02]  /*10070*/  FMUL.FTZ R73, R2, R73 ;  /* 0x0000004902497220 */ /* 0x000fe40000410000 */
[C---:B------:R-:W-:Y:S02]  /*10080*/  FMUL.FTZ R74, R0.reuse, R74 ;  /* 0x0000004a004a7220 */ /* 0x040fe40000410000 */
[C---:B-1----:R-:W-:Y:S03]  /*10090*/  HMMA.16816.F32.BF16 R28, R160.reuse, R152, R28 ;  /* 0x00000098a01c723c */ /* 0x042fe6000004181c */
[----:B------:R-:W-:Y:S02]  /*100a0*/  FMUL.FTZ R75, R0, R75 ;  /* 0x0000004b004b7220 */ /* 0x000fe40000410000 */
[C---:B------:R-:W-:Y:S02]  /*100b0*/  FMUL.FTZ R76, R2.reuse, R76 ;  /* 0x0000004c024c7220 */ /* 0x040fe40000410000 */
[----:B------:R-:W-:Y:S01]  /*100c0*/  FMUL.FTZ R77, R2, R77 ;  /* 0x0000004d024d7220 */ /* 0x000fe20000410000 */
[C---:B------:R-:W-:Y:S01]  /*100d0*/  HMMA.16816.F32.BF16 R32, R160.reuse, R154, R32 ;  /* 0x0000009aa020723c */ /* 0x040fe20000041820 */
[----:B------:R-:W-:Y:S03]  /*100e0*/  LDSM.16.MT88.4 R152, [R228+0x1a800] ;  /* 0x01a80000e498783b */ /* 0x000fe60000004200 */
[C---:B------:R-:W-:Y:S02]  /*100f0*/  FMUL.FTZ R78, R0.reuse, R78 ;  /* 0x0000004e004e7220 */ /* 0x040fe40000410000 */
[----:B------:R-:W-:Y:S02]  /*10100*/  FMUL.FTZ R79, R0, R79 ;  /* 0x0000004f004f7220 */ /* 0x000fe40000410000 */
[C---:B--2---:R-:W-:Y:S04]  /*10110*/  HMMA.16816.F32.BF16 R36, R160.reuse, R144, R36 ;  /* 0x00000090a024723c */ /* 0x044fe80000041824 */
[C---:B------:R-:W-:Y:S02]  /*10120*/  FMUL.FTZ R80, R2.reuse, R80 ;  /* 0x0000005002507220 */ /* 0x040fe40000410000 */
[----:B------:R-:W-:Y:S02]  /*10130*/  FMUL.FTZ R81, R2, R81 ;  /* 0x0000005102517220 */ /* 0x000fe40000410000 */
[C---:B------:R-:W-:Y:S01]  /*10140*/  HMMA.16816.F32.BF16 R40, R160.reuse, R146, R40 ;  /* 0x00000092a028723c */ /* 0x040fe20000041828 */
[----:B------:R-:W-:Y:S03]  /*10150*/  LDSM.16.MT88.4 R144, [R225+0x18800] ;  /* 0x01880000e190783b */ /* 0x000fe60000004200 */
        /* <DEDUP_REMOVED lines=62> */
[--C-:B------:R-:W-:Y:S02]  /*10540*/  FFMA.FTZ R192, R192, c[0x0][0x23c], -R173.reuse ;  /* 0x00008f00c0c07a23 */ /* 0x100fe400000108ad */
[--C-:B------:R-:W-:Y:S02]  /*10550*/  FFMA.FTZ R199, R204, c[0x0][0x23c], -R173.reuse ;  /* 0x00008f00ccc77a23 */ /* 0x100fe400000108ad */
[C---:B---3--:R-:W-:Y:S02]  /*10560*/  HMMA.16816.F32.BF16 R108, R160.reuse, R140, R108 ;  /* 0x0000008ca06c723c */ /* 0x048fe4000004186c */
[----:B------:R-:W-:Y:S02]  /*10570*/  MUFU.EX2 R192, R192 ;  /* 0x000000c000c07308 */ /* 0x000fe40000000800 */
[--C-:B------:R-:W-:Y:S02]  /*10580*/  FFMA.FTZ R196, R200, c[0x0][0x23c], -R172.reuse ;  /* 0x00008f00c8c47a23 */ /* 0x100fe400000108ac */
[--C-:B------:R-:W-:Y:S02]  /*10590*/  FFMA.FTZ R201, R201, c[0x0][0x23c], -R172.reuse ;  /* 0x00008f00c9c97a23 */ /* 0x100fe400000108ac */
[C---:B------:R-:W-:Y:S01]  /*105a0*/  HMMA.16816.F32.BF16 R112, R160.reuse, R142, R112 ;  /* 0x0000008ea070723c */ /* 0x040fe20000041870 */
[----:B------:R-:W3:Y:S03]  /*105b0*/  LDSM.16.MT88.4 R140, [R228+0x18800] ;  /* 0x01880000e48c783b */ /* 0x000ee60000004200 */
[--C-:B------:R-:W-:Y:S01]  /*105c0*/  FFMA.FTZ R203, R203, c[0x0][0x23c], -R173.reuse ;  /* 0x00008f00cbcb7a23 */ /* 0x100fe200000108ad */
[----:B------:R-:W4:Y:S01]  /*105d0*/  MUFU.EX2 R199, R199 ;  /* 0x000000c700c77308 */ /* 0x000f220000000800 */
[--C-:B------:R-:W-:Y:S02]  /*105e0*/  FFMA.FTZ R200, R183, c[0x0][0x23c], -R173.reuse ;  /* 0x00008f00b7c87a23 */ /* 0x100fe400000108ad */
[--C-:B------:R-:W-:Y:S01]  /*105f0*/  FFMA.FTZ R204, R181, c[0x0][0x23c], -R172.reuse ;  /* 0x00008f00b5cc7a23 */ /* 0x100fe200000108ac */
[C---:B-1----:R-:W-:Y:S03]  /*10600*/  HMMA.16816.F32.BF16 R116, R160.reuse, R136, R116 ;  /* 0x00000088a074723c */ /* 0x042fe60000041874 */
[C---:B------:R-:W-:Y:S02]  /*10610*/  FMUL.FTZ R120, R2.reuse, R120 ;  /* 0x0000007802787220 */ /* 0x040fe40000410000 */
[----:B------:R-:W-:Y:S01]  /*10620*/  FMUL.FTZ R121, R2, R121 ;  /* 0x0000007902797220 */ /* 0x000fe20000410000 */
[----:B------:R-:W-:Y:S01]  /*10630*/  MUFU.EX2 R196, R196 ;  /* 0x000000c400c47308 */ /* 0x000fe20000000800 */
[C---:B------:R-:W-:Y:S02]  /*10640*/  FMUL.FTZ R122, R0.reuse, R122 ;  /* 0x0000007a007a7220 */ /* 0x040fe40000410000 */
[----:B------:R-:W-:Y:S03]  /*10650*/  FMUL.FTZ R123, R0, R123 ;  /* 0x0000007b007b7220 */ /* 0x000fe60000410000 */
[--C-:B------:R-:W-:Y:S02]  /*10660*/  FFMA.FTZ R205, R205, c[0x0][0x23c], -R172.reuse ;  /* 0x00008f00cdcd7a23 */ /* 0x100fe400000108ac */
[C---:B------:R-:W-:Y:S02]  /*10670*/  FMUL.FTZ R124, R2.reuse, R124 ;  /* 0x0000007c027c7220 */ /* 0x040fe40000410000 */
[C---:B------:R-:W-:Y:S01]  /*10680*/  HMMA.16816.F32.BF16 R120, R160.reuse, R138, R120 ;  /* 0x0000008aa078723c */ /* 0x040fe20000041878 */
[----:B------:R-:W1:Y:S01]  /*10690*/  MUFU.EX2 R201, R201 ;  /* 0x000000c900c97308 */ /* 0x000e620000000800 */
[----:B------:R-:W5:Y:S01]  /*106a0*/  LDSM.16.MT88.4 R136, [R226+0x18800] ;  /* 0x01880000e288783b */ /* 0x000f620000004200 */
[----:B------:R-:W-:Y:S02]  /*106b0*/  FMUL.FTZ R125, R2, R125 ;  /* 0x0000007d027d7220 */ /* 0x000fe40000410000 */
[C---:B------:R-:W-:Y:S02]  /*106c0*/  FMUL.FTZ R126, R0.reuse, R126 ;  /* 0x0000007e007e7220 */ /* 0x040fe40000410000 */
[----:B------:R-:W-:Y:S02]  /*106d0*/  FMUL.FTZ R127, R0, R127 ;  /* 0x0000007f007f7220 */ /* 0x000fe40000410000 */
[C---:B------:R-:W-:Y:S02]  /*106e0*/  FMUL.FTZ R128, R2.reuse, R128 ;  /* 0x0000008002807220 */ /* 0x040fe40000410000 */
[----:B------:R-:W-:Y:S01]  /*106f0*/  MUFU.EX2 R203, R203 ;  /* 0x000000cb00cb7308 */ /* 0x000fe20000000800 */
[----:B------:R-:W-:Y:S02]  /*10700*/  FMUL.FTZ R129, R2, R129 ;  /* 0x0000008102817220 */ /* 0x000fe40000410000 */
[C---:B--2---:R-:W-:Y:S03]  /*10710*/  HMMA.16816.F32.BF16 R124, R160.reuse, R132, R124 ;  /* 0x00000084a07c723c */ /* 0x044fe6000004187c */
[C---:B------:R-:W-:Y:S02]  /*10720*/  FMUL.FTZ R130, R0.reuse, R130 ;  /* 0x0000008200827220 */ /* 0x040fe40000410000 */
[----:B------:R-:W-:Y:S02]  /*10730*/  FMUL.FTZ R131, R0, R131 ;  /* 0x0000008300837220 */ /* 0x000fe40000410000 */
[----:B------:R-:W2:Y:S01]  /*10740*/  MUFU.EX2 R200, R200 ;  /* 0x000000c800c87308 */ /* 0x000ea20000000800 */
[----:B----4-:R-:W-:Y:S01]  /*10750*/  F2FP.BF16.PACK_AB R132, R199, R192 ;  /* 0x000000c0c784723e */ /* 0x010fe200000010ff */
[--C-:B------:R-:W-:Y:S03]  /*10760*/  FFMA.FTZ R179, R179, c[0x0][0x23c], -R173.reuse ;  /* 0x00008f00b3b37a23 */ /* 0x100fe600000108ad */
[----:B------:R-:W-:Y:S01]  /*10770*/  HMMA.16816.F32.BF16 R128, R160, R134, R128 ;  /* 0x00000086a080723c */ /* 0x000fe20000041880 */
[----:B------:R-:W-:Y:S02]  /*10780*/  LDSM.16.MT88.4 R160, [R228+0x1c800] ;  /* 0x01c80000e4a0783b */ /* 0x000fe40000004200 */
[----:B-1----:R-:W-:Y:S01]  /*10790*/  F2FP.BF16.PACK_AB R133, R201, R196 ;  /* 0x000000c4c985723e */ /* 0x002fe200000010ff */
[--C-:B------:R-:W-:Y:S01]  /*107a0*/  FFMA.FTZ R206, R206, c[0x0][0x23c], -R172.reuse ;  /* 0x00008f00cece7a23 */ /* 0x100fe200000108ac */
[----:B------:R-:W-:Y:S01]  /*107b0*/  MUFU.EX2 R204, R204 ;  /* 0x000000cc00cc7308 */ /* 0x000fe20000000800 */
[--C-:B------:R-:W-:Y:S02]  /*107c0*/  FFMA.FTZ R207, R207, c[0x0][0x23c], -R172.reuse ;  /* 0x00008f00cfcf7a23 */ /* 0x100fe400000108ac */
[--C-:B------:R-:W-:Y:S04]  /*107d0*/  FFMA.FTZ R202, R202, c[0x0][0x23c], -R173.reuse ;  /* 0x00008f00caca7a23 */ /* 0x100fe800000108ad */
[--C-:B------:R-:W-:Y:S02]  /*107e0*/  FFMA.FTZ R198, R198, c[0x0][0x23c], -R173.reuse ;  /* 0x00008f00c6c67a23 */ /* 0x100fe400000108ad */
[--C-:B------:R-:W-:Y:S01]  /*107f0*/  FFMA.FTZ R197, R197, c[0x0][0x23c], -R172.reuse ;  /* 0x00008f00c5c57a23 */ /* 0x100fe200000108ac */
[----:B------:R-:W1:Y:S01]  /*10800*/  MUFU.EX2 R205, R205 ;  /* 0x000000cd00cd7308 */ /* 0x000e620000000800 */
[--C-:B------:R-:W-:Y:S02]  /*10810*/  FFMA.FTZ R195, R195, c[0x0][0x23c], -R172.reuse ;  /* 0x00008f00c3c37a23 */ /* 0x100fe400000108ac */
[--C-:B------:R-:W-:Y:S01]  /*10820*/  FFMA.FTZ R194, R194, c[0x0][0x23c], -R173.reuse ;  /* 0x00008f00c2c27a23 */ /* 0x100fe200000108ad */
[----:B--2---:R-:W-:Y:S01]  /*10830*/  F2FP.BF16.PACK_AB R134, R200, R203 ;  /* 0x000000cbc886723e */ /* 0x004fe200000010ff */
[----:B------:R-:W-:Y:S02]  /*10840*/  FFMA.FTZ R173, R193, c[0x0][0x23c], -R173 ;  /* 0x00008f00c1ad7a23 */ /* 0x000fe400000108ad */
[--C-:B------:R-:W-:Y:S02]  /*10850*/  FFMA.FTZ R166, R166, c[0x0][0x23c], -R172.reuse ;  /* 0x00008f00a6a67a23 */ /* 0x100fe400000108ac */
[----:B------:R-:W-:Y:S01]  /*10860*/  FFMA.FTZ R172, R165, c[0x0][0x23c], -R172 ;  /* 0x00008f00a5ac7a23 */ /* 0x000fe200000108ac */
[----:B------:R-:W-:Y:S01]  /*10870*/  MUFU.EX2 R183, R175 ;  /* 0x000000af00b77308 */ /* 0x000fe20000000800 */
[----:B------:R-:W-:Y:S04]  /*10880*/  FFMA.FTZ R187, R0, R252, R187 ;  /* 0x000000fc00bb7223 */ /* 0x000fe800000100bb */
[----:B------:R-:W-:Y:S05]  /*10890*/  FADD.FTZ R186, R186, R187 ;  /* 0x000000bbbaba7221 */ /* 0x000fea0000010000 */
[----:B------:R-:W-:Y:S01]  /*108a0*/  MUFU.EX2 R181, R178 ;  /* 0x000000b200b57308 */ /* 0x000fe20000000800 */
[----:B-1----:R-:W-:Y:S09]  /*108b0*/  F2FP.BF16.PACK_AB R135, R205, R204 ;  /* 0x000000cccd87723e */ /* 0x002ff200000010ff */
[----:B------:R-:W-:Y:S01]  /*108c0*/  MUFU.EX2 R193, R173 ;  /* 0x000000ad00c17308 */ /* 0x000fe20000000800 */
[C---:B---3--:R-:W-:Y:S08]  /*108d0*/  HMMA.16816.F32.BF16 R4, R132.reuse, R140, R4 ;  /* 0x0000008c8404723c */ /* 0x048ff00000041804 */
[C---:B------:R-:W-:Y:S01]  /*108e0*/  HMMA.16816.F32.BF16 R8, R132.reuse, R142, R8 ;  /* 0x0000008e8408723c */ /* 0x040fe20000041808 */
[----:B------:R-:W1:Y:S01]  /*108f0*/  LDSM.16.MT88.4 R140, [R226+0x1a800] ;  /* 0x01a80000e28c783b */ /* 0x000e620000004200 */
[----:B------:R2:W-:Y:S06]  /*10900*/  MUFU.EX2 R165, R172 ;  /* 0x000000ac00a57308 */ /* 0x0005ec0000000800 */
[C---:B-----5:R-:W-:Y:S04]  /*10910*/  HMMA.16816.F32.BF16 R12, R132.reuse, R136, R12 ;  /* 0x00000088840c723c */ /* 0x060fe8000004180c */
[----:B------:R-:W3:Y:S04]  /*10920*/  MUFU.EX2 R167, R179 ;  /* 0x000000b300a77308 */ /* 0x000ee80000000800 */
[C---:B------:R-:W-:Y:S01]  /*10930*/  HMMA.16816.F32.BF16 R16, R132.reuse, R138, R16 ;  /* 0x0000008a8410723c */ /* 0x040fe20000041810 */
[----:B------:R-:W4:Y:S05]  /*10940*/  LDSM.16.MT88.4 R136, [R225+0x1a800] ;  /* 0x01a80000e188783b */ /* 0x000f2a0000004200 */
[----:B------:R-:W5:Y:S02]  /*10950*/  MUFU.EX2 R179, R177 ;  /* 0x000000b100b37308 */ /* 0x000f640000000800 */
[C---:B------:R-:W-:Y:S01]  /*10960*/  HMMA.16816.F32.BF16 R20, R132.reuse, R144, R20 ;  /* 0x000000908414723c */ /* 0x040fe20000041814 */
[----:B--2---:R-:W-:Y:S07]  /*10970*/  LDSM.16.MT88.4 R172, [R225+0x19800] ;  /* 0x01980000e1ac783b */ /* 0x004fee0000004200 */
[C---:B------:R-:W-:Y:S01]  /*10980*/  HMMA.16816.F32.BF16 R24, R132.reuse, R146, R24 ;  /* 0x000000928418723c */ /* 0x040fe20000041818 */
[----:B------:R-:W-:Y:S01]  /*10990*/  MUFU.EX2 R206, R206 ;  /* 0x000000ce00ce7308 */ /* 0x000fe20000000800 */
[----:B------:R-:W2:Y:S06]  /*109a0*/  LDSM.16.MT88.4 R144, [R225+0x1c800] ;  /* 0x01c80000e190783b */ /* 0x000eac0000004200 */
[C---:B------:R-:W-:Y:S03]  /*109b0*/  HMMA.16816.F32.BF16 R28, R132.reuse, R148, R28 ;  /* 0x00000094841c723c */ /* 0x040fe6000004181c */
[----:B------:R-:W1:Y:S05]  /*109c0*/  MUFU.EX2 R207, R207 ;  /* 0x000000cf00cf7308 */ /* 0x000e6a0000000800 */
[C---:B------:R-:W-:Y:S01]  /*109d0*/  HMMA.16816.F32.BF16 R32, R132.reuse, R150, R32 ;  /* 0x000000968420723c */ /* 0x040fe20000041820 */
[----:B------:R-:W-:Y:S04]  /*109e0*/  LDSM.16.MT88.4 R148, [R226+0x1e800] ;  /* 0x01e80000e294783b */ /* 0x000fe80000004200 */
[----:B------:R-:W-:Y:S03]  /*109f0*/  MUFU.EX2 R202, R202 ;  /* 0x000000ca00ca7308 */ /* 0x000fe60000000800 */
[C---:B------:R-:W-:Y:S07]  /*10a00*/  HMMA.16816.F32.BF16 R36, R132.reuse, R152, R36 ;  /* 0x000000988424723c */ /* 0x040fee0000041824 */
[----:B------:R-:W2:Y:S01]  /*10a10*/  MUFU.EX2 R198, R198 ;  /* 0x000000c600c67308 */ /* 0x000ea20000000800 */
[C---:B------:R-:W-:Y:S01]  /*10a20*/  HMMA.16816.F32.BF16 R40, R132.reuse, R154, R40 ;  /* 0x0000009a8428723c */ /* 0x040fe20000041828 */
[----:B------:R-:W-:Y:S07]  /*10a30*/  LDSM.16.MT88.4 R152, [R225+0x19000] ;  /* 0x01900000e198783b */ /* 0x000fee0000004200 */
[C---:B-1----:R-:W-:Y:S01]  /*10a40*/  HMMA.16816.F32.BF16 R44, R132.reuse, R140, R44 ;  /* 0x0000008c842c723c */ /* 0x042fe2000004182c */
[----:B------:R-:W-:Y:S07]  /*10a50*/  MUFU.EX2 R197, R197 ;  /* 0x000000c500c57308 */ /* 0x000fee0000000800 */
[C---:B------:R-:W-:Y:S01]  /*10a60*/  HMMA.16816.F32.BF16 R48, R132.reuse, R142, R48 ;  /* 0x0000008e8430723c */ /* 0x040fe20000041830 */
[----:B------:R-:W1:Y:S02]  /*10a70*/  LDSM.16.MT88.4 R140, [R224+0x1c800] ;  /* 0x01c80000e08c783b */ /* 0x000e640000004200 */
[----:B------:R-:W1:Y:S05]  /*10a80*/  MUFU.EX2 R195, R195 ;  /* 0x000000c300c37308 */ /* 0x000e6a0000000800 */
[C---:B----4-:R-:W-:Y:S05]  /*10a90*/  HMMA.16816.F32.BF16 R52, R132.reuse, R136, R52 ;  /* 0x000000888434723c */ /* 0x050fea0000041834 */
[----:B------:R-:W4:Y:S03]  /*10aa0*/  MUFU.EX2 R194, R194 ;  /* 0x000000c200c27308 */ /* 0x000f260000000800 */
[C---:B------:R-:W-:Y:S01]  /*10ab0*/  HMMA.16816.F32.BF16 R56, R132.reuse, R138, R56 ;  /* 0x0000008a8438723c */ /* 0x040fe20000041838 */
[----:B------:R-:W1:Y:S06]  /*10ac0*/  LDSM.16.MT88.4 R136, [R228+0x1e800] ;  /* 0x01e80000e488783b */ /* 0x000e6c0000004200 */
[----:B------:R-:W1:Y:S01]  /*10ad0*/  MUFU.EX2 R166, R166 ;  /* 0x000000a600a67308 */ /* 0x000e620000000800 */
[C---:B------:R-:W-:Y:S08]  /*10ae0*/  HMMA.16816.F32.BF16 R60, R132.reuse, R156, R60 ;  /* 0x0000009c843c723c */ /* 0x040ff0000004183c */
        /* <DEDUP_REMOVED lines=23> */
[C---:B-1----:R-:W-:Y:S08]  /*10c60*/  HMMA.16816.F32.BF16 R124, R132.reuse, R140, R124 ;  /* 0x0000008c847c723c */ /* 0x042ff0000004187c */
[----:B------:R-:W-:Y:S01]  /*10c70*/  HMMA.16816.F32.BF16 R128, R132, R142, R128 ;  /* 0x0000008e8480723c */ /* 0x000fe20000041880 */
[----:B------:R-:W1:Y:S06]  /*10c80*/  LDSM.16.MT88.4 R140, [R224+0x19000] ;  /* 0x01900000e08c783b */ /* 0x000e6c0000004200 */
[----:B---3--:R-:W-:Y:S02]  /*10c90*/  F2FP.BF16.PACK_AB R132, R180, R167 ;  /* 0x000000a7b484723e */ /* 0x008fe400000010ff */
[----:B-----5:R-:W-:Y:S03]  /*10ca0*/  F2FP.BF16.PACK_AB R133, R183, R179 ;  /* 0x000000b3b785723e */ /* 0x020fe600000010ff */
[----:B------:R-:W-:Y:S02]  /*10cb0*/  F2FP.BF16.PACK_AB R134, R176, R181 ;  /* 0x000000b5b086723e */ /* 0x000fe400000010ff */
[----:B------:R-:W-:Y:S07]  /*10cc0*/  F2FP.BF16.PACK_AB R135, R207, R206 ;  /* 0x000000cecf87723e */ /* 0x000fee00000010ff */
[C---:B------:R-:W-:Y:S08]  /*10cd0*/  HMMA.16816.F32.BF16 R4, R132.reuse, R136, R4 ;  /* 0x000000888404723c */ /* 0x040ff00000041804 */
[C---:B------:R-:W-:Y:S01]  /*10ce0*/  HMMA.16816.F32.BF16 R8, R132.reuse, R138, R8 ;  /* 0x0000008a8408723c */ /* 0x040fe20000041808 */
[----:B------:R-:W2:Y:S07]  /*10cf0*/  LDSM.16.MT88.4 R136, [R226+0x1b000] ;  /* 0x01b00000e288783b */ /* 0x000eae0000004200 */
        /* <DEDUP_REMOVED lines=8> */
[----:B------:R-:W-:Y:S07]  /*10d80*/  LDSM.16.MT88.4 R140, [R228+0x1f000] ;  /* 0x01f00000e48c783b */ /* 0x000fee0000004200 */
        /* <DEDUP_REMOVED lines=12> */
[C---:B------:R-:W-:Y:S07]  /*10e50*/  HMMA.16816.F32.BF16 R68, R132.reuse, R160, R68 ;  /* 0x000000a08444723c */ /* 0x040fee0000041844 */
[----:B------:R-:W-:Y:S01]  /*10e60*/  MOV R161, R179 ;  /* 0x000000b300a17202 */ /* 0x000fe20000000f00 */
[C---:B------:R-:W-:Y:S04]  /*10e70*/  HMMA.16816.F32.BF16 R72, R132.reuse, R162, R72 ;  /* 0x000000a28448723c */ /* 0x040fe80000041848 */
[----:B------:R-:W-:Y:S03]  /*10e80*/  MOV R160, R181 ;  /* 0x000000b500a07202 */ /* 0x000fe60000000f00 */
[----:B------:R-:W-:Y:S01]  /*10e90*/  MOV R163, R176 ;  /* 0x000000b000a37202 */ /* 0x000fe20000000f00 */
[C---:B------:R-:W-:Y:S01]  /*10ea0*/  HMMA.16816.F32.BF16 R76, R132.reuse, R168, R76 ;  /* 0x000000a8844c723c */ /* 0x040fe2000004184c */
[----:B------:R-:W-:Y:S06]  /*10eb0*/  LDSM.16.MT88.4 R176, [R224+0x19800] ;  /* 0x01980000e0b0783b */ /* 0x000fec0000004200 */
[----:B------:R-:W-:Y:S01]  /*10ec0*/  F2FP.BF16.PACK_AB R168, R198, R202 ;  /* 0x000000cac6a8723e */ /* 0x000fe200000010ff */
[C---:B------:R-:W-:Y:S04]  /*10ed0*/  HMMA.16816.F32.BF16 R80, R132.reuse, R170, R80 ;  /* 0x000000aa8450723c */ /* 0x040fe80000041850 */
[----:B------:R-:W-:Y:S03]  /*10ee0*/  F2FP.BF16.PACK_AB R169, R195, R197 ;  /* 0x000000c5c3a9723e */ /* 0x000fe600000010ff */
[----:B------:R-:W-:Y:S01]  /*10ef0*/  F2FP.BF16.PACK_AB R170, R193, R194 ;  /* 0x000000c2c1aa723e */ /* 0x000fe200000010ff */
[C---:B----4-:R-:W-:Y:S04]  /*10f00*/  HMMA.16816.F32.BF16 R84, R132.reuse, R152, R84 ;  /* 0x000000988454723c */ /* 0x050fe80000041854 */
[----:B------:R-:W-:Y:S04]  /*10f10*/  F2FP.BF16.PACK_AB R171, R165, R166 ;  /* 0x000000a6a5ab723e */ /* 0x000fe800000010ff */
[C---:B------:R-:W-:Y:S08]  /*10f20*/  HMMA.16816.F32.BF16 R88, R132.reuse, R154, R88 ;  /* 0x0000009a8458723c */ /* 0x040ff00000041858 */
[C---:B-1----:R-:W-:Y:S08]  /*10f30*/  HMMA.16816.F32.BF16 R92, R132.reuse, R136, R92 ;  /* 0x00000088845c723c */ /* 0x042ff0000004185c */
[C---:B------:R-:W-:Y:S01]  /*10f40*/  HMMA.16816.F32.BF16 R96, R132.reuse, R138, R96 ;  /* 0x0000008a8460723c */ /* 0x040fe20000041860 */
[----:B------:R-:W1:Y:S07]  /*10f50*/  LDSM.16.MT88.4 R136, [R224+0x1f000] ;  /* 0x01f00000e088783b */ /* 0x000e6e0000004200 */
[C---:B------:R-:W-:Y:S08]  /*10f60*/  HMMA.16816.F32.BF16 R100, R132.reuse, R140, R100 ;  /* 0x0000008c8464723c */ /* 0x040ff00000041864 */
[C---:B------:R-:W-:Y:S01]  /*10f70*/  HMMA.16816.F32.BF16 R104, R132.reuse, R142, R104 ;  /* 0x0000008e8468723c */ /* 0x040fe20000041868 */
[----:B------:R-:W3:Y:S07]  /*10f80*/  LDSM.16.MT88.4 R140, [R226+0x19800] ;  /* 0x01980000e28c783b */ /* 0x000eee0000004200 */
[C---:B------:R-:W-:Y:S08]  /*10f90*/  HMMA.16816.F32.BF16 R108, R132.reuse, R144, R108 ;  /* 0x00000090846c723c */ /* 0x040ff0000004186c */
[C---:B------:R-:W-:Y:S08]  /*10fa0*/  HMMA.16816.F32.BF16 R112, R132.reuse, R146, R112 ;  /* 0x000000928470723c */ /* 0x040ff00000041870 */
[C---:B--2---:R-:W-:Y:S08]  /*10fb0*/  HMMA.16816.F32.BF16 R116, R132.reuse, R148, R116 ;  /* 0x000000948474723c */ /* 0x044ff00000041874 */
[C---:B------:R-:W-:Y:S08]  /*10fc0*/  HMMA.16816.F32.BF16 R120, R132.reuse, R150, R120 ;  /* 0x000000968478723c */ /* 0x040ff00000041878 */
[C---:B-1----:R-:W-:Y:S07]  /*10fd0*/  HMMA.16816.F32.BF16 R124, R132.reuse, R136, R124 ;  /* 0x00000088847c723c */ /* 0x042fee000004187c */
[----:B------:R-:W-:Y:S01]  /*10fe0*/  MOV R136, R183 ;  /* 0x000000b700887202 */ /* 0x000fe20000000f00 */
[----:B------:R-:W-:Y:S04]  /*10ff0*/  HMMA.16816.F32.BF16 R128, R132, R138, R128 ;  /* 0x0000008a8480723c */ /* 0x000fe80000041880 */
[----:B------:R-:W-:Y:S02]  /*11000*/  MOV R137, R180 ;  /* 0x000000b400897202 */ /* 0x000fe40000000f00 */
[----:B------:R-:W1:Y:S01]  /*11010*/  LDSM.16.MT88.4 R180, [R228+0x1b800] ;  /* 0x01b80000e4b4783b */ /* 0x000e620000004200 */
[----:B------:R-:W-:Y:S02]  /*11020*/  MOV R138, R163 ;  /* 0x000000a3008a7202 */ /* 0x000fe40000000f00 */
[----:B------:R-:W-:Y:S03]  /*11030*/  MOV R139, R160 ;  /* 0x000000a0008b7202 */ /* 0x000fe60000000f00 */
[----:B------:R-:W-:Y:S02]  /*11040*/  MOV R135, R161 ;  /* 0x000000a100877202 */ /* 0x000fe40000000f00 */
[C---:B------:R-:W-:Y:S01]  /*11050*/  HMMA.16816.F32.BF16 R160, R168.reuse, R156, R4 ;  /* 0x0000009ca8a0723c */ /* 0x040fe20000041804 */
[----:B------:R-:W2:Y:S07]  /*11060*/  LDSM.16.MT88.4 R4, [R226+0x1b800] ;  /* 0x01b80000e204783b */ /* 0x000eae0000004200 */
[C---:B------:R-:W-:Y:S01]  /*11070*/  HMMA.16816.F32.BF16 R156, R168.reuse, R158, R8 ;  /* 0x0000009ea89c723c */ /* 0x040fe20000041808 */
[----:B------:R-:W4:Y:S07]  /*11080*/  LDSM.16.MT88.4 R8, [R225+0x1b800] ;  /* 0x01b80000e108783b */ /* 0x000f2e0000004200 */
[C---:B---3--:R-:W-:Y:S01]  /*11090*/  HMMA.16816.F32.BF16 R152, R168.reuse, R140, R12 ;  /* 0x0000008ca898723c */ /* 0x048fe2000004180c */
[----:B------:R-:W3:Y:S07]  /*110a0*/  LDSM.16.MT88.4 R12, [R224+0x1b800] ;  /* 0x01b80000e00c783b */ /* 0x000eee0000004200 */
[C---:B------:R-:W-:Y:S01]  /*110b0*/  HMMA.16816.F32.BF16 R148, R168.reuse, R142, R16 ;  /* 0x0000008ea894723c */ /* 0x040fe20000041810 */
[----:B------:R-:W2:Y:S07]  /*110c0*/  LDSM.16.MT88.4 R16, [R228+0x1d800] ;  /* 0x01d80000e410783b */ /* 0x000eae0000004200 */
[C---:B------:R-:W-:Y:S01]  /*110d0*/  HMMA.16816.F32.BF16 R144, R168.reuse, R172, R20 ;  /* 0x000000aca890723c */ /* 0x040fe20000041814 */
[----:B------:R-:W2:Y:S06]  /*110e0*/  LDSM.16.MT88.4 R20, [R226+0x1d800] ;  /* 0x01d80000e214783b */ /* 0x000eac0000004200 */
[----:B------:R-:W-:Y:S01]  /*110f0*/  MOV R173, R138 ;  /* 0x0000008a00ad7202 */ /* 0x000fe20000000f00 */
[C---:B------:R-:W-:Y:S01]  /*11100*/  HMMA.16816.F32.BF16 R140, R168.reuse, R174, R24 ;  /* 0x000000aea88c723c */ /* 0x040fe20000041818 */
[----:B------:R-:W2:Y:S03]  /*11110*/  LDSM.16.MT88.4 R24, [R225+0x1d800] ;  /* 0x01d80000e118783b */ /* 0x000ea60000004200 */
[----:B------:R-:W-:Y:S03]  /*11120*/  MOV R172, R139 ;  /* 0x0000008b00ac7202 */ /* 0x000fe60000000f00 */
[----:B------:R-:W-:Y:S02]  /*11130*/  MOV R175, R136 ;  /* 0x0000008800af7202 */ /* 0x000fe40000000f00 */
[----:B------:R-:W-:Y:S02]  /*11140*/  MOV R174, R137 ;  /* 0x0000008900ae7202 */ /* 0x000fe40000000f00 */
[C---:B------:R-:W-:Y:S01]  /*11150*/  HMMA.16816.F32.BF16 R136, R168.reuse, R176, R28 ;  /* 0x000000b0a888723c */ /* 0x040fe2000004181c */
[----:B------:R-:W5:Y:S04]  /*11160*/  LDL.LU R176, [R1] ;  /* 0x0000000001b07983 */ /* 0x000f680000300800 */
[----:B------:R-:W3:Y:S02]  /*11170*/  LDSM.16.MT88.4 R28, [R224+0x1d800] ;  /* 0x01d80000e01c783b */ /* 0x000ee40000004200 */
[----:B------:R-:W-:Y:S02]  /*11180*/  MOV R177, R135 ;  /* 0x0000008700b17202 */ /* 0x000fe40000000f00 */
[C---:B------:R-:W-:Y:S04]  /*11190*/  HMMA.16816.F32.BF16 R132, R168.reuse, R178, R32 ;  /* 0x000000b2a884723c */ /* 0x040fe80000041820 */
[----:B------:R-:W3:Y:S04]  /*111a0*/  LDSM.16.MT88.4 R32, [R228+0x1f800] ;  /* 0x01f80000e420783b */ /* 0x000ee80000004200 */
[C---:B-1----:R-:W-:Y:S08]  /*111b0*/  HMMA.16816.F32.BF16 R36, R168.reuse, R180, R36 ;  /* 0x000000b4a824723c */ /* 0x042ff00000041824 */
[C---:B------:R-:W-:Y:S08]  /*111c0*/  HMMA.16816.F32.BF16 R40, R168.reuse, R182, R40 ;  /* 0x000000b6a828723c */ /* 0x040ff00000041828 */
        /* <DEDUP_REMOVED lines=9> */
[C---:B------:R-:W-:Y:S07]  /*11260*/  HMMA.16816.F32.BF16 R68, R168.reuse, R16, R68 ;  /* 0x00000010a844723c */ /* 0x040fee0000041844 */
[----:B------:R-:W-:Y:S01]  /*11270*/  FADD.FTZ R17, R185, R186 ;  /* 0x000000bab9117221 */ /* 0x000fe20000010000 */
        /* <DEDUP_REMOVED lines=19> */
[----:B------:R-:W-:Y:S04]  /*113b0*/  HMMA.16816.F32.BF16 R128, R168, R14, R128 ;  /* 0x0000000ea880723c */ /* 0x000fe80000041880 */
[----:B-----5:R-:W-:Y:S04]  /*113c0*/  FFMA.FTZ R191, R2, R176, R191 ;  /* 0x000000b002bf7223 */ /* 0x020fe800000100bf */
[----:B------:R-:W-:Y:S04]  /*113d0*/  FADD.FTZ R190, R190, R191 ;  /* 0x000000bfbebe7221 */ /* 0x000fe80000010000 */
[----:B------:R-:W-:Y:S04]  /*113e0*/  FADD.FTZ R5, R189, R190 ;  /* 0x000000bebd057221 */ /* 0x000fe80000010000 */
[----:B------:R-:W-:Y:S04]  /*113f0*/  FADD.FTZ R5, R188, R5 ;  /* 0x00000005bc057221 */ /* 0x000fe80000010000 */
[----:B------:R-:W-:Y:S02]  /*11400*/  FADD.FTZ R0, R192, R5 ;  /* 0x00000005c0007221 */ /* 0x000fe40000010000 */
[----:B------:R-:W-:Y:S02]  /*11410*/  FADD.FTZ R5, R177, R205 ;  /* 0x000000cdb1057221 */ /* 0x000fe40000010000 */
[----:B------:R-:W-:Y:S02]  /*11420*/  FADD.FTZ R0, R199, R0 ;  /* 0x00000000c7007221 */ /* 0x000fe40000010000 */
[----:B------:R-:W-:Y:S02]  /*11430*/  FADD.FTZ R5, R175, R5 ;  /* 0x00000005af057221 */ /* 0x000fe40000010000 */
[----:B------:R-:W-:Y:S02]  /*11440*/  FADD.FTZ R203, R203, R0 ;  /* 0x00000000cbcb7221 */ /* 0x000fe40000010000 */
[----:B------:R-:W-:Y:S02]  /*11450*/  FADD.FTZ R206, R206, R5 ;  /* 0x00000005cece7221 */ /* 0x000fe40000010000 */
[----:B------:R-:W-:Y:S04]  /*11460*/  FADD.FTZ R200, R200, R203 ;  /* 0x000000cbc8c87221 */ /* 0x000fe80000010000 */
[----:B------:R-:W-:Y:S01]  /*11470*/  FADD.FTZ R0, R167, R200 ;  /* 0x000000c8a7007221 */ /* 0x000fe20000010000 */
[----:B------:R-:W-:Y:S03]  /*11480*/  MOV R167, R164 ;  /* 0x000000a400a77202 */ /* 0x000fe60000000f00 */
        /* <DEDUP_REMOVED lines=11> */
[----:B------:R-:W-:Y:S03]  /*11540*/  FADD.FTZ R252, R165, R166 ;  /* 0x000000a6a5fc7221 */ /* 0x000fe60000010000 */
[----:B------:R1:W-:Y:S02]  /*11550*/  STL [R1], R0 ;  /* 0x0000000001007387 */ /* 0x0003e40000100800 */
[----:B-1----:R-:W-:Y:S01]  /*11560*/  MOV R0, R3 ;  /* 0x0000000300007202 */ /* 0x002fe20000000f00 */
[----:B------:R-:W-:-:S05]  /*11570*/  @P4 BRA `(.L_x_945) ;  /* 0xffffc91000004947 */ /* 0x000fca000383ffff */
.L_x_944:
[----:B------:R-:W2:Y:S01]  /*11580*/  LDL.LU R2, [R1] ;  /* 0x0000000001027983 */ /* 0x000ea20000300800 */
[----:B------:R-:W-:Y:S01]  /*11590*/  MOV R4, 0x3f800000 ;  /* 0x3f80000000047802 */ /* 0x000fe20000000f00 */
[----:B------:R-:W1:Y:S01]  /*115a0*/  S2UR UR6, SR_CTAID.Y ;  /* 0x00000000000679c3 */ /* 0x000e620000002600 */
        /* <DEDUP_REMOVED lines=12> */
[----:B------:R-:W-:Y:S02]  /*11670*/  ULDC.64 UR4, c[0x0][0x1e0] ;  /* 0x0000780000047ab9 */ /* 0x000fe40000000a00 */
[----:B-1----:R-:W-:Y:S01]  /*11680*/  @!UP0 USHF.R.S32.HI UR12, URZ, 0x1f, UR6 ;  /* 0x0000001f3f0c8899 */ /* 0x002fe20008011406 */
[----:B---3--:R-:W-:Y:S01]  /*11690*/  FADD.FTZ R7, R7, R252 ;  /* 0x000000fc07077221 */ /* 0x008fe20000010000 */
[----:B------:R-:W-:Y:S02]  /*116a0*/  @!UP0 UIMAD.WIDE.U32 UR24, UR6, UR4, URZ ;  /* 0x00000004061882a5 */ /* 0x000fe4000f8e003f */
[----:B------:R-:W-:Y:S02]  /*116b0*/  @!UP0 UIMAD UR12, UR12, UR4, URZ ;  /* 0x000000040c0c82a4 */ /* 0x000fe4000f8e023f */
[----:B------:R-:W1:Y:S01]  /*116c0*/  SHFL.BFLY PT, R0, R7, 0x1, 0x1f ;  /* 0x0c201f0007007f89 */ /* 0x000e6200000e0000 */
[----:B------:R-:W-:Y:S02]  /*116d0*/  ULDC.U8 UR4, c[0x0][0x329] ;  /* 0x0000ca4000047ab9 */ /* 0x000fe40000000000 */
[----:B------:R-:W-:-:S02]  /*116e0*/  UISETP.NE.AND UP1, UPT, UR4, URZ, UPT ;  /* 0x0000003f0400728c */ /* 0x000fc4000bf25270 */
[----:B------:R-:W-:Y:S02]  /*116f0*/  @!UP0 UIMAD UR12, UR6, UR5, UR12 ;  /* 0x00000005060c82a4 */ /* 0x000fe4000f8e020c */
[----:B------:R-:W-:Y:S02]  /*11700*/  @!UP0 UMOV UR20, UR24 ;  /* 0x0000001800148c82 */ /* 0x000fe40008000000 */
[----:B------:R-:W-:Y:S02]  /*11710*/  ULDC.U8 UR5, c[0x0][0x328] ;  /* 0x0000ca0000057ab9 */ /* 0x000fe40000000000 */
[----:B------:R-:W-:Y:S02]  /*11720*/  UISETP.NE.AND UP2, UPT, UR5, URZ, UPT ;  /* 0x0000003f0500728c */ /* 0x000fe4000bf45270 */
[----:B------:R-:W-:Y:S02]  /*11730*/  @!UP0 UIADD3 UR7, UR25, UR12, URZ ;  /* 0x0000000c19078290 */ /* 0x000fe4000fffe03f */
[----:B------:R-:W-:-:S02]  /*11740*/  UISETP.NE.OR UP3, UPT, UR4, URZ, !UP2 ;  /* 0x0000003f0400728c */ /* 0x000fc4000d765670 */
[----:B------:R-:W-:Y:S02]  /*11750*/  @UP1 ULDC UR11, c[0x0][0x210] ;  /* 0x00008400000b1ab9 */ /* 0x000fe40000000800 */
[----:B------:R-:W-:Y:S02]  /*11760*/  ULDC UR5, c[0x0][0x234] ;  /* 0x00008d0000057ab9 */ /* 0x000fe40000000800 */
[----:B------:R-:W-:Y:S02]  /*11770*/  @UP1 UIMAD UR11, UR11, UR8, URZ ;  /* 0x000000080b0b12a4 */ /* 0x000fe4000f8e023f */
[----:B------:R-:W-:Y:S01]  /*11780*/  @!UP1 USEL UR11, UR8, UR5, !UP2 ;  /* 0x00000005080b9287 */ /* 0x000fe2000d000000 */
[----:B-1----:R-:W-:Y:S01]  /*11790*/  FADD.FTZ R0, R7, R0 ;  /* 0x0000000007007221 */ /* 0x002fe20000010000 */
[----:B------:R-:W-:Y:S02]  /*117a0*/  ULDC UR4, c[0x0][0x1c0] ;  /* 0x0000700000047ab9 */ /* 0x000fe40000000800 */
[----:B------:R-:W-:-:S02]  /*117b0*/  @UP1 UMOV UR14, 0x1 ;  /* 0x00000001000e1882 */ /* 0x000fc40000000000 */
[----:B------:R-:W-:Y:S01]  /*117c0*/  FSETP.NE.FTZ.AND P3, PT, R0, RZ, PT ;  /* 0x000000ff0000720b */ /* 0x000fe20003f75000 */
[----:B------:R-:W-:Y:S02]  /*117d0*/  @!UP1 UIMAD UR14, UR11, UR4, URZ ;  /* 0x000000040b0e92a4 */ /* 0x000fe4000f8e023f */
[----:B------:R-:W-:Y:S02]  /*117e0*/  @!UP3 UIMAD UR22, UR6, UR8, URZ ;  /* 0x000000080616b2a4 */ /* 0x000fe4000f8e023f */
[----:B------:R-:W-:Y:S02]  /*117f0*/  @UP1 ULDC UR21, c[0x0][0x210] ;  /* 0x0000840000151ab9 */ /* 0x000fe40000000800 */
[----:B------:R-:W-:Y:S02]  /*11800*/  UIMAD UR4, UR6, UR14, URZ ;  /* 0x0000000e060472a4 */ /* 0x000fe4000f8e023f */
[----:B------:R-:W-:Y:S02]  /*11810*/  @!UP1 UMOV UR21, 0x1 ;  /* 0x0000000100159882 */ /* 0x000fe40000000000 */
[----:B------:R-:W-:-:S02]  /*11820*/  @!UP3 USEL UR22, UR22, UR13, !UP0 ;  /* 0x0000000d1616b287 */ /* 0x000fc4000c000000 */
[----:B------:R-:W1:Y:S01]  /*11830*/  @P3 MUFU.RCP R5, R0 ;  /* 0x0000000000053308 */ /* 0x000e620000001000 */
[----:B----4-:R-:W-:Y:S02]  /*11840*/  UIMAD UR5, UR9, UR21, URZ ;  /* 0x00000015090572a4 */ /* 0x010fe4000f8e023f */
[----:B------:R-:W-:Y:S02]  /*11850*/  USEL UR4, UR4, URZ, UP3 ;  /* 0x0000003f04047287 */ /* 0x000fe40009800000 */
[----:B------:R-:W-:Y:S02]  /*11860*/  USHF.L.U32 UR5, UR5, 0x7, URZ ;  /* 0x0000000705057899 */ /* 0x000fe4000800063f */
[----:B-----5:R-:W-:Y:S01]  /*11870*/  UIMAD UR11, UR10, UR11, UR4 ;  /* 0x0000000b0a0b72a4 */ /* 0x020fe2000f8e0204 */
[----:B------:R-:W3:Y:S01]  /*11880*/  @P3 MUFU.LG2 R0, R0 ;  /* 0x0000000000003308 */ /* 0x000ee20000000c00 */
[----:B------:R-:W-:Y:S02]  /*11890*/  @!UP3 UMOV UR26, UR22 ;  /* 0x00000016001abc82 */ /* 0x000fe40008000000 */
[----:B------:R-:W-:-:S02]  /*118a0*/  USHF.R.S32.HI UR4, URZ, 0x1f, UR5 ;  /* 0x0000001f3f047899 */ /* 0x000fc40008011405 */
[----:B------:R-:W-:Y:S02]  /*118b0*/  @!UP3 USHF.R.S32.HI UR27, URZ, 0x1f, UR22 ;  /* 0x0000001f3f1bb899 */ /* 0x000fe40008011416 */
[----:B------:R-:W-:Y:S01]  /*118c0*/  USHF.R.S32.HI UR6, URZ, 0x1f, UR11 ;  /* 0x0000001f3f067899 */ /* 0x000fe2000801140b */
[C---:B-1----:R-:W-:Y:S01]  /*118d0*/  FMUL.FTZ R163, R5.reuse, R163 ;  /* 0x000000a305a37220 */ /* 0x042fe20000410000 */
[----:B------:R-:W-:Y:S01]  /*118e0*/  UIADD3 UR5, UP2, UP1, UR5, UR26, UR11 ;  /* 0x0000001a05057290 */ /* 0x000fe2000f95e00b */
[C---:B------:R-:W-:Y:S02]  /*118f0*/  FMUL.FTZ R162, R5.reuse, R162 ;  /* 0x000000a205a27220 */ /* 0x040fe40000410000 */
[C---:B------:R-:W-:Y:S01]  /*11900*/  FMUL.FTZ R159, R5.reuse, R159 ;  /* 0x0000009f059f7220 */ /* 0x040fe20000410000 */
[----:B------:R-:W-:Y:S01]  /*11910*/  UIADD3.X UR4, UR4, UR27, UR6, UP2, UP1 ;  /* 0x0000001b04047290 */ /* 0x000fe200097e2406 */
        /* <DEDUP_REMOVED lines=92> */
[----:B---3--:R-:W-:-:S03]  /*11ee0*/  @P3 FMUL.FTZ R0, R0, 0.69314718246459960938 ;  /* 0x3f31721800003820 */ /* 0x008fc60000410000 */
[----:B------:R-:W-:Y:S01]  /*11ef0*/  F2FP.BF16.PACK_AB R130, R131, R130 ;  /* 0x000000828382723e */ /* 0x000fe200000010ff */
[----:B--2---:R-:W1:Y:S02]  /*11f00*/  SHFL.BFLY PT, R9, R2, 0x2, 0x1f ;  /* 0x0c401f0002097f89 */ /* 0x004e6400000e0000 */
[----:B-1----:R-:W-:-:S05]  /*11f10*/  FADD.FTZ R9, R9, R2 ;  /* 0x0000000209097221 */ /* 0x002fca0000010000 */
[----:B------:R-:W1:Y:S02]  /*11f20*/  SHFL.BFLY PT, R2, R9, 0x1, 0x1f ;  /* 0x0c201f0009027f89 */ /* 0x000e6400000e0000 */
[----:B-1----:R-:W-:-:S05]  /*11f30*/  FADD.FTZ R2, R9, R2 ;  /* 0x0000000209027221 */ /* 0x002fca0000010000 */
[----:B------:R-:W-:-:S13]  /*11f40*/  FSETP.NE.FTZ.AND P4, PT, R2, RZ, PT ;  /* 0x000000ff0200720b */ /* 0x000fda0003f95000 */
[----:B------:R-:W1:Y:S08]  /*11f50*/  @P4 MUFU.RCP R4, R2 ;  /* 0x0000000200044308 */ /* 0x000e700000001000 */
[----:B------:R-:W2:Y:S01]  /*11f60*/  @P4 MUFU.LG2 R2, R2 ;  /* 0x0000000200024308 */ /* 0x000ea20000000c00 */
[C---:B-1----:R-:W-:Y:S02]  /*11f70*/  FMUL.FTZ R160, R4.reuse, R160 ;  /* 0x000000a004a07220 */ /* 0x042fe40000410000 */
[----:B------:R-:W-:-:S02]  /*11f80*/  FMUL.FTZ R161, R4, R161 ;  /* 0x000000a104a17220 */ /* 0x000fc40000410000 */
[C---:B------:R-:W-:Y:S02]  /*11f90*/  FMUL.FTZ R156, R4.reuse, R156 ;  /* 0x0000009c049c7220 */ /* 0x040fe40000410000 */
        /* <DEDUP_REMOVED lines=92> */
[----:B------:R-:W1:Y:S01]  /*12560*/  S2R R4, SR_TID.X ;  /* 0x0000000000047919 */ /* 0x000e620000002100 */
[----:B--2---:R-:W-:Y:S02]  /*12570*/  @P4 FMUL.FTZ R77, R2, 0.69314718246459960938 ;  /* 0x3f317218024d4820 */ /* 0x004fe40000410000 */
[----:B------:R-:W-:Y:S02]  /*12580*/  F2FP.BF16.PACK_AB R128, R129, R128 ;  /* 0x000000808180723e */ /* 0x000fe400000010ff */
[----:B-1----:R-:W-:-:S04]  /*12590*/  SHF.R.S32.HI R7, RZ, 0x1f, R4 ;  /* 0x0000001fff077819 */ /* 0x002fc80000011404 */
[CC--:B------:R-:W-:Y:S02]  /*125a0*/  LEA.HI R6, R7.reuse, R4.reuse, RZ, 0x2 ;  /* 0x0000000407067211 */ /* 0x0c0fe400078f10ff */
[----:B------:R-:W-:Y:S02]  /*125b0*/  LEA.HI R5, R7, R4, RZ, 0x5 ;  /* 0x0000000407057211 */ /* 0x000fe400078f28ff */
[--C-:B------:R-:W-:Y:S02]  /*125c0*/  SHF.R.S32.HI R9, RZ, 0x2, R6.reuse ;  /* 0x00000002ff097819 */ /* 0x100fe40000011406 */
[----:B------:R-:W-:-:S04]  /*125d0*/  SHF.R.S32.HI R8, RZ, 0x1f, R6 ;  /* 0x0000001fff087819 */ /* 0x000fc80000011406 */
[----:B------:R-:W-:-:S04]  /*125e0*/  LEA.HI R8, R8, R9, RZ, 0x3 ;  /* 0x0000000908087211 */ /* 0x000fc800078f18ff */
[----:B------:R-:W-:-:S04]  /*125f0*/  LOP3.LUT R8, R8, 0xfffffff8, RZ, 0xc0, !PT ;  /* 0xfffffff808087812 */ /* 0x000fc800078ec0ff */
[----:B------:R-:W-:Y:S02]  /*12600*/  IADD3 R8, R9, -R8, RZ ;  /* 0x8000000809087210 */ /* 0x000fe40007ffe0ff */
[----:B------:R-:W-:Y:S02]  /*12610*/  LOP3.LUT R9, R6, 0x3ffffffc, RZ, 0xc0, !PT ;  /* 0x3ffffffc06097812 */ /* 0x000fe400078ec0ff */
[----:B------:R-:W-:Y:S02]  /*12620*/  SHF.L.U32 R10, R8, 0x6, RZ ;  /* 0x00000006080a7819 */ /* 0x000fe400000006ff */
[----:B------:R-:W-:Y:S02]  /*12630*/  SHF.R.S32.HI R6, RZ, 0x5, R5 ;  /* 0x00000005ff067819 */ /* 0x000fe40000011405 */
[----:B------:R-:W-:Y:S02]  /*12640*/  IADD3 R9, -R9, R4, RZ ;  /* 0x0000000409097210 */ /* 0x000fe40007ffe1ff */
[----:B------:R-:W-:-:S02]  /*12650*/  LOP3.LUT R10, R10, 0x1c0, RZ, 0xc0, !PT ;  /* 0x000001c00a0a7812 */ /* 0x000fc400078ec0ff */
[----:B------:R-:W-:Y:S02]  /*12660*/  LOP3.LUT R11, R8, 0x1, RZ, 0xc0, !PT ;  /* 0x00000001080b7812 */ /* 0x000fe400078ec0ff */
[----:B------:R-:W-:Y:S02]  /*12670*/  LEA R9, R6, R9, 0x9 ;  /* 0x0000000906097211 */ /* 0x000fe400078e48ff */
[----:B------:R-:W-:Y:S02]  /*12680*/  LEA.HI R10, R10, R10, RZ, 0x1d ;  /* 0x0000000a0a0a7211 */ /* 0x000fe400078fe8ff */
[----:B------:R-:W-:Y:S02]  /*12690*/  ISETP.NE.U32.AND P0, PT, R11, 0x1, PT ;  /* 0x000000010b00780c */ /* 0x000fe40003f05070 */
[----:B------:R-:W-:Y:S02]  /*126a0*/  LEA R9, R9, R10, 0x1 ;  /* 0x0000000a09097211 */ /* 0x000fe400078e08ff */
[----:B------:R-:W-:-:S02]  /*126b0*/  R2P PR, R8, 0x6 ;  /* 0x0000000608007804 */ /* 0x000fc40000000000 */
[----:B------:R-:W-:Y:S02]  /*126c0*/  SHF.L.U32 R9, R9, 0x1, RZ ;  /* 0x0000000109097819 */ /* 0x000fe400000006ff */
[----:B------:R-:W-:Y:S02]  /*126d0*/  MOV R8, 0x20 ;  /* 0x0000002000087802 */ /* 0x000fe40000000f00 */
[----:B------:R-:W-:Y:S01]  /*126e0*/  MOV R10, 0x40 ;  /* 0x00000040000a7802 */ /* 0x000fe20000000f00 */
[----:B------:R-:W-:Y:S01]  /*126f0*/  STS [R9], R160 ;  /* 0x000000a009007388 */ /* 0x000fe20000000800 */
[C---:B------:R-:W-:Y:S02]  /*12700*/  IADD3 R11, R9.reuse, -0x10, RZ ;  /* 0xfffffff0090b7810 */ /* 0x040fe40007ffe0ff */
[----:B------:R-:W-:Y:S01]  /*12710*/  SEL R8, R8, 0xffffffe0, !P1 ;  /* 0xffffffe008087807 */ /* 0x000fe20004800000 */
[----:B------:R-:W-:Y:S01]  /*12720*/  STS [R9+0x400], R162 ;  /* 0x000400a209007388 */ /* 0x000fe20000000800 */
[----:B------:R-:W-:-:S02]  /*12730*/  @P0 IADD3 R11, R9, 0x10, RZ ;  /* 0x00000010090b0810 */ /* 0x000fc40007ffe0ff */
[----:B------:R-:W-:Y:S02]  /*12740*/  SEL R10, R10, 0xffffffc0, !P2 ;  /* 0xffffffc00a0a7807 */ /* 0x000fe40005000000 */
[C---:B------:R-:W-:Y:S01]  /*12750*/  IADD3 R13, R9.reuse, R8, RZ ;  /* 0x00000008090d7210 */ /* 0x040fe20007ffe0ff */
[----:B------:R-:W-:Y:S01]  /*12760*/  STS [R11], R156 ;  /* 0x0000009c0b007388 */ /* 0x000fe20000000800 */
[-C--:B------:R-:W-:Y:S02]  /*12770*/  IADD3 R15, R8, R11.reuse, RZ ;  /* 0x0000000b080f7210 */ /* 0x080fe40007ffe0ff */
[-C--:B------:R-:W-:Y:S01]  /*12780*/  IADD3 R17, R9, R10.reuse, RZ ;  /* 0x0000000a09117210 */ /* 0x080fe20007ffe0ff */
[----:B------:R-:W-:Y:S01]  /*12790*/  STS [R11+0x400], R158 ;  /* 0x0004009e0b007388 */ /* 0x000fe20000000800 */
[----:B------:R-:W-:Y:S02]  /*127a0*/  IADD3 R19, R10, R11, RZ ;  /* 0x0000000b0a137210 */ /* 0x000fe40007ffe0ff */
[-C--:B------:R-:W-:Y:S01]  /*127b0*/  IADD3 R21, R13, R10.reuse, RZ ;  /* 0x0000000a0d157210 */ /* 0x080fe20007ffe0ff */
[----:B------:R-:W-:Y:S01]  /*127c0*/  STS [R13], R152 ;  /* 0x000000980d007388 */ /* 0x000fe20000000800 */
[----:B------:R-:W-:-:S02]  /*127d0*/  IADD3 R23, R15, R10, RZ ;  /* 0x0000000a0f177210 */ /* 0x000fc40007ffe0ff */
[----:B------:R-:W-:Y:S01]  /*127e0*/  SHF.R.S32.HI R75, RZ, 0x1f, R6 ;  /* 0x0000001fff4b7819 */ /* 0x000fe20000011406 */
[----:B------:R-:W-:Y:S03]  /*127f0*/  STS [R13+0x400], R154 ;  /* 0x0004009a0d007388 */ /* 0x000fe60000000800 */
        /* <DEDUP_REMOVED lines=111> */
.L_x_949:
[----:B---34-:R-:W-:Y:S05]  /*12ef0*/  BSYNC B0 ;  /* 0x0000000000007941 */ /* 0x018fea0003800000 */
.L_x_948:
        /* <DEDUP_REMOVED lines=36> */
.L_x_951:
[----:B------:R-:W-:Y:S05]  /*13140*/  BSYNC B0 ;  /* 0x0000000000007941 */ /* 0x000fea0003800000 */
.L_x_950:
        /* <DEDUP_REMOVED lines=22> */
.L_x_953:
[----:B------:R-:W-:Y:S05]  /*132b0*/  BSYNC B0 ;  /* 0x0000000000007941 */ /* 0x000fea0003800000 */
.L_x_952:
        /* <DEDUP_REMOVED lines=22> */
.L_x_955:
[----:B------:R-:W-:Y:S05]  /*13420*/  BSYNC B0 ;  /* 0x0000000000007941 */ /* 0x000fea0003800000 */
.L_x_954:
[----:B------:R-:W-:-:S04]  /*13430*/  IADD3 R72, R72, 0x60, RZ ;  /* 0x0000006048487810 */ /* 0x000fc80007ffe0ff */
        /* <DEDUP_REMOVED lines=22> */
.L_x_914:
        /* <DEDUP_REMOVED lines=80> */
.L_x_957:
[----:B------:R-:W-:Y:S05]  /*13aa0*/  BSYNC B0 ;  /* 0x0000000000007941 */ /* 0x000fea0003800000 */
.L_x_956:
        /* <DEDUP_REMOVED lines=22> */
.L_x_959:
[----:B------:R-:W-:Y:S05]  /*13c10*/  BSYNC B0 ;  /* 0x0000000000007941 */ /* 0x000fea0003800000 */
.L_x_958:
        /* <DEDUP_REMOVED lines=22> */
.L_x_961:
[----:B------:R-:W-:Y:S05]  /*13d80*/  BSYNC B0 ;  /* 0x0000000000007941 */ /* 0x000fea0003800000 */
.L_x_960:
        /* <DEDUP_REMOVED lines=21> */
.L_x_963:
[----:B------:R-:W-:Y:S05]  /*13ee0*/  BSYNC B0 ;  /* 0x0000000000007941 */ /* 0x000fea0003800000 */
.L_x_962:
        /* <DEDUP_REMOVED lines=27> */
[----:B-1----:R-:W-:Y:S02]  /*140a0*/  IMAD R0, R2, UR14, RZ ;  /* 0x0000000e02007c24 */ /* 0x002fe4000f8e02ff */
[----:B------:R-:W-:-:S03]  /*140b0*/  IMAD.MOV.U32 R5, RZ, RZ, 0x7f800000 ;  /* 0x7f800000ff057424 */ /* 0x000fc600078e00ff */
[----:B------:R-:W-:-:S04]  /*140c0*/  IADD3 R3, P0, R0, UR11, RZ ;  /* 0x0000000b00037c10 */ /* 0x000fc8000ff1e0ff */
[----:B------:R-:W-:Y:S02]  /*140d0*/  LEA.HI.X.SX32 R0, R0, UR6, 0x1, P0 ;  /* 0x0000000600007c11 */ /* 0x000fe400080f0eff */
[----:B------:R-:W-:-:S04]  /*140e0*/  LEA R2, P0, R3, c[0x0][0x200], 0x2 ;  /* 0x0000800003027a11 */ /* 0x000fc800078010ff */
[----:B------:R-:W-:-:S05]  /*140f0*/  LEA.HI.X R3, R3, c[0x0][0x204], R0, 0x2, P0 ;  /* 0x0000810003037a11 */ /* 0x000fca00000f1400 */
[----:B------:R-:W-:Y:S01]  /*14100*/  STG.E [R2.64], R5 ;  /* 0x0000000502007986 */ /* 0x000fe2000c101912 */
[----:B------:R-:W-:Y:S05]  /*14110*/  EXIT ;  /* 0x000000000000794d */ /* 0x000fea0003800000 */
.L_x_964:
        /* <DEDUP_REMOVED lines=14> */
.L_x_1090:


//--------------------- .text._ZN5flash16flash_fwd_kernelI23Flash_fwd_kernel_traitsILi256ELi128ELi64ELi8ELb0ELb0EN7cutlass10bfloat16_tE19Flash_kernel_traitsILi256ELi128ELi64ELi8ES3_EELb1ELb1ELb0ELb1ELb0ELb0ELb0ELb1EEEvNS_16Flash_fwd_paramsE --------------------------
	.section	.text._ZN5flash16flash_fwd_kernelI23Flash_fwd_kernel_traitsILi256ELi128ELi64ELi8ELb0ELb0EN7cutlass10bfloat16_tE19Flash_kernel_traitsILi256ELi128ELi64ELi8ES3_EELb1ELb1ELb0ELb1ELb0ELb0ELb0ELb1EEEvNS_16Flash_fwd_paramsE,"ax",@progbits
	.sectioninfo	@"SHI_REGISTERS=255"
	.align	128
        .global         _ZN5flash16flash_fwd_kernelI23Flash_fwd_kernel_traitsILi256ELi128ELi64ELi8ELb0ELb0EN7cutlass10bfloat16_tE19Flash_kernel_traitsILi256ELi128ELi64ELi8ES3_EELb1ELb1ELb0ELb1ELb0ELb0ELb0ELb1EEEvNS_16Flash_fwd_paramsE
        .type           _ZN5flash16flash_fwd_kernelI23Flash_fwd_kernel_traitsILi256ELi128ELi64ELi8ELb0ELb0EN7cutlass10bfloat16_tE19Flash_kernel_traitsILi256ELi128ELi64ELi8ES3_EELb1ELb1ELb0ELb1ELb0ELb0ELb0ELb1EEEvNS_16Flash_fwd_paramsE,@function
        .size           _ZN5flash16flash_fwd_kernelI23Flash_fwd_kernel_traitsILi256ELi128ELi64ELi8ELb0ELb0EN7cutlass10bfloat16_tE19Flash_kernel_traitsILi256ELi128ELi64ELi8ES3_EELb1ELb1ELb0ELb1ELb0ELb0ELb0ELb1EEEvNS_16Flash_fwd_paramsE,(.L_x_1091 - _ZN5flash16flash_fwd_kernelI23Flash_fwd_kernel_traitsILi256ELi128ELi64ELi8ELb0ELb0EN7cutlass10bfloat16_tE19Flash_kernel_traitsILi256ELi128ELi64ELi8ES3_EELb1ELb1ELb0ELb1ELb0ELb0ELb0ELb1EEEvNS_16Flash_fwd_paramsE)
        .other          _ZN5flash16flash_fwd_kernelI23Flash_fwd_kernel_traitsILi256ELi128ELi64ELi8ELb0ELb0EN7cutlass10bfloat16_tE19Flash_kernel_traitsILi256ELi128ELi64ELi8ES3_EELb1ELb1ELb0ELb1ELb0ELb0ELb0ELb1EEEvNS_16Flash_fwd_paramsE,@"STO_CUDA_ENTRY STV_DEFAULT"
_ZN5flash16flash_fwd_kernelI23Flash_fwd_kernel_traitsILi256ELi128ELi64ELi8ELb0ELb0EN7cutlass10bfloat16_tE19Flash_kernel_traitsILi256ELi128ELi64ELi8ES3_EELb1ELb1ELb0ELb1ELb0ELb0ELb0ELb1EEEvNS_16Flash_fwd_paramsE:
.text._ZN5flash16flash_fwd_kernelI23Flash_fwd_kernel_traitsILi256ELi128ELi64ELi8ELb0ELb0EN7cutlass10bfloat16_tE19Flash_kernel_traitsILi256ELi128ELi64ELi8ES3_EELb1ELb1ELb0ELb1ELb0ELb0ELb0ELb1EEEvNS_16Flash_fwd_paramsE:
        /* <DEDUP_REMOVED lines=36> */
[----:B------:R-:W-:Y:S02]  /*0240*/  ULDC.64 UR6, c[0x0][0x248] ;  /* 0x0000920000067ab9 */ /* 0x000fe40000000a00 */
[----:B------:R-:W-:Y:S02]  /*0250*/  @UP0 UIMAD.WIDE UR4, UR13, UR8, UR4 ;  /* 0x000000080d0402a5 */ /* 0x000fe4000f8e0204 */
[----:B------:R-:W-:-:S04]  /*0260*/  UIMAD.WIDE UR6, UR13, UR8, UR6 ;  /* 0x000000080d0672a5 */ /* 0x000fc8000f8e0206 */
[----:B------:R-:W-:Y:S02]  /*0270*/  IMAD.U32 R12, RZ, RZ, UR4 ;  /* 0x00000004ff0c7e24 */ /* 0x000fe4000f8e00ff */
[----:B------:R-:W-:Y:S01]  /*0280*/  IMAD.U32 R13, RZ, RZ, UR5 ;  /* 0x00000005ff0d7e24 */ /* 0x000fe2000f8e00ff */
[----:B---3--:R1:W2:Y:S01]  /*0290*/  @P2 R2UR UR32, R6 ;  /* 0x00000000062023c2 */ /* 0x0082a200000e0000 */
[----:B----4-:R-:W-:-:S07]  /*02a0*/  @P2 IADD3 R4, P1, R2, c[0x0][0x300], RZ ;  /* 0x0000c00002042a10 */ /* 0x010fce0007f3e0ff */
[----:B------:R3:W4:Y:S01]  /*02b0*/  @P2 R2UR UR33, R7 ;  /* 0x00000000072123c2 */ /* 0x00072200000e0000 */
[----:B------:R-:W-:Y:S02]  /*02c0*/  @P2 IMAD.X R5, RZ, RZ, R3, P1 ;  /* 0x000000ffff052224 */ /* 0x000fe400008e0603 */
[----:B-1----:R-:W-:Y:S02]  /*02d0*/  @!P3 IMAD.MOV.U32 R6, RZ, RZ, c[0x0][0x308] ;  /* 0x0000c200ff06b624 */ /* 0x002fe400078e00ff */
[----:B--2---:R-:W-:Y:S01]  /*02e0*/  IMAD.U32 R8, RZ, RZ, UR32 ;  /* 0x00000020ff087e24 */ /* 0x004fe2000f8e00ff */
[----:B---3--:R-:W-:Y:S01]  /*02f0*/  @!P3 MOV R7, c[0x0][0x30c] ;  /* 0x0000c3000007ba02 */ /* 0x008fe20000000f00 */
[----:B----4-:R-:W-:-:S04]  /*0300*/  IMAD.U32 R9, RZ, RZ, UR33 ;  /* 0x00000021ff097e24 */ /* 0x010fc8000f8e00ff */
[----:B------:R-:W-:Y:S04]  /*0310*/  @!P3 STG.E.64 [R6.64+0x8], R4 ;  /* 0x000008040600b986 */ /* 0x000fe8000c101b1a */
[----:B------:R1:W-:Y:S04]  /*0320*/  @!P3 STG.E.64 [R6.64], R8 ;  /* 0x000000080600b986 */ /* 0x0003e8000c101b1a */
[----:B------:R-:W2:Y:S04]  /*0330*/  @P0 LDG.E R3, [R14.64] ;  /* 0x0000001a0e030981 */ /* 0x000ea8000c1e1900 */
[----:B------:R-:W3:Y:S01]  /*0340*/  @P0 LDG.E R0, [R14.64+0x4] ;  /* 0x0000041a0e000981 */ /* 0x000ee2000c1e1900 */
[----:B------:R-:W-:-:S02]  /*0350*/  PLOP3.LUT P1, PT, PT, PT, UP0, 0x80, 0x0 ;  /* 0x000000000000781c */ /* 0x000fc40003f2f008 */
        /* <DEDUP_REMOVED lines=27> */
.L_x_965:
[----:B-1----:R-:W-:Y:S02]  /*0510*/  ULDC UR6, c[0x0][0x218] ;  /* 0x0000860000067ab9 */ /* 0x002fe40000000800 */
.L_x_966:
        /* <DEDUP_REMOVED lines=42> */
[----:B------:R-:W-:Y:S01]  /*07c0*/  PLOP3.LUT P0, PT, PT, PT, UP0, 0x80, 0x0 ;  /* 0x000000000000781c */ /* 0x000fe20003f0f008 */
[----:B------:R-:W-:Y:S02]  /*07d0*/  USHF.R.S32.HI UR11, URZ, 0x1f, UR12 ;  /* 0x0000001f3f0b7899 */ /* 0x000fe4000801140c */
        /* <DEDUP_REMOVED lines=12> */
[----:B------:R-:W-:Y:S02]  /*08a0*/  @!UP1 UIMAD UR17, UR13, UR17, UR7 ;  /* 0x000000110d1192a4 */ /* 0x000fe4000f8e0207 */
[----:B------:R-:W-:Y:S02]  /*08b0*/  UIMAD UR4, UR5, UR4, UR14 ;  /* 0x00000004050472a4 */ /* 0x000fe4000f8e020e */
[----:B------:R-:W-:-:S02]  /*08c0*/  USHF.L.U32 UR5, UR5, 0x5, URZ ;  /* 0x0000000505057899 */ /* 0x000fc4000800063f */
[----:B------:R-:W-:Y:S02]  /*08d0*/  ULDC UR7, c[0x0][0x228] ;  /* 0x00008a0000077ab9 */ /* 0x000fe40000000800 */
[----:B------:R-:W-:Y:S02]  /*08e0*/  @!UP1 UIMAD.WIDE.U32 UR30, UR13, UR16, URZ ;  /* 0x000000100d1e92a5 */ /* 0x000fe4000f8e003f */
[----:B------:R-:W-:Y:S01]  /*08f0*/  UIMAD UR7, UR4, UR7, URZ ;  /* 0x00000007040772a4 */ /* 0x000fe2000f8e023f */
[----:B------:R-:W-:Y:S01]  /*0900*/  IADD3 R8, P2, P1, R4, UR5, R17 ;  /* 0x0000000504087c10 */ /* 0x000fe2000f95e011 */
[----:B------:R-:W-:Y:S02]  /*0910*/  USHF.R.S32.HI UR4, URZ, 0x1f, UR5 ;  /* 0x0000001f3f047899 */ /* 0x000fe40008011405 */
[----:B------:R-:W-:Y:S02]  /*0920*/  @UP1 UMOV UR16, UR18 ;  /* 0x0000001200101c82 */ /* 0x000fe40008000000 */
[----:B------:R-:W-:-:S02]  /*0930*/  @!UP1 UIADD3 UR8, UR31, UR17, URZ ;  /* 0x000000111f089290 */ /* 0x000fc4000fffe03f */
[----:B------:R-:W-:Y:S01]  /*0940*/  IADD3.X R6, R5, UR4, R6, P2, P1 ;  /* 0x0000000405067c10 */ /* 0x000fe200097e2406 */
[----:B------:R-:W-:Y:S01]  /*0950*/  @!UP1 UMOV UR16, UR30 ;  /* 0x0000001e00109c82 */ /* 0x000fe20008000000 */
        /* <DEDUP_REMOVED lines=14> */
.L_x_968:
[----:B------:R-:W-:Y:S01]  /*0a40*/  IABS R0, c[0x0][0x1c8] ;  /* 0x0000720000007a13 */ /* 0x000fe20000000000 */
[----:B------:R-:W1:Y:S01]  /*0a50*/  S2R R2, SR_CTAID.Z ;  /* 0x0000000000027919 */ /* 0x000e620000002700 */
[----:B------:R-:W-:Y:S02]  /*0a60*/  UMOV UR18, URZ ;  /* 0x0000003f00127c82 */ /* 0x000fe40008000000 */
[----:B------:R-:W2:Y:S01]  /*0a70*/  R2UR UR5, R0 ;  /* 0x00000000000573c2 */ /* 0x000ea200000e0000 */
[----:B------:R-:W-:Y:S01]  /*0a80*/  @UP0 UIADD3 UR15, UR9, UR15, URZ ;  /* 0x0000000f090f0290 */ /* 0x000fe2000fffe03f */
[----:B-1----:R-:W-:Y:S01]  /*0a90*/  IABS R2, R2 ;  /* 0x0000000200027213 */ /* 0x002fe20000000000 */
[----:B--2---:R-:W1:Y:S05]  /*0aa0*/  I2F.RP R5, UR5 ;  /* 0x0000000500057d06 */ /* 0x004e6a0008209400 */
[----:B------:R-:W2:Y:S03]  /*0ab0*/  R2UR UR4, R2 ;  /* 0x00000000020473c2 */ /* 0x000ea600000e0000 */
        /* <DEDUP_REMOVED lines=8> */
[----:B--2---:R-:W-:-:S04]  /*0b40*/  UIMAD.WIDE.U32 UR30, UR17, UR4, URZ ;  /* 0x00000004111e72a5 */ /* 0x004fc8000f8e003f */
        /* <DEDUP_REMOVED lines=32> */
.L_x_969:
[CC--:B------:R-:W-:Y:S01]  /*0d50*/  LEA.HI R9, R7.reuse, R10.reuse, RZ, 0x3 ;  /* 0x0000000a07097211 */ /* 0x0c0fe200078f18ff */
[----:B------:R-:W1:Y:S01]  /*0d60*/  S2R R20, SR_CTAID.Z ;  /* 0x0000000000147919 */ /* 0x000e620000002700 */
[----:B------:R-:W-:Y:S01]  /*0d70*/  LEA.HI R2, R7, R10, RZ, 0x4 ;  /* 0x0000000a07027211 */ /* 0x000fe200078f20ff */
[----:B------:R-:W-:Y:S01]  /*0d80*/  ULDC.64 UR4, c[0x0][0x1b8] ;  /* 0x00006e0000047ab9 */ /* 0x000fe20000000a00 */
[----:B------:R-:W-:Y:S01]  /*0d90*/  SHF.R.S32.HI R34, RZ, 0x3, R9 ;  /* 0x00000003ff227819 */ /* 0x000fe20000011409 */
[----:B------:R-:W-:Y:S01]  /*0da0*/  IMAD.U32 R24, RZ, RZ, UR22 ;  /* 0x00000016ff187e24 */ /* 0x000fe2000f8e00ff */
[----:B------:R-:W-:Y:S01]  /*0db0*/  LOP3.LUT R9, R9, 0xfffffff8, RZ, 0xc0, !PT ;  /* 0xfffffff809097812 */ /* 0x000fe200078ec0ff */
[----:B------:R-:W-:Y:S01]  /*0dc0*/  BSSY B0, `(.L_x_970) ;  /* 0x0000080000007945 */ /* 0x000fe20003800000 */
[----:B------:R-:W-:Y:S01]  /*0dd0*/  SHF.R.S32.HI R5, RZ, 0x4, R2 ;  /* 0x00000004ff057819 */ /* 0x000fe20000011402 */
[----:B------:R-:W-:Y:S01]  /*0de0*/  IMAD.SHL.U32 R0, R34, 0x40, RZ ;  /* 0x0000004022007824 */ /* 0x000fe200078e00ff */
[----:B------:R-:W-:Y:S01]  /*0df0*/  SHF.R.S32.HI R35, RZ, 0x1f, R34 ;  /* 0x0000001fff237819 */ /* 0x000fe20000011422 */
[----:B------:R-:W-:Y:S01]  /*0e00*/  IMAD.IADD R16, R10, 0x1, -R9 ;  /* 0x000000010a107824 */ /* 0x000fe200078e0a09 */
[----:B------:R-:W-:-:S02]  /*0e10*/  LEA.HI R218, R2, R5, RZ, 0x1 ;  /* 0x0000000502da7211 */ /* 0x000fc400078f08ff */
[----:B------:R-:W-:Y:S01]  /*0e20*/  LOP3.LUT R9, R2, 0xfffffff0, RZ, 0xc0, !PT ;  /* 0xfffffff002097812 */ /* 0x000fe200078ec0ff */
[----:B------:R-:W-:Y:S01]  /*0e30*/  IMAD.SHL.U32 R106, R16, 0x8, RZ ;  /* 0x00000008106a7824 */ /* 0x000fe200078e00ff */
[----:B------:R-:W-:Y:S01]  /*0e40*/  LOP3.LUT R218, R218, 0xfffffffe, RZ, 0xc0, !PT ;  /* 0xfffffffedada7812 */ /* 0x000fe200078ec0ff */
[----:B------:R-:W-:Y:S01]  /*0e50*/  IMAD R4, R35, c[0x0][0x198], RZ ;  /* 0x0000660023047a24 */ /* 0x000fe200078e02ff */
[----:B------:R-:W-:Y:S01]  /*0e60*/  LOP3.LUT R0, R0, 0x1c0, RZ, 0xc0, !PT ;  /* 0x000001c000007812 */ /* 0x000fe200078ec0ff */
[----:B------:R-:W-:Y:S01]  /*0e70*/  IMAD.IADD R18, R10, 0x1, -R9 ;  /* 0x000000010a127824 */ /* 0x000fe200078e0a09 */
[----:B------:R-:W-:Y:S01]  /*0e80*/  SHF.R.S32.HI R107, RZ, 0x1f, R106 ;  /* 0x0000001fff6b7819 */ /* 0x000fe2000001146a */
[----:B------:R-:W-:Y:S01]  /*0e90*/  IMAD.IADD R218, R5, 0x1, -R218 ;  /* 0x0000000105da7824 */ /* 0x000fe200078e0ada */
[----:B------:R-:W-:Y:S01]  /*0ea0*/  IADD3 R12, P0, R106, UR16, RZ ;  /* 0x000000106a0c7c10 */ /* 0x000fe2000ff1e0ff */
[C---:B------:R-:W-:Y:S01]  /*0eb0*/  IMAD R4, R34.reuse, c[0x0][0x19c], R4 ;  /* 0x0000670022047a24 */ /* 0x040fe200078e0204 */
[----:B------:R-:W-:Y:S01]  /*0ec0*/  SHF.R.S32.HI R5, RZ, 0x1f, R18 ;  /* 0x0000001fff057819 */ /* 0x000fe20000011412 */
[----:B------:R-:W-:Y:S01]  /*0ed0*/  IMAD.WIDE.U32 R14, R34, c[0x0][0x198], R106 ;  /* 0x00006600220e7a25 */ /* 0x000fe200078e006a */
[----:B------:R-:W-:Y:S01]  /*0ee0*/  IADD3.X R13, R107, UR8, RZ, P0, !PT ;  /* 0x000000086b0d7c10 */ /* 0x000fe200087fe4ff */
[----:B------:R-:W-:Y:S01]  /*0ef0*/  ULDC.64 UR8, c[0x0][0x1b0] ;  /* 0x00006c0000087ab9 */ /* 0x000fe20000000a00 */
[----:B------:R-:W-:Y:S01]  /*0f00*/  LEA.HI R2, R5, R18, RZ, 0x3 ;  /* 0x0000001205027211 */ /* 0x000fe200078f18ff */
[----:B------:R-:W-:Y:S01]  /*0f10*/  UIMAD UR8, UR15, UR8, URZ ;  /* 0x000000080f0872a4 */ /* 0x000fe2000f8e023f */
[----:B------:R-:W-:Y:S01]  /*0f20*/  LEA.HI R7, R7, R10, RZ, 0x6 ;  /* 0x0000000a07077211 */ /* 0x000fe200078f30ff */
[----:B-1----:R-:W-:Y:S01]  /*0f30*/  IMAD.WIDE.U32 R20, R20, c[0x0][0x1a8], R12 ;  /* 0x00006a0014147a25 */ /* 0x002fe200078e000c */
[----:B------:R-:W-:Y:S01]  /*0f40*/  LOP3.LUT R5, R2, 0xfffffff8, RZ, 0xc0, !PT ;  /* 0xfffffff802057812 */ /* 0x000fe200078ec0ff */
[----:B------:R-:W-:Y:S01]  /*0f50*/  UIMAD UR8, UR31, UR9, UR8 ;  /* 0x000000091f0872a4 */ /* 0x000fe2000f8e0208 */
[----:B------:R-:W-:Y:S01]  /*0f60*/  LOP3.LUT R9, R0, 0x38, R106, 0xf8, !PT ;  /* 0x0000003800097812 */ /* 0x000fe200078ef86a */
[----:B------:R-:W-:Y:S01]  /*0f70*/  IMAD.SHL.U32 R7, R7, 0x8, RZ ;  /* 0x0000000807077824 */ /* 0x000fe200078e00ff */
[----:B------:R-:W-:Y:S01]  /*0f80*/  SHF.R.U32.HI R0, RZ, 0x3, R0 ;  /* 0x00000003ff007819 */ /* 0x000fe20000011600 */
[----:B------:R-:W-:Y:S01]  /*0f90*/  IMAD.IADD R5, R18, 0x1, -R5 ;  /* 0x0000000112057824 */ /* 0x000fe200078e0a05 */
[----:B------:R-:W-:Y:S01]  /*0fa0*/  IADD3 R18, P0, R14, UR28, RZ ;  /* 0x0000001c0e127c10 */ /* 0x000fe2000ff1e0ff */
[----:B------:R-:W-:Y:S01]  /*0fb0*/  IMAD.SHL.U32 R12, R218, 0x8, RZ ;  /* 0x00000008da0c7824 */ /* 0x000fe200078e00ff */
[----:B------:R-:W-:Y:S01]  /*0fc0*/  LOP3.LUT R0, R9, R0, RZ, 0x3c, !PT ;  /* 0x0000000009007212 */ /* 0x000fe200078e3cff */
[----:B------:R1:W-:Y:S01]  /*0fd0*/  STL.64 [R1+0x28], R34 ;  /* 0x0000282201007387 */ /* 0x0003e20000100a00 */
[----:B------:R-:W-:Y:S01]  /*0fe0*/  IADD3.X R19, R15, UR25, R4, P0, !PT ;  /* 0x000000190f137c10 */ /* 0x000fe200087fe404 */
[----:B------:R-:W-:Y:S01]  /*0ff0*/  IMAD R4, R35, c[0x0][0x1a0], RZ ;  /* 0x0000680023047a24 */ /* 0x000fe200078e02ff */
[C---:B------:R-:W-:Y:S01]  /*1000*/  LOP3.LUT P2, RZ, R5.reuse, 0x4, RZ, 0xc0, !PT ;  /* 0x0000000405ff7812 */ /* 0x040fe2000784c0ff */
[----:B------:R-:W-:Y:S01]  /*1010*/  IMAD.WIDE.U32 R14, R34, c[0x0][0x1a0], R106 ;  /* 0x00006800220e7a25 */ /* 0x000fe200078e006a */
[C---:B------:R-:W-:Y:S01]  /*1020*/  LOP3.LUT P1, RZ, R5.reuse, 0x2, RZ, 0xc0, !PT ;  /* 0x0000000205ff7812 */ /* 0x040fe2000782c0ff */
[----:B------:R1:W-:Y:S01]  /*1030*/  STL.64 [R1+0x20], R106 ;  /* 0x0000206a01007387 */ /* 0x0003e20000100a00 */
[----:B------:R-:W-:Y:S01]  /*1040*/  LOP3.LUT R0, R0, 0xfffffe00, R7, 0xf8, !PT ;  /* 0xfffffe0000007812 */ /* 0x000fe200078ef807 */
[----:B------:R-:W-:Y:S01]  /*1050*/  IMAD R4, R34, c[0x0][0x1a4], R4 ;  /* 0x0000690022047a24 */ /* 0x000fe200078e0204 */
[----:B------:R-:W-:Y:S01]  /*1060*/  IADD3 R14, P0, R14, UR30, RZ ;  /* 0x0000001e0e0e7c10 */ /* 0x000fe2000ff1e0ff */
[----:B------:R-:W-:Y:S01]  /*1070*/  IMAD.SHL.U32 R5, R5, 0x40, RZ ;  /* 0x0000004005057824 */ /* 0x000fe200078e00ff */
[----:B------:R-:W-:Y:S01]  /*1080*/  IADD3 R104, R106, 0x40, RZ ;  /* 0x000000406a687810 */ /* 0x000fe20007ffe0ff */
[----:B------:R-:W-:Y:S01]  /*1090*/  IMAD.SHL.U32 R100, R0, 0x2, RZ ;  /* 0x0000000200647824 */ /* 0x000fe200078e00ff */
[----:B------:R-:W-:Y:S01]  /*10a0*/  IADD3.X R15, R15, UR29, R4, P0, !PT ;  /* 0x0000001d0f0f7c10 */ /* 0x000fe200087fe404 */
[----:B------:R-:W-:Y:S01]  /*10b0*/  IMAD.U32 R4, RZ, RZ, UR31 ;  /* 0x0000001fff047e24 */ /* 0x000fe2000f8e00ff */
[----:B------:R-:W-:Y:S01]  /*10c0*/  LOP3.LUT R5, R5, 0x1c0, RZ, 0xc0, !PT ;  /* 0x000001c005057812 */ /* 0x000fe200078ec0ff */
[----:B------:R-:W-:Y:S01]  /*10d0*/  UIADD3 UR9, -UR14, UR24, URZ ;  /* 0x000000180e097290 */ /* 0x000fe2000fffe13f */
[----:B------:R-:W-:Y:S01]  /*10e0*/  IADD3 R101, R106, 0x80, RZ ;  /* 0x000000806a657810 */ /* 0x000fe20007ffe0ff */
[----:B------:R-:W-:Y:S01]  /*10f0*/  IMAD.WIDE.U32 R36, R4, c[0x0][0x1b0], R18 ;  /* 0x00006c0004247a25 */ /* 0x000fe200078e0012 */
[----:B------:R-:W-:Y:S01]  /*1100*/  LOP3.LUT R12, R5, 0x8, R12, 0xf8, !PT ;  /* 0x00000008050c7812 */ /* 0x000fe200078ef80c */
[----:B------:R-:W-:Y:S01]  /*1110*/  UIMAD UR15, UR15, UR4, URZ ;  /* 0x000000040f0f72a4 */ /* 0x000fe2000f8e023f */
[----:B------:R-:W-:Y:S01]  /*1120*/  SHF.R.U32.HI R5, RZ, 0x3, R5 ;  /* 0x00000003ff057819 */ /* 0x000fe20000011605 */
[----:B------:R-:W-:Y:S01]  /*1130*/  IMAD.SHL.U32 R2, R2, 0x40, RZ ;  /* 0x0000004002027824 */ /* 0x000fe200078e00ff */
[----:B------:R-:W-:Y:S01]  /*1140*/  IADD3 R251, R106, 0xc0, RZ ;  /* 0x000000c06afb7810 */ /* 0x000fe20007ffe0ff */
[----:B------:R1:W-:Y:S01]  /*1150*/  STL.64 [R1+0x10], R36 ;  /* 0x0000102401007387 */ /* 0x0003e20000100a00 */
[----:B------:R-:W-:Y:S01]  /*1160*/  IADD3 R39, R37, UR8, RZ ;  /* 0x0000000825277c10 */ /* 0x000fe2000fffe0ff */
[----:B------:R-:W-:Y:S01]  /*1170*/  UIMAD UR15, UR31, UR5, UR15 ;  /* 0x000000051f0f72a4 */ /* 0x000fe2000f8e020f */
[----:B------:R-:W-:Y:S01]  /*1180*/  LOP3.LUT R5, R12, R5, RZ, 0x3c, !PT ;  /* 0x000000050c057212 */ /* 0x000fe200078e3cff */
[----:B------:R1:W-:Y:S01]  /*1190*/  STL [R1+0xc], R104 ;  /* 0x00000c6801007387 */ /* 0x0003e20000100800 */
[----:B------:R-:W-:Y:S01]  /*11a0*/  IMAD.U32 R12, RZ, RZ, UR31 ;  /* 0x0000001fff0c7e24 */ /* 0x000fe2000f8e00ff */
[----:B------:R-:W-:Y:S01]  /*11b0*/  ULDC.64 UR4, c[0x0][0x1a8] ;  /* 0x00006a0000047ab9 */ /* 0x000fe20000000a00 */
[----:B------:R-:W-:Y:S01]  /*11c0*/  ISETP.GE.AND P0, PT, R34, UR9, PT ;  /* 0x0000000922007c0c */ /* 0x000fe2000bf06270 */
[----:B------:R1:W-:Y:S01]  /*11d0*/  STL [R1+0x8], R101 ;  /* 0x0000086501007387 */ /* 0x0003e20000100800 */
[----:B------:R-:W-:Y:S01]  /*11e0*/  IMAD.WIDE.U32 R12, R12, c[0x0][0x1b8], R14 ;  /* 0x00006e000c0c7a25 */ /* 0x000fe200078e000e */
[--C-:B------:R-:W-:Y:S01]  /*11f0*/  SHF.R.S32.HI R14, RZ, 0x5, R3.reuse ;  /* 0x00000005ff0e7819 */ /* 0x100fe20000011403 */
[----:B------:R-:W-:Y:S01]  /*1200*/  UIMAD UR4, UR11, UR4, URZ ;  /* 0x000000040b0472a4 */ /* 0x000fe2000f8e023f */
[----:B------:R1:W-:Y:S01]  /*1210*/  STL [R1+0x4], R251 ;  /* 0x000004fb01007387 */ /* 0x0003e20000100800 */
[----:B------:R-:W-:Y:S01]  /*1220*/  SHF.R.S32.HI R3, RZ, 0x1f, R3 ;  /* 0x0000001fff037819 */ /* 0x000fe20000011403 */
[----:B------:R-:W-:Y:S01]  /*1230*/  IMAD.MOV.U32 R9, RZ, RZ, 0x10 ;  /* 0x00000010ff097424 */ /* 0x000fe200078e00ff */
[----:B------:R-:W-:Y:S01]  /*1240*/  SHF.R.S32.HI R18, RZ, 0x1f, R17 ;  /* 0x0000001fff127819 */ /* 0x000fe20000011411 */
[----:B------:R1:W-:Y:S01]  /*1250*/  STL [R1], R100 ;  /* 0x0000006401007387 */ /* 0x0003e20000100800 */
[----:B------:R-:W-:Y:S01]  /*1260*/  LEA.HI R3, R3, R14, RZ, 0x3 ;  /* 0x0000000e03037211 */ /* 0x000fe200078f18ff */
[----:B------:R-:W-:Y:S01]  /*1270*/  UIMAD UR5, UR12, UR5, UR4 ;  /* 0x000000050c0572a4 */ /* 0x000fe2000f8e0204 */
[----:B------:R-:W-:Y:S01]  /*1280*/  LEA.HI R18, R18, R17, RZ, 0x2 ;  /* 0x0000001112127211 */ /* 0x000fe200078f10ff */
[----:B------:R1:W-:Y:S01]  /*1290*/  STL [R1+0x1c], R39 ;  /* 0x00001c2701007387 */ /* 0x0003e20000100800 */
[----:B------:R-:W-:Y:S01]  /*12a0*/  LOP3.LUT R3, R3, 0xffffff8, RZ, 0xc0, !PT ;  /* 0x0ffffff803037812 */ /* 0x000fe200078ec0ff */
[----:B------:R-:W-:Y:S01]  /*12b0*/  IMAD.MOV.U32 R7, RZ, RZ, 0x20 ;  /* 0x00000020ff077424 */ /* 0x000fe200078e00ff */
[----:B------:R-:W-:Y:S01]  /*12c0*/  LOP3.LUT R5, R5, 0xfffffe00, R2, 0xf8, !PT ;  /* 0xfffffe0005057812 */ /* 0x000fe200078ef802 */
[----:B------:R-:W-:Y:S01]  /*12d0*/  IMAD.WIDE R24, R24, 0x80, R34 ;  /* 0x0000008018187825 */ /* 0x000fe200078e0222 */
[----:B------:R-:W-:-:S02]  /*12e0*/  SHF.R.S32.HI R11, RZ, 0x2, R18 ;  /* 0x00000002ff0b7819 */ /* 0x000fc40000011412 */
[----:B------:R-:W-:Y:S01]  /*12f0*/  IADD3 R23, R21, UR5, RZ ;  /* 0x0000000515177c10 */ /* 0x000fe2000fffe0ff */
[----:B------:R-:W-:Y:S01]  /*1300*/  IMAD.IADD R2, R14, 0x1, -R3 ;  /* 0x000000010e027824 */ /* 0x000fe200078e0a03 */
[----:B------:R-:W-:Y:S02]  /*1310*/  IADD3 R15, R13, UR15, RZ ;  /* 0x0000000f0d0f7c10 */ /* 0x000fe4000fffe0ff */
[----:B------:R-:W-:Y:S01]  /*1320*/  SEL R4, R9, 0xfffffff0, !P1 ;  /* 0xfffffff009047807 */ /* 0x000fe20004800000 */
[----:B------:R-:W-:Y:S01]  /*1330*/  IMAD R2, R2, 0x10, R11 ;  /* 0x0000001002027824 */ /* 0x000fe200078e020b */
        /* <DEDUP_REMOVED lines=40> */
.L_x_971:
[----:B------:R-:W-:Y:S05]  /*15c0*/  BSYNC B0 ;  /* 0x0000000000007941 */ /* 0x000fea0003800000 */
.L_x_970:
        /* <DEDUP_REMOVED lines=25> */
[C---:B--2---:R-:W-:Y:S01]  /*1760*/  @!P5 LEA R28, P6, R26.reuse, c[0x0][0x160], 0x1 ;  /* 0x000058001a1cda11 */ /* 0x044fe200078c08ff */
        /* <DEDUP_REMOVED lines=29> */
.L_x_973:
[----:B------:R-:W-:Y:S05]  /*1940*/  BSYNC B0 ;  /* 0x0000000000007941 */ /* 0x000fea0003800000 */
.L_x_972:
        /* <DEDUP_REMOVED lines=45> */
.L_x_975:
[----:B------:R-:W-:Y:S05]  /*1c20*/  BSYNC B0 ;  /* 0x0000000000007941 */ /* 0x000fea0003800000 */
.L_x_974:
        /* <DEDUP_REMOVED lines=48> */
.L_x_977:
[----:B------:R-:W-:Y:S05]  /*1f30*/  BSYNC B0 ;  /* 0x0000000000007941 */ /* 0x000fea0003800000 */
.L_x_976:
        /* <DEDUP_REMOVED lines=48> */
.L_x_979:
[----:B------:R-:W-:Y:S05]  /*2240*/  BSYNC B0 ;  /* 0x0000000000007941 */ /* 0x000fea0003800000 */
.L_x_978:
        /* <DEDUP_REMOVED lines=42> */
.L_x_981:
[----:B------:R-:W-:Y:S05]  /*24f0*/  BSYNC B0 ;  /* 0x0000000000007941 */ /* 0x000fea0003800000 */
.L_x_980:
        /* <DEDUP_REMOVED lines=18> */
[----:B-1-3--:R-:W-:Y:S01]  /*2620*/  IMAD.U32 R20, RZ, RZ, UR12 ;  /* 0x0000000cff147e24 */ /* 0x00afe2000f8e00ff */
[----:B------:R-:W1:Y:S01]  /*2630*/  @P0 MUFU.RCP R17, c[0x0][0x238] ;  /* 0x00008e0000110b08 */ /* 0x000e620000001000 */
[----:B------:R-:W-:Y:S01]  /*2640*/  ISETP.GE.AND P1, PT, R34, UR15, PT ;  /* 0x0000000f22007c0c */ /* 0x000fe2000bf26270 */
[----:B------:R-:W-:-:S02]  /*2650*/  ULDC.64 UR4, c[0x0][0x1a0] ;  /* 0x0000680000047ab9 */ /* 0x000fc40000000a00 */
[----:B------:R-:W-:-:S05]  /*2660*/  IMAD.U32 R21, RZ, RZ, UR13 ;  /* 0x0000000dff157e24 */ /* 0x000fca000f8e00ff */
[----:B------:R3:W1:Y:S01]  /*2670*/  @P0 LDG.E R20, [R20.64] ;  /* 0x0000001a14140981 */ /* 0x000662000c1e1900 */
[----:B------:R-:W-:Y:S01]  /*2680*/  USHF.L.U32 UR13, UR4, 0x6, URZ ;  /* 0x00000006040d7899 */ /* 0x000fe2000800063f */
[----:B------:R-:W-:Y:S01]  /*2690*/  MOV R23, UR22 ;  /* 0x0000001600177c02 */ /* 0x000fe20008000f00 */
[----:B------:R-:W-:Y:S01]  /*26a0*/  USHF.L.U64.HI UR12, UR4, UR20, UR5 ;  /* 0x00000014040c7299 */ /* 0x000fe20008010205 */
[----:B------:R-:W-:Y:S01]  /*26b0*/  BAR.SYNC.DEFER_BLOCKING 0x0 ;  /* 0x0000000000007b1d */ /* 0x000fe20000010000 */
[C---:B------:R-:W-:Y:S01]  /*26c0*/  LEA R18, R14.reuse, UR14, 0x4 ;  /* 0x0000000e0e127c11 */ /* 0x040fe2000f8e20ff */
[----:B------:R-:W-:Y:S01]  /*26d0*/  IMAD R219, R14, 0x400, R5 ;  /* 0x000004000edb7824 */ /* 0x000fe200078e0205 */
[----:B------:R-:W-:Y:S02]  /*26e0*/  UIMAD UR12, UR12, UR7, URZ ;  /* 0x000000070c0c72a4 */ /* 0x000fe4000f8e023f */
[----:B------:R-:W-:Y:S01]  /*26f0*/  IADD3 R11, R18, 0x1, R11 ;  /* 0x00000001120b7810 */ /* 0x000fe20007ffe00b */
[----:B------:R-:W-:Y:S01]  /*2700*/  IMAD.U32 R18, RZ, RZ, UR10 ;  /* 0x0000000aff127e24 */ /* 0x000fe2000f8e00ff */
[----:B------:R-:W-:Y:S01]  /*2710*/  UIMAD UR12, UR16, UR13, UR12 ;  /* 0x0000000d100c72a4 */ /* 0x000fe2000f8e020c */
[----:B------:R-:W-:Y:S01]  /*2720*/  BSSY B0, `(.L_x_982) ;  /* 0x0000036000007945 */ /* 0x000fe20003800000 */
[----:B------:R-:W-:Y:S01]  /*2730*/  UMOV UR23, URZ ;  /* 0x0000003f00177c82 */ /* 0x000fe20008000000 */
[----:B------:R-:W-:Y:S01]  /*2740*/  SHF.L.U32 R219, R219, 0x1, RZ ;  /* 0x00000001dbdb7819 */ /* 0x000fe200000006ff */
[----:B------:R-:W-:Y:S01]  /*2750*/  UIADD3 UR5, UR33, 0x646e171e, URZ ;  /* 0x646e171e21057890 */ /* 0x000fe2000fffe03f */
[----:B------:R-:W-:-:S04]  /*2760*/  IADD3 R11, R18, -UR24, R11 ;  /* 0x80000018120b7c10 */ /* 0x000fc8000fffe00b */
[----:B------:R-:W-:Y:S01]  /*2770*/  IADD3 R11, R11, c[0x0][0x2e8], RZ ;  /* 0x0000ba000b0b7a10 */ /* 0x000fe20007ffe0ff */
[----:B---3--:R-:W-:Y:S01]  /*2780*/  IMAD.U32 R21, RZ, RZ, UR13 ;  /* 0x0000000dff157e24 */ /* 0x008fe2000f8e00ff */
[----:B------:R3:W-:Y:S04]  /*2790*/  @P1 STS.128 [R100+0x18000], RZ ;  /* 0x018000ff64001388 */ /* 0x0007e80000000c00 */
[----:B------:R3:W-:Y:S04]  /*27a0*/  @P1 STS.128 [R100+0x1a000], RZ ;  /* 0x01a000ff64001388 */ /* 0x0007e80000000c00 */
[----:B------:R3:W-:Y:S04]  /*27b0*/  @P1 STS.128 [R100+0x1c000], RZ ;  /* 0x01c000ff64001388 */ /* 0x0007e80000000c00 */
[----:B------:R3:W-:Y:S01]  /*27c0*/  @P1 STS.128 [R100+0x1e000], RZ ;  /* 0x01e000ff64001388 */ /* 0x0007e20000000c00 */
[----:B-1----:R-:W-:-:S04]  /*27d0*/  @P0 FMUL.FTZ R17, R20, R17 ;  /* 0x0000001114110220 */ /* 0x002fc80000410000 */
[----:B------:R1:W5:Y:S02]  /*27e0*/  @P0 R2UR UR11, R17 ;  /* 0x00000000110b03c2 */ /* 0x00036400000e0000 */
[----:B-1----:R-:W-:Y:S01]  /*27f0*/  IMAD.SHL.U32 R17, R10, 0x2, RZ ;  /* 0x000000020a117824 */ /* 0x002fe200078e00ff */
[----:B------:R-:W-:Y:S01]  /*2800*/  LEA R10, R23, R14, 0x3 ;  /* 0x0000000e170a7211 */ /* 0x000fe200078e18ff */
[----:B------:R-:W-:Y:S01]  /*2810*/  IMAD.MOV.U32 R14, RZ, RZ, R12 ;  /* 0x000000ffff0e7224 */ /* 0x000fe200078e000c */
[----:B-----5:R-:W-:Y:S02]  /*2820*/  @UP1 UMOV UR23, UR11 ;  /* 0x0000000b00171c82 */ /* 0x020fe40008000000 */
[----:B------:R-:W-:Y:S01]  /*2830*/  LOP3.LUT R249, R17, 0x6, RZ, 0xc0, !PT ;  /* 0x0000000611f97812 */ /* 0x000fe200078ec0ff */
[----:B------:R-:W-:-:S05]  /*2840*/  IMAD.WIDE.U32 R20, R21, UR7, R14 ;  /* 0x0000000715147c25 */ /* 0x000fca000f8e000e */
[----:B------:R-:W-:Y:S01]  /*2850*/  IADD3 R17, R21, UR12, RZ ;  /* 0x0000000c15117c10 */ /* 0x000fe2000fffe0ff */
[----:B------:R-:W-:Y:S05]  /*2860*/  @P1 BRA `(.L_x_983) ;  /* 0x0000021000001947 */ /* 0x000fea0003800000 */
[----:B---3--:R-:W-:Y:S02]  /*2870*/  ISETP.GE.AND P5, PT, R106, c[0x0][0x220], PT ;  /* 0x000088006a007a0c */ /* 0x008fe40003fa6270 */
        /* <DEDUP_REMOVED lines=32> */
.L_x_983:
[----:B---3--:R-:W-:Y:S05]  /*2a80*/  BSYNC B0 ;  /* 0x0000000000007941 */ /* 0x008fea0003800000 */
.L_x_982:
[----:B------:R-:W-:Y:S01]  /*2a90*/  ISETP.GE.AND P0, PT, R0, UR15, PT ;  /* 0x0000000f00007c0c */ /* 0x000fe2000bf06270 */
[----:B------:R-:W-:Y:S01]  /*2aa0*/  IMAD.SHL.U32 R18, R16, 0x40, RZ ;  /* 0x0000004010127824 */ /* 0x000fe200078e00ff */
[----:B------:R-:W-:Y:S01]  /*2ab0*/  ULDC UR11, c[0x0][0x1a4] ;  /* 0x00006900000b7ab9 */ /* 0x000fe20000000800 */
[----:B-1----:R-:W-:Y:S01]  /*2ac0*/  IMAD.SHL.U32 R23, R34, 0x8, RZ ;  /* 0x0000000822177824 */ /* 0x002fe200078e00ff */
[----:B------:R-:W-:Y:S01]  /*2ad0*/  R2P PR, R16, 0x6 ;  /* 0x0000000610007804 */ /* 0x000fe20000000000 */
[----:B------:R-:W-:Y:S01]  /*2ae0*/  USHF.L.U32 UR20, UR4, 0x5, URZ ;  /* 0x0000000504147899 */ /* 0x000fe2000800063f */
[----:B------:R-:W-:Y:S01]  /*2af0*/  LOP3.LUT R18, R18, 0x1c0, RZ, 0xc0, !PT ;  /* 0x000001c012127812 */ /* 0x000fe200078ec0ff */
[----:B------:R-:W-:Y:S01]  /*2b00*/  USHF.L.U64.HI UR19, UR4, UR19, UR11 ;  /* 0x0000001304137299 */ /* 0x000fe2000801020b */
[----:B------:R-:W-:Y:S01]  /*2b10*/  BSSY B0, `(.L_x_984) ;  /* 0x000002f000007945 */ /* 0x000fe20003800000 */
[----:B------:R-:W-:Y:S02]  /*2b20*/  SEL R9, R9, 0xfffffff0, !P1 ;  /* 0xfffffff009097807 */ /* 0x000fe40004800000 */
[----:B------:R-:W-:-:S02]  /*2b30*/  LOP3.LUT R0, R18, 0x8, R23, 0xf8, !PT ;  /* 0x0000000812007812 */ /* 0x000fc400078ef817 */
[----:B------:R1:W-:Y:S01]  /*2b40*/  @P0 STS.128 [R100+0x19000], RZ ;  /* 0x019000ff64000388 */ /* 0x0003e20000000c00 */
[----:B------:R-:W-:Y:S02]  /*2b50*/  SHF.R.U32.HI R23, RZ, 0x3, R18 ;  /* 0x00000003ff177819 */ /* 0x000fe40000011612 */
[----:B------:R-:W-:Y:S01]  /*2b60*/  SEL R7, R7, 0xffffffe0, !P2 ;  /* 0xffffffe007077807 */ /* 0x000fe20005000000 */
        /* <DEDUP_REMOVED lines=41> */
.L_x_985:
[----:B------:R-:W-:Y:S05]  /*2e00*/  BSYNC B0 ;  /* 0x0000000000007941 */ /* 0x000fea0003800000 */
.L_x_984:
[----:B------:R-:W-:Y:S01]  /*2e10*/  IMAD.SHL.U32 R218, R218, 0x2, RZ ;  /* 0x00000002dada7824 */ /* 0x000fe200078e00ff */
[----:B------:R-:W-:Y:S01]  /*2e20*/  LDSM.16.M88.4 R40, [R219] ;  /* 0x00000000db28783b */ /* 0x000fe20000000200 */
[--C-:B------:R-:W-:Y:S01]  /*2e30*/  IMAD R217, R4, 0x2, R219.reuse ;  /* 0x0000000204d97824 */ /* 0x100fe200078e02db */
[----:B------:R-:W-:Y:S01]  /*2e40*/  IMNMX R18, R11, UR10, PT ;  /* 0x0000000a0b127c17 */ /* 0x000fe2000b800200 */
[--C-:B-1----:R-:W-:Y:S01]  /*2e50*/  IMAD R16, R9, 0x2, R218.reuse ;  /* 0x0000000209107824 */ /* 0x102fe200078e02da */
[----:B---3--:R-:W1:Y:S01]  /*2e60*/  LDSM.16.M88.4 R20, [R218+0x10000] ;  /* 0x01000000da14783b */ /* 0x008e620000000200 */
[----:B------:R-:W-:Y:S01]  /*2e70*/  IMAD R215, R3, 0x2, R219 ;  /* 0x0000000203d77824 */ /* 0x000fe200078e02db */
[----:B------:R-:W-:Y:S01]  /*2e80*/  IADD3 R0, R218, 0x10000, RZ ;  /* 0x00010000da007810 */ /* 0x000fe20007ffe0ff */
[----:B------:R-:W-:Y:S01]  /*2e90*/  IMAD R211, R7, 0x2, R218 ;  /* 0x0000000207d37824 */ /* 0x000fe200078e02da */
[----:B------:R-:W3:Y:S01]  /*2ea0*/  LDSM.16.M88.4 R56, [R218+0x10800] ;  /* 0x01080000da38783b */ /* 0x000ee20000000200 */
[----:B------:R-:W-:Y:S01]  /*2eb0*/  IMAD R214, R3, 0x2, R217 ;  /* 0x0000000203d67824 */ /* 0x000fe200078e02d9 */
[----:B------:R-:W-:Y:S01]  /*2ec0*/  UISETP.GE.AND UP0, UPT, UR6, 0x2, UPT ;  /* 0x000000020600788c */ /* 0x000fe2000bf06270 */
[----:B------:R-:W-:Y:S01]  /*2ed0*/  IMAD R216, R9, 0x2, R0 ;  /* 0x0000000209d87824 */ /* 0x000fe200078e0200 */
[----:B------:R-:W5:Y:S01]  /*2ee0*/  LDSM.16.M88.4 R48, [R218+0x11000] ;  /* 0x01100000da30783b */ /* 0x000f620000000200 */
[----:B------:R-:W-:-:S02]  /*2ef0*/  IMAD.U32 R0, RZ, RZ, UR7 ;  /* 0x00000007ff007e24 */ /* 0x000fc4000f8e00ff */
[----:B------:R-:W-:Y:S01]  /*2f00*/  IMAD R213, R7, 0x2, R216 ;  /* 0x0000000207d57824 */ /* 0x000fe200078e02d8 */
[----:B--2---:R-:W2:Y:S01]  /*2f10*/  LDSM.16.M88.4 R28, [R218+0x11800] ;  /* 0x01180000da1c783b */ /* 0x004ea20000000200 */
[----:B------:R-:W-:Y:S01]  /*2f20*/  IMAD R0, R0, 0x40, R249 ;  /* 0x0000004000007824 */ /* 0x000fe200078e02f9 */
[----:B------:R-:W-:Y:S02]  /*2f30*/  IADD3 R7, R11, 0x8, RZ ;  /* 0x000000080b077810 */ /* 0x000fe40007ffe0ff */
[----:B------:R-:W-:Y:S02]  /*2f40*/  LDSM.16.M88.4 R68, [R217] ;  /* 0x00000000d944783b */ /* 0x000fe40000000200 */
[----:B------:R-:W-:Y:S02]  /*2f50*/  IADD3 R9, R0, 0x8, RZ ;  /* 0x0000000800097810 */ /* 0x000fe40007ffe0ff */
[----:B------:R-:W4:Y:S01]  /*2f60*/  LDSM.16.M88.4 R76, [R16+0x10000] ;  /* 0x01000000104c783b */ /* 0x000f220000000200 */
[----:B------:R-:W-:-:S02]  /*2f70*/  IMNMX R11, R7, UR10, PT ;  /* 0x0000000a070b7c17 */ /* 0x000fc4000b800200 */
[----:B------:R-:W-:Y:S01]  /*2f80*/  I2F R7, R9 ;  /* 0x0000000900077306 */ /* 0x000fe20000201400 */
[----:B------:R-:W2:Y:S01]  /*2f90*/  LDSM.16.M88.4 R96, [R16+0x10800] ;  /* 0x010800001060783b */ /* 0x000ea20000000200 */
[CC--:B------:R-:W-:Y:S02]  /*2fa0*/  ISETP.GE.AND P4, PT, R9.reuse, R18.reuse, PT ;  /* 0x000000120900720c */ /* 0x0c0fe40003f86270 */
[----:B------:R-:W-:Y:S01]  /*2fb0*/  IADD3 R17, R0, 0x9, RZ ;  /* 0x0000000900117810 */ /* 0x000fe20007ffe0ff */
[----:B------:R-:W2:Y:S01]  /*2fc0*/  LDSM.16.M88.4 R64, [R16+0x11000] ;  /* 0x011000001040783b */ /* 0x000ea20000000200 */
[-C--:B------:R-:W-:Y:S02]  /*2fd0*/  ISETP.GE.AND P1, PT, R9, R11.reuse, PT ;  /* 0x0000000b0900720c */ /* 0x080fe40003f26270 */
[C---:B------:R-:W-:Y:S01]  /*2fe0*/  ISETP.GE.AND P0, PT, R17.reuse, R18, PT ;  /* 0x000000121100720c */ /* 0x040fe20003f06270 */
[----:B------:R-:W-:Y:S01]  /*2ff0*/  LDSM.16.M88.4 R36, [R215] ;  /* 0x00000000d724783b */ /* 0x000fe20000000200 */
[----:B------:R-:W-:-:S03]  /*3000*/  ISETP.GE.AND P6, PT, R17, R11, PT ;  /* 0x0000000b1100720c */ /* 0x000fc60003fc6270 */
[----:B------:R-:W2:Y:S01]  /*3010*/  LDSM.16.M88.4 R32, [R211+0x10000] ;  /* 0x01000000d320783b */ /* 0x000ea20000000200 */
[C---:B-1----:R-:W-:Y:S03]  /*3020*/  HMMA.16816.F32.BF16 R24, R40.reuse, R20, RZ ;  /* 0x000000142818723c */ /* 0x042fe600000418ff */
[----:B------:R-:W1:Y:S04]  /*3030*/  LDSM.16.M88.4 R60, [R16+0x11800] ;  /* 0x01180000103c783b */ /* 0x000e680000000200 */
[----:B------:R-:W-:Y:S01]  /*3040*/  LDSM.16.M88.4 R92, [R211+0x11000] ;  /* 0x01100000d35c783b */ /* 0x000fe20000000200 */
[C---:B------:R-:W-:Y:S03]  /*3050*/  HMMA.16816.F32.BF16 R20, R40.reuse, R22, RZ ;  /* 0x000000162814723c */ /* 0x040fe600000418ff */
[----:B------:R-:W-:Y:S04]  /*3060*/  LDSM.16.M88.4 R84, [R214] ;  /* 0x00000000d654783b */ /* 0x000fe80000000200 */
[----:B------:R-:W-:Y:S01]  /*3070*/  LDSM.16.M88.4 R80, [R213] ;  /* 0x00000000d550783b */ /* 0x000fe20000000200 */
[C---:B---3--:R-:W-:Y:S03]  /*3080*/  HMMA.16816.F32.BF16 R72, R40.reuse, R56, RZ ;  /* 0x000000382848723c */ /* 0x048fe600000418ff */
[----:B------:R-:W-:Y:S04]  /*3090*/  LDSM.16.M88.4 R88, [R211+0x11800] ;  /* 0x01180000d358783b */ /* 0x000fe80000000200 */
[----:B------:R-:W0:Y:S01]  /*30a0*/  LDGDEPBAR ;  /* 0x00000000000079af */ /* 0x000e220000000000 */
[C---:B------:R-:W-:Y:S08]  /*30b0*/  HMMA.16816.F32.BF16 R56, R40.reuse, R58, RZ ;  /* 0x0000003a2838723c */ /* 0x040ff000000418ff */
[C---:B-----5:R-:W-:Y:S08]  /*30c0*/  HMMA.16816.F32.BF16 R52, R40.reuse, R48, RZ ;  /* 0x000000302834723c */ /* 0x060ff000000418ff */
[C---:B------:R-:W-:Y:S08]  /*30d0*/  HMMA.16816.F32.BF16 R48, R40.reuse, R50, RZ ;  /* 0x000000322830723c */ /* 0x040ff000000418ff */
[C---:B--2---:R-:W-:Y:S08]  /*30e0*/  HMMA.16816.F32.BF16 R44, R40.reuse, R28, RZ ;  /* 0x0000001c282c723c */ /* 0x044ff000000418ff */
[----:B------:R-:W-:Y:S01]  /*30f0*/  HMMA.16816.F32.BF16 R40, R40, R30, RZ ;  /* 0x0000001e2828723c */ /* 0x000fe200000418ff */
[----:B------:R-:W2:Y:S07]  /*3100*/  LDSM.16.M88.4 R28, [R211+0x10800] ;  /* 0x01080000d31c783b */ /* 0x000eae0000000200 */
[C---:B----4-:R-:W-:Y:S08]  /*3110*/  HMMA.16816.F32.BF16 R24, R68.reuse, R76, R24 ;  /* 0x0000004c4418723c */ /* 0x050ff00000041818 */
[C---:B------:R-:W-:Y:S01]  /*3120*/  HMMA.16816.F32.BF16 R20, R68.reuse, R78, R20 ;  /* 0x0000004e4414723c */ /* 0x040fe20000041814 */
[----:B------:R-:W3:Y:S07]  /*3130*/  LDSM.16.M88.4 R76, [R213+0x800] ;  /* 0x00080000d54c783b */ /* 0x000eee0000000200 */
[C---:B------:R-:W-:Y:S08]  /*3140*/  HMMA.16816.F32.BF16 R72, R68.reuse, R96, R72 ;  /* 0x000000604448723c */ /* 0x040ff00000041848 */
[C---:B------:R-:W-:Y:S01]  /*3150*/  HMMA.16816.F32.BF16 R56, R68.reuse, R98, R56 ;  /* 0x000000624438723c */ /* 0x040fe20000041838 */
[----:B------:R-:W4:Y:S07]  /*3160*/  LDSM.16.M88.4 R96, [R213+0x1000] ;  /* 0x00100000d560783b */ /* 0x000f2e0000000200 */
[C---:B------:R-:W-:Y:S08]  /*3170*/  HMMA.16816.F32.BF16 R52, R68.reuse, R64, R52 ;  /* 0x000000404434723c */ /* 0x040ff00000041834 */
[----:B------:R-:W-:Y:S01]  /*3180*/  HMMA.16816.F32.BF16 R48, R68, R66, R48 ;  /* 0x000000424430723c */ /* 0x000fe20000041830 */
[----:B------:R-:W-:Y:S07]  /*3190*/  LDSM.16.M88.4 R64, [R219+0x4000] ;  /* 0x00400000db40783b */ /* 0x000fee0000000200 */
[C---:B------:R-:W-:Y:S08]  /*31a0*/  HMMA.16816.F32.BF16 R24, R36.reuse, R32, R24 ;  /* 0x000000202418723c */ /* 0x040ff00000041818 */
[----:B------:R-:W-:Y:S01]  /*31b0*/  HMMA.16816.F32.BF16 R20, R36, R34, R20 ;  /* 0x000000222414723c */ /* 0x000fe20000041814 */
[----:B------:R-:W-:Y:S07]  /*31c0*/  LDSM.16.M88.4 R32, [R218+0x12800] ;  /* 0x01280000da20783b */ /* 0x000fee0000000200 */
[C---:B-1----:R-:W-:Y:S08]  /*31d0*/  HMMA.16816.F32.BF16 R44, R68.reuse, R60, R44 ;  /* 0x0000003c442c723c */ /* 0x042ff0000004182c */
[----:B------:R-:W-:Y:S01]  /*31e0*/  HMMA.16816.F32.BF16 R40, R68, R62, R40 ;  /* 0x0000003e4428723c */ /* 0x000fe20000041828 */
[----:B------:R-:W1:Y:S04]  /*31f0*/  LDSM.16.M88.4 R60, [R218+0x12000] ;  /* 0x01200000da3c783b */ /* 0x000e680000000200 */
[----:B------:R-:W5:Y:S03]  /*3200*/  LDSM.16.M88.4 R68, [R213+0x1800] ;  /* 0x00180000d544783b */ /* 0x000f660000000200 */
[C---:B--2---:R-:W-:Y:S08]  /*3210*/  HMMA.16816.F32.BF16 R72, R36.reuse, R28, R72 ;  /* 0x0000001c2448723c */ /* 0x044ff00000041848 */
[C---:B------:R-:W-:Y:S01]  /*3220*/  HMMA.16816.F32.BF16 R56, R36.reuse, R30, R56 ;  /* 0x0000001e2438723c */ /* 0x040fe20000041838 */
[----:B------:R-:W-:Y:S07]  /*3230*/  LDSM.16.M88.4 R28, [R16+0x12800] ;  /* 0x01280000101c783b */ /* 0x000fee0000000200 */
[C---:B------:R-:W-:Y:S08]  /*3240*/  HMMA.16816.F32.BF16 R52, R36.reuse, R92, R52 ;  /* 0x0000005c2434723c */ /* 0x040ff00000041834 */
[----:B------:R-:W-:Y:S01]  /*3250*/  HMMA.16816.F32.BF16 R48, R36, R94, R48 ;  /* 0x0000005e2430723c */ /* 0x000fe20000041830 */
[----:B------:R-:W2:Y:S07]  /*3260*/  LDSM.16.M88.4 R92, [R218+0x13000] ;  /* 0x01300000da5c783b */ /* 0x000eae0000000200 */
[C---:B------:R-:W-:Y:S08]  /*3270*/  HMMA.16816.F32.BF16 R24, R84.reuse, R80, R24 ;  /* 0x000000505418723c */ /* 0x040ff00000041818 */
[----:B------:R-:W-:Y:S08]  /*3280*/  HMMA.16816.F32.BF16 R20, R84, R82, R20 ;  /* 0x000000525414723c */ /* 0x000ff00000041814 */
[C---:B------:R-:W-:Y:S08]  /*3290*/  HMMA.16816.F32.BF16 R44, R36.reuse, R88, R44 ;  /* 0x00000058242c723c */ /* 0x040ff0000004182c */
[----:B------:R-:W-:Y:S01]  /*32a0*/  HMMA.16816.F32.BF16 R40, R36, R90, R40 ;  /* 0x0000005a2428723c */ /* 0x000fe20000041828 */
[----:B------:R-:W-:Y:S04]  /*32b0*/  LDSM.16.M88.4 R36, [R16+0x12000] ;  /* 0x012000001024783b */ /* 0x000fe80000000200 */
[----:B------:R-:W-:Y:S03]  /*32c0*/  LDSM.16.M88.4 R88, [R218+0x13800] ;  /* 0x01380000da58783b */ /* 0x000fe60000000200 */
[C---:B---3--:R-:W-:Y:S01]  /*32d0*/  HMMA.16816.F32.BF16 R80, R84.reuse, R76, R72 ;  /* 0x0000004c5450723c */ /* 0x048fe20000041848 */
[----:B------:R-:W3:Y:S07]  /*32e0*/  LDSM.16.M88.4 R72, [R217+0x4000] ;  /* 0x00400000d948783b */ /* 0x000eee0000000200 */
[C---:B------:R-:W-:Y:S01]  /*32f0*/  HMMA.16816.F32.BF16 R56, R84.reuse, R78, R56 ;  /* 0x0000004e5438723c */ /* 0x040fe20000041838 */
[----:B------:R-:W-:Y:S07]  /*3300*/  LDSM.16.M88.4 R76, [R215+0x4000] ;  /* 0x00400000d74c783b */ /* 0x000fee0000000200 */
[C---:B----4-:R-:W-:Y:S08]  /*3310*/  HMMA.16816.F32.BF16 R52, R84.reuse, R96, R52 ;  /* 0x000000605434723c */ /* 0x050ff00000041834 */
[----:B------:R-:W-:Y:S01]  /*3320*/  HMMA.16816.F32.BF16 R48, R84, R98, R48 ;  /* 0x000000625430723c */ /* 0x000fe20000041830 */
[----:B------:R-:W4:Y:S07]  /*3330*/  LDSM.16.M88.4 R96, [R16+0x13000] ;  /* 0x013000001060783b */ /* 0x000f2e0000000200 */
[C---:B-1----:R-:W-:Y:S08]  /*3340*/  HMMA.16816.F32.BF16 R24, R64.reuse, R60, R24 ;  /* 0x0000003c4018723c */ /* 0x042ff00000041818 */
[----:B------:R-:W-:Y:S01]  /*3350*/  HMMA.16816.F32.BF16 R20, R64, R62, R20 ;  /* 0x0000003e4014723c */ /* 0x000fe20000041814 */
[----:B------:R-:W-:Y:S07]  /*3360*/  LDSM.16.M88.4 R60, [R211+0x12800] ;  /* 0x01280000d33c783b */ /* 0x000fee0000000200 */
[C---:B-----5:R-:W-:Y:S08]  /*3370*/  HMMA.16816.F32.BF16 R44, R84.reuse, R68, R44 ;  /* 0x00000044542c723c */ /* 0x060ff0000004182c */
[----:B------:R-:W-:Y:S01]  /*3380*/  HMMA.16816.F32.BF16 R40, R84, R70, R40 ;  /* 0x000000465428723c */ /* 0x000fe20000041828 */
[----:B------:R-:W1:Y:S04]  /*3390*/  LDSM.16.M88.4 R84, [R16+0x13800] ;  /* 0x013800001054783b */ /* 0x000e680000000200 */
[----:B------:R-:W5:Y:S03]  /*33a0*/  LDSM.16.M88.4 R68, [R211+0x12000] ;  /* 0x01200000d344783b */ /* 0x000f660000000200 */
[C---:B------:R-:W-:Y:S08]  /*33b0*/  HMMA.16816.F32.BF16 R80, R64.reuse, R32, R80 ;  /* 0x000000204050723c */ /* 0x040ff00000041850 */
[C---:B------:R-:W-:Y:S01]  /*33c0*/  HMMA.16816.F32.BF16 R56, R64.reuse, R34, R56 ;  /* 0x000000224038723c */ /* 0x040fe20000041838 */
[----:B------:R-:W-:Y:S07]  /*33d0*/  LDSM.16.M88.4 R32, [R211+0x13800] ;  /* 0x01380000d320783b */ /* 0x000fee0000000200 */
[C---:B--2---:R-:W-:Y:S08]  /*33e0*/  HMMA.16816.F32.BF16 R52, R64.reuse, R92, R52 ;  /* 0x0000005c4034723c */ /* 0x044ff00000041834 */
[----:B------:R-:W-:Y:S01]  /*33f0*/  HMMA.16816.F32.BF16 R48, R64, R94, R48 ;  /* 0x0000005e4030723c */ /* 0x000fe20000041830 */
[----:B------:R-:W-:Y:S07]  /*3400*/  LDSM.16.M88.4 R92, [R16+0x17800] ;  /* 0x01780000105c783b */ /* 0x000fee0000000200 */
[C---:B---3--:R-:W-:Y:S08]  /*3410*/  HMMA.16816.F32.BF16 R24, R72.reuse, R36, R24 ;  /* 0x000000244818723c */ /* 0x048ff00000041818 */
[----:B------:R-:W-:Y:S01]  /*3420*/  HMMA.16816.F32.BF16 R20, R72, R38, R20 ;  /* 0x000000264814723c */ /* 0x000fe20000041814 */
[----:B------:R-:W2:Y:S07]  /*3430*/  LDSM.16.M88.4 R36, [R211+0x13000] ;  /* 0x01300000d324783b */ /* 0x000eae0000000200 */
[C---:B------:R-:W-:Y:S08]  /*3440*/  HMMA.16816.F32.BF16 R44, R64.reuse, R88, R44 ;  /* 0x00000058402c723c */ /* 0x040ff0000004182c */
[----:B------:R-:W-:Y:S01]  /*3450*/  HMMA.16816.F32.BF16 R40, R64, R90, R40 ;  /* 0x0000005a4028723c */ /* 0x000fe20000041828 */
[----:B------:R-:W-:Y:S07]  /*3460*/  LDSM.16.M88.4 R64, [R214+0x4000] ;  /* 0x00400000d640783b */ /* 0x000fee0000000200 */
[C---:B------:R-:W-:Y:S08]  /*3470*/  HMMA.16816.F32.BF16 R80, R72.reuse, R28, R80 ;  /* 0x0000001c4850723c */ /* 0x040ff00000041850 */
[C---:B------:R-:W-:Y:S01]  /*3480*/  HMMA.16816.F32.BF16 R56, R72.reuse, R30, R56 ;  /* 0x0000001e4838723c */ /* 0x040fe20000041838 */
[----:B------:R-:W3:Y:S07]  /*3490*/  LDSM.16.M88.4 R28, [R213+0x2000] ;  /* 0x00200000d51c783b */ /* 0x000eee0000000200 */
[C---:B----4-:R-:W-:Y:S08]  /*34a0*/  HMMA.16816.F32.BF16 R52, R72.reuse, R96, R52 ;  /* 0x000000604834723c */ /* 0x050ff00000041834 */
[C---:B------:R-:W-:Y:S08]  /*34b0*/  HMMA.16816.F32.BF16 R48, R72.reuse, R98, R48 ;  /* 0x000000624830723c */ /* 0x040ff00000041830 */
[C---:B-1----:R-:W-:Y:S08]  /*34c0*/  HMMA.16816.F32.BF16 R44, R72.reuse, R84, R44 ;  /* 0x00000054482c723c */ /* 0x042ff0000004182c */
[----:B------:R-:W-:Y:S01]  /*34d0*/  HMMA.16816.F32.BF16 R40, R72, R86, R40 ;  /* 0x000000564828723c */ /* 0x000fe20000041828 */
[----:B------:R-:W-:Y:S07]  /*34e0*/  LDSM.16.M88.4 R84, [R213+0x3800] ;  /* 0x00380000d554783b */ /* 0x000fee0000000200 */
[C---:B------:R-:W-:Y:S08]  /*34f0*/  HMMA.16816.F32.BF16 R80, R76.reuse, R60, R80 ;  /* 0x0000003c4c50723c */ /* 0x040ff00000041850 */
        /* <DEDUP_REMOVED lines=8> */
[C---:B------:R-:W-:Y:S01]  /*3580*/  HMMA.16816.F32.BF16 R72, R76.reuse, R32, R44 ;  /* 0x000000204c48723c */ /* 0x040fe2000004182c */
[----:B------:R-:W4:Y:S07]  /*3590*/  LDSM.16.M88.4 R44, [R218+0x14000] ;  /* 0x01400000da2c783b */ /* 0x000f2e0000000200 */
[----:B------:R-:W-:Y:S01]  /*35a0*/  HMMA.16816.F32.BF16 R40, R76, R34, R40 ;  /* 0x000000224c28723c */ /* 0x000fe20000041828 */
[----:B------:R-:W5:Y:S04]  /*35b0*/  LDSM.16.M88.4 R32, [R218+0x14800] ;  /* 0x01480000da20783b */ /* 0x000f680000000200 */
[----:B------:R-:W-:Y:S03]  /*35c0*/  LDSM.16.M88.4 R76, [R16+0x15000] ;  /* 0x01500000104c783b */ /* 0x000fe60000000200 */
        /* <DEDUP_REMOVED lines=12> */
[----:B------:R-:W-:Y:S03]  /*3690*/  LDSM.16.M88.4 R84, [R215+0x8000] ;  /* 0x00800000d754783b */ /* 0x000fe60000000200 */
[C---:B----4-:R-:W-:Y:S08]  /*36a0*/  HMMA.16816.F32.BF16 R24, R68.reuse, R44, R24 ;  /* 0x0000002c4418723c */ /* 0x050ff00000041818 */
[C---:B------:R-:W-:Y:S01]  /*36b0*/  HMMA.16816.F32.BF16 R20, R68.reuse, R46, R20 ;  /* 0x0000002e4414723c */ /* 0x040fe20000041814 */
[----:B------:R-:W4:Y:S07]  /*36c0*/  LDSM.16.M88.4 R44, [R16+0x14000] ;  /* 0x01400000102c783b */ /* 0x000f2e0000000200 */
[C---:B-----5:R-:W-:Y:S08]  /*36d0*/  HMMA.16816.F32.BF16 R80, R68.reuse, R32, R80 ;  /* 0x000000204450723c */ /* 0x060ff00000041850 */
[C---:B------:R-:W-:Y:S01]  /*36e0*/  HMMA.16816.F32.BF16 R56, R68.reuse, R34, R56 ;  /* 0x000000224438723c */ /* 0x040fe20000041838 */
[----:B------:R-:W5:Y:S07]  /*36f0*/  LDSM.16.M88.4 R32, [R16+0x15800] ;  /* 0x015800001020783b */ /* 0x000f6e0000000200 */
[C---:B---3--:R-:W-:Y:S08]  /*3700*/  HMMA.16816.F32.BF16 R52, R68.reuse, R28, R52 ;  /* 0x0000001c4434723c */ /* 0x048ff00000041834 */
[C---:B------:R-:W-:Y:S01]  /*3710*/  HMMA.16816.F32.BF16 R48, R68.reuse, R30, R48 ;  /* 0x0000001e4430723c */ /* 0x040fe20000041830 */
[----:B------:R-:W3:Y:S07]  /*3720*/  LDSM.16.M88.4 R28, [R211+0x14800] ;  /* 0x01480000d31c783b */ /* 0x000eee0000000200 */
[C---:B-1----:R-:W-:Y:S01]  /*3730*/  HMMA.16816.F32.BF16 R88, R68.reuse, R60, R72 ;  /* 0x0000003c4458723c */ /* 0x042fe20000041848 */
[----:B------:R-:W1:Y:S07]  /*3740*/  LDSM.16.M88.4 R72, [R211+0x14000] ;  /* 0x01400000d348783b */ /* 0x000e6e0000000200 */
[----:B------:R-:W-:Y:S01]  /*3750*/  HMMA.16816.F32.BF16 R40, R68, R62, R40 ;  /* 0x0000003e4428723c */ /* 0x000fe20000041828 */
[----:B------:R-:W-:Y:S04]  /*3760*/  LDSM.16.M88.4 R60, [R213+0x4800] ;  /* 0x00480000d53c783b */ /* 0x000fe80000000200 */
[----:B------:R-:W-:Y:S03]  /*3770*/  LDSM.16.M88.4 R68, [R219+0xc000] ;  /* 0x00c00000db44783b */ /* 0x000fe60000000200 */
        /* <DEDUP_REMOVED lines=8> */
[----:B------:R-:W-:Y:S07]  /*3800*/  LDSM.16.M88.4 R76, [R217+0xc000] ;  /* 0x00c00000d94c783b */ /* 0x000fee0000000200 */
[C---:B-----5:R-:W-:Y:S08]  /*3810*/  HMMA.16816.F32.BF16 R88, R64.reuse, R32, R88 ;  /* 0x000000204058723c */ /* 0x060ff00000041858 */
        /* <DEDUP_REMOVED lines=9> */
[C---:B--2---:R-:W-:Y:S08]  /*38b0*/  HMMA.16816.F32.BF16 R52, R84.reuse, R36, R52 ;  /* 0x000000245434723c */ /* 0x044ff00000041834 */
[----:B------:R-:W-:Y:S01]  /*38c0*/  HMMA.16816.F32.BF16 R48, R84, R38, R48 ;  /* 0x000000265430723c */ /* 0x000fe20000041830 */
[----:B------:R-:W1:Y:S07]  /*38d0*/  LDSM.16.M88.4 R36, [R218+0x16000] ;  /* 0x01600000da24783b */ /* 0x000e6e0000000200 */
[C---:B----4-:R-:W-:Y:S08]  /*38e0*/  HMMA.16816.F32.BF16 R24, R40.reuse, R32, R24 ;  /* 0x000000202818723c */ /* 0x050ff00000041818 */
[----:B------:R-:W-:Y:S01]  /*38f0*/  HMMA.16816.F32.BF16 R20, R40, R34, R20 ;  /* 0x000000222814723c */ /* 0x000fe20000041814 */
[----:B------:R-:W-:Y:S07]  /*3900*/  LDSM.16.M88.4 R32, [R218+0x17800] ;  /* 0x01780000da20783b */ /* 0x000fee0000000200 */
[C---:B------:R-:W-:Y:S08]  /*3910*/  HMMA.16816.F32.BF16 R88, R84.reuse, R44, R88 ;  /* 0x0000002c5458723c */ /* 0x040ff00000041858 */
[----:B------:R-:W-:Y:S01]  /*3920*/  HMMA.16816.F32.BF16 R64, R84, R46, R64 ;  /* 0x0000002e5440723c */ /* 0x000fe20000041840 */
[----:B------:R-:W-:Y:S07]  /*3930*/  LDSM.16.M88.4 R44, [R218+0x16800] ;  /* 0x01680000da2c783b */ /* 0x000fee0000000200 */
[C---:B------:R-:W-:Y:S08]  /*3940*/  HMMA.16816.F32.BF16 R80, R40.reuse, R60, R80 ;  /* 0x0000003c2850723c */ /* 0x040ff00000041850 */
[C---:B------:R-:W-:Y:S01]  /*3950*/  HMMA.16816.F32.BF16 R56, R40.reuse, R62, R56 ;  /* 0x0000003e2838723c */ /* 0x040fe20000041838 */
[----:B------:R-:W2:Y:S07]  /*3960*/  LDSM.16.M88.4 R60, [R218+0x17000] ;  /* 0x01700000da3c783b */ /* 0x000eae0000000200 */
[C---:B---3--:R-:W-:Y:S01]  /*3970*/  HMMA.16816.F32.BF16 R84, R40.reuse, R28, R52 ;  /* 0x0000001c2854723c */ /* 0x048fe20000041834 */
[----:B------:R-:W3:Y:S07]  /*3980*/  LDSM.16.M88.4 R52, [R16+0x16000] ;  /* 0x016000001034783b */ /* 0x000eee0000000200 */
[----:B------:R-:W-:Y:S01]  /*3990*/  HMMA.16816.F32.BF16 R48, R40, R30, R48 ;  /* 0x0000001e2830723c */ /* 0x000fe20000041830 */
[----:B------:R-:W4:Y:S07]  /*39a0*/  LDSM.16.M88.4 R28, [R16+0x17000] ;  /* 0x01700000101c783b */ /* 0x000f2e0000000200 */
[C---:B-1----:R-:W-:Y:S08]  /*39b0*/  HMMA.16816.F32.BF16 R24, R68.reuse, R36, R24 ;  /* 0x000000244418723c */ /* 0x042ff00000041818 */
[----:B------:R-:W-:Y:S01]  /*39c0*/  HMMA.16816.F32.BF16 R20, R68, R38, R20 ;  /* 0x000000264414723c */ /* 0x000fe20000041814 */
[----:B------:R1:W5:Y:S07]  /*39d0*/  LDSM.16.M88.4 R36, [R16+0x16800] ;  /* 0x016800001024783b */ /* 0x00036e0000000200 */
[C---:B------:R-:W-:Y:S08]  /*39e0*/  HMMA.16816.F32.BF16 R88, R40.reuse, R72, R88 ;  /* 0x000000482858723c */ /* 0x040ff00000041858 */
[----:B------:R-:W-:Y:S01]  /*39f0*/  HMMA.16816.F32.BF16 R64, R40, R74, R64 ;  /* 0x0000004a2840723c */ /* 0x000fe20000041840 */
[----:B------:R-:W-:Y:S04]  /*3a00*/  LDSM.16.M88.4 R40, [R215+0xc000] ;  /* 0x00c00000d728783b */ /* 0x000fe80000000200 */
[----:B------:R-:W4:Y:S03]  /*3a10*/  LDSM.16.M88.4 R72, [R211+0x16000] ;  /* 0x01600000d348783b */ /* 0x000f260000000200 */
[----:B--2---:R-:W-:Y:S01]  /*3a20*/  HMMA.16816.F32.BF16 R84, R68, R60, R84 ;  /* 0x0000003c4454723c */ /* 0x004fe20000041854 */
[----:B-1----:R-:W-:-:S04]  /*3a30*/  IADD3 R16, R0, 0x1, RZ ;  /* 0x0000000100107810 */ /* 0x002fc80007ffe0ff */
[C---:B------:R-:W-:Y:S02]  /*3a40*/  ISETP.GE.AND P2, PT, R16.reuse, R11, PT ;  /* 0x0000000b1000720c */ /* 0x040fe40003f46270 */
[----:B------:R-:W-:Y:S01]  /*3a50*/  ISETP.GE.AND P5, PT, R16, R18, PT ;  /* 0x000000121000720c */ /* 0x000fe20003fa6270 */
[C---:B------:R-:W-:Y:S01]  /*3a60*/  HMMA.16816.F32.BF16 R48, R68.reuse, R62, R48 ;  /* 0x0000003e4430723c */ /* 0x040fe20000041830 */
[----:B------:R-:W-:Y:S07]  /*3a70*/  LDSM.16.M88.4 R60, [R211+0x17000] ;  /* 0x01700000d33c783b */ /* 0x000fee0000000200 */
[----:B------:R-:W-:Y:S08]  /*3a80*/  HMMA.16816.F32.BF16 R80, R68, R44, R80 ;  /* 0x0000002c4450723c */ /* 0x000ff00000041850 */
[C---:B---3--:R-:W-:Y:S08]  /*3a90*/  HMMA.16816.F32.BF16 R24, R76.reuse, R52, R24 ;  /* 0x000000344c18723c */ /* 0x048ff00000041818 */
[----:B------:R-:W-:Y:S01]  /*3aa0*/  HMMA.16816.F32.BF16 R52, R76, R54, R20 ;  /* 0x000000364c34723c */ /* 0x000fe20000041814 */
[----:B------:R-:W-:Y:S07]  /*3ab0*/  LDSM.16.M88.4 R20, [R214+0xc000] ;  /* 0x00c00000d614783b */ /* 0x000fee0000000200 */
[C---:B------:R-:W-:Y:S01]  /*3ac0*/  HMMA.16816.F32.BF16 R56, R68.reuse, R46, R56 ;  /* 0x0000002e4438723c */ /* 0x040fe20000041838 */
[----:B------:R-:W-:Y:S07]  /*3ad0*/  LDSM.16.M88.4 R44, [R213+0x6000] ;  /* 0x00600000d52c783b */ /* 0x000fee0000000200 */
[C---:B------:R-:W-:Y:S08]  /*3ae0*/  HMMA.16816.F32.BF16 R88, R68.reuse, R32, R88 ;  /* 0x000000204458723c */ /* 0x040ff00000041858 */
[----:B------:R-:W-:Y:S01]  /*3af0*/  HMMA.16816.F32.BF16 R64, R68, R34, R64 ;  /* 0x000000224440723c */ /* 0x000fe20000041840 */
[----:B------:R-:W1:Y:S07]  /*3b00*/  LDSM.16.M88.4 R32, [R211+0x16800] ;  /* 0x01680000d320783b */ /* 0x000e6e0000000200 */
[C---:B----4-:R-:W-:Y:S08]  /*3b10*/  HMMA.16816.F32.BF16 R84, R76.reuse, R28, R84 ;  /* 0x0000001c4c54723c */ /* 0x050ff00000041854 */
[C---:B------:R-:W-:Y:S08]  /*3b20*/  HMMA.16816.F32.BF16 R48, R76.reuse, R30, R48 ;  /* 0x0000001e4c30723c */ /* 0x040ff00000041830 */
[----:B-----5:R-:W-:Y:S08]  /*3b30*/  HMMA.16816.F32.BF16 R80, R76, R36, R80 ;  /* 0x000000244c50723c */ /* 0x020ff00000041850 */
[C---:B------:R-:W-:Y:S01]  /*3b40*/  HMMA.16816.F32.BF16 R28, R40.reuse, R72, R24 ;  /* 0x00000048281c723c */ /* 0x040fe20000041818 */
[----:B------:R-:W-:Y:S07]  /*3b50*/  LDSM.16.M88.4 R24, [R211+0x17800] ;  /* 0x01780000d318783b */ /* 0x000fee0000000200 */
[----:B------:R-:W-:Y:S08]  /*3b60*/  HMMA.16816.F32.BF16 R52, R40, R74, R52 ;  /* 0x0000004a2834723c */ /* 0x000ff00000041834 */
[----:B------:R-:W-:Y:S01]  /*3b70*/  HMMA.16816.F32.BF16 R56, R76, R38, R56 ;  /* 0x000000264c38723c */ /* 0x000fe20000041838 */
[----:B------:R-:W2:Y:S07]  /*3b80*/  LDSM.16.M88.4 R36, [R213+0x6800] ;  /* 0x00680000d524783b */ /* 0x000eae0000000200 */
[----:B-1----:R-:W-:Y:S08]  /*3b90*/  HMMA.16816.F32.BF16 R80, R40, R32, R80 ;  /* 0x000000202850723c */ /* 0x002ff00000041850 */
[----:B------:R-:W-:Y:S01]  /*3ba0*/  HMMA.16816.F32.BF16 R28, R20, R44, R28 ;  /* 0x0000002c141c723c */ /* 0x000fe2000004181c */
[----:B------:R-:W1:Y:S07]  /*3bb0*/  I2F R44, R16 ;  /* 0x00000010002c7306 */ /* 0x000e6e0000201400 */
[----:B------:R-:W-:Y:S01]  /*3bc0*/  HMMA.16816.F32.BF16 R88, R76, R92, R88 ;  /* 0x0000005c4c58723c */ /* 0x000fe20000041858 */
[----:B------:R-:W3:Y:S07]  /*3bd0*/  I2F R16, R17 ;  /* 0x0000001100107306 */ /* 0x000eee0000201400 */
[----:B------:R-:W-:Y:S08]  /*3be0*/  HMMA.16816.F32.BF16 R52, R20, R46, R52 ;  /* 0x0000002e1434723c */ /* 0x000ff00000041834 */
[----:B------:R-:W-:Y:S01]  /*3bf0*/  HMMA.16816.F32.BF16 R56, R40, R34, R56 ;  /* 0x000000222838723c */ /* 0x000fe20000041838 */
[----:B------:R-:W4:Y:S01]  /*3c00*/  LDSM.16.M88.4 R32, [R213+0x7000] ;  /* 0x00700000d520783b */ /* 0x000f220000000200 */
[----:B-1----:R-:W-:-:S02]  /*3c10*/  FFMA.FTZ R31, R44, UR23, R31 ;  /* 0x000000172c1f7c23 */ /* 0x002fc4000801001f */
[----:B------:R-:W-:-:S03]  /*3c20*/  FFMA.FTZ R29, R44, UR23, R29 ;  /* 0x000000172c1d7c23 */ /* 0x000fc6000801001d */
[----:B------:R-:W-:Y:S01]  /*3c30*/  FSEL R46, R31, -INF , !P2 ;  /* 0xff8000001f2e7808 */ /* 0x000fe20005000000 */
[----:B------:R-:W-:Y:S01]  /*3c40*/  HMMA.16816.F32.BF16 R64, R76, R94, R64 ;  /* 0x0000005e4c40723c */ /* 0x000fe20000041840 */
[----:B------:R-:W-:Y:S02]  /*3c50*/  FSEL R45, R29, -INF , !P5 ;  /* 0xff8000001d2d7808 */ /* 0x000fe40006800000 */
[----:B------:R-:W-:-:S04]  /*3c60*/  IADD3 R29, R0, 0x18, RZ ;  /* 0x00000018001d7810 */ /* 0x000fc80007ffe0ff */
[----:B------:R1:W5:Y:S01]  /*3c70*/  I2F R17, R29 ;  /* 0x0000001d00117306 */ /* 0x0003620000201400 */
[C---:B------:R-:W-:Y:S01]  /*3c80*/  HMMA.16816.F32.BF16 R84, R40.reuse, R60, R84 ;  /* 0x0000003c2854723c */ /* 0x040fe20000041854 */
[C---:B------:R-:W-:Y:S02]  /*3c90*/  FFMA.FTZ R52, R7.reuse, UR23, R52 ;  /* 0x0000001707347c23 */ /* 0x040fe40008010034 */
[----:B------:R-:W-:Y:S02]  /*3ca0*/  FFMA.FTZ R54, R7, UR23, R54 ;  /* 0x0000001707367c23 */ /* 0x000fe40008010036 */
[----:B---3--:R-:W-:Y:S01]  /*3cb0*/  FFMA.FTZ R47, R16, UR23, R53 ;  /* 0x00000017102f7c23 */ /* 0x008fe20008010035 */
[----:B------:R-:W-:Y:S01]  /*3cc0*/  FSEL R31, R52, -INF , !P4 ;  /* 0xff800000341f7808 */ /* 0x000fe20006000000 */
[----:B------:R-:W-:Y:S01]  /*3cd0*/  FFMA.FTZ R52, R16, UR23, R55 ;  /* 0x0000001710347c23 */ /* 0x000fe20008010037 */
[----:B------:R-:W-:Y:S01]  /*3ce0*/  HMMA.16816.F32.BF16 R48, R40, R62, R48 ;  /* 0x0000003e2830723c */ /* 0x000fe20000041830 */
[----:B------:R-:W-:-:S02]  /*3cf0*/  FSEL R54, R54, -INF , !P1 ;  /* 0xff80000036367808 */ /* 0x000fc40004800000 */
[----:B------:R-:W-:Y:S02]  /*3d00*/  FSEL R47, R47, -INF , !P0 ;  /* 0xff8000002f2f7808 */ /* 0x000fe40004000000 */
[C---:B------:R-:W-:Y:S02]  /*3d10*/  ISETP.GE.AND P1, PT, R29.reuse, R18, PT ;  /* 0x000000121d00720c */ /* 0x040fe40003f26270 */
[----:B------:R-:W-:Y:S01]  /*3d20*/  ISETP.GE.AND P0, PT, R29, R11, PT ;  /* 0x0000000b1d00720c */ /* 0x000fe20003f06270 */
[----:B--2---:R-:W-:Y:S01]  /*3d30*/  HMMA.16816.F32.BF16 R80, R20, R36, R80 ;  /* 0x000000241450723c */ /* 0x004fe20000041850 */
[----:B-1----:R-:W-:Y:S02]  /*3d40*/  IADD3 R29, R0, 0x20, RZ ;  /* 0x00000020001d7810 */ /* 0x002fe40007ffe0ff */
[----:B------:R-:W-:-:S05]  /*3d50*/  FSEL R52, R52, -INF , !P6 ;  /* 0xff80000034347808 */ /* 0x000fca0007000000 */
[----:B------:R-:W-:Y:S07]  /*3d60*/  HMMA.16816.F32.BF16 R88, R40, R24, R88 ;  /* 0x000000182858723c */ /* 0x000fee0000041858 */
[C---:B------:R-:W-:Y:S01]  /*3d70*/  IADD3 R24, R0.reuse, 0x11, RZ ;  /* 0x0000001100187810 */ /* 0x040fe20007ffe0ff */
[----:B------:R-:W-:Y:S01]  /*3d80*/  HMMA.16816.F32.BF16 R56, R20, R38, R56 ;  /* 0x000000261438723c */ /* 0x000fe20000041838 */
[----:B------:R-:W1:Y:S01]  /*3d90*/  LDSM.16.M88.4 R36, [R213+0x7800] ;  /* 0x00780000d524783b */ /* 0x000e620000000200 */
[----:B------:R-:W-:Y:S01]  /*3da0*/  IADD3 R25, R0, 0x10, RZ ;  /* 0x0000001000197810 */ /* 0x000fe20007ffe0ff */
[----:B------:R-:W-:-:S04]  /*3db0*/  DEPBAR.LE SB0, 0x0 ;  /* 0x000080000000791a */ /* 0x000fc80000000000 */
[CC--:B------:R-:W-:Y:S01]  /*3dc0*/  ISETP.GE.AND P2, PT, R24.reuse, R18.reuse, PT ;  /* 0x000000121800720c */ /* 0x0c0fe20003f46270 */
[----:B------:R2:W3:Y:S01]  /*3dd0*/  I2F R9, R25 ;  /* 0x0000001900097306 */ /* 0x0004e20000201400 */
[-C--:B------:R-:W-:Y:S01]  /*3de0*/  ISETP.GE.AND P4, PT, R24, R11.reuse, PT ;  /* 0x0000000b1800720c */ /* 0x080fe20003f86270 */
[----:B----4-:R-:W-:Y:S01]  /*3df0*/  HMMA.16816.F32.BF16 R84, R20, R32, R84 ;  /* 0x000000201454723c */ /* 0x010fe20000041854 */
[C---:B------:R-:W-:Y:S02]  /*3e00*/  ISETP.GE.AND P3, PT, R25.reuse, R18, PT ;  /* 0x000000121900720c */ /* 0x040fe40003f66270 */
[----:B------:R-:W-:-:S03]  /*3e10*/  ISETP.GE.AND P5, PT, R25, R11, PT ;  /* 0x0000000b1900720c */ /* 0x000fc60003fa6270 */
[----:B------:R-:W4:Y:S01]  /*3e20*/  I2F R24, R24 ;  /* 0x0000001800187306 */ /* 0x000f220000201400 */
[C---:B------:R-:W-:Y:S01]  /*3e30*/  IADD3 R32, R0.reuse, 0x28, RZ ;  /* 0x0000002800207810 */ /* 0x040fe20007ffe0ff */
[----:B------:R-:W-:Y:S01]  /*3e40*/  HMMA.16816.F32.BF16 R64, R40, R26, R64 ;  /* 0x0000001a2840723c */ /* 0x000fe20000041840 */
[C---:B------:R-:W-:Y:S02]  /*3e50*/  IADD3 R33, R0.reuse, 0x29, RZ ;  /* 0x0000002900217810 */ /* 0x040fe40007ffe0ff */
[----:B--2---:R-:W-:-:S03]  /*3e60*/  IADD3 R25, R0, 0x19, RZ ;  /* 0x0000001900197810 */ /* 0x004fc60007ffe0ff */
[C---:B-----5:R-:W-:Y:S02]  /*3e70*/  FFMA.FTZ R56, R17.reuse, UR23, R56 ;  /* 0x0000001711387c23 */ /* 0x060fe40008010038 */
[----:B------:R-:W-:Y:S01]  /*3e80*/  HMMA.16816.F32.BF16 R48, R20, R34, R48 ;  /* 0x000000221430723c */ /* 0x000fe20000041830 */
[----:B------:R-:W-:Y:S01]  /*3e90*/  FFMA.FTZ R40, R17, UR23, R58 ;  /* 0x0000001711287c23 */ /* 0x000fe2000801003a */
[----:B------:R2:W-:Y:S01]  /*3ea0*/  I2F R16, R25 ;  /* 0x0000001900107306 */ /* 0x0005e20000201400 */
[----:B---3--:R-:W-:Y:S01]  /*3eb0*/  FFMA.FTZ R7, R9, UR23, R80 ;  /* 0x0000001709077c23 */ /* 0x008fe20008010050 */
[----:B------:R-:W-:Y:S01]  /*3ec0*/  ISETP.GE.AND P6, PT, R25, R18, PT ;  /* 0x000000121900720c */ /* 0x000fe20003fc6270 */
[----:B------:R-:W-:Y:S01]  /*3ed0*/  FFMA.FTZ R44, R9, UR23, R82 ;  /* 0x00000017092c7c23 */ /* 0x000fe20008010052 */
[----:B------:R-:W-:Y:S01]  /*3ee0*/  FSEL R27, R56, -INF , !P1 ;  /* 0xff800000381b7808 */ /* 0x000fe20004800000 */
[C---:B----4-:R-:W-:Y:S01]  /*3ef0*/  FFMA.FTZ R81, R24.reuse, UR23, R81 ;  /* 0x0000001718517c23 */ /* 0x050fe20008010051 */
[----:B------:R-:W-:Y:S01]  /*3f00*/  FSEL R7, R7, -INF , !P3 ;  /* 0xff80000007077808 */ /* 0x000fe20005800000 */
[----:B------:R-:W-:Y:S01]  /*3f10*/  FFMA.FTZ R83, R24, UR23, R83 ;  /* 0x0000001718537c23 */ /* 0x000fe20008010053 */
[----:B------:R-:W-:Y:S01]  /*3f20*/  IADD3 R24, R0, 0x21, RZ ;  /* 0x0000002100187810 */ /* 0x000fe20007ffe0ff */
[----:B------:R-:W3:Y:S01]  /*3f30*/  I2F R17, R32 ;  /* 0x0000002000117306 */ /* 0x000ee20000201400 */
[----:B------:R-:W-:-:S02]  /*3f40*/  ISETP.GE.AND P3, PT, R25, R11, PT ;  /* 0x0000000b1900720c */ /* 0x000fc40003f66270 */
[----:B------:R-:W-:Y:S01]  /*3f50*/  FSEL R44, R44, -INF , !P5 ;  /* 0xff8000002c2c7808 */ /* 0x000fe20006800000 */
[C---:B-1----:R-:W-:Y:S01]  /*3f60*/  HMMA.16816.F32.BF16 R88, R20.reuse, R36, R88 ;  /* 0x000000241458723c */ /* 0x042fe20000041858 */
[----:B------:R-:W-:Y:S02]  /*3f70*/  FSEL R42, R83, -INF , !P4 ;  /* 0xff800000532a7808 */ /* 0x000fe40006000000 */
[----:B--2---:R-:W-:Y:S01]  /*3f80*/  FSEL R25, R81, -INF , !P2 ;  /* 0xff80000051197808 */ /* 0x004fe20005000000 */
[----:B------:R1:W2:Y:S01]  /*3f90*/  I2F R26, R24 ;  /* 0x00000018001a7306 */ /* 0x0002a20000201400 */
[CC--:B------:R-:W-:Y:S02]  /*3fa0*/  ISETP.GE.AND P5, PT, R29.reuse, R18.reuse, PT ;  /* 0x000000121d00720c */ /* 0x0c0fe40003fa6270 */
[----:B------:R-:W-:Y:S01]  /*3fb0*/  ISETP.GE.AND P2, PT, R29, R11, PT ;  /* 0x0000000b1d00720c */ /* 0x000fe20003f46270 */
[----:B------:R-:W-:Y:S01]  /*3fc0*/  HMMA.16816.F32.BF16 R64, R20, R38, R64 ;  /* 0x000000261440723c */ /* 0x000fe20000041840 */
[----:B------:R-:W-:-:S02]  /*3fd0*/  ISETP.GE.AND P4, PT, R24, R18, PT ;  /* 0x000000121800720c */ /* 0x000fc40003f86270 */
[-C--:B------:R-:W-:Y:S01]  /*3fe0*/  ISETP.GE.AND P1, PT, R24, R11.reuse, PT ;  /* 0x0000000b1800720c */ /* 0x080fe20003f26270 */
[----:B------:R4:W5:Y:S01]  /*3ff0*/  I2F R9, R29 ;  /* 0x0000001d00097306 */ /* 0x0009620000201400 */
[----:B------:R-:W-:Y:S01]  /*4000*/  FSEL R40, R40, -INF , !P0 ;  /* 0xff80000028287808 */ /* 0x000fe20004000000 */
[C---:B---3--:R-:W-:Y:S01]  /*4010*/  FFMA.FTZ R48, R17.reuse, UR23, R48 ;  /* 0x0000001711307c23 */ /* 0x048fe20008010030 */
[----:B------:R-:W-:Y:S01]  /*4020*/  ISETP.GE.AND P0, PT, R32, R18, PT ;  /* 0x000000122000720c */ /* 0x000fe20003f06270 */
[----:B------:R-:W-:Y:S01]  /*4030*/  FFMA.FTZ R50, R17, UR23, R50 ;  /* 0x0000001711327c23 */ /* 0x000fe20008010032 */
[----:B------:R-:W-:Y:S02]  /*4040*/  IADD3 R20, R0, 0x31, RZ ;  /* 0x0000003100147810 */ /* 0x000fe40007ffe0ff */
[----:B------:R-:W-:Y:S01]  /*4050*/  FSEL R133, R48, -INF , !P0 ;  /* 0xff80000030857808 */ /* 0x000fe20004000000 */
[----:B-1----:R-:W-:Y:S01]  /*4060*/  FFMA.FTZ R24, R16, UR23, R59 ;  /* 0x0000001710187c23 */ /* 0x002fe2000801003b */
[----:B------:R-:W-:Y:S01]  /*4070*/  ISETP.GE.AND P0, PT, R20, R11, PT ;  /* 0x0000000b1400720c */ /* 0x000fe20003f06270 */
[C---:B--2---:R-:W-:Y:S01]  /*4080*/  FFMA.FTZ R87, R26.reuse, UR23, R87 ;  /* 0x000000171a577c23 */ /* 0x044fe20008010057 */
[----:B------:R-:W1:Y:S01]  /*4090*/  I2F R21, R0 ;  /* 0x0000000000157306 */ /* 0x000e620000201400 */
[----:B------:R-:W-:Y:S01]  /*40a0*/  FFMA.FTZ R85, R26, UR23, R85 ;  /* 0x000000171a557c23 */ /* 0x000fe20008010055 */
[----:B------:R-:W-:-:S02]  /*40b0*/  FSEL R24, R24, -INF , !P3 ;  /* 0xff80000018187808 */ /* 0x000fc40005800000 */
[----:B------:R-:W-:Y:S01]  /*40c0*/  FSEL R134, R87, -INF , !P1 ;  /* 0xff80000057867808 */ /* 0x000fe20004800000 */
[----:B----4-:R-:W-:Y:S01]  /*40d0*/  FFMA.FTZ R29, R16, UR23, R57 ;  /* 0x00000017101d7c23 */ /* 0x010fe20008010039 */
[----:B------:R-:W-:Y:S01]  /*40e0*/  ISETP.GE.AND P1, PT, R20, R18, PT ;  /* 0x000000121400720c */ /* 0x000fe20003f26270 */
[C---:B-----5:R-:W-:Y:S01]  /*40f0*/  FFMA.FTZ R84, R9.reuse, UR23, R84 ;  /* 0x0000001709547c23 */ /* 0x060fe20008010054 */
[----:B------:R-:W2:Y:S01]  /*4100*/  I2F R16, R33 ;  /* 0x0000002100107306 */ /* 0x000ea20000201400 */
[----:B------:R-:W-:Y:S01]  /*4110*/  FFMA.FTZ R86, R9, UR23, R86 ;  /* 0x0000001709567c23 */ /* 0x000fe20008010056 */
[----:B------:R-:W-:Y:S02]  /*4120*/  FSEL R29, R29, -INF , !P6 ;  /* 0xff8000001d1d7808 */ /* 0x000fe40007000000 */
[----:B------:R-:W-:Y:S02]  /*4130*/  ISETP.GE.AND P6, PT, R32, R11, PT ;  /* 0x0000000b2000720c */ /* 0x000fe40003fc6270 */
[----:B------:R-:W-:-:S02]  /*4140*/  IADD3 R32, R0, 0x30, RZ ;  /* 0x0000003000207810 */ /* 0x000fc40007ffe0ff */
[----:B------:R-:W3:Y:S01]  /*4150*/  I2F R20, R20 ;  /* 0x0000001400147306 */ /* 0x000ee20000201400 */
[-C--:B------:R-:W-:Y:S01]  /*4160*/  ISETP.GE.AND P3, PT, R33, R18.reuse, PT ;  /* 0x000000122100720c */ /* 0x080fe20003f66270 */
[C---:B-1----:R-:W-:Y:S01]  /*4170*/  FFMA.FTZ R28, R21.reuse, UR23, R28 ;  /* 0x00000017151c7c23 */ /* 0x042fe2000801001c */
[----:B------:R-:W-:Y:S01]  /*4180*/  FSEL R132, R50, -INF , !P6 ;  /* 0xff80000032847808 */ /* 0x000fe20007000000 */
[----:B------:R-:W-:Y:S01]  /*4190*/  FFMA.FTZ R30, R21, UR23, R30 ;  /* 0x00000017151e7c23 */ /* 0x000fe2000801001e */
[----:B------:R-:W-:Y:S02]  /*41a0*/  ISETP.GE.AND P6, PT, R0, R18, PT ;  /* 0x000000120000720c */ /* 0x000fe40003fc6270 */
[----:B------:R-:W-:Y:S01]  /*41b0*/  FSEL R137, R84, -INF , !P5 ;  /* 0xff80000054897808 */ /* 0x000fe20006800000 */
[----:B------:R-:W1:Y:S01]  /*41c0*/  I2F R9, R32 ;  /* 0x0000002000097306 */ /* 0x000e620000201400 */
[----:B--2---:R-:W-:Y:S01]  /*41d0*/  FFMA.FTZ R49, R16, UR23, R49 ;  /* 0x0000001710317c23 */ /* 0x004fe20008010031 */
[----:B------:R-:W-:Y:S01]  /*41e0*/  FSEL R136, R86, -INF , !P2 ;  /* 0xff80000056887808 */ /* 0x000fe20005000000 */
[----:B------:R-:W-:Y:S01]  /*41f0*/  FFMA.FTZ R51, R16, UR23, R51 ;  /* 0x0000001710337c23 */ /* 0x000fe20008010033 */
[----:B------:R-:W-:-:S02]  /*4200*/  IADD3 R16, R0, 0x38, RZ ;  /* 0x0000003800107810 */ /* 0x000fc40007ffe0ff */
[----:B------:R-:W-:Y:S02]  /*4210*/  FSEL R127, R49, -INF , !P3 ;  /* 0xff800000317f7808 */ /* 0x000fe40005800000 */
[-C--:B------:R-:W-:Y:S01]  /*4220*/  ISETP.GE.AND P3, PT, R0, R11.reuse, PT ;  /* 0x0000000b0000720c */ /* 0x080fe20003f66270 */
[----:B---3--:R-:W-:Y:S01]  /*4230*/  FFMA.FTZ R34, R20, UR23, R91 ;  /* 0x0000001714227c23 */ /* 0x008fe2000801005b */
[----:B------:R-:W-:Y:S01]  /*4240*/  IADD3 R0, R0, 0x39, RZ ;  /* 0x0000003900007810 */ /* 0x000fe20007ffe0ff */
[----:B------:R-:W-:Y:S01]  /*4250*/  FFMA.FTZ R35, R20, UR23, R89 ;  /* 0x0000001714237c23 */ /* 0x000fe20008010059 */
[----:B------:R-:W-:Y:S02]  /*4260*/  ISETP.GE.AND P5, PT, R33, R11, PT ;  /* 0x0000000b2100720c */ /* 0x000fe40003fa6270 */
[----:B------:R-:W2:Y:S01]  /*4270*/  I2F R22, R0 ;  /* 0x0000000000167306 */ /* 0x000ea20000201400 */
[----:B------:R-:W-:Y:S01]  /*4280*/  FSEL R34, R34, -INF , !P0 ;  /* 0xff80000022227808 */ /* 0x000fe20004000000 */
[C---:B-1----:R-:W-:Y:S01]  /*4290*/  FFMA.FTZ R88, R9.reuse, UR23, R88 ;  /* 0x0000001709587c23 */ /* 0x042fe20008010058 */
[----:B------:R-:W-:Y:S01]  /*42a0*/  PLOP3.LUT P0, PT, PT, PT, UP0, 0x80, 0x0 ;  /* 0x000000000000781c */ /* 0x000fe20003f0f008 */
[----:B------:R-:W-:Y:S01]  /*42b0*/  FFMA.FTZ R90, R9, UR23, R90 ;  /* 0x00000017095a7c23 */ /* 0x000fe2000801005a */
[----:B------:R-:W-:-:S02]  /*42c0*/  ISETP.GE.AND P2, PT, R32, R18, PT ;  /* 0x000000122000720c */ /* 0x000fc40003f46270 */
[----:B------:R-:W-:Y:S01]  /*42d0*/  FSEL R135, R85, -INF , !P4 ;  /* 0xff80000055877808 */ /* 0x000fe20006000000 */
[----:B------:R-:W1:Y:S01]  /*42e0*/  I2F R9, R16 ;  /* 0x0000001000097306 */ /* 0x000e620000201400 */
[-C--:B------:R-:W-:Y:S02]  /*42f0*/  ISETP.GE.AND P4, PT, R32, R11.reuse, PT ;  /* 0x0000000b2000720c */ /* 0x080fe40003f86270 */
[----:B------:R-:W-:Y:S02]  /*4300*/  FSEL R126, R51, -INF , !P5 ;  /* 0xff800000337e7808 */ /* 0x000fe40006800000 */
[----:B------:R-:W-:Y:S02]  /*4310*/  FSEL R125, R88, -INF , !P2 ;  /* 0xff800000587d7808 */ /* 0x000fe40005000000 */
[----:B------:R-:W-:Y:S01]  /*4320*/  ISETP.GE.AND P5, PT, R16, R18, PT ;  /* 0x000000121000720c */ /* 0x000fe20003fa6270 */
[----:B--2---:R-:W-:Y:S01]  /*4330*/  FFMA.FTZ R17, R22, UR23, R65 ;  /* 0x0000001716117c23 */ /* 0x004fe20008010041 */
[----:B------:R-:W-:Y:S01]  /*4340*/  BAR.SYNC.DEFER_BLOCKING 0x0 ;  /* 0x0000000000007b1d */ /* 0x000fe20000010000 */
[----:B------:R-:W-:-:S02]  /*4350*/  ISETP.GE.AND P2, PT, R16, R11, PT ;  /* 0x0000000b1000720c */ /* 0x000fc40003f46270 */
[----:B------:R-:W-:Y:S02]  /*4360*/  FSEL R124, R90, -INF , !P4 ;  /* 0xff8000005a7c7808 */ /* 0x000fe40006000000 */
[----:B------:R-:W-:Y:S01]  /*4370*/  FSEL R35, R35, -INF , !P1 ;  /* 0xff80000023237808 */ /* 0x000fe20004800000 */
[C---:B-1----:R-:W-:Y:S01]  /*4380*/  FFMA.FTZ R33, R9.reuse, UR23, R64 ;  /* 0x0000001709217c23 */ /* 0x042fe20008010040 */
[C---:B------:R-:W-:Y:S01]  /*4390*/  ISETP.GE.AND P4, PT, R0.reuse, R18, PT ;  /* 0x000000120000720c */ /* 0x040fe20003f86270 */
[----:B------:R-:W-:Y:S01]  /*43a0*/  FFMA.FTZ R32, R9, UR23, R66 ;  /* 0x0000001709207c23 */ /* 0x000fe20008010042 */
[----:B------:R-:W-:Y:S01]  /*43b0*/  ISETP.GE.AND P1, PT, R0, R11, PT ;  /* 0x0000000b0000720c */ /* 0x000fe20003f26270 */
[----:B------:R-:W-:Y:S01]  /*43c0*/  FFMA.FTZ R16, R22, UR23, R67 ;  /* 0x0000001716107c23 */ /* 0x000fe20008010043 */
[----:B------:R-:W-:Y:S02]  /*43d0*/  FSEL R33, R33, -INF , !P5 ;  /* 0xff80000021217808 */ /* 0x000fe40006800000 */
[----:B------:R-:W-:-:S02]  /*43e0*/  FSEL R32, R32, -INF , !P2 ;  /* 0xff80000020207808 */ /* 0x000fc40005000000 */
        /* <DEDUP_REMOVED lines=75> */
.L_x_988:
[----:B------:R-:W-:Y:S05]  /*48a0*/  BSYNC B0 ;  /* 0x0000000000007941 */ /* 0x000fea0003800000 */
.L_x_987:
[----:B------:R-:W0:Y:S02]  /*48b0*/  LDGDEPBAR ;  /* 0x00000000000079af */ /* 0x000e240000000000 */
.L_x_986:
[----:B------:R-:W-:Y:S01]  /*48c0*/  FMNMX.FTZ R9, R237, R46, !PT ;  /* 0x0000002eed097209 */ /* 0x000fe20007810000 */
[----:B------:R-:W-:Y:S01]  /*48d0*/  IMAD.WIDE.U32 R222, R10, -0x326172a9, RZ ;  /* 0xcd9e8d570ade7825 */ /* 0x000fe200078e00ff */
[----:B------:R-:W-:Y:S01]  /*48e0*/  FMNMX.FTZ R2, R194, R45, !PT ;  /* 0x0000002dc2027209 */ /* 0x000fe20007810000 */
        /* <DEDUP_REMOVED lines=36> */
[----:B-1----:R-:W-:Y:S01]  /*4b30*/  LDSM.16.MT88.4 R48, [R209+0x18000] ;  /* 0x01800000d130783b */ /* 0x002fe20000004200 */
        /* <DEDUP_REMOVED lines=17> */
[----:B------:R-:W-:-:S02]  /*4c50*/  LOP3.LUT R9, R6, UR32, RZ, 0x3c, !PT ;  /* 0x0000002006097c12 */ /* 0x000fc4000f8e3cff */
[----:B------:R-:W-:Y:S01]  /*4c60*/  LOP3.LUT R6, R153, UR9, RZ, 0x3c, !PT ;  /* 0x0000000999067c12 */ /* 0x000fe2000f8e3cff */
[----:B------:R-:W1:Y:S01]  /*4c70*/  SHFL.BFLY PT, R23, R20, 0x2, 0x1f ;  /* 0x0c401f0014177f89 */ /* 0x000e6200000e0000 */
[----:B------:R-:W-:Y:S01]  /*4c80*/  LOP3.LUT R220, R223, R9, RZ, 0x3c, !PT ;  /* 0x00000009dfdc7212 */ /* 0x000fe200078e3cff */
[----:B------:R-:W-:Y:S02]  /*4c90*/  UIADD3 UR9, UR32, 0x1715609d, URZ ;  /* 0x1715609d20097890 */ /* 0x000fe4000fffe03f */
[----:B------:R-:W2:Y:S01]  /*4ca0*/  SHFL.BFLY PT, R21, R2, 0x2, 0x1f ;  /* 0x0c401f0002157f89 */ /* 0x000ea200000e0000 */
[----:B------:R-:W-:-:S03]  /*4cb0*/  IMAD.WIDE.U32 R204, R6, -0x326172a9, RZ ;  /* 0xcd9e8d5706cc7825 */ /* 0x000fc600078e00ff */
[----:B------:R-:W-:Y:S01]  /*4cc0*/  LDSM.16.MT88.4 R72, [R210+0x1a000] ;  /* 0x01a00000d248783b */ /* 0x000fe20000004200 */
[----:B------:R-:W-:Y:S01]  /*4cd0*/  IMAD.WIDE.U32 R220, R220, -0x2daee0ad, RZ ;  /* 0xd2511f53dcdc7825 */ /* 0x000fe200078e00ff */
[----:B------:R-:W-:Y:S02]  /*4ce0*/  LOP3.LUT R6, R205, UR16, R222, 0x96, !PT ;  /* 0x00000010cd067c12 */ /* 0x000fe4000f8e96de */
[----:B------:R-:W-:Y:S02]  /*4cf0*/  LDSM.16.MT88.4 R108, [R209+0x1a800] ;  /* 0x01a80000d16c783b */ /* 0x000fe40000004200 */
[----:B------:R-:W-:Y:S01]  /*4d00*/  LOP3.LUT R206, R221, UR8, R152, 0x96, !PT ;  /* 0x00000008ddce7c12 */ /* 0x000fe2000f8e9698 */
[----:B------:R-:W-:Y:S01]  /*4d10*/  IMAD.WIDE.U32 R238, R6, -0x2daee0ad, RZ ;  /* 0xd2511f5306ee7825 */ /* 0x000fe200078e00ff */
[----:B------:R-:W-:Y:S01]  /*4d20*/  UIADD3 UR8, UR33, -0x56f99767, URZ ;  /* 0xa906689921087890 */ /* 0x000fe2000fffe03f */
[----:B------:R-:W-:Y:S02]  /*4d30*/  LDSM.16.MT88.4 R112, [R209+0x1c000] ;  /* 0x01c00000d170783b */ /* 0x000fe40000004200 */
[----:B------:R-:W-:Y:S01]  /*4d40*/  IMAD.WIDE.U32 R206, R206, -0x326172a9, RZ ;  /* 0xcd9e8d57cece7825 */ /* 0x000fe200078e00ff */
[----:B------:R-:W-:Y:S01]  /*4d50*/  LOP3.LUT R6, R239, UR14, R220, 0x96, !PT ;  /* 0x0000000eef067c12 */ /* 0x000fe2000f8e96dc */
[----:B------:R-:W-:Y:S01]  /*4d60*/  LDSM.16.MT88.4 R116, [R210+0x1a800] ;  /* 0x01a80000d274783b */ /* 0x000fe20000004200 */
[----:B-1----:R-:W-:-:S03]  /*4d70*/  FMNMX.FTZ R23, R20, R23, !PT ;  /* 0x0000001714177209 */ /* 0x002fc60007810000 */
[----:B------:R-:W-:Y:S01]  /*4d80*/  IMAD.WIDE.U32 R200, R6, -0x326172a9, RZ ;  /* 0xcd9e8d5706c87825 */ /* 0x000fe200078e00ff */
[----:B------:R-:W-:Y:S01]  /*4d90*/  LOP3.LUT R204, R207, UR15, R204, 0x96, !PT ;  /* 0x0000000fcfcc7c12 */ /* 0x000fe2000f8e96cc */
[----:B------:R-:W-:Y:S01]  /*4da0*/  LDSM.16.MT88.4 R120, [R208+0x1c000] ;  /* 0x01c00000d078783b */ /* 0x000fe20000004200 */
[----:B--2---:R-:W-:Y:S02]  /*4db0*/  FMNMX.FTZ R21, R2, R21, !PT ;  /* 0x0000001502157209 */ /* 0x004fe40007810000 */
[----:B------:R-:W-:Y:S01]  /*4dc0*/  LOP3.LUT R6, R201, UR13, R206, 0x96, !PT ;  /* 0x0000000dc9067c12 */ /* 0x000fe2000f8e96ce */
[----:B------:R-:W1:Y:S01]  /*4dd0*/  SHFL.BFLY PT, R0, R23, 0x1, 0x1f ;  /* 0x0c201f0017007f89 */ /* 0x000e6200000e0000 */
[----:B------:R-:W-:-:S03]  /*4de0*/  IMAD.WIDE.U32 R204, R204, -0x2daee0ad, RZ ;  /* 0xd2511f53cccc7825 */ /* 0x000fc600078e00ff */
[----:B------:R-:W2:Y:S02]  /*4df0*/  SHFL.BFLY PT, R2, R21, 0x1, 0x1f ;  /* 0x0c201f0015027f89 */ /* 0x000ea400000e0000 */
[----:B------:R-:W-:Y:S02]  /*4e00*/  LOP3.LUT R238, R205, UR12, R238, 0x96, !PT ;  /* 0x0000000ccdee7c12 */ /* 0x000fe4000f8e96ee */
[----:B------:R-:W-:Y:S03]  /*4e10*/  LDSM.16.MT88.4 R104, [R210+0x1c000] ;  /* 0x01c00000d268783b */ /* 0x000fe60000004200 */
[----:B------:R-:W-:Y:S01]  /*4e20*/  IMAD.WIDE.U32 R238, R238, -0x326172a9, RZ ;  /* 0xcd9e8d57eeee7825 */ /* 0x000fe200078e00ff */
[----:B------:R-:W-:Y:S04]  /*4e30*/  LDSM.16.MT88.4 R148, [R212+0x1e000] ;  /* 0x01e00000d494783b */ /* 0x000fe80000004200 */
[----:B------:R-:W-:-:S05]  /*4e40*/  LOP3.LUT R200, R239, UR11, R200, 0x96, !PT ;  /* 0x0000000befc87c12 */ /* 0x000fca000f8e96c8 */
[----:B------:R-:W-:Y:S01]  /*4e50*/  IMAD.WIDE.U32 R200, R200, -0x2daee0ad, RZ ;  /* 0xd2511f53c8c87825 */ /* 0x000fe200078e00ff */
[----:B-1----:R-:W-:Y:S02]  /*4e60*/  FMNMX.FTZ R0, R23, R0, !PT ;  /* 0x0000000017007209 */ /* 0x002fe40007810000 */
[----:B--2---:R-:W-:-:S03]  /*4e70*/  FMNMX.FTZ R2, R21, R2, !PT ;  /* 0x0000000215027209 */ /* 0x004fc60007810000 */
[C---:B------:R-:W-:Y:S01]  /*4e80*/  FMUL.FTZ R231, R0.reuse, c[0x0][0x23c] ;  /* 0x00008f0000e77a20 */ /* 0x040fe20000410000 */
[----:B------:R-:W-:Y:S01]  /*4e90*/  FSETP.NEU.FTZ.AND P1, PT, R0, -INF , PT ;  /* 0xff8000000000780b */ /* 0x000fe20003f3d000 */
[----:B------:R-:W-:-:S03]  /*4ea0*/  IMAD.WIDE.U32 R20, R6, -0x2daee0ad, RZ ;  /* 0xd2511f5306147825 */ /* 0x000fc600078e00ff */
[----:B------:R-:W-:Y:S01]  /*4eb0*/  FSEL R231, R231, RZ, P1 ;  /* 0x000000ffe7e77208 */ /* 0x000fe20000800000 */
[C---:B------:R-:W-:Y:S01]  /*4ec0*/  FMUL.FTZ R232, R2.reuse, c[0x0][0x23c] ;  /* 0x00008f0002e87a20 */ /* 0x040fe20000410000 */
[----:B------:R-:W-:Y:S02]  /*4ed0*/  FSETP.NEU.FTZ.AND P1, PT, R2, -INF , PT ;  /* 0xff8000000200780b */ /* 0x000fe40003f3d000 */
[----:B------:R-:W-:Y:S01]  /*4ee0*/  LOP3.LUT R202, R201, UR8, R20, 0x96, !PT ;  /* 0x00000008c9ca7c12 */ /* 0x000fe2000f8e9614 */
[--C-:B------:R-:W-:Y:S01]  /*4ef0*/  FFMA.FTZ R237, R237, c[0x0][0x23c], -R231.reuse ;  /* 0x00008f00eded7a23 */ /* 0x100fe200000108e7 */
[----:B------:R-:W-:Y:S01]  /*4f00*/  FSEL R232, R232, RZ, P1 ;  /* 0x000000ffe8e87208 */ /* 0x000fe20000800000 */
[----:B------:R-:W-:Y:S01]  /*4f10*/  FFMA.FTZ R234, R46, c[0x0][0x23c], -R231 ;  /* 0x00008f002eea7a23 */ /* 0x000fe200000108e7 */
[----:B------:R-:W-:Y:S01]  /*4f20*/  LOP3.LUT R204, R21, UR10, R204, 0x96, !PT ;  /* 0x0000000a15cc7c12 */ /* 0x000fe2000f8e96cc */
[----:B------:R-:W-:Y:S02]  /*4f30*/  IMAD.WIDE.U32 R202, R202, -0x326172a9, RZ ;  /* 0xcd9e8d57caca7825 */ /* 0x000fe400078e00ff */
[----:B------:R-:W-:Y:S02]  /*4f40*/  MUFU.EX2 R237, R237 ;  /* 0x000000ed00ed7308 */ /* 0x000fe40000000800 */
[--C-:B------:R-:W-:Y:S01]  /*4f50*/  FFMA.FTZ R194, R194, c[0x0][0x23c], -R232.reuse ;  /* 0x00008f00c2c27a23 */ /* 0x100fe200000108e8 */
[C---:B------:R-:W-:Y:S01]  /*4f60*/  LOP3.LUT R23, R202.reuse, 0xffff, RZ, 0xc0, !PT ;  /* 0x0000ffffca177812 */ /* 0x040fe200078ec0ff */
[--C-:B------:R-:W-:Y:S01]  /*4f70*/  FFMA.FTZ R193, R45, c[0x0][0x23c], -R232.reuse ;  /* 0x00008f002dc17a23 */ /* 0x100fe200000108e8 */
[----:B------:R-:W-:Y:S01]  /*4f80*/  LOP3.LUT R22, R202, 0xff, RZ, 0xc0, !PT ;  /* 0x000000ffca167812 */ /* 0x000fe200078ec0ff */
[--C-:B------:R-:W-:Y:S01]  /*4f90*/  FFMA.FTZ R192, R31, c[0x0][0x23c], -R232.reuse ;  /* 0x00008f001fc07a23 */ /* 0x100fe200000108e8 */
[----:B------:R-:W-:Y:S01]  /*4fa0*/  SHF.R.U32.HI R23, RZ, 0x8, R23 ;  /* 0x00000008ff177819 */ /* 0x000fe20000011617 */
[----:B------:R-:W-:Y:S01]  /*4fb0*/  FFMA.FTZ R189, R47, c[0x0][0x23c], -R232 ;  /* 0x00008f002fbd7a23 */ /* 0x000fe200000108e8 */
[----:B------:R-:W-:Y:S01]  /*4fc0*/  MUFU.EX2 R194, R194 ;  /* 0x000000c200c27308 */ /* 0x000fe20000000800 */
[----:B------:R-:W-:Y:S01]  /*4fd0*/  IMAD.WIDE.U32 R204, R204, -0x326172a9, RZ ;  /* 0xcd9e8d57cccc7825 */ /* 0x000fe200078e00ff */
[----:B------:R-:W-:-:S02]  /*4fe0*/  PRMT R22, R22, 0x5410, R23 ;  /* 0x0000541016167816 */ /* 0x000fc40000000017 */
[----:B------:R-:W-:Y:S01]  /*4ff0*/  SHF.R.U32.HI R6, RZ, 0x10, R202 ;  /* 0x00000010ff067819 */ /* 0x000fe200000116ca */
[--C-:B------:R-:W-:Y:S01]  /*5000*/  FFMA.FTZ R191, R54, c[0x0][0x23c], -R231.reuse ;  /* 0x00008f0036bf7a23 */ /* 0x100fe200000108e7 */
[----:B------:R-:W-:Y:S01]  /*5010*/  LOP3.LUT R23, R203, UR34, R204, 0x96, !PT ;  /* 0x00000022cb177c12 */ /* 0x000fe2000f8e96cc */
[----:B------:R-:W-:Y:S01]  /*5020*/  FFMA.FTZ R190, R52, c[0x0][0x23c], -R231 ;  /* 0x00008f0034be7a23 */ /* 0x000fe200000108e7 */
[----:B------:R-:W1:Y:S01]  /*5030*/  MUFU.EX2 R193, R193 ;  /* 0x000000c100c17308 */ /* 0x000e620000000800 */
[----:B------:R-:W-:Y:S01]  /*5040*/  LOP3.LUT R238, R205, UR9, R238, 0x96, !PT ;  /* 0x00000009cdee7c12 */ /* 0x000fe2000f8e96ee */
[--C-:B------:R-:W-:Y:S01]  /*5050*/  HSET2.LE.AND R22, R22, R235.reuse, PT ;  /* 0x000000eb16167233 */ /* 0x100fe20003803000 */
[----:B------:R-:W-:Y:S01]  /*5060*/  LOP3.LUT R31, R23, 0xffff, RZ, 0xc0, !PT ;  /* 0x0000ffff171f7812 */ /* 0x000fe200078ec0ff */
[--C-:B------:R-:W-:Y:S01]  /*5070*/  FFMA.FTZ R188, R7, c[0x0][0x23c], -R232.reuse ;  /* 0x00008f0007bc7a23 */ /* 0x100fe200000108e8 */
[----:B------:R-:W-:Y:S01]  /*5080*/  LOP3.LUT R28, R23, 0xff, RZ, 0xc0, !PT ;  /* 0x000000ff171c7812 */ /* 0x000fe200078ec0ff */
[----:B------:R-:W-:Y:S01]  /*5090*/  IMAD.WIDE.U32 R238, R238, -0x2daee0ad, RZ ;  /* 0xd2511f53eeee7825 */ /* 0x000fe200078e00ff */
[----:B------:R-:W-:Y:S01]  /*50a0*/  SHF.R.U32.HI R31, RZ, 0x8, R31 ;  /* 0x00000008ff1f7819 */ /* 0x000fe2000001161f */
[----:B------:R-:W-:Y:S01]  /*50b0*/  MUFU.EX2 R192, R192 ;  /* 0x000000c000c07308 */ /* 0x000fe20000000800 */
[----:B------:R-:W-:Y:S01]  /*50c0*/  SHF.R.U32.HI R26, RZ, 0x10, R23 ;  /* 0x00000010ff1a7819 */ /* 0x000fe20000011617 */
[--C-:B------:R-:W-:Y:S01]  /*50d0*/  FFMA.FTZ R180, R27, c[0x0][0x23c], -R232.reuse ;  /* 0x00008f001bb47a23 */ /* 0x100fe200000108e8 */
[----:B------:R-:W-:Y:S01]  /*50e0*/  PRMT R28, R28, 0x5410, R31 ;  /* 0x000054101c1c7816 */ /* 0x000fe2000000001f */
[----:B------:R-:W-:Y:S01]  /*50f0*/  FFMA.FTZ R179, R29, c[0x0][0x23c], -R232 ;  /* 0x00008f001db37a23 */ /* 0x000fe200000108e8 */
[----:B------:R-:W-:Y:S01]  /*5100*/  SHF.R.U32.HI R23, RZ, 0x18, R23 ;  /* 0x00000018ff177819 */ /* 0x000fe20000011617 */
[--C-:B------:R-:W-:Y:S01]  /*5110*/  FFMA.FTZ R178, R24, c[0x0][0x23c], -R231.reuse ;  /* 0x00008f0018b27a23 */ /* 0x100fe200000108e7 */
[----:B------:R-:W-:Y:S01]  /*5120*/  LOP3.LUT R26, R26, 0xff, RZ, 0xc0, !PT ;  /* 0x000000ff1a1a7812 */ /* 0x000fe200078ec0ff */
[----:B------:R-:W2:Y:S01]  /*5130*/  MUFU.EX2 R189, R189 ;  /* 0x000000bd00bd7308 */ /* 0x000ea20000000800 */
[----:B-1----:R-:W-:Y:S01]  /*5140*/  F2FP.BF16.PACK_AB R182, R193, R194 ;  /* 0x000000c2c1b6723e */ /* 0x002fe200000010ff */
[--C-:B------:R-:W-:Y:S01]  /*5150*/  HSET2.LE.AND R28, R28, R235.reuse, PT ;  /* 0x000000eb1c1c7233 */ /* 0x100fe20003803000 */
[----:B------:R-:W-:Y:S01]  /*5160*/  SHF.R.U32.HI R21, RZ, 0x18, R202 ;  /* 0x00000018ff157819 */ /* 0x000fe200000116ca */
[----:B------:R-:W-:Y:S01]  /*5170*/  FFMA.FTZ R187, R44, c[0x0][0x23c], -R231 ;  /* 0x00008f002cbb7a23 */ /* 0x000fe200000108e7 */
[----:B------:R-:W-:Y:S01]  /*5180*/  PRMT R181, R182, 0x7632, R181 ;  /* 0x00007632b6b57816 */ /* 0x000fe200000000b5 */
[----:B------:R-:W-:Y:S01]  /*5190*/  FFMA.FTZ R184, R42, c[0x0][0x23c], -R231 ;  /* 0x00008f002ab87a23 */ /* 0x000fe200000108e7 */
[----:B------:R-:W-:Y:S01]  /*51a0*/  LOP3.LUT R6, R6, 0xff, RZ, 0xc0, !PT ;  /* 0x000000ff06067812 */ /* 0x000fe200078ec0ff */
[----:B------:R-:W1:Y:S01]  /*51b0*/  MUFU.EX2 R234, R234 ;  /* 0x000000ea00ea7308 */ /* 0x000e620000000800 */
[----:B------:R-:W-:Y:S01]  /*51c0*/  PRMT R5, R182, 0x5410, R181 ;  /* 0x00005410b6057816 */ /* 0x000fe200000000b5 */
[----:B------:R-:W-:Y:S01]  /*51d0*/  FFMA.FTZ R183, R40, c[0x0][0x23c], -R231 ;  /* 0x00008f0028b77a23 */ /* 0x000fe200000108e7 */
[----:B------:R-:W-:Y:S01]  /*51e0*/  PRMT R26, R26, 0x5410, R23 ;  /* 0x000054101a1a7816 */ /* 0x000fe20000000017 */
[--C-:B------:R-:W-:Y:S01]  /*51f0*/  FFMA.FTZ R185, R25, c[0x0][0x23c], -R232.reuse ;  /* 0x00008f0019b97a23 */ /* 0x100fe200000108e8 */
[----:B------:R-:W-:Y:S01]  /*5200*/  PRMT R6, R6, 0x5410, R21 ;  /* 0x0000541006067816 */ /* 0x000fe20000000015 */
[----:B------:R-:W-:Y:S01]  /*5210*/  LDSM.16.MT88.4 R52, [R212+0x18800] ;  /* 0x01880000d434783b */ /* 0x000fe20000004200 */
[----:B------:R-:W-:Y:S01]  /*5220*/  LOP3.LUT R128, R28, R5, RZ, 0xc0, !PT ;  /* 0x000000051c807212 */ /* 0x000fe200078ec0ff */
[----:B------:R-:W-:Y:S01]  /*5230*/  MUFU.EX2 R191, R191 ;  /* 0x000000bf00bf7308 */ /* 0x000fe20000000800 */
[----:B--2---:R-:W-:Y:S01]  /*5240*/  F2FP.BF16.PACK_AB R174, R189, R192 ;  /* 0x000000c0bdae723e */ /* 0x004fe200000010ff */
[--C-:B------:R-:W-:Y:S01]  /*5250*/  HSET2.LE.AND R26, R26, R235.reuse, PT ;  /* 0x000000eb1a1a7233 */ /* 0x100fe20003803000 */
[----:B------:R-:W-:Y:S01]  /*5260*/  LOP3.LUT R21, R238, 0xffff, RZ, 0xc0, !PT ;  /* 0x0000ffffee157812 */ /* 0x000fe200078ec0ff */
[--C-:B------:R-:W-:Y:S01]  /*5270*/  HSET2.LE.AND R6, R6, R235.reuse, PT ;  /* 0x000000eb06067233 */ /* 0x100fe20003803000 */
[----:B------:R-:W-:Y:S01]  /*5280*/  PRMT R175, R174, 0x7632, R175 ;  /* 0x00007632aeaf7816 */ /* 0x000fe200000000af */
[----:B------:R-:W-:Y:S01]  /*5290*/  LDSM.16.MT88.4 R40, [R210+0x18000] ;  /* 0x01800000d228783b */ /* 0x000fe20000004200 */
[----:B------:R-:W-:Y:S01]  /*52a0*/  LOP3.LUT R20, R238, 0xff, RZ, 0xc0, !PT ;  /* 0x000000ffee147812 */ /* 0x000fe200078ec0ff */
[----:B------:R-:W2:Y:S01]  /*52b0*/  MUFU.EX2 R190, R190 ;  /* 0x000000be00be7308 */ /* 0x000ea20000000800 */
[----:B-1----:R-:W-:Y:S01]  /*52c0*/  F2FP.BF16.PACK_AB R177, R234, R237 ;  /* 0x000000edeab1723e */ /* 0x002fe200000010ff */
[----:B------:R-:W-:Y:S01]  /*52d0*/  LDSM.16.MT88.4 R28, [R210+0x18800] ;  /* 0x01880000d21c783b */ /* 0x000fe20000004200 */
[----:B------:R-:W-:Y:S01]  /*52e0*/  PRMT R5, R174, 0x5410, R175 ;  /* 0x00005410ae057816 */ /* 0x000fe200000000af */
[----:B------:R-:W-:Y:S01]  /*52f0*/  FFMA.FTZ R230, R137, c[0x0][0x23c], -R232 ;  /* 0x00008f0089e67a23 */ /* 0x000fe200000108e8 */
[----:B------:R-:W-:Y:S01]  /*5300*/  PRMT R176, R177, 0x7632, R176 ;  /* 0x00007632b1b07816 */ /* 0x000fe200000000b0 */
[----:B------:R-:W-:Y:S01]  /*5310*/  FFMA.FTZ R229, R135, c[0x0][0x23c], -R232 ;  /* 0x00008f0087e57a23 */ /* 0x000fe200000108e8 */
[----:B------:R-:W-:Y:S01]  /*5320*/  SHF.R.U32.HI R21, RZ, 0x8, R21 ;  /* 0x00000008ff157819 */ /* 0x000fe20000011615 */
[----:B------:R-:W-:Y:S01]  /*5330*/  MUFU.EX2 R180, R180 ;  /* 0x000000b400b47308 */ /* 0x000fe20000000800 */
[----:B------:R-:W-:Y:S01]  /*5340*/  PRMT R129, R177, 0x5410, R176 ;  /* 0x00005410b1817816 */ /* 0x000fe200000000b0 */
[----:B------:R-:W-:Y:S01]  /*5350*/  FFMA.FTZ R224, R136, c[0x0][0x23c], -R231 ;  /* 0x00008f0088e07a23 */ /* 0x000fe200000108e7 */
[----:B------:R-:W-:Y:S01]  /*5360*/  LOP3.LUT R130, R22, R5, RZ, 0xc0, !PT ;  /* 0x0000000516827212 */ /* 0x000fe200078ec0ff */
[----:B------:R-:W-:Y:S01]  /*5370*/  FFMA.FTZ R228, R133, c[0x0][0x23c], -R232 ;  /* 0x00008f0085e47a23 */ /* 0x000fe200000108e8 */
[----:B------:R-:W-:Y:S01]  /*5380*/  LOP3.LUT R5, R239, UR5, R200, 0x96, !PT ;  /* 0x00000005ef057c12 */ /* 0x000fe2000f8e96c8 */
[--C-:B------:R-:W-:Y:S01]  /*5390*/  FFMA.FTZ R227, R127, c[0x0][0x23c], -R232.reuse ;  /* 0x00008f007fe37a23 */ /* 0x100fe200000108e8 */
[----:B------:R-:W-:Y:S01]  /*53a0*/  PRMT R20, R20, 0x5410, R21 ;  /* 0x0000541014147816 */ /* 0x000fe20000000015 */
[----:B------:R-:W1:Y:S01]  /*53b0*/  MUFU.EX2 R179, R179 ;  /* 0x000000b300b37308 */ /* 0x000e620000000800 */
[----:B--2---:R-:W-:Y:S01]  /*53c0*/  F2FP.BF16.PACK_AB R165, R190, R191 ;  /* 0x000000bfbea5723e */ /* 0x004fe200000010ff */
[----:B------:R-:W-:Y:S01]  /*53d0*/  FFMA.FTZ R226, R125, c[0x0][0x23c], -R232 ;  /* 0x00008f007de27a23 */ /* 0x000fe200000108e8 */
[----:B------:R-:W-:Y:S01]  /*53e0*/  LOP3.LUT R129, R26, R129, RZ, 0xc0, !PT ;  /* 0x000000811a817212 */ /* 0x000fe200078ec0ff */
[----:B------:R-:W-:Y:S01]  /*53f0*/  HSET2.LE.AND R60, R20, R235, PT ;  /* 0x000000eb143c7233 */ /* 0x000fe20003803000 */
[----:B------:R-:W-:Y:S01]  /*5400*/  PRMT R164, R165, 0x7632, R164 ;  /* 0x00007632a5a47816 */ /* 0x000fe200000000a4 */
[----:B------:R-:W-:Y:S01]  /*5410*/  FFMA.FTZ R225, R35, c[0x0][0x23c], -R232 ;  /* 0x00008f0023e17a23 */ /* 0x000fe200000108e8 */
[----:B------:R-:W-:Y:S01]  /*5420*/  SHF.R.U32.HI R26, RZ, 0x10, R238 ;  /* 0x00000010ff1a7819 */ /* 0x000fe200000116ee */
[----:B------:R-:W-:Y:S01]  /*5430*/  MUFU.EX2 R187, R187 ;  /* 0x000000bb00bb7308 */ /* 0x000fe20000000800 */
[----:B------:R-:W-:Y:S01]  /*5440*/  LOP3.LUT R21, R5, 0xffff, RZ, 0xc0, !PT ;  /* 0x0000ffff05157812 */ /* 0x000fe200078ec0ff */
[----:B------:R-:W-:Y:S01]  /*5450*/  FADD.FTZ R193, R194, R193 ;  /* 0x000000c1c2c17221 */ /* 0x000fe20000010000 */
[----:B------:R-:W-:-:S02]  /*5460*/  SHF.R.U32.HI R22, RZ, 0x10, R5 ;  /* 0x00000010ff167819 */ /* 0x000fc40000011605 */
[----:B------:R-:W-:Y:S01]  /*5470*/  LOP3.LUT R4, R5, 0xff, RZ, 0xc0, !PT ;  /* 0x000000ff05047812 */ /* 0x000fe200078ec0ff */
[----:B------:R-:W-:Y:S01]  /*5480*/  FADD.FTZ R192, R192, R193 ;  /* 0x000000c1c0c07221 */ /* 0x000fe20000010000 */
[----:B------:R-:W-:Y:S01]  /*5490*/  SHF.R.U32.HI R7, RZ, 0x18, R238 ;  /* 0x00000018ff077819 */ /* 0x000fe200000116ee */
[----:B------:R-:W2:Y:S01]  /*54a0*/  MUFU.EX2 R184, R184 ;  /* 0x000000b800b87308 */ /* 0x000ea20000000800 */
[----:B------:R-:W-:Y:S01]  /*54b0*/  SHF.R.U32.HI R5, RZ, 0x18, R5 ;  /* 0x00000018ff057819 */ /* 0x000fe20000011605 */
[----:B------:R-:W-:Y:S01]  /*54c0*/  FADD.FTZ R189, R189, R192 ;  /* 0x000000c0bdbd7221 */ /* 0x000fe20000010000 */
[----:B------:R-:W-:Y:S02]  /*54d0*/  PRMT R131, R165, 0x5410, R164 ;  /* 0x00005410a5837816 */ /* 0x000fe400000000a4 */
[----:B------:R-:W-:Y:S02]  /*54e0*/  LOP3.LUT R26, R26, 0xff, RZ, 0xc0, !PT ;  /* 0x000000ff1a1a7812 */ /* 0x000fe400078ec0ff */
[----:B------:R-:W-:Y:S01]  /*54f0*/  SHF.R.U32.HI R21, RZ, 0x8, R21 ;  /* 0x00000008ff157819 */ /* 0x000fe20000011615 */
[----:B------:R-:W-:Y:S01]  /*5500*/  MUFU.EX2 R183, R183 ;  /* 0x000000b700b77308 */ /* 0x000fe20000000800 */
[----:B------:R-:W-:-:S02]  /*5510*/  LOP3.LUT R22, R22, 0xff, RZ, 0xc0, !PT ;  /* 0x000000ff16167812 */ /* 0x000fc400078ec0ff */
[----:B------:R-:W-:Y:S02]  /*5520*/  LOP3.LUT R131, R6, R131, RZ, 0xc0, !PT ;  /* 0x0000008306837212 */ /* 0x000fe400078ec0ff */
[----:B------:R-:W-:Y:S02]  /*5530*/  PRMT R26, R26, 0x5410, R7 ;  /* 0x000054101a1a7816 */ /* 0x000fe40000000007 */
[----:B------:R-:W-:Y:S01]  /*5540*/  PRMT R24, R4, 0x5410, R21 ;  /* 0x0000541004187816 */ /* 0x000fe20000000015 */
[----:B------:R-:W-:Y:S01]  /*5550*/  MUFU.EX2 R188, R188 ;  /* 0x000000bc00bc7308 */ /* 0x000fe20000000800 */
[----:B------:R-:W-:Y:S01]  /*5560*/  PRMT R22, R22, 0x5410, R5 ;  /* 0x0000541016167816 */ /* 0x000fe20000000005 */
[C---:B------:R-:W-:Y:S01]  /*5570*/  HMMA.16816.F32.BF16 R44, R128.reuse, R48, RZ ;  /* 0x00000030802c723c */ /* 0x040fe200000418ff */
[----:B------:R-:W3:Y:S01]  /*5580*/  LDSM.16.MT88.4 R4, [R209+0x18800] ;  /* 0x01880000d104783b */ /* 0x000ee20000004200 */
[----:B-1----:R-:W-:Y:S01]  /*5590*/  F2FP.BF16.PACK_AB R166, R179, R180 ;  /* 0x000000b4b3a6723e */ /* 0x002fe200000010ff */
[--C-:B------:R-:W-:Y:S01]  /*55a0*/  HSET2.LE.AND R27, R26, R235.reuse, PT ;  /* 0x000000eb1a1b7233 */ /* 0x100fe20003803000 */
[----:B--2---:R-:W-:Y:S01]  /*55b0*/  F2FP.BF16.PACK_AB R173, R184, R187 ;  /* 0x000000bbb8ad723e */ /* 0x004fe200000010ff */
[--C-:B------:R-:W-:Y:S01]  /*55c0*/  HSET2.LE.AND R24, R24, R235.reuse, PT ;  /* 0x000000eb18187233 */ /* 0x100fe20003803000 */
[----:B------:R-:W1:Y:S01]  /*55d0*/  MUFU.EX2 R185, R185 ;  /* 0x000000b900b97308 */ /* 0x000e620000000800 */
[C---:B------:R-:W-:Y:S01]  /*55e0*/  PRMT R167, R166.reuse, 0x7632, R167 ;  /* 0x00007632a6a77816 */ /* 0x040fe200000000a7 */
[----:B------:R-:W-:Y:S01]  /*55f0*/  HMMA.16816.F32.BF16 R48, R128, R50, RZ ;  /* 0x000000328030723c */ /* 0x000fe200000418ff */
[----:B------:R-:W-:Y:S01]  /*5600*/  PRMT R172, R173, 0x7632, R172 ;  /* 0x00007632adac7816 */ /* 0x000fe200000000ac */
[----:B------:R-:W-:Y:S01]  /*5610*/  HSET2.LE.AND R22, R22, R235, PT ;  /* 0x000000eb16167233 */ /* 0x000fe20003803000 */
[----:B------:R-:W-:-:S02]  /*5620*/  PRMT R61, R166, 0x5410, R167 ;  /* 0x00005410a63d7816 */ /* 0x000fc400000000a7 */
[----:B------:R-:W-:Y:S01]  /*5630*/  PRMT R25, R173, 0x5410, R172 ;  /* 0x00005410ad197816 */ /* 0x000fe200000000ac */
[----:B------:R-:W2:Y:S01]  /*5640*/  MUFU.EX2 R178, R178 ;  /* 0x000000b200b27308 */ /* 0x000ea20000000800 */
[----:B------:R-:W-:Y:S01]  /*5650*/  LOP3.LUT R26, R60, R61, RZ, 0xc0, !PT ;  /* 0x0000003d3c1a7212 */ /* 0x000fe200078ec0ff */
[C---:B------:R-:W-:Y:S01]  /*5660*/  HMMA.16816.F32.BF16 R160, R128.reuse, R156, RZ ;  /* 0x0000009c80a0723c */ /* 0x040fe200000418ff */
[----:B------:R-:W-:Y:S02]  /*5670*/  LOP3.LUT R25, R22, R25, RZ, 0xc0, !PT ;  /* 0x0000001916197212 */ /* 0x000fe400078ec0ff */
[----:B------:R-:W-:Y:S02]  /*5680*/  SHF.R.U32.HI R240, RZ, 0x10, R202 ;  /* 0x00000010fff07819 */ /* 0x000fe400000116ca */
[----:B-1----:R-:W-:Y:S01]  /*5690*/  F2FP.BF16.PACK_AB R170, R185, R188 ;  /* 0x000000bcb9aa723e */ /* 0x002fe200000010ff */
[----:B------:R-:W-:Y:S02]  /*56a0*/  MUFU.EX2 R230, R230 ;  /* 0x000000e600e67308 */ /* 0x000fe40000000800 */
[----:B------:R-:W-:Y:S01]  /*56b0*/  HMMA.16816.F32.BF16 R156, R128, R158, RZ ;  /* 0x0000009e809c723c */ /* 0x000fe200000418ff */
[----:B------:R-:W-:Y:S01]  /*56c0*/  FADD.FTZ R188, R188, R189 ;  /* 0x000000bdbcbc7221 */ /* 0x000fe20000010000 */
[----:B------:R-:W-:-:S03]  /*56d0*/  PRMT R171, R170, 0x7632, R171 ;  /* 0x00007632aaab7816 */ /* 0x000fc600000000ab */
[----:B------:R-:W-:Y:S01]  /*56e0*/  FADD.FTZ R185, R185, R188 ;  /* 0x000000bcb9b97221 */ /* 0x000fe20000010000 */
[----:B--2---:R-:W-:Y:S01]  /*56f0*/  F2FP.BF16.PACK_AB R169, R178, R183 ;  /* 0x000000b7b2a9723e */ /* 0x004fe200000010ff */
[----:B------:R-:W1:Y:S01]  /*5700*/  MUFU.EX2 R229, R229 ;  /* 0x000000e500e57308 */ /* 0x000e620000000800 */
[----:B------:R-:W-:Y:S01]  /*5710*/  PRMT R21, R170, 0x5410, R171 ;  /* 0x00005410aa157816 */ /* 0x000fe200000000ab */
[C---:B------:R-:W-:Y:S01]  /*5720*/  HMMA.16816.F32.BF16 R92, R128.reuse, R96, RZ ;  /* 0x00000060805c723c */ /* 0x040fe200000418ff */
[C---:B------:R-:W-:Y:S01]  /*5730*/  PRMT R168, R169.reuse, 0x7632, R168 ;  /* 0x00007632a9a87816 */ /* 0x040fe200000000a8 */
[----:B------:R-:W-:Y:S01]  /*5740*/  FADD.FTZ R180, R180, R185 ;  /* 0x000000b9b4b47221 */ /* 0x000fe20000010000 */
[----:B------:R-:W-:Y:S02]  /*5750*/  LOP3.LUT R24, R24, R21, RZ, 0xc0, !PT ;  /* 0x0000001518187212 */ /* 0x000fe400078ec0ff */
[----:B------:R-:W-:Y:S01]  /*5760*/  PRMT R60, R169, 0x5410, R168 ;  /* 0x00005410a93c7816 */ /* 0x000fe200000000a8 */
[----:B------:R-:W-:Y:S01]  /*5770*/  LDSM.16.MT88.4 R20, [R208+0x18800] ;  /* 0x01880000d014783b */ /* 0x000fe20000004200 */
[----:B------:R-:W-:Y:S01]  /*5780*/  MUFU.EX2 R224, R224 ;  /* 0x000000e000e07308 */ /* 0x000fe20000000800 */
[----:B------:R-:W-:Y:S01]  /*5790*/  HMMA.16816.F32.BF16 R96, R128, R98, RZ ;  /* 0x000000628060723c */ /* 0x000fe200000418ff */
[----:B------:R-:W-:Y:S01]  /*57a0*/  LOP3.LUT R27, R27, R60, RZ, 0xc0, !PT ;  /* 0x0000003c1b1b7212 */ /* 0x000fe200078ec0ff */
[----:B------:R-:W-:-:S05]  /*57b0*/  FADD.FTZ R179, R179, R180 ;  /* 0x000000b4b3b37221 */ /* 0x000fca0000010000 */
[----:B------:R-:W-:Y:S01]  /*57c0*/  MUFU.EX2 R228, R228 ;  /* 0x000000e400e47308 */ /* 0x000fe20000000800 */
[C---:B---3--:R-:W-:Y:S07]  /*57d0*/  HMMA.16816.F32.BF16 R44, R24.reuse, R4, R44 ;  /* 0x00000004182c723c */ /* 0x048fee000004182c */
[----:B------:R-:W-:Y:S01]  /*57e0*/  MUFU.EX2 R227, R227 ;  /* 0x000000e300e37308 */ /* 0x000fe20000000800 */
[----:B------:R-:W-:Y:S01]  /*57f0*/  HMMA.16816.F32.BF16 R48, R24, R6, R48 ;  /* 0x000000061830723c */ /* 0x000fe20000041830 */
[----:B------:R-:W2:Y:S06]  /*5800*/  LDSM.16.MT88.4 R4, [R212+0x1a800] ;  /* 0x01a80000d404783b */ /* 0x000eac0000004200 */
[----:B------:R-:W-:Y:S01]  /*5810*/  MUFU.EX2 R226, R226 ;  /* 0x000000e200e27308 */ /* 0x000fe20000000800 */
[C---:B------:R-:W-:Y:S07]  /*5820*/  HMMA.16816.F32.BF16 R60, R128.reuse, R64, RZ ;  /* 0x00000040803c723c */ /* 0x040fee00000418ff */
[----:B------:R-:W-:Y:S01]  /*5830*/  MUFU.EX2 R225, R225 ;  /* 0x000000e100e17308 */ /* 0x000fe20000000800 */
[----:B------:R-:W-:Y:S08]  /*5840*/  HMMA.16816.F32.BF16 R64, R128, R66, RZ ;  /* 0x000000428040723c */ /* 0x000ff000000418ff */
[C---:B------:R-:W-:Y:S08]  /*5850*/  HMMA.16816.F32.BF16 R160, R24.reuse, R52, R160 ;  /* 0x0000003418a0723c */ /* 0x040ff000000418a0 */
[----:B------:R-:W-:Y:S08]  /*5860*/  HMMA.16816.F32.BF16 R156, R24, R54, R156 ;  /* 0x00000036189c723c */ /* 0x000ff0000004189c */
[C---:B------:R-:W-:Y:S08]  /*5870*/  HMMA.16816.F32.BF16 R52, R128.reuse, R56, RZ ;  /* 0x000000388034723c */ /* 0x040ff000000418ff */
[----:B------:R-:W-:Y:S08]  /*5880*/  HMMA.16816.F32.BF16 R56, R128, R58, RZ ;  /* 0x0000003a8038723c */ /* 0x000ff000000418ff */
[C---:B--2---:R-:W-:Y:S08]  /*5890*/  HMMA.16816.F32.BF16 R60, R24.reuse, R4, R60 ;  /* 0x00000004183c723c */ /* 0x044ff0000004183c */
[C---:B------:R-:W-:Y:S01]  /*58a0*/  HMMA.16816.F32.BF16 R64, R24.reuse, R6, R64 ;  /* 0x000000061840723c */ /* 0x040fe20000041840 */
[----:B------:R-:W2:Y:S07]  /*58b0*/  LDSM.16.MT88.4 R4, [R212+0x1c800] ;  /* 0x01c80000d404783b */ /* 0x000eae0000004200 */
[C---:B------:R-:W-:Y:S08]  /*58c0*/  HMMA.16816.F32.BF16 R52, R24.reuse, R20, R52 ;  /* 0x000000141834723c */ /* 0x040ff00000041834 */
[----:B------:R-:W-:Y:S01]  /*58d0*/  HMMA.16816.F32.BF16 R56, R24, R22, R56 ;  /* 0x000000161838723c */ /* 0x000fe20000041838 */
[----:B------:R-:W3:Y:S07]  /*58e0*/  LDSM.16.MT88.4 R20, [R208+0x1a800] ;  /* 0x01a80000d014783b */ /* 0x000eee0000004200 */
[C---:B------:R-:W-:Y:S08]  /*58f0*/  HMMA.16816.F32.BF16 R84, R128.reuse, R88, RZ ;  /* 0x000000588054723c */ /* 0x040ff000000418ff */
[C---:B------:R-:W-:Y:S08]  /*5900*/  HMMA.16816.F32.BF16 R88, R128.reuse, R90, RZ ;  /* 0x0000005a8058723c */ /* 0x040ff000000418ff */
        /* <DEDUP_REMOVED lines=10> */
[C---:B------:R-:W-:Y:S01]  /*59b0*/  HMMA.16816.F32.BF16 R88, R24.reuse, R22, R88 ;  /* 0x000000161858723c */ /* 0x040fe20000041858 */
[----:B------:R-:W3:Y:S07]  /*59c0*/  LDSM.16.MT88.4 R20, [R208+0x1c800] ;  /* 0x01c80000d014783b */ /* 0x000eee0000004200 */
[C---:B------:R-:W-:Y:S08]  /*59d0*/  HMMA.16816.F32.BF16 R76, R24.reuse, R108, R76 ;  /* 0x0000006c184c723c */ /* 0x040ff0000004184c */
[----:B------:R-:W-:Y:S08]  /*59e0*/  HMMA.16816.F32.BF16 R80, R24, R110, R80 ;  /* 0x0000006e1850723c */ /* 0x000ff00000041850 */
[C---:B------:R-:W-:Y:S08]  /*59f0*/  HMMA.16816.F32.BF16 R108, R128.reuse, R112, RZ ;  /* 0x00000070806c723c */ /* 0x040ff000000418ff */
[----:B------:R-:W-:Y:S08]  /*5a00*/  HMMA.16816.F32.BF16 R112, R128, R114, RZ ;  /* 0x000000728070723c */ /* 0x000ff000000418ff */
[C---:B------:R-:W-:Y:S08]  /*5a10*/  HMMA.16816.F32.BF16 R68, R24.reuse, R116, R68 ;  /* 0x000000741844723c */ /* 0x040ff00000041844 */
[----:B------:R-:W-:Y:S08]  /*5a20*/  HMMA.16816.F32.BF16 R72, R24, R118, R72 ;  /* 0x000000761848723c */ /* 0x000ff00000041848 */
[----:B------:R-:W-:Y:S08]  /*5a30*/  HMMA.16816.F32.BF16 R116, R128, R120, RZ ;  /* 0x000000788074723c */ /* 0x000ff000000418ff */
[C---:B------:R-:W-:Y:S08]  /*5a40*/  HMMA.16816.F32.BF16 R36, R24.reuse, R28, R36 ;  /* 0x0000001c1824723c */ /* 0x040ff00000041824 */
[C---:B------:R-:W-:Y:S01]  /*5a50*/  HMMA.16816.F32.BF16 R40, R24.reuse, R30, R40 ;  /* 0x0000001e1828723c */ /* 0x040fe20000041828 */
[----:B------:R-:W4:Y:S07]  /*5a60*/  LDSM.16.MT88.4 R28, [R210+0x1c800] ;  /* 0x01c80000d21c783b */ /* 0x000f2e0000004200 */
[C---:B--2---:R-:W-:Y:S08]  /*5a70*/  HMMA.16816.F32.BF16 R108, R24.reuse, R4, R108 ;  /* 0x00000004186c723c */ /* 0x044ff0000004186c */
[----:B------:R-:W-:Y:S01]  /*5a80*/  HMMA.16816.F32.BF16 R112, R24, R6, R112 ;  /* 0x000000061870723c */ /* 0x000fe20000041870 */
[----:B------:R-:W2:Y:S07]  /*5a90*/  LDSM.16.MT88.4 R4, [R212+0x1e800] ;  /* 0x01e80000d404783b */ /* 0x000eae0000004200 */
[C---:B------:R-:W-:Y:S08]  /*5aa0*/  HMMA.16816.F32.BF16 R100, R128.reuse, R104, RZ ;  /* 0x000000688064723c */ /* 0x040ff000000418ff */
[----:B------:R-:W-:Y:S08]  /*5ab0*/  HMMA.16816.F32.BF16 R104, R128, R106, RZ ;  /* 0x0000006a8068723c */ /* 0x000ff000000418ff */
[----:B---3--:R-:W-:Y:S07]  /*5ac0*/  HMMA.16816.F32.BF16 R116, R24, R20, R116 ;  /* 0x000000141874723c */ /* 0x008fee0000041874 */
[----:B------:R-:W-:Y:S01]  /*5ad0*/  LOP3.LUT R20, R153, UR4, RZ, 0x3c, !PT ;  /* 0x0000000499147c12 */ /* 0x000fe2000f8e3cff */
[----:B------:R-:W-:Y:S04]  /*5ae0*/  HMMA.16816.F32.BF16 R120, R128, R122, RZ ;  /* 0x0000007a8078723c */ /* 0x000fe800000418ff */
[----:B------:R-:W-:-:S04]  /*5af0*/  IMAD.WIDE.U32 R20, R20, -0x326172a9, RZ ;  /* 0xcd9e8d5714147825 */ /* 0x000fc800078e00ff */
[----:B------:R-:W-:Y:S01]  /*5b00*/  HMMA.16816.F32.BF16 R152, R128, R148, RZ ;  /* 0x000000948098723c */ /* 0x000fe200000418ff */
[----:B------:R-:W-:Y:S02]  /*5b10*/  LOP3.LUT R222, R21, UR16, R222, 0x96, !PT ;  /* 0x0000001015de7c12 */ /* 0x000fe4000f8e96de */
[----:B------:R-:W-:-:S03]  /*5b20*/  LOP3.LUT R20, R207, UR15, R20, 0x96, !PT ;  /* 0x0000000fcf147c12 */ /* 0x000fc6000f8e9614 */
[----:B------:R-:W-:Y:S02]  /*5b30*/  IMAD.WIDE.U32 R222, R222, -0x2daee0ad, RZ ;  /* 0xd2511f53dede7825 */ /* 0x000fe400078e00ff */
[----:B----4-:R-:W-:Y:S02]  /*5b40*/  HMMA.16816.F32.BF16 R104, R24, R30, R104 ;  /* 0x0000001e1868723c */ /* 0x010fe40000041868 */
[----:B------:R-:W-:Y:S01]  /*5b50*/  IMAD.WIDE.U32 R20, R20, -0x2daee0ad, RZ ;  /* 0xd2511f5314147825 */ /* 0x000fe200078e00ff */
[----:B------:R-:W-:-:S03]  /*5b60*/  LOP3.LUT R220, R223, UR14, R220, 0x96, !PT ;  /* 0x0000000edfdc7c12 */ /* 0x000fc6000f8e96dc */
[----:B------:R-:W-:Y:S01]  /*5b70*/  FFMA.FTZ R223, R134, c[0x0][0x23c], -R231 ;  /* 0x00008f0086df7a23 */ /* 0x000fe200000108e7 */
[----:B------:R-:W-:Y:S01]  /*5b80*/  LOP3.LUT R30, R21, UR12, R222, 0x96, !PT ;  /* 0x0000000c151e7c12 */ /* 0x000fe2000f8e96de */
[----:B------:R-:W-:Y:S01]  /*5b90*/  HMMA.16816.F32.BF16 R148, R128, R150, RZ ;  /* 0x000000968094723c */ /* 0x000fe200000418ff */
[----:B------:R-:W-:-:S03]  /*5ba0*/  IMAD.WIDE.U32 R220, R220, -0x326172a9, RZ ;  /* 0xcd9e8d57dcdc7825 */ /* 0x000fc600078e00ff */
[----:B------:R-:W3:Y:S01]  /*5bb0*/  MUFU.EX2 R223, R223 ;  /* 0x000000df00df7308 */ /* 0x000ee20000000800 */
[----:B------:R-:W-:-:S03]  /*5bc0*/  IMAD.WIDE.U32 R30, R30, -0x326172a9, RZ ;  /* 0xcd9e8d571e1e7825 */ /* 0x000fc600078e00ff */
[----:B--2---:R-:W-:Y:S01]  /*5bd0*/  HMMA.16816.F32.BF16 R152, R24, R4, R152 ;  /* 0x000000041898723c */ /* 0x004fe20000041898 */
[----:B------:R-:W-:Y:S01]  /*5be0*/  FFMA.FTZ R222, R132, c[0x0][0x23c], -R231 ;  /* 0x00008f0084de7a23 */ /* 0x000fe200000108e7 */
[----:B------:R-:W-:-:S05]  /*5bf0*/  LOP3.LUT R244, R31, UR11, R220, 0x96, !PT ;  /* 0x0000000b1ff47c12 */ /* 0x000fca000f8e96dc */
[C-C-:B------:R-:W-:Y:S01]  /*5c00*/  LOP3.LUT R4, R221.reuse, UR13, R206.reuse, 0x96, !PT ;  /* 0x0000000ddd047c12 */ /* 0x140fe2000f8e96ce */
[C---:B------:R-:W-:Y:S01]  /*5c10*/  HMMA.16816.F32.BF16 R120, R24.reuse, R22, R120 ;  /* 0x000000161878723c */ /* 0x040fe20000041878 */
[----:B------:R-:W-:Y:S01]  /*5c20*/  LOP3.LUT R206, R221, UR13, R206, 0x96, !PT ;  /* 0x0000000dddce7c12 */ /* 0x000fe2000f8e96ce */
[----:B------:R-:W-:Y:S01]  /*5c30*/  IMAD.WIDE.U32 R244, R244, -0x2daee0ad, RZ ;  /* 0xd2511f53f4f47825 */ /* 0x000fe200078e00ff */
[----:B------:R-:W-:Y:S03]  /*5c40*/  MUFU.EX2 R222, R222 ;  /* 0x000000de00de7308 */ /* 0x000fe60000000800 */
[----:B------:R-:W-:Y:S01]  /*5c50*/  IMAD.WIDE.U32 R4, R4, -0x2daee0ad, RZ ;  /* 0xd2511f5304047825 */ /* 0x000fe200078e00ff */
[----:B------:R-:W-:Y:S01]  /*5c60*/  LOP3.LUT R22, R31, UR11, R220, 0x96, !PT ;  /* 0x0000000b1f167c12 */ /* 0x000fe2000f8e96dc */
[----:B------:R-:W-:Y:S01]  /*5c70*/  HMMA.16816.F32.BF16 R148, R24, R6, R148 ;  /* 0x000000061894723c */ /* 0x000fe20000041894 */
[----:B------:R-:W-:Y:S01]  /*5c80*/  LOP3.LUT R31, R202, 0xffff, RZ, 0xc0, !PT ;  /* 0x0000ffffca1f7812 */ /* 0x000fe200078ec0ff */
[----:B------:R-:W-:Y:S01]  /*5c90*/  FFMA.FTZ R221, R126, c[0x0][0x23c], -R231 ;  /* 0x00008f007edd7a23 */ /* 0x000fe200000108e7 */
[----:B------:R-:W-:Y:S01]  /*5ca0*/  LOP3.LUT R20, R5, UR10, R20, 0x96, !PT ;  /* 0x0000000a05147c12 */ /* 0x000fe2000f8e9614 */
[----:B------:R-:W-:Y:S01]  /*5cb0*/  IMAD.WIDE.U32 R22, R22, -0x2daee0ad, RZ ;  /* 0xd2511f5316167825 */ /* 0x000fe200078e00ff */
[----:B------:R-:W-:-:S03]  /*5cc0*/  SHF.R.U32.HI R31, RZ, 0x8, R31 ;  /* 0x00000008ff1f7819 */ /* 0x000fc6000001161f */
[----:B------:R-:W-:Y:S01]  /*5cd0*/  IMAD R7, R206, -0x2daee0ad, RZ ;  /* 0xd2511f53ce077824 */ /* 0x000fe200078e02ff */
[----:B------:R-:W-:Y:S01]  /*5ce0*/  LOP3.LUT R5, R23, UR8, R4, 0x96, !PT ;  /* 0x0000000817057c12 */ /* 0x000fe2000f8e9604 */
[----:B------:R-:W-:Y:S01]  /*5cf0*/  IMAD.WIDE.U32 R206, R20, -0x326172a9, RZ ;  /* 0xcd9e8d5714ce7825 */ /* 0x000fe200078e00ff */
[----:B------:R-:W-:Y:S01]  /*5d00*/  LOP3.LUT R4, R203, UR34, R204, 0x96, !PT ;  /* 0x00000022cb047c12 */ /* 0x000fe2000f8e96cc */
[----:B------:R-:W-:Y:S01]  /*5d10*/  HMMA.16816.F32.BF16 R100, R24, R28, R100 ;  /* 0x0000001c1864723c */ /* 0x000fe20000041864 */
[----:B------:R-:W-:Y:S01]  /*5d20*/  LOP3.LUT R23, R202, 0xff, RZ, 0xc0, !PT ;  /* 0x000000ffca177812 */ /* 0x000fe200078ec0ff */
[----:B------:R-:W-:Y:S01]  /*5d30*/  IMAD.WIDE.U32 R204, R5, -0x326172a9, RZ ;  /* 0xcd9e8d5705cc7825 */ /* 0x000fe200078e00ff */
[----:B------:R-:W-:Y:S01]  /*5d40*/  SHF.R.U32.HI R203, RZ, 0x18, R202 ;  /* 0x00000018ffcb7819 */ /* 0x000fe200000116ca */
[----:B------:R-:W2:Y:S01]  /*5d50*/  MUFU.EX2 R221, R221 ;  /* 0x000000dd00dd7308 */ /* 0x000ea20000000800 */
[----:B------:R-:W-:Y:S01]  /*5d60*/  ISETP.GE.U32.AND P1, PT, R252, R23, PT ;  /* 0x00000017fc00720c */ /* 0x000fe20003f26070 */
[----:B------:R-:W-:Y:S01]  /*5d70*/  FFMA.FTZ R220, R124, c[0x0][0x23c], -R231 ;  /* 0x00008f007cdc7a23 */ /* 0x000fe200000108e7 */
[----:B------:R-:W-:-:S02]  /*5d80*/  LOP3.LUT R21, R205, UR34, R206, 0x96, !PT ;  /* 0x00000022cd157c12 */ /* 0x000fc4000f8e96ce */
[----:B------:R-:W-:Y:S02]  /*5d90*/  LOP3.LUT R199, R204, 0xff, RZ, 0xc0, !PT ;  /* 0x000000ffccc77812 */ /* 0x000fe400078ec0ff */
[C---:B------:R-:W-:Y:S01]  /*5da0*/  LOP3.LUT R23, R21.reuse, 0xffff, RZ, 0xc0, !PT ;  /* 0x0000ffff15177812 */ /* 0x040fe200078ec0ff */
[----:B------:R-:W-:Y:S01]  /*5db0*/  MUFU.EX2 R220, R220 ;  /* 0x000000dc00dc7308 */ /* 0x000fe20000000800 */
[----:B------:R-:W-:Y:S02]  /*5dc0*/  ISETP.GE.U32.AND P3, PT, R252, R199, PT ;  /* 0x000000c7fc00720c */ /* 0x000fe40003f66070 */
[----:B------:R-:W-:Y:S02]  /*5dd0*/  LOP3.LUT R199, R21, 0xff, RZ, 0xc0, !PT ;  /* 0x000000ff15c77812 */ /* 0x000fe400078ec0ff */
[----:B------:R-:W-:Y:S01]  /*5de0*/  LOP3.LUT R28, R245, UR8, R7, 0x96, !PT ;  /* 0x00000008f51c7c12 */ /* 0x000fe2000f8e9607 */
[----:B------:R-:W-:Y:S01]  /*5df0*/  @!P1 HFMA2.BF16_V2 R127, -RZ.H0_H0, RZ.H0_H0, -R174.H0_H0 ;  /* 0x200000ffff7f9231 */ /* 0x000fe200003409ae */
[----:B------:R-:W-:-:S02]  /*5e00*/  SHF.R.U32.HI R23, RZ, 0x8, R23 ;  /* 0x00000008ff177819 */ /* 0x000fc40000011617 */
[----:B------:R-:W-:Y:S02]  /*5e10*/  ISETP.GE.U32.AND P5, PT, R252, R199, PT ;  /* 0x000000c7fc00720c */ /* 0x000fe40003fa6070 */
[----:B------:R-:W-:Y:S02]  /*5e20*/  LOP3.LUT R6, R204, 0xffff, RZ, 0xc0, !PT ;  /* 0x0000ffffcc067812 */ /* 0x000fe400078ec0ff */
[--C-:B------:R-:W-:Y:S02]  /*5e30*/  SHF.R.U32.HI R7, RZ, 0x10, R204.reuse ;  /* 0x00000010ff077819 */ /* 0x100fe400000116cc */
[----:B------:R-:W-:Y:S01]  /*5e40*/  SHF.R.U32.HI R5, RZ, 0x18, R204 ;  /* 0x00000018ff057819 */ /* 0x000fe200000116cc */
[----:B------:R-:W-:Y:S01]  /*5e50*/  IMAD.WIDE.U32 R204, R28, -0x326172a9, RZ ;  /* 0xcd9e8d571ccc7825 */ /* 0x000fe200078e00ff */
[----:B------:R-:W-:Y:S02]  /*5e60*/  LOP3.LUT R23, R23, 0xffff, RZ, 0xc0, !PT ;  /* 0x0000ffff17177812 */ /* 0x000fe400078ec0ff */
[----:B------:R-:W-:-:S02]  /*5e70*/  ISETP.GE.U32.AND P4, PT, R252, R203, PT ;  /* 0x000000cbfc00720c */ /* 0x000fc40003f86070 */
[----:B------:R-:W-:Y:S02]  /*5e80*/  ISETP.GE.U32.AND P6, PT, R252, R23, PT ;  /* 0x00000017fc00720c */ /* 0x000fe40003fc6070 */
[C---:B------:R-:W-:Y:S02]  /*5e90*/  LOP3.LUT R243, R204.reuse, 0xffff, RZ, 0xc0, !PT ;  /* 0x0000ffffccf37812 */ /* 0x040fe400078ec0ff */
[----:B------:R-:W-:Y:S02]  /*5ea0*/  LOP3.LUT R242, R204, 0xff, RZ, 0xc0, !PT ;  /* 0x000000ffccf27812 */ /* 0x000fe400078ec0ff */
[--C-:B------:R-:W-:Y:S02]  /*5eb0*/  SHF.R.U32.HI R241, RZ, 0x10, R204.reuse ;  /* 0x00000010fff17819 */ /* 0x100fe400000116cc */
[----:B------:R-:W-:Y:S02]  /*5ec0*/  SHF.R.U32.HI R236, RZ, 0x18, R204 ;  /* 0x00000018ffec7819 */ /* 0x000fe400000116cc */
[C---:B-1----:R-:W-:Y:S01]  /*5ed0*/  F2FP.BF16.PACK_AB R204, R229.reuse, R230 ;  /* 0x000000e6e5cc723e */ /* 0x042fe200000010ff */
[----:B------:R-:W-:Y:S01]  /*5ee0*/  @!P4 HFMA2.BF16_V2 R124, -RZ.H0_H0, RZ.H0_H0, -R164.H0_H0 ;  /* 0x200000ffff7cc231 */ /* 0x000fe200003409a4 */
[----:B------:R-:W-:Y:S01]  /*5ef0*/  SHF.R.U32.HI R23, RZ, 0x18, R21 ;  /* 0x00000018ff177819 */ /* 0x000fe20000011615 */
[----:B------:R-:W-:Y:S01]  /*5f00*/  FADD.FTZ R230, R230, R179 ;  /* 0x000000b3e6e67221 */ /* 0x000fe20000010000 */
[C---:B------:R-:W-:Y:S01]  /*5f10*/  PRMT R203, R204.reuse, 0x7632, R203 ;  /* 0x00007632cccb7816 */ /* 0x040fe200000000cb */
[----:B------:R-:W-:Y:S01]  /*5f20*/  @!P5 HFMA2.BF16_V2 R198, -RZ.H0_H0, RZ.H0_H0, -R204.H0_H0 ;  /* 0x200000ffffc6d231 */ /* 0x000fe200003409cc */
[----:B------:R-:W-:Y:S01]  /*5f30*/  SHF.R.U32.HI R21, RZ, 0x10, R21 ;  /* 0x00000010ff157819 */ /* 0x000fe20000011615 */
[----:B------:R-:W-:Y:S01]  /*5f40*/  FADD.FTZ R229, R229, R230 ;  /* 0x000000e6e5e57221 */ /* 0x000fe20000010000 */
[----:B------:R-:W-:Y:S01]  /*5f50*/  PRMT R20, R204, 0x5410, R203 ;  /* 0x00005410cc147816 */ /* 0x000fe200000000cb */
[----:B------:R-:W-:Y:S01]  /*5f60*/  @!P6 HFMA2.BF16_V2 R197, -RZ.H0_H0, RZ.H0_H0, -R203.H0_H0 ;  /* 0x200000ffffc5e231 */ /* 0x000fe200003409cb */
[----:B------:R-:W-:-:S02]  /*5f70*/  @!P5 PRMT R204, R198, 0x5410, RZ ;  /* 0x00005410c6ccd816 */ /* 0x000fc400000000ff */
[C---:B------:R-:W-:Y:S02]  /*5f80*/  ISETP.GE.U32.AND P5, PT, R252.reuse, R23, PT ;  /* 0x00000017fc00720c */ /* 0x040fe40003fa6070 */
[----:B------:R-:W-:Y:S02]  /*5f90*/  LOP3.LUT R21, R21, 0xff, RZ, 0xc0, !PT ;  /* 0x000000ff15157812 */ /* 0x000fe400078ec0ff */
[----:B------:R-:W-:Y:S02]  /*5fa0*/  LOP3.LUT R29, R205, UR34, R206, 0x96, !PT ;  /* 0x00000022cd1d7c12 */ /* 0x000fe4000f8e96ce */
[----:B------:R-:W-:Y:S02]  /*5fb0*/  @!P6 PRMT R203, R197, 0x5410, RZ ;  /* 0x00005410c5cbe816 */ /* 0x000fe400000000ff */
[----:B---3--:R-:W-:Y:S02]  /*5fc0*/  F2FP.BF16.PACK_AB R206, R223, R224 ;  /* 0x000000e0dfce723e */ /* 0x008fe400000010ff */
[----:B------:R-:W-:-:S02]  /*5fd0*/  ISETP.GE.U32.AND P6, PT, R252, R21, PT ;  /* 0x00000015fc00720c */ /* 0x000fc40003fc6070 */
[C---:B------:R-:W-:Y:S02]  /*5fe0*/  PRMT R205, R206.reuse, 0x7632, R205 ;  /* 0x00007632cecd7816 */ /* 0x040fe400000000cd */
[----:B------:R-:W-:Y:S02]  /*5ff0*/  LOP3.LUT R7, R7, 0xff, RZ, 0xc0, !PT ;  /* 0x000000ff07077812 */ /* 0x000fe400078ec0ff */
[----:B------:R-:W-:Y:S01]  /*6000*/  LOP3.LUT R246, R207, UR9, R30, 0x96, !PT ;  /* 0x00000009cff67c12 */ /* 0x000fe2000f8e961e */
[----:B------:R-:W-:Y:S01]  /*6010*/  @!P5 HFMA2.BF16_V2 R196, -RZ.H0_H0, RZ.H0_H0, -R205.H0_H0 ;  /* 0x200000ffffc4d231 */ /* 0x000fe200003409cd */
[----:B------:R-:W-:Y:S02]  /*6020*/  SHF.R.U32.HI R6, RZ, 0x8, R6 ;  /* 0x00000008ff067819 */ /* 0x000fe40000011606 */
[----:B------:R-:W-:Y:S01]  /*6030*/  PRMT R21, R206, 0x5410, R205 ;  /* 0x00005410ce157816 */ /* 0x000fe200000000cd */
[----:B------:R-:W-:Y:S01]  /*6040*/  IMAD.WIDE.U32 R246, R246, -0x2daee0ad, RZ ;  /* 0xd2511f53f6f67825 */ /* 0x000fe200078e00ff */
[----:B------:R-:W-:Y:S01]  /*6050*/  @!P5 PRMT R205, R196, 0x5410, RZ ;  /* 0x00005410c4cdd816 */ /* 0x000fe200000000ff */
[----:B------:R-:W-:Y:S01]  /*6060*/  @!P6 HFMA2.BF16_V2 R195, -RZ.H0_H0, RZ.H0_H0, -R206.H0_H0 ;  /* 0x200000ffffc3e231 */ /* 0x000fe200003409ce */
[----:B------:R-:W-:-:S02]  /*6070*/  ISETP.GE.U32.AND P5, PT, R252, R7, PT ;  /* 0x00000007fc00720c */ /* 0x000fc40003fa6070 */
[----:B------:R-:W-:Y:S02]  /*6080*/  LOP3.LUT R7, R6, 0xffff, RZ, 0xc0, !PT ;  /* 0x0000ffff06077812 */ /* 0x000fe400078ec0ff */
[----:B------:R-:W-:Y:S02]  /*6090*/  @!P6 PRMT R206, R195, 0x5410, RZ ;  /* 0x00005410c3cee816 */ /* 0x000fe400000000ff */
[C---:B------:R-:W-:Y:S02]  /*60a0*/  ISETP.GE.U32.AND P6, PT, R252.reuse, R7, PT ;  /* 0x00000007fc00720c */ /* 0x040fe40003fc6070 */
[----:B------:R-:W-:Y:S02]  /*60b0*/  ISETP.GE.U32.AND P2, PT, R252, R5, PT ;  /* 0x00000005fc00720c */ /* 0x000fe40003f46070 */
[----:B------:R-:W-:Y:S02]  /*60c0*/  LOP3.LUT R5, R239, UR5, R200, 0x96, !PT ;  /* 0x00000005ef057c12 */ /* 0x000fe4000f8e96c8 */
[----:B------:R-:W-:-:S02]  /*60d0*/  LOP3.LUT R6, R247, UR5, R22, 0x96, !PT ;  /* 0x00000005f7067c12 */ /* 0x000fc4000f8e9616 */
[----:B------:R-:W-:Y:S01]  /*60e0*/  F2FP.BF16.PACK_AB R200, R227, R228 ;  /* 0x000000e4e3c8723e */ /* 0x000fe200000010ff */
[----:B------:R-:W-:Y:S01]  /*60f0*/  FADD.FTZ R228, R228, R229 ;  /* 0x000000e5e4e47221 */ /* 0x000fe20000010000 */
[----:B------:R-:W-:Y:S02]  /*6100*/  SHF.R.U32.HI R7, RZ, 0x10, R6 ;  /* 0x00000010ff077819 */ /* 0x000fe40000011606 */
[C---:B------:R-:W-:Y:S01]  /*6110*/  PRMT R199, R200.reuse, 0x7632, R199 ;  /* 0x00007632c8c77816 */ /* 0x040fe200000000c7 */
[----:B------:R-:W-:Y:S01]  /*6120*/  @!P3 HFMA2.BF16_V2 R147, -RZ.H0_H0, RZ.H0_H0, -R200.H0_H0 ;  /* 0x200000ffff93b231 */ /* 0x000fe200003409c8 */
[----:B------:R-:W-:Y:S01]  /*6130*/  LOP3.LUT R7, R7, 0xff, RZ, 0xc0, !PT ;  /* 0x000000ff07077812 */ /* 0x000fe200078ec0ff */
[----:B------:R-:W-:Y:S01]  /*6140*/  FADD.FTZ R227, R227, R228 ;  /* 0x000000e4e3e37221 */ /* 0x000fe20000010000 */
[----:B------:R-:W-:Y:S01]  /*6150*/  PRMT R22, R200, 0x5410, R199 ;  /* 0x00005410c8167816 */ /* 0x000fe200000000c7 */
[----:B------:R-:W-:Y:S01]  /*6160*/  @!P6 HFMA2.BF16_V2 R146, -RZ.H0_H0, RZ.H0_H0, -R199.H0_H0 ;  /* 0x200000ffff92e231 */ /* 0x000fe200003409c7 */
[----:B------:R-:W-:-:S02]  /*6170*/  @!P3 PRMT R200, R147, 0x5410, RZ ;  /* 0x0000541093c8b816 */ /* 0x000fc400000000ff */
[----:B--2---:R-:W-:Y:S02]  /*6180*/  F2FP.BF16.PACK_AB R202, R221, R222 ;  /* 0x000000deddca723e */ /* 0x004fe400000010ff */
[----:B------:R-:W-:Y:S02]  /*6190*/  ISETP.GE.U32.AND P3, PT, R252, R7, PT ;  /* 0x00000007fc00720c */ /* 0x000fe40003f66070 */
[----:B------:R-:W-:Y:S01]  /*61a0*/  LOP3.LUT R7, R6, 0xff, RZ, 0xc0, !PT ;  /* 0x000000ff06077812 */ /* 0x000fe200078ec0ff */
[----:B------:R-:W-:Y:S01]  /*61b0*/  @!P5 HFMA2.BF16_V2 R144, -RZ.H0_H0, RZ.H0_H0, -R202.H0_H0 ;  /* 0x200000ffff90d231 */ /* 0x000fe200003409ca */
[----:B------:R-:W-:Y:S02]  /*61c0*/  PRMT R201, R202, 0x7632, R201 ;  /* 0x00007632cac97816 */ /* 0x000fe400000000c9 */
[----:B------:R-:W-:Y:S02]  /*61d0*/  @!P6 PRMT R199, R146, 0x5410, RZ ;  /* 0x0000541092c7e816 */ /* 0x000fe400000000ff */
[----:B------:R-:W-:Y:S01]  /*61e0*/  ISETP.GE.U32.AND P6, PT, R252, R7, PT ;  /* 0x00000007fc00720c */ /* 0x000fe20003fc6070 */
[----:B------:R-:W-:Y:S01]  /*61f0*/  @!P2 HFMA2.BF16_V2 R145, -RZ.H0_H0, RZ.H0_H0, -R201.H0_H0 ;  /* 0x200000ffff91a231 */ /* 0x000fe200003409c9 */
[----:B------:R-:W-:-:S02]  /*6200*/  SHF.R.U32.HI R7, RZ, 0x18, R6 ;  /* 0x00000018ff077819 */ /* 0x000fc40000011606 */
[----:B------:R-:W-:Y:S02]  /*6210*/  LOP3.LUT R6, R6, 0xffff, RZ, 0xc0, !PT ;  /* 0x0000ffff06067812 */ /* 0x000fe400078ec0ff */
[----:B------:R-:W-:Y:S02]  /*6220*/  PRMT R23, R202, 0x5410, R201 ;  /* 0x00005410ca177816 */ /* 0x000fe400000000c9 */
[----:B------:R-:W-:Y:S02]  /*6230*/  SHF.R.U32.HI R6, RZ, 0x8, R6 ;  /* 0x00000008ff067819 */ /* 0x000fe40000011606 */
[----:B------:R-:W-:Y:S02]  /*6240*/  @!P2 PRMT R201, R145, 0x5410, RZ ;  /* 0x0000541091c9a816 */ /* 0x000fe400000000ff */
[----:B------:R-:W-:Y:S02]  /*6250*/  ISETP.GE.U32.AND P2, PT, R252, R7, PT ;  /* 0x00000007fc00720c */ /* 0x000fe40003f46070 */
[----:B------:R-:W-:-:S02]  /*6260*/  LOP3.LUT R7, R6, 0xffff, RZ, 0xc0, !PT ;  /* 0x0000ffff06077812 */ /* 0x000fc400078ec0ff */
[----:B------:R-:W-:Y:S01]  /*6270*/  LOP3.LUT R233, R207, UR9, R30, 0x96, !PT ;  /* 0x00000009cfe97c12 */ /* 0x000fe2000f8e961e */
[----:B------:R-:W-:Y:S01]  /*6280*/  FFMA.FTZ R207, R34, c[0x0][0x23c], -R231 ;  /* 0x00008f0022cf7a23 */ /* 0x000fe200000108e7 */
[----:B------:R-:W-:Y:S02]  /*6290*/  @!P5 PRMT R202, R144, 0x5410, RZ ;  /* 0x0000541090cad816 */ /* 0x000fe400000000ff */
[----:B------:R-:W-:Y:S02]  /*62a0*/  ISETP.GE.U32.AND P5, PT, R252, R7, PT ;  /* 0x00000007fc00720c */ /* 0x000fe40003fa6070 */
[----:B------:R-:W-:Y:S01]  /*62b0*/  F2FP.BF16.PACK_AB R196, R225, R226 ;  /* 0x000000e2e1c4723e */ /* 0x000fe200000010ff */
[----:B------:R-:W1:Y:S01]  /*62c0*/  MUFU.EX2 R207, R207 ;  /* 0x000000cf00cf7308 */ /* 0x000e620000000800 */
[----:B------:R-:W-:Y:S01]  /*62d0*/  LOP3.LUT R7, R5, 0xff, RZ, 0xc0, !PT ;  /* 0x000000ff05077812 */ /* 0x000fe200078ec0ff */
[----:B------:R-:W-:Y:S01]  /*62e0*/  FADD.FTZ R226, R226, R227 ;  /* 0x000000e3e2e27221 */ /* 0x000fe20000010000 */
[C---:B------:R-:W-:Y:S01]  /*62f0*/  PRMT R195, R196.reuse, 0x7632, R195 ;  /* 0x00007632c4c37816 */ /* 0x040fe200000000c3 */
[----:B------:R-:W-:Y:S01]  /*6300*/  @!P6 HFMA2.BF16_V2 R143, -RZ.H0_H0, RZ.H0_H0, -R196.H0_H0 ;  /* 0x200000ffff8fe231 */ /* 0x000fe200003409c4 */
[----:B------:R-:W-:Y:S01]  /*6310*/  LOP3.LUT R31, R31, 0xffff, RZ, 0xc0, !PT ;  /* 0x0000ffff1f1f7812 */ /* 0x000fe200078ec0ff */
[----:B------:R-:W-:Y:S01]  /*6320*/  FADD.FTZ R225, R225, R226 ;  /* 0x000000e2e1e17221 */ /* 0x000fe20000010000 */
[----:B------:R-:W-:-:S02]  /*6330*/  PRMT R28, R196, 0x5410, R195 ;  /* 0x00005410c41c7816 */ /* 0x000fc400000000c3 */
[----:B------:R-:W-:Y:S01]  /*6340*/  @!P6 PRMT R196, R143, 0x5410, RZ ;  /* 0x000054108fc4e816 */ /* 0x000fe200000000ff */
[----:B------:R-:W-:Y:S01]  /*6350*/  @!P5 HFMA2.BF16_V2 R142, -RZ.H0_H0, RZ.H0_H0, -R195.H0_H0 ;  /* 0x200000ffff8ed231 */ /* 0x000fe200003409c3 */
[----:B------:R-:W-:Y:S02]  /*6360*/  ISETP.GE.U32.AND P6, PT, R252, R7, PT ;  /* 0x00000007fc00720c */ /* 0x000fe40003fc6070 */
[--C-:B------:R-:W-:Y:S02]  /*6370*/  SHF.R.U32.HI R7, RZ, 0x18, R5.reuse ;  /* 0x00000018ff077819 */ /* 0x100fe40000011605 */
[----:B------:R-:W-:Y:S02]  /*6380*/  @!P5 PRMT R195, R142, 0x5410, RZ ;  /* 0x000054108ec3d816 */ /* 0x000fe400000000ff */
[----:B------:R-:W-:Y:S02]  /*6390*/  ISETP.GE.U32.AND P5, PT, R252, R7, PT ;  /* 0x00000007fc00720c */ /* 0x000fe40003fa6070 */
[----:B------:R-:W-:-:S02]  /*63a0*/  SHF.R.U32.HI R7, RZ, 0x10, R5 ;  /* 0x00000010ff077819 */ /* 0x000fc40000011605 */
[----:B------:R-:W-:Y:S02]  /*63b0*/  LOP3.LUT R5, R5, 0xffff, RZ, 0xc0, !PT ;  /* 0x0000ffff05057812 */ /* 0x000fe400078ec0ff */
[----:B-1----:R-:W-:Y:S01]  /*63c0*/  F2FP.BF16.PACK_AB R198, R207, R220 ;  /* 0x000000dccfc6723e */ /* 0x002fe200000010ff */
[----:B------:R-:W-:Y:S01]  /*63d0*/  @!P6 HFMA2.BF16_V2 R140, -RZ.H0_H0, RZ.H0_H0, -R170.H0_H0 ;  /* 0x200000ffff8ce231 */ /* 0x000fe200003409aa */
[----:B------:R-:W-:Y:S02]  /*63e0*/  SHF.R.U32.HI R5, RZ, 0x8, R5 ;  /* 0x00000008ff057819 */ /* 0x000fe40000011605 */
[C---:B------:R-:W-:Y:S01]  /*63f0*/  PRMT R197, R198.reuse, 0x7632, R197 ;  /* 0x00007632c6c57816 */ /* 0x040fe200000000c5 */
[----:B------:R-:W-:Y:S01]  /*6400*/  @!P3 HFMA2.BF16_V2 R139, -RZ.H0_H0, RZ.H0_H0, -R198.H0_H0 ;  /* 0x200000ffff8bb231 */ /* 0x000fe200003409c6 */
[----:B------:R-:W-:Y:S01]  /*6410*/  LOP3.LUT R5, R5, 0xffff, RZ, 0xc0, !PT ;  /* 0x0000ffff05057812 */ /* 0x000fe200078ec0ff */
[----:B------:R-:W-:Y:S01]  /*6420*/  @!P5 HFMA2.BF16_V2 R136, -RZ.H0_H0, RZ.H0_H0, -R172.H0_H0 ;  /* 0x200000ffff88d231 */ /* 0x000fe200003409ac */
[----:B------:R-:W-:Y:S01]  /*6430*/  PRMT R30, R198, 0x5410, R197 ;  /* 0x00005410c61e7816 */ /* 0x000fe200000000c5 */
[----:B------:R-:W-:Y:S01]  /*6440*/  @!P2 HFMA2.BF16_V2 R141, -RZ.H0_H0, RZ.H0_H0, -R197.H0_H0 ;  /* 0x200000ffff8da231 */ /* 0x000fe200003409c5 */
[----:B------:R-:W-:-:S02]  /*6450*/  @!P3 PRMT R198, R139, 0x5410, RZ ;  /* 0x000054108bc6b816 */ /* 0x000fc400000000ff */
[C---:B------:R-:W-:Y:S02]  /*6460*/  ISETP.GE.U32.AND P3, PT, R252.reuse, R5, PT ;  /* 0x00000005fc00720c */ /* 0x040fe40003f66070 */
[----:B------:R-:W-:Y:S02]  /*6470*/  SHF.R.U32.HI R5, RZ, 0x10, R4 ;  /* 0x00000010ff057819 */ /* 0x000fe40000011604 */
[----:B------:R-:W-:Y:S02]  /*6480*/  LOP3.LUT R7, R7, 0xff, RZ, 0xc0, !PT ;  /* 0x000000ff07077812 */ /* 0x000fe400078ec0ff */
[----:B------:R-:W-:Y:S02]  /*6490*/  LOP3.LUT R5, R5, 0xff, RZ, 0xc0, !PT ;  /* 0x000000ff05057812 */ /* 0x000fe400078ec0ff */
[----:B------:R-:W-:Y:S02]  /*64a0*/  @!P2 PRMT R197, R141, 0x5410, RZ ;  /* 0x000054108dc5a816 */ /* 0x000fe400000000ff */
[----:B------:R-:W-:-:S02]  /*64b0*/  ISETP.GE.U32.AND P2, PT, R252, R7, PT ;  /* 0x00000007fc00720c */ /* 0x000fc40003f46070 */
[----:B------:R-:W-:Y:S01]  /*64c0*/  @!P6 PRMT R170, R140, 0x5410, RZ ;  /* 0x000054108caae816 */ /* 0x000fe200000000ff */
[----:B------:R-:W-:Y:S01]  /*64d0*/  @!P3 HFMA2.BF16_V2 R138, -RZ.H0_H0, RZ.H0_H0, -R171.H0_H0 ;  /* 0x200000ffff8ab231 */ /* 0x000fe200003409ab */
[----:B------:R-:W-:Y:S01]  /*64e0*/  ISETP.GE.U32.AND P6, PT, R252, R5, PT ;  /* 0x00000005fc00720c */ /* 0x000fe20003fc6070 */
[----:B------:R-:W1:Y:S01]  /*64f0*/  LDSM.16.MT88.4 R140, [R210+0x1e000] ;  /* 0x01e00000d28c783b */ /* 0x000e620000004200 */
[----:B------:R-:W-:Y:S02]  /*6500*/  LOP3.LUT R5, R4, 0xffff, RZ, 0xc0, !PT ;  /* 0x0000ffff04057812 */ /* 0x000fe400078ec0ff */
[----:B------:R-:W-:Y:S02]  /*6510*/  @!P3 PRMT R171, R138, 0x5410, RZ ;  /* 0x000054108aabb816 */ /* 0x000fe400000000ff */
[----:B------:R-:W-:Y:S02]  /*6520*/  SHF.R.U32.HI R5, RZ, 0x8, R5 ;  /* 0x00000008ff057819 */ /* 0x000fe40000011605 */
[----:B------:R-:W-:Y:S01]  /*6530*/  @!P5 PRMT R172, R136, 0x5410, RZ ;  /* 0x0000541088acd816 */ /* 0x000fe200000000ff */
[----:B------:R-:W-:Y:S01]  /*6540*/  @!P2 HFMA2.BF16_V2 R137, -RZ.H0_H0, RZ.H0_H0, -R173.H0_H0 ;  /* 0x200000ffff89a231 */ /* 0x000fe200003409ad */
[----:B------:R-:W-:-:S02]  /*6550*/  LOP3.LUT R5, R5, 0xffff, RZ, 0xc0, !PT ;  /* 0x0000ffff05057812 */ /* 0x000fc400078ec0ff */
[----:B------:R-:W-:Y:S01]  /*6560*/  LOP3.LUT R245, R238, 0xffff, RZ, 0xc0, !PT ;  /* 0x0000ffffeef57812 */ /* 0x000fe200078ec0ff */
[----:B------:R-:W-:Y:S01]  /*6570*/  @!P6 HFMA2.BF16_V2 R133, -RZ.H0_H0, RZ.H0_H0, -R177.H0_H0 ;  /* 0x200000ffff85e231 */ /* 0x000fe200003409b1 */
[----:B------:R-:W-:Y:S02]  /*6580*/  ISETP.GE.U32.AND P3, PT, R252, R5, PT ;  /* 0x00000005fc00720c */ /* 0x000fe40003f66070 */
[----:B------:R-:W-:Y:S02]  /*6590*/  LOP3.LUT R5, R4, 0xff, RZ, 0xc0, !PT ;  /* 0x000000ff04057812 */ /* 0x000fe400078ec0ff */
[----:B------:R-:W-:Y:S02]  /*65a0*/  @!P2 PRMT R173, R137, 0x5410, RZ ;  /* 0x0000541089ada816 */ /* 0x000fe400000000ff */
[----:B------:R-:W-:Y:S02]  /*65b0*/  ISETP.GE.U32.AND P2, PT, R252, R5, PT ;  /* 0x00000005fc00720c */ /* 0x000fe40003f46070 */
[----:B------:R-:W-:-:S02]  /*65c0*/  SHF.R.U32.HI R5, RZ, 0x18, R4 ;  /* 0x00000018ff057819 */ /* 0x000fc40000011604 */
[----:B------:R-:W-:Y:S02]  /*65d0*/  @!P6 PRMT R177, R133, 0x5410, RZ ;  /* 0x0000541085b1e816 */ /* 0x000fe400000000ff */
[----:B------:R-:W-:Y:S01]  /*65e0*/  ISETP.GE.U32.AND P5, PT, R252, R5, PT ;  /* 0x00000005fc00720c */ /* 0x000fe20003fa6070 */
[----:B------:R-:W-:Y:S01]  /*65f0*/  @!P3 HFMA2.BF16_V2 R134, -RZ.H0_H0, RZ.H0_H0, -R181.H0_H0 ;  /* 0x200000ffff86b231 */ /* 0x000fe200003409b5 */
[----:B------:R-:W2:Y:S01]  /*6600*/  LDSM.16.MT88.4 R4, [R210+0x1e800] ;  /* 0x01e80000d204783b */ /* 0x000ea20000004200 */
[----:B------:R-:W-:Y:S02]  /*6610*/  SHF.R.U32.HI R239, RZ, 0x18, R238 ;  /* 0x00000018ffef7819 */ /* 0x000fe400000116ee */
[----:B------:R-:W-:Y:S02]  /*6620*/  SHF.R.U32.HI R243, RZ, 0x8, R243 ;  /* 0x00000008fff37819 */ /* 0x000fe400000116f3 */
[----:B------:R-:W-:Y:S01]  /*6630*/  @!P2 HFMA2.BF16_V2 R135, -RZ.H0_H0, RZ.H0_H0, -R182.H0_H0 ;  /* 0x200000ffff87a231 */ /* 0x000fe200003409b6 */
[----:B------:R-:W-:-:S02]  /*6640*/  @!P3 PRMT R181, R134, 0x5410, RZ ;  /* 0x0000541086b5b816 */ /* 0x000fc400000000ff */
[----:B------:R-:W-:Y:S02]  /*6650*/  ISETP.GE.U32.AND P6, PT, R252, R239, PT ;  /* 0x000000effc00720c */ /* 0x000fe40003fc6070 */
[----:B------:R-:W-:Y:S01]  /*6660*/  @!P2 PRMT R182, R135, 0x5410, RZ ;  /* 0x0000541087b6a816 */ /* 0x000fe200000000ff */
[----:B------:R-:W-:Y:S01]  /*6670*/  @!P5 HFMA2.BF16_V2 R132, -RZ.H0_H0, RZ.H0_H0, -R176.H0_H0 ;  /* 0x200000ffff84d231 */ /* 0x000fe200003409b0 */
[----:B------:R-:W-:Y:S01]  /*6680*/  LOP3.LUT R239, R246, 0xffff, RZ, 0xc0, !PT ;  /* 0x0000fffff6ef7812 */ /* 0x000fe200078ec0ff */
[C---:B-1----:R-:W-:Y:S01]  /*6690*/  HMMA.16816.F32.BF16 R144, R128.reuse, R140, RZ ;  /* 0x0000008c8090723c */ /* 0x042fe200000418ff */
[----:B------:R-:W-:Y:S02]  /*66a0*/  SHF.R.U32.HI R247, RZ, 0x18, R246 ;  /* 0x00000018fff77819 */ /* 0x000fe400000116f6 */
[----:B------:R-:W-:Y:S02]  /*66b0*/  @!P5 PRMT R176, R132, 0x5410, RZ ;  /* 0x0000541084b0d816 */ /* 0x000fe400000000ff */
[----:B------:R-:W-:Y:S01]  /*66c0*/  ISETP.GE.U32.AND P5, PT, R252, R31, PT ;  /* 0x0000001ffc00720c */ /* 0x000fe20003fa6070 */
[----:B------:R-:W1:Y:S01]  /*66d0*/  LDSM.16.MT88.4 R132, [R209+0x1e000] ;  /* 0x01e00000d184783b */ /* 0x000e620000004200 */
[----:B------:R-:W-:Y:S01]  /*66e0*/  LOP3.LUT R241, R241, 0xff, RZ, 0xc0, !PT ;  /* 0x000000fff1f17812 */ /* 0x000fe200078ec0ff */
[----:B------:R-:W-:Y:S01]  /*66f0*/  HMMA.16816.F32.BF16 R140, R128, R142, RZ ;  /* 0x0000008e808c723c */ /* 0x000fe200000418ff */
[----:B------:R-:W-:Y:S01]  /*6700*/  LOP3.LUT R139, R238, 0xff, RZ, 0xc0, !PT ;  /* 0x000000ffee8b7812 */ /* 0x000fe200078ec0ff */
[----:B------:R-:W-:Y:S01]  /*6710*/  @!P6 HFMA2.BF16_V2 R34, -RZ.H0_H0, RZ.H0_H0, -R168.H0_H0 ;  /* 0x200000ffff22e231 */ /* 0x000fe200003409a8 */
[----:B------:R-:W-:-:S02]  /*6720*/  SHF.R.U32.HI R137, RZ, 0x10, R238 ;  /* 0x00000010ff897819 */ /* 0x000fc400000116ee */
[----:B------:R-:W-:Y:S02]  /*6730*/  PRMT R238, R242, 0x5410, R243 ;  /* 0x00005410f2ee7816 */ /* 0x000fe400000000f3 */
[----:B------:R-:W-:Y:S02]  /*6740*/  PRMT R236, R241, 0x5410, R236 ;  /* 0x00005410f1ec7816 */ /* 0x000fe400000000ec */
[----:B------:R-:W-:Y:S01]  /*6750*/  LOP3.LUT R137, R137, 0xff, RZ, 0xc0, !PT ;  /* 0x000000ff89897812 */ /* 0x000fe200078ec0ff */
[----:B------:R-:W-:Y:S01]  /*6760*/  @!P5 HFMA2.BF16_V2 R126, -RZ.H0_H0, RZ.H0_H0, -R175.H0_H0 ;  /* 0x200000ffff7ed231 */ /* 0x000fe200003409af */
[----:B------:R-:W-:Y:S01]  /*6770*/  @!P1 PRMT R174, R127, 0x5410, RZ ;  /* 0x000054107fae9816 */ /* 0x000fe200000000ff */
[----:B------:R-:W-:Y:S01]  /*6780*/  HSET2.LE.AND R236, R236, R235, PT ;  /* 0x000000ebecec7233 */ /* 0x000fe20003803000 */
[----:B------:R-:W-:Y:S02]  /*6790*/  ISETP.GE.U32.AND P3, PT, R252, R139, PT ;  /* 0x0000008bfc00720c */ /* 0x000fe40003f66070 */
[----:B------:R-:W-:-:S02]  /*67a0*/  @!P5 PRMT R175, R126, 0x5410, RZ ;  /* 0x000054107eafd816 */ /* 0x000fc400000000ff */
[----:B------:R-:W-:Y:S01]  /*67b0*/  ISETP.GE.U32.AND P1, PT, R252, R137, PT ;  /* 0x00000089fc00720c */ /* 0x000fe20003f26070 */
[C---:B--2---:R-:W-:Y:S01]  /*67c0*/  HMMA.16816.F32.BF16 R144, R24.reuse, R4, R144 ;  /* 0x000000041890723c */ /* 0x044fe20000041890 */
[----:B------:R-:W-:Y:S02]  /*67d0*/  @!P4 PRMT R164, R124, 0x5410, RZ ;  /* 0x000054107ca4c816 */ /* 0x000fe400000000ff */
[----:B------:R-:W-:Y:S02]  /*67e0*/  LOP3.LUT R23, R236, R23, RZ, 0xc0, !PT ;  /* 0x00000017ec177212 */ /* 0x000fe400078ec0ff */
[----:B------:R-:W-:Y:S02]  /*67f0*/  SHF.R.U32.HI R239, RZ, 0x8, R239 ;  /* 0x00000008ffef7819 */ /* 0x000fe400000116ef */
[----:B------:R-:W-:Y:S01]  /*6800*/  LOP3.LUT R5, R240, 0xff, RZ, 0xc0, !PT ;  /* 0x000000fff0057812 */ /* 0x000fe200078ec0ff */
[----:B------:R-:W-:Y:S01]  /*6810*/  HMMA.16816.F32.BF16 R140, R24, R6, R140 ;  /* 0x00000006188c723c */ /* 0x000fe2000004188c */
[----:B------:R-:W-:Y:S01]  /*6820*/  LOP3.LUT R4, R29, 0xffff, RZ, 0xc0, !PT ;  /* 0x0000ffff1d047812 */ /* 0x000fe200078ec0ff */
[----:B------:R-:W-:Y:S01]  /*6830*/  @!P3 HFMA2.BF16_V2 R35, -RZ.H0_H0, RZ.H0_H0, -R166.H0_H0 ;  /* 0x200000ffff23b231 */ /* 0x000fe200003409a6 */
[----:B------:R-:W-:-:S02]  /*6840*/  ISETP.GE.U32.AND P2, PT, R252, R5, PT ;  /* 0x00000005fc00720c */ /* 0x000fc40003f46070 */
[----:B------:R-:W-:Y:S02]  /*6850*/  LOP3.LUT R5, R246, 0xff, RZ, 0xc0, !PT ;  /* 0x000000fff6057812 */ /* 0x000fe400078ec0ff */
[----:B------:R-:W-:Y:S01]  /*6860*/  IMAD.WIDE.U32 R6, R233, -0x2daee0ad, RZ ;  /* 0xd2511f53e9067825 */ /* 0x000fe200078e00ff */
[----:B------:R-:W-:Y:S02]  /*6870*/  SHF.R.U32.HI R240, RZ, 0x10, R246 ;  /* 0x00000010fff07819 */ /* 0x000fe400000116f6 */
[----:B------:R-:W-:Y:S01]  /*6880*/  ISETP.GE.U32.AND P5, PT, R252, R5, PT ;  /* 0x00000005fc00720c */ /* 0x000fe20003fa6070 */
[C---:B-1----:R-:W-:Y:S01]  /*6890*/  HMMA.16816.F32.BF16 R136, R128.reuse, R132, RZ ;  /* 0x000000848088723c */ /* 0x042fe200000418ff */
[----:B------:R-:W-:Y:S02]  /*68a0*/  SHF.R.U32.HI R5, RZ, 0x10, R29 ;  /* 0x00000010ff057819 */ /* 0x000fe4000001161d */
[----:B------:R-:W-:Y:S02]  /*68b0*/  LOP3.LUT R31, R7, UR5, R244, 0x96, !PT ;  /* 0x00000005071f7c12 */ /* 0x000fe4000f8e96f4 */
[----:B------:R-:W-:Y:S01]  /*68c0*/  LOP3.LUT R233, R6, 0xffff, RZ, 0xc0, !PT ;  /* 0x0000ffff06e97812 */ /* 0x000fe200078ec0ff */
[----:B------:R-:W-:Y:S01]  /*68d0*/  @!P2 HFMA2.BF16_V2 R125, -RZ.H0_H0, RZ.H0_H0, -R165.H0_H0 ;  /* 0x200000ffff7da231 */ /* 0x000fe200003409a5 */
[----:B------:R-:W-:Y:S01]  /*68e0*/  SHF.R.U32.HI R7, RZ, 0x8, R4 ;  /* 0x00000008ff077819 */ /* 0x000fe20000011604 */
[----:B------:R-:W-:Y:S01]  /*68f0*/  HMMA.16816.F32.BF16 R132, R128, R134, RZ ;  /* 0x000000868084723c */ /* 0x000fe200000418ff */
[----:B------:R-:W-:-:S02]  /*6900*/  LOP3.LUT R5, R5, 0xff, RZ, 0xc0, !PT ;  /* 0x000000ff05057812 */ /* 0x000fc400078ec0ff */
[----:B------:R-:W-:Y:S02]  /*6910*/  LOP3.LUT R246, R29, 0xff, RZ, 0xc0, !PT ;  /* 0x000000ff1df67812 */ /* 0x000fe400078ec0ff */
[----:B------:R-:W-:Y:S02]  /*6920*/  SHF.R.U32.HI R244, RZ, 0x18, R29 ;  /* 0x00000018fff47819 */ /* 0x000fe4000001161d */
[----:B------:R-:W-:Y:S02]  /*6930*/  LOP3.LUT R243, R6, 0xff, RZ, 0xc0, !PT ;  /* 0x000000ff06f37812 */ /* 0x000fe400078ec0ff */
[--C-:B------:R-:W-:Y:S02]  /*6940*/  SHF.R.U32.HI R242, RZ, 0x10, R6.reuse ;  /* 0x00000010fff27819 */ /* 0x100fe40000011606 */
[----:B------:R-:W-:Y:S02]  /*6950*/  SHF.R.U32.HI R241, RZ, 0x18, R6 ;  /* 0x00000018fff17819 */ /* 0x000fe40000011606 */
[----:B------:R-:W-:-:S02]  /*6960*/  PRMT R246, R246, 0x5410, R7 ;  /* 0x00005410f6f67816 */ /* 0x000fc40000000007 */
[----:B------:R-:W-:Y:S02]  /*6970*/  PRMT R244, R5, 0x5410, R244 ;  /* 0x0000541005f47816 */ /* 0x000fe400000000f4 */
[----:B------:R-:W1:Y:S01]  /*6980*/  LDSM.16.MT88.4 R4, [R209+0x1e800] ;  /* 0x01e80000d104783b */ /* 0x000e620000004200 */
[----:B------:R-:W-:Y:S02]  /*6990*/  SHF.R.U32.HI R29, RZ, 0x18, R31 ;  /* 0x00000018ff1d7819 */ /* 0x000fe4000001161f */
[----:B------:R-:W-:Y:S01]  /*69a0*/  LOP3.LUT R242, R242, 0xff, RZ, 0xc0, !PT ;  /* 0x000000fff2f27812 */ /* 0x000fe200078ec0ff */
[--C-:B------:R-:W-:Y:S01]  /*69b0*/  HSET2.LE.AND R244, R244, R235.reuse, PT ;  /* 0x000000ebf4f47233 */ /* 0x100fe20003803000 */
[----:B------:R-:W-:Y:S01]  /*69c0*/  SHF.R.U32.HI R248, RZ, 0x8, R233 ;  /* 0x00000008fff87819 */ /* 0x000fe200000116e9 */
[----:B------:R-:W-:Y:S01]  /*69d0*/  FFMA.FTZ R233, R32, c[0x0][0x23c], -R231 ;  /* 0x00008f0020e97a23 */ /* 0x000fe200000108e7 */
[----:B------:R-:W-:Y:S01]  /*69e0*/  PRMT R250, R242, 0x5410, R241 ;  /* 0x00005410f2fa7816 */ /* 0x000fe200000000f1 */
[----:B------:R-:W-:Y:S01]  /*69f0*/  FFMA.FTZ R241, R16, c[0x0][0x23c], -R231 ;  /* 0x00008f0010f17a23 */ /* 0x000fe200000108e7 */
[----:B------:R-:W-:Y:S01]  /*6a00*/  PRMT R248, R243, 0x5410, R248 ;  /* 0x00005410f3f87816 */ /* 0x000fe200000000f8 */
[--C-:B------:R-:W-:Y:S01]  /*6a10*/  FFMA.FTZ R231, R17, c[0x0][0x23c], -R232.reuse ;  /* 0x00008f0011e77a23 */ /* 0x100fe200000108e8 */
[----:B------:R-:W-:Y:S01]  /*6a20*/  @!P2 PRMT R165, R125, 0x5410, RZ ;  /* 0x000054107da5a816 */ /* 0x000fe200000000ff */
[----:B------:R-:W-:Y:S01]  /*6a30*/  FFMA.FTZ R243, R33, c[0x0][0x23c], -R232 ;  /* 0x00008f0021f37a23 */ /* 0x000fe200000108e8 */
[----:B------:R-:W-:Y:S01]  /*6a40*/  MUFU.EX2 R233, R233 ;  /* 0x000000e900e97308 */ /* 0x000fe20000000800 */
[----:B------:R-:W-:Y:S01]  /*6a50*/  FADD.FTZ R242, R237, R234 ;  /* 0x000000eaedf27221 */ /* 0x000fe20000010000 */
[----:B------:R-:W-:Y:S01]  /*6a60*/  HSET2.LE.AND R237, R246, R235, PT ;  /* 0x000000ebf6ed7233 */ /* 0x000fe20003803000 */
[----:B------:R-:W-:Y:S01]  /*6a70*/  LOP3.LUT R21, R244, R21, RZ, 0xc0, !PT ;  /* 0x00000015f4157212 */ /* 0x000fe200078ec0ff */
[----:B------:R-:W-:Y:S01]  /*6a80*/  @!P1 HFMA2.BF16_V2 R16, -RZ.H0_H0, RZ.H0_H0, -R169.H0_H0 ;  /* 0x200000ffff109231 */ /* 0x000fe200003409a9 */
[----:B------:R-:W-:Y:S01]  /*6a90*/  FADD.FTZ R191, R191, R242 ;  /* 0x000000f2bfbf7221 */ /* 0x000fe20000010000 */
[----:B------:R-:W-:-:S02]  /*6aa0*/  ISETP.GE.U32.AND P2, PT, R252, R247, PT ;  /* 0x000000f7fc00720c */ /* 0x000fc40003f46070 */
[----:B------:R-:W-:Y:S01]  /*6ab0*/  MUFU.EX2 R232, R243 ;  /* 0x000000f300e87308 */ /* 0x000fe20000000800 */
[----:B------:R-:W-:Y:S01]  /*6ac0*/  LOP3.LUT R20, R237, R20, RZ, 0xc0, !PT ;  /* 0x00000014ed147212 */ /* 0x000fe200078ec0ff */
[----:B------:R-:W-:Y:S01]  /*6ad0*/  FADD.FTZ R190, R190, R191 ;  /* 0x000000bfbebe7221 */ /* 0x000fe20000010000 */
[----:B------:R-:W-:Y:S02]  /*6ae0*/  @!P1 PRMT R169, R16, 0x5410, RZ ;  /* 0x0000541010a99816 */ /* 0x000fe400000000ff */
[----:B------:R-:W-:Y:S01]  /*6af0*/  LOP3.LUT R239, R239, 0xffff, RZ, 0xc0, !PT ;  /* 0x0000ffffefef7812 */ /* 0x000fe200078ec0ff */
[----:B------:R-:W-:Y:S01]  /*6b00*/  FADD.FTZ R187, R187, R190 ;  /* 0x000000bebbbb7221 */ /* 0x000fe20000010000 */
[----:B------:R-:W-:Y:S01]  /*6b10*/  LEA R16, P1, R186, c[0x0][0x1f8], 0x1 ;  /* 0x00007e00ba107a11 */ /* 0x000fe200078208ff */
[----:B------:R-:W2:Y:S01]  /*6b20*/  MUFU.EX2 R231, R231 ;  /* 0x000000e700e77308 */ /* 0x000ea20000000800 */
[----:B------:R-:W-:Y:S01]  /*6b30*/  @!P3 PRMT R166, R35, 0x5410, RZ ;  /* 0x0000541023a6b816 */ /* 0x000fe200000000ff */
[----:B------:R-:W-:Y:S01]  /*6b40*/  FADD.FTZ R184, R184, R187 ;  /* 0x000000bbb8b87221 */ /* 0x000fe20000010000 */
[----:B------:R-:W-:-:S03]  /*6b50*/  @!P6 PRMT R168, R34, 0x5410, RZ ;  /* 0x0000541022a8e816 */ /* 0x000fc600000000ff */
[----:B------:R-:W-:Y:S02]  /*6b60*/  FADD.FTZ R183, R183, R184 ;  /* 0x000000b8b7b77221 */ /* 0x000fe40000010000 */
[----:B------:R-:W3:Y:S02]  /*6b70*/  MUFU.EX2 R234, R241 ;  /* 0x000000f100ea7308 */ /* 0x000ee40000000800 */
[----:B------:R-:W-:Y:S01]  /*6b80*/  FADD.FTZ R183, R178, R183 ;  /* 0x000000b7b2b77221 */ /* 0x000fe20000010000 */
[----:B-1----:R-:W-:Y:S03]  /*6b90*/  HMMA.16816.F32.BF16 R136, R24, R4, R136 ;  /* 0x000000041888723c */ /* 0x002fe60000041888 */
[----:B------:R-:W-:Y:S01]  /*6ba0*/  FADD.FTZ R224, R224, R183 ;  /* 0x000000b7e0e07221 */ /* 0x000fe20000010000 */
[----:B--2---:R-:W-:Y:S01]  /*6bb0*/  F2FP.BF16.PACK_AB R236, R231, R232 ;  /* 0x000000e8e7ec723e */ /* 0x004fe200000010ff */
[----:B------:R-:W-:-:S02]  /*6bc0*/  FADD.FTZ R232, R232, R225 ;  /* 0x000000e1e8e87221 */ /* 0x000fc40000010000 */
[----:B------:R-:W-:Y:S01]  /*6bd0*/  SHF.R.U32.HI R5, RZ, 0x8, R245 ;  /* 0x00000008ff057819 */ /* 0x000fe200000116f5 */
[----:B------:R-:W-:Y:S01]  /*6be0*/  HMMA.16816.F32.BF16 R132, R24, R6, R132 ;  /* 0x000000061884723c */ /* 0x000fe20000041884 */
[----:B------:R-:W-:Y:S01]  /*6bf0*/  LOP3.LUT R4, R31, 0xffff, RZ, 0xc0, !PT ;  /* 0x0000ffff1f047812 */ /* 0x000fe200078ec0ff */
[----:B------:R-:W-:Y:S01]  /*6c00*/  FADD.FTZ R223, R223, R224 ;  /* 0x000000e0dfdf7221 */ /* 0x000fe20000010000 */
[----:B------:R-:W-:Y:S01]  /*6c10*/  LOP3.LUT R5, R5, 0xffff, RZ, 0xc0, !PT ;  /* 0x0000ffff05057812 */ /* 0x000fe200078ec0ff */
[----:B------:R-:W-:Y:S01]  /*6c20*/  @!P5 HFMA2.BF16_V2 R33, -RZ.H0_H0, RZ.H0_H0, -R236.H0_H0 ;  /* 0x200000ffff21d231 */ /* 0x000fe200003409ec */
[----:B------:R-:W-:Y:S02]  /*6c30*/  FADD.FTZ R224, R231, R232 ;  /* 0x000000e8e7e07221 */ /* 0x000fe40000010000 */
[----:B------:R-:W-:Y:S01]  /*6c40*/  ISETP.GE.U32.AND P4, PT, R252, R5, PT ;  /* 0x00000005fc00720c */ /* 0x000fe20003f86070 */
[----:B------:R-:W-:Y:S01]  /*6c50*/  FADD.FTZ R222, R222, R223 ;  /* 0x000000dfdede7221 */ /* 0x000fe20000010000 */
[----:B------:R-:W-:-:S02]  /*6c60*/  SHF.R.U32.HI R5, RZ, 0x10, R31 ;  /* 0x00000010ff057819 */ /* 0x000fc4000001161f */
[----:B------:R-:W-:Y:S01]  /*6c70*/  LOP3.LUT R6, R31, 0xff, RZ, 0xc0, !PT ;  /* 0x000000ff1f067812 */ /* 0x000fe200078ec0ff */
[----:B------:R-:W-:Y:S01]  /*6c80*/  FADD.FTZ R221, R221, R222 ;  /* 0x000000dedddd7221 */ /* 0x000fe20000010000 */
[----:B------:R-:W-:Y:S02]  /*6c90*/  SHF.R.U32.HI R31, RZ, 0x8, R4 ;  /* 0x00000008ff1f7819 */ /* 0x000fe40000011604 */
[----:B------:R-:W-:Y:S01]  /*6ca0*/  LOP3.LUT R4, R5, 0xff, RZ, 0xc0, !PT ;  /* 0x000000ff05047812 */ /* 0x000fe200078ec0ff */
[----:B------:R-:W-:Y:S01]  /*6cb0*/  FADD.FTZ R220, R220, R221 ;  /* 0x000000dddcdc7221 */ /* 0x000fe20000010000 */
[----:B------:R-:W-:Y:S02]  /*6cc0*/  PRMT R31, R6, 0x5410, R31 ;  /* 0x00005410061f7816 */ /* 0x000fe4000000001f */
[----:B------:R-:W-:Y:S01]  /*6cd0*/  PRMT R29, R4, 0x5410, R29 ;  /* 0x00005410041d7816 */ /* 0x000fe2000000001d */
[----:B------:R-:W-:Y:S01]  /*6ce0*/  @!P4 HFMA2.BF16_V2 R17, -RZ.H0_H0, RZ.H0_H0, -R167.H0_H0 ;  /* 0x200000ffff11c231 */ /* 0x000fe200003409a7 */
[----:B------:R-:W1:Y:S01]  /*6cf0*/  LDSM.16.MT88.4 R4, [R208+0x1e000] ;  /* 0x01e00000d004783b */ /* 0x000e620000004200 */
[--C-:B------:R-:W-:Y:S01]  /*6d00*/  HSET2.LE.AND R31, R31, R235.reuse, PT ;  /* 0x000000eb1f1f7233 */ /* 0x100fe20003803000 */
[----:B------:R-:W-:Y:S01]  /*6d10*/  FADD.FTZ R220, R207, R220 ;  /* 0x000000dccfdc7221 */ /* 0x000fe20000010000 */
[----:B------:R-:W-:Y:S01]  /*6d20*/  HSET2.LE.AND R29, R29, R235, PT ;  /* 0x000000eb1d1d7233 */ /* 0x000fe20003803000 */
[----:B------:R-:W-:-:S02]  /*6d30*/  @!P4 PRMT R167, R17, 0x5410, RZ ;  /* 0x0000541011a7c816 */ /* 0x000fc400000000ff */
[----:B------:R-:W-:Y:S02]  /*6d40*/  ISETP.GE.U32.AND P4, PT, R252, R239, PT ;  /* 0x000000effc00720c */ /* 0x000fe40003f86070 */
[----:B------:R-:W-:-:S05]  /*6d50*/  LEA.HI.X R17, R186, c[0x0][0x1fc], R19, 0x1, P1 ;  /* 0x00007f00ba117a11 */ /* 0x000fca00008f0c13 */
[----:B------:R-:W-:Y:S04]  /*6d60*/  STG.E.U16 [R16.64], R182 ;  /* 0x000000b610007986 */ /* 0x000fe8000c10151a */
[----:B------:R-:W-:Y:S01]  /*6d70*/  STG.E.U16 [R16.64+0x2], R181 ;  /* 0x000002b510007986 */ /* 0x000fe2000c10151a */
[C---:B-1----:R-:W-:Y:S07]  /*6d80*/  HMMA.16816.F32.BF16 R124, R128.reuse, R4, RZ ;  /* 0x00000004807c723c */ /* 0x042fee00000418ff */
[----:B------:R-:W-:Y:S01]  /*6d90*/  HSET2.LE.AND R5, R238, R235, PT ;  /* 0x000000ebee057233 */ /* 0x000fe20003803000 */
[----:B---3--:R-:W-:Y:S01]  /*6da0*/  F2FP.BF16.PACK_AB R238, R234, R233 ;  /* 0x000000e9eaee723e */ /* 0x008fe200000010ff */
[----:B------:R-:W-:Y:S01]  /*6db0*/  HMMA.16816.F32.BF16 R128, R128, R6, RZ ;  /* 0x000000068080723c */ /* 0x000fe200000418ff */
[----:B------:R-:W-:Y:S01]  /*6dc0*/  LOP3.LUT R4, R31, R28, RZ, 0xc0, !PT ;  /* 0x0000001c1f047212 */ /* 0x000fe200078ec0ff */
[----:B------:R-:W-:Y:S01]  /*6dd0*/  FADD.FTZ R233, R233, R220 ;  /* 0x000000dce9e97221 */ /* 0x000fe20000010000 */
[----:B------:R-:W-:-:S02]  /*6de0*/  PRMT R237, R238, 0x7632, R237 ;  /* 0x00007632eeed7816 */ /* 0x000fc400000000ed */
[----:B------:R-:W-:Y:S01]  /*6df0*/  LOP3.LUT R22, R5, R22, RZ, 0xc0, !PT ;  /* 0x0000001605167212 */ /* 0x000fe200078ec0ff */
[----:B------:R-:W-:Y:S01]  /*6e00*/  FADD.FTZ R246, R234, R233 ;  /* 0x000000e9eaf67221 */ /* 0x000fe20000010000 */
[--C-:B------:R-:W-:Y:S01]  /*6e10*/  HSET2.LE.AND R6, R248, R235.reuse, PT ;  /* 0x000000ebf8067233 */ /* 0x100fe20003803000 */
[----:B------:R-:W-:Y:S01]  /*6e20*/  LOP3.LUT R5, R29, R30, RZ, 0xc0, !PT ;  /* 0x0000001e1d057212 */ /* 0x000fe200078ec0ff */
[----:B------:R-:W-:Y:S01]  /*6e30*/  HSET2.LE.AND R7, R250, R235, PT ;  /* 0x000000ebfa077233 */ /* 0x000fe20003803000 */
[----:B------:R-:W-:Y:S01]  /*6e40*/  PRMT R235, R236, 0x7632, R235 ;  /* 0x00007632eceb7816 */ /* 0x000fe200000000eb */
[----:B------:R-:W-:Y:S01]  /*6e50*/  @!P2 HFMA2.BF16_V2 R3, -RZ.H0_H0, RZ.H0_H0, -R237.H0_H0 ;  /* 0x200000ffff03a231 */ /* 0x000fe200003409ed */
[----:B------:R-:W-:Y:S01]  /*6e60*/  PRMT R28, R238, 0x5410, R237 ;  /* 0x00005410ee1c7816 */ /* 0x000fe200000000ed */
[----:B------:R-:W-:Y:S01]  /*6e70*/  STL [R1+0x68], R246 ;  /* 0x000068f601007387 */ /* 0x000fe20000100800 */
[----:B------:R-:W-:Y:S01]  /*6e80*/  PRMT R29, R236, 0x5410, R235 ;  /* 0x00005410ec1d7816 */ /* 0x000fe200000000eb */
[----:B------:R-:W-:Y:S01]  /*6e90*/  @!P4 HFMA2.BF16_V2 R32, -RZ.H0_H0, RZ.H0_H0, -R235.H0_H0 ;  /* 0x200000ffff20c231 */ /* 0x000fe200003409eb */
[----:B------:R-:W-:Y:S01]  /*6ea0*/  LOP3.LUT R7, R7, R28, RZ, 0xc0, !PT ;  /* 0x0000001c07077212 */ /* 0x000fe200078ec0ff */
[----:B------:R-:W-:Y:S01]  /*6eb0*/  STL [R1+0x6c], R224 ;  /* 0x00006ce001007387 */ /* 0x000fe20000100800 */
[----:B------:R-:W-:-:S02]  /*6ec0*/  LOP3.LUT R6, R6, R29, RZ, 0xc0, !PT ;  /* 0x0000001d06067212 */ /* 0x000fc400078ec0ff */
[----:B------:R-:W-:Y:S01]  /*6ed0*/  @!P2 PRMT R237, R3, 0x5410, RZ ;  /* 0x0000541003eda816 */ /* 0x000fe200000000ff */
[----:B------:R-:W1:Y:S01]  /*6ee0*/  LDSM.16.MT88.4 R28, [R208+0x1e800] ;  /* 0x01e80000d01c783b */ /* 0x000e620000004200 */
[----:B------:R-:W-:Y:S02]  /*6ef0*/  @!P5 PRMT R236, R33, 0x5410, RZ ;  /* 0x0000541021ecd816 */ /* 0x000fe400000000ff */
[----:B------:R-:W-:Y:S01]  /*6f00*/  @!P4 PRMT R235, R32, 0x5410, RZ ;  /* 0x0000541020ebc816 */ /* 0x000fe200000000ff */
[C---:B-1----:R-:W-:Y:S08]  /*6f10*/  HMMA.16816.F32.BF16 R124, R24.reuse, R28, R124 ;  /* 0x0000001c187c723c */ /* 0x042ff0000004187c */
[----:B------:R-:W-:Y:S01]  /*6f20*/  HMMA.16816.F32.BF16 R128, R24, R30, R128 ;  /* 0x0000001e1880723c */ /* 0x000fe20000041880 */
[----:B------:R-:W1:Y:S04]  /*6f30*/  LDSM.16.MT88.4 R24, [R210+0x19000] ;  /* 0x01900000d218783b */ /* 0x000e680000004200 */
[----:B------:R-:W2:Y:S03]  /*6f40*/  LDSM.16.MT88.4 R28, [R212+0x19000] ;  /* 0x01900000d41c783b */ /* 0x000ea60000004200 */
        /* <DEDUP_REMOVED lines=85> */
[C---:B------:R-:W-:Y:S01]  /*74a0*/  HMMA.16816.F32.BF16 R148, R4.reuse, R26, R148 ;  /* 0x0000001a0494723c */ /* 0x040fe20000041894 */
[----:B------:R-:W1:Y:S07]  /*74b0*/  LDSM.16.MT88.4 R24, [R209+0x1f800] ;  /* 0x01f80000d118783b */ /* 0x000e6e0000004200 */
[C---:B--2---:R-:W-:Y:S07]  /*74c0*/  HMMA.16816.F32.BF16 R144, R4.reuse, R20, R144 ;  /* 0x000000140490723c */ /* 0x044fee0000041890 */
[----:B------:R-:W-:Y:S01]  /*74d0*/  LOP3.LUT R21, R240, 0xff, RZ, 0xc0, !PT ;  /* 0x000000fff0157812 */ /* 0x000fe200078ec0ff */
[----:B------:R-:W-:Y:S03]  /*74e0*/  HMMA.16816.F32.BF16 R140, R4, R22, R140 ;  /* 0x00000016048c723c */ /* 0x000fe6000004188c */
[----:B------:R-:W-:-:S02]  /*74f0*/  ISETP.GE.U32.AND P3, PT, R252, R21, PT ;  /* 0x00000015fc00720c */ /* 0x000fc40003f66070 */
[----:B------:R-:W2:Y:S11]  /*7500*/  LDSM.16.MT88.4 R20, [R208+0x1f800] ;  /* 0x01f80000d014783b */ /* 0x000eb60000004200 */
[----:B------:R-:W-:-:S05]  /*7510*/  @!P3 HFMA2.BF16_V2 R19, -RZ.H0_H0, RZ.H0_H0, -R238.H0_H0 ;  /* 0x200000ffff13b231 */ /* 0x000fca00003409ee */
[----:B------:R-:W-:Y:S01]  /*7520*/  @!P3 PRMT R238, R19, 0x5410, RZ ;  /* 0x0000541013eeb816 */ /* 0x000fe200000000ff */
[C---:B-1----:R-:W-:Y:S07]  /*7530*/  HMMA.16816.F32.BF16 R136, R4.reuse, R24, R136 ;  /* 0x000000180488723c */ /* 0x042fee0000041888 */
[----:B------:R-:W-:Y:S01]  /*7540*/  IMAD.MOV.U32 R24, RZ, RZ, c[0x0][0x228] ;  /* 0x00008a00ff187624 */ /* 0x000fe200078e00ff */
[----:B------:R-:W-:Y:S03]  /*7550*/  HMMA.16816.F32.BF16 R132, R4, R26, R132 ;  /* 0x0000001a0484723c */ /* 0x000fe60000041884 */
[----:B------:R-:W-:-:S04]  /*7560*/  IMAD.SHL.U32 R3, R24, 0x8, RZ ;  /* 0x0000000818037824 */ /* 0x000fc800078e00ff */
[----:B------:R-:W-:-:S05]  /*7570*/  IMAD.WIDE R24, R3, 0x2, R16 ;  /* 0x0000000203187825 */ /* 0x000fca00078e0210 */
[----:B------:R-:W-:Y:S01]  /*7580*/  STG.E.U16 [R24.64], R177 ;  /* 0x000000b118007986 */ /* 0x000fe2000c10151a */
[C---:B--2---:R-:W-:Y:S03]  /*7590*/  HMMA.16816.F32.BF16 R124, R4.reuse, R20, R124 ;  /* 0x00000014047c723c */ /* 0x044fe6000004187c */
[----:B------:R-:W-:Y:S04]  /*75a0*/  STG.E.U16 [R24.64+0x2], R176 ;  /* 0x000002b018007986 */ /* 0x000fe8000c10151a */
[----:B------:R-:W-:Y:S01]  /*75b0*/  STG.E.U16 [R16.64+0x10], R174 ;  /* 0x000010ae10007986 */ /* 0x000fe2000c10151a */
[----:B------:R-:W-:Y:S03]  /*75c0*/  HMMA.16816.F32.BF16 R128, R4, R22, R128 ;  /* 0x000000160480723c */ /* 0x000fe60000041880 */
[----:B------:R-:W-:Y:S04]  /*75d0*/  STG.E.U16 [R16.64+0x12], R175 ;  /* 0x000012af10007986 */ /* 0x000fe8000c10151a */
[----:B------:R-:W-:Y:S04]  /*75e0*/  STG.E.U16 [R24.64+0x10], R165 ;  /* 0x000010a518007986 */ /* 0x000fe8000c10151a */
[----:B------:R1:W-:Y:S04]  /*75f0*/  STG.E.U16 [R24.64+0x12], R164 ;  /* 0x000012a418007986 */ /* 0x0003e8000c10151a */
[----:B------:R-:W-:Y:S04]  /*7600*/  STG.E.U16 [R16.64+0x20], R170 ;  /* 0x000020aa10007986 */ /* 0x000fe8000c10151a */
[----:B------:R-:W-:Y:S04]  /*7610*/  STG.E.U16 [R16.64+0x22], R171 ;  /* 0x000022ab10007986 */ /* 0x000fe8000c10151a */
[----:B------:R-:W-:Y:S04]  /*7620*/  STG.E.U16 [R24.64+0x20], R173 ;  /* 0x000020ad18007986 */ /* 0x000fe8000c10151a */
[----:B------:R-:W-:Y:S04]  /*7630*/  STG.E.U16 [R24.64+0x22], R172 ;  /* 0x000022ac18007986 */ /* 0x000fe8000c10151a */
[----:B------:R-:W-:Y:S04]  /*7640*/  STG.E.U16 [R16.64+0x30], R166 ;  /* 0x000030a610007986 */ /* 0x000fe8000c10151a */
[----:B------:R2:W-:Y:S01]  /*7650*/  STG.E.U16 [R16.64+0x32], R167 ;  /* 0x000032a710007986 */ /* 0x0005e2000c10151a */
[----:B-1----:R-:W-:-:S03]  /*7660*/  IADD3 R164, P1, R16, -0x80, RZ ;  /* 0xffffff8010a47810 */ /* 0x002fc60007f3e0ff */
        /* <DEDUP_REMOVED lines=18> */
[----:B------:R1:W-:Y:S01]  /*7790*/  STG.E.U16 [R24.64+0x72], R237 ;  /* 0x000072ed18007986 */ /* 0x0003e2000c10151a */
[----:B------:R-:W-:Y:S05]  /*77a0*/  @!P0 BRA `(.L_x_989) ;  /* 0x0000aec000008947 */ /* 0x000fea0003800000 */
[----:B------:R-:W2:Y:S01]  /*77b0*/  LDL.64 R28, [R1+0x20] ;  /* 0x00002000011c7983 */ /* 0x000ea20000100a00 */
[----:B------:R-:W-:Y:S01]  /*77c0*/  ULDC.64 UR4, c[0x0][0x1a0] ;  /* 0x0000680000047ab9 */ /* 0x000fe20000000a00 */
[----:B------:R-:W-:-:S04]  /*77d0*/  DEPBAR.LE SB0, 0x0 ;  /* 0x000080000000791a */ /* 0x000fc80000000000 */
[----:B------:R-:W3:Y:S04]  /*77e0*/  LDL R245, [R1+0xc] ;  /* 0x00000c0001f57983 */ /* 0x000ee80000100800 */
[----:B------:R-:W4:Y:S01]  /*77f0*/  LDL R247, [R1+0x8] ;  /* 0x0000080001f77983 */ /* 0x000f220000100800 */
[----:B------:R-:W-:Y:S02]  /*7800*/  UMOV UR7, 0x6 ;  /* 0x0000000600077882 */ /* 0x000fe40000000000 */
[----:B------:R-:W-:Y:S01]  /*7810*/  USHF.L.U32 UR35, UR4, 0x6, URZ ;  /* 0x0000000604237899 */ /* 0x000fe2000800063f */
[----:B------:R-:W5:Y:S01]  /*7820*/  LDL R250, [R1] ;  /* 0x0000000001fa7983 */ /* 0x000f620000100800 */
[----:B------:R-:W-:Y:S02]  /*7830*/  UIADD3 UR34, UR6, -0x2, URZ ;  /* 0xfffffffe06227890 */ /* 0x000fe4000fffe03f */
[----:B------:R-:W-:Y:S01]  /*7840*/  USHF.L.U64.HI UR5, UR4, UR7, UR5 ;  /* 0x0000000704057299 */ /* 0x000fe20008010205 */
[----:B------:R-:W-:Y:S01]  /*7850*/  IMAD.MOV.U32 R4, RZ, RZ, R12 ;  /* 0x000000ffff047224 */ /* 0x000fe200078e000c */
[----:B------:R-:W-:Y:S01]  /*7860*/  USHF.R.S32.HI UR4, URZ, 0x1f, UR34 ;  /* 0x0000001f3f047899 */ /* 0x000fe20008011422 */
[----:B------:R-:W-:Y:S01]  /*7870*/  IMAD.U32 R26, RZ, RZ, UR35 ;  /* 0x00000023ff1a7e24 */ /* 0x000fe2000f8e00ff */
[----:B------:R-:W-:Y:S01]  /*7880*/  UIMAD UR5, UR5, UR34, URZ ;  /* 0x00000022050572a4 */ /* 0x000fe2000f8e023f */
[----:B------:R-:W-:Y:S01]  /*7890*/  IMAD.MOV.U32 R5, RZ, RZ, R15 ;  /* 0x000000ffff057224 */ /* 0x000fe200078e000f */
[----:B------:R-:W-:Y:S01]  /*78a0*/  BAR.SYNC.DEFER_BLOCKING 0x0 ;  /* 0x0000000000007b1d */ /* 0x000fe20000010000 */
[----:B------:R-:W-:Y:S01]  /*78b0*/  ISETP.GE.AND P3, PT, R251, c[0x0][0x220], PT ;  /* 0x00008800fb007a0c */ /* 0x000fe20003f66270 */
[----:B------:R-:W-:Y:S01]  /*78c0*/  UIMAD UR4, UR4, UR35, UR5 ;  /* 0x00000023040472a4 */ /* 0x000fe2000f8e0205 */
[----:B------:R-:W-:-:S05]  /*78d0*/  IMAD.WIDE.U32 R26, R26, UR34, R4 ;  /* 0x000000221a1a7c25 */ /* 0x000fca000f8e0004 */
[----:B------:R-:W-:Y:S02]  /*78e0*/  IADD3 R5, R27, UR4, RZ ;  /* 0x000000041b057c10 */ /* 0x000fe4000fffe0ff */
[----:B--2---:R-:W-:Y:S02]  /*78f0*/  ISETP.GE.AND P6, PT, R28, c[0x0][0x220], PT ;  /* 0x000088001c007a0c */ /* 0x004fe40003fc6270 */
[----:B---3--:R-:W-:Y:S02]  /*7900*/  ISETP.GE.AND P5, PT, R245, c[0x0][0x220], PT ;  /* 0x00008800f5007a0c */ /* 0x008fe40003fa6270 */
[----:B----4-:R-:W-:-:S09]  /*7910*/  ISETP.GE.AND P4, PT, R247, c[0x0][0x220], PT ;  /* 0x00008800f7007a0c */ /* 0x010fd20003f86270 */
[----:B-1----:R-:W-:-:S04]  /*7920*/  @!P6 LEA R24, P2, R26, c[0x0][0x170], 0x1 ;  /* 0x00005c001a18ea11 */ /* 0x002fc800078408ff */
[C-C-:B------:R-:W-:Y:S02]  /*7930*/  @!P6 LEA.HI.X R25, R26.reuse, c[0x0][0x174], R5.reuse, 0x1, P2 ;  /* 0x00005d001a19ea11 */ /* 0x140fe400010f0c05 */
[C---:B------:R-:W-:Y:S02]  /*7940*/  @!P5 LEA R22, P1, R26.reuse, c[0x0][0x170], 0x1 ;  /* 0x00005c001a16da11 */ /* 0x040fe400078208ff */
[C---:B------:R-:W-:Y:S02]  /*7950*/  IADD3 R4, P2, R26.reuse, UR20, RZ ;  /* 0x000000141a047c10 */ /* 0x040fe4000ff5e0ff */
[C---:B------:R-:W-:Y:S02]  /*7960*/  @!P4 LEA R20, P0, R26.reuse, c[0x0][0x170], 0x1 ;  /* 0x00005c001a14ca11 */ /* 0x040fe400078008ff */
[C-C-:B------:R-:W-:Y:S02]  /*7970*/  @!P5 LEA.HI.X R23, R26.reuse, c[0x0][0x174], R5.reuse, 0x1, P1 ;  /* 0x00005d001a17da11 */ /* 0x140fe400008f0c05 */
[C---:B------:R-:W-:Y:S01]  /*7980*/  @!P3 LEA R6, P1, R26.reuse, c[0x0][0x170], 0x1 ;  /* 0x00005c001a06ba11 */ /* 0x040fe200078208ff */
[----:B-----5:R-:W-:Y:S01]  /*7990*/  @P6 STS.128 [R250+0x18000], RZ ;  /* 0x018000fffa006388 */ /* 0x020fe20000000c00 */
[----:B------:R-:W-:-:S02]  /*79a0*/  @!P4 LEA.HI.X R21, R26, c[0x0][0x174], R5, 0x1, P0 ;  /* 0x00005d001a15ca11 */ /* 0x000fc400000f0c05 */
[----:B------:R-:W-:Y:S01]  /*79b0*/  IADD3.X R3, R5, UR19, RZ, P2, !PT ;  /* 0x0000001305037c10 */ /* 0x000fe200097fe4ff */
[----:B------:R-:W-:Y:S01]  /*79c0*/  @!PT LDS RZ, [RZ] ;  /* 0x00000000fffff984 */ /* 0x000fe20000000800 */
[----:B------:R-:W-:Y:S01]  /*79d0*/  @!PT LDS RZ, [RZ] ;  /* 0x00000000fffff984 */ /* 0x000fe20000000800 */
[----:B------:R-:W-:Y:S01]  /*79e0*/  @!PT LDS RZ, [RZ] ;  /* 0x00000000fffff984 */ /* 0x000fe20000000800 */
[----:B------:R1:W-:Y:S01]  /*79f0*/  @!P6 LDGSTS.E.BYPASS.LTC128B.128 [R250+0x18000], [R24.64] ;  /* 0x1800000018faefae */ /* 0x0003e2000b901d5a */
[----:B------:R-:W-:Y:S02]  /*7a00*/  @!P6 LEA R28, P0, R4, c[0x0][0x170], 0x1 ;  /* 0x00005c00041cea11 */ /* 0x000fe400078008ff */
[----:B------:R-:W-:Y:S01]  /*7a10*/  @!P3 LEA.HI.X R7, R26, c[0x0][0x174], R5, 0x1, P1 ;  /* 0x00005d001a07ba11 */ /* 0x000fe200008f0c05 */
[----:B------:R-:W-:Y:S01]  /*7a20*/  @P5 STS.128 [R250+0x1a000], RZ ;  /* 0x01a000fffa005388 */ /* 0x000fe20000000c00 */
[C---:B------:R-:W-:Y:S02]  /*7a30*/  @!P5 LEA R32, P2, R4.reuse, c[0x0][0x170], 0x1 ;  /* 0x00005c000420da11 */ /* 0x040fe400078408ff */
        /* <DEDUP_REMOVED lines=41> */
[----:B-1----:R-:W4:Y:S04]  /*7cd0*/  LDSM.16.M88.4 R24, [R218+0x10000] ;  /* 0x01000000da18783b */ /* 0x002f280000000200 */
[----:B------:R-:W1:Y:S04]  /*7ce0*/  LDSM.16.M88.4 R188, [R218+0x10800] ;  /* 0x01080000dabc783b */ /* 0x000e680000000200 */
[----:B------:R-:W1:Y:S04]  /*7cf0*/  LDSM.16.M88.4 R180, [R218+0x11000] ;  /* 0x01100000dab4783b */ /* 0x000e680000000200 */
[----:B------:R-:W1:Y:S04]  /*7d00*/  LDSM.16.M88.4 R164, [R218+0x11800] ;  /* 0x01180000daa4783b */ /* 0x000e680000000200 */
[----:B------:R-:W-:Y:S04]  /*7d10*/  LDSM.16.M88.4 R200, [R217] ;  /* 0x00000000d9c8783b */ /* 0x000fe80000000200 */
[----:B---3--:R-:W3:Y:S04]  /*7d20*/  LDSM.16.M88.4 R4, [R216] ;  /* 0x00000000d804783b */ /* 0x008ee80000000200 */
[----:B-----5:R-:W5:Y:S04]  /*7d30*/  LDSM.16.M88.4 R32, [R216+0x800] ;  /* 0x00080000d820783b */ /* 0x020f680000000200 */
[----:B--2---:R-:W2:Y:S04]  /*7d40*/  LDSM.16.M88.4 R20, [R216+0x1000] ;  /* 0x00100000d814783b */ /* 0x004ea80000000200 */
[----:B------:R-:W2:Y:S04]  /*7d50*/  LDSM.16.M88.4 R220, [R216+0x1800] ;  /* 0x00180000d8dc783b */ /* 0x000ea80000000200 */
[----:B------:R-:W-:Y:S01]  /*7d60*/  LDSM.16.M88.4 R196, [R215] ;  /* 0x00000000d7c4783b */ /* 0x000fe20000000200 */
[C---:B----4-:R-:W-:Y:S03]  /*7d70*/  HMMA.16816.F32.BF16 R28, R172.reuse, R24, RZ ;  /* 0x00000018ac1c723c */ /* 0x050fe600000418ff */
[----:B------:R-:W4:Y:S04]  /*7d80*/  LDSM.16.M88.4 R168, [R211+0x10000] ;  /* 0x01000000d3a8783b */ /* 0x000f280000000200 */
[----:B------:R-:W-:Y:S01]  /*7d90*/  LDSM.16.M88.4 R204, [R211+0x11800] ;  /* 0x01180000d3cc783b */ /* 0x000fe20000000200 */
[----:B------:R-:W-:Y:S01]  /*7da0*/  HMMA.16816.F32.BF16 R24, R172, R26, RZ ;  /* 0x0000001aac18723c */ /* 0x000fe200000418ff */
[----:B------:R-:W-:-:S02]  /*7db0*/  IMAD.U32 R3, RZ, RZ, UR34 ;  /* 0x00000022ff037e24 */ /* 0x000fc4000f8e00ff */
[----:B------:R-:W0:Y:S05]  /*7dc0*/  LDGDEPBAR ;  /* 0x00000000000079af */ /* 0x000e2a0000000000 */
[C---:B-1----:R-:W-:Y:S08]  /*7dd0*/  HMMA.16816.F32.BF16 R192, R172.reuse, R188, RZ ;  /* 0x000000bcacc0723c */ /* 0x042ff000000418ff */
        /* <DEDUP_REMOVED lines=8> */
[----:B------:R-:W3:Y:S07]  /*7e60*/  LDSM.16.M88.4 R4, [R211+0x11000] ;  /* 0x01100000d304783b */ /* 0x000eee0000000200 */
[C---:B-----5:R-:W-:Y:S08]  /*7e70*/  HMMA.16816.F32.BF16 R192, R200.reuse, R32, R192 ;  /* 0x00000020c8c0723c */ /* 0x060ff000000418c0 */
[C---:B------:R-:W-:Y:S01]  /*7e80*/  HMMA.16816.F32.BF16 R188, R200.reuse, R34, R188 ;  /* 0x00000022c8bc723c */ /* 0x040fe200000418bc */
[----:B------:R-:W-:Y:S07]  /*7e90*/  LDSM.16.M88.4 R32, [R214] ;  /* 0x00000000d620783b */ /* 0x000fee0000000200 */
[C---:B--2---:R-:W-:Y:S08]  /*7ea0*/  HMMA.16816.F32.BF16 R184, R200.reuse, R20, R184 ;  /* 0x00000014c8b8723c */ /* 0x044ff000000418b8 */
[C---:B------:R-:W-:Y:S01]  /*7eb0*/  HMMA.16816.F32.BF16 R180, R200.reuse, R22, R180 ;  /* 0x00000016c8b4723c */ /* 0x040fe200000418b4 */
[----:B------:R-:W2:Y:S07]  /*7ec0*/  LDSM.16.M88.4 R20, [R213] ;  /* 0x00000000d514783b */ /* 0x000eae0000000200 */
[C---:B------:R-:W-:Y:S08]  /*7ed0*/  HMMA.16816.F32.BF16 R176, R200.reuse, R220, R176 ;  /* 0x000000dcc8b0723c */ /* 0x040ff000000418b0 */
[----:B------:R-:W-:Y:S01]  /*7ee0*/  HMMA.16816.F32.BF16 R172, R200, R222, R172 ;  /* 0x000000dec8ac723c */ /* 0x000fe200000418ac */
[----:B------:R-:W5:Y:S04]  /*7ef0*/  LDSM.16.M88.4 R220, [R213+0x800] ;  /* 0x00080000d5dc783b */ /* 0x000f680000000200 */
[----:B------:R-:W2:Y:S03]  /*7f00*/  LDSM.16.M88.4 R200, [R213+0x1000] ;  /* 0x00100000d5c8783b */ /* 0x000ea60000000200 */
[C---:B----4-:R-:W-:Y:S08]  /*7f10*/  HMMA.16816.F32.BF16 R28, R196.reuse, R168, R28 ;  /* 0x000000a8c41c723c */ /* 0x050ff0000004181c */
[C---:B------:R-:W-:Y:S01]  /*7f20*/  HMMA.16816.F32.BF16 R24, R196.reuse, R170, R24 ;  /* 0x000000aac418723c */ /* 0x040fe20000041818 */
[----:B------:R-:W-:Y:S07]  /*7f30*/  LDSM.16.M88.4 R168, [R219+0x4000] ;  /* 0x00400000dba8783b */ /* 0x000fee0000000200 */
        /* <DEDUP_REMOVED lines=22> */
[----:B------:R-:W5:Y:S03]  /*80a0*/  LDSM.16.M88.4 R164, [R216+0x2800] ;  /* 0x00280000d8a4783b */ /* 0x000f660000000200 */
[C---:B---3--:R-:W-:Y:S08]  /*80b0*/  HMMA.16816.F32.BF16 R28, R168.reuse, R4, R28 ;  /* 0x00000004a81c723c */ /* 0x048ff0000004181c */
[C---:B------:R-:W-:Y:S01]  /*80c0*/  HMMA.16816.F32.BF16 R24, R168.reuse, R6, R24 ;  /* 0x00000006a818723c */ /* 0x040fe20000041818 */
[----:B------:R-:W3:Y:S07]  /*80d0*/  LDSM.16.M88.4 R4, [R216+0x3000] ;  /* 0x00300000d804783b */ /* 0x000eee0000000200 */
        /* <DEDUP_REMOVED lines=8> */
[----:B------:R-:W4:Y:S04]  /*8160*/  LDSM.16.M88.4 R168, [R211+0x12800] ;  /* 0x01280000d3a8783b */ /* 0x000f280000000200 */
[----:B------:R-:W2:Y:S03]  /*8170*/  LDSM.16.M88.4 R204, [R211+0x13000] ;  /* 0x01300000d3cc783b */ /* 0x000ea60000000200 */
[C---:B-1----:R-:W-:Y:S08]  /*8180*/  HMMA.16816.F32.BF16 R28, R32.reuse, R200, R28 ;  /* 0x000000c8201c723c */ /* 0x042ff0000004181c */
[C---:B------:R-:W-:Y:S01]  /*8190*/  HMMA.16816.F32.BF16 R24, R32.reuse, R202, R24 ;  /* 0x000000ca2018723c */ /* 0x040fe20000041818 */
[----:B------:R-:W1:Y:S07]  /*81a0*/  LDSM.16.M88.4 R200, [R211+0x13800] ;  /* 0x01380000d3c8783b */ /* 0x000e6e0000000200 */
[C---:B-----5:R-:W-:Y:S08]  /*81b0*/  HMMA.16816.F32.BF16 R192, R32.reuse, R164, R192 ;  /* 0x000000a420c0723c */ /* 0x060ff000000418c0 */
[C---:B------:R-:W-:Y:S01]  /*81c0*/  HMMA.16816.F32.BF16 R188, R32.reuse, R166, R188 ;  /* 0x000000a620bc723c */ /* 0x040fe200000418bc */
[----:B------:R-:W-:Y:S07]  /*81d0*/  LDSM.16.M88.4 R164, [R213+0x2000] ;  /* 0x00200000d5a4783b */ /* 0x000fee0000000200 */
[C---:B---3--:R-:W-:Y:S08]  /*81e0*/  HMMA.16816.F32.BF16 R184, R32.reuse, R4, R184 ;  /* 0x0000000420b8723c */ /* 0x048ff000000418b8 */
[C---:B------:R-:W-:Y:S01]  /*81f0*/  HMMA.16816.F32.BF16 R180, R32.reuse, R6, R180 ;  /* 0x0000000620b4723c */ /* 0x040fe200000418b4 */
[----:B------:R-:W3:Y:S07]  /*8200*/  LDSM.16.M88.4 R4, [R214+0x4000] ;  /* 0x00400000d604783b */ /* 0x000eee0000000200 */
        /* <DEDUP_REMOVED lines=26> */
[C---:B----4-:R-:W-:Y:S08]  /*83b0*/  HMMA.16816.F32.BF16 R176, R4.reuse, R168, R176 ;  /* 0x000000a804b0723c */ /* 0x050ff000000418b0 */
[----:B------:R-:W-:Y:S01]  /*83c0*/  HMMA.16816.F32.BF16 R172, R4, R170, R172 ;  /* 0x000000aa04ac723c */ /* 0x000fe200000418ac */
[----:B------:R-:W4:Y:S04]  /*83d0*/  LDSM.16.M88.4 R4, [R216+0x5000] ;  /* 0x00500000d804783b */ /* 0x000f280000000200 */
[----:B------:R-:W2:Y:S03]  /*83e0*/  LDSM.16.M88.4 R168, [R216+0x4800] ;  /* 0x00480000d8a8783b */ /* 0x000ea60000000200 */
[C---:B-1----:R-:W-:Y:S08]  /*83f0*/  HMMA.16816.F32.BF16 R28, R200.reuse, R220, R28 ;  /* 0x000000dcc81c723c */ /* 0x042ff0000004181c */
[C---:B------:R-:W-:Y:S01]  /*8400*/  HMMA.16816.F32.BF16 R24, R200.reuse, R222, R24 ;  /* 0x000000dec818723c */ /* 0x040fe20000041818 */
[----:B------:R-:W-:Y:S07]  /*8410*/  LDSM.16.M88.4 R220, [R216+0x5800] ;  /* 0x00580000d8dc783b */ /* 0x000fee0000000200 */
[C---:B---3--:R-:W-:Y:S08]  /*8420*/  HMMA.16816.F32.BF16 R192, R200.reuse, R164, R192 ;  /* 0x000000a4c8c0723c */ /* 0x048ff000000418c0 */
[C---:B------:R-:W-:Y:S01]  /*8430*/  HMMA.16816.F32.BF16 R188, R200.reuse, R166, R188 ;  /* 0x000000a6c8bc723c */ /* 0x040fe200000418bc */
[----:B------:R-:W-:Y:S07]  /*8440*/  LDSM.16.M88.4 R164, [R215+0x8000] ;  /* 0x00800000d7a4783b */ /* 0x000fee0000000200 */
[C---:B-----5:R-:W-:Y:S08]  /*8450*/  HMMA.16816.F32.BF16 R184, R200.reuse, R32, R184 ;  /* 0x00000020c8b8723c */ /* 0x060ff000000418b8 */
        /* <DEDUP_REMOVED lines=25> */
[C---:B------:R-:W-:Y:S08]  /*85f0*/  HMMA.16816.F32.BF16 R184, R164.reuse, R196, R184 ;  /* 0x000000c4a4b8723c */ /* 0x040ff000000418b8 */
[----:B------:R-:W-:Y:S01]  /*8600*/  HMMA.16816.F32.BF16 R180, R164, R198, R180 ;  /* 0x000000c6a4b4723c */ /* 0x000fe200000418b4 */
[----:B------:R-:W-:Y:S07]  /*8610*/  LDSM.16.M88.4 R196, [R218+0x16000] ;  /* 0x01600000dac4783b */ /* 0x000fee0000000200 */
[C---:B---3--:R-:W-:Y:S08]  /*8620*/  HMMA.16816.F32.BF16 R28, R200.reuse, R4, R28 ;  /* 0x00000004c81c723c */ /* 0x048ff0000004181c */
[----:B------:R-:W-:Y:S01]  /*8630*/  HMMA.16816.F32.BF16 R24, R200, R6, R24 ;  /* 0x00000006c818723c */ /* 0x000fe20000041818 */
        /* <DEDUP_REMOVED lines=33> */
[----:B------:R-:W-:Y:S01]  /*8850*/  HMMA.16816.F32.BF16 R24, R168, R166, R24 ;  /* 0x000000a6a818723c */ /* 0x000fe20000041818 */
[----:B------:R-:W2:Y:S01]  /*8860*/  LDSM.16.M88.4 R164, [R213+0x6800] ;  /* 0x00680000d5a4783b */ /* 0x000ea20000000200 */
[----:B------:R-:W-:-:S06]  /*8870*/  IMAD R3, R3, 0x40, R249 ;  /* 0x0000004003037824 */ /* 0x000fcc00078e02f9 */
[----:B------:R-:W-:Y:S08]  /*8880*/  HMMA.16816.F32.BF16 R184, R220, R200, R184 ;  /* 0x000000c8dcb8723c */ /* 0x000ff000000418b8 */
[----:B-1----:R-:W-:Y:S01]  /*8890*/  HMMA.16816.F32.BF16 R28, R20, R4, R28 ;  /* 0x00000004141c723c */ /* 0x002fe2000004181c */
[----:B------:R-:W-:-:S07]  /*88a0*/  IADD3 R200, R3, 0x1, RZ ;  /* 0x0000000103c87810 */ /* 0x000fce0007ffe0ff */
[----:B---3--:R-:W-:Y:S01]  /*88b0*/  HMMA.16816.F32.BF16 R192, R168, R32, R192 ;  /* 0x00000020a8c0723c */ /* 0x008fe200000418c0 */
[----:B------:R-:W1:Y:S07]  /*88c0*/  I2F R32, R200 ;  /* 0x000000c800207306 */ /* 0x000e6e0000201400 */
[C---:B------:R-:W-:Y:S08]  /*88d0*/  HMMA.16816.F32.BF16 R188, R220.reuse, R206, R188 ;  /* 0x000000cedcbc723c */ /* 0x040ff000000418bc */
[C---:B------:R-:W-:Y:S08]  /*88e0*/  HMMA.16816.F32.BF16 R176, R220.reuse, R196, R176 ;  /* 0x000000c4dcb0723c */ /* 0x040ff000000418b0 */
[----:B------:R-:W-:Y:S01]  /*88f0*/  HMMA.16816.F32.BF16 R172, R220, R198, R172 ;  /* 0x000000c6dcac723c */ /* 0x000fe200000418ac */
[----:B------:R-:W3:Y:S01]  /*8900*/  LDSM.16.M88.4 R196, [R211+0x17000] ;  /* 0x01700000d3c4783b */ /* 0x000ee20000000200 */
[----:B------:R-:W-:Y:S01]  /*8910*/  IADD3 R33, R3, 0x8, RZ ;  /* 0x0000000803217810 */ /* 0x000fe20007ffe0ff */
[----:B-1----:R-:W-:-:S05]  /*8920*/  FFMA.FTZ R29, R32, UR23, R29 ;  /* 0x00000017201d7c23 */ /* 0x002fca000801001d */
[C---:B------:R-:W-:Y:S01]  /*8930*/  HMMA.16816.F32.BF16 R24, R20.reuse, R6, R24 ;  /* 0x000000061418723c */ /* 0x040fe20000041818 */
[-C--:B------:R-:W-:Y:S01]  /*8940*/  ISETP.GE.AND P0, PT, R200, R18.reuse, PT ;  /* 0x00000012c800720c */ /* 0x080fe20003f06270 */
[----:B------:R1:W4:Y:S01]  /*8950*/  I2F R201, R33 ;  /* 0x0000002100c97306 */ /* 0x0003220000201400 */
[----:B------:R-:W-:Y:S01]  /*8960*/  IADD3 R19, R3, 0x9, RZ ;  /* 0x0000000903137810 */ /* 0x000fe20007ffe0ff */
[----:B------:R-:W-:Y:S01]  /*8970*/  FFMA.FTZ R31, R32, UR23, R31 ;  /* 0x00000017201f7c23 */ /* 0x000fe2000801001f */
[----:B------:R-:W-:Y:S01]  /*8980*/  ISETP.GE.AND P1, PT, R33, R18, PT ;  /* 0x000000122100720c */ /* 0x000fe20003f26270 */
[----:B------:R-:W-:Y:S02]  /*8990*/  LDSM.16.M88.4 R4, [R213+0x7000] ;  /* 0x00700000d504783b */ /* 0x000fe40000000200 */
[----:B--2---:R-:W-:Y:S01]  /*89a0*/  HMMA.16816.F32.BF16 R192, R20, R164, R192 ;  /* 0x000000a414c0723c */ /* 0x004fe200000418c0 */
[-C--:B------:R-:W-:Y:S02]  /*89b0*/  ISETP.GE.AND P2, PT, R200, R11.reuse, PT ;  /* 0x0000000bc800720c */ /* 0x080fe40003f46270 */
[----:B------:R-:W2:Y:S04]  /*89c0*/  I2F R200, R19 ;  /* 0x0000001300c87306 */ /* 0x000ea80000201400 */
[----:B------:R-:W-:Y:S01]  /*89d0*/  FSEL R164, R29, -INF , !P0 ;  /* 0xff8000001da47808 */ /* 0x000fe20004000000 */
[----:B------:R-:W-:Y:S01]  /*89e0*/  HMMA.16816.F32.BF16 R188, R168, R34, R188 ;  /* 0x00000022a8bc723c */ /* 0x000fe200000418bc */
[----:B------:R-:W-:-:S02]  /*89f0*/  ISETP.GE.AND P0, PT, R33, R11, PT ;  /* 0x0000000b2100720c */ /* 0x000fc40003f06270 */
[----:B-1----:R-:W1:Y:S05]  /*8a00*/  LDSM.16.M88.4 R32, [R211+0x17800] ;  /* 0x01780000d320783b */ /* 0x002e6a0000000200 */
[----:B----4-:R-:W-:Y:S01]  /*8a10*/  FFMA.FTZ R24, R201, UR23, R24 ;  /* 0x00000017c9187c23 */ /* 0x010fe20008010018 */
[----:B------:R-:W-:Y:S01]  /*8a20*/  HMMA.16816.F32.BF16 R180, R220, R202, R180 ;  /* 0x000000cadcb4723c */ /* 0x000fe200000418b4 */
[----:B------:R-:W-:Y:S01]  /*8a30*/  FSEL R165, R31, -INF , !P2 ;  /* 0xff8000001fa57808 */ /* 0x000fe20005000000 */
[----:B------:R-:W-:Y:S01]  /*8a40*/  FFMA.FTZ R26, R201, UR23, R26 ;  /* 0x00000017c91a7c23 */ /* 0x000fe2000801001a */
[----:B------:R-:W-:Y:S01]  /*8a50*/  ISETP.GE.AND P2, PT, R19, R18, PT ;  /* 0x000000121300720c */ /* 0x000fe20003f46270 */
[----:B--2---:R-:W-:-:S02]  /*8a60*/  FFMA.FTZ R25, R200, UR23, R25 ;  /* 0x00000017c8197c23 */ /* 0x004fc40008010019 */
[----:B------:R-:W-:Y:S02]  /*8a70*/  FFMA.FTZ R27, R200, UR23, R27 ;  /* 0x00000017c81b7c23 */ /* 0x000fe4000801001b */
[----:B---3--:R-:W-:Y:S01]  /*8a80*/  HMMA.16816.F32.BF16 R184, R168, R196, R184 ;  /* 0x000000c4a8b8723c */ /* 0x008fe200000418b8 */
[----:B------:R-:W-:-:S06]  /*8a90*/  IADD3 R202, R3, 0x10, RZ ;  /* 0x0000001003ca7810 */ /* 0x000fcc0007ffe0ff */
[----:B------:R-:W-:Y:S02]  /*8aa0*/  FSEL R196, R24, -INF , !P1 ;  /* 0xff80000018c47808 */ /* 0x000fe40004800000 */
[----:B------:R-:W-:Y:S01]  /*8ab0*/  ISETP.GE.AND P1, PT, R19, R11, PT ;  /* 0x0000000b1300720c */ /* 0x000fe20003f26270 */
[----:B------:R-:W-:Y:S01]  /*8ac0*/  HMMA.16816.F32.BF16 R188, R20, R166, R188 ;  /* 0x000000a614bc723c */ /* 0x000fe200000418bc */
[----:B------:R-:W-:Y:S01]  /*8ad0*/  FSEL R31, R26, -INF , !P0 ;  /* 0xff8000001a1f7808 */ /* 0x000fe20004000000 */
[----:B------:R-:W2:Y:S05]  /*8ae0*/  I2F R29, R202 ;  /* 0x000000ca001d7306 */ /* 0x000eaa0000201400 */
[----:B------:R-:W-:-:S02]  /*8af0*/  FSEL R167, R25, -INF , !P2 ;  /* 0xff80000019a77808 */ /* 0x000fc40005000000 */
[----:B------:R-:W-:Y:S02]  /*8b00*/  FSEL R166, R27, -INF , !P1 ;  /* 0xff8000001ba67808 */ /* 0x000fe40004800000 */
[----:B------:R-:W3:Y:S01]  /*8b10*/  LDSM.16.M88.4 R24, [R213+0x7800] ;  /* 0x00780000d518783b */ /* 0x000ee20000000200 */
[C---:B------:R-:W-:Y:S01]  /*8b20*/  IADD3 R19, R3.reuse, 0x11, RZ ;  /* 0x0000001103137810 */ /* 0x040fe20007ffe0ff */
[----:B------:R-:W-:Y:S01]  /*8b30*/  HMMA.16816.F32.BF16 R180, R168, R198, R180 ;  /* 0x000000c6a8b4723c */ /* 0x000fe200000418b4 */
[----:B------:R-:W-:Y:S01]  /*8b40*/  IADD3 R197, R3, 0x18, RZ ;  /* 0x0000001803c57810 */ /* 0x000fe20007ffe0ff */
[----:B------:R-:W-:Y:S01]  /*8b50*/  UISETP.GE.AND UP0, UPT, UR6, 0x3, UPT ;  /* 0x000000030600788c */ /* 0x000fe2000bf06270 */
[----:B------:R4:W5:Y:S01]  /*8b60*/  I2F R204, R19 ;  /* 0x0000001300cc7306 */ /* 0x0009620000201400 */
[----:B------:R-:W-:Y:S01]  /*8b70*/  ISETP.GE.AND P0, PT, R202, R18, PT ;  /* 0x00000012ca00720c */ /* 0x000fe20003f06270 */
[----:B--2---:R-:W-:-:S03]  /*8b80*/  FFMA.FTZ R192, R29, UR23, R192 ;  /* 0x000000171dc07c23 */ /* 0x004fc600080100c0 */
[----:B-1----:R-:W-:Y:S01]  /*8b90*/  HMMA.16816.F32.BF16 R176, R168, R32, R176 ;  /* 0x00000020a8b0723c */ /* 0x002fe200000418b0 */
[----:B------:R-:W-:-:S07]  /*8ba0*/  IADD3 R198, R3, 0x19, RZ ;  /* 0x0000001903c67810 */ /* 0x000fce0007ffe0ff */
[----:B------:R-:W-:Y:S01]  /*8bb0*/  HMMA.16816.F32.BF16 R184, R20, R4, R184 ;  /* 0x0000000414b8723c */ /* 0x000fe200000418b8 */
[----:B------:R-:W1:Y:S01]  /*8bc0*/  I2F R203, R197 ;  /* 0x000000c500cb7306 */ /* 0x000e620000201400 */
[----:B------:R-:W-:Y:S01]  /*8bd0*/  FSEL R201, R192, -INF , !P0 ;  /* 0xff800000c0c97808 */ /* 0x000fe20004000000 */
[----:B------:R-:W-:Y:S01]  /*8be0*/  FFMA.FTZ R194, R29, UR23, R194 ;  /* 0x000000171dc27c23 */ /* 0x000fe200080100c2 */
[----:B------:R-:W-:Y:S01]  /*8bf0*/  ISETP.GE.AND P2, PT, R202, R11, PT ;  /* 0x0000000bca00720c */ /* 0x000fe20003f46270 */
[----:B------:R-:W-:-:S04]  /*8c00*/  DEPBAR.LE SB0, 0x0 ;  /* 0x000080000000791a */ /* 0x000fc80000000000 */
[----:B------:R-:W-:Y:S01]  /*8c10*/  IADD3 R4, R3, 0x20, RZ ;  /* 0x0000002003047810 */ /* 0x000fe20007ffe0ff */
[----:B------:R-:W2:Y:S01]  /*8c20*/  I2F R192, R198 ;  /* 0x000000c600c07306 */ /* 0x000ea20000201400 */
[C---:B------:R-:W-:Y:S02]  /*8c30*/  ISETP.GE.AND P1, PT, R19.reuse, R18, PT ;  /* 0x000000121300720c */ /* 0x040fe40003f26270 */
[----:B------:R-:W-:-:S05]  /*8c40*/  ISETP.GE.AND P0, PT, R19, R11, PT ;  /* 0x0000000b1300720c */ /* 0x000fca0003f06270 */
[----:B------:R-:W2:Y:S01]  /*8c50*/  I2F R5, R4 ;  /* 0x0000000400057306 */ /* 0x000ea20000201400 */
[----:B----4-:R-:W-:Y:S01]  /*8c60*/  IADD3 R19, R3, 0x21, RZ ;  /* 0x0000002103137810 */ /* 0x010fe20007ffe0ff */
[----:B-----5:R-:W-:Y:S01]  /*8c70*/  FFMA.FTZ R205, R204, UR23, R193 ;  /* 0x00000017cccd7c23 */ /* 0x020fe200080100c1 */
[----:B------:R-:W-:Y:S01]  /*8c80*/  FSEL R193, R194, -INF , !P2 ;  /* 0xff800000c2c17808 */ /* 0x000fe20005000000 */
[----:B------:R-:W-:-:S04]  /*8c90*/  FFMA.FTZ R195, R204, UR23, R195 ;  /* 0x00000017ccc37c23 */ /* 0x000fc800080100c3 */
[----:B------:R-:W4:Y:S01]  /*8ca0*/  I2F R32, R19 ;  /* 0x0000001300207306 */ /* 0x000f220000201400 */
[----:B------:R-:W-:Y:S01]  /*8cb0*/  FSEL R205, R205, -INF , !P1 ;  /* 0xff800000cdcd7808 */ /* 0x000fe20004800000 */
[----:B-1----:R-:W-:Y:S01]  /*8cc0*/  FFMA.FTZ R29, R203, UR23, R188 ;  /* 0x00000017cb1d7c23 */ /* 0x002fe200080100bc */
[----:B------:R-:W-:Y:S01]  /*8cd0*/  ISETP.GE.AND P2, PT, R197, R18, PT ;  /* 0x00000012c500720c */ /* 0x000fe20003f46270 */
[----:B------:R-:W-:Y:S01]  /*8ce0*/  FFMA.FTZ R190, R203, UR23, R190 ;  /* 0x00000017cbbe7c23 */ /* 0x000fe200080100be */
[----:B------:R-:W-:Y:S01]  /*8cf0*/  ISETP.GE.AND P1, PT, R197, R11, PT ;  /* 0x0000000bc500720c */ /* 0x000fe20003f26270 */
[----:B------:R-:W-:Y:S01]  /*8d00*/  HMMA.16816.F32.BF16 R172, R168, R34, R172 ;  /* 0x00000022a8ac723c */ /* 0x000fe200000418ac */
[----:B------:R-:W-:Y:S01]  /*8d10*/  FSEL R199, R195, -INF , !P0 ;  /* 0xff800000c3c77808 */ /* 0x000fe20004000000 */
[----:B--2---:R-:W-:Y:S01]  /*8d20*/  FFMA.FTZ R191, R192, UR23, R191 ;  /* 0x00000017c0bf7c23 */ /* 0x004fe200080100bf */
[----:B------:R-:W-:Y:S01]  /*8d30*/  FSEL R29, R29, -INF , !P2 ;  /* 0xff8000001d1d7808 */ /* 0x000fe20005000000 */
[----:B------:R-:W-:Y:S01]  /*8d40*/  FFMA.FTZ R184, R5, UR23, R184 ;  /* 0x0000001705b87c23 */ /* 0x000fe200080100b8 */
[----:B------:R-:W-:-:S03]  /*8d50*/  FSEL R195, R190, -INF , !P1 ;  /* 0xff800000bec37808 */ /* 0x000fc60004800000 */
[----:B---3--:R-:W-:Y:S01]  /*8d60*/  HMMA.16816.F32.BF16 R176, R20, R24, R176 ;  /* 0x0000001814b0723c */ /* 0x008fe200000418b0 */
[----:B------:R-:W-:Y:S01]  /*8d70*/  ISETP.GE.AND P2, PT, R198, R11, PT ;  /* 0x0000000bc600720c */ /* 0x000fe20003f46270 */
[----:B------:R-:W-:Y:S01]  /*8d80*/  FFMA.FTZ R186, R5, UR23, R186 ;  /* 0x0000001705ba7c23 */ /* 0x000fe200080100ba */
[----:B------:R-:W-:Y:S01]  /*8d90*/  ISETP.GE.AND P1, PT, R4, R18, PT ;  /* 0x000000120400720c */ /* 0x000fe20003f26270 */
[----:B------:R-:W-:Y:S01]  /*8da0*/  FFMA.FTZ R189, R192, UR23, R189 ;  /* 0x00000017c0bd7c23 */ /* 0x000fe200080100bd */
[----:B------:R-:W-:-:S03]  /*8db0*/  IADD3 R5, R3, 0x30, RZ ;  /* 0x0000003003057810 */ /* 0x000fc60007ffe0ff */
[----:B------:R-:W-:Y:S01]  /*8dc0*/  HMMA.16816.F32.BF16 R180, R20, R6, R180 ;  /* 0x0000000614b4723c */ /* 0x000fe200000418b4 */
[-C--:B------:R-:W-:Y:S02]  /*8dd0*/  ISETP.GE.AND P0, PT, R198, R18.reuse, PT ;  /* 0x00000012c600720c */ /* 0x080fe40003f06270 */
[----:B------:R-:W-:Y:S02]  /*8de0*/  FSEL R171, R191, -INF , !P2 ;  /* 0xff800000bfab7808 */ /* 0x000fe40005000000 */
[----:B------:R-:W-:Y:S02]  /*8df0*/  FSEL R235, R184, -INF , !P1 ;  /* 0xff800000b8eb7808 */ /* 0x000fe40004800000 */
[----:B------:R-:W-:Y:S02]  /*8e00*/  IADD3 R6, R3, 0x28, RZ ;  /* 0x0000002803067810 */ /* 0x000fe40007ffe0ff */
[C---:B------:R-:W-:Y:S01]  /*8e10*/  ISETP.GE.AND P2, PT, R19.reuse, R18, PT ;  /* 0x000000121300720c */ /* 0x040fe20003f46270 */
[----:B------:R-:W-:Y:S01]  /*8e20*/  BAR.SYNC.DEFER_BLOCKING 0x0 ;  /* 0x0000000000007b1d */ /* 0x000fe20000010000 */
[----:B------:R-:W-:Y:S01]  /*8e30*/  ISETP.GE.AND P1, PT, R19, R11, PT ;  /* 0x0000000b1300720c */ /* 0x000fe20003f26270 */
[----:B----4-:R-:W-:Y:S01]  /*8e40*/  FFMA.FTZ R25, R32, UR23, R185 ;  /* 0x0000001720197c23 */ /* 0x010fe200080100b9 */
[----:B------:R-:W-:-:S02]  /*8e50*/  FSEL R197, R189, -INF , !P0 ;  /* 0xff800000bdc57808 */ /* 0x000fc40004000000 */
[----:B------:R-:W-:Y:S01]  /*8e60*/  IADD3 R33, R3, 0x29, RZ ;  /* 0x0000002903217810 */ /* 0x000fe20007ffe0ff */
[----:B------:R-:W1:Y:S01]  /*8e70*/  I2F R19, R5 ;  /* 0x0000000500137306 */ /* 0x000e620000201400 */
[----:B------:R-:W-:Y:S02]  /*8e80*/  ISETP.GE.AND P0, PT, R4, R11, PT ;  /* 0x0000000b0400720c */ /* 0x000fe40003f06270 */
[----:B------:R-:W-:-:S05]  /*8e90*/  FSEL R25, R25, -INF , !P2 ;  /* 0xff80000019197808 */ /* 0x000fca0005000000 */
[----:B------:R2:W3:Y:S01]  /*8ea0*/  I2F R7, R6 ;  /* 0x0000000600077306 */ /* 0x0004e20000201400 */
[----:B------:R-:W-:Y:S02]  /*8eb0*/  FSEL R229, R186, -INF , !P0 ;  /* 0xff800000bae57808 */ /* 0x000fe40004000000 */
[C---:B------:R-:W-:Y:S02]  /*8ec0*/  ISETP.GE.AND P0, PT, R6.reuse, R18, PT ;  /* 0x000000120600720c */ /* 0x040fe40003f06270 */
[----:B------:R-:W-:-:S03]  /*8ed0*/  ISETP.GE.AND P2, PT, R6, R11, PT ;  /* 0x0000000b0600720c */ /* 0x000fc60003f46270 */
[----:B------:R-:W4:Y:S01]  /*8ee0*/  I2F R4, R33 ;  /* 0x0000002100047306 */ /* 0x000f220000201400 */
[----:B------:R-:W-:Y:S01]  /*8ef0*/  HMMA.16816.F32.BF16 R172, R20, R26, R172 ;  /* 0x0000001a14ac723c */ /* 0x000fe200000418ac */
[----:B--2---:R-:W-:-:S06]  /*8f00*/  IADD3 R6, R3, 0x31, RZ ;  /* 0x0000003103067810 */ /* 0x004fcc0007ffe0ff */
[----:B------:R-:W2:Y:S01]  /*8f10*/  I2F R24, R6 ;  /* 0x0000000600187306 */ /* 0x000ea20000201400 */
[----:B------:R-:W-:Y:S02]  /*8f20*/  FFMA.FTZ R187, R32, UR23, R187 ;  /* 0x0000001720bb7c23 */ /* 0x000fe400080100bb */
[C---:B-1----:R-:W-:Y:S02]  /*8f30*/  FFMA.FTZ R176, R19.reuse, UR23, R176 ;  /* 0x0000001713b07c23 */ /* 0x042fe400080100b0 */
[----:B------:R-:W-:Y:S01]  /*8f40*/  FFMA.FTZ R178, R19, UR23, R178 ;  /* 0x0000001713b27c23 */ /* 0x000fe200080100b2 */
[----:B------:R-:W-:Y:S01]  /*8f50*/  IADD3 R20, R3, 0x38, RZ ;  /* 0x0000003803147810 */ /* 0x000fe20007ffe0ff */
[----:B---3--:R-:W-:Y:S01]  /*8f60*/  FFMA.FTZ R180, R7, UR23, R180 ;  /* 0x0000001707b47c23 */ /* 0x008fe200080100b4 */
[----:B------:R-:W1:Y:S01]  /*8f70*/  I2F R19, R3 ;  /* 0x0000000300137306 */ /* 0x000e620000201400 */
[----:B------:R-:W-:Y:S01]  /*8f80*/  FSEL R226, R187, -INF , !P1 ;  /* 0xff800000bbe27808 */ /* 0x000fe20004800000 */
[----:B------:R-:W-:Y:S01]  /*8f90*/  FFMA.FTZ R182, R7, UR23, R182 ;  /* 0x0000001707b67c23 */ /* 0x000fe200080100b6 */
[----:B------:R-:W-:Y:S01]  /*8fa0*/  ISETP.GE.AND P1, PT, R33, R18, PT ;  /* 0x000000122100720c */ /* 0x000fe20003f26270 */
[----:B----4-:R-:W-:Y:S01]  /*8fb0*/  FFMA.FTZ R21, R4, UR23, R181 ;  /* 0x0000001704157c23 */ /* 0x010fe200080100b5 */
[----:B------:R-:W-:Y:S01]  /*8fc0*/  FSEL R233, R180, -INF , !P0 ;  /* 0xff800000b4e97808 */ /* 0x000fe20004000000 */
[----:B------:R-:W-:-:S02]  /*8fd0*/  FFMA.FTZ R183, R4, UR23, R183 ;  /* 0x0000001704b77c23 */ /* 0x000fc400080100b7 */
[----:B------:R-:W3:Y:S01]  /*8fe0*/  I2F R7, R20 ;  /* 0x0000001400077306 */ /* 0x000ee20000201400 */
[-C--:B------:R-:W-:Y:S02]  /*8ff0*/  ISETP.GE.AND P0, PT, R33, R11.reuse, PT ;  /* 0x0000000b2100720c */ /* 0x080fe40003f06270 */
[----:B------:R-:W-:Y:S02]  /*9000*/  FSEL R227, R182, -INF , !P2 ;  /* 0xff800000b6e37808 */ /* 0x000fe40005000000 */
[----:B------:R-:W-:Y:S01]  /*9010*/  FSEL R21, R21, -INF , !P1 ;  /* 0xff80000015157808 */ /* 0x000fe20004800000 */
[----:B--2---:R-:W-:Y:S01]  /*9020*/  FFMA.FTZ R23, R24, UR23, R177 ;  /* 0x0000001718177c23 */ /* 0x004fe200080100b1 */
[C---:B------:R-:W-:Y:S02]  /*9030*/  ISETP.GE.AND P2, PT, R5.reuse, R18, PT ;  /* 0x000000120500720c */ /* 0x040fe40003f46270 */
[----:B------:R-:W-:Y:S02]  /*9040*/  ISETP.GE.AND P1, PT, R5, R11, PT ;  /* 0x0000000b0500720c */ /* 0x000fe40003f26270 */
[----:B------:R-:W-:-:S02]  /*9050*/  FSEL R5, R183, -INF , !P0 ;  /* 0xff800000b7057808 */ /* 0x000fc40004000000 */
[----:B------:R-:W-:Y:S02]  /*9060*/  ISETP.GE.AND P0, PT, R6, R18, PT ;  /* 0x000000120600720c */ /* 0x000fe40003f06270 */
[----:B------:R-:W-:Y:S02]  /*9070*/  IADD3 R4, R3, 0x39, RZ ;  /* 0x0000003903047810 */ /* 0x000fe40007ffe0ff */
[----:B------:R-:W-:Y:S01]  /*9080*/  FSEL R231, R176, -INF , !P2 ;  /* 0xff800000b0e77808 */ /* 0x000fe20005000000 */
[----:B-1----:R-:W-:Y:S01]  /*9090*/  FFMA.FTZ R30, R19, UR23, R30 ;  /* 0x00000017131e7c23 */ /* 0x002fe2000801001e */
[-C--:B------:R-:W-:Y:S01]  /*90a0*/  ISETP.GE.AND P2, PT, R6, R11.reuse, PT ;  /* 0x0000000b0600720c */ /* 0x080fe20003f46270 */
[----:B------:R-:W-:Y:S01]  /*90b0*/  FFMA.FTZ R179, R24, UR23, R179 ;  /* 0x0000001718b37c23 */ /* 0x000fe200080100b3 */
[----:B------:R-:W-:Y:S01]  /*90c0*/  FSEL R23, R23, -INF , !P0 ;  /* 0xff80000017177808 */ /* 0x000fe20004000000 */
[----:B------:R-:W1:Y:S01]  /*90d0*/  I2F R6, R4 ;  /* 0x0000000400067306 */ /* 0x000e620000201400 */
[----:B------:R-:W-:Y:S01]  /*90e0*/  ISETP.GE.AND P0, PT, R3, R11, PT ;  /* 0x0000000b0300720c */ /* 0x000fe20003f06270 */
[----:B---3--:R-:W-:-:S02]  /*90f0*/  FFMA.FTZ R27, R7, UR23, R172 ;  /* 0x00000017071b7c23 */ /* 0x008fc400080100ac */
[----:B------:R-:W-:Y:S01]  /*9100*/  FFMA.FTZ R174, R7, UR23, R174 ;  /* 0x0000001707ae7c23 */ /* 0x000fe200080100ae */
[----:B------:R-:W-:Y:S02]  /*9110*/  FSEL R203, R30, -INF , !P0 ;  /* 0xff8000001ecb7808 */ /* 0x000fe40004000000 */
[----:B------:R-:W-:Y:S02]  /*9120*/  FSEL R7, R179, -INF , !P2 ;  /* 0xff800000b3077808 */ /* 0x000fe40005000000 */
[----:B------:R-:W-:Y:S02]  /*9130*/  PLOP3.LUT P0, PT, PT, PT, UP0, 0x80, 0x0 ;  /* 0x000000000000781c */ /* 0x000fe40003f0f008 */
[----:B------:R-:W-:Y:S01]  /*9140*/  ISETP.GE.AND P2, PT, R20, R18, PT ;  /* 0x000000121400720c */ /* 0x000fe20003f46270 */
[----:B------:R-:W-:Y:S01]  /*9150*/  FFMA.FTZ R28, R19, UR23, R28 ;  /* 0x00000017131c7c23 */ /* 0x000fe2000801001c */
[----:B------:R-:W-:Y:S02]  /*9160*/  FSEL R225, R178, -INF , !P1 ;  /* 0xff800000b2e17808 */ /* 0x000fe40004800000 */
[----:B------:R-:W-:-:S02]  /*9170*/  FSEL R27, R27, -INF , !P2 ;  /* 0xff8000001b1b7808 */ /* 0x000fc40005000000 */
[-C--:B------:R-:W-:Y:S02]  /*9180*/  ISETP.GE.AND P1, PT, R3, R18.reuse, PT ;  /* 0x000000120300720c */ /* 0x080fe40003f26270 */
[-C--:B------:R-:W-:Y:S01]  /*9190*/  ISETP.GE.AND P2, PT, R20, R11.reuse, PT ;  /* 0x0000000b1400720c */ /* 0x080fe20003f46270 */
[----:B-1----:R-:W-:Y:S01]  /*91a0*/  FFMA.FTZ R173, R6, UR23, R173 ;  /* 0x0000001706ad7c23 */ /* 0x002fe200080100ad */
[----:B------:R-:W-:Y:S01]  /*91b0*/  FSEL R239, R28, -INF , !P1 ;  /* 0xff8000001cef7808 */ /* 0x000fe20004800000 */
[----:B------:R-:W-:Y:S01]  /*91c0*/  FFMA.FTZ R175, R6, UR23, R175 ;  /* 0x0000001706af7c23 */ /* 0x000fe200080100af */
[----:B------:R-:W-:Y:S02]  /*91d0*/  FSEL R223, R174, -INF , !P2 ;  /* 0xff800000aedf7808 */ /* 0x000fe40005000000 */
[C---:B------:R-:W-:Y:S02]  /*91e0*/  ISETP.GE.AND P2, PT, R4.reuse, R18, PT ;  /* 0x000000120400720c */ /* 0x040fe40003f46270 */
[----:B------:R-:W-:-:S02]  /*91f0*/  ISETP.GE.AND P1, PT, R4, R11, PT ;  /* 0x0000000b0400720c */ /* 0x000fc40003f26270 */
[----:B------:R-:W-:Y:S02]  /*9200*/  FSEL R189, R173, -INF , !P2 ;  /* 0xff800000adbd7808 */ /* 0x000fe40005000000 */
[----:B------:R-:W-:Y:S01]  /*9210*/  FSEL R247, R175, -INF , !P1 ;  /* 0xff800000aff77808 */ /* 0x000fe20004800000 */
[----:B------:R-:W-:Y:S05]  /*9220*/  @!P0 BRA `(.L_x_990) ;  /* 0x000004c000008947 */ /* 0x000fea0003800000 */
[----:B------:R-:W2:Y:S01]  /*9230*/  LDL.64 R244, [R1+0x18] ;  /* 0x0000180001f47983 */ /* 0x000ea20000100a00 */
[----:B------:R-:W-:-:S03]  /*9240*/  ULDC.64 UR4, c[0x0][0x198] ;  /* 0x0000660000047ab9 */ /* 0x000fc60000000a00 */
[----:B------:R-:W3:Y:S01]  /*9250*/  LDL.64 R248, [R1+0x10] ;  /* 0x0000100001f87983 */ /* 0x000ee20000100a00 */
[----:B------:R-:W-:Y:S01]  /*9260*/  USHF.L.U32 UR35, UR4, 0x6, URZ ;  /* 0x0000000604237899 */ /* 0x000fe2000800063f */
[----:B------:R-:W-:Y:S01]  /*9270*/  BSSY B0, `(.L_x_991) ;  /* 0x0000046000007945 */ /* 0x000fe20003800000 */
[----:B------:R-:W-:Y:S01]  /*9280*/  UIADD3 UR36, UR6, -0x3, URZ ;  /* 0xfffffffd06247890 */ /* 0x000fe2000fffe03f */
[----:B------:R1:W-:Y:S01]  /*9290*/  @P6 STS.128 [R250+0x10000], RZ ;  /* 0x010000fffa006388 */ /* 0x0003e20000000c00 */
        /* <DEDUP_REMOVED lines=67> */
.L_x_992:
[----:B------:R-:W-:Y:S05]  /*96d0*/  BSYNC B0 ;  /* 0x0000000000007941 */ /* 0x000fea0003800000 */
.L_x_991:
[----:B------:R-:W0:Y:S02]  /*96e0*/  LDGDEPBAR ;  /* 0x00000000000079af */ /* 0x000e240000000000 */
.L_x_990:
[----:B------:R-:W-:Y:S01]  /*96f0*/  FMNMX.FTZ R3, R2, R239, !PT ;  /* 0x000000ef02037209 */ /* 0x000fe20007810000 */
[----:B------:R-:W-:Y:S01]  /*9700*/  USHF.L.U32 UR5, UR34, 0x1, URZ ;  /* 0x0000000122057899 */ /* 0x000fe2000800063f */
[----:B------:R-:W-:Y:S01]  /*9710*/  FMNMX.FTZ R24, R0, R203, !PT ;  /* 0x000000cb00187209 */ /* 0x000fe20007810000 */
[----:B------:R-:W-:Y:S01]  /*9720*/  IMAD.WIDE.U32 R206, R8, -0x2daee0ad, RZ ;  /* 0xd2511f5308ce7825 */ /* 0x000fe200078e00ff */
[----:B------:R-:W-:Y:S01]  /*9730*/  FMNMX.FTZ R3, R164, R3, !PT ;  /* 0x00000003a4037209 */ /* 0x000fe20007810000 */
[----:B------:R-:W-:Y:S01]  /*9740*/  ULOP3.LUT UR4, UR5, UR33, URZ, 0x3c, !UPT ;  /* 0x0000002105047292 */ /* 0x000fe2000f8e3c3f */
[----:B------:R-:W-:Y:S01]  /*9750*/  FMNMX.FTZ R24, R165, R24, !PT ;  /* 0x00000018a5187209 */ /* 0x000fe20007810000 */
[----:B-1----:R-:W-:Y:S01]  /*9760*/  IMAD.WIDE.U32 R168, R10, -0x326172a9, RZ ;  /* 0xcd9e8d570aa87825 */ /* 0x002fe200078e00ff */
[----:B------:R-:W-:Y:S01]  /*9770*/  FMNMX.FTZ R32, R196, R3, !PT ;  /* 0x00000003c4207209 */ /* 0x000fe20007810000 */
[----:B------:R-:W-:Y:S01]  /*9780*/  UIADD3 UR5, UR5, 0x1, URZ ;  /* 0x0000000105057890 */ /* 0x000fe2000fffe03f */
[----:B------:R-:W-:Y:S01]  /*9790*/  FMNMX.FTZ R3, R31, R24, !PT ;  /* 0x000000181f037209 */ /* 0x000fe20007810000 */
[----:B------:R-:W-:Y:S01]  /*97a0*/  UMOV UR7, UR34 ;  /* 0x0000002200077c82 */ /* 0x000fe20008000000 */
[----:B------:R-:W-:Y:S01]  /*97b0*/  FMNMX.FTZ R32, R167, R32, !PT ;  /* 0x00000020a7207209 */ /* 0x000fe20007810000 */
[----:B------:R-:W-:Y:S01]  /*97c0*/  ULOP3.LUT UR5, UR5, UR33, URZ, 0x3c, !UPT ;  /* 0x0000002105057292 */ /* 0x000fe2000f8e3c3f */
        /* <DEDUP_REMOVED lines=16> */
[----:B------:R-:W-:Y:S01]  /*98d0*/  LOP3.LUT R182, R207, UR4, RZ, 0x3c, !PT ;  /* 0x00000004cfb67c12 */ /* 0x000fe2000f8e3cff */
[----:B------:R-:W-:Y:S01]  /*98e0*/  UIADD3 UR4, UR33, -0x4498517b, URZ ;  /* 0xbb67ae8521047890 */ /* 0x000fe2000fffe03f */
[----:B------:R-:W-:Y:S02]  /*98f0*/  FMNMX.FTZ R32, R231, R32, !PT ;  /* 0x00000020e7207209 */ /* 0x000fe40007810000 */
[----:B------:R-:W-:Y:S01]  /*9900*/  FMNMX.FTZ R24, R5, R24, !PT ;  /* 0x0000001805187209 */ /* 0x000fe20007810000 */
[----:B------:R-:W-:Y:S01]  /*9910*/  IMAD.WIDE.U32 R182, R182, -0x326172a9, RZ ;  /* 0xcd9e8d57b6b67825 */ /* 0x000fe200078e00ff */
[----:B------:R-:W-:-:S02]  /*9920*/  FMNMX.FTZ R32, R23, R32, !PT ;  /* 0x0000002017207209 */ /* 0x000fc40007810000 */
[----:B------:R-:W-:Y:S02]  /*9930*/  FMNMX.FTZ R24, R225, R24, !PT ;  /* 0x00000018e1187209 */ /* 0x000fe40007810000 */
[----:B------:R-:W-:Y:S02]  /*9940*/  FMNMX.FTZ R32, R27, R32, !PT ;  /* 0x000000201b207209 */ /* 0x000fe40007810000 */
[----:B------:R-:W-:Y:S02]  /*9950*/  LOP3.LUT R34, R169, R9, RZ, 0x3c, !PT ;  /* 0x00000009a9227212 */ /* 0x000fe400078e3cff */
[----:B------:R-:W-:Y:S02]  /*9960*/  FMNMX.FTZ R3, R189, R32, !PT ;  /* 0x00000020bd037209 */ /* 0x000fe40007810000 */
[----:B------:R-:W-:Y:S01]  /*9970*/  LOP3.LUT R242, R183, UR16, R168, 0x96, !PT ;  /* 0x00000010b7f27c12 */ /* 0x000fe2000f8e96a8 */
[----:B------:R-:W-:Y:S01]  /*9980*/  IMAD.WIDE.U32 R34, R34, -0x2daee0ad, RZ ;  /* 0xd2511f5322227825 */ /* 0x000fe200078e00ff */
[----:B------:R-:W-:Y:S01]  /*9990*/  FMNMX.FTZ R24, R7, R24, !PT ;  /* 0x0000001807187209 */ /* 0x000fe20007810000 */
[----:B------:R-:W1:Y:S02]  /*99a0*/  SHFL.BFLY PT, R180, R3, 0x2, 0x1f ;  /* 0x0c401f0003b47f89 */ /* 0x000e6400000e0000 */
[----:B------:R-:W-:Y:S01]  /*99b0*/  IMAD.WIDE.U32 R242, R242, -0x2daee0ad, RZ ;  /* 0xd2511f53f2f27825 */ /* 0x000fe200078e00ff */
[----:B------:R-:W-:-:S02]  /*99c0*/  FMNMX.FTZ R24, R223, R24, !PT ;  /* 0x00000018df187209 */ /* 0x000fc40007810000 */
[----:B------:R-:W-:Y:S01]  /*99d0*/  LOP3.LUT R32, R35, UR4, R206, 0x96, !PT ;  /* 0x0000000423207c12 */ /* 0x000fe2000f8e96ce */
[----:B------:R-:W-:Y:S01]  /*99e0*/  UIADD3 UR4, UR33, 0x646e171e, URZ ;  /* 0x646e171e21047890 */ /* 0x000fe2000fffe03f */
[----:B------:R-:W-:Y:S02]  /*99f0*/  FMNMX.FTZ R24, R247, R24, !PT ;  /* 0x00000018f7187209 */ /* 0x000fe40007810000 */
        /* <DEDUP_REMOVED lines=8> */
[----:B------:R-:W1:Y:S01]  /*9a80*/  SHFL.BFLY PT, R3, R24, 0x2, 0x1f ;  /* 0x0c401f0018037f89 */ /* 0x000e6200000e0000 */
[----:B------:R-:W-:-:S03]  /*9a90*/  LOP3.LUT R242, R237, UR12, R242, 0x96, !PT ;  /* 0x0000000cedf27c12 */ /* 0x000fc6000f8e96f2 */
[----:B------:R-:W2:Y:S01]  /*9aa0*/  SHFL.BFLY PT, R19, R180, 0x1, 0x1f ;  /* 0x0c201f00b4137f89 */ /* 0x000ea200000e0000 */
[----:B------:R-:W-:Y:S01]  /*9ab0*/  LOP3.LUT R236, R241, UR10, R236, 0x96, !PT ;  /* 0x0000000af1ec7c12 */ /* 0x000fe2000f8e96ec */
[----:B------:R-:W-:-:S04]  /*9ac0*/  IMAD.WIDE.U32 R242, R242, -0x326172a9, RZ ;  /* 0xcd9e8d57f2f27825 */ /* 0x000fc800078e00ff */
[----:B------:R-:W-:Y:S01]  /*9ad0*/  IMAD.WIDE.U32 R236, R236, -0x326172a9, RZ ;  /* 0xcd9e8d57ecec7825 */ /* 0x000fe200078e00ff */
[----:B------:R-:W-:-:S04]  /*9ae0*/  LOP3.LUT R200, R243, UR11, R244, 0x96, !PT ;  /* 0x0000000bf3c87c12 */ /* 0x000fc8000f8e96f4 */
[----:B------:R-:W-:Y:S02]  /*9af0*/  LOP3.LUT R204, R237, UR9, R242, 0x96, !PT ;  /* 0x00000009edcc7c12 */ /* 0x000fe4000f8e96f2 */
[----:B-1----:R-:W-:Y:S02]  /*9b00*/  FMNMX.FTZ R3, R24, R3, !PT ;  /* 0x0000000318037209 */ /* 0x002fe40007810000 */
[----:B--2---:R-:W-:-:S03]  /*9b10*/  FMNMX.FTZ R19, R180, R19, !PT ;  /* 0x00000013b4137209 */ /* 0x004fc60007810000 */
[----:B------:R-:W1:Y:S01]  /*9b20*/  SHFL.BFLY PT, R24, R3, 0x1, 0x1f ;  /* 0x0c201f0003187f89 */ /* 0x000e6200000e0000 */
[C---:B------:R-:W-:Y:S01]  /*9b30*/  FSETP.NEU.FTZ.AND P2, PT, R19.reuse, -INF , PT ;  /* 0xff8000001300780b */ /* 0x040fe20003f5d000 */
[----:B------:R-:W-:-:S05]  /*9b40*/  FMUL.FTZ R194, R19, c[0x0][0x23c] ;  /* 0x00008f0013c27a20 */ /* 0x000fca0000410000 */
[----:B------:R-:W-:-:S05]  /*9b50*/  FSEL R194, R194, RZ, P2 ;  /* 0x000000ffc2c27208 */ /* 0x000fca0001000000 */
[--C-:B------:R-:W-:Y:S02]  /*9b60*/  FFMA.FTZ R192, R201, c[0x0][0x23c], -R194.reuse ;  /* 0x00008f00c9c07a23 */ /* 0x100fe400000108c2 */
[----:B------:R-:W-:Y:S02]  /*9b70*/  FFMA.FTZ R191, R205, c[0x0][0x23c], -R194 ;  /* 0x00008f00cdbf7a23 */ /* 0x000fe400000108c2 */
[----:B------:R-:W-:Y:S02]  /*9b80*/  IMAD.WIDE.U32 R200, R200, -0x2daee0ad, RZ ;  /* 0xd2511f53c8c87825 */ /* 0x000fe400078e00ff */
[----:B------:R-:W-:Y:S02]  /*9b90*/  MUFU.EX2 R192, R192 ;  /* 0x000000c000c07308 */ /* 0x000fe40000000800 */
[----:B------:R-:W-:Y:S01]  /*9ba0*/  IMAD.WIDE.U32 R204, R204, -0x2daee0ad, RZ ;  /* 0xd2511f53cccc7825 */ /* 0x000fe200078e00ff */
[----:B------:R-:W-:Y:S02]  /*9bb0*/  LOP3.LUT R248, R201, UR8, R240, 0x96, !PT ;  /* 0x00000008c9f87c12 */ /* 0x000fe4000f8e96f0 */
[----:B-1----:R-:W-:Y:S01]  /*9bc0*/  FMNMX.FTZ R3, R3, R24, !PT ;  /* 0x0000001803037209 */ /* 0x002fe20007810000 */
[----:B------:R-:W-:Y:S01]  /*9bd0*/  FFMA.FTZ R220, R29, c[0x0][0x23c], -R194 ;  /* 0x00008f001ddc7a23 */ /* 0x000fe200000108c2 */
[----:B------:R-:W-:Y:S01]  /*9be0*/  LOP3.LUT R35, R205, UR4, R200, 0x96, !PT ;  /* 0x00000004cd237c12 */ /* 0x000fe2000f8e96c8 */
[----:B------:R-:W1:Y:S01]  /*9bf0*/  MUFU.EX2 R191, R191 ;  /* 0x000000bf00bf7308 */ /* 0x000e620000000800 */
[----:B------:R-:W-:-:S02]  /*9c00*/  FFMA.FTZ R187, R197, c[0x0][0x23c], -R194 ;  /* 0x00008f00c5bb7a23 */ /* 0x000fc400000108c2 */
[----:B------:R-:W-:Y:S01]  /*9c10*/  LOP3.LUT R169, R35, 0xff, RZ, 0xc0, !PT ;  /* 0x000000ff23a97812 */ /* 0x000fe200078ec0ff */
[----:B------:R-:W-:Y:S01]  /*9c20*/  FMUL.FTZ R198, R3, c[0x0][0x23c] ;  /* 0x00008f0003c67a20 */ /* 0x000fe20000410000 */
[----:B------:R-:W-:Y:S01]  /*9c30*/  LOP3.LUT R179, R35, 0xffff, RZ, 0xc0, !PT ;  /* 0x0000ffff23b37812 */ /* 0x000fe200078ec0ff */
[--C-:B------:R-:W-:Y:S01]  /*9c40*/  FFMA.FTZ R196, R196, c[0x0][0x23c], -R194.reuse ;  /* 0x00008f00c4c47a23 */ /* 0x100fe200000108c2 */
[----:B------:R-:W-:Y:S01]  /*9c50*/  ISETP.GE.U32.AND P1, PT, R252, R169, PT ;  /* 0x000000a9fc00720c */ /* 0x000fe20003f26070 */
[----:B------:R-:W-:Y:S01]  /*9c60*/  MUFU.EX2 R220, R220 ;  /* 0x000000dc00dc7308 */ /* 0x000fe20000000800 */
[----:B------:R-:W-:Y:S01]  /*9c70*/  SHF.R.U32.HI R179, RZ, 0x8, R179 ;  /* 0x00000008ffb37819 */ /* 0x000fe200000116b3 */
[----:B------:R-:W-:Y:S01]  /*9c80*/  IMAD.WIDE.U32 R248, R248, -0x326172a9, RZ ;  /* 0xcd9e8d57f8f87825 */ /* 0x000fe200078e00ff */
[----:B------:R-:W-:Y:S02]  /*9c90*/  FSEL R169, R19, RZ, P2 ;  /* 0x000000ff13a97208 */ /* 0x000fe40001000000 */
[----:B------:R-:W-:Y:S01]  /*9ca0*/  FSETP.NEU.FTZ.AND P2, PT, R3, -INF , PT ;  /* 0xff8000000300780b */ /* 0x000fe20003f5d000 */
[--C-:B------:R-:W-:Y:S01]  /*9cb0*/  FFMA.FTZ R201, R239, c[0x0][0x23c], -R194.reuse ;  /* 0x00008f00efc97a23 */ /* 0x100fe200000108c2 */
[----:B------:R-:W-:Y:S01]  /*9cc0*/  LOP3.LUT R179, R179, 0xffff, RZ, 0xc0, !PT ;  /* 0x0000ffffb3b37812 */ /* 0x000fe200078ec0ff */
[----:B------:R-:W2:Y:S01]  /*9cd0*/  MUFU.EX2 R187, R187 ;  /* 0x000000bb00bb7308 */ /* 0x000ea20000000800 */
[----:B-1----:R-:W-:Y:S01]  /*9ce0*/  F2FP.BF16.PACK_AB R181, R191, R192 ;  /* 0x000000c0bfb5723e */ /* 0x002fe200000010ff */
[--C-:B------:R-:W-:Y:S01]  /*9cf0*/  FFMA.FTZ R200, R164, c[0x0][0x23c], -R194.reuse ;  /* 0x00008f00a4c87a23 */ /* 0x100fe200000108c2 */
[----:B------:R-:W-:Y:S01]  /*9d00*/  FSEL R198, R198, RZ, P2 ;  /* 0x000000ffc6c67208 */ /* 0x000fe20001000000 */
[----:B------:R-:W-:Y:S01]  /*9d10*/  FFMA.FTZ R235, R235, c[0x0][0x23c], -R194 ;  /* 0x00008f00ebeb7a23 */ /* 0x000fe200000108c2 */
[----:B------:R-:W-:Y:S01]  /*9d20*/  PRMT R180, R181, 0x7632, R180 ;  /* 0x00007632b5b47816 */ /* 0x000fe200000000b4 */
[----:B------:R-:W-:Y:S01]  /*9d30*/  @!P1 HFMA2.BF16_V2 R177, -RZ.H0_H0, RZ.H0_H0, -R181.H0_H0 ;  /* 0x200000ffffb19231 */ /* 0x000fe200003409b5 */
[----:B------:R-:W-:Y:S01]  /*9d40*/  FFMA.FTZ R234, R25, c[0x0][0x23c], -R194 ;  /* 0x00008f0019ea7a23 */ /* 0x000fe200000108c2 */
[----:B------:R-:W-:Y:S01]  /*9d50*/  MUFU.EX2 R196, R196 ;  /* 0x000000c400c47308 */ /* 0x000fe20000000800 */
[----:B------:R-:W-:Y:S01]  /*9d60*/  PRMT R24, R181, 0x5410, R180 ;  /* 0x00005410b5187816 */ /* 0x000fe200000000b4 */
[--C-:B------:R-:W-:Y:S01]  /*9d70*/  FFMA.FTZ R193, R193, c[0x0][0x23c], -R198.reuse ;  /* 0x00008f00c1c17a23 */ /* 0x100fe200000108c6 */
[----:B------:R-:W-:Y:S01]  /*9d80*/  @!P1 PRMT R181, R177, 0x5410, RZ ;  /* 0x00005410b1b59816 */ /* 0x000fe200000000ff */
[--C-:B------:R-:W-:Y:S01]  /*9d90*/  FFMA.FTZ R190, R199, c[0x0][0x23c], -R198.reuse ;  /* 0x00008f00c7be7a23 */ /* 0x100fe200000108c6 */
[----:B------:R-:W-:Y:S01]  /*9da0*/  ISETP.GE.U32.AND P1, PT, R252, R179, PT ;  /* 0x000000b3fc00720c */ /* 0x000fe20003f26070 */
[--C-:B------:R-:W-:Y:S01]  /*9db0*/  FFMA.FTZ R221, R195, c[0x0][0x23c], -R198.reuse ;  /* 0x00008f00c3dd7a23 */ /* 0x100fe200000108c6 */
[--C-:B------:R-:W-:Y:S01]  /*9dc0*/  SHF.R.U32.HI R177, RZ, 0x10, R35.reuse ;  /* 0x00000010ffb17819 */ /* 0x100fe20000011623 */
[----:B------:R-:W-:Y:S01]  /*9dd0*/  MUFU.EX2 R193, R193 ;  /* 0x000000c100c17308 */ /* 0x000fe20000000800 */
[----:B------:R-:W-:Y:S01]  /*9de0*/  SHF.R.U32.HI R35, RZ, 0x18, R35 ;  /* 0x00000018ff237819 */ /* 0x000fe20000011623 */
[----:B------:R-:W-:Y:S01]  /*9df0*/  FFMA.FTZ R186, R171, c[0x0][0x23c], -R198 ;  /* 0x00008f00abba7a23 */ /* 0x000fe200000108c6 */
[----:B------:R-:W-:Y:S01]  /*9e00*/  LOP3.LUT R177, R177, 0xff, RZ, 0xc0, !PT ;  /* 0x000000ffb1b17812 */ /* 0x000fe200078ec0ff */
[----:B------:R-:W-:Y:S01]  /*9e10*/  FFMA.FTZ R195, R167, c[0x0][0x23c], -R194 ;  /* 0x00008f00a7c37a23 */ /* 0x000fe200000108c2 */
[----:B------:R-:W-:Y:S01]  /*9e20*/  LOP3.LUT R199, R207, UR5, RZ, 0x3c, !PT ;  /* 0x00000005cfc77c12 */ /* 0x000fe2000f8e3cff */
[----:B------:R-:W-:Y:S01]  /*9e30*/  UIADD3 UR5, UR32, -0x4ab325aa, URZ ;  /* 0xb54cda5620057890 */ /* 0x000fe2000fffe03f */
[----:B------:R-:W-:Y:S01]  /*9e40*/  FFMA.FTZ R202, R203, c[0x0][0x23c], -R198 ;  /* 0x00008f00cbca7a23 */ /* 0x000fe200000108c6 */
[----:B------:R-:W1:Y:S01]  /*9e50*/  MUFU.EX2 R190, R190 ;  /* 0x000000be00be7308 */ /* 0x000e620000000800 */
[--C-:B------:R-:W-:Y:S01]  /*9e60*/  FFMA.FTZ R233, R233, c[0x0][0x23c], -R194.reuse ;  /* 0x00008f00e9e97a23 */ /* 0x100fe200000108c2 */
[----:B------:R-:W-:Y:S01]  /*9e70*/  @!P1 HFMA2.BF16_V2 R30, -RZ.H0_H0, RZ.H0_H0, -R180.H0_H0 ;  /* 0x200000ffff1e9231 */ /* 0x000fe200003409b4 */
[----:B------:R-:W-:Y:S01]  /*9e80*/  FFMA.FTZ R232, R21, c[0x0][0x23c], -R194 ;  /* 0x00008f0015e87a23 */ /* 0x000fe200000108c2 */
[----:B------:R-:W-:Y:S01]  /*9e90*/  LOP3.LUT R188, R249, UR5, R236, 0x96, !PT ;  /* 0x00000005f9bc7c12 */ /* 0x000fe2000f8e96ec */
[----:B------:R-:W-:-:S02]  /*9ea0*/  FFMA.FTZ R231, R231, c[0x0][0x23c], -R194 ;  /* 0x00008f00e7e77a23 */ /* 0x000fc400000108c2 */
[----:B------:R-:W-:Y:S01]  /*9eb0*/  @!P1 PRMT R180, R30, 0x5410, RZ ;  /* 0x000054101eb49816 */ /* 0x000fe200000000ff */
[----:B------:R-:W-:Y:S01]  /*9ec0*/  MUFU.EX2 R221, R221 ;  /* 0x000000dd00dd7308 */ /* 0x000fe20000000800 */
[----:B------:R-:W-:Y:S01]  /*9ed0*/  ISETP.GE.U32.AND P1, PT, R252, R177, PT ;  /* 0x000000b1fc00720c */ /* 0x000fe20003f26070 */
[--C-:B------:R-:W-:Y:S01]  /*9ee0*/  FFMA.FTZ R230, R23, c[0x0][0x23c], -R194.reuse ;  /* 0x00008f0017e67a23 */ /* 0x100fe200000108c2 */
[----:B--2---:R-:W-:Y:S01]  /*9ef0*/  F2FP.BF16.PACK_AB R177, R187, R220 ;  /* 0x000000dcbbb1723e */ /* 0x004fe200000010ff */
[--C-:B------:R-:W-:Y:S01]  /*9f00*/  FFMA.FTZ R228, R27, c[0x0][0x23c], -R194.reuse ;  /* 0x00008f001be47a23 */ /* 0x100fe200000108c2 */
[----:B------:R-:W-:Y:S01]  /*9f10*/  LOP3.LUT R197, R188, 0xff, RZ, 0xc0, !PT ;  /* 0x000000ffbcc57812 */ /* 0x000fe200078ec0ff */
[----:B------:R-:W-:Y:S01]  /*9f20*/  FFMA.FTZ R194, R189, c[0x0][0x23c], -R194 ;  /* 0x00008f00bdc27a23 */ /* 0x000fe200000108c2 */
[----:B-1----:R-:W-:Y:S01]  /*9f30*/  F2FP.BF16.PACK_AB R183, R190, R193 ;  /* 0x000000c1beb7723e */ /* 0x002fe200000010ff */
[----:B------:R-:W1:Y:S01]  /*9f40*/  MUFU.EX2 R186, R186 ;  /* 0x000000ba00ba7308 */ /* 0x000e620000000800 */
[----:B------:R-:W-:-:S02]  /*9f50*/  FFMA.FTZ R229, R229, c[0x0][0x23c], -R198 ;  /* 0x00008f00e5e57a23 */ /* 0x000fc400000108c6 */
[----:B------:R-:W-:Y:S01]  /*9f60*/  PRMT R182, R183, 0x7632, R182 ;  /* 0x00007632b7b67816 */ /* 0x000fe200000000b6 */
[--C-:B------:R-:W-:Y:S02]  /*9f70*/  FFMA.FTZ R226, R226, c[0x0][0x23c], -R198.reuse ;  /* 0x00008f00e2e27a23 */ /* 0x100fe400000108c6 */
[----:B------:R-:W-:Y:S01]  /*9f80*/  @!P1 HFMA2.BF16_V2 R176, -RZ.H0_H0, RZ.H0_H0, -R183.H0_H0 ;  /* 0x200000ffffb09231 */ /* 0x000fe200003409b7 */
[----:B------:R-:W-:Y:S01]  /*9f90*/  FFMA.FTZ R227, R227, c[0x0][0x23c], -R198 ;  /* 0x00008f00e3e37a23 */ /* 0x000fe200000108c6 */
[----:B------:R-:W-:Y:S01]  /*9fa0*/  PRMT R30, R183, 0x5410, R182 ;  /* 0x00005410b71e7816 */ /* 0x000fe200000000b6 */
[----:B------:R-:W2:Y:S01]  /*9fb0*/  MUFU.EX2 R195, R195 ;  /* 0x000000c300c37308 */ /* 0x000ea20000000800 */
[--C-:B------:R-:W-:Y:S01]  /*9fc0*/  FFMA.FTZ R225, R225, c[0x0][0x23c], -R198.reuse ;  /* 0x00008f00e1e17a23 */ /* 0x100fe200000108c6 */
[----:B------:R-:W-:Y:S01]  /*9fd0*/  @!P1 PRMT R183, R176, 0x5410, RZ ;  /* 0x00005410b0b79816 */ /* 0x000fe200000000ff */
[--C-:B------:R-:W-:Y:S01]  /*9fe0*/  FFMA.FTZ R222, R7, c[0x0][0x23c], -R198.reuse ;  /* 0x00008f0007de7a23 */ /* 0x100fe200000108c6 */
[----:B------:R-:W-:Y:S01]  /*9ff0*/  ISETP.GE.U32.AND P1, PT, R252, R35, PT ;  /* 0x00000023fc00720c */ /* 0x000fe20003f26070 */
[----:B------:R-:W-:Y:S01]  /*a000*/  FFMA.FTZ R223, R223, c[0x0][0x23c], -R198 ;  /* 0x00008f00dfdf7a23 */ /* 0x000fe200000108c6 */
[----:B------:R-:W-:Y:S01]  /*a010*/  PRMT R176, R177, 0x7632, R176 ;  /* 0x00007632b1b07816 */ /* 0x000fe200000000b0 */
[----:B------:R-:W-:Y:S01]  /*a020*/  FFMA.FTZ R247, R247, c[0x0][0x23c], -R198 ;  /* 0x00008f00f7f77a23 */ /* 0x000fe200000108c6 */
[----:B-1----:R-:W-:Y:S01]  /*a030*/  F2FP.BF16.PACK_AB R179, R186, R221 ;  /* 0x000000ddbab3723e */ /* 0x002fe200000010ff */
[----:B------:R-:W-:Y:S08]  /*a040*/  MUFU.EX2 R201, R201 ;  /* 0x000000c900c97308 */ /* 0x000ff00000000800 */
[----:B------:R-:W-:Y:S01]  /*a050*/  @!P1 HFMA2.BF16_V2 R29, -RZ.H0_H0, RZ.H0_H0, -R182.H0_H0 ;  /* 0x200000ffff1d9231 */ /* 0x000fe200003409b6 */
[----:B------:R-:W1:Y:S04]  /*a060*/  MUFU.EX2 R200, R200 ;  /* 0x000000c800c87308 */ /* 0x000e680000000800 */
[----:B------:R-:W-:-:S02]  /*a070*/  @!P1 PRMT R182, R29, 0x5410, RZ ;  /* 0x000054101db69816 */ /* 0x000fc400000000ff */
[----:B------:R-:W-:Y:S02]  /*a080*/  LOP3.LUT R29, R204, 0xff, RZ, 0xc0, !PT ;  /* 0x000000ffcc1d7812 */ /* 0x000fe400078ec0ff */
[----:B------:R-:W-:Y:S02]  /*a090*/  MUFU.EX2 R202, R202 ;  /* 0x000000ca00ca7308 */ /* 0x000fe40000000800 */
[----:B------:R-:W-:Y:S02]  /*a0a0*/  ISETP.GE.U32.AND P1, PT, R252, R29, PT ;  /* 0x0000001dfc00720c */ /* 0x000fe40003f26070 */
[----:B------:R-:W-:Y:S02]  /*a0b0*/  LOP3.LUT R29, R204, 0xffff, RZ, 0xc0, !PT ;  /* 0x0000ffffcc1d7812 */ /* 0x000fe400078ec0ff */
[----:B------:R-:W-:Y:S02]  /*a0c0*/  SHF.R.U32.HI R205, RZ, 0x18, R204 ;  /* 0x00000018ffcd7819 */ /* 0x000fe400000116cc */
[----:B------:R-:W-:Y:S01]  /*a0d0*/  SHF.R.U32.HI R29, RZ, 0x8, R29 ;  /* 0x00000008ff1d7819 */ /* 0x000fe2000001161d */
[----:B------:R-:W-:Y:S03]  /*a0e0*/  MUFU.EX2 R235, R235 ;  /* 0x000000eb00eb7308 */ /* 0x000fe60000000800 */
[----:B------:R-:W-:-:S02]  /*a0f0*/  LOP3.LUT R35, R29, 0xffff, RZ, 0xc0, !PT ;  /* 0x0000ffff1d237812 */ /* 0x000fc400078ec0ff */
[----:B------:R-:W-:Y:S01]  /*a100*/  PRMT R29, R177, 0x5410, R176 ;  /* 0x00005410b11d7816 */ /* 0x000fe200000000b0 */
[----:B------:R-:W-:Y:S02]  /*a110*/  @!P1 HFMA2.BF16_V2 R178, -RZ.H0_H0, RZ.H0_H0, -R177.H0_H0 ;  /* 0x200000ffffb29231 */ /* 0x000fe400003409b1 */
[----:B------:R-:W-:Y:S03]  /*a120*/  MUFU.EX2 R234, R234 ;  /* 0x000000ea00ea7308 */ /* 0x000fe60000000800 */
[----:B------:R-:W-:Y:S02]  /*a130*/  @!P1 PRMT R177, R178, 0x5410, RZ ;  /* 0x00005410b2b19816 */ /* 0x000fe400000000ff */
[----:B------:R-:W-:Y:S02]  /*a140*/  ISETP.GE.U32.AND P1, PT, R252, R35, PT ;  /* 0x00000023fc00720c */ /* 0x000fe40003f26070 */
[----:B------:R-:W-:Y:S01]  /*a150*/  SHF.R.U32.HI R35, RZ, 0x10, R204 ;  /* 0x00000010ff237819 */ /* 0x000fe200000116cc */
[----:B------:R-:W-:Y:S01]  /*a160*/  MUFU.EX2 R229, R229 ;  /* 0x000000e500e57308 */ /* 0x000fe20000000800 */
[----:B------:R-:W-:-:S02]  /*a170*/  PRMT R178, R179, 0x7632, R178 ;  /* 0x00007632b3b27816 */ /* 0x000fc400000000b2 */
[----:B------:R-:W-:-:S05]  /*a180*/  LOP3.LUT R35, R35, 0xff, RZ, 0xc0, !PT ;  /* 0x000000ff23237812 */ /* 0x000fca00078ec0ff */
[----:B------:R-:W-:Y:S02]  /*a190*/  MUFU.EX2 R226, R226 ;  /* 0x000000e200e27308 */ /* 0x000fe40000000800 */
[----:B------:R-:W-:-:S05]  /*a1a0*/  @!P1 HFMA2.BF16_V2 R28, -RZ.H0_H0, RZ.H0_H0, -R176.H0_H0 ;  /* 0x200000ffff1c9231 */ /* 0x000fca00003409b0 */
[----:B------:R-:W-:Y:S01]  /*a1b0*/  @!P1 PRMT R176, R28, 0x5410, RZ ;  /* 0x000054101cb09816 */ /* 0x000fe200000000ff */
[----:B------:R-:W-:Y:S01]  /*a1c0*/  MUFU.EX2 R233, R233 ;  /* 0x000000e900e97308 */ /* 0x000fe20000000800 */
[----:B------:R-:W-:Y:S02]  /*a1d0*/  ISETP.GE.U32.AND P1, PT, R252, R35, PT ;  /* 0x00000023fc00720c */ /* 0x000fe40003f26070 */
[----:B------:R-:W-:Y:S02]  /*a1e0*/  PRMT R28, R179, 0x5410, R178 ;  /* 0x00005410b31c7816 */ /* 0x000fe400000000b2 */
[----:B------:R-:W-:Y:S02]  /*a1f0*/  LOP3.LUT R35, R248, 0xffff, RZ, 0xc0, !PT ;  /* 0x0000fffff8237812 */ /* 0x000fe400078ec0ff */
[----:B------:R-:W-:Y:S01]  /*a200*/  SHF.R.U32.HI R249, RZ, 0x18, R248 ;  /* 0x00000018fff97819 */ /* 0x000fe200000116f8 */
[----:B------:R-:W-:Y:S01]  /*a210*/  MUFU.EX2 R232, R232 ;  /* 0x000000e800e87308 */ /* 0x000fe20000000800 */
[----:B------:R-:W-:-:S04]  /*a220*/  SHF.R.U32.HI R35, RZ, 0x8, R35 ;  /* 0x00000008ff237819 */ /* 0x000fc80000011623 */
[----:B------:R-:W-:Y:S01]  /*a230*/  LOP3.LUT R35, R35, 0xffff, RZ, 0xc0, !PT ;  /* 0x0000ffff23237812 */ /* 0x000fe200078ec0ff */
[----:B------:R-:W-:Y:S02]  /*a240*/  @!P1 HFMA2.BF16_V2 R185, -RZ.H0_H0, RZ.H0_H0, -R179.H0_H0 ;  /* 0x200000ffffb99231 */ /* 0x000fe400003409b3 */
[----:B------:R-:W-:Y:S03]  /*a250*/  MUFU.EX2 R227, R227 ;  /* 0x000000e300e37308 */ /* 0x000fe60000000800 */
[----:B------:R-:W-:Y:S02]  /*a260*/  @!P1 PRMT R179, R185, 0x5410, RZ ;  /* 0x00005410b9b39816 */ /* 0x000fe400000000ff */
[----:B------:R-:W-:Y:S02]  /*a270*/  ISETP.GE.U32.AND P1, PT, R252, R205, PT ;  /* 0x000000cdfc00720c */ /* 0x000fe40003f26070 */
[----:B------:R-:W-:Y:S01]  /*a280*/  LOP3.LUT R185, R248, 0xff, RZ, 0xc0, !PT ;  /* 0x000000fff8b97812 */ /* 0x000fe200078ec0ff */
[----:B------:R-:W-:Y:S01]  /*a290*/  MUFU.EX2 R231, R231 ;  /* 0x000000e700e77308 */ /* 0x000fe20000000800 */
[----:B------:R-:W-:-:S02]  /*a2a0*/  FSEL R205, R3, RZ, P2 ;  /* 0x000000ff03cd7208 */ /* 0x000fc40001000000 */
[----:B------:R-:W-:Y:S02]  /*a2b0*/  ISETP.GE.U32.AND P2, PT, R252, R35, PT ;  /* 0x00000023fc00720c */ /* 0x000fe40003f46070 */
[----:B------:R-:W-:Y:S01]  /*a2c0*/  LOP3.LUT R35, R188, 0xffff, RZ, 0xc0, !PT ;  /* 0x0000ffffbc237812 */ /* 0x000fe200078ec0ff */
[----:B------:R-:W-:Y:S02]  /*a2d0*/  FADD.FTZ R205, R0, -R205 ;  /* 0x800000cd00cd7221 */ /* 0x000fe40000010000 */
[----:B------:R-:W-:Y:S01]  /*a2e0*/  MUFU.EX2 R230, R230 ;  /* 0x000000e600e67308 */ /* 0x000fe20000000800 */
[----:B------:R-:W-:Y:S01]  /*a2f0*/  SHF.R.U32.HI R35, RZ, 0x8, R35 ;  /* 0x00000008ff237819 */ /* 0x000fe20000011623 */
[----:B------:R-:W-:-:S03]  /*a300*/  @!P1 HFMA2.BF16_V2 R184, -RZ.H0_H0, RZ.H0_H0, -R178.H0_H0 ;  /* 0x200000ffffb89231 */ /* 0x000fc600003409b2 */
[----:B------:R-:W-:Y:S02]  /*a310*/  LOP3.LUT R35, R35, 0xffff, RZ, 0xc0, !PT ;  /* 0x0000ffff23237812 */ /* 0x000fe400078ec0ff */
[----:B------:R-:W-:Y:S01]  /*a320*/  @!P1 PRMT R178, R184, 0x5410, RZ ;  /* 0x00005410b8b29816 */ /* 0x000fe200000000ff */
[----:B------:R-:W-:Y:S01]  /*a330*/  MUFU.EX2 R225, R225 ;  /* 0x000000e100e17308 */ /* 0x000fe20000000800 */
[----:B------:R-:W-:Y:S02]  /*a340*/  ISETP.GE.U32.AND P1, PT, R252, R185, PT ;  /* 0x000000b9fc00720c */ /* 0x000fe40003f26070 */
[----:B--2---:R-:W-:-:S04]  /*a350*/  F2FP.BF16.PACK_AB R185, R195, R196 ;  /* 0x000000c4c3b9723e */ /* 0x004fc800000010ff */
[C---:B------:R-:W-:Y:S01]  /*a360*/  PRMT R184, R185.reuse, 0x7632, R184 ;  /* 0x00007632b9b87816 */ /* 0x040fe200000000b8 */
[----:B------:R-:W-:Y:S03]  /*a370*/  MUFU.EX2 R222, R222 ;  /* 0x000000de00de7308 */ /* 0x000fe60000000800 */
[----:B------:R-:W-:Y:S01]  /*a380*/  PRMT R238, R185, 0x5410, R184 ;  /* 0x00005410b9ee7816 */ /* 0x000fe200000000b8 */
[----:B------:R-:W-:Y:S02]  /*a390*/  @!P2 HFMA2.BF16_V2 R171, -RZ.H0_H0, RZ.H0_H0, -R184.H0_H0 ;  /* 0x200000ffffaba231 */ /* 0x000fe400003409b8 */
[----:B------:R-:W-:Y:S02]  /*a3a0*/  @!P1 HFMA2.BF16_V2 R172, -RZ.H0_H0, RZ.H0_H0, -R185.H0_H0 ;  /* 0x200000ffffac9231 */ /* 0x000fe400003409b9 */
[----:B------:R-:W-:Y:S01]  /*a3b0*/  MUFU.EX2 R228, R228 ;  /* 0x000000e400e47308 */ /* 0x000fe20000000800 */
[----:B------:R-:W-:Y:S01]  /*a3c0*/  @!P2 PRMT R184, R171, 0x5410, RZ ;  /* 0x00005410abb8a816 */ /* 0x000fe200000000ff */
[----:B------:R-:W-:Y:S01]  /*a3d0*/  FADD.FTZ R171, R2, -R169 ;  /* 0x800000a902ab7221 */ /* 0x000fe20000010000 */
[----:B------:R-:W-:Y:S01]  /*a3e0*/  @!P1 PRMT R185, R172, 0x5410, RZ ;  /* 0x00005410acb99816 */ /* 0x000fe200000000ff */
[--C-:B------:R-:W-:Y:S01]  /*a3f0*/  FFMA.FTZ R169, R31, c[0x0][0x23c], -R198.reuse ;  /* 0x00008f001fa97a23 */ /* 0x100fe200000108c6 */
[C---:B------:R-:W-:Y:S01]  /*a400*/  ISETP.GE.U32.AND P1, PT, R252.reuse, R197, PT ;  /* 0x000000c5fc00720c */ /* 0x040fe20003f26070 */
[--C-:B------:R-:W-:Y:S01]  /*a410*/  FFMA.FTZ R197, R165, c[0x0][0x23c], -R198.reuse ;  /* 0x00008f00a5c57a23 */ /* 0x100fe200000108c6 */
[----:B------:R-:W-:Y:S01]  /*a420*/  ISETP.GE.U32.AND P2, PT, R252, R35, PT ;  /* 0x00000023fc00720c */ /* 0x000fe20003f46070 */
[----:B------:R-:W-:Y:S01]  /*a430*/  FFMA.FTZ R172, R166, c[0x0][0x23c], -R198 ;  /* 0x00008f00a6ac7a23 */ /* 0x000fe200000108c6 */
[----:B-1----:R-:W-:Y:S01]  /*a440*/  F2FP.BF16.PACK_AB R35, R200, R201 ;  /* 0x000000c9c823723e */ /* 0x002fe200000010ff */
[----:B------:R-:W-:Y:S01]  /*a450*/  MUFU.EX2 R169, R169 ;  /* 0x000000a900a97308 */ /* 0x000fe20000000800 */
[----:B------:R-:W-:-:S02]  /*a460*/  FMUL.FTZ R171, R171, c[0x0][0x23c] ;  /* 0x00008f00abab7a20 */ /* 0x000fc40000410000 */
[C---:B------:R-:W-:Y:S02]  /*a470*/  PRMT R241, R35.reuse, 0x7610, R241 ;  /* 0x0000761023f17816 */ /* 0x040fe400000000f1 */
[----:B------:R-:W-:Y:S02]  /*a480*/  PRMT R240, R35, 0x7632, R240 ;  /* 0x0000763223f07816 */ /* 0x000fe400000000f0 */
[----:B------:R-:W-:Y:S01]  /*a490*/  SHF.R.U32.HI R35, RZ, 0x10, R188 ;  /* 0x00000010ff237819 */ /* 0x000fe200000116bc */
[----:B------:R-:W1:Y:S01]  /*a4a0*/  MUFU.EX2 R197, R197 ;  /* 0x000000c500c57308 */ /* 0x000e620000000800 */
[----:B------:R-:W-:Y:S01]  /*a4b0*/  @!P1 HFMA2.BF16_V2 R175, -RZ.H0_H0, RZ.H0_H0, -R241.H0_H0 ;  /* 0x200000ffffaf9231 */ /* 0x000fe200003409f1 */
[----:B------:R-:W-:Y:S01]  /*a4c0*/  PRMT R239, R241, 0x5410, R240 ;  /* 0x00005410f1ef7816 */ /* 0x000fe200000000f0 */
[----:B------:R-:W-:Y:S01]  /*a4d0*/  @!P2 HFMA2.BF16_V2 R174, -RZ.H0_H0, RZ.H0_H0, -R240.H0_H0 ;  /* 0x200000ffffaea231 */ /* 0x000fe200003409f0 */
[----:B------:R-:W-:Y:S02]  /*a4e0*/  LOP3.LUT R35, R35, 0xff, RZ, 0xc0, !PT ;  /* 0x000000ff23237812 */ /* 0x000fe400078ec0ff */
[----:B------:R-:W-:-:S02]  /*a4f0*/  @!P1 PRMT R241, R175, 0x5410, RZ ;  /* 0x00005410aff19816 */ /* 0x000fc400000000ff */
[----:B------:R-:W-:Y:S01]  /*a500*/  ISETP.GE.U32.AND P1, PT, R252, R35, PT ;  /* 0x00000023fc00720c */ /* 0x000fe20003f26070 */
[----:B------:R-:W2:Y:S01]  /*a510*/  MUFU.EX2 R172, R172 ;  /* 0x000000ac00ac7308 */ /* 0x000ea20000000800 */
[--C-:B------:R-:W-:Y:S01]  /*a520*/  SHF.R.U32.HI R35, RZ, 0x18, R188.reuse ;  /* 0x00000018ff237819 */ /* 0x100fe200000116bc */
[----:B------:R-:W-:Y:S01]  /*a530*/  STG.E.U16 [R16.64+-0x80], R241 ;  /* 0xffff80f110007986 */ /* 0x000fe2000c10151a */
[----:B------:R-:W-:Y:S02]  /*a540*/  @!P2 PRMT R240, R174, 0x5410, RZ ;  /* 0x00005410aef0a816 */ /* 0x000fe400000000ff */
[----:B------:R-:W-:Y:S02]  /*a550*/  ISETP.GE.U32.AND P2, PT, R252, R35, PT ;  /* 0x00000023fc00720c */ /* 0x000fe40003f46070 */
[----:B-1----:R-:W-:Y:S01]  /*a560*/  F2FP.BF16.PACK_AB R35, R197, R202 ;  /* 0x000000cac523723e */ /* 0x002fe200000010ff */
[----:B------:R-:W1:Y:S01]  /*a570*/  MUFU.EX2 R171, R171 ;  /* 0x000000ab00ab7308 */ /* 0x000e620000000800 */
[----:B------:R-:W-:Y:S02]  /*a580*/  STG.E.U16 [R16.64+-0x7e], R240 ;  /* 0xffff82f010007986 */ /* 0x000fe4000c10151a */
[----:B------:R-:W-:-:S02]  /*a590*/  PRMT R188, R35, 0x7632, R188 ;  /* 0x0000763223bc7816 */ /* 0x000fc400000000bc */
[----:B------:R-:W-:Y:S02]  /*a5a0*/  PRMT R175, R35, 0x7610, R175 ;  /* 0x0000761023af7816 */ /* 0x000fe400000000af */
[----:B------:R-:W-:Y:S01]  /*a5b0*/  SHF.R.U32.HI R35, RZ, 0x10, R248 ;  /* 0x00000010ff237819 */ /* 0x000fe200000116f8 */
[----:B------:R-:W-:Y:S01]  /*a5c0*/  MUFU.EX2 R223, R223 ;  /* 0x000000df00df7308 */ /* 0x000fe20000000800 */
[----:B------:R-:W-:Y:S01]  /*a5d0*/  PRMT R174, R175, 0x5410, R188 ;  /* 0x00005410afae7816 */ /* 0x000fe200000000bc */
[----:B------:R-:W-:Y:S01]  /*a5e0*/  @!P2 HFMA2.BF16_V2 R2, -RZ.H0_H0, RZ.H0_H0, -R188.H0_H0 ;  /* 0x200000ffff02a231 */ /* 0x000fe200003409bc */
[----:B------:R-:W-:Y:S01]  /*a5f0*/  LOP3.LUT R35, R35, 0xff, RZ, 0xc0, !PT ;  /* 0x000000ff23237812 */ /* 0x000fe200078ec0ff */
[----:B------:R-:W-:Y:S01]  /*a600*/  @!P1 HFMA2.BF16_V2 R173, -RZ.H0_H0, RZ.H0_H0, -R175.H0_H0 ;  /* 0x200000ffffad9231 */ /* 0x000fe200003409af */
[----:B--2---:R-:W-:Y:S02]  /*a610*/  F2FP.BF16.PACK_AB R189, R172, R169 ;  /* 0x000000a9acbd723e */ /* 0x004fe400000010ff */
[----:B------:R-:W-:Y:S01]  /*a620*/  @!P2 PRMT R188, R2, 0x5410, RZ ;  /* 0x0000541002bca816 */ /* 0x000fe200000000ff */
[----:B-1----:R-:W-:Y:S01]  /*a630*/  FMUL.FTZ R160, R160, R171 ;  /* 0x000000aba0a07220 */ /* 0x002fe20000410000 */
[----:B------:R-:W-:Y:S01]  /*a640*/  ISETP.GE.U32.AND P2, PT, R252, R35, PT ;  /* 0x00000023fc00720c */ /* 0x000fe20003f46070 */
[----:B------:R-:W-:Y:S01]  /*a650*/  FMUL.FTZ R35, R205, c[0x0][0x23c] ;  /* 0x00008f00cd237a20 */ /* 0x000fe20000410000 */
[----:B------:R-:W-:Y:S01]  /*a660*/  @!P1 PRMT R175, R173, 0x5410, RZ ;  /* 0x00005410adaf9816 */ /* 0x000fe200000000ff */
[----:B------:R-:W-:Y:S01]  /*a670*/  FFMA.FTZ R173, R224, R171, R201 ;  /* 0x000000abe0ad7223 */ /* 0x000fe200000100c9 */
[----:B------:R-:W-:Y:S01]  /*a680*/  ISETP.GE.U32.AND P1, PT, R252, R249, PT ;  /* 0x000000f9fc00720c */ /* 0x000fe20003f26070 */
[----:B------:R-:W-:Y:S01]  /*a690*/  FFMA.FTZ R224, R5, c[0x0][0x23c], -R198 ;  /* 0x00008f0005e07a23 */ /* 0x000fe200000108c6 */
[----:B------:R-:W-:Y:S01]  /*a6a0*/  PRMT R2, R189, 0x7632, R2 ;  /* 0x00007632bd027816 */ /* 0x000fe20000000002 */
[----:B------:R-:W1:Y:S01]  /*a6b0*/  MUFU.EX2 R35, R35 ;  /* 0x0000002300237308 */ /* 0x000e620000000800 */
[----:B------:R-:W-:-:S02]  /*a6c0*/  FMUL.FTZ R161, R161, R171 ;  /* 0x000000aba1a17220 */ /* 0x000fc40000410000 */
[-C--:B------:R-:W-:Y:S02]  /*a6d0*/  FMUL.FTZ R156, R156, R171.reuse ;  /* 0x000000ab9c9c7220 */ /* 0x080fe40000410000 */
[-C--:B------:R-:W-:Y:S01]  /*a6e0*/  FMUL.FTZ R157, R157, R171.reuse ;  /* 0x000000ab9d9d7220 */ /* 0x080fe20000410000 */
[----:B------:R-:W-:Y:S01]  /*a6f0*/  @!P2 HFMA2.BF16_V2 R170, -RZ.H0_H0, RZ.H0_H0, -R189.H0_H0 ;  /* 0x200000ffffaaa231 */ /* 0x000fe200003409bd */
[-C--:B------:R-:W-:Y:S01]  /*a700*/  FMUL.FTZ R36, R36, R171.reuse ;  /* 0x000000ab24247220 */ /* 0x080fe20000410000 */
[----:B------:R-:W2:Y:S01]  /*a710*/  MUFU.EX2 R224, R224 ;  /* 0x000000e000e07308 */ /* 0x000ea20000000800 */
[-C--:B------:R-:W-:Y:S01]  /*a720*/  FMUL.FTZ R37, R37, R171.reuse ;  /* 0x000000ab25257220 */ /* 0x080fe20000410000 */
[----:B------:R-:W-:Y:S01]  /*a730*/  @!P1 HFMA2.BF16_V2 R167, -RZ.H0_H0, RZ.H0_H0, -R2.H0_H0 ;  /* 0x200000ffffa79231 */ /* 0x000fe20000340902 */
[-C--:B------:R-:W-:Y:S02]  /*a740*/  FMUL.FTZ R40, R40, R171.reuse ;  /* 0x000000ab28287220 */ /* 0x080fe40000410000 */
[----:B------:R-:W-:-:S02]  /*a750*/  FMUL.FTZ R41, R41, R171 ;  /* 0x000000ab29297220 */ /* 0x000fc40000410000 */
[----:B------:R-:W-:Y:S02]  /*a760*/  FMUL.FTZ R44, R44, R171 ;  /* 0x000000ab2c2c7220 */ /* 0x000fe40000410000 */
[----:B-1----:R-:W-:Y:S01]  /*a770*/  FFMA.FTZ R198, R246, R35, R202 ;  /* 0x00000023f6c67223 */ /* 0x002fe200000100ca */
[----:B------:R-:W-:Y:S01]  /*a780*/  PRMT R246, R189, 0x5410, R2 ;  /* 0x00005410bdf67816 */ /* 0x000fe20000000002 */
[-C--:B------:R-:W-:Y:S01]  /*a790*/  FMUL.FTZ R45, R45, R171.reuse ;  /* 0x000000ab2d2d7220 */ /* 0x080fe20000410000 */
[----:B------:R-:W-:Y:S01]  /*a7a0*/  @!P2 PRMT R189, R170, 0x5410, RZ ;  /* 0x00005410aabda816 */ /* 0x000fe200000000ff */
[-C--:B------:R-:W-:Y:S01]  /*a7b0*/  FMUL.FTZ R48, R48, R171.reuse ;  /* 0x000000ab30307220 */ /* 0x080fe20000410000 */
[----:B------:R-:W-:Y:S01]  /*a7c0*/  @!P1 PRMT R2, R167, 0x5410, RZ ;  /* 0x00005410a7029816 */ /* 0x000fe200000000ff */
        /* <DEDUP_REMOVED lines=52> */
[----:B------:R-:W-:Y:S02]  /*ab10*/  FMUL.FTZ R129, R129, R171 ;  /* 0x000000ab81817220 */ /* 0x000fe40000410000 */
[----:B------:R-:W-:-:S04]  /*ab20*/  IMAD.WIDE.U32 R170, R199, -0x326172a9, RZ ;  /* 0xcd9e8d57c7aa7825 */ /* 0x000fc800078e00ff */
[----:B------:R-:W-:Y:S01]  /*ab30*/  FADD.FTZ R173, R200, R173 ;  /* 0x000000adc8ad7221 */ /* 0x000fe20000010000 */
[----:B------:R-:W-:Y:S01]  /*ab40*/  LOP3.LUT R167, R171, UR16, R168, 0x96, !PT ;  /* 0x00000010aba77c12 */ /* 0x000fe2000f8e96a8 */
[----:B------:R-:W-:Y:S01]  /*ab50*/  FMUL.FTZ R162, R162, R35 ;  /* 0x00000023a2a27220 */ /* 0x000fe20000410000 */
[----:B------:R-:W-:Y:S01]  /*ab60*/  LOP3.LUT R199, R33, UR15, R170, 0x96, !PT ;  /* 0x0000000f21c77c12 */ /* 0x000fe2000f8e96aa */
[----:B------:R-:W-:Y:S01]  /*ab70*/  FADD.FTZ R196, R196, R173 ;  /* 0x000000adc4c47221 */ /* 0x000fe20000010000 */
[----:B------:R-:W-:Y:S01]  /*ab80*/  LOP3.LUT R168, R171, UR16, R168, 0x96, !PT ;  /* 0x00000010aba87c12 */ /* 0x000fe2000f8e96a8 */
[----:B------:R-:W-:Y:S01]  /*ab90*/  IMAD.WIDE.U32 R200, R167, -0x2daee0ad, RZ ;  /* 0xd2511f53a7c87825 */ /* 0x000fe200078e00ff */
[----:B------:R-:W-:-:S03]  /*aba0*/  LOP3.LUT R170, R33, UR15, R170, 0x96, !PT ;  /* 0x0000000f21aa7c12 */ /* 0x000fc6000f8e96aa */
[----:B------:R-:W-:Y:S01]  /*abb0*/  IMAD.WIDE.U32 R204, R199, -0x2daee0ad, RZ ;  /* 0xd2511f53c7cc7825 */ /* 0x000fe200078e00ff */
[----:B------:R-:W-:-:S03]  /*abc0*/  LOP3.LUT R167, R201, UR14, R34, 0x96, !PT ;  /* 0x0000000ec9a77c12 */ /* 0x000fc6000f8e9622 */
[----:B------:R-:W-:Y:S01]  /*abd0*/  FMUL.FTZ R163, R163, R35 ;  /* 0x00000023a3a37220 */ /* 0x000fe20000410000 */
[----:B------:R-:W-:Y:S01]  /*abe0*/  LOP3.LUT R199, R205, UR12, R200, 0x96, !PT ;  /* 0x0000000ccdc77c12 */ /* 0x000fe2000f8e96c8 */
[----:B------:R-:W-:-:S04]  /*abf0*/  IMAD.WIDE.U32 R202, R167, -0x326172a9, RZ ;  /* 0xcd9e8d57a7ca7825 */ /* 0x000fc800078e00ff */
[-C--:B------:R-:W-:Y:S01]  /*ac00*/  FMUL.FTZ R158, R158, R35.reuse ;  /* 0x000000239e9e7220 */ /* 0x080fe20000410000 */
[----:B------:R-:W-:Y:S01]  /*ac10*/  LOP3.LUT R167, R203, UR13, R32, 0x96, !PT ;  /* 0x0000000dcba77c12 */ /* 0x000fe2000f8e9620 */
[-C--:B------:R-:W-:Y:S02]  /*ac20*/  FMUL.FTZ R159, R159, R35.reuse ;  /* 0x000000239f9f7220 */ /* 0x080fe40000410000 */
[----:B------:R-:W-:Y:S02]  /*ac30*/  FMUL.FTZ R38, R38, R35 ;  /* 0x0000002326267220 */ /* 0x000fe40000410000 */
[----:B------:R-:W-:-:S04]  /*ac40*/  IMAD.WIDE.U32 R200, R167, -0x2daee0ad, RZ ;  /* 0xd2511f53a7c87825 */ /* 0x000fc800078e00ff */
[----:B------:R-:W-:Y:S01]  /*ac50*/  FMUL.FTZ R39, R39, R35 ;  /* 0x0000002327277220 */ /* 0x000fe20000410000 */
[----:B------:R-:W-:Y:S01]  /*ac60*/  LOP3.LUT R167, R201, UR10, R204, 0x96, !PT ;  /* 0x0000000ac9a77c12 */ /* 0x000fe2000f8e96cc */
[----:B------:R-:W-:-:S04]  /*ac70*/  IMAD.WIDE.U32 R204, R199, -0x326172a9, RZ ;  /* 0xcd9e8d57c7cc7825 */ /* 0x000fc800078e00ff */
[----:B------:R-:W-:Y:S01]  /*ac80*/  IMAD.WIDE.U32 R206, R167, -0x326172a9, RZ ;  /* 0xcd9e8d57a7ce7825 */ /* 0x000fe200078e00ff */
[----:B------:R-:W-:Y:S02]  /*ac90*/  LOP3.LUT R202, R205, UR11, R202, 0x96, !PT ;  /* 0x0000000bcdca7c12 */ /* 0x000fe4000f8e96ca */
[----:B------:R-:W-:Y:S01]  /*aca0*/  F2FP.BF16.PACK_AB R205, R234, R235 ;  /* 0x000000ebeacd723e */ /* 0x000fe200000010ff */
[----:B------:R-:W-:Y:S01]  /*acb0*/  FMUL.FTZ R42, R42, R35 ;  /* 0x000000232a2a7220 */ /* 0x000fe20000410000 */
[--C-:B------:R-:W-:Y:S01]  /*acc0*/  LOP3.LUT R167, R207, UR9, R204.reuse, 0x96, !PT ;  /* 0x00000009cfa77c12 */ /* 0x100fe2000f8e96cc */
[----:B------:R-:W-:Y:S01]  /*acd0*/  IMAD.WIDE.U32 R202, R202, -0x2daee0ad, RZ ;  /* 0xd2511f53caca7825 */ /* 0x000fe200078e00ff */
[----:B------:R-:W-:Y:S02]  /*ace0*/  PRMT R204, R205, 0x7632, R204 ;  /* 0x00007632cdcc7816 */ /* 0x000fe400000000cc */
[----:B------:R-:W-:Y:S01]  /*acf0*/  F2FP.BF16.PACK_AB R207, R226, R229 ;  /* 0x000000e5e2cf723e */ /* 0x000fe200000010ff */
[-C--:B------:R-:W-:Y:S01]  /*ad00*/  FMUL.FTZ R43, R43, R35.reuse ;  /* 0x000000232b2b7220 */ /* 0x080fe20000410000 */
[----:B------:R-:W-:Y:S01]  /*ad10*/  LOP3.LUT R200, R203, UR8, R200, 0x96, !PT ;  /* 0x00000008cbc87c12 */ /* 0x000fe2000f8e96c8 */
[----:B------:R-:W-:-:S02]  /*ad20*/  FMUL.FTZ R46, R46, R35 ;  /* 0x000000232e2e7220 */ /* 0x000fc40000410000 */
[----:B------:R-:W-:Y:S02]  /*ad30*/  FMUL.FTZ R47, R47, R35 ;  /* 0x000000232f2f7220 */ /* 0x000fe40000410000 */
[----:B------:R-:W-:-:S04]  /*ad40*/  IMAD.WIDE.U32 R200, R200, -0x326172a9, RZ ;  /* 0xcd9e8d57c8c87825 */ /* 0x000fc800078e00ff */
[-C--:B------:R-:W-:Y:S01]  /*ad50*/  FMUL.FTZ R50, R50, R35.reuse ;  /* 0x0000002332327220 */ /* 0x080fe20000410000 */
[--C-:B------:R-:W-:Y:S01]  /*ad60*/  LOP3.LUT R199, R201, UR5, R206.reuse, 0x96, !PT ;  /* 0x00000005c9c77c12 */ /* 0x100fe2000f8e96ce */
[-C--:B------:R-:W-:Y:S01]  /*ad70*/  FMUL.FTZ R51, R51, R35.reuse ;  /* 0x0000002333337220 */ /* 0x080fe20000410000 */
[----:B------:R-:W-:Y:S01]  /*ad80*/  PRMT R206, R207, 0x7632, R206 ;  /* 0x00007632cfce7816 */ /* 0x000fe200000000ce */
[-C--:B------:R-:W-:Y:S01]  /*ad90*/  FMUL.FTZ R54, R54, R35.reuse ;  /* 0x0000002336367220 */ /* 0x080fe20000410000 */
[----:B------:R-:W-:Y:S01]  /*ada0*/  LOP3.LUT R203, R199, 0xff, RZ, 0xc0, !PT ;  /* 0x000000ffc7cb7812 */ /* 0x000fe200078ec0ff */
[-C--:B------:R-:W-:Y:S01]  /*adb0*/  FMUL.FTZ R55, R55, R35.reuse ;  /* 0x0000002337377220 */ /* 0x080fe20000410000 */
[--C-:B------:R-:W-:Y:S01]  /*adc0*/  SHF.R.U32.HI R173, RZ, 0x18, R199.reuse ;  /* 0x00000018ffad7819 */ /* 0x100fe200000116c7 */
[----:B------:R-:W-:Y:S01]  /*add0*/  FMUL.FTZ R58, R58, R35 ;  /* 0x000000233a3a7220 */ /* 0x000fe20000410000 */
[----:B------:R-:W-:Y:S01]  /*ade0*/  ISETP.GE.U32.AND P1, PT, R252, R203, PT ;  /* 0x000000cbfc00720c */ /* 0x000fe20003f26070 */
[-C--:B------:R-:W-:Y:S01]  /*adf0*/  FMUL.FTZ R59, R59, R35.reuse ;  /* 0x000000233b3b7220 */ /* 0x080fe20000410000 */
[----:B------:R-:W-:Y:S01]  /*ae00*/  LOP3.LUT R203, R199, 0xffff, RZ, 0xc0, !PT ;  /* 0x0000ffffc7cb7812 */ /* 0x000fe200078ec0ff */
[-C--:B------:R-:W-:Y:S01]  /*ae10*/  FMUL.FTZ R62, R62, R35.reuse ;  /* 0x000000233e3e7220 */ /* 0x080fe20000410000 */
[----:B------:R-:W-:Y:S01]  /*ae20*/  SHF.R.U32.HI R199, RZ, 0x10, R199 ;  /* 0x00000010ffc77819 */ /* 0x000fe200000116c7 */
[-C--:B------:R-:W-:Y:S01]  /*ae30*/  FMUL.FTZ R63, R63, R35.reuse ;  /* 0x000000233f3f7220 */ /* 0x080fe20000410000 */
[----:B------:R-:W-:Y:S01]  /*ae40*/  SHF.R.U32.HI R203, RZ, 0x8, R203 ;  /* 0x00000008ffcb7819 */ /* 0x000fe200000116cb */
[-C--:B------:R-:W-:Y:S01]  /*ae50*/  FMUL.FTZ R66, R66, R35.reuse ;  /* 0x0000002342427220 */ /* 0x080fe20000410000 */
[----:B------:R-:W-:Y:S01]  /*ae60*/  LOP3.LUT R199, R199, 0xff, RZ, 0xc0, !PT ;  /* 0x000000ffc7c77812 */ /* 0x000fe200078ec0ff */
[-C--:B------:R-:W-:Y:S01]  /*ae70*/  FMUL.FTZ R67, R67, R35.reuse ;  /* 0x0000002343437220 */ /* 0x080fe20000410000 */
[----:B------:R-:W-:Y:S01]  /*ae80*/  LOP3.LUT R203, R203, 0xffff, RZ, 0xc0, !PT ;  /* 0x0000ffffcbcb7812 */ /* 0x000fe200078ec0ff */
[----:B------:R-:W-:-:S02]  /*ae90*/  FMUL.FTZ R70, R70, R35 ;  /* 0x0000002346467220 */ /* 0x000fc40000410000 */
[----:B------:R-:W-:Y:S01]  /*aea0*/  @!P1 HFMA2.BF16_V2 R166, -RZ.H0_H0, RZ.H0_H0, -R205.H0_H0 ;  /* 0x200000ffffa69231 */ /* 0x000fe200003409cd */
[----:B------:R-:W-:Y:S01]  /*aeb0*/  ISETP.GE.U32.AND P2, PT, R252, R203, PT ;  /* 0x000000cbfc00720c */ /* 0x000fe20003f46070 */
[----:B------:R-:W-:Y:S01]  /*aec0*/  FMUL.FTZ R71, R71, R35 ;  /* 0x0000002347477220 */ /* 0x000fe20000410000 */
[----:B--2---:R-:W-:Y:S01]  /*aed0*/  F2FP.BF16.PACK_AB R203, R224, R227 ;  /* 0x000000e3e0cb723e */ /* 0x004fe200000010ff */
[-C--:B------:R-:W-:Y:S02]  /*aee0*/  FMUL.FTZ R74, R74, R35.reuse ;  /* 0x000000234a4a7220 */ /* 0x080fe40000410000 */
[-C--:B------:R-:W-:Y:S02]  /*aef0*/  FMUL.FTZ R75, R75, R35.reuse ;  /* 0x000000234b4b7220 */ /* 0x080fe40000410000 */
[-C--:B------:R-:W-:Y:S02]  /*af00*/  FMUL.FTZ R78, R78, R35.reuse ;  /* 0x000000234e4e7220 */ /* 0x080fe40000410000 */
[----:B------:R-:W-:-:S02]  /*af10*/  FMUL.FTZ R79, R79, R35 ;  /* 0x000000234f4f7220 */ /* 0x000fc40000410000 */
[-C--:B------:R-:W-:Y:S02]  /*af20*/  FMUL.FTZ R82, R82, R35.reuse ;  /* 0x0000002352527220 */ /* 0x080fe40000410000 */
[-C--:B------:R-:W-:Y:S01]  /*af30*/  FMUL.FTZ R83, R83, R35.reuse ;  /* 0x0000002353537220 */ /* 0x080fe20000410000 */
[----:B------:R-:W-:Y:S01]  /*af40*/  @!P2 HFMA2.BF16_V2 R165, -RZ.H0_H0, RZ.H0_H0, -R204.H0_H0 ;  /* 0x200000ffffa5a231 */ /* 0x000fe200003409cc */
        /* <DEDUP_REMOVED lines=36> */
[----:B------:R-:W-:Y:S01]  /*b190*/  PRMT R35, R205, 0x5410, R204 ;  /* 0x00005410cd237816 */ /* 0x000fe200000000cc */
[----:B------:R-:W-:Y:S01]  /*b1a0*/  FADD.FTZ R198, R197, R198 ;  /* 0x000000c6c5c67221 */ /* 0x000fe20000010000 */
[----:B------:R-:W-:Y:S01]  /*b1b0*/  @!P1 PRMT R205, R166, 0x5410, RZ ;  /* 0x00005410a6cd9816 */ /* 0x000fe200000000ff */
[----:B------:R-:W-:Y:S01]  /*b1c0*/  FADD.FTZ R195, R195, R196 ;  /* 0x000000c4c3c37221 */ /* 0x000fe20000010000 */
[C---:B------:R-:W-:Y:S02]  /*b1d0*/  ISETP.GE.U32.AND P1, PT, R252.reuse, R173, PT ;  /* 0x000000adfc00720c */ /* 0x040fe40003f26070 */
[----:B------:R-:W-:Y:S01]  /*b1e0*/  @!P2 PRMT R204, R165, 0x5410, RZ ;  /* 0x00005410a5cca816 */ /* 0x000fe200000000ff */
[----:B------:R-:W-:Y:S01]  /*b1f0*/  FADD.FTZ R165, R169, R198 ;  /* 0x000000c6a9a57221 */ /* 0x000fe20000010000 */
[----:B------:R-:W-:Y:S01]  /*b200*/  ISETP.GE.U32.AND P2, PT, R252, R199, PT ;  /* 0x000000c7fc00720c */ /* 0x000fe20003f46070 */
[----:B------:R-:W-:Y:S01]  /*b210*/  FADD.FTZ R192, R192, R195 ;  /* 0x000000c3c0c07221 */ /* 0x000fe20000010000 */
[----:B------:R-:W-:-:S02]  /*b220*/  LOP3.LUT R173, R200, 0xffff, RZ, 0xc0, !PT ;  /* 0x0000ffffc8ad7812 */ /* 0x000fc400078ec0ff */
[----:B------:R-:W-:Y:S02]  /*b230*/  PRMT R169, R207, 0x5410, R206 ;  /* 0x00005410cfa97816 */ /* 0x000fe400000000ce */
[----:B------:R-:W-:Y:S02]  /*b240*/  SHF.R.U32.HI R173, RZ, 0x8, R173 ;  /* 0x00000008ffad7819 */ /* 0x000fe400000116ad */
[----:B------:R-:W-:Y:S01]  /*b250*/  F2FP.BF16.PACK_AB R201, R232, R233 ;  /* 0x000000e9e8c9723e */ /* 0x000fe200000010ff */
[----:B------:R-:W-:Y:S01]  /*b260*/  @!P1 HFMA2.BF16_V2 R31, -RZ.H0_H0, RZ.H0_H0, -R206.H0_H0 ;  /* 0x200000ffff1f9231 */ /* 0x000fe200003409ce */
[----:B------:R-:W-:Y:S02]  /*b270*/  LOP3.LUT R173, R173, 0xffff, RZ, 0xc0, !PT ;  /* 0x0000ffffadad7812 */ /* 0x000fe400078ec0ff */
[----:B------:R-:W-:Y:S01]  /*b280*/  SHF.R.U32.HI R197, RZ, 0x18, R200 ;  /* 0x00000018ffc57819 */ /* 0x000fe200000116c8 */
[----:B------:R-:W-:Y:S01]  /*b290*/  @!P2 HFMA2.BF16_V2 R164, -RZ.H0_H0, RZ.H0_H0, -R207.H0_H0 ;  /* 0x200000ffffa4a231 */ /* 0x000fe200003409cf */
[----:B------:R-:W-:-:S02]  /*b2a0*/  @!P1 PRMT R206, R31, 0x5410, RZ ;  /* 0x000054101fce9816 */ /* 0x000fc400000000ff */
[----:B------:R-:W-:Y:S02]  /*b2b0*/  LOP3.LUT R31, R200, 0xff, RZ, 0xc0, !PT ;  /* 0x000000ffc81f7812 */ /* 0x000fe400078ec0ff */
[----:B------:R-:W-:Y:S01]  /*b2c0*/  @!P2 PRMT R207, R164, 0x5410, RZ ;  /* 0x00005410a4cfa816 */ /* 0x000fe200000000ff */
[----:B------:R-:W-:Y:S01]  /*b2d0*/  FADD.FTZ R164, R172, R165 ;  /* 0x000000a5aca47221 */ /* 0x000fe20000010000 */
[C---:B------:R-:W-:Y:S02]  /*b2e0*/  ISETP.GE.U32.AND P2, PT, R252.reuse, R31, PT ;  /* 0x0000001ffc00720c */ /* 0x040fe40003f46070 */
[----:B------:R-:W-:Y:S01]  /*b2f0*/  ISETP.GE.U32.AND P1, PT, R252, R173, PT ;  /* 0x000000adfc00720c */ /* 0x000fe20003f26070 */
[----:B------:R-:W-:Y:S01]  /*b300*/  FADD.FTZ R193, R193, R164 ;  /* 0x000000a4c1c17221 */ /* 0x000fe20000010000 */
[--C-:B------:R-:W-:Y:S02]  /*b310*/  SHF.R.U32.HI R31, RZ, 0x10, R200.reuse ;  /* 0x00000010ff1f7819 */ /* 0x100fe400000116c8 */
[----:B------:R-:W-:-:S02]  /*b320*/  PRMT R200, R201, 0x7632, R200 ;  /* 0x00007632c9c87816 */ /* 0x000fc400000000c8 */
[----:B------:R-:W-:Y:S02]  /*b330*/  LOP3.LUT R31, R31, 0xff, RZ, 0xc0, !PT ;  /* 0x000000ff1f1f7812 */ /* 0x000fe400078ec0ff */
[----:B------:R-:W-:Y:S02]  /*b340*/  PRMT R173, R201, 0x5410, R200 ;  /* 0x00005410c9ad7816 */ /* 0x000fe400000000c8 */
[----:B------:R-:W-:Y:S01]  /*b350*/  F2FP.BF16.PACK_AB R199, R222, R225 ;  /* 0x000000e1dec7723e */ /* 0x000fe200000010ff */
[----:B------:R-:W-:Y:S02]  /*b360*/  @!P2 HFMA2.BF16_V2 R27, -RZ.H0_H0, RZ.H0_H0, -R201.H0_H0 ;  /* 0x200000ffff1ba231 */ /* 0x000fe400003409c9 */
[----:B------:R-:W-:Y:S01]  /*b370*/  @!P1 HFMA2.BF16_V2 R26, -RZ.H0_H0, RZ.H0_H0, -R200.H0_H0 ;  /* 0x200000ffff1a9231 */ /* 0x000fe200003409c8 */
[----:B------:R-:W-:Y:S02]  /*b380*/  PRMT R198, R199, 0x7632, R198 ;  /* 0x00007632c7c67816 */ /* 0x000fe400000000c6 */
[----:B------:R-:W-:-:S02]  /*b390*/  @!P2 PRMT R201, R27, 0x5410, RZ ;  /* 0x000054101bc9a816 */ /* 0x000fc400000000ff */
[----:B------:R-:W-:Y:S01]  /*b3a0*/  @!P1 PRMT R200, R26, 0x5410, RZ ;  /* 0x000054101ac89816 */ /* 0x000fe200000000ff */
[----:B------:R-:W-:Y:S01]  /*b3b0*/  IMAD.WIDE.U32 R26, R167, -0x2daee0ad, RZ ;  /* 0xd2511f53a71a7825 */ /* 0x000fe200078e00ff */
[C---:B------:R-:W-:Y:S02]  /*b3c0*/  ISETP.GE.U32.AND P1, PT, R252.reuse, R31, PT ;  /* 0x0000001ffc00720c */ /* 0x040fe40003f26070 */
[----:B------:R-:W-:Y:S02]  /*b3d0*/  ISETP.GE.U32.AND P2, PT, R252, R197, PT ;  /* 0x000000c5fc00720c */ /* 0x000fe40003f46070 */
[--C-:B------:R-:W-:Y:S02]  /*b3e0*/  LOP3.LUT R31, R27, UR4, R202.reuse, 0x96, !PT ;  /* 0x000000041b1f7c12 */ /* 0x100fe4000f8e96ca */
[----:B------:R-:W-:Y:S02]  /*b3f0*/  PRMT R202, R203, 0x7632, R202 ;  /* 0x00007632cbca7816 */ /* 0x000fe400000000ca */
[----:B------:R-:W-:-:S02]  /*b400*/  LOP3.LUT R165, R31, 0xffff, RZ, 0xc0, !PT ;  /* 0x0000ffff1fa57812 */ /* 0x000fc400078ec0ff */
[----:B------:R-:W-:Y:S02]  /*b410*/  PRMT R172, R203, 0x5410, R202 ;  /* 0x00005410cbac7816 */ /* 0x000fe400000000ca */
[----:B------:R-:W-:Y:S01]  /*b420*/  SHF.R.U32.HI R165, RZ, 0x8, R165 ;  /* 0x00000008ffa57819 */ /* 0x000fe200000116a5 */
[----:B------:R-:W-:Y:S01]  /*b430*/  @!P1 HFMA2.BF16_V2 R25, -RZ.H0_H0, RZ.H0_H0, -R203.H0_H0 ;  /* 0x200000ffff199231 */ /* 0x000fe200003409cb */
[----:B------:R-:W-:Y:S01]  /*b440*/  F2FP.BF16.PACK_AB R197, R230, R231 ;  /* 0x000000e7e6c5723e */ /* 0x000fe200000010ff */
[----:B------:R-:W-:Y:S01]  /*b450*/  @!P2 HFMA2.BF16_V2 R23, -RZ.H0_H0, RZ.H0_H0, -R202.H0_H0 ;  /* 0x200000ffff17a231 */ /* 0x000fe200003409ca */
[----:B------:R-:W-:Y:S02]  /*b460*/  LOP3.LUT R165, R165, 0xffff, RZ, 0xc0, !PT ;  /* 0x0000ffffa5a57812 */ /* 0x000fe400078ec0ff */
[----:B------:R-:W-:Y:S02]  /*b470*/  @!P1 PRMT R203, R25, 0x5410, RZ ;  /* 0x0000541019cb9816 */ /* 0x000fe400000000ff */
[----:B------:R-:W-:-:S02]  /*b480*/  ISETP.GE.U32.AND P1, PT, R252, R165, PT ;  /* 0x000000a5fc00720c */ /* 0x000fc40003f26070 */
[----:B------:R-:W-:Y:S02]  /*b490*/  LOP3.LUT R167, R31, 0xff, RZ, 0xc0, !PT ;  /* 0x000000ff1fa77812 */ /* 0x000fe400078ec0ff */
[----:B------:R-:W-:Y:S02]  /*b4a0*/  PRMT R196, R197, 0x7632, R196 ;  /* 0x00007632c5c47816 */ /* 0x000fe400000000c4 */
[----:B------:R-:W-:Y:S02]  /*b4b0*/  @!P2 PRMT R202, R23, 0x5410, RZ ;  /* 0x0000541017caa816 */ /* 0x000fe400000000ff */
[----:B------:R-:W-:Y:S02]  /*b4c0*/  ISETP.GE.U32.AND P2, PT, R252, R167, PT ;  /* 0x000000a7fc00720c */ /* 0x000fe40003f46070 */
[--C-:B------:R-:W-:Y:S02]  /*b4d0*/  SHF.R.U32.HI R23, RZ, 0x10, R31.reuse ;  /* 0x00000010ff177819 */ /* 0x100fe4000001161f */
[----:B------:R-:W-:Y:S01]  /*b4e0*/  SHF.R.U32.HI R31, RZ, 0x18, R31 ;  /* 0x00000018ff1f7819 */ /* 0x000fe2000001161f */
[----:B------:R-:W-:Y:S01]  /*b4f0*/  @!P1 HFMA2.BF16_V2 R21, -RZ.H0_H0, RZ.H0_H0, -R196.H0_H0 ;  /* 0x200000ffff159231 */ /* 0x000fe200003409c4 */
[----:B------:R-:W-:-:S02]  /*b500*/  PRMT R166, R197, 0x5410, R196 ;  /* 0x00005410c5a67816 */ /* 0x000fc400000000c4 */
[----:B------:R-:W-:Y:S02]  /*b510*/  LOP3.LUT R23, R23, 0xff, RZ, 0xc0, !PT ;  /* 0x000000ff17177812 */ /* 0x000fe400078ec0ff */
[----:B------:R-:W-:Y:S01]  /*b520*/  @!P1 PRMT R196, R21, 0x5410, RZ ;  /* 0x0000541015c49816 */ /* 0x000fe200000000ff */
[----:B------:R-:W-:Y:S01]  /*b530*/  FADD.FTZ R21, R191, R192 ;  /* 0x000000c0bf157221 */ /* 0x000fe20000010000 */
[----:B------:R-:W-:Y:S01]  /*b540*/  ISETP.GE.U32.AND P1, PT, R252, R31, PT ;  /* 0x0000001ffc00720c */ /* 0x000fe20003f26070 */
[----:B------:R-:W-:Y:S01]  /*b550*/  @!P2 HFMA2.BF16_V2 R22, -RZ.H0_H0, RZ.H0_H0, -R197.H0_H0 ;  /* 0x200000ffff16a231 */ /* 0x000fe200003409c5 */
[----:B------:R-:W1:Y:S01]  /*b560*/  MUFU.EX2 R191, R194 ;  /* 0x000000c200bf7308 */ /* 0x000e620000000800 */
[----:B------:R-:W-:Y:S01]  /*b570*/  PRMT R165, R199, 0x5410, R198 ;  /* 0x00005410c7a57816 */ /* 0x000fe200000000c6 */
[----:B------:R-:W-:Y:S01]  /*b580*/  FADD.FTZ R220, R220, R21 ;  /* 0x00000015dcdc7221 */ /* 0x000fe20000010000 */
[----:B------:R-:W-:Y:S02]  /*b590*/  PRMT R167, R252, 0x7054, R252 ;  /* 0x00007054fca77816 */ /* 0x000fe400000000fc */
[----:B------:R-:W-:Y:S01]  /*b5a0*/  @!P2 PRMT R197, R22, 0x5410, RZ ;  /* 0x0000541016c5a816 */ /* 0x000fe200000000ff */
[----:B------:R-:W-:Y:S01]  /*b5b0*/  FADD.FTZ R220, R187, R220 ;  /* 0x000000dcbbdc7221 */ /* 0x000fe20000010000 */
[----:B------:R-:W-:-:S02]  /*b5c0*/  ISETP.GE.U32.AND P2, PT, R252, R23, PT ;  /* 0x00000017fc00720c */ /* 0x000fc40003f46070 */
[C---:B------:R-:W-:Y:S01]  /*b5d0*/  LOP3.LUT R23, R26.reuse, 0xff, RZ, 0xc0, !PT ;  /* 0x000000ff1a177812 */ /* 0x040fe200078ec0ff */
[----:B------:R-:W-:Y:S01]  /*b5e0*/  FADD.FTZ R235, R235, R220 ;  /* 0x000000dcebeb7221 */ /* 0x000fe20000010000 */
[----:B------:R-:W-:Y:S01]  /*b5f0*/  @!P1 HFMA2.BF16_V2 R7, -RZ.H0_H0, RZ.H0_H0, -R198.H0_H0 ;  /* 0x200000ffff079231 */ /* 0x000fe200003409c6 */
[----:B------:R-:W-:Y:S02]  /*b600*/  LOP3.LUT R22, R26, 0xffff, RZ, 0xc0, !PT ;  /* 0x0000ffff1a167812 */ /* 0x000fe400078ec0ff */
[----:B------:R-:W-:Y:S01]  /*b610*/  SHF.R.U32.HI R27, RZ, 0x18, R26 ;  /* 0x00000018ff1b7819 */ /* 0x000fe2000001161a */
[----:B------:R-:W-:Y:S01]  /*b620*/  FADD.FTZ R234, R234, R235 ;  /* 0x000000ebeaea7221 */ /* 0x000fe20000010000 */
[----:B------:R-:W-:Y:S02]  /*b630*/  @!P1 PRMT R198, R7, 0x5410, RZ ;  /* 0x0000541007c69816 */ /* 0x000fe400000000ff */
[----:B------:R-:W-:Y:S01]  /*b640*/  ISETP.GE.U32.AND P1, PT, R252, R23, PT ;  /* 0x00000017fc00720c */ /* 0x000fe20003f26070 */
[----:B------:R-:W-:Y:S01]  /*b650*/  FADD.FTZ R233, R233, R234 ;  /* 0x000000eae9e97221 */ /* 0x000fe20000010000 */
[----:B------:R-:W-:Y:S01]  /*b660*/  SHF.R.U32.HI R22, RZ, 0x8, R22 ;  /* 0x00000008ff167819 */ /* 0x000fe20000011616 */
[----:B------:R-:W-:Y:S01]  /*b670*/  @!P2 HFMA2.BF16_V2 R20, -RZ.H0_H0, RZ.H0_H0, -R199.H0_H0 ;  /* 0x200000ffff14a231 */ /* 0x000fe200003409c7 */
[----:B-1----:R-:W-:Y:S01]  /*b680*/  F2FP.BF16.PACK_AB R195, R191, R228 ;  /* 0x000000e4bfc3723e */ /* 0x002fe200000010ff */
[----:B------:R-:W-:Y:S01]  /*b690*/  FADD.FTZ R232, R232, R233 ;  /* 0x000000e9e8e87221 */ /* 0x000fe20000010000 */
[----:B------:R-:W-:-:S02]  /*b6a0*/  LOP3.LUT R7, R22, 0xffff, RZ, 0xc0, !PT ;  /* 0x0000ffff16077812 */ /* 0x000fc400078ec0ff */
[----:B------:R-:W-:Y:S01]  /*b6b0*/  @!P2 PRMT R199, R20, 0x5410, RZ ;  /* 0x0000541014c7a816 */ /* 0x000fe200000000ff */
[----:B------:R-:W-:Y:S01]  /*b6c0*/  FADD.FTZ R20, R190, R193 ;  /* 0x000000c1be147221 */ /* 0x000fe20000010000 */
[----:B------:R-:W-:Y:S01]  /*b6d0*/  ISETP.GE.U32.AND P2, PT, R252, R7, PT ;  /* 0x00000007fc00720c */ /* 0x000fe20003f46070 */
[----:B------:R-:W1:Y:S01]  /*b6e0*/  MUFU.EX2 R190, R247 ;  /* 0x000000f700be7308 */ /* 0x000e620000000800 */
[----:B------:R-:W-:Y:S01]  /*b6f0*/  SHF.R.U32.HI R7, RZ, 0x10, R26 ;  /* 0x00000010ff077819 */ /* 0x000fe2000001161a */
[----:B------:R-:W-:Y:S01]  /*b700*/  @!P1 HFMA2.BF16_V2 R0, -RZ.H0_H0, RZ.H0_H0, -R195.H0_H0 ;  /* 0x200000ffff009231 */ /* 0x000fe200003409c3 */
[----:B------:R-:W-:Y:S01]  /*b710*/  PRMT R194, R195, 0x7632, R194 ;  /* 0x00007632c3c27816 */ /* 0x000fe200000000c2 */
[----:B------:R-:W-:Y:S01]  /*b720*/  FADD.FTZ R221, R221, R20 ;  /* 0x00000014dddd7221 */ /* 0x000fe20000010000 */
[----:B------:R-:W-:Y:S01]  /*b730*/  LOP3.LUT R7, R7, 0xff, RZ, 0xc0, !PT ;  /* 0x000000ff07077812 */ /* 0x000fe200078ec0ff */
[----:B------:R-:W-:Y:S01]  /*b740*/  FADD.FTZ R231, R231, R232 ;  /* 0x000000e8e7e77221 */ /* 0x000fe20000010000 */
[----:B------:R-:W-:Y:S01]  /*b750*/  PRMT R164, R195, 0x5410, R194 ;  /* 0x00005410c3a47816 */ /* 0x000fe200000000c2 */
[----:B------:R-:W-:Y:S01]  /*b760*/  FADD.FTZ R186, R186, R221 ;  /* 0x000000ddbaba7221 */ /* 0x000fe20000010000 */
[----:B------:R-:W-:Y:S01]  /*b770*/  @!P1 PRMT R195, R0, 0x5410, RZ ;  /* 0x0000541000c39816 */ /* 0x000fe200000000ff */
[----:B------:R-:W-:Y:S01]  /*b780*/  FADD.FTZ R231, R230, R231 ;  /* 0x000000e7e6e77221 */ /* 0x000fe20000010000 */
[----:B------:R-:W-:Y:S01]  /*b790*/  ISETP.GE.U32.AND P1, PT, R252, R7, PT ;  /* 0x00000007fc00720c */ /* 0x000fe20003f26070 */
[----:B------:R-:W-:Y:S01]  /*b7a0*/  @!P2 HFMA2.BF16_V2 R5, -RZ.H0_H0, RZ.H0_H0, -R194.H0_H0 ;  /* 0x200000ffff05a231 */ /* 0x000fe200003409c2 */
[----:B------:R-:W-:Y:S01]  /*b7b0*/  LOP3.LUT R26, R243, UR11, R244, 0x96, !PT ;  /* 0x0000000bf31a7c12 */ /* 0x000fe2000f8e96f4 */
[----:B------:R-:W-:Y:S01]  /*b7c0*/  FADD.FTZ R229, R229, R186 ;  /* 0x000000bae5e57221 */ /* 0x000fe20000010000 */
[----:B------:R-:W-:Y:S01]  /*b7d0*/  LOP3.LUT R25, R237, UR9, R242, 0x96, !PT ;  /* 0x00000009ed197c12 */ /* 0x000fe2000f8e96f2 */
[----:B------:R-:W-:Y:S01]  /*b7e0*/  IMAD.MOV.U32 R237, RZ, RZ, c[0x0][0x228] ;  /* 0x00008a00ffed7624 */ /* 0x000fe200078e00ff */
[----:B-1----:R-:W-:Y:S01]  /*b7f0*/  F2FP.BF16.PACK_AB R0, R190, R223 ;  /* 0x000000dfbe00723e */ /* 0x002fe200000010ff */
[----:B------:R-:W-:Y:S01]  /*b800*/  FADD.FTZ R226, R226, R229 ;  /* 0x000000e5e2e27221 */ /* 0x000fe20000010000 */
[----:B------:R-:W-:Y:S01]  /*b810*/  @!P2 PRMT R194, R5, 0x5410, RZ ;  /* 0x0000541005c2a816 */ /* 0x000fe200000000ff */
[----:B------:R-:W-:-:S02]  /*b820*/  IMAD.SHL.U32 R237, R237, 0x8, RZ ;  /* 0x00000008eded7824 */ /* 0x000fc400078e00ff */
[----:B------:R-:W-:Y:S02]  /*b830*/  FADD.FTZ R227, R227, R226 ;  /* 0x000000e2e3e37221 */ /* 0x000fe40000010000 */
[----:B------:R-:W-:Y:S01]  /*b840*/  @!P1 HFMA2.BF16_V2 R6, -RZ.H0_H0, RZ.H0_H0, -R0.H0_H0 ;  /* 0x200000ffff069231 */ /* 0x000fe20000340900 */
[----:B------:R-:W-:Y:S01]  /*b850*/  @P1 PRMT R193, R0, 0x7610, R193 ;  /* 0x0000761000c11816 */ /* 0x000fe200000000c1 */
[----:B------:R-:W-:Y:S02]  /*b860*/  FADD.FTZ R224, R224, R227 ;  /* 0x000000e3e0e07221 */ /* 0x000fe40000010000 */
[----:B------:R-:W-:Y:S01]  /*b870*/  FADD.FTZ R228, R228, R231 ;  /* 0x000000e7e4e47221 */ /* 0x000fe20000010000 */
[----:B------:R-:W-:Y:S01]  /*b880*/  @!P1 PRMT R193, R6, 0x5410, RZ ;  /* 0x0000541006c19816 */ /* 0x000fe200000000ff */
[----:B------:R-:W-:Y:S01]  /*b890*/  FADD.FTZ R225, R225, R224 ;  /* 0x000000e0e1e17221 */ /* 0x000fe20000010000 */
[----:B------:R-:W-:Y:S01]  /*b8a0*/  LOP3.LUT R6, R245, UR13, R32, 0x96, !PT ;  /* 0x0000000df5067c12 */ /* 0x000fe2000f8e9620 */
[----:B------:R-:W-:Y:S01]  /*b8b0*/  FADD.FTZ R249, R191, R228 ;  /* 0x000000e4bff97221 */ /* 0x000fe20000010000 */
[----:B------:R-:W-:Y:S01]  /*b8c0*/  ISETP.GE.U32.AND P1, PT, R252, R27, PT ;  /* 0x0000001bfc00720c */ /* 0x000fe20003f26070 */
[----:B------:R-:W-:-:S03]  /*b8d0*/  IMAD.WIDE.U32 R26, R26, -0x2daee0ad, RZ ;  /* 0xd2511f531a1a7825 */ /* 0x000fc600078e00ff */
[----:B------:R-:W-:Y:S01]  /*b8e0*/  STL [R1+0x6c], R249 ;  /* 0x00006cf901007387 */ /* 0x000fe20000100800 */
[----:B------:R-:W-:Y:S02]  /*b8f0*/  IMAD R5, R6, -0x2daee0ad, RZ ;  /* 0xd2511f5306057824 */ /* 0x000fe400078e02ff */
[----:B------:R-:W-:-:S03]  /*b900*/  FADD.FTZ R222, R222, R225 ;  /* 0x000000e1dede7221 */ /* 0x000fc60000010000 */
[----:B------:R-:W-:Y:S01]  /*b910*/  LOP3.LUT R22, R27, UR8, R5, 0x96, !PT ;  /* 0x000000081b167c12 */ /* 0x000fe2000f8e9605 */
[----:B------:R-:W-:Y:S02]  /*b920*/  FADD.FTZ R223, R223, R222 ;  /* 0x000000dedfdf7221 */ /* 0x000fe40000010000 */
[----:B------:R-:W-:Y:S01]  /*b930*/  @!P1 HFMA2.BF16_V2 R4, -RZ.H0_H0, RZ.H0_H0, -R0.H1_H1 ;  /* 0x200000ffff049231 */ /* 0x000fe20000360900 */
[----:B------:R-:W-:Y:S01]  /*b940*/  @P1 PRMT R192, R0, 0x7632, R192 ;  /* 0x0000763200c01816 */ /* 0x000fe200000000c0 */
[----:B------:R-:W-:-:S03]  /*b950*/  IMAD.WIDE.U32 R22, R22, -0x326172a9, RZ ;  /* 0xcd9e8d5716167825 */ /* 0x000fc600078e00ff */
[----:B------:R-:W-:Y:S01]  /*b960*/  @!P1 PRMT R192, R4, 0x5410, RZ ;  /* 0x0000541004c09816 */ /* 0x000fe200000000ff */
[----:B------:R-:W-:Y:S01]  /*b970*/  FADD.FTZ R248, R190, R223 ;  /* 0x000000dfbef87221 */ /* 0x000fe20000010000 */
[----:B------:R-:W-:Y:S01]  /*b980*/  LOP3.LUT R5, R23, UR5, R236, 0x96, !PT ;  /* 0x0000000517057c12 */ /* 0x000fe2000f8e96ec */
[----:B------:R-:W-:Y:S01]  /*b990*/  IMAD.WIDE R236, R237, 0x2, R16 ;  /* 0x00000002edec7825 */ /* 0x000fe200078e0210 */
[----:B------:R-:W-:Y:S02]  /*b9a0*/  LOP3.LUT R21, R22, 0xff, RZ, 0xc0, !PT ;  /* 0x000000ff16157812 */ /* 0x000fe400078ec0ff */
[--C-:B------:R-:W-:Y:S01]  /*b9b0*/  SHF.R.U32.HI R6, RZ, 0x10, R5.reuse ;  /* 0x00000010ff067819 */ /* 0x100fe20000011605 */
[----:B------:R-:W-:Y:S01]  /*b9c0*/  STL [R1+0x68], R248 ;  /* 0x000068f801007387 */ /* 0x000fe20000100800 */
[C---:B------:R-:W-:Y:S02]  /*b9d0*/  LOP3.LUT R7, R5.reuse, 0xffff, RZ, 0xc0, !PT ;  /* 0x0000ffff05077812 */ /* 0x040fe400078ec0ff */
[----:B------:R-:W-:Y:S01]  /*b9e0*/  LOP3.LUT R4, R5, 0xff, RZ, 0xc0, !PT ;  /* 0x000000ff05047812 */ /* 0x000fe200078ec0ff */
[----:B------:R-:W-:Y:S01]  /*b9f0*/  STG.E.U16 [R236.64+-0x80], R175 ;  /* 0xffff80afec007986 */ /* 0x000fe2000c10151a */
[----:B------:R-:W-:-:S02]  /*ba00*/  SHF.R.U32.HI R5, RZ, 0x18, R5 ;  /* 0x00000018ff057819 */ /* 0x000fc40000011605 */
[----:B------:R-:W-:Y:S01]  /*ba10*/  LOP3.LUT R6, R6, 0xff, RZ, 0xc0, !PT ;  /* 0x000000ff06067812 */ /* 0x000fe200078ec0ff */
[----:B------:R-:W-:Y:S01]  /*ba20*/  STG.E.U16 [R236.64+-0x7e], R188 ;  /* 0xffff82bcec007986 */ /* 0x000fe2000c10151a */
[----:B------:R-:W-:Y:S02]  /*ba30*/  SHF.R.U32.HI R7, RZ, 0x8, R7 ;  /* 0x00000008ff077819 */ /* 0x000fe40000011607 */
[----:B------:R-:W-:Y:S01]  /*ba40*/  PRMT R6, R6, 0x5410, R5 ;  /* 0x0000541006067816 */ /* 0x000fe20000000005 */
[----:B------:R-:W-:Y:S01]  /*ba50*/  STG.E.U16 [R16.64+-0x70], R185 ;  /* 0xffff90b910007986 */ /* 0x000fe2000c10151a */
[--C-:B------:R-:W-:Y:S02]  /*ba60*/  SHF.R.U32.HI R20, RZ, 0x10, R22.reuse ;  /* 0x00000010ff147819 */ /* 0x100fe40000011616 */
[----:B------:R-:W-:Y:S01]  /*ba70*/  PRMT R4, R4, 0x5410, R7 ;  /* 0x0000541004047816 */ /* 0x000fe20000000007 */
[--C-:B------:R-:W-:Y:S01]  /*ba80*/  HSET2.LE.AND R5, R6, R167.reuse, PT ;  /* 0x000000a706057233 */ /* 0x100fe20003803000 */
[----:B------:R-:W-:Y:S01]  /*ba90*/  LOP3.LUT R6, R22, 0xffff, RZ, 0xc0, !PT ;  /* 0x0000ffff16067812 */ /* 0x000fe200078ec0ff */
[----:B------:R-:W-:Y:S01]  /*baa0*/  STG.E.U16 [R16.64+-0x6e], R184 ;  /* 0xffff92b810007986 */ /* 0x000fe2000c10151a */
[----:B------:R-:W-:Y:S01]  /*bab0*/  SHF.R.U32.HI R7, RZ, 0x18, R22 ;  /* 0x00000018ff077819 */ /* 0x000fe20000011616 */
[----:B------:R-:W-:Y:S01]  /*bac0*/  HSET2.LE.AND R4, R4, R167, PT ;  /* 0x000000a704047233 */ /* 0x000fe20003803000 */
[----:B------:R-:W-:Y:S01]  /*bad0*/  SHF.R.U32.HI R6, RZ, 0x8, R6 ;  /* 0x00000008ff067819 */ /* 0x000fe20000011606 */
[----:B------:R-:W-:Y:S01]  /*bae0*/  STG.E.U16 [R236.64+-0x70], R189 ;  /* 0xffff90bdec007986 */ /* 0x000fe2000c10151a */
[----:B------:R-:W-:-:S02]  /*baf0*/  LOP3.LUT R20, R20, 0xff, RZ, 0xc0, !PT ;  /* 0x000000ff14147812 */ /* 0x000fc400078ec0ff */
[----:B------:R-:W-:Y:S01]  /*bb00*/  PRMT R6, R21, 0x5410, R6 ;  /* 0x0000541015067816 */ /* 0x000fe20000000006 */
[----:B------:R1:W-:Y:S01]  /*bb10*/  STG.E.U16 [R236.64+-0x6e], R2 ;  /* 0xffff9202ec007986 */ /* 0x0003e2000c10151a */
[----:B------:R-:W-:Y:S02]  /*bb20*/  PRMT R20, R20, 0x5410, R7 ;  /* 0x0000541014147816 */ /* 0x000fe40000000007 */
[----:B------:R-:W-:Y:S01]  /*bb30*/  LOP3.LUT R4, R4, R239, RZ, 0xc0, !PT ;  /* 0x000000ef04047212 */ /* 0x000fe200078ec0ff */
[--C-:B------:R-:W-:Y:S01]  /*bb40*/  HSET2.LE.AND R21, R6, R167.reuse, PT ;  /* 0x000000a706157233 */ /* 0x100fe20003803000 */
[----:B------:R-:W-:Y:S01]  /*bb50*/  LOP3.LUT R5, R5, R174, RZ, 0xc0, !PT ;  /* 0x000000ae05057212 */ /* 0x000fe200078ec0ff */
[----:B------:R-:W-:Y:S01]  /*bb60*/  HSET2.LE.AND R7, R20, R167, PT ;  /* 0x000000a714077233 */ /* 0x000fe20003803000 */
[----:B------:R-:W-:Y:S02]  /*bb70*/  STG.E.U16 [R16.64+-0x60], R181 ;  /* 0xffffa0b510007986 */ /* 0x000fe4000c10151a */
[----:B------:R-:W-:-:S02]  /*bb80*/  LOP3.LUT R6, R21, R238, RZ, 0xc0, !PT ;  /* 0x000000ee15067212 */ /* 0x000fc400078ec0ff */
[----:B------:R-:W2:Y:S01]  /*bb90*/  LDSM.16.MT88.4 R20, [R212+0x18000] ;  /* 0x01800000d414783b */ /* 0x000ea20000004200 */
[----:B------:R-:W-:-:S03]  /*bba0*/  LOP3.LUT R7, R7, R246, RZ, 0xc0, !PT ;  /* 0x000000f607077212 */ /* 0x000fc600078ec0ff */
[----:B------:R-:W-:Y:S04]  /*bbb0*/  STG.E.U16 [R16.64+-0x5e], R180 ;  /* 0xffffa2b410007986 */ /* 0x000fe8000c10151a */
[----:B------:R-:W-:Y:S04]  /*bbc0*/  STG.E.U16 [R236.64+-0x60], R183 ;  /* 0xffffa0b7ec007986 */ /* 0x000fe8000c10151a */
[----:B------:R-:W-:Y:S04]  /*bbd0*/  STG.E.U16 [R236.64+-0x5e], R182 ;  /* 0xffffa2b6ec007986 */ /* 0x000fe8000c10151a */
[----:B------:R-:W-:Y:S01]  /*bbe0*/  STG.E.U16 [R16.64+-0x50], R177 ;  /* 0xffffb0b110007986 */ /* 0x000fe2000c10151a */
[----:B-1----:R-:W-:-:S03]  /*bbf0*/  IMAD.MOV.U32 R2, RZ, RZ, R19 ;  /* 0x000000ffff027224 */ /* 0x002fc600078e0013 */
        /* <DEDUP_REMOVED lines=70> */
[----:B------:R-:W-:Y:S02]  /*c060*/  SHF.R.U32.HI R5, RZ, 0x8, R5 ;  /* 0x00000008ff057819 */ /* 0x000fe40000011605 */
[----:B------:R-:W-:Y:S02]  /*c070*/  SHF.R.U32.HI R174, RZ, 0x10, R4 ;  /* 0x00000010ffae7819 */ /* 0x000fe40000011604 */
[----:B------:R-:W-:-:S02]  /*c080*/  PRMT R6, R6, 0x5410, R5 ;  /* 0x0000541006067816 */ /* 0x000fc40000000005 */
[C---:B------:R-:W-:Y:S02]  /*c090*/  LOP3.LUT R5, R7.reuse, 0xffff, RZ, 0xc0, !PT ;  /* 0x0000ffff07057812 */ /* 0x040fe400078ec0ff */
[----:B------:R-:W-:Y:S01]  /*c0a0*/  SHF.R.U32.HI R21, RZ, 0x18, R4 ;  /* 0x00000018ff157819 */ /* 0x000fe20000011604 */
[----:B------:R-:W-:Y:S01]  /*c0b0*/  HSET2.LE.AND R6, R6, R167, PT ;  /* 0x000000a706067233 */ /* 0x000fe20003803000 */
[----:B------:R-:W-:Y:S02]  /*c0c0*/  SHF.R.U32.HI R5, RZ, 0x8, R5 ;  /* 0x00000008ff057819 */ /* 0x000fe40000011605 */
[----:B------:R-:W-:Y:S02]  /*c0d0*/  LOP3.LUT R4, R7, 0xff, RZ, 0xc0, !PT ;  /* 0x000000ff07047812 */ /* 0x000fe400078ec0ff */
[----:B------:R-:W-:Y:S02]  /*c0e0*/  SHF.R.U32.HI R238, RZ, 0x10, R7 ;  /* 0x00000010ffee7819 */ /* 0x000fe40000011607 */
[----:B------:R-:W-:-:S02]  /*c0f0*/  PRMT R4, R4, 0x5410, R5 ;  /* 0x0000541004047816 */ /* 0x000fc40000000005 */
[----:B------:R-:W-:Y:S02]  /*c100*/  SHF.R.U32.HI R7, RZ, 0x18, R7 ;  /* 0x00000018ff077819 */ /* 0x000fe40000011607 */
[----:B------:R-:W-:Y:S01]  /*c110*/  LOP3.LUT R174, R174, 0xff, RZ, 0xc0, !PT ;  /* 0x000000ffaeae7812 */ /* 0x000fe200078ec0ff */
[--C-:B------:R-:W-:Y:S01]  /*c120*/  HSET2.LE.AND R5, R4, R167.reuse, PT ;  /* 0x000000a704057233 */ /* 0x100fe20003803000 */
[----:B------:R-:W-:Y:S02]  /*c130*/  LOP3.LUT R238, R238, 0xff, RZ, 0xc0, !PT ;  /* 0x000000ffeeee7812 */ /* 0x000fe400078ec0ff */
[----:B------:R-:W-:Y:S02]  /*c140*/  PRMT R174, R174, 0x5410, R21 ;  /* 0x00005410aeae7816 */ /* 0x000fe40000000015 */
[----:B------:R-:W-:Y:S01]  /*c150*/  PRMT R238, R238, 0x5410, R7 ;  /* 0x00005410eeee7816 */ /* 0x000fe20000000007 */
[----:B------:R-:W1:Y:S01]  /*c160*/  LDSM.16.MT88.4 R20, [R212+0x18800] ;  /* 0x01880000d414783b */ /* 0x000e620000004200 */
[----:B------:R-:W-:Y:S01]  /*c170*/  LOP3.LUT R4, R5, R24, RZ, 0xc0, !PT ;  /* 0x0000001805047212 */ /* 0x000fe200078ec0ff */
[--C-:B------:R-:W-:Y:S01]  /*c180*/  HSET2.LE.AND R7, R174, R167.reuse, PT ;  /* 0x000000a7ae077233 */ /* 0x100fe20003803000 */
[----:B------:R-:W-:Y:S01]  /*c190*/  LOP3.LUT R6, R6, R29, RZ, 0xc0, !PT ;  /* 0x0000001d06067212 */ /* 0x000fe200078ec0ff */
[----:B------:R-:W-:Y:S01]  /*c1a0*/  HSET2.LE.AND R5, R238, R167, PT ;  /* 0x000000a7ee057233 */ /* 0x000fe20003803000 */
[----:B------:R-:W-:Y:S01]  /*c1b0*/  LDSM.16.MT88.4 R24, [R210+0x18800] ;  /* 0x01880000d218783b */ /* 0x000fe20000004200 */
[----:B------:R-:W-:Y:S01]  /*c1c0*/  IMAD.WIDE.U32 R174, R168, -0x2daee0ad, RZ ;  /* 0xd2511f53a8ae7825 */ /* 0x000fe200078e00ff */
[----:B------:R-:W-:-:S02]  /*c1d0*/  LOP3.LUT R7, R7, R28, RZ, 0xc0, !PT ;  /* 0x0000001c07077212 */ /* 0x000fc400078ec0ff */
[----:B------:R-:W-:Y:S01]  /*c1e0*/  LOP3.LUT R5, R5, R30, RZ, 0xc0, !PT ;  /* 0x0000001e05057212 */ /* 0x000fe200078ec0ff */
[----:B------:R-:W-:Y:S01]  /*c1f0*/  IMAD.WIDE.U32 R238, R170, -0x2daee0ad, RZ ;  /* 0xd2511f53aaee7825 */ /* 0x000fe200078e00ff */
[----:B------:R-:W2:Y:S01]  /*c200*/  LDSM.16.MT88.4 R28, [R209+0x18800] ;  /* 0x01880000d11c783b */ /* 0x000ea20000004200 */
[----:B------:R-:W-:-:S03]  /*c210*/  LOP3.LUT R34, R175, UR14, R34, 0x96, !PT ;  /* 0x0000000eaf227c12 */ /* 0x000fc6000f8e9622 */
[----:B------:R-:W-:Y:S02]  /*c220*/  LOP3.LUT R174, R239, UR12, R174, 0x96, !PT ;  /* 0x0000000cefae7c12 */ /* 0x000fe4000f8e96ae */
[----:B------:R-:W-:-:S04]  /*c230*/  IMAD.WIDE.U32 R170, R34, -0x326172a9, RZ ;  /* 0xcd9e8d5722aa7825 */ /* 0x000fc800078e00ff */
[----:B------:R-:W-:Y:S01]  /*c240*/  IMAD.WIDE.U32 R174, R174, -0x326172a9, RZ ;  /* 0xcd9e8d57aeae7825 */ /* 0x000fe200078e00ff */
[----:B------:R-:W-:-:S04]  /*c250*/  LOP3.LUT R32, R171, UR13, R32, 0x96, !PT ;  /* 0x0000000dab207c12 */ /* 0x000fc8000f8e9620 */
[----:B------:R-:W-:Y:S01]  /*c260*/  LOP3.LUT R170, R175, UR11, R170, 0x96, !PT ;  /* 0x0000000bafaa7c12 */ /* 0x000fe2000f8e96aa */
[----:B------:R-:W-:-:S04]  /*c270*/  IMAD.WIDE.U32 R32, R32, -0x2daee0ad, RZ ;  /* 0xd2511f5320207825 */ /* 0x000fc800078e00ff */
[----:B------:R-:W-:Y:S01]  /*c280*/  IMAD.WIDE.U32 R170, R170, -0x2daee0ad, RZ ;  /* 0xd2511f53aaaa7825 */ /* 0x000fe200078e00ff */
[----:B------:R-:W-:-:S05]  /*c290*/  LOP3.LUT R238, R33, UR10, R238, 0x96, !PT ;  /* 0x0000000a21ee7c12 */ /* 0x000fca000f8e96ee */
[----:B------:R-:W-:Y:S01]  /*c2a0*/  IMAD.WIDE.U32 R238, R238, -0x326172a9, RZ ;  /* 0xcd9e8d57eeee7825 */ /* 0x000fe200078e00ff */
[----:B-1----:R-:W-:Y:S04]  /*c2b0*/  HMMA.16816.F32.BF16 R160, R4, R20, R160 ;  /* 0x0000001404a0723c */ /* 0x002fe800000418a0 */
[----:B------:R-:W-:-:S05]  /*c2c0*/  LOP3.LUT R174, R239, UR9, R174, 0x96, !PT ;  /* 0x00000009efae7c12 */ /* 0x000fca000f8e96ae */
[----:B------:R-:W-:Y:S01]  /*c2d0*/  IMAD.WIDE.U32 R174, R174, -0x2daee0ad, RZ ;  /* 0xd2511f53aeae7825 */ /* 0x000fe200078e00ff */
[----:B------:R-:W-:Y:S01]  /*c2e0*/  HMMA.16816.F32.BF16 R156, R4, R22, R156 ;  /* 0x00000016049c723c */ /* 0x000fe2000004189c */
[----:B------:R-:W1:Y:S03]  /*c2f0*/  LDSM.16.MT88.4 R20, [R208+0x18800] ;  /* 0x01880000d014783b */ /* 0x000e660000004200 */
[----:B------:R-:W-:-:S04]  /*c300*/  LOP3.LUT R170, R175, UR4, R170, 0x96, !PT ;  /* 0x00000004afaa7c12 */ /* 0x000fc8000f8e96aa */
        /* <DEDUP_REMOVED lines=52> */
[C---:B------:R-:W-:Y:S02]  /*c650*/  LOP3.LUT R20, R5.reuse, 0xffff, RZ, 0xc0, !PT ;  /* 0x0000ffff05147812 */ /* 0x040fe400078ec0ff */
[----:B------:R-:W-:Y:S02]  /*c660*/  PRMT R6, R6, 0x5410, R7 ;  /* 0x0000541006067816 */ /* 0x000fe40000000007 */
[----:B------:R-:W-:Y:S02]  /*c670*/  LOP3.LUT R4, R4, 0xff, RZ, 0xc0, !PT ;  /* 0x000000ff04047812 */ /* 0x000fe400078ec0ff */
[----:B------:R-:W-:Y:S01]  /*c680*/  LOP3.LUT R7, R5, 0xff, RZ, 0xc0, !PT ;  /* 0x000000ff05077812 */ /* 0x000fe200078ec0ff */
[----:B------:R-:W-:Y:S01]  /*c690*/  HSET2.LE.AND R6, R6, R167, PT ;  /* 0x000000a706067233 */ /* 0x000fe20003803000 */
[----:B------:R-:W-:Y:S02]  /*c6a0*/  SHF.R.U32.HI R20, RZ, 0x8, R20 ;  /* 0x00000008ff147819 */ /* 0x000fe40000011614 */
[----:B------:R-:W-:-:S02]  /*c6b0*/  PRMT R4, R4, 0x5410, R21 ;  /* 0x0000541004047816 */ /* 0x000fc40000000015 */
[----:B------:R-:W-:Y:S02]  /*c6c0*/  PRMT R20, R7, 0x5410, R20 ;  /* 0x0000541007147816 */ /* 0x000fe40000000014 */
[--C-:B------:R-:W-:Y:S01]  /*c6d0*/  SHF.R.U32.HI R168, RZ, 0x10, R5.reuse ;  /* 0x00000010ffa87819 */ /* 0x100fe20000011605 */
[--C-:B------:R-:W-:Y:S01]  /*c6e0*/  HSET2.LE.AND R7, R4, R167.reuse, PT ;  /* 0x000000a704077233 */ /* 0x100fe20003803000 */
[----:B------:R-:W-:Y:S01]  /*c6f0*/  SHF.R.U32.HI R5, RZ, 0x18, R5 ;  /* 0x00000018ff057819 */ /* 0x000fe20000011605 */
[----:B------:R-:W-:Y:S01]  /*c700*/  HSET2.LE.AND R4, R20, R167, PT ;  /* 0x000000a714047233 */ /* 0x000fe20003803000 */
[----:B------:R-:W-:Y:S01]  /*c710*/  LOP3.LUT R168, R168, 0xff, RZ, 0xc0, !PT ;  /* 0x000000ffa8a87812 */ /* 0x000fe200078ec0ff */
[----:B------:R-:W2:Y:S01]  /*c720*/  LDSM.16.MT88.4 R20, [R208+0x19000] ;  /* 0x01900000d014783b */ /* 0x000ea20000004200 */
[----:B------:R-:W-:Y:S02]  /*c730*/  LOP3.LUT R6, R6, R173, RZ, 0xc0, !PT ;  /* 0x000000ad06067212 */ /* 0x000fe400078ec0ff */
[----:B------:R-:W-:-:S02]  /*c740*/  LOP3.LUT R4, R4, R35, RZ, 0xc0, !PT ;  /* 0x0000002304047212 */ /* 0x000fc400078ec0ff */
[----:B------:R-:W3:Y:S01]  /*c750*/  LDSM.16.MT88.4 R32, [R212+0x19000] ;  /* 0x01900000d420783b */ /* 0x000ee20000004200 */
[----:B------:R-:W-:Y:S02]  /*c760*/  PRMT R168, R168, 0x5410, R5 ;  /* 0x00005410a8a87816 */ /* 0x000fe40000000005 */
[----:B------:R-:W-:-:S03]  /*c770*/  LOP3.LUT R7, R7, R172, RZ, 0xc0, !PT ;  /* 0x000000ac07077212 */ /* 0x000fc600078ec0ff */
[----:B------:R-:W-:-:S05]  /*c780*/  HSET2.LE.AND R168, R168, R167, PT ;  /* 0x000000a7a8a87233 */ /* 0x000fca0003803000 */
[----:B------:R-:W-:-:S07]  /*c790*/  LOP3.LUT R5, R168, R169, RZ, 0xc0, !PT ;  /* 0x000000a9a8057212 */ /* 0x000fce00078ec0ff */
[C---:B------:R-:W-:Y:S08]  /*c7a0*/  HMMA.16816.F32.BF16 R44, R4.reuse, R24, R44 ;  /* 0x00000018042c723c */ /* 0x040ff0000004182c */
[C---:B------:R-:W-:Y:S01]  /*c7b0*/  HMMA.16816.F32.BF16 R48, R4.reuse, R26, R48 ;  /* 0x0000001a0430723c */ /* 0x040fe20000041830 */
[----:B------:R-:W4:Y:S07]  /*c7c0*/  LDSM.16.MT88.4 R24, [R209+0x1b000] ;  /* 0x01b00000d118783b */ /* 0x000f2e0000004200 */
[C---:B-1----:R-:W-:Y:S08]  /*c7d0*/  HMMA.16816.F32.BF16 R36, R4.reuse, R28, R36 ;  /* 0x0000001c0424723c */ /* 0x042ff00000041824 */
[C---:B--2---:R-:W-:Y:S08]  /*c7e0*/  HMMA.16816.F32.BF16 R52, R4.reuse, R20, R52 ;  /* 0x000000140434723c */ /* 0x044ff00000041834 */
[C---:B------:R-:W-:Y:S01]  /*c7f0*/  HMMA.16816.F32.BF16 R56, R4.reuse, R22, R56 ;  /* 0x000000160438723c */ /* 0x040fe20000041838 */
[----:B------:R-:W1:Y:S07]  /*c800*/  LDSM.16.MT88.4 R20, [R208+0x1b000] ;  /* 0x01b00000d014783b */ /* 0x000e6e0000004200 */
[C---:B---3--:R-:W-:Y:S08]  /*c810*/  HMMA.16816.F32.BF16 R160, R4.reuse, R32, R160 ;  /* 0x0000002004a0723c */ /* 0x048ff000000418a0 */
[C---:B------:R-:W-:Y:S01]  /*c820*/  HMMA.16816.F32.BF16 R156, R4.reuse, R34, R156 ;  /* 0x00000022049c723c */ /* 0x040fe2000004189c */
[----:B------:R-:W2:Y:S07]  /*c830*/  LDSM.16.MT88.4 R32, [R212+0x1b000] ;  /* 0x01b00000d420783b */ /* 0x000eae0000004200 */
        /* <DEDUP_REMOVED lines=34> */
[----:B------:R-:W-:Y:S07]  /*ca60*/  LDSM.16.MT88.4 R32, [R210+0x1b800] ;  /* 0x01b80000d220783b */ /* 0x000fee0000004200 */
[C---:B---3--:R-:W-:Y:S07]  /*ca70*/  HMMA.16816.F32.BF16 R144, R4.reuse, R28, R144 ;  /* 0x0000001c0490723c */ /* 0x048fee0000041890 */
[----:B------:R-:W-:Y:S01]  /*ca80*/  SHF.R.U32.HI R28, RZ, 0x10, R170 ;  /* 0x00000010ff1c7819 */ /* 0x000fe200000116aa */
[----:B------:R-:W-:Y:S01]  /*ca90*/  HMMA.16816.F32.BF16 R140, R4, R30, R140 ;  /* 0x0000001e048c723c */ /* 0x000fe2000004188c */
[----:B------:R-:W-:-:S06]  /*caa0*/  LOP3.LUT R29, R170, 0xff, RZ, 0xc0, !PT ;  /* 0x000000ffaa1d7812 */ /* 0x000fcc00078ec0ff */
[C---:B------:R-:W-:Y:S02]  /*cab0*/  LOP3.LUT R5, R174.reuse, 0xffff, RZ, 0xc0, !PT ;  /* 0x0000ffffae057812 */ /* 0x040fe400078ec0ff */
[----:B------:R-:W-:Y:S02]  /*cac0*/  LOP3.LUT R4, R174, 0xff, RZ, 0xc0, !PT ;  /* 0x000000ffae047812 */ /* 0x000fe400078ec0ff */
[----:B------:R-:W-:Y:S02]  /*cad0*/  SHF.R.U32.HI R5, RZ, 0x8, R5 ;  /* 0x00000008ff057819 */ /* 0x000fe40000011605 */
[----:B------:R-:W-:Y:S02]  /*cae0*/  SHF.R.U32.HI R7, RZ, 0x10, R174 ;  /* 0x00000010ff077819 */ /* 0x000fe400000116ae */
[----:B------:R-:W-:Y:S02]  /*caf0*/  PRMT R4, R4, 0x5410, R5 ;  /* 0x0000541004047816 */ /* 0x000fe40000000005 */
[----:B------:R-:W-:-:S02]  /*cb00*/  LOP3.LUT R5, R170, 0xffff, RZ, 0xc0, !PT ;  /* 0x0000ffffaa057812 */ /* 0x000fc400078ec0ff */
[----:B------:R-:W-:Y:S02]  /*cb10*/  SHF.R.U32.HI R6, RZ, 0x18, R174 ;  /* 0x00000018ff067819 */ /* 0x000fe400000116ae */
[----:B------:R-:W-:Y:S01]  /*cb20*/  SHF.R.U32.HI R30, RZ, 0x8, R5 ;  /* 0x00000008ff1e7819 */ /* 0x000fe20000011605 */
[----:B------:R-:W2:Y:S01]  /*cb30*/  LDSM.16.MT88.4 R172, [R209+0x19800] ;  /* 0x01980000d1ac783b */ /* 0x000ea20000004200 */
[----:B------:R-:W-:Y:S02]  /*cb40*/  SHF.R.U32.HI R170, RZ, 0x18, R170 ;  /* 0x00000018ffaa7819 */ /* 0x000fe400000116aa */
[----:B------:R-:W-:Y:S02]  /*cb50*/  LOP3.LUT R7, R7, 0xff, RZ, 0xc0, !PT ;  /* 0x000000ff07077812 */ /* 0x000fe400078ec0ff */
[----:B------:R-:W-:Y:S02]  /*cb60*/  LOP3.LUT R5, R28, 0xff, RZ, 0xc0, !PT ;  /* 0x000000ff1c057812 */ /* 0x000fe400078ec0ff */
[----:B------:R-:W-:-:S02]  /*cb70*/  PRMT R6, R7, 0x5410, R6 ;  /* 0x0000541007067816 */ /* 0x000fc40000000006 */
        /* <DEDUP_REMOVED lines=9> */
[----:B------:R-:W-:Y:S01]  /*cc10*/  LOP3.LUT R5, R170, R165, RZ, 0xc0, !PT ;  /* 0x000000a5aa057212 */ /* 0x000fe200078ec0ff */
[----:B------:R-:W-:Y:S01]  /*cc20*/  IMAD.MOV.U32 R0, RZ, RZ, R3 ;  /* 0x000000ffff007224 */ /* 0x000fe200078e0003 */
[----:B------:R-:W-:Y:S01]  /*cc30*/  LOP3.LUT R6, R167, R164, RZ, 0xc0, !PT ;  /* 0x000000a4a7067212 */ /* 0x000fe200078ec0ff */
[----:B------:R-:W-:Y:S04]  /*cc40*/  LDSM.16.MT88.4 R168, [R208+0x19800] ;  /* 0x01980000d0a8783b */ /* 0x000fe80000004200 */
[----:B------:R-:W3:Y:S02]  /*cc50*/  LDSM.16.MT88.4 R164, [R212+0x1b800] ;  /* 0x01b80000d4a4783b */ /* 0x000ee40000004200 */
        /* <DEDUP_REMOVED lines=14> */
[----:B------:R-:W5:Y:S07]  /*cd40*/  LDSM.16.MT88.4 R168, [R209+0x1d800] ;  /* 0x01d80000d1a8783b */ /* 0x000f6e0000004200 */
[C---:B------:R-:W-:Y:S08]  /*cd50*/  HMMA.16816.F32.BF16 R68, R4.reuse, R32, R68 ;  /* 0x000000200444723c */ /* 0x040ff00000041844 */
        /* <DEDUP_REMOVED lines=12> */
[----:B------:R-:W-:Y:S01]  /*ce20*/  IADD3 R164, P1, R16, -0x100, RZ ;  /* 0xffffff0010a47810 */ /* 0x000fe20007f3e0ff */
[C---:B---3--:R-:W-:Y:S08]  /*ce30*/  HMMA.16816.F32.BF16 R100, R4.reuse, R172, R100 ;  /* 0x000000ac0464723c */ /* 0x048ff00000041864 */
[C---:B------:R-:W-:Y:S08]  /*ce40*/  HMMA.16816.F32.BF16 R104, R4.reuse, R174, R104 ;  /* 0x000000ae0468723c */ /* 0x040ff00000041868 */
[C---:B-----5:R-:W-:Y:S08]  /*ce50*/  HMMA.16816.F32.BF16 R108, R4.reuse, R168, R108 ;  /* 0x000000a8046c723c */ /* 0x060ff0000004186c */
[C---:B------:R-:W-:Y:S08]  /*ce60*/  HMMA.16816.F32.BF16 R112, R4.reuse, R170, R112 ;  /* 0x000000aa0470723c */ /* 0x040ff00000041870 */
[C---:B------:R-:W-:Y:S07]  /*ce70*/  HMMA.16816.F32.BF16 R120, R4.reuse, R166, R120 ;  /* 0x000000a60478723c */ /* 0x040fee0000041878 */
[----:B------:R-:W-:Y:S01]  /*ce80*/  IADD3.X R167, R17, -0x1, RZ, P1, !PT ;  /* 0xffffffff11a77810 */ /* 0x000fe20000ffe4ff */
[C---:B------:R-:W-:Y:S08]  /*ce90*/  HMMA.16816.F32.BF16 R152, R4.reuse, R32, R152 ;  /* 0x000000200498723c */ /* 0x040ff00000041898 */
[C---:B------:R-:W-:Y:S08]  /*cea0*/  HMMA.16816.F32.BF16 R148, R4.reuse, R34, R148 ;  /* 0x000000220494723c */ /* 0x040ff00000041894 */
[C---:B------:R-:W-:Y:S08]  /*ceb0*/  HMMA.16816.F32.BF16 R144, R4.reuse, R28, R144 ;  /* 0x0000001c0490723c */ /* 0x040ff00000041890 */
[C---:B------:R-:W-:Y:S08]  /*cec0*/  HMMA.16816.F32.BF16 R140, R4.reuse, R30, R140 ;  /* 0x0000001e048c723c */ /* 0x040ff0000004188c */
[C---:B----4-:R-:W-:Y:S08]  /*ced0*/  HMMA.16816.F32.BF16 R136, R4.reuse, R24, R136 ;  /* 0x000000180488723c */ /* 0x050ff00000041888 */
[C---:B------:R-:W-:Y:S08]  /*cee0*/  HMMA.16816.F32.BF16 R132, R4.reuse, R26, R132 ;  /* 0x0000001a0484723c */ /* 0x040ff00000041884 */
[C---:B-1----:R-:W-:Y:S08]  /*cef0*/  HMMA.16816.F32.BF16 R124, R4.reuse, R20, R124 ;  /* 0x00000014047c723c */ /* 0x042ff0000004187c */
[----:B------:R-:W-:Y:S01]  /*cf00*/  HMMA.16816.F32.BF16 R128, R4, R22, R128 ;  /* 0x000000160480723c */ /* 0x000fe20000041880 */
[----:B------:R-:W-:Y:S11]  /*cf10*/  @!P0 BRA `(.L_x_989) ;  /* 0x0000575000008947 */ /* 0x000ff60003800000 */
        /* <DEDUP_REMOVED lines=14> */
[C---:B------:R-:W-:Y:S01]  /*d000*/  LEA R7, P0, R4.reuse, R12, 0x6 ;  /* 0x0000000c04077211 */ /* 0x040fe200078030ff */
[----:B------:R-:W-:Y:S03]  /*d010*/  @P6 STS.128 [R250+0x18000], RZ ;  /* 0x018000fffa006388 */ /* 0x000fe60000000c00 */
[C---:B------:R-:W-:Y:S02]  /*d020*/  @!P6 LEA R20, P2, R7.reuse, c[0x0][0x170], 0x1 ;  /* 0x00005c000714ea11 */ /* 0x040fe400078408ff */
[----:B------:R-:W-:Y:S02]  /*d030*/  LEA.HI.X R2, R4, R15, R5, 0x6, P0 ;  /* 0x0000000f04027211 */ /* 0x000fe400000f3405 */
[----:B------:R-:W-:Y:S01]  /*d040*/  @!P5 LEA R24, P1, R7, c[0x0][0x170], 0x1 ;  /* 0x00005c000718da11 */ /* 0x000fe200078208ff */
[----:B-1----:R-:W-:Y:S01]  /*d050*/  IMAD.SHL.U32 R247, R247, 0x2, RZ ;  /* 0x00000002f7f77824 */ /* 0x002fe200078e00ff */
        /* <DEDUP_REMOVED lines=35> */
[----:B------:R-:W-:Y:S01]  /*d290*/  LOP3.LUT R247, R247, 0x6, RZ, 0xc0, !PT ;  /* 0x00000006f7f77812 */ /* 0x000fe200078ec0ff */
[----:B------:R-:W-:Y:S02]  /*d2a0*/  IMAD.U32 R0, RZ, RZ, UR7 ;  /* 0x00000007ff007e24 */ /* 0x000fe4000f8e00ff */
[----:B------:R-:W-:Y:S02]  /*d2b0*/  @P6 STS.128 [R250+0x19000], RZ ;  /* 0x019000fffa006388 */ /* 0x000fe40000000c00 */
[----:B------:R-:W-:-:S02]  /*d2c0*/  IMAD R0, R0, 0x40, R247 ;  /* 0x0000004000007824 */ /* 0x000fc400078e02f7 */
        /* <DEDUP_REMOVED lines=22> */
[----:B------:R-:W2:Y:S04]  /*d430*/  LDSM.16.M88.4 R180, [R218+0x11000] ;  /* 0x01100000dab4783b */ /* 0x000ea80000000200 */
[----:B------:R-:W2:Y:S04]  /*d440*/  LDSM.16.M88.4 R164, [R218+0x11800] ;  /* 0x01180000daa4783b */ /* 0x000ea80000000200 */
[----:B------:R-:W-:Y:S04]  /*d450*/  LDSM.16.M88.4 R200, [R217] ;  /* 0x00000000d9c8783b */ /* 0x000fe80000000200 */
[----:B---3--:R-:W3:Y:S04]  /*d460*/  LDSM.16.M88.4 R4, [R216] ;  /* 0x00000000d804783b */ /* 0x008ee80000000200 */
[----:B-----5:R-:W5:Y:S04]  /*d470*/  LDSM.16.M88.4 R32, [R216+0x800] ;  /* 0x00080000d820783b */ /* 0x020f680000000200 */
[----:B-1----:R-:W1:Y:S04]  /*d480*/  LDSM.16.M88.4 R20, [R216+0x1000] ;  /* 0x00100000d814783b */ /* 0x002e680000000200 */
[----:B------:R-:W1:Y:S04]  /*d490*/  LDSM.16.M88.4 R220, [R216+0x1800] ;  /* 0x00180000d8dc783b */ /* 0x000e680000000200 */
[----:B------:R-:W-:Y:S01]  /*d4a0*/  LDSM.16.M88.4 R196, [R215] ;  /* 0x00000000d7c4783b */ /* 0x000fe20000000200 */
[C---:B----4-:R-:W-:Y:S03]  /*d4b0*/  HMMA.16816.F32.BF16 R28, R172.reuse, R24, RZ ;  /* 0x00000018ac1c723c */ /* 0x050fe600000418ff */
[----:B------:R-:W4:Y:S04]  /*d4c0*/  LDSM.16.M88.4 R168, [R211+0x10000] ;  /* 0x01000000d3a8783b */ /* 0x000f280000000200 */
[----:B------:R-:W-:Y:S01]  /*d4d0*/  LDSM.16.M88.4 R204, [R211+0x11800] ;  /* 0x01180000d3cc783b */ /* 0x000fe20000000200 */
[C---:B------:R-:W-:Y:S03]  /*d4e0*/  HMMA.16816.F32.BF16 R24, R172.reuse, R26, RZ ;  /* 0x0000001aac18723c */ /* 0x040fe600000418ff */
[----:B------:R-:W0:Y:S05]  /*d4f0*/  LDGDEPBAR ;  /* 0x00000000000079af */ /* 0x000e2a0000000000 */
[C---:B--2---:R-:W-:Y:S08]  /*d500*/  HMMA.16816.F32.BF16 R192, R172.reuse, R188, RZ ;  /* 0x000000bcacc0723c */ /* 0x044ff000000418ff */
[C---:B------:R-:W-:Y:S08]  /*d510*/  HMMA.16816.F32.BF16 R188, R172.reuse, R190, RZ ;  /* 0x000000beacbc723c */ /* 0x040ff000000418ff */
[C---:B------:R-:W-:Y:S08]  /*d520*/  HMMA.16816.F32.BF16 R184, R172.reuse, R180, RZ ;  /* 0x000000b4acb8723c */ /* 0x040ff000000418ff */
[C---:B------:R-:W-:Y:S08]  /*d530*/  HMMA.16816.F32.BF16 R180, R172.reuse, R182, RZ ;  /* 0x000000b6acb4723c */ /* 0x040ff000000418ff */
[C---:B------:R-:W-:Y:S08]  /*d540*/  HMMA.16816.F32.BF16 R176, R172.reuse, R164, RZ ;  /* 0x000000a4acb0723c */ /* 0x040ff000000418ff */
[----:B------:R-:W-:Y:S01]  /*d550*/  HMMA.16816.F32.BF16 R172, R172, R166, RZ ;  /* 0x000000a6acac723c */ /* 0x000fe200000418ff */
[----:B------:R-:W2:Y:S07]  /*d560*/  LDSM.16.M88.4 R164, [R211+0x10800] ;  /* 0x01080000d3a4783b */ /* 0x000eae0000000200 */
[C---:B---3--:R-:W-:Y:S08]  /*d570*/  HMMA.16816.F32.BF16 R28, R200.reuse, R4, R28 ;  /* 0x00000004c81c723c */ /* 0x048ff0000004181c */
[C---:B------:R-:W-:Y:S01]  /*d580*/  HMMA.16816.F32.BF16 R24, R200.reuse, R6, R24 ;  /* 0x00000006c818723c */ /* 0x040fe20000041818 */
[----:B------:R-:W3:Y:S07]  /*d590*/  LDSM.16.M88.4 R4, [R211+0x11000] ;  /* 0x01100000d304783b */ /* 0x000eee0000000200 */
[C---:B-----5:R-:W-:Y:S08]  /*d5a0*/  HMMA.16816.F32.BF16 R192, R200.reuse, R32, R192 ;  /* 0x00000020c8c0723c */ /* 0x060ff000000418c0 */
[C---:B------:R-:W-:Y:S01]  /*d5b0*/  HMMA.16816.F32.BF16 R188, R200.reuse, R34, R188 ;  /* 0x00000022c8bc723c */ /* 0x040fe200000418bc */
[----:B------:R-:W-:Y:S07]  /*d5c0*/  LDSM.16.M88.4 R32, [R214] ;  /* 0x00000000d620783b */ /* 0x000fee0000000200 */
[C---:B-1----:R-:W-:Y:S08]  /*d5d0*/  HMMA.16816.F32.BF16 R184, R200.reuse, R20, R184 ;  /* 0x00000014c8b8723c */ /* 0x042ff000000418b8 */
[C---:B------:R-:W-:Y:S01]  /*d5e0*/  HMMA.16816.F32.BF16 R180, R200.reuse, R22, R180 ;  /* 0x00000016c8b4723c */ /* 0x040fe200000418b4 */
[----:B------:R-:W1:Y:S07]  /*d5f0*/  LDSM.16.M88.4 R20, [R213] ;  /* 0x00000000d514783b */ /* 0x000e6e0000000200 */
[C---:B------:R-:W-:Y:S08]  /*d600*/  HMMA.16816.F32.BF16 R176, R200.reuse, R220, R176 ;  /* 0x000000dcc8b0723c */ /* 0x040ff000000418b0 */
[----:B------:R-:W-:Y:S01]  /*d610*/  HMMA.16816.F32.BF16 R172, R200, R222, R172 ;  /* 0x000000dec8ac723c */ /* 0x000fe200000418ac */
[----:B------:R-:W5:Y:S04]  /*d620*/  LDSM.16.M88.4 R220, [R213+0x800] ;  /* 0x00080000d5dc783b */ /* 0x000f680000000200 */
[----:B------:R-:W1:Y:S03]  /*d630*/  LDSM.16.M88.4 R200, [R213+0x1000] ;  /* 0x00100000d5c8783b */ /* 0x000e660000000200 */
        /* <DEDUP_REMOVED lines=15> */
[----:B------:R-:W1:Y:S07]  /*d730*/  LDSM.16.M88.4 R20, [R218+0x13000] ;  /* 0x01300000da14783b */ /* 0x000e6e0000000200 */
[C---:B-----5:R-:W-:Y:S08]  /*d740*/  HMMA.16816.F32.BF16 R192, R32.reuse, R220, R192 ;  /* 0x000000dc20c0723c */ /* 0x060ff000000418c0 */
        /* <DEDUP_REMOVED lines=18> */
[C---:B------:R-:W-:Y:S08]  /*d870*/  HMMA.16816.F32.BF16 R176, R168.reuse, R204, R176 ;  /* 0x000000cca8b0723c */ /* 0x040ff000000418b0 */
[----:B------:R-:W-:Y:S01]  /*d880*/  HMMA.16816.F32.BF16 R172, R168, R206, R172 ;  /* 0x000000cea8ac723c */ /* 0x000fe200000418ac */
[----:B------:R-:W4:Y:S04]  /*d890*/  LDSM.16.M88.4 R168, [R211+0x12800] ;  /* 0x01280000d3a8783b */ /* 0x000f280000000200 */
[----:B------:R-:W1:Y:S03]  /*d8a0*/  LDSM.16.M88.4 R204, [R211+0x13000] ;  /* 0x01300000d3cc783b */ /* 0x000e660000000200 */
[C---:B--2---:R-:W-:Y:S08]  /*d8b0*/  HMMA.16816.F32.BF16 R28, R32.reuse, R200, R28 ;  /* 0x000000c8201c723c */ /* 0x044ff0000004181c */
[C---:B------:R-:W-:Y:S01]  /*d8c0*/  HMMA.16816.F32.BF16 R24, R32.reuse, R202, R24 ;  /* 0x000000ca2018723c */ /* 0x040fe20000041818 */
[----:B------:R-:W2:Y:S07]  /*d8d0*/  LDSM.16.M88.4 R200, [R211+0x13800] ;  /* 0x01380000d3c8783b */ /* 0x000eae0000000200 */
        /* <DEDUP_REMOVED lines=32> */
[C---:B----4-:R-:W-:Y:S08]  /*dae0*/  HMMA.16816.F32.BF16 R176, R4.reuse, R168, R176 ;  /* 0x000000a804b0723c */ /* 0x050ff000000418b0 */
[----:B------:R-:W-:Y:S01]  /*daf0*/  HMMA.16816.F32.BF16 R172, R4, R170, R172 ;  /* 0x000000aa04ac723c */ /* 0x000fe200000418ac */
[----:B------:R-:W4:Y:S04]  /*db00*/  LDSM.16.M88.4 R4, [R216+0x5000] ;  /* 0x00500000d804783b */ /* 0x000f280000000200 */
[----:B------:R-:W1:Y:S03]  /*db10*/  LDSM.16.M88.4 R168, [R216+0x4800] ;  /* 0x00480000d8a8783b */ /* 0x000e660000000200 */
[C---:B--2---:R-:W-:Y:S08]  /*db20*/  HMMA.16816.F32.BF16 R28, R200.reuse, R220, R28 ;  /* 0x000000dcc81c723c */ /* 0x044ff0000004181c */
[C---:B------:R-:W-:Y:S01]  /*db30*/  HMMA.16816.F32.BF16 R24, R200.reuse, R222, R24 ;  /* 0x000000dec818723c */ /* 0x040fe20000041818 */
[----:B------:R-:W-:Y:S07]  /*db40*/  LDSM.16.M88.4 R220, [R216+0x5800] ;  /* 0x00580000d8dc783b */ /* 0x000fee0000000200 */
[C---:B---3--:R-:W-:Y:S08]  /*db50*/  HMMA.16816.F32.BF16 R192, R200.reuse, R164, R192 ;  /* 0x000000a4c8c0723c */ /* 0x048ff000000418c0 */
[C---:B------:R-:W-:Y:S01]  /*db60*/  HMMA.16816.F32.BF16 R188, R200.reuse, R166, R188 ;  /* 0x000000a6c8bc723c */ /* 0x040fe200000418bc */
[----:B------:R-:W-:Y:S07]  /*db70*/  LDSM.16.M88.4 R164, [R215+0x8000] ;  /* 0x00800000d7a4783b */ /* 0x000fee0000000200 */
[C---:B-----5:R-:W-:Y:S08]  /*db80*/  HMMA.16816.F32.BF16 R184, R200.reuse, R32, R184 ;  /* 0x00000020c8b8723c */ /* 0x060ff000000418b8 */
        /* <DEDUP_REMOVED lines=9> */
[C---:B----4-:R-:W-:Y:S08]  /*dc20*/  HMMA.16816.F32.BF16 R184, R20.reuse, R4, R184 ;  /* 0x0000000414b8723c */ /* 0x050ff000000418b8 */
[C---:B------:R-:W-:Y:S01]  /*dc30*/  HMMA.16816.F32.BF16 R180, R20.reuse, R6, R180 ;  /* 0x0000000614b4723c */ /* 0x040fe200000418b4 */
[----:B------:R-:W3:Y:S07]  /*dc40*/  LDSM.16.M88.4 R4, [R213+0x4000] ;  /* 0x00400000d504783b */ /* 0x000eee0000000200 */
[C---:B------:R-:W-:Y:S08]  /*dc50*/  HMMA.16816.F32.BF16 R192, R20.reuse, R168, R192 ;  /* 0x000000a814c0723c */ /* 0x040ff000000418c0 */
[----:B------:R-:W-:Y:S01]  /*dc60*/  HMMA.16816.F32.BF16 R188, R20, R170, R188 ;  /* 0x000000aa14bc723c */ /* 0x000fe200000418bc */
[----:B------:R-:W4:Y:S07]  /*dc70*/  LDSM.16.M88.4 R168, [R211+0x15800] ;  /* 0x01580000d3a8783b */ /* 0x000f2e0000000200 */
[C---:B--2---:R-:W-:Y:S08]  /*dc80*/  HMMA.16816.F32.BF16 R28, R164.reuse, R32, R28 ;  /* 0x00000020a41c723c */ /* 0x044ff0000004181c */
[----:B------:R-:W-:Y:S01]  /*dc90*/  HMMA.16816.F32.BF16 R24, R164, R34, R24 ;  /* 0x00000022a418723c */ /* 0x000fe20000041818 */
        /* <DEDUP_REMOVED lines=8> */
[C---:B------:R-:W-:Y:S08]  /*dd20*/  HMMA.16816.F32.BF16 R184, R164.reuse, R196, R184 ;  /* 0x000000c4a4b8723c */ /* 0x040ff000000418b8 */
[----:B------:R-:W-:Y:S01]  /*dd30*/  HMMA.16816.F32.BF16 R180, R164, R198, R180 ;  /* 0x000000c6a4b4723c */ /* 0x000fe200000418b4 */
[----:B------:R-:W-:Y:S07]  /*dd40*/  LDSM.16.M88.4 R196, [R218+0x16000] ;  /* 0x01600000dac4783b */ /* 0x000fee0000000200 */
[C---:B---3--:R-:W-:Y:S08]  /*dd50*/  HMMA.16816.F32.BF16 R28, R200.reuse, R4, R28 ;  /* 0x00000004c81c723c */ /* 0x048ff0000004181c */
[----:B------:R-:W-:Y:S01]  /*dd60*/  HMMA.16816.F32.BF16 R24, R200, R6, R24 ;  /* 0x00000006c818723c */ /* 0x000fe20000041818 */
        /* <DEDUP_REMOVED lines=9> */
[----:B------:R-:W-:Y:S01]  /*de00*/  HMMA.16816.F32.BF16 R180, R200, R34, R180 ;  /* 0x00000022c8b4723c */ /* 0x000fe200000418b4 */
[----:B------:R-:W2:Y:S07]  /*de10*/  LDSM.16.M88.4 R32, [R216+0x6000] ;  /* 0x00600000d820783b */ /* 0x000eae0000000200 */
        /* <DEDUP_REMOVED lines=10> */
[----:B------:R-:W1:Y:S07]  /*dec0*/  LDSM.16.M88.4 R164, [R211+0x16000] ;  /* 0x01600000d3a4783b */ /* 0x000e6e0000000200 */
[----:B------:R-:W-:Y:S01]  /*ded0*/  HMMA.16816.F32.BF16 R24, R4, R198, R24 ;  /* 0x000000c60418723c */ /* 0x000fe20000041818 */
[----:B------:R-:W-:Y:S07]  /*dee0*/  LDSM.16.M88.4 R196, [R216+0x7800] ;  /* 0x00780000d8c4783b */ /* 0x000fee0000000200 */
[----:B--2---:R-:W-:Y:S08]  /*def0*/  HMMA.16816.F32.BF16 R28, R220, R32, R28 ;  /* 0x00000020dc1c723c */ /* 0x004ff0000004181c */
[C---:B------:R-:W-:Y:S08]  /*df00*/  HMMA.16816.F32.BF16 R176, R4.reuse, R20, R176 ;  /* 0x0000001404b0723c */ /* 0x040ff000000418b0 */
[----:B------:R-:W-:Y:S01]  /*df10*/  HMMA.16816.F32.BF16 R172, R4, R22, R172 ;  /* 0x0000001604ac723c */ /* 0x000fe200000418ac */
[----:B------:R-:W-:Y:S04]  /*df20*/  LDSM.16.M88.4 R20, [R214+0xc000] ;  /* 0x00c00000d614783b */ /* 0x000fe80000000200 */
[----:B------:R-:W2:Y:S03]  /*df30*/  LDSM.16.M88.4 R4, [R213+0x6000] ;  /* 0x00600000d504783b */ /* 0x000ea60000000200 */
[----:B------:R-:W-:Y:S01]  /*df40*/  HMMA.16816.F32.BF16 R24, R220, R34, R24 ;  /* 0x00000022dc18723c */ /* 0x000fe20000041818 */
[----:B------:R-:W3:Y:S07]  /*df50*/  LDSM.16.M88.4 R32, [R211+0x16800] ;  /* 0x01680000d320783b */ /* 0x000eee0000000200 */
[----:B-1----:R-:W-:Y:S08]  /*df60*/  HMMA.16816.F32.BF16 R28, R168, R164, R28 ;  /* 0x000000a4a81c723c */ /* 0x002ff0000004181c */
[----:B------:R-:W-:Y:S08]  /*df70*/  HMMA.16816.F32.BF16 R192, R220, R204, R192 ;  /* 0x000000ccdcc0723c */ /* 0x000ff000000418c0 */
[----:B------:R-:W-:Y:S01]  /*df80*/  HMMA.16816.F32.BF16 R24, R168, R166, R24 ;  /* 0x000000a6a818723c */ /* 0x000fe20000041818 */
[----:B------:R-:W1:Y:S07]  /*df90*/  LDSM.16.M88.4 R164, [R213+0x6800] ;  /* 0x00680000d5a4783b */ /* 0x000e6e0000000200 */
[----:B------:R-:W-:Y:S08]  /*dfa0*/  HMMA.16816.F32.BF16 R188, R220, R206, R188 ;  /* 0x000000cedcbc723c */ /* 0x000ff000000418bc */
[----:B--2---:R-:W-:Y:S08]  /*dfb0*/  HMMA.16816.F32.BF16 R28, R20, R4, R28 ;  /* 0x00000004141c723c */ /* 0x004ff0000004181c */
[C---:B------:R-:W-:Y:S08]  /*dfc0*/  HMMA.16816.F32.BF16 R176, R220.reuse, R196, R176 ;  /* 0x000000c4dcb0723c */ /* 0x040ff000000418b0 */
[----:B------:R-:W-:Y:S01]  /*dfd0*/  HMMA.16816.F32.BF16 R172, R220, R198, R172 ;  /* 0x000000c6dcac723c */ /* 0x000fe200000418ac */
[----:B------:R-:W2:Y:S07]  /*dfe0*/  LDSM.16.M88.4 R196, [R211+0x17000] ;  /* 0x01700000d3c4783b */ /* 0x000eae0000000200 */
[----:B---3--:R-:W-:Y:S07]  /*dff0*/  HMMA.16816.F32.BF16 R192, R168, R32, R192 ;  /* 0x00000020a8c0723c */ /* 0x008fee00000418c0 */
[C---:B------:R-:W-:Y:S01]  /*e000*/  IADD3 R33, R0.reuse, 0x1, RZ ;  /* 0x0000000100217810 */ /* 0x040fe20007ffe0ff */
[----:B------:R-:W-:Y:S01]  /*e010*/  HMMA.16816.F32.BF16 R24, R20, R6, R24 ;  /* 0x000000061418723c */ /* 0x000fe20000041818 */
[----:B------:R-:W-:Y:S01]  /*e020*/  IADD3 R32, R0, 0x8, RZ ;  /* 0x0000000800207810 */ /* 0x000fe20007ffe0ff */
[----:B------:R-:W3:Y:S01]  /*e030*/  LDSM.16.M88.4 R4, [R213+0x7000] ;  /* 0x00700000d504783b */ /* 0x000ee20000000200 */
[----:B------:R-:W4:Y:S01]  /*e040*/  I2F R2, R33 ;  /* 0x0000002100027306 */ /* 0x000f220000201400 */
[----:B------:R-:W-:-:S02]  /*e050*/  ISETP.GE.AND P0, PT, R33, R18, PT ;  /* 0x000000122100720c */ /* 0x000fc40003f06270 */
[----:B------:R-:W-:Y:S02]  /*e060*/  ISETP.GE.AND P2, PT, R33, R11, PT ;  /* 0x0000000b2100720c */ /* 0x000fe40003f46270 */
[----:B------:R-:W-:Y:S01]  /*e070*/  HMMA.16816.F32.BF16 R184, R220, R200, R184 ;  /* 0x000000c8dcb8723c */ /* 0x000fe200000418b8 */
[----:B------:R-:W-:-:S06]  /*e080*/  ISETP.GE.AND P1, PT, R32, R18, PT ;  /* 0x000000122000720c */ /* 0x000fcc0003f26270 */
[----:B------:R-:W-:Y:S01]  /*e090*/  IADD3 R200, R0, 0x9, RZ ;  /* 0x0000000900c87810 */ /* 0x000fe20007ffe0ff */
[----:B------:R-:W-:Y:S01]  /*e0a0*/  HMMA.16816.F32.BF16 R180, R220, R202, R180 ;  /* 0x000000cadcb4723c */ /* 0x000fe200000418b4 */
[----:B------:R5:W2:Y:S01]  /*e0b0*/  I2F R203, R32 ;  /* 0x0000002000cb7306 */ /* 0x000aa20000201400 */
[C---:B----4-:R-:W-:Y:S02]  /*e0c0*/  FFMA.FTZ R29, R2.reuse, UR23, R29 ;  /* 0x00000017021d7c23 */ /* 0x050fe4000801001d */
[----:B------:R-:W-:Y:S01]  /*e0d0*/  FFMA.FTZ R31, R2, UR23, R31 ;  /* 0x00000017021f7c23 */ /* 0x000fe2000801001f */
[----:B------:R-:W-:-:S03]  /*e0e0*/  IADD3 R2, R0, 0x11, RZ ;  /* 0x0000001100027810 */ /* 0x000fc60007ffe0ff */
[----:B------:R-:W-:Y:S01]  /*e0f0*/  HMMA.16816.F32.BF16 R188, R168, R34, R188 ;  /* 0x00000022a8bc723c */ /* 0x000fe200000418bc */
[----:B------:R-:W-:Y:S02]  /*e100*/  FSEL R201, R29, -INF , !P0 ;  /* 0xff8000001dc97808 */ /* 0x000fe40004000000 */
[----:B------:R-:W-:Y:S02]  /*e110*/  ISETP.GE.AND P0, PT, R32, R11, PT ;  /* 0x0000000b2000720c */ /* 0x000fe40003f06270 */
[----:B------:R-:W-:Y:S02]  /*e120*/  IADD3 R29, R0, 0x10, RZ ;  /* 0x00000010001d7810 */ /* 0x000fe40007ffe0ff */
[----:B------:R-:W-:Y:S01]  /*e130*/  FSEL R204, R31, -INF , !P2 ;  /* 0xff8000001fcc7808 */ /* 0x000fe20005000000 */
[----:B-1----:R-:W-:Y:S01]  /*e140*/  HMMA.16816.F32.BF16 R192, R20, R164, R192 ;  /* 0x000000a414c0723c */ /* 0x002fe200000418c0 */
[----:B------:R-:W1:Y:S01]  /*e150*/  I2F R164, R200 ;  /* 0x000000c800a47306 */ /* 0x000e620000201400 */
[----:B-----5:R-:W4:Y:S01]  /*e160*/  LDSM.16.M88.4 R32, [R211+0x17800] ;  /* 0x01780000d320783b */ /* 0x020f220000000200 */
[C---:B--2---:R-:W-:Y:S01]  /*e170*/  FFMA.FTZ R24, R203.reuse, UR23, R24 ;  /* 0x00000017cb187c23 */ /* 0x044fe20008010018 */
[----:B------:R-:W-:Y:S01]  /*e180*/  ISETP.GE.AND P2, PT, R200, R18, PT ;  /* 0x00000012c800720c */ /* 0x000fe20003f46270 */
[----:B------:R-:W-:-:S03]  /*e190*/  FFMA.FTZ R26, R203, UR23, R26 ;  /* 0x00000017cb1a7c23 */ /* 0x000fc6000801001a */
[----:B------:R-:W-:Y:S01]  /*e1a0*/  HMMA.16816.F32.BF16 R184, R168, R196, R184 ;  /* 0x000000c4a8b8723c */ /* 0x000fe200000418b8 */
[----:B------:R-:W2:Y:S01]  /*e1b0*/  I2F R165, R29 ;  /* 0x0000001d00a57306 */ /* 0x000ea20000201400 */
[----:B------:R-:W-:Y:S02]  /*e1c0*/  FSEL R31, R24, -INF , !P1 ;  /* 0xff800000181f7808 */ /* 0x000fe40004800000 */
[----:B------:R-:W-:-:S03]  /*e1d0*/  ISETP.GE.AND P1, PT, R200, R11, PT ;  /* 0x0000000bc800720c */ /* 0x000fc60003f26270 */
[----:B------:R-:W-:Y:S01]  /*e1e0*/  FSEL R196, R26, -INF , !P0 ;  /* 0xff8000001ac47808 */ /* 0x000fe20004000000 */
[----:B------:R-:W-:Y:S01]  /*e1f0*/  HMMA.16816.F32.BF16 R188, R20, R166, R188 ;  /* 0x000000a614bc723c */ /* 0x000fe200000418bc */
[C---:B-1----:R-:W-:Y:S01]  /*e200*/  FFMA.FTZ R25, R164.reuse, UR23, R25 ;  /* 0x00000017a4197c23 */ /* 0x042fe20008010019 */
[----:B------:R-:W1:Y:S01]  /*e210*/  I2F R200, R2 ;  /* 0x0000000200c87306 */ /* 0x000e620000201400 */
[----:B------:R-:W-:Y:S01]  /*e220*/  FFMA.FTZ R27, R164, UR23, R27 ;  /* 0x00000017a41b7c23 */ /* 0x000fe2000801001b */
[----:B------:R-:W-:-:S03]  /*e230*/  ISETP.GE.AND P0, PT, R29, R18, PT ;  /* 0x000000121d00720c */ /* 0x000fc60003f06270 */
[----:B------:R-:W-:Y:S01]  /*e240*/  FSEL R167, R25, -INF , !P2 ;  /* 0xff80000019a77808 */ /* 0x000fe20005000000 */
[----:B------:R-:W-:Y:S01]  /*e250*/  HMMA.16816.F32.BF16 R180, R168, R198, R180 ;  /* 0x000000c6a8b4723c */ /* 0x000fe200000418b4 */
[-C--:B------:R-:W-:Y:S01]  /*e260*/  ISETP.GE.AND P2, PT, R29, R11.reuse, PT ;  /* 0x0000000b1d00720c */ /* 0x080fe20003f46270 */
[----:B--2---:R-:W-:Y:S01]  /*e270*/  FFMA.FTZ R29, R165, UR23, R192 ;  /* 0x00000017a51d7c23 */ /* 0x004fe200080100c0 */
[----:B------:R-:W-:Y:S01]  /*e280*/  FSEL R192, R27, -INF , !P1 ;  /* 0xff8000001bc07808 */ /* 0x000fe20004800000 */
[----:B------:R-:W-:Y:S01]  /*e290*/  FFMA.FTZ R164, R165, UR23, R194 ;  /* 0x00000017a5a47c23 */ /* 0x000fe200080100c2 */
[C---:B------:R-:W-:Y:S01]  /*e2a0*/  IADD3 R166, R0.reuse, 0x18, RZ ;  /* 0x0000001800a67810 */ /* 0x040fe20007ffe0ff */
[----:B------:R-:W2:Y:S01]  /*e2b0*/  LDSM.16.M88.4 R24, [R213+0x7800] ;  /* 0x00780000d518783b */ /* 0x000ea20000000200 */
[----:B------:R-:W-:Y:S01]  /*e2c0*/  IADD3 R198, R0, 0x19, RZ ;  /* 0x0000001900c67810 */ /* 0x000fe20007ffe0ff */
[----:B---3--:R-:W-:Y:S01]  /*e2d0*/  HMMA.16816.F32.BF16 R184, R20, R4, R184 ;  /* 0x0000000414b8723c */ /* 0x008fe200000418b8 */
[----:B------:R-:W-:Y:S01]  /*e2e0*/  FSEL R29, R29, -INF , !P0 ;  /* 0xff8000001d1d7808 */ /* 0x000fe20004000000 */
[----:B------:R3:W5:Y:S01]  /*e2f0*/  I2F R197, R166 ;  /* 0x000000a600c57306 */ /* 0x0007620000201400 */
[----:B------:R-:W-:Y:S01]  /*e300*/  ISETP.GE.AND P1, PT, R2, R18, PT ;  /* 0x000000120200720c */ /* 0x000fe20003f26270 */
[----:B-1----:R-:W-:Y:S01]  /*e310*/  FFMA.FTZ R165, R200, UR23, R193 ;  /* 0x00000017c8a57c23 */ /* 0x002fe200080100c1 */
[----:B------:R-:W-:Y:S01]  /*e320*/  ISETP.GE.AND P0, PT, R2, R11, PT ;  /* 0x0000000b0200720c */ /* 0x000fe20003f06270 */
[----:B------:R-:W-:-:S04]  /*e330*/  DEPBAR.LE SB0, 0x0 ;  /* 0x000080000000791a */ /* 0x000fc80000000000 */
[----:B------:R-:W1:Y:S01]  /*e340*/  I2F R2, R198 ;  /* 0x000000c600027306 */ /* 0x000e620000201400 */
[----:B------:R-:W-:Y:S01]  /*e350*/  FSEL R164, R164, -INF , !P2 ;  /* 0xff800000a4a47808 */ /* 0x000fe20005000000 */
[----:B----4-:R-:W-:Y:S01]  /*e360*/  HMMA.16816.F32.BF16 R176, R168, R32, R176 ;  /* 0x00000020a8b0723c */ /* 0x010fe200000418b0 */
[----:B------:R-:W-:Y:S02]  /*e370*/  FSEL R165, R165, -INF , !P1 ;  /* 0xff800000a5a57808 */ /* 0x000fe40004800000 */
[CC--:B------:R-:W-:Y:S02]  /*e380*/  ISETP.GE.AND P2, PT, R166.reuse, R18.reuse, PT ;  /* 0x00000012a600720c */ /* 0x0c0fe40003f46270 */
[----:B------:R-:W-:Y:S01]  /*e390*/  ISETP.GE.AND P1, PT, R166, R11, PT ;  /* 0x0000000ba600720c */ /* 0x000fe20003f26270 */
[----:B---3--:R-:W-:Y:S01]  /*e3a0*/  FFMA.FTZ R166, R200, UR23, R195 ;  /* 0x00000017c8a67c23 */ /* 0x008fe200080100c3 */
[C---:B------:R-:W-:Y:S01]  /*e3b0*/  IADD3 R194, R0.reuse, 0x20, RZ ;  /* 0x0000002000c27810 */ /* 0x040fe20007ffe0ff */
[----:B------:R-:W-:Y:S01]  /*e3c0*/  HMMA.16816.F32.BF16 R180, R20, R6, R180 ;  /* 0x0000000614b4723c */ /* 0x000fe200000418b4 */
[C---:B-----5:R-:W-:Y:S01]  /*e3d0*/  FFMA.FTZ R5, R197.reuse, UR23, R188 ;  /* 0x00000017c5057c23 */ /* 0x060fe200080100bc */
[----:B------:R-:W-:Y:S01]  /*e3e0*/  IADD3 R33, R0, 0x21, RZ ;  /* 0x0000002100217810 */ /* 0x000fe20007ffe0ff */
[----:B------:R-:W3:Y:S01]  /*e3f0*/  I2F R193, R194 ;  /* 0x000000c200c17306 */ /* 0x000ee20000201400 */
[----:B------:R-:W-:Y:S01]  /*e400*/  FSEL R166, R166, -INF , !P0 ;  /* 0xff800000a6a67808 */ /* 0x000fe20004000000 */
[----:B------:R-:W-:Y:S01]  /*e410*/  FFMA.FTZ R4, R197, UR23, R190 ;  /* 0x00000017c5047c23 */ /* 0x000fe200080100be */
[-C--:B------:R-:W-:Y:S01]  /*e420*/  ISETP.GE.AND P0, PT, R198, R18.reuse, PT ;  /* 0x00000012c600720c */ /* 0x080fe20003f06270 */
[----:B-1----:R-:W-:Y:S01]  /*e430*/  FFMA.FTZ R189, R2, UR23, R189 ;  /* 0x0000001702bd7c23 */ /* 0x002fe200080100bd */
[----:B------:R-:W-:Y:S01]  /*e440*/  IADD3 R188, R0, 0x28, RZ ;  /* 0x0000002800bc7810 */ /* 0x000fe20007ffe0ff */
[----:B------:R-:W-:Y:S01]  /*e450*/  HMMA.16816.F32.BF16 R172, R168, R34, R172 ;  /* 0x00000022a8ac723c */ /* 0x000fe200000418ac */
[----:B------:R-:W-:Y:S01]  /*e460*/  FSEL R4, R4, -INF , !P1 ;  /* 0xff80000004047808 */ /* 0x000fe20004800000 */
[----:B------:R-:W1:Y:S01]  /*e470*/  I2F R32, R33 ;  /* 0x0000002100207306 */ /* 0x000e620000201400 */
[----:B------:R-:W-:Y:S01]  /*e480*/  FSEL R6, R189, -INF , !P0 ;  /* 0xff800000bd067808 */ /* 0x000fe20004000000 */
[----:B------:R-:W-:Y:S01]  /*e490*/  FFMA.FTZ R191, R2, UR23, R191 ;  /* 0x0000001702bf7c23 */ /* 0x000fe200080100bf */
[----:B------:R-:W-:-:S02]  /*e4a0*/  ISETP.GE.AND P1, PT, R194, R18, PT ;  /* 0x00000012c200720c */ /* 0x000fc40003f26270 */
[-C--:B------:R-:W-:Y:S02]  /*e4b0*/  ISETP.GE.AND P0, PT, R194, R11.reuse, PT ;  /* 0x0000000bc200720c */ /* 0x080fe40003f06270 */
[----:B------:R-:W-:Y:S01]  /*e4c0*/  IADD3 R34, R0, 0x29, RZ ;  /* 0x0000002900227810 */ /* 0x000fe20007ffe0ff */
[----:B------:R-:W4:Y:S01]  /*e4d0*/  I2F R189, R188 ;  /* 0x000000bc00bd7306 */ /* 0x000f220000201400 */
[C---:B---3--:R-:W-:Y:S01]  /*e4e0*/  FFMA.FTZ R7, R193.reuse, UR23, R184 ;  /* 0x00000017c1077c23 */ /* 0x048fe200080100b8 */
[----:B--2---:R-:W-:Y:S01]  /*e4f0*/  HMMA.16816.F32.BF16 R176, R20, R24, R176 ;  /* 0x0000001814b0723c */ /* 0x004fe200000418b0 */
[----:B------:R-:W-:Y:S01]  /*e500*/  FFMA.FTZ R186, R193, UR23, R186 ;  /* 0x00000017c1ba7c23 */ /* 0x000fe200080100ba */
[----:B------:R-:W-:Y:S02]  /*e510*/  FSEL R5, R5, -INF , !P2 ;  /* 0xff80000005057808 */ /* 0x000fe40005000000 */
[----:B------:R-:W-:Y:S01]  /*e520*/  FSEL R7, R7, -INF , !P1 ;  /* 0xff80000007077808 */ /* 0x000fe20004800000 */
[----:B-1----:R-:W-:Y:S01]  /*e530*/  FFMA.FTZ R187, R32, UR23, R187 ;  /* 0x0000001720bb7c23 */ /* 0x002fe200080100bb */
[----:B------:R-:W-:Y:S01]  /*e540*/  FSEL R227, R186, -INF , !P0 ;  /* 0xff800000bae37808 */ /* 0x000fe20004000000 */
[----:B------:R-:W1:Y:S01]  /*e550*/  I2F R2, R34 ;  /* 0x0000002200027306 */ /* 0x000e620000201400 */
[----:B------:R-:W-:Y:S01]  /*e560*/  ISETP.GE.AND P1, PT, R33, R11, PT ;  /* 0x0000000b2100720c */ /* 0x000fe20003f26270 */
[----:B------:R-:W-:Y:S01]  /*e570*/  FFMA.FTZ R25, R32, UR23, R185 ;  /* 0x0000001720197c23 */ /* 0x000fe200080100b9 */
[----:B------:R-:W-:-:S02]  /*e580*/  ISETP.GE.AND P0, PT, R188, R18, PT ;  /* 0x00000012bc00720c */ /* 0x000fc40003f06270 */
[----:B------:R-:W-:Y:S01]  /*e590*/  HMMA.16816.F32.BF16 R172, R20, R26, R172 ;  /* 0x0000001a14ac723c */ /* 0x000fe200000418ac */
[-C--:B------:R-:W-:Y:S01]  /*e5a0*/  ISETP.GE.AND P2, PT, R198, R11.reuse, PT ;  /* 0x0000000bc600720c */ /* 0x080fe20003f46270 */
[C---:B----4-:R-:W-:Y:S01]  /*e5b0*/  FFMA.FTZ R180, R189.reuse, UR23, R180 ;  /* 0x00000017bdb47c23 */ /* 0x050fe200080100b4 */
[C---:B------:R-:W-:Y:S01]  /*e5c0*/  IADD3 R32, R0.reuse, 0x31, RZ ;  /* 0x0000003100207810 */ /* 0x040fe20007ffe0ff */
[----:B------:R-:W2:Y:S01]  /*e5d0*/  I2F R27, R0 ;  /* 0x00000000001b7306 */ /* 0x000ea20000201400 */
[----:B------:R-:W-:Y:S01]  /*e5e0*/  IADD3 R24, R0, 0x30, RZ ;  /* 0x0000003000187810 */ /* 0x000fe20007ffe0ff */
[----:B------:R-:W-:Y:S01]  /*e5f0*/  FFMA.FTZ R182, R189, UR23, R182 ;  /* 0x00000017bdb67c23 */ /* 0x000fe200080100b6 */
[----:B------:R-:W-:Y:S02]  /*e600*/  FSEL R226, R187, -INF , !P1 ;  /* 0xff800000bbe27808 */ /* 0x000fe40004800000 */
[----:B------:R-:W-:Y:S02]  /*e610*/  FSEL R232, R180, -INF , !P0 ;  /* 0xff800000b4e87808 */ /* 0x000fe40004000000 */
[----:B------:R-:W-:Y:S01]  /*e620*/  FSEL R168, R191, -INF , !P2 ;  /* 0xff800000bfa87808 */ /* 0x000fe20005000000 */
[----:B-1----:R-:W-:Y:S01]  /*e630*/  FFMA.FTZ R183, R2, UR23, R183 ;  /* 0x0000001702b77c23 */ /* 0x002fe200080100b7 */
[----:B------:R-:W-:Y:S01]  /*e640*/  BAR.SYNC.DEFER_BLOCKING 0x0 ;  /* 0x0000000000007b1d */ /* 0x000fe20000010000 */
[----:B------:R-:W-:Y:S01]  /*e650*/  ISETP.GE.AND P1, PT, R34, R18, PT ;  /* 0x000000122200720c */ /* 0x000fe20003f26270 */
[----:B------:R-:W-:Y:S01]  /*e660*/  FFMA.FTZ R181, R2, UR23, R181 ;  /* 0x0000001702b57c23 */ /* 0x000fe200080100b5 */
[----:B------:R-:W-:-:S02]  /*e670*/  ISETP.GE.AND P0, PT, R34, R11, PT ;  /* 0x0000000b2200720c */ /* 0x000fc40003f06270 */
[----:B------:R-:W-:Y:S01]  /*e680*/  ISETP.GE.AND P2, PT, R33, R18, PT ;  /* 0x000000122100720c */ /* 0x000fe20003f46270 */
[----:B------:R-:W1:Y:S01]  /*e690*/  I2F R34, R32 ;  /* 0x0000002000227306 */ /* 0x000e620000201400 */
[----:B------:R-:W-:Y:S01]  /*e6a0*/  IADD3 R26, R0, 0x38, RZ ;  /* 0x00000038001a7810 */ /* 0x000fe20007ffe0ff */
[----:B--2---:R-:W-:Y:S01]  /*e6b0*/  FFMA.FTZ R30, R27, UR23, R30 ;  /* 0x000000171b1e7c23 */ /* 0x004fe2000801001e */
[----:B------:R-:W-:Y:S01]  /*e6c0*/  FSEL R25, R25, -INF , !P2 ;  /* 0xff80000019197808 */ /* 0x000fe20005000000 */
[----:B------:R-:W-:Y:S01]  /*e6d0*/  FFMA.FTZ R28, R27, UR23, R28 ;  /* 0x000000171b1c7c23 */ /* 0x000fe2000801001c */
[----:B------:R-:W-:Y:S02]  /*e6e0*/  ISETP.GE.AND P2, PT, R188, R11, PT ;  /* 0x0000000bbc00720c */ /* 0x000fe40003f46270 */
[----:B------:R-:W-:Y:S01]  /*e6f0*/  FSEL R224, R183, -INF , !P0 ;  /* 0xff800000b7e07808 */ /* 0x000fe20004000000 */
[----:B------:R-:W2:Y:S01]  /*e700*/  I2F R33, R24 ;  /* 0x0000001800217306 */ /* 0x000ea20000201400 */
[----:B------:R-:W-:-:S02]  /*e710*/  FSEL R20, R182, -INF , !P2 ;  /* 0xff800000b6147808 */ /* 0x000fc40005000000 */
[-C--:B------:R-:W-:Y:S02]  /*e720*/  ISETP.GE.AND P0, PT, R32, R18.reuse, PT ;  /* 0x000000122000720c */ /* 0x080fe40003f06270 */
[----:B------:R-:W-:Y:S02]  /*e730*/  IADD3 R2, R0, 0x39, RZ ;  /* 0x0000003900027810 */ /* 0x000fe40007ffe0ff */
[----:B------:R-:W-:Y:S01]  /*e740*/  ISETP.GE.AND P2, PT, R24, R18, PT ;  /* 0x000000121800720c */ /* 0x000fe20003f46270 */
[----:B------:R-:W3:Y:S01]  /*e750*/  I2F R23, R26 ;  /* 0x0000001a00177306 */ /* 0x000ee20000201400 */
[C---:B-1----:R-:W-:Y:S01]  /*e760*/  FFMA.FTZ R177, R34.reuse, UR23, R177 ;  /* 0x0000001722b17c23 */ /* 0x042fe200080100b1 */
[----:B------:R-:W-:Y:S01]  /*e770*/  FSEL R231, R181, -INF , !P1 ;  /* 0xff800000b5e77808 */ /* 0x000fe20004800000 */
[----:B------:R-:W-:Y:S01]  /*e780*/  FFMA.FTZ R179, R34, UR23, R179 ;  /* 0x0000001722b37c23 */ /* 0x000fe200080100b3 */
[-C--:B------:R-:W-:Y:S02]  /*e790*/  ISETP.GE.AND P1, PT, R24, R11.reuse, PT ;  /* 0x0000000b1800720c */ /* 0x080fe40003f26270 */
[----:B------:R-:W-:Y:S01]  /*e7a0*/  FSEL R229, R177, -INF , !P0 ;  /* 0xff800000b1e57808 */ /* 0x000fe20004000000 */
[C---:B--2---:R-:W-:Y:S01]  /*e7b0*/  FFMA.FTZ R21, R33.reuse, UR23, R176 ;  /* 0x0000001721157c23 */ /* 0x044fe200080100b0 */
[----:B------:R-:W1:Y:S01]  /*e7c0*/  I2F R24, R2 ;  /* 0x0000000200187306 */ /* 0x000e620000201400 */
[----:B------:R-:W-:Y:S01]  /*e7d0*/  ISETP.GE.AND P0, PT, R0, R11, PT ;  /* 0x0000000b0000720c */ /* 0x000fe20003f06270 */
[----:B------:R-:W-:-:S02]  /*e7e0*/  FFMA.FTZ R22, R33, UR23, R178 ;  /* 0x0000001721167c23 */ /* 0x000fc400080100b2 */
[----:B------:R-:W-:Y:S02]  /*e7f0*/  FSEL R21, R21, -INF , !P2 ;  /* 0xff80000015157808 */ /* 0x000fe40005000000 */
[----:B------:R-:W-:Y:S01]  /*e800*/  ISETP.GE.AND P2, PT, R32, R11, PT ;  /* 0x0000000b2000720c */ /* 0x000fe20003f46270 */
[C---:B---3--:R-:W-:Y:S01]  /*e810*/  FFMA.FTZ R172, R23.reuse, UR23, R172 ;  /* 0x0000001717ac7c23 */ /* 0x048fe200080100ac */
[----:B------:R-:W-:Y:S01]  /*e820*/  FSEL R202, R30, -INF , !P0 ;  /* 0xff8000001eca7808 */ /* 0x000fe20004000000 */
[----:B------:R-:W-:Y:S01]  /*e830*/  FFMA.FTZ R174, R23, UR23, R174 ;  /* 0x0000001717ae7c23 */ /* 0x000fe200080100ae */
[----:B------:R-:W-:Y:S02]  /*e840*/  FSEL R222, R179, -INF , !P2 ;  /* 0xff800000b3de7808 */ /* 0x000fe40005000000 */
[----:B------:R-:W-:Y:S02]  /*e850*/  PLOP3.LUT P0, PT, PT, PT, UP0, 0x80, 0x0 ;  /* 0x000000000000781c */ /* 0x000fe40003f0f008 */
[----:B------:R-:W-:-:S02]  /*e860*/  ISETP.GE.AND P2, PT, R26, R18, PT ;  /* 0x000000121a00720c */ /* 0x000fc40003f46270 */
[----:B------:R-:W-:Y:S01]  /*e870*/  FSEL R22, R22, -INF , !P1 ;  /* 0xff80000016167808 */ /* 0x000fe20004800000 */
[----:B-1----:R-:W-:Y:S01]  /*e880*/  FFMA.FTZ R173, R24, UR23, R173 ;  /* 0x0000001718ad7c23 */ /* 0x002fe200080100ad */
[----:B------:R-:W-:Y:S01]  /*e890*/  FSEL R23, R172, -INF , !P2 ;  /* 0xff800000ac177808 */ /* 0x000fe20005000000 */
[----:B------:R-:W-:Y:S01]  /*e8a0*/  FFMA.FTZ R175, R24, UR23, R175 ;  /* 0x0000001718af7c23 */ /* 0x000fe200080100af */
[----:B------:R-:W-:Y:S02]  /*e8b0*/  ISETP.GE.AND P1, PT, R0, R18, PT ;  /* 0x000000120000720c */ /* 0x000fe40003f26270 */
[----:B------:R-:W-:Y:S02]  /*e8c0*/  ISETP.GE.AND P2, PT, R26, R11, PT ;  /* 0x0000000b1a00720c */ /* 0x000fe40003f46270 */
[----:B------:R-:W-:Y:S02]  /*e8d0*/  FSEL R198, R28, -INF , !P1 ;  /* 0xff8000001cc67808 */ /* 0x000fe40004800000 */
[----:B------:R-:W-:-:S02]  /*e8e0*/  FSEL R220, R174, -INF , !P2 ;  /* 0xff800000aedc7808 */ /* 0x000fc40005000000 */
[C---:B------:R-:W-:Y:S02]  /*e8f0*/  ISETP.GE.AND P2, PT, R2.reuse, R18, PT ;  /* 0x000000120200720c */ /* 0x040fe40003f46270 */
        /* <DEDUP_REMOVED lines=19> */
[C---:B------:R-:W-:Y:S02]  /*ea30*/  @!P6 LEA R170, P2, R11.reuse, c[0x0][0x168], 0x1 ;  /* 0x00005a000baaea11 */ /* 0x040fe400078408ff */
        /* <DEDUP_REMOVED lines=58> */
.L_x_995:
[----:B------:R-:W-:Y:S05]  /*ede0*/  BSYNC B0 ;  /* 0x0000000000007941 */ /* 0x000fea0003800000 */
.L_x_994:
[----:B------:R-:W0:Y:S02]  /*edf0*/  LDGDEPBAR ;  /* 0x00000000000079af */ /* 0x000e240000000000 */
.L_x_993:
[----:B------:R-:W-:Y:S01]  /*ee00*/  FMNMX.FTZ R0, R19, R198, !PT ;  /* 0x000000c613007209 */ /* 0x000fe20007810000 */
[----:B-1----:R-:W-:Y:S01]  /*ee10*/  IMAD.WIDE.U32 R170, R10, -0x326172a9, RZ ;  /* 0xcd9e8d570aaa7825 */ /* 0x002fe200078e00ff */
        /* <DEDUP_REMOVED lines=9> */
[----:B------:R-:W-:Y:S01]  /*eeb0*/  @UP0 UIADD3 UR34, UR6, -0x4, URZ ;  /* 0xfffffffc06220890 */ /* 0x000fe2000fffe03f */
        /* <DEDUP_REMOVED lines=19> */
[----:B------:R-:W-:Y:S02]  /*eff0*/  LOP3.LUT R34, R171, R9, RZ, 0x3c, !PT ;  /* 0x00000009ab227212 */ /* 0x000fe400078e3cff */
[----:B------:R-:W-:Y:S02]  /*f000*/  FMNMX.FTZ R0, R229, R0, !PT ;  /* 0x00000000e5007209 */ /* 0x000fe40007810000 */
[----:B------:R-:W-:Y:S01]  /*f010*/  FMNMX.FTZ R33, R22, R33, !PT ;  /* 0x0000002116217209 */ /* 0x000fe20007810000 */
[----:B------:R-:W-:Y:S01]  /*f020*/  IMAD.WIDE.U32 R34, R34, -0x2daee0ad, RZ ;  /* 0xd2511f5322227825 */ /* 0x000fe200078e00ff */
[----:B------:R-:W-:Y:S02]  /*f030*/  FMNMX.FTZ R0, R23, R0, !PT ;  /* 0x0000000017007209 */ /* 0x000fe40007810000 */
[----:B------:R-:W-:Y:S02]  /*f040*/  FMNMX.FTZ R33, R222, R33, !PT ;  /* 0x00000021de217209 */ /* 0x000fe40007810000 */
[----:B------:R-:W-:-:S02]  /*f050*/  FMNMX.FTZ R179, R247, R0, !PT ;  /* 0x00000000f7b37209 */ /* 0x000fc40007810000 */
[----:B------:R-:W-:Y:S01]  /*f060*/  LOP3.LUT R0, R183, UR5, RZ, 0x3c, !PT ;  /* 0x00000005b7007c12 */ /* 0x000fe2000f8e3cff */
[----:B------:R-:W-:Y:S01]  /*f070*/  UIADD3 UR5, UR33, 0x646e171e, URZ ;  /* 0x646e171e21057890 */ /* 0x000fe2000fffe03f */
[----:B------:R-:W-:Y:S01]  /*f080*/  LOP3.LUT R32, R35, UR4, R182, 0x96, !PT ;  /* 0x0000000423207c12 */ /* 0x000fe2000f8e96b6 */
[----:B------:R-:W1:Y:S01]  /*f090*/  SHFL.BFLY PT, R2, R179, 0x2, 0x1f ;  /* 0x0c401f00b3027f89 */ /* 0x000e6200000e0000 */
[----:B------:R-:W-:Y:S01]  /*f0a0*/  FMNMX.FTZ R35, R220, R33, !PT ;  /* 0x00000021dc237209 */ /* 0x000fe20007810000 */
[----:B------:R-:W-:Y:S01]  /*f0b0*/  IMAD.WIDE.U32 R244, R0, -0x326172a9, RZ ;  /* 0xcd9e8d5700f47825 */ /* 0x000fe200078e00ff */
[----:B------:R-:W-:Y:S02]  /*f0c0*/  UIADD3 UR4, UR6, -0x2, URZ ;  /* 0xfffffffe06047890 */ /* 0x000fe4000fffe03f */
[----:B------:R-:W-:Y:S01]  /*f0d0*/  FMNMX.FTZ R0, R246, R35, !PT ;  /* 0x00000023f6007209 */ /* 0x000fe20007810000 */
[----:B------:R-:W-:Y:S01]  /*f0e0*/  IMAD.WIDE.U32 R32, R32, -0x326172a9, RZ ;  /* 0xcd9e8d5720207825 */ /* 0x000fe200078e00ff */
[----:B------:R-:W-:Y:S01]  /*f0f0*/  LOP3.LUT R236, R245, UR16, R170, 0x96, !PT ;  /* 0x00000010f5ec7c12 */ /* 0x000fe2000f8e96aa */
[----:B------:R-:W-:-:S02]  /*f100*/  USHF.L.U32 UR4, UR4, 0x1, URZ ;  /* 0x0000000104047899 */ /* 0x000fc4000800063f */
[----:B------:R-:W2:Y:S01]  /*f110*/  SHFL.BFLY PT, R171, R0, 0x2, 0x1f ;  /* 0x0c401f0000ab7f89 */ /* 0x000ea200000e0000 */
[----:B------:R-:W-:Y:S01]  /*f120*/  LOP3.LUT R244, R33, UR15, R244, 0x96, !PT ;  /* 0x0000000f21f47c12 */ /* 0x000fe2000f8e96f4 */
[----:B------:R-:W-:Y:S01]  /*f130*/  IMAD.WIDE.U32 R236, R236, -0x2daee0ad, RZ ;  /* 0xd2511f53ecec7825 */ /* 0x000fe200078e00ff */
[----:B------:R-:W-:-:S03]  /*f140*/  UIADD3 UR4, UR4, -0x1, URZ ;  /* 0xffffffff04047890 */ /* 0x000fc6000fffe03f */
[----:B------:R-:W-:Y:S01]  /*f150*/  IMAD.WIDE.U32 R244, R244, -0x2daee0ad, RZ ;  /* 0xd2511f53f4f47825 */ /* 0x000fe200078e00ff */
[----:B------:R-:W-:Y:S01]  /*f160*/  LOP3.LUT R180, R237, UR14, R34, 0x96, !PT ;  /* 0x0000000eedb47c12 */ /* 0x000fe2000f8e9622 */
[----:B------:R-:W-:-:S04]  /*f170*/  ULOP3.LUT UR4, UR4, UR33, URZ, 0x3c, !UPT ;  /* 0x0000002104047292 */ /* 0x000fc8000f8e3c3f */
[----:B------:R-:W-:Y:S01]  /*f180*/  IMAD.WIDE.U32 R180, R180, -0x326172a9, RZ ;  /* 0xcd9e8d57b4b47825 */ /* 0x000fe200078e00ff */
[----:B-1----:R-:W-:Y:S02]  /*f190*/  FMNMX.FTZ R35, R179, R2, !PT ;  /* 0x00000002b3237209 */ /* 0x002fe40007810000 */
[----:B------:R-:W-:-:S03]  /*f1a0*/  LOP3.LUT R179, R245, UR12, R236, 0x96, !PT ;  /* 0x0000000cf5b37c12 */ /* 0x000fc6000f8e96ec */
[----:B------:R-:W1:Y:S02]  /*f1b0*/  SHFL.BFLY PT, R2, R35, 0x1, 0x1f ;  /* 0x0c201f0023027f89 */ /* 0x000e6400000e0000 */
[----:B------:R-:W-:Y:S01]  /*f1c0*/  IMAD.WIDE.U32 R188, R179, -0x326172a9, RZ ;  /* 0xcd9e8d57b3bc7825 */ /* 0x000fe200078e00ff */
[----:B------:R-:W-:Y:S02]  /*f1d0*/  LOP3.LUT R179, R181, UR13, R32, 0x96, !PT ;  /* 0x0000000db5b37c12 */ /* 0x000fe4000f8e9620 */
[----:B--2---:R-:W-:Y:S02]  /*f1e0*/  FMNMX.FTZ R171, R0, R171, !PT ;  /* 0x000000ab00ab7209 */ /* 0x004fe40007810000 */
[----:B------:R-:W-:Y:S01]  /*f1f0*/  LOP3.LUT R180, R189, UR11, R180, 0x96, !PT ;  /* 0x0000000bbdb47c12 */ /* 0x000fe2000f8e96b4 */
[----:B------:R-:W-:Y:S02]  /*f200*/  IMAD.WIDE.U32 R184, R179, -0x2daee0ad, RZ ;  /* 0xd2511f53b3b87825 */ /* 0x000fe400078e00ff */
[----:B------:R-:W2:Y:S02]  /*f210*/  SHFL.BFLY PT, R0, R171, 0x1, 0x1f ;  /* 0x0c201f00ab007f89 */ /* 0x000ea400000e0000 */
[----:B------:R-:W-:Y:S01]  /*f220*/  IMAD.WIDE.U32 R180, R180, -0x2daee0ad, RZ ;  /* 0xd2511f53b4b47825 */ /* 0x000fe200078e00ff */
[----:B------:R-:W-:-:S04]  /*f230*/  LOP3.LUT R182, R185, UR10, R244, 0x96, !PT ;  /* 0x0000000ab9b67c12 */ /* 0x000fc8000f8e96f4 */
[----:B------:R-:W-:-:S05]  /*f240*/  LOP3.LUT R179, R181, UR8, R184, 0x96, !PT ;  /* 0x00000008b5b37c12 */ /* 0x000fca000f8e96b8 */
[----:B------:R-:W-:Y:S01]  /*f250*/  IMAD.WIDE.U32 R186, R179, -0x326172a9, RZ ;  /* 0xcd9e8d57b3ba7825 */ /* 0x000fe200078e00ff */
[----:B-1----:R-:W-:Y:S02]  /*f260*/  FMNMX.FTZ R2, R35, R2, !PT ;  /* 0x0000000223027209 */ /* 0x002fe40007810000 */
[----:B------:R-:W-:Y:S01]  /*f270*/  LOP3.LUT R35, R183, UR4, RZ, 0x3c, !PT ;  /* 0x00000004b7237c12 */ /* 0x000fe2000f8e3cff */
[----:B------:R-:W-:Y:S01]  /*f280*/  UIADD3 UR4, UR32, -0x4ab325aa, URZ ;  /* 0xb54cda5620047890 */ /* 0x000fe2000fffe03f */
[C---:B------:R-:W-:Y:S01]  /*f290*/  FSETP.NEU.FTZ.AND P6, PT, R2.reuse, -INF , PT ;  /* 0xff8000000200780b */ /* 0x040fe20003fdd000 */
[----:B------:R-:W-:Y:S01]  /*f2a0*/  FMUL.FTZ R200, R2, c[0x0][0x23c] ;  /* 0x00008f0002c87a20 */ /* 0x000fe20000410000 */
[----:B------:R-:W-:Y:S01]  /*f2b0*/  SHF.R.U32.HI R179, RZ, 0x18, R186 ;  /* 0x00000018ffb37819 */ /* 0x000fe200000116ba */
[----:B------:R-:W-:Y:S01]  /*f2c0*/  IMAD.WIDE.U32 R182, R182, -0x326172a9, RZ ;  /* 0xcd9e8d57b6b67825 */ /* 0x000fe200078e00ff */
[----:B------:R-:W-:Y:S02]  /*f2d0*/  LOP3.LUT R181, R186, 0xff, RZ, 0xc0, !PT ;  /* 0x000000ffbab57812 */ /* 0x000fe400078ec0ff */
[----:B------:R-:W-:-:S02]  /*f2e0*/  FSEL R200, R200, RZ, P6 ;  /* 0x000000ffc8c87208 */ /* 0x000fc40003000000 */
[----:B------:R-:W-:Y:S02]  /*f2f0*/  LOP3.LUT R184, R187, UR4, R182, 0x96, !PT ;  /* 0x00000004bbb87c12 */ /* 0x000fe4000f8e96b6 */
[----:B--2---:R-:W-:Y:S01]  /*f300*/  FMNMX.FTZ R0, R171, R0, !PT ;  /* 0x00000000ab007209 */ /* 0x004fe20007810000 */
[--C-:B------:R-:W-:Y:S01]  /*f310*/  FFMA.FTZ R198, R198, c[0x0][0x23c], -R200.reuse ;  /* 0x00008f00c6c67a23 */ /* 0x100fe200000108c8 */
[----:B------:R-:W-:Y:S01]  /*f320*/  LOP3.LUT R171, R184, 0xffff, RZ, 0xc0, !PT ;  /* 0x0000ffffb8ab7812 */ /* 0x000fe200078ec0ff */
[--C-:B------:R-:W-:Y:S01]  /*f330*/  FFMA.FTZ R195, R201, c[0x0][0x23c], -R200.reuse ;  /* 0x00008f00c9c37a23 */ /* 0x100fe200000108c8 */
[----:B------:R-:W-:Y:S01]  /*f340*/  ISETP.GE.U32.AND P2, PT, R252, R179, PT ;  /* 0x000000b3fc00720c */ /* 0x000fe20003f46070 */
[----:B------:R-:W-:Y:S01]  /*f350*/  FMUL.FTZ R197, R0, c[0x0][0x23c] ;  /* 0x00008f0000c57a20 */ /* 0x000fe20000410000 */
[----:B------:R-:W-:Y:S01]  /*f360*/  LOP3.LUT R179, R184, 0xff, RZ, 0xc0, !PT ;  /* 0x000000ffb8b37812 */ /* 0x000fe200078ec0ff */
[----:B------:R-:W-:Y:S01]  /*f370*/  MUFU.EX2 R198, R198 ;  /* 0x000000c600c67308 */ /* 0x000fe20000000800 */
[----:B------:R-:W-:Y:S01]  /*f380*/  SHF.R.U32.HI R171, RZ, 0x8, R171 ;  /* 0x00000008ffab7819 */ /* 0x000fe200000116ab */
[--C-:B------:R-:W-:Y:S01]  /*f390*/  FFMA.FTZ R191, R31, c[0x0][0x23c], -R200.reuse ;  /* 0x00008f001fbf7a23 */ /* 0x100fe200000108c8 */
[----:B------:R-:W-:Y:S01]  /*f3a0*/  FSETP.NEU.FTZ.AND P5, PT, R0, -INF , PT ;  /* 0xff8000000000780b */ /* 0x000fe20003fbd000 */
[--C-:B------:R-:W-:Y:S01]  /*f3b0*/  FFMA.FTZ R194, R167, c[0x0][0x23c], -R200.reuse ;  /* 0x00008f00a7c27a23 */ /* 0x100fe200000108c8 */
[C---:B------:R-:W-:Y:S01]  /*f3c0*/  ISETP.GE.U32.AND P3, PT, R252.reuse, R179, PT ;  /* 0x000000b3fc00720c */ /* 0x040fe20003f66070 */
[--C-:B------:R-:W-:Y:S01]  /*f3d0*/  FFMA.FTZ R221, R165, c[0x0][0x23c], -R200.reuse ;  /* 0x00008f00a5dd7a23 */ /* 0x100fe200000108c8 */
[----:B------:R-:W-:Y:S01]  /*f3e0*/  LOP3.LUT R171, R171, 0xffff, RZ, 0xc0, !PT ;  /* 0x0000ffffabab7812 */ /* 0x000fe200078ec0ff */
[----:B------:R-:W1:Y:S01]  /*f3f0*/  MUFU.EX2 R195, R195 ;  /* 0x000000c300c37308 */ /* 0x000e620000000800 */
[----:B------:R-:W-:Y:S01]  /*f400*/  FSEL R197, R197, RZ, P5 ;  /* 0x000000ffc5c57208 */ /* 0x000fe20002800000 */
[--C-:B------:R-:W-:Y:S01]  /*f410*/  FFMA.FTZ R190, R5, c[0x0][0x23c], -R200.reuse ;  /* 0x00008f0005be7a23 */ /* 0x100fe200000108c8 */
[----:B------:R-:W-:Y:S01]  /*f420*/  ISETP.GE.U32.AND P1, PT, R252, R171, PT ;  /* 0x000000abfc00720c */ /* 0x000fe20003f26070 */
[----:B------:R-:W-:Y:S01]  /*f430*/  FFMA.FTZ R199, R7, c[0x0][0x23c], -R200 ;  /* 0x00008f0007c77a23 */ /* 0x000fe200000108c8 */
[--C-:B------:R-:W-:Y:S01]  /*f440*/  SHF.R.U32.HI R185, RZ, 0x18, R184.reuse ;  /* 0x00000018ffb97819 */ /* 0x100fe200000116b8 */
[--C-:B------:R-:W-:Y:S01]  /*f450*/  FFMA.FTZ R202, R202, c[0x0][0x23c], -R197.reuse ;  /* 0x00008f00caca7a23 */ /* 0x100fe200000108c5 */
[----:B------:R-:W-:Y:S01]  /*f460*/  SHF.R.U32.HI R184, RZ, 0x10, R184 ;  /* 0x00000010ffb87819 */ /* 0x000fe200000116b8 */
[--C-:B------:R-:W-:Y:S01]  /*f470*/  FFMA.FTZ R171, R204, c[0x0][0x23c], -R197.reuse ;  /* 0x00008f00ccab7a23 */ /* 0x100fe200000108c5 */
[----:B------:R-:W-:Y:S01]  /*f480*/  LOP3.LUT R182, R186, 0xffff, RZ, 0xc0, !PT ;  /* 0x0000ffffbab67812 */ /* 0x000fe200078ec0ff */
[--C-:B------:R-:W-:Y:S01]  /*f490*/  FFMA.FTZ R196, R196, c[0x0][0x23c], -R197.reuse ;  /* 0x00008f00c4c47a23 */ /* 0x100fe200000108c5 */
[----:B------:R-:W-:Y:S01]  /*f4a0*/  MUFU.EX2 R191, R191 ;  /* 0x000000bf00bf7308 */ /* 0x000fe20000000800 */
[--C-:B------:R-:W-:Y:S01]  /*f4b0*/  FFMA.FTZ R193, R192, c[0x0][0x23c], -R197.reuse ;  /* 0x00008f00c0c17a23 */ /* 0x100fe200000108c5 */
[----:B------:R-:W-:Y:S01]  /*f4c0*/  SHF.R.U32.HI R182, RZ, 0x8, R182 ;  /* 0x00000008ffb67819 */ /* 0x000fe200000116b6 */
[----:B------:R-:W-:Y:S01]  /*f4d0*/  FFMA.FTZ R192, R29, c[0x0][0x23c], -R200 ;  /* 0x00008f001dc07a23 */ /* 0x000fe200000108c8 */
[----:B------:R-:W-:Y:S01]  /*f4e0*/  LOP3.LUT R188, R183, UR9, R188, 0x96, !PT ;  /* 0x00000009b7bc7c12 */ /* 0x000fe2000f8e96bc */
[----:B------:R-:W-:Y:S01]  /*f4f0*/  FFMA.FTZ R233, R164, c[0x0][0x23c], -R197 ;  /* 0x00008f00a4e97a23 */ /* 0x000fe200000108c5 */
[----:B-1----:R-:W-:Y:S01]  /*f500*/  F2FP.BF16.PACK_AB R242, R195, R198 ;  /* 0x000000c6c3f2723e */ /* 0x002fe200000010ff */
[----:B------:R-:W-:Y:S01]  /*f510*/  FFMA.FTZ R234, R25, c[0x0][0x23c], -R200 ;  /* 0x00008f0019ea7a23 */ /* 0x000fe200000108c8 */
[----:B------:R-:W-:Y:S01]  /*f520*/  MUFU.EX2 R202, R202 ;  /* 0x000000ca00ca7308 */ /* 0x000fe20000000800 */
[----:B------:R-:W-:Y:S01]  /*f530*/  SHF.R.U32.HI R183, RZ, 0x10, R186 ;  /* 0x00000010ffb77819 */ /* 0x000fe200000116ba */
[----:B------:R-:W-:Y:S01]  /*f540*/  IMAD.WIDE.U32 R188, R188, -0x2daee0ad, RZ ;  /* 0xd2511f53bcbc7825 */ /* 0x000fe200078e00ff */
[----:B------:R-:W-:Y:S01]  /*f550*/  @!P3 HFMA2.BF16_V2 R178, -RZ.H0_H0, RZ.H0_H0, -R242.H0_H0 ;  /* 0x200000ffffb2b231 */ /* 0x000fe200003409f2 */
[----:B------:R-:W-:-:S02]  /*f560*/  PRMT R243, R242, 0x7632, R243 ;  /* 0x00007632f2f37816 */ /* 0x000fc400000000f3 */
[----:B------:R-:W-:Y:S01]  /*f570*/  LOP3.LUT R183, R183, 0xff, RZ, 0xc0, !PT ;  /* 0x000000ffb7b77812 */ /* 0x000fe200078ec0ff */
[--C-:B------:R-:W-:Y:S01]  /*f580*/  FFMA.FTZ R232, R232, c[0x0][0x23c], -R200.reuse ;  /* 0x00008f00e8e87a23 */ /* 0x100fe200000108c8 */
[----:B------:R-:W1:Y:S01]  /*f590*/  MUFU.EX2 R171, R171 ;  /* 0x000000ab00ab7308 */ /* 0x000e620000000800 */
[----:B------:R-:W-:Y:S01]  /*f5a0*/  PRMT R239, R242, 0x5410, R243 ;  /* 0x00005410f2ef7816 */ /* 0x000fe200000000f3 */
[----:B------:R-:W-:Y:S01]  /*f5b0*/  @!P1 HFMA2.BF16_V2 R177, -RZ.H0_H0, RZ.H0_H0, -R243.H0_H0 ;  /* 0x200000ffffb19231 */ /* 0x000fe200003409f3 */
[----:B------:R-:W-:Y:S01]  /*f5c0*/  @!P3 PRMT R242, R178, 0x5410, RZ ;  /* 0x00005410b2f2b816 */ /* 0x000fe200000000ff */
[--C-:B------:R-:W-:Y:S01]  /*f5d0*/  FFMA.FTZ R231, R231, c[0x0][0x23c], -R200.reuse ;  /* 0x00008f00e7e77a23 */ /* 0x100fe200000108c8 */
[----:B------:R-:W-:Y:S01]  /*f5e0*/  ISETP.GE.U32.AND P3, PT, R252, R185, PT ;  /* 0x000000b9fc00720c */ /* 0x000fe20003f66070 */
[--C-:B------:R-:W-:Y:S01]  /*f5f0*/  FFMA.FTZ R230, R21, c[0x0][0x23c], -R200.reuse ;  /* 0x00008f0015e67a23 */ /* 0x100fe200000108c8 */
[----:B------:R-:W-:Y:S01]  /*f600*/  LOP3.LUT R185, R184, 0xff, RZ, 0xc0, !PT ;  /* 0x000000ffb8b97812 */ /* 0x000fe200078ec0ff */
[----:B------:R-:W-:Y:S01]  /*f610*/  MUFU.EX2 R196, R196 ;  /* 0x000000c400c47308 */ /* 0x000fe20000000800 */
[----:B------:R-:W-:Y:S01]  /*f620*/  @!P1 PRMT R243, R177, 0x5410, RZ ;  /* 0x00005410b1f39816 */ /* 0x000fe200000000ff */
[--C-:B------:R-:W-:Y:S01]  /*f630*/  FFMA.FTZ R229, R229, c[0x0][0x23c], -R200.reuse ;  /* 0x00008f00e5e57a23 */ /* 0x100fe200000108c8 */
[----:B------:R-:W-:Y:S01]  /*f640*/  ISETP.GE.U32.AND P1, PT, R252, R185, PT ;  /* 0x000000b9fc00720c */ /* 0x000fe20003f26070 */
[--C-:B------:R-:W-:Y:S01]  /*f650*/  FFMA.FTZ R228, R23, c[0x0][0x23c], -R200.reuse ;  /* 0x00008f0017e47a23 */ /* 0x100fe200000108c8 */
[----:B------:R-:W-:Y:S01]  /*f660*/  LOP3.LUT R177, R182, 0xffff, RZ, 0xc0, !PT ;  /* 0x0000ffffb6b17812 */ /* 0x000fe200078ec0ff */
[----:B------:R-:W-:Y:S01]  /*f670*/  FFMA.FTZ R247, R247, c[0x0][0x23c], -R200 ;  /* 0x00008f00f7f77a23 */ /* 0x000fe200000108c8 */
[----:B------:R-:W-:Y:S01]  /*f680*/  LOP3.LUT R180, R189, UR5, R180, 0x96, !PT ;  /* 0x00000005bdb47c12 */ /* 0x000fe2000f8e96b4 */
[----:B------:R-:W2:Y:S01]  /*f690*/  MUFU.EX2 R193, R193 ;  /* 0x000000c100c17308 */ /* 0x000ea20000000800 */
[----:B-1----:R-:W-:Y:S01]  /*f6a0*/  F2FP.BF16.PACK_AB R240, R171, R202 ;  /* 0x000000caabf0723e */ /* 0x002fe200000010ff */
[--C-:B------:R-:W-:Y:S01]  /*f6b0*/  FFMA.FTZ R227, R227, c[0x0][0x23c], -R197.reuse ;  /* 0x00008f00e3e37a23 */ /* 0x100fe200000108c5 */
[----:B------:R-:W-:Y:S01]  /*f6c0*/  ISETP.GE.U32.AND P4, PT, R252, R181, PT ;  /* 0x000000b5fc00720c */ /* 0x000fe20003f86070 */
[----:B------:R-:W-:Y:S01]  /*f6d0*/  FFMA.FTZ R226, R226, c[0x0][0x23c], -R197 ;  /* 0x00008f00e2e27a23 */ /* 0x000fe200000108c5 */
[----:B------:R-:W-:Y:S01]  /*f6e0*/  PRMT R241, R240, 0x7632, R241 ;  /* 0x00007632f0f17816 */ /* 0x000fe200000000f1 */
[----:B------:R-:W-:Y:S01]  /*f6f0*/  FFMA.FTZ R225, R20, c[0x0][0x23c], -R197 ;  /* 0x00008f0014e17a23 */ /* 0x000fe200000108c5 */
[----:B------:R-:W-:Y:S01]  /*f700*/  LOP3.LUT R181, R188, 0xff, RZ, 0xc0, !PT ;  /* 0x000000ffbcb57812 */ /* 0x000fe200078ec0ff */
[----:B------:R-:W1:Y:S01]  /*f710*/  MUFU.EX2 R194, R194 ;  /* 0x000000c200c27308 */ /* 0x000e620000000800 */
[----:B------:R-:W-:Y:S01]  /*f720*/  @!P1 HFMA2.BF16_V2 R175, -RZ.H0_H0, RZ.H0_H0, -R240.H0_H0 ;  /* 0x200000ffffaf9231 */ /* 0x000fe200003409f0 */
[----:B------:R-:W-:Y:S01]  /*f730*/  PRMT R238, R240, 0x5410, R241 ;  /* 0x00005410f0ee7816 */ /* 0x000fe200000000f1 */
[----:B------:R-:W-:Y:S01]  /*f740*/  @!P3 HFMA2.BF16_V2 R176, -RZ.H0_H0, RZ.H0_H0, -R241.H0_H0 ;  /* 0x200000ffffb0b231 */ /* 0x000fe200003409f1 */
[----:B------:R-:W-:Y:S01]  /*f750*/  LOP3.LUT R186, R188, 0xffff, RZ, 0xc0, !PT ;  /* 0x0000ffffbcba7812 */ /* 0x000fe200078ec0ff */
[----:B------:R-:W-:Y:S01]  /*f760*/  FFMA.FTZ R189, R6, c[0x0][0x23c], -R200 ;  /* 0x00008f0006bd7a23 */ /* 0x000fe200000108c8 */
[----:B------:R-:W-:Y:S01]  /*f770*/  @!P1 PRMT R240, R175, 0x5410, RZ ;  /* 0x00005410aff09816 */ /* 0x000fe200000000ff */
[--C-:B------:R-:W-:Y:S01]  /*f780*/  FFMA.FTZ R224, R224, c[0x0][0x23c], -R197.reuse ;  /* 0x00008f00e0e07a23 */ /* 0x100fe200000108c5 */
[----:B------:R-:W-:Y:S01]  /*f790*/  ISETP.GE.U32.AND P1, PT, R252, R177, PT ;  /* 0x000000b1fc00720c */ /* 0x000fe20003f26070 */
[----:B------:R-:W-:Y:S01]  /*f7a0*/  MUFU.EX2 R192, R192 ;  /* 0x000000c000c07308 */ /* 0x000fe20000000800 */
[----:B------:R-:W-:Y:S01]  /*f7b0*/  @!P3 PRMT R241, R176, 0x5410, RZ ;  /* 0x00005410b0f1b816 */ /* 0x000fe200000000ff */
[--C-:B------:R-:W-:Y:S01]  /*f7c0*/  FFMA.FTZ R223, R22, c[0x0][0x23c], -R197.reuse ;  /* 0x00008f0016df7a23 */ /* 0x100fe200000108c5 */
[----:B--2---:R-:W-:Y:S01]  /*f7d0*/  F2FP.BF16.PACK_AB R185, R193, R196 ;  /* 0x000000c4c1b9723e */ /* 0x004fe200000010ff */
[--C-:B------:R-:W-:Y:S01]  /*f7e0*/  FFMA.FTZ R222, R222, c[0x0][0x23c], -R197.reuse ;  /* 0x00008f00dede7a23 */ /* 0x100fe200000108c5 */
[----:B------:R-:W-:Y:S01]  /*f7f0*/  ISETP.GE.U32.AND P3, PT, R252, R183, PT ;  /* 0x000000b7fc00720c */ /* 0x000fe20003f66070 */
[--C-:B------:R-:W-:Y:S01]  /*f800*/  FFMA.FTZ R220, R220, c[0x0][0x23c], -R197.reuse ;  /* 0x00008f00dcdc7a23 */ /* 0x100fe200000108c5 */
[----:B-1----:R-:W-:Y:S01]  /*f810*/  F2FP.BF16.PACK_AB R183, R194, R191 ;  /* 0x000000bfc2b7723e */ /* 0x002fe200000010ff */
[----:B------:R-:W1:Y:S01]  /*f820*/  MUFU.EX2 R221, R221 ;  /* 0x000000dd00dd7308 */ /* 0x000e620000000800 */
[----:B------:R-:W-:Y:S01]  /*f830*/  PRMT R184, R185, 0x7632, R184 ;  /* 0x00007632b9b87816 */ /* 0x000fe200000000b8 */
[--C-:B------:R-:W-:Y:S01]  /*f840*/  FFMA.FTZ R246, R246, c[0x0][0x23c], -R197.reuse ;  /* 0x00008f00f6f67a23 */ /* 0x100fe200000108c5 */
[----:B------:R-:W-:Y:S01]  /*f850*/  PRMT R182, R183, 0x7632, R182 ;  /* 0x00007632b7b67816 */ /* 0x000fe200000000b6 */
[----:B------:R-:W-:Y:S01]  /*f860*/  @!P4 HFMA2.BF16_V2 R174, -RZ.H0_H0, RZ.H0_H0, -R183.H0_H0 ;  /* 0x200000ffffaec231 */ /* 0x000fe200003409b7 */
[----:B------:R-:W-:Y:S01]  /*f870*/  LOP3.LUT R177, R180, 0xff, RZ, 0xc0, !PT ;  /* 0x000000ffb4b17812 */ /* 0x000fe200078ec0ff */
[----:B------:R-:W-:Y:S01]  /*f880*/  @!P2 HFMA2.BF16_V2 R24, -RZ.H0_H0, RZ.H0_H0, -R184.H0_H0 ;  /* 0x200000ffff18a231 */ /* 0x000fe200003409b8 */
[----:B------:R-:W-:Y:S01]  /*f890*/  PRMT R175, R185, 0x5410, R184 ;  /* 0x00005410b9af7816 */ /* 0x000fe200000000b8 */
[----:B------:R-:W-:Y:S01]  /*f8a0*/  @!P1 HFMA2.BF16_V2 R173, -RZ.H0_H0, RZ.H0_H0, -R182.H0_H0 ;  /* 0x200000ffffad9231 */ /* 0x000fe200003409b6 */
[--C-:B------:R-:W-:Y:S01]  /*f8b0*/  SHF.R.U32.HI R187, RZ, 0x10, R188.reuse ;  /* 0x00000010ffbb7819 */ /* 0x100fe200000116bc */
[----:B------:R-:W-:Y:S01]  /*f8c0*/  MUFU.EX2 R233, R233 ;  /* 0x000000e900e97308 */ /* 0x000fe20000000800 */
[----:B------:R-:W-:Y:S01]  /*f8d0*/  @!P2 PRMT R184, R24, 0x5410, RZ ;  /* 0x0000541018b8a816 */ /* 0x000fe200000000ff */
[----:B------:R-:W-:Y:S01]  /*f8e0*/  @!P3 HFMA2.BF16_V2 R172, -RZ.H0_H0, RZ.H0_H0, -R185.H0_H0 ;  /* 0x200000ffffacb231 */ /* 0x000fe200003409b9 */
[----:B------:R-:W-:Y:S01]  /*f8f0*/  SHF.R.U32.HI R179, RZ, 0x18, R188 ;  /* 0x00000018ffb37819 */ /* 0x000fe200000116bc */
[----:B------:R-:W-:Y:S01]  /*f900*/  FFMA.FTZ R188, R166, c[0x0][0x23c], -R197 ;  /* 0x00008f00a6bc7a23 */ /* 0x000fe200000108c5 */
[----:B------:R-:W-:Y:S01]  /*f910*/  PRMT R235, R183, 0x5410, R182 ;  /* 0x00005410b7eb7816 */ /* 0x000fe200000000b6 */
[----:B------:R-:W-:Y:S01]  /*f920*/  STG.E.U16 [R16.64+-0x100], R242 ;  /* 0xffff00f210007986 */ /* 0x000fe2000c10151a */
[----:B------:R-:W-:Y:S01]  /*f930*/  ISETP.GE.U32.AND P2, PT, R252, R177, PT ;  /* 0x000000b1fc00720c */ /* 0x000fe20003f46070 */
[----:B------:R-:W-:Y:S01]  /*f940*/  MUFU.EX2 R190, R190 ;  /* 0x000000be00be7308 */ /* 0x000fe20000000800 */
[----:B------:R-:W-:Y:S01]  /*f950*/  @!P1 PRMT R182, R173, 0x5410, RZ ;  /* 0x00005410adb69816 */ /* 0x000fe200000000ff */
[----:B------:R-:W-:Y:S01]  /*f960*/  STG.E.U16 [R16.64+-0xfe], R243 ;  /* 0xffff02f310007986 */ /* 0x000fe2000c10151a */
[----:B------:R-:W-:-:S02]  /*f970*/  LOP3.LUT R173, R180, 0xffff, RZ, 0xc0, !PT ;  /* 0x0000ffffb4ad7812 */ /* 0x000fc400078ec0ff */
[----:B------:R-:W-:Y:S02]  /*f980*/  ISETP.GE.U32.AND P1, PT, R252, R179, PT ;  /* 0x000000b3fc00720c */ /* 0x000fe40003f26070 */
[----:B------:R-:W-:Y:S01]  /*f990*/  SHF.R.U32.HI R173, RZ, 0x8, R173 ;  /* 0x00000008ffad7819 */ /* 0x000fe200000116ad */
[----:B------:R-:W2:Y:S01]  /*f9a0*/  MUFU.EX2 R188, R188 ;  /* 0x000000bc00bc7308 */ /* 0x000ea20000000800 */
[----:B-1----:R-:W-:Y:S02]  /*f9b0*/  F2FP.BF16.PACK_AB R179, R221, R192 ;  /* 0x000000c0ddb3723e */ /* 0x002fe400000010ff */
[----:B------:R-:W-:Y:S02]  /*f9c0*/  LOP3.LUT R173, R173, 0xffff, RZ, 0xc0, !PT ;  /* 0x0000ffffadad7812 */ /* 0x000fe400078ec0ff */
[----:B------:R-:W-:Y:S01]  /*f9d0*/  @!P3 PRMT R185, R172, 0x5410, RZ ;  /* 0x00005410acb9b816 */ /* 0x000fe200000000ff */
[----:B------:R-:W-:Y:S01]  /*f9e0*/  @!P2 HFMA2.BF16_V2 R30, -RZ.H0_H0, RZ.H0_H0, -R179.H0_H0 ;  /* 0x200000ffff1ea231 */ /* 0x000fe200003409b3 */
[----:B------:R-:W-:Y:S01]  /*f9f0*/  PRMT R178, R179, 0x7632, R178 ;  /* 0x00007632b3b27816 */ /* 0x000fe200000000b2 */
[----:B------:R-:W1:Y:S01]  /*fa00*/  MUFU.EX2 R189, R189 ;  /* 0x000000bd00bd7308 */ /* 0x000e620000000800 */
[----:B------:R-:W-:-:S02]  /*fa10*/  ISETP.GE.U32.AND P3, PT, R252, R173, PT ;  /* 0x000000adfc00720c */ /* 0x000fc40003f66070 */
[----:B------:R-:W-:Y:S02]  /*fa20*/  SHF.R.U32.HI R173, RZ, 0x18, R180 ;  /* 0x00000018ffad7819 */ /* 0x000fe400000116b4 */
[----:B------:R-:W-:Y:S02]  /*fa30*/  PRMT R24, R179, 0x5410, R178 ;  /* 0x00005410b3187816 */ /* 0x000fe400000000b2 */
[----:B------:R-:W-:Y:S01]  /*fa40*/  @!P2 PRMT R179, R30, 0x5410, RZ ;  /* 0x000054101eb3a816 */ /* 0x000fe200000000ff */
[----:B------:R-:W-:Y:S01]  /*fa50*/  MUFU.EX2 R234, R234 ;  /* 0x000000ea00ea7308 */ /* 0x000fe20000000800 */
[----:B------:R-:W-:Y:S02]  /*fa60*/  ISETP.GE.U32.AND P2, PT, R252, R173, PT ;  /* 0x000000adfc00720c */ /* 0x000fe40003f46070 */
[----:B------:R-:W-:Y:S02]  /*fa70*/  @!P4 PRMT R183, R174, 0x5410, RZ ;  /* 0x00005410aeb7c816 */ /* 0x000fe400000000ff */
[----:B------:R-:W-:Y:S01]  /*fa80*/  ISETP.GE.U32.AND P4, PT, R252, R181, PT ;  /* 0x000000b5fc00720c */ /* 0x000fe20003f86070 */
[----:B------:R-:W-:Y:S01]  /*fa90*/  @!P3 HFMA2.BF16_V2 R29, -RZ.H0_H0, RZ.H0_H0, -R178.H0_H0 ;  /* 0x200000ffff1db231 */ /* 0x000fe200003409b2 */
[----:B------:R-:W-:Y:S01]  /*faa0*/  SHF.R.U32.HI R180, RZ, 0x10, R180 ;  /* 0x00000010ffb47819 */ /* 0x000fe200000116b4 */
[----:B------:R-:W-:Y:S01]  /*fab0*/  MUFU.EX2 R227, R227 ;  /* 0x000000e300e37308 */ /* 0x000fe20000000800 */
[----:B--2---:R-:W-:-:S02]  /*fac0*/  F2FP.BF16.PACK_AB R181, R188, R233 ;  /* 0x000000e9bcb5723e */ /* 0x004fc400000010ff */
[----:B------:R-:W-:Y:S02]  /*fad0*/  LOP3.LUT R173, R180, 0xff, RZ, 0xc0, !PT ;  /* 0x000000ffb4ad7812 */ /* 0x000fe400078ec0ff */
[----:B------:R-:W-:Y:S02]  /*fae0*/  PRMT R180, R181, 0x7632, R180 ;  /* 0x00007632b5b47816 */ /* 0x000fe400000000b4 */
[----:B------:R-:W-:Y:S01]  /*faf0*/  LOP3.LUT R187, R187, 0xff, RZ, 0xc0, !PT ;  /* 0x000000ffbbbb7812 */ /* 0x000fe200078ec0ff */
[----:B------:R-:W-:Y:S01]  /*fb00*/  MUFU.EX2 R226, R226 ;  /* 0x000000e200e27308 */ /* 0x000fe20000000800 */
[----:B------:R-:W-:Y:S01]  /*fb10*/  SHF.R.U32.HI R186, RZ, 0x8, R186 ;  /* 0x00000008ffba7819 */ /* 0x000fe200000116ba */
[----:B------:R-:W-:Y:S01]  /*fb20*/  @!P2 HFMA2.BF16_V2 R11, -RZ.H0_H0, RZ.H0_H0, -R180.H0_H0 ;  /* 0x200000ffff0ba231 */ /* 0x000fe200003409b4 */
[----:B------:R-:W-:Y:S02]  /*fb30*/  @!P3 PRMT R178, R29, 0x5410, RZ ;  /* 0x000054101db2b816 */ /* 0x000fe400000000ff */
[----:B------:R-:W-:Y:S01]  /*fb40*/  ISETP.GE.U32.AND P3, PT, R252, R173, PT ;  /* 0x000000adfc00720c */ /* 0x000fe20003f66070 */
[----:B------:R-:W-:Y:S01]  /*fb50*/  IMAD.WIDE.U32 R172, R35, -0x326172a9, RZ ;  /* 0xcd9e8d5723ac7825 */ /* 0x000fe200078e00ff */
[----:B------:R-:W-:Y:S01]  /*fb60*/  PRMT R30, R181, 0x5410, R180 ;  /* 0x00005410b51e7816 */ /* 0x000fe200000000b4 */
[----:B------:R-:W-:Y:S01]  /*fb70*/  MUFU.EX2 R232, R232 ;  /* 0x000000e800e87308 */ /* 0x000fe20000000800 */
[----:B------:R-:W-:-:S02]  /*fb80*/  @!P2 PRMT R180, R11, 0x5410, RZ ;  /* 0x000054100bb4a816 */ /* 0x000fc400000000ff */
[----:B------:R-:W-:Y:S01]  /*fb90*/  ISETP.GE.U32.AND P2, PT, R252, R187, PT ;  /* 0x000000bbfc00720c */ /* 0x000fe20003f46070 */
[--C-:B------:R-:W-:Y:S01]  /*fba0*/  FFMA.FTZ R187, R4, c[0x0][0x23c], -R197.reuse ;  /* 0x00008f0004bb7a23 */ /* 0x100fe200000108c5 */
[----:B------:R-:W-:Y:S01]  /*fbb0*/  LOP3.LUT R11, R186, 0xffff, RZ, 0xc0, !PT ;  /* 0x0000ffffba0b7812 */ /* 0x000fe200078ec0ff */
[----:B------:R-:W-:Y:S01]  /*fbc0*/  FFMA.FTZ R186, R168, c[0x0][0x23c], -R197 ;  /* 0x00008f00a8ba7a23 */ /* 0x000fe200000108c5 */
[C-C-:B------:R-:W-:Y:S01]  /*fbd0*/  LOP3.LUT R35, R33.reuse, UR15, R172.reuse, 0x96, !PT ;  /* 0x0000000f21237c12 */ /* 0x140fe2000f8e96ac */
[----:B------:R-:W-:Y:S01]  /*fbe0*/  MUFU.EX2 R231, R231 ;  /* 0x000000e700e77308 */ /* 0x000fe20000000800 */
[----:B------:R-:W-:Y:S01]  /*fbf0*/  FSEL R174, R2, RZ, P6 ;  /* 0x000000ff02ae7208 */ /* 0x000fe20003000000 */
[----:B------:R-:W-:Y:S01]  /*fc00*/  @!P3 HFMA2.BF16_V2 R18, -RZ.H0_H0, RZ.H0_H0, -R181.H0_H0 ;  /* 0x200000ffff12b231 */ /* 0x000fe200003409b5 */
[----:B------:R-:W-:Y:S01]  /*fc10*/  LOP3.LUT R172, R33, UR15, R172, 0x96, !PT ;  /* 0x0000000f21ac7c12 */ /* 0x000fe2000f8e96ac */
[----:B------:R-:W-:-:S03]  /*fc20*/  IMAD.WIDE.U32 R200, R35, -0x2daee0ad, RZ ;  /* 0xd2511f5323c87825 */ /* 0x000fc600078e00ff */
[----:B------:R-:W-:Y:S01]  /*fc30*/  @!P3 PRMT R181, R18, 0x5410, RZ ;  /* 0x0000541012b5b816 */ /* 0x000fe200000000ff */
[----:B------:R-:W-:Y:S01]  /*fc40*/  MUFU.EX2 R187, R187 ;  /* 0x000000bb00bb7308 */ /* 0x000fe20000000800 */
[----:B------:R-:W-:Y:S02]  /*fc50*/  ISETP.GE.U32.AND P3, PT, R252, R11, PT ;  /* 0x0000000bfc00720c */ /* 0x000fe40003f66070 */
[----:B-1----:R-:W-:-:S04]  /*fc60*/  F2FP.BF16.PACK_AB R18, R189, R190 ;  /* 0x000000bebd12723e */ /* 0x002fc800000010ff */
[C---:B------:R-:W-:Y:S01]  /*fc70*/  PRMT R11, R18.reuse, 0x7632, R11 ;  /* 0x00007632120b7816 */ /* 0x040fe2000000000b */
[----:B------:R-:W1:Y:S01]  /*fc80*/  MUFU.EX2 R186, R186 ;  /* 0x000000ba00ba7308 */ /* 0x000e620000000800 */
[----:B------:R-:W-:Y:S02]  /*fc90*/  @!P4 HFMA2.BF16_V2 R169, -RZ.H0_H0, RZ.H0_H0, -R18.H0_H0 ;  /* 0x200000ffffa9c231 */ /* 0x000fe40000340912 */
[----:B------:R-:W-:-:S03]  /*fca0*/  PRMT R29, R18, 0x5410, R11 ;  /* 0x00005410121d7816 */ /* 0x000fc6000000000b */
[----:B------:R-:W-:Y:S01]  /*fcb0*/  @!P3 HFMA2.BF16_V2 R28, -RZ.H0_H0, RZ.H0_H0, -R11.H0_H0 ;  /* 0x200000ffff1cb231 */ /* 0x000fe2000034090b */
[----:B------:R-:W-:Y:S01]  /*fcc0*/  @!P4 PRMT R18, R169, 0x5410, RZ ;  /* 0x00005410a912c816 */ /* 0x000fe200000000ff */
[----:B------:R-:W-:Y:S03]  /*fcd0*/  MUFU.EX2 R225, R225 ;  /* 0x000000e100e17308 */ /* 0x000fe60000000800 */
[----:B------:R-:W-:Y:S02]  /*fce0*/  @!P3 PRMT R11, R28, 0x5410, RZ ;  /* 0x000054101c0bb816 */ /* 0x000fe400000000ff */
[----:B-1----:R-:W-:-:S03]  /*fcf0*/  F2FP.BF16.PACK_AB R177, R186, R187 ;  /* 0x000000bbbab1723e */ /* 0x002fc600000010ff */
[----:B------:R-:W-:Y:S01]  /*fd00*/  MUFU.EX2 R224, R224 ;  /* 0x000000e000e07308 */ /* 0x000fe20000000800 */
[----:B------:R-:W-:Y:S01]  /*fd10*/  PRMT R176, R177, 0x7632, R176 ;  /* 0x00007632b1b07816 */ /* 0x000fe200000000b0 */
[----:B------:R-:W-:-:S03]  /*fd20*/  @!P2 HFMA2.BF16_V2 R168, -RZ.H0_H0, RZ.H0_H0, -R177.H0_H0 ;  /* 0x200000ffffa8a231 */ /* 0x000fc600003409b1 */
[----:B------:R-:W-:Y:S01]  /*fd30*/  PRMT R28, R177, 0x5410, R176 ;  /* 0x00005410b11c7816 */ /* 0x000fe200000000b0 */
[----:B------:R-:W-:Y:S01]  /*fd40*/  @!P1 HFMA2.BF16_V2 R167, -RZ.H0_H0, RZ.H0_H0, -R176.H0_H0 ;  /* 0x200000ffffa79231 */ /* 0x000fe200003409b0 */
[----:B------:R-:W-:Y:S01]  /*fd50*/  @!P2 PRMT R177, R168, 0x5410, RZ ;  /* 0x00005410a8b1a816 */ /* 0x000fe200000000ff */
[----:B------:R-:W-:Y:S03]  /*fd60*/  MUFU.EX2 R230, R230 ;  /* 0x000000e600e67308 */ /* 0x000fe60000000800 */
[----:B------:R-:W-:Y:S02]  /*fd70*/  @!P1 PRMT R176, R167, 0x5410, RZ ;  /* 0x00005410a7b09816 */ /* 0x000fe400000000ff */
[C-C-:B------:R-:W-:Y:S02]  /*fd80*/  LOP3.LUT R167, R173.reuse, UR16, R170.reuse, 0x96, !PT ;  /* 0x00000010ada77c12 */ /* 0x140fe4000f8e96aa */
[----:B------:R-:W-:Y:S01]  /*fd90*/  LOP3.LUT R170, R173, UR16, R170, 0x96, !PT ;  /* 0x00000010adaa7c12 */ /* 0x000fe2000f8e96aa */
[----:B------:R-:W-:Y:S02]  /*fda0*/  MUFU.EX2 R229, R229 ;  /* 0x000000e500e57308 */ /* 0x000fe40000000800 */
[----:B------:R-:W-:-:S04]  /*fdb0*/  IMAD.WIDE.U32 R168, R167, -0x2daee0ad, RZ ;  /* 0xd2511f53a7a87825 */ /* 0x000fc800078e00ff */
[----:B------:R-:W-:Y:S01]  /*fdc0*/  FADD.FTZ R167, R19, -R174 ;  /* 0x800000ae13a77221 */ /* 0x000fe20000010000 */
[----:B------:R-:W-:Y:S01]  /*fdd0*/  LOP3.LUT R35, R169, UR14, R34, 0x96, !PT ;  /* 0x0000000ea9237c12 */ /* 0x000fe2000f8e9622 */
[----:B------:R-:W-:Y:S01]  /*fde0*/  MUFU.EX2 R228, R228 ;  /* 0x000000e400e47308 */ /* 0x000fe20000000800 */
[----:B------:R-:W-:Y:S01]  /*fdf0*/  LOP3.LUT R168, R201, UR12, R168, 0x96, !PT ;  /* 0x0000000cc9a87c12 */ /* 0x000fe2000f8e96a8 */
[----:B------:R-:W-:Y:S01]  /*fe00*/  FMUL.FTZ R197, R167, c[0x0][0x23c] ;  /* 0x00008f00a7c57a20 */ /* 0x000fe20000410000 */
[----:B------:R-:W-:Y:S01]  /*fe10*/  FSEL R174, R0, RZ, P5 ;  /* 0x000000ff00ae7208 */ /* 0x000fe20002800000 */
[----:B------:R-:W-:-:S04]  /*fe20*/  IMAD.WIDE.U32 R204, R35, -0x326172a9, RZ ;  /* 0xcd9e8d5723cc7825 */ /* 0x000fc800078e00ff */
[----:B------:R-:W-:Y:S01]  /*fe30*/  IMAD.WIDE.U32 R168, R168, -0x326172a9, RZ ;  /* 0xcd9e8d57a8a87825 */ /* 0x000fe200078e00ff */
[----:B------:R-:W-:Y:S01]  /*fe40*/  LOP3.LUT R19, R205, UR13, R32, 0x96, !PT ;  /* 0x0000000dcd137c12 */ /* 0x000fe2000f8e9620 */
[----:B------:R-:W1:Y:S02]  /*fe50*/  MUFU.EX2 R197, R197 ;  /* 0x000000c500c57308 */ /* 0x000e640000000800 */
[----:B------:R-:W-:Y:S02]  /*fe60*/  FADD.FTZ R35, R3, -R174 ;  /* 0x800000ae03237221 */ /* 0x000fe40000010000 */
[----:B------:R-:W-:-:S04]  /*fe70*/  IMAD.WIDE.U32 R206, R19, -0x2daee0ad, RZ ;  /* 0xd2511f5313ce7825 */ /* 0x000fc800078e00ff */
[----:B------:R-:W-:Y:S01]  /*fe80*/  MUFU.EX2 R220, R220 ;  /* 0x000000dc00dc7308 */ /* 0x000fe20000000800 */
[----:B------:R-:W-:Y:S02]  /*fe90*/  LOP3.LUT R19, R207, UR10, R200, 0x96, !PT ;  /* 0x0000000acf137c12 */ /* 0x000fe4000f8e96c8 */
[----:B------:R-:W-:-:S05]  /*fea0*/  LOP3.LUT R200, R169, UR11, R204, 0x96, !PT ;  /* 0x0000000ba9c87c12 */ /* 0x000fca000f8e96cc */
[----:B------:R-:W-:Y:S01]  /*feb0*/  IMAD.WIDE.U32 R200, R200, -0x2daee0ad, RZ ;  /* 0xd2511f53c8c87825 */ /* 0x000fe200078e00ff */
[----:B------:R-:W-:Y:S03]  /*fec0*/  MUFU.EX2 R223, R223 ;  /* 0x000000df00df7308 */ /* 0x000fe60000000800 */
[----:B-1----:R-:W-:Y:S01]  /*fed0*/  FFMA.FTZ R198, R249, R197, R198 ;  /* 0x000000c5f9c67223 */ /* 0x002fe200000100c6 */
[----:B------:R-:W-:Y:S01]  /*fee0*/  LOP3.LUT R204, R201, UR8, R206, 0x96, !PT ;  /* 0x00000008c9cc7c12 */ /* 0x000fe2000f8e96ce */
[----:B------:R-:W-:-:S03]  /*fef0*/  IMAD.WIDE.U32 R206, R19, -0x326172a9, RZ ;  /* 0xcd9e8d5713ce7825 */ /* 0x000fc600078e00ff */
[----:B------:R-:W-:Y:S01]  /*ff00*/  MUFU.EX2 R222, R222 ;  /* 0x000000de00de7308 */ /* 0x000fe20000000800 */
[----:B------:R-:W-:Y:S01]  /*ff10*/  IMAD.WIDE.U32 R204, R204, -0x326172a9, RZ ;  /* 0xcd9e8d57cccc7825 */ /* 0x000fe200078e00ff */
[----:B------:R-:W-:Y:S02]  /*ff20*/  LOP3.LUT R174, R207, UR9, R168, 0x96, !PT ;  /* 0x00000009cfae7c12 */ /* 0x000fe4000f8e96a8 */
[----:B------:R-:W-:Y:S01]  /*ff30*/  F2FP.BF16.PACK_AB R207, R226, R227 ;  /* 0x000000e3e2cf723e */ /* 0x000fe200000010ff */
[-C--:B------:R-:W-:Y:S01]  /*ff40*/  FMUL.FTZ R160, R160, R197.reuse ;  /* 0x000000c5a0a07220 */ /* 0x080fe20000410000 */
[----:B------:R-:W-:Y:S01]  /*ff50*/  LOP3.LUT R19, R205, UR4, R206, 0x96, !PT ;  /* 0x00000004cd137c12 */ /* 0x000fe2000f8e96ce */
[-C--:B------:R-:W-:Y:S01]  /*ff60*/  FMUL.FTZ R161, R161, R197.reuse ;  /* 0x000000c5a1a17220 */ /* 0x080fe20000410000 */
[----:B------:R-:W-:Y:S01]  /*ff70*/  SHF.R.U32.HI R201, RZ, 0x18, R204 ;  /* 0x00000018ffc97819 */ /* 0x000fe200000116cc */
[-C--:B------:R-:W-:Y:S01]  /*ff80*/  FMUL.FTZ R156, R156, R197.reuse ;  /* 0x000000c59c9c7220 */ /* 0x080fe20000410000 */
[----:B------:R-:W-:Y:S01]  /*ff90*/  LOP3.LUT R169, R19, 0xff, RZ, 0xc0, !PT ;  /* 0x000000ff13a97812 */ /* 0x000fe200078ec0ff */
[-C--:B------:R-:W-:Y:S01]  /*ffa0*/  FMUL.FTZ R157, R157, R197.reuse ;  /* 0x000000c59d9d7220 */ /* 0x080fe20000410000 */
[----:B------:R-:W-:Y:S01]  /*ffb0*/  LOP3.LUT R168, R19, 0xffff, RZ, 0xc0, !PT ;  /* 0x0000ffff13a87812 */ /* 0x000fe200078ec0ff */
[-C--:B------:R-:W-:Y:S01]  /*ffc0*/  FMUL.FTZ R36, R36, R197.reuse ;  /* 0x000000c524247220 */ /* 0x080fe20000410000 */
[--C-:B------:R-:W-:Y:S01]  /*ffd0*/  SHF.R.U32.HI R167, RZ, 0x18, R19.reuse ;  /* 0x00000018ffa77819 */ /* 0x100fe20000011613 */
[-C--:B------:R-:W-:Y:S01]  /*ffe0*/  FMUL.FTZ R37, R37, R197.reuse ;  /* 0x000000c525257220 */ /* 0x080fe20000410000 */
[----:B------:R-:W-:Y:S01]  /*fff0*/  SHF.R.U32.HI R19, RZ, 0x10, R19 ;  /* 0x00000010ff137819 */ /* 0x000fe20000011613 */
[-C--:B------:R-:W-:Y:S01]  /*10000*/  FMUL.FTZ R40, R40, R197.reuse ;  /* 0x000000c528287220 */ /* 0x080fe20000410000 */
[----:B------:R-:W-:Y:S01]  /*10010*/  SHF.R.U32.HI R168, RZ, 0x8, R168 ;  /* 0x00000008ffa87819 */ /* 0x000fe200000116a8 */
[-C--:B------:R-:W-:Y:S01]  /*10020*/  FMUL.FTZ R41, R41, R197.reuse ;  /* 0x000000c529297220 */ /* 0x080fe20000410000 */
[----:B------:R-:W-:Y:S01]  /*10030*/  LOP3.LUT R19, R19, 0xff, RZ, 0xc0, !PT ;  /* 0x000000ff13137812 */ /* 0x000fe200078ec0ff */
[----:B------:R-:W-:Y:S01]  /*10040*/  FMUL.FTZ R44, R44, R197 ;  /* 0x000000c52c2c7220 */ /* 0x000fe20000410000 */
[C---:B------:R-:W-:Y:S01]  /*10050*/  ISETP.GE.U32.AND P3, PT, R252.reuse, R169, PT ;  /* 0x000000a9fc00720c */ /* 0x040fe20003f66070 */
[----:B------:R-:W-:Y:S01]  /*10060*/  FMUL.FTZ R45, R45, R197 ;  /* 0x000000c52d2d7220 */ /* 0x000fe20000410000 */
[----:B------:R-:W-:Y:S01]  /*10070*/  ISETP.GE.U32.AND P6, PT, R252, R19, PT ;  /* 0x00000013fc00720c */ /* 0x000fe20003fc6070 */
[-C--:B------:R-:W-:Y:S01]  /*10080*/  FMUL.FTZ R48, R48, R197.reuse ;  /* 0x000000c530307220 */ /* 0x080fe20000410000 */
[----:B------:R-:W-:Y:S01]  /*10090*/  LOP3.LUT R19, R204, 0xff, RZ, 0xc0, !PT ;  /* 0x000000ffcc137812 */ /* 0x000fe200078ec0ff */
[-C--:B------:R-:W-:Y:S01]  /*100a0*/  FMUL.FTZ R49, R49, R197.reuse ;  /* 0x000000c531317220 */ /* 0x080fe20000410000 */
[----:B------:R-:W-:Y:S01]  /*100b0*/  LOP3.LUT R169, R168, 0xffff, RZ, 0xc0, !PT ;  /* 0x0000ffffa8a97812 */ /* 0x000fe200078ec0ff */
[----:B------:R-:W-:Y:S01]  /*100c0*/  FMUL.FTZ R52, R52, R197 ;  /* 0x000000c534347220 */ /* 0x000fe20000410000 */
[C---:B------:R-:W-:Y:S01]  /*100d0*/  ISETP.GE.U32.AND P2, PT, R252.reuse, R19, PT ;  /* 0x00000013fc00720c */ /* 0x040fe20003f46070 */
[----:B------:R-:W-:Y:S01]  /*100e0*/  FMUL.FTZ R53, R53, R197 ;  /* 0x000000c535357220 */ /* 0x000fe20000410000 */
[C---:B------:R-:W-:Y:S01]  /*100f0*/  ISETP.GE.U32.AND P5, PT, R252.reuse, R169, PT ;  /* 0x000000a9fc00720c */ /* 0x040fe20003fa6070 */
[----:B------:R-:W-:Y:S01]  /*10100*/  FMUL.FTZ R169, R35, c[0x0][0x23c] ;  /* 0x00008f0023a97a20 */ /* 0x000fe20000410000 */
[----:B------:R-:W1:Y:S01]  /*10110*/  MUFU.EX2 R19, R199 ;  /* 0x000000c700137308 */ /* 0x000e620000000800 */
[----:B------:R-:W-:Y:S01]  /*10120*/  ISETP.GE.U32.AND P4, PT, R252, R167, PT ;  /* 0x000000a7fc00720c */ /* 0x000fe20003f86070 */
[-C--:B------:R-:W-:Y:S01]  /*10130*/  FMUL.FTZ R56, R56, R197.reuse ;  /* 0x000000c538387220 */ /* 0x080fe20000410000 */
[----:B------:R-:W-:Y:S01]  /*10140*/  LOP3.LUT R167, R204, 0xffff, RZ, 0xc0, !PT ;  /* 0x0000ffffcca77812 */ /* 0x000fe200078ec0ff */
[-C--:B------:R-:W-:Y:S01]  /*10150*/  FMUL.FTZ R57, R57, R197.reuse ;  /* 0x000000c539397220 */ /* 0x080fe20000410000 */
[----:B------:R-:W-:Y:S01]  /*10160*/  SHF.R.U32.HI R35, RZ, 0x10, R204 ;  /* 0x00000010ff237819 */ /* 0x000fe200000116cc */
[-C--:B------:R-:W-:Y:S01]  /*10170*/  FMUL.FTZ R60, R60, R197.reuse ;  /* 0x000000c53c3c7220 */ /* 0x080fe20000410000 */
[----:B------:R-:W-:Y:S01]  /*10180*/  PRMT R206, R207, 0x7632, R206 ;  /* 0x00007632cfce7816 */ /* 0x000fe200000000ce */
[----:B------:R-:W2:Y:S01]  /*10190*/  MUFU.EX2 R169, R169 ;  /* 0x000000a900a97308 */ /* 0x000ea20000000800 */
[----:B------:R-:W-:Y:S01]  /*101a0*/  FMUL.FTZ R61, R61, R197 ;  /* 0x000000c53d3d7220 */ /* 0x000fe20000410000 */
[----:B------:R-:W-:Y:S01]  /*101b0*/  ISETP.GE.U32.AND P1, PT, R252, R201, PT ;  /* 0x000000c9fc00720c */ /* 0x000fe20003f26070 */
[-C--:B------:R-:W-:Y:S01]  /*101c0*/  FMUL.FTZ R64, R64, R197.reuse ;  /* 0x000000c540407220 */ /* 0x080fe20000410000 */
[----:B------:R-:W-:Y:S01]  /*101d0*/  @!P6 HFMA2.BF16_V2 R31, -RZ.H0_H0, RZ.H0_H0, -R207.H0_H0 ;  /* 0x200000ffff1fe231 */ /* 0x000fe200003409cf */
[-C--:B------:R-:W-:Y:S01]  /*101e0*/  FMUL.FTZ R65, R65, R197.reuse ;  /* 0x000000c541417220 */ /* 0x080fe20000410000 */
[----:B------:R-:W-:Y:S01]  /*101f0*/  @!P4 HFMA2.BF16_V2 R164, -RZ.H0_H0, RZ.H0_H0, -R206.H0_H0 ;  /* 0x200000ffffa4c231 */ /* 0x000fe200003409ce */
[----:B------:R-:W-:Y:S01]  /*10200*/  FMUL.FTZ R68, R68, R197 ;  /* 0x000000c544447220 */ /* 0x000fe20000410000 */
[----:B-1----:R-:W-:Y:S01]  /*10210*/  F2FP.BF16.PACK_AB R205, R234, R19 ;  /* 0x00000013eacd723e */ /* 0x002fe200000010ff */
[-C--:B------:R-:W-:Y:S01]  /*10220*/  FMUL.FTZ R69, R69, R197.reuse ;  /* 0x000000c545457220 */ /* 0x080fe20000410000 */
[----:B------:R-:W-:Y:S01]  /*10230*/  SHF.R.U32.HI R167, RZ, 0x8, R167 ;  /* 0x00000008ffa77819 */ /* 0x000fe200000116a7 */
[-C--:B------:R-:W-:Y:S01]  /*10240*/  FMUL.FTZ R72, R72, R197.reuse ;  /* 0x000000c548487220 */ /* 0x080fe20000410000 */
[----:B------:R-:W-:Y:S01]  /*10250*/  PRMT R204, R205, 0x7632, R204 ;  /* 0x00007632cdcc7816 */ /* 0x000fe200000000cc */
[----:B------:R-:W-:Y:S01]  /*10260*/  @!P3 HFMA2.BF16_V2 R166, -RZ.H0_H0, RZ.H0_H0, -R205.H0_H0 ;  /* 0x200000ffffa6b231 */ /* 0x000fe200003409cd */
[----:B------:R-:W-:Y:S01]  /*10270*/  FMUL.FTZ R73, R73, R197 ;  /* 0x000000c549497220 */ /* 0x000fe20000410000 */
[----:B------:R-:W-:Y:S01]  /*10280*/  LOP3.LUT R167, R167, 0xffff, RZ, 0xc0, !PT ;  /* 0x0000ffffa7a77812 */ /* 0x000fe200078ec0ff */
[----:B--2---:R-:W-:Y:S01]  /*10290*/  FFMA.FTZ R168, R248, R169, R202 ;  /* 0x000000a9f8a87223 */ /* 0x004fe200000100ca */
        /* <DEDUP_REMOVED lines=41> */
[----:B------:R-:W-:Y:S01]  /*10530*/  LOP3.LUT R197, R35, 0xff, RZ, 0xc0, !PT ;  /* 0x000000ff23c57812 */ /* 0x000fe200078ec0ff */
[----:B------:R-:W-:Y:S01]  /*10540*/  IMAD.WIDE.U32 R202, R174, -0x2daee0ad, RZ ;  /* 0xd2511f53aeca7825 */ /* 0x000fe200078e00ff */
[----:B------:R-:W-:Y:S02]  /*10550*/  PRMT R35, R205, 0x5410, R204 ;  /* 0x00005410cd237816 */ /* 0x000fe400000000cc */
[----:B------:R-:W-:Y:S01]  /*10560*/  @!P3 PRMT R205, R166, 0x5410, RZ ;  /* 0x00005410a6cdb816 */ /* 0x000fe200000000ff */
[----:B------:R-:W-:Y:S01]  /*10570*/  FMUL.FTZ R162, R162, R169 ;  /* 0x000000a9a2a27220 */ /* 0x000fe20000410000 */
[----:B------:R-:W-:Y:S01]  /*10580*/  ISETP.GE.U32.AND P3, PT, R252, R197, PT ;  /* 0x000000c5fc00720c */ /* 0x000fe20003f66070 */
[-C--:B------:R-:W-:Y:S01]  /*10590*/  FMUL.FTZ R163, R163, R169.reuse ;  /* 0x000000a9a3a37220 */ /* 0x080fe20000410000 */
[----:B------:R-:W-:Y:S01]  /*105a0*/  LOP3.LUT R197, R203, UR5, R200, 0x96, !PT ;  /* 0x00000005cbc57c12 */ /* 0x000fe2000f8e96c8 */
[-C--:B------:R-:W-:Y:S01]  /*105b0*/  FMUL.FTZ R158, R158, R169.reuse ;  /* 0x000000a99e9e7220 */ /* 0x080fe20000410000 */
[----:B------:R-:W-:Y:S01]  /*105c0*/  LOP3.LUT R201, R202, 0xff, RZ, 0xc0, !PT ;  /* 0x000000ffcac97812 */ /* 0x000fe200078ec0ff */
[-C--:B------:R-:W-:Y:S01]  /*105d0*/  FMUL.FTZ R159, R159, R169.reuse ;  /* 0x000000a99f9f7220 */ /* 0x080fe20000410000 */
[----:B------:R-:W-:Y:S01]  /*105e0*/  PRMT R174, R207, 0x5410, R206 ;  /* 0x00005410cfae7816 */ /* 0x000fe200000000ce */
[-C--:B------:R-:W-:Y:S01]  /*105f0*/  FMUL.FTZ R38, R38, R169.reuse ;  /* 0x000000a926267220 */ /* 0x080fe20000410000 */
[----:B------:R-:W-:Y:S01]  /*10600*/  @!P4 PRMT R206, R164, 0x5410, RZ ;  /* 0x00005410a4cec816 */ /* 0x000fe200000000ff */
[----:B------:R-:W-:Y:S01]  /*10610*/  FMUL.FTZ R39, R39, R169 ;  /* 0x000000a927277220 */ /* 0x000fe20000410000 */
[----:B------:R-:W-:Y:S01]  /*10620*/  ISETP.GE.U32.AND P4, PT, R252, R201, PT ;  /* 0x000000c9fc00720c */ /* 0x000fe20003f86070 */
[-C--:B------:R-:W-:Y:S01]  /*10630*/  FMUL.FTZ R42, R42, R169.reuse ;  /* 0x000000a92a2a7220 */ /* 0x080fe20000410000 */
[--C-:B------:R-:W-:Y:S01]  /*10640*/  SHF.R.U32.HI R164, RZ, 0x10, R197.reuse ;  /* 0x00000010ffa47819 */ /* 0x100fe200000116c5 */
[-C--:B------:R-:W-:Y:S01]  /*10650*/  FMUL.FTZ R43, R43, R169.reuse ;  /* 0x000000a92b2b7220 */ /* 0x080fe20000410000 */
[----:B------:R-:W-:Y:S01]  /*10660*/  F2FP.BF16.PACK_AB R201, R231, R232 ;  /* 0x000000e8e7c9723e */ /* 0x000fe200000010ff */
[-C--:B------:R-:W-:Y:S01]  /*10670*/  FMUL.FTZ R46, R46, R169.reuse ;  /* 0x000000a92e2e7220 */ /* 0x080fe20000410000 */
[----:B------:R-:W-:Y:S01]  /*10680*/  @!P5 PRMT R204, R165, 0x5410, RZ ;  /* 0x00005410a5ccd816 */ /* 0x000fe200000000ff */
[-C--:B------:R-:W-:Y:S01]  /*10690*/  FMUL.FTZ R47, R47, R169.reuse ;  /* 0x000000a92f2f7220 */ /* 0x080fe20000410000 */
[----:B------:R-:W-:Y:S01]  /*106a0*/  LOP3.LUT R165, R164, 0xff, RZ, 0xc0, !PT ;  /* 0x000000ffa4a57812 */ /* 0x000fe200078ec0ff */
[----:B------:R-:W-:Y:S01]  /*106b0*/  @!P2 HFMA2.BF16_V2 R27, -RZ.H0_H0, RZ.H0_H0, -R201.H0_H0 ;  /* 0x200000ffff1ba231 */ /* 0x000fe200003409c9 */
[----:B------:R-:W-:Y:S01]  /*106c0*/  PRMT R200, R201, 0x7632, R200 ;  /* 0x00007632c9c87816 */ /* 0x000fe200000000c8 */
[-C--:B------:R-:W-:Y:S01]  /*106d0*/  FMUL.FTZ R50, R50, R169.reuse ;  /* 0x000000a932327220 */ /* 0x080fe20000410000 */
[----:B------:R-:W-:Y:S01]  /*106e0*/  @!P6 PRMT R207, R31, 0x5410, RZ ;  /* 0x000054101fcfe816 */ /* 0x000fe200000000ff */
[----:B------:R-:W-:Y:S01]  /*106f0*/  FMUL.FTZ R51, R51, R169 ;  /* 0x000000a933337220 */ /* 0x000fe20000410000 */
[----:B------:R-:W-:Y:S01]  /*10700*/  ISETP.GE.U32.AND P6, PT, R252, R165, PT ;  /* 0x000000a5fc00720c */ /* 0x000fe20003fc6070 */
[----:B------:R-:W-:Y:S01]  /*10710*/  FADD.FTZ R165, R171, R168 ;  /* 0x000000a8aba57221 */ /* 0x000fe20000010000 */
[----:B------:R-:W-:Y:S01]  /*10720*/  PRMT R171, R201, 0x5410, R200 ;  /* 0x00005410c9ab7816 */ /* 0x000fe200000000c8 */
[-C--:B------:R-:W-:Y:S01]  /*10730*/  FMUL.FTZ R54, R54, R169.reuse ;  /* 0x000000a936367220 */ /* 0x080fe20000410000 */
[----:B------:R-:W-:Y:S01]  /*10740*/  @!P2 PRMT R201, R27, 0x5410, RZ ;  /* 0x000054101bc9a816 */ /* 0x000fe200000000ff */
[-C--:B------:R-:W-:Y:S01]  /*10750*/  FMUL.FTZ R55, R55, R169.reuse ;  /* 0x000000a937377220 */ /* 0x080fe20000410000 */
[----:B------:R-:W-:Y:S01]  /*10760*/  LOP3.LUT R27, R197, 0xff, RZ, 0xc0, !PT ;  /* 0x000000ffc51b7812 */ /* 0x000fe200078ec0ff */
[-C--:B------:R-:W-:Y:S01]  /*10770*/  FMUL.FTZ R58, R58, R169.reuse ;  /* 0x000000a93a3a7220 */ /* 0x080fe20000410000 */
[----:B------:R-:W-:Y:S01]  /*10780*/  LOP3.LUT R166, R202, 0xffff, RZ, 0xc0, !PT ;  /* 0x0000ffffcaa67812 */ /* 0x000fe200078ec0ff */
[----:B------:R-:W-:Y:S01]  /*10790*/  FMUL.FTZ R59, R59, R169 ;  /* 0x000000a93b3b7220 */ /* 0x000fe20000410000 */
[----:B------:R-:W-:Y:S01]  /*107a0*/  F2FP.BF16.PACK_AB R203, R224, R225 ;  /* 0x000000e1e0cb723e */ /* 0x000fe200000010ff */
[----:B------:R-:W-:Y:S01]  /*107b0*/  FMUL.FTZ R62, R62, R169 ;  /* 0x000000a93e3e7220 */ /* 0x000fe20000410000 */
[C---:B------:R-:W-:Y:S01]  /*107c0*/  ISETP.GE.U32.AND P2, PT, R252.reuse, R27, PT ;  /* 0x0000001bfc00720c */ /* 0x040fe20003f46070 */
[----:B------:R-:W-:Y:S01]  /*107d0*/  FMUL.FTZ R63, R63, R169 ;  /* 0x000000a93f3f7220 */ /* 0x000fe20000410000 */
[----:B------:R-:W-:Y:S01]  /*107e0*/  SHF.R.U32.HI R27, RZ, 0x18, R197 ;  /* 0x00000018ff1b7819 */ /* 0x000fe200000116c5 */
[----:B------:R-:W-:Y:S01]  /*107f0*/  @!P3 HFMA2.BF16_V2 R23, -RZ.H0_H0, RZ.H0_H0, -R203.H0_H0 ;  /* 0x200000ffff17b231 */ /* 0x000fe200003409cb */
[----:B------:R-:W-:Y:S01]  /*10800*/  ISETP.GE.U32.AND P5, PT, R252, R167, PT ;  /* 0x000000a7fc00720c */ /* 0x000fe20003fa6070 */
[-C--:B------:R-:W-:Y:S01]  /*10810*/  FMUL.FTZ R66, R66, R169.reuse ;  /* 0x000000a942427220 */ /* 0x080fe20000410000 */
[----:B------:R-:W-:Y:S01]  /*10820*/  LOP3.LUT R197, R197, 0xffff, RZ, 0xc0, !PT ;  /* 0x0000ffffc5c57812 */ /* 0x000fe200078ec0ff */
[-C--:B------:R-:W-:Y:S01]  /*10830*/  FMUL.FTZ R67, R67, R169.reuse ;  /* 0x000000a943437220 */ /* 0x080fe20000410000 */
[--C-:B------:R-:W-:Y:S01]  /*10840*/  SHF.R.U32.HI R199, RZ, 0x10, R202.reuse ;  /* 0x00000010ffc77819 */ /* 0x100fe200000116ca */
[-C--:B------:R-:W-:Y:S01]  /*10850*/  FMUL.FTZ R70, R70, R169.reuse ;  /* 0x000000a946467220 */ /* 0x080fe20000410000 */
[--C-:B------:R-:W-:Y:S01]  /*10860*/  SHF.R.U32.HI R249, RZ, 0x18, R202.reuse ;  /* 0x00000018fff97819 */ /* 0x100fe200000116ca */
[-C--:B------:R-:W-:Y:S01]  /*10870*/  FMUL.FTZ R71, R71, R169.reuse ;  /* 0x000000a947477220 */ /* 0x080fe20000410000 */
[----:B------:R-:W-:Y:S01]  /*10880*/  PRMT R202, R203, 0x7632, R202 ;  /* 0x00007632cbca7816 */ /* 0x000fe200000000ca */
[-C--:B------:R-:W-:Y:S01]  /*10890*/  FMUL.FTZ R74, R74, R169.reuse ;  /* 0x000000a94a4a7220 */ /* 0x080fe20000410000 */
[----:B------:R-:W-:Y:S01]  /*108a0*/  SHF.R.U32.HI R197, RZ, 0x8, R197 ;  /* 0x00000008ffc57819 */ /* 0x000fe200000116c5 */
[-C--:B------:R-:W-:Y:S01]  /*108b0*/  FMUL.FTZ R75, R75, R169.reuse ;  /* 0x000000a94b4b7220 */ /* 0x080fe20000410000 */
[----:B------:R-:W-:Y:S01]  /*108c0*/  SHF.R.U32.HI R166, RZ, 0x8, R166 ;  /* 0x00000008ffa67819 */ /* 0x000fe200000116a6 */
[-C--:B------:R-:W-:Y:S01]  /*108d0*/  FMUL.FTZ R78, R78, R169.reuse ;  /* 0x000000a94e4e7220 */ /* 0x080fe20000410000 */
[----:B------:R-:W-:Y:S01]  /*108e0*/  @!P5 HFMA2.BF16_V2 R26, -RZ.H0_H0, RZ.H0_H0, -R200.H0_H0 ;  /* 0x200000ffff1ad231 */ /* 0x000fe200003409c8 */
[-C--:B------:R-:W-:Y:S01]  /*108f0*/  FMUL.FTZ R79, R79, R169.reuse ;  /* 0x000000a94f4f7220 */ /* 0x080fe20000410000 */
[----:B------:R-:W-:Y:S01]  /*10900*/  @!P1 HFMA2.BF16_V2 R25, -RZ.H0_H0, RZ.H0_H0, -R202.H0_H0 ;  /* 0x200000ffff199231 */ /* 0x000fe200003409ca */
[-C--:B------:R-:W-:Y:S01]  /*10910*/  FMUL.FTZ R82, R82, R169.reuse ;  /* 0x000000a952527220 */ /* 0x080fe20000410000 */
[----:B------:R-:W-:Y:S01]  /*10920*/  LOP3.LUT R199, R199, 0xff, RZ, 0xc0, !PT ;  /* 0x000000ffc7c77812 */ /* 0x000fe200078ec0ff */
[-C--:B------:R-:W-:Y:S01]  /*10930*/  FMUL.FTZ R83, R83, R169.reuse ;  /* 0x000000a953537220 */ /* 0x080fe20000410000 */
[----:B------:R-:W-:Y:S01]  /*10940*/  @!P5 PRMT R200, R26, 0x5410, RZ ;  /* 0x000054101ac8d816 */ /* 0x000fe200000000ff */
[----:B------:R-:W-:Y:S01]  /*10950*/  FMUL.FTZ R86, R86, R169 ;  /* 0x000000a956567220 */ /* 0x000fe20000410000 */
[C---:B------:R-:W-:Y:S01]  /*10960*/  ISETP.GE.U32.AND P5, PT, R252.reuse, R27, PT ;  /* 0x0000001bfc00720c */ /* 0x040fe20003fa6070 */
[-C--:B------:R-:W-:Y:S01]  /*10970*/  FMUL.FTZ R87, R87, R169.reuse ;  /* 0x000000a957577220 */ /* 0x080fe20000410000 */
[----:B------:R-:W-:Y:S01]  /*10980*/  PRMT R167, R252, 0x7054, R252 ;  /* 0x00007054fca77816 */ /* 0x000fe200000000fc */
        /* <DEDUP_REMOVED lines=34> */
[----:B------:R-:W-:Y:S01]  /*10bb0*/  PRMT R169, R203, 0x5410, R202 ;  /* 0x00005410cba97816 */ /* 0x000fe200000000ca */
[----:B------:R-:W-:Y:S01]  /*10bc0*/  FADD.FTZ R26, R196, R165 ;  /* 0x000000a5c41a7221 */ /* 0x000fe20000010000 */
[----:B------:R-:W-:Y:S01]  /*10bd0*/  @!P3 PRMT R203, R23, 0x5410, RZ ;  /* 0x0000541017cbb816 */ /* 0x000fe200000000ff */
[----:B------:R-:W-:Y:S01]  /*10be0*/  FADD.FTZ R198, R195, R198 ;  /* 0x000000c6c3c67221 */ /* 0x000fe20000010000 */
[----:B------:R-:W-:Y:S01]  /*10bf0*/  LOP3.LUT R23, R197, 0xffff, RZ, 0xc0, !PT ;  /* 0x0000ffffc5177812 */ /* 0x000fe200078ec0ff */
[----:B------:R-:W-:Y:S01]  /*10c00*/  FADD.FTZ R26, R193, R26 ;  /* 0x0000001ac11a7221 */ /* 0x000fe20000010000 */
[----:B------:R-:W-:Y:S01]  /*10c10*/  F2FP.BF16.PACK_AB R197, R229, R230 ;  /* 0x000000e6e5c5723e */ /* 0x000fe200000010ff */
[----:B------:R-:W-:Y:S01]  /*10c20*/  FADD.FTZ R31, R191, R198 ;  /* 0x000000c6bf1f7221 */ /* 0x000fe20000010000 */
[----:B------:R-:W-:Y:S01]  /*10c30*/  ISETP.GE.U32.AND P3, PT, R252, R23, PT ;  /* 0x00000017fc00720c */ /* 0x000fe20003f66070 */
[----:B------:R-:W1:Y:S01]  /*10c40*/  MUFU.EX2 R191, R247 ;  /* 0x000000f700bf7308 */ /* 0x000e620000000800 */
[C---:B------:R-:W-:Y:S01]  /*10c50*/  PRMT R196, R197.reuse, 0x7632, R196 ;  /* 0x00007632c5c47816 */ /* 0x040fe200000000c4 */
[----:B------:R-:W-:Y:S01]  /*10c60*/  @!P2 HFMA2.BF16_V2 R22, -RZ.H0_H0, RZ.H0_H0, -R197.H0_H0 ;  /* 0x200000ffff16a231 */ /* 0x000fe200003409c5 */
[----:B------:R-:W-:Y:S01]  /*10c70*/  LOP3.LUT R23, R166, 0xffff, RZ, 0xc0, !PT ;  /* 0x0000ffffa6177812 */ /* 0x000fe200078ec0ff */
[----:B------:R-:W-:Y:S01]  /*10c80*/  FADD.FTZ R31, R194, R31 ;  /* 0x0000001fc21f7221 */ /* 0x000fe20000010000 */
[----:B------:R-:W-:Y:S01]  /*10c90*/  PRMT R168, R197, 0x5410, R196 ;  /* 0x00005410c5a87816 */ /* 0x000fe200000000c4 */
[----:B------:R-:W-:Y:S01]  /*10ca0*/  FADD.FTZ R233, R233, R26 ;  /* 0x0000001ae9e97221 */ /* 0x000fe20000010000 */
[----:B------:R-:W-:-:S02]  /*10cb0*/  @!P1 PRMT R202, R25, 0x5410, RZ ;  /* 0x0000541019ca9816 */ /* 0x000fc400000000ff */
[----:B------:R-:W-:Y:S01]  /*10cc0*/  ISETP.GE.U32.AND P1, PT, R252, R249, PT ;  /* 0x000000f9fc00720c */ /* 0x000fe20003f26070 */
[----:B------:R-:W-:Y:S01]  /*10cd0*/  FADD.FTZ R188, R188, R233 ;  /* 0x000000e9bcbc7221 */ /* 0x000fe20000010000 */
[----:B------:R-:W-:Y:S01]  /*10ce0*/  @!P2 PRMT R197, R22, 0x5410, RZ ;  /* 0x0000541016c5a816 */ /* 0x000fe200000000ff */
[----:B------:R-:W-:Y:S01]  /*10cf0*/  @!P3 HFMA2.BF16_V2 R3, -RZ.H0_H0, RZ.H0_H0, -R196.H0_H0 ;  /* 0x200000ffff03b231 */ /* 0x000fe200003409c4 */
[----:B------:R-:W-:Y:S01]  /*10d00*/  ISETP.GE.U32.AND P2, PT, R252, R199, PT ;  /* 0x000000c7fc00720c */ /* 0x000fe20003f46070 */
[----:B------:R-:W-:Y:S01]  /*10d10*/  FADD.FTZ R22, R192, R31 ;  /* 0x0000001fc0167221 */ /* 0x000fe20000010000 */
[----:B------:R-:W-:Y:S01]  /*10d20*/  F2FP.BF16.PACK_AB R199, R222, R223 ;  /* 0x000000dfdec7723e */ /* 0x000fe200000010ff */
[----:B------:R-:W-:Y:S01]  /*10d30*/  FADD.FTZ R187, R187, R188 ;  /* 0x000000bcbbbb7221 */ /* 0x000fe20000010000 */
[----:B------:R-:W-:Y:S01]  /*10d40*/  @!P3 PRMT R196, R3, 0x5410, RZ ;  /* 0x0000541003c4b816 */ /* 0x000fe200000000ff */
[----:B------:R-:W-:Y:S01]  /*10d50*/  FADD.FTZ R221, R221, R22 ;  /* 0x00000016dddd7221 */ /* 0x000fe20000010000 */
[----:B------:R-:W2:Y:S01]  /*10d60*/  MUFU.EX2 R3, R246 ;  /* 0x000000f600037308 */ /* 0x000ea20000000800 */
[----:B------:R-:W-:Y:S01]  /*10d70*/  ISETP.GE.U32.AND P3, PT, R252, R23, PT ;  /* 0x00000017fc00720c */ /* 0x000fe20003f66070 */
[----:B------:R-:W-:Y:S01]  /*10d80*/  @!P6 HFMA2.BF16_V2 R21, -RZ.H0_H0, RZ.H0_H0, -R199.H0_H0 ;  /* 0x200000ffff15e231 */ /* 0x000fe200003409c7 */
[----:B-1----:R-:W-:Y:S01]  /*10d90*/  F2FP.BF16.PACK_AB R193, R191, R228 ;  /* 0x000000e4bfc1723e */ /* 0x002fe200000010ff */
[----:B------:R-:W-:Y:S01]  /*10da0*/  FADD.FTZ R190, R190, R221 ;  /* 0x000000ddbebe7221 */ /* 0x000fe20000010000 */
[----:B------:R-:W-:Y:S01]  /*10db0*/  PRMT R198, R199, 0x7632, R198 ;  /* 0x00007632c7c67816 */ /* 0x000fe200000000c6 */
[----:B------:R-:W-:Y:S01]  /*10dc0*/  FADD.FTZ R186, R186, R187 ;  /* 0x000000bbbaba7221 */ /* 0x000fe20000010000 */
[----:B------:R-:W-:Y:S01]  /*10dd0*/  PRMT R192, R193, 0x7632, R192 ;  /* 0x00007632c1c07816 */ /* 0x000fe200000000c0 */
[----:B------:R-:W-:Y:S01]  /*10de0*/  @!P4 HFMA2.BF16_V2 R7, -RZ.H0_H0, RZ.H0_H0, -R193.H0_H0 ;  /* 0x200000ffff07c231 */ /* 0x000fe200003409c1 */
[----:B------:R-:W-:Y:S01]  /*10df0*/  PRMT R166, R199, 0x5410, R198 ;  /* 0x00005410c7a67816 */ /* 0x000fe200000000c6 */
[----:B------:R-:W-:Y:S01]  /*10e00*/  @!P5 HFMA2.BF16_V2 R20, -RZ.H0_H0, RZ.H0_H0, -R198.H0_H0 ;  /* 0x200000ffff14d231 */ /* 0x000fe200003409c6 */
[----:B------:R-:W-:Y:S01]  /*10e10*/  PRMT R165, R193, 0x5410, R192 ;  /* 0x00005410c1a57816 */ /* 0x000fe200000000c0 */
[----:B------:R-:W-:Y:S01]  /*10e20*/  FADD.FTZ R190, R189, R190 ;  /* 0x000000bebdbe7221 */ /* 0x000fe20000010000 */
[----:B------:R-:W-:Y:S01]  /*10e30*/  @!P4 PRMT R193, R7, 0x5410, RZ ;  /* 0x0000541007c1c816 */ /* 0x000fe200000000ff */
[----:B------:R-:W-:Y:S01]  /*10e40*/  @!P3 HFMA2.BF16_V2 R6, -RZ.H0_H0, RZ.H0_H0, -R192.H0_H0 ;  /* 0x200000ffff06b231 */ /* 0x000fe200003409c0 */
[----:B------:R-:W-:Y:S01]  /*10e50*/  @!P5 PRMT R198, R20, 0x5410, RZ ;  /* 0x0000541014c6d816 */ /* 0x000fe200000000ff */
[----:B------:R-:W-:Y:S01]  /*10e60*/  FADD.FTZ R19, R19, R190 ;  /* 0x000000be13137221 */ /* 0x000fe20000010000 */
[----:B--2---:R-:W-:Y:S01]  /*10e70*/  F2FP.BF16.PACK_AB R195, R3, R220 ;  /* 0x000000dc03c3723e */ /* 0x004fe200000010ff */
[----:B------:R-:W-:Y:S01]  /*10e80*/  FADD.FTZ R227, R227, R186 ;  /* 0x000000bae3e37221 */ /* 0x000fe20000010000 */
[----:B------:R-:W-:Y:S01]  /*10e90*/  @!P3 PRMT R192, R6, 0x5410, RZ ;  /* 0x0000541006c0b816 */ /* 0x000fe200000000ff */
[----:B------:R-:W-:Y:S01]  /*10ea0*/  FADD.FTZ R19, R234, R19 ;  /* 0x00000013ea137221 */ /* 0x000fe20000010000 */
[----:B------:R-:W-:Y:S01]  /*10eb0*/  PRMT R194, R195, 0x7632, R194 ;  /* 0x00007632c3c27816 */ /* 0x000fe200000000c2 */
[----:B------:R-:W-:Y:S01]  /*10ec0*/  @!P2 HFMA2.BF16_V2 R5, -RZ.H0_H0, RZ.H0_H0, -R195.H0_H0 ;  /* 0x200000ffff05a231 */ /* 0x000fe200003409c3 */
[----:B------:R-:W-:Y:S01]  /*10ed0*/  LOP3.LUT R6, R245, UR12, R236, 0x96, !PT ;  /* 0x0000000cf5067c12 */ /* 0x000fe2000f8e96ec */
[----:B------:R-:W-:Y:S01]  /*10ee0*/  FADD.FTZ R226, R226, R227 ;  /* 0x000000e3e2e27221 */ /* 0x000fe20000010000 */
[----:B------:R-:W-:Y:S01]  /*10ef0*/  PRMT R164, R195, 0x5410, R194 ;  /* 0x00005410c3a47816 */ /* 0x000fe200000000c2 */
[----:B------:R-:W-:Y:S01]  /*10f00*/  @!P1 HFMA2.BF16_V2 R4, -RZ.H0_H0, RZ.H0_H0, -R194.H0_H0 ;  /* 0x200000ffff049231 */ /* 0x000fe200003409c2 */
[----:B------:R-:W-:Y:S01]  /*10f10*/  @!P2 PRMT R195, R5, 0x5410, RZ ;  /* 0x0000541005c3a816 */ /* 0x000fe200000000ff */
[----:B------:R-:W-:Y:S01]  /*10f20*/  IMAD.WIDE.U32 R6, R6, -0x326172a9, RZ ;  /* 0xcd9e8d5706067825 */ /* 0x000fe200078e00ff */
[----:B------:R-:W-:-:S02]  /*10f30*/  @!P6 PRMT R199, R21, 0x5410, RZ ;  /* 0x0000541015c7e816 */ /* 0x000fc400000000ff */
[----:B------:R-:W-:Y:S01]  /*10f40*/  @!P1 PRMT R194, R4, 0x5410, RZ ;  /* 0x0000541004c29816 */ /* 0x000fe200000000ff */
[----:B------:R-:W-:Y:S01]  /*10f50*/  IMAD.MOV.U32 R5, RZ, RZ, c[0x0][0x228] ;  /* 0x00008a00ff057624 */ /* 0x000fe200078e00ff */
[----:B------:R-:W-:Y:S01]  /*10f60*/  LOP3.LUT R4, R237, UR14, R34, 0x96, !PT ;  /* 0x0000000eed047c12 */ /* 0x000fe2000f8e9622 */
[----:B------:R-:W-:Y:S02]  /*10f70*/  FADD.FTZ R232, R232, R19 ;  /* 0x00000013e8e87221 */ /* 0x000fe40000010000 */
[----:B------:R-:W-:Y:S02]  /*10f80*/  IMAD.SHL.U32 R5, R5, 0x8, RZ ;  /* 0x0000000805057824 */ /* 0x000fe400078e00ff */
[----:B------:R-:W-:-:S04]  /*10f90*/  IMAD.WIDE.U32 R26, R4, -0x326172a9, RZ ;  /* 0xcd9e8d57041a7825 */ /* 0x000fc800078e00ff */
[----:B------:R-:W-:Y:S01]  /*10fa0*/  IMAD.WIDE R236, R5, 0x2, R16 ;  /* 0x0000000205ec7825 */ /* 0x000fe200078e0210 */
[----:B------:R-:W-:Y:S02]  /*10fb0*/  LOP3.LUT R4, R27, UR13, R32, 0x96, !PT ;  /* 0x0000000d1b047c12 */ /* 0x000fe4000f8e9620 */
[----:B------:R-:W-:Y:S01]  /*10fc0*/  LOP3.LUT R26, R7, UR11, R26, 0x96, !PT ;  /* 0x0000000b071a7c12 */ /* 0x000fe2000f8e961a */
[----:B------:R-:W-:Y:S01]  /*10fd0*/  FADD.FTZ R225, R225, R226 ;  /* 0x000000e2e1e17221 */ /* 0x000fe20000010000 */
[----:B------:R-:W-:Y:S01]  /*10fe0*/  STG.E.U16 [R236.64+-0x100], R240 ;  /* 0xffff00f0ec007986 */ /* 0x000fe2000c10151a */
[----:B------:R-:W-:-:S03]  /*10ff0*/  IMAD.WIDE.U32 R4, R4, -0x2daee0ad, RZ ;  /* 0xd2511f5304047825 */ /* 0x000fc600078e00ff */
[----:B------:R1:W-:Y:S01]  /*11000*/  STG.E.U16 [R236.64+-0xfe], R241 ;  /* 0xffff02f1ec007986 */ /* 0x0003e2000c10151a */
[----:B------:R-:W-:Y:S01]  /*11010*/  IMAD.WIDE.U32 R26, R26, -0x2daee0ad, RZ ;  /* 0xd2511f531a1a7825 */ /* 0x000fe200078e00ff */
[----:B------:R-:W-:Y:S02]  /*11020*/  LOP3.LUT R244, R5, UR10, R244, 0x96, !PT ;  /* 0x0000000a05f47c12 */ /* 0x000fe4000f8e96f4 */
[----:B------:R-:W-:Y:S01]  /*11030*/  STG.E.U16 [R16.64+-0xf0], R183 ;  /* 0xffff10b710007986 */ /* 0x000fe2000c10151a */
[----:B------:R-:W-:Y:S01]  /*11040*/  FADD.FTZ R231, R231, R232 ;  /* 0x000000e8e7e77221 */ /* 0x000fe20000010000 */
[----:B------:R-:W-:Y:S01]  /*11050*/  LOP3.LUT R4, R27, UR8, R4, 0x96, !PT ;  /* 0x000000081b047c12 */ /* 0x000fe2000f8e9604 */
[----:B------:R-:W-:Y:S01]  /*11060*/  IMAD.WIDE.U32 R244, R244, -0x326172a9, RZ ;  /* 0xcd9e8d57f4f47825 */ /* 0x000fe200078e00ff */
[----:B------:R-:W-:Y:S03]  /*11070*/  STG.E.U16 [R16.64+-0xee], R182 ;  /* 0xffff12b610007986 */ /* 0x000fe6000c10151a */
[----:B------:R-:W-:Y:S01]  /*11080*/  FADD.FTZ R224, R224, R225 ;  /* 0x000000e1e0e07221 */ /* 0x000fe20000010000 */
[----:B------:R-:W-:Y:S01]  /*11090*/  LOP3.LUT R25, R245, UR9, R6, 0x96, !PT ;  /* 0x00000009f5197c12 */ /* 0x000fe2000f8e9606 */
[----:B------:R-:W-:Y:S01]  /*110a0*/  FADD.FTZ R230, R230, R231 ;  /* 0x000000e7e6e67221 */ /* 0x000fe20000010000 */
[----:B------:R-:W-:Y:S01]  /*110b0*/  STG.E.U16 [R236.64+-0xf0], R185 ;  /* 0xffff10b9ec007986 */ /* 0x000fe2000c10151a */
[----:B------:R-:W-:-:S02]  /*110c0*/  FADD.FTZ R223, R223, R224 ;  /* 0x000000e0dfdf7221 */ /* 0x000fc40000010000 */
[----:B------:R-:W-:Y:S01]  /*110d0*/  FADD.FTZ R229, R229, R230 ;  /* 0x000000e6e5e57221 */ /* 0x000fe20000010000 */
[----:B------:R-:W-:Y:S01]  /*110e0*/  STG.E.U16 [R236.64+-0xee], R184 ;  /* 0xffff12b8ec007986 */ /* 0x000fe2000c10151a */
[----:B------:R-:W-:Y:S02]  /*110f0*/  FADD.FTZ R223, R222, R223 ;  /* 0x000000dfdedf7221 */ /* 0x000fe40000010000 */
[----:B------:R-:W-:Y:S01]  /*11100*/  FADD.FTZ R228, R228, R229 ;  /* 0x000000e5e4e47221 */ /* 0x000fe20000010000 */
[----:B------:R-:W-:Y:S01]  /*11110*/  STG.E.U16 [R16.64+-0xe0], R179 ;  /* 0xffff20b310007986 */ /* 0x000fe2000c10151a */
[----:B------:R-:W-:-:S03]  /*11120*/  FADD.FTZ R220, R220, R223 ;  /* 0x000000dfdcdc7221 */ /* 0x000fc60000010000 */
[----:B------:R-:W-:Y:S01]  /*11130*/  STG.E.U16 [R16.64+-0xde], R178 ;  /* 0xffff22b210007986 */ /* 0x000fe2000c10151a */
[----:B-1----:R-:W-:-:S03]  /*11140*/  IMAD.WIDE.U32 R240, R4, -0x326172a9, RZ ;  /* 0xcd9e8d5704f07825 */ /* 0x002fc600078e00ff */
[----:B------:R-:W-:Y:S01]  /*11150*/  STG.E.U16 [R236.64+-0xe0], R181 ;  /* 0xffff20b5ec007986 */ /* 0x000fe2000c10151a */
[----:B------:R-:W-:Y:S01]  /*11160*/  FADD.FTZ R3, R3, R220 ;  /* 0x000000dc03037221 */ /* 0x000fe20000010000 */
[----:B------:R-:W-:Y:S02]  /*11170*/  LOP3.LUT R5, R241, UR4, R244, 0x96, !PT ;  /* 0x00000004f1057c12 */ /* 0x000fe4000f8e96f4 */
[----:B------:R-:W-:Y:S01]  /*11180*/  SHF.R.U32.HI R20, RZ, 0x10, R240 ;  /* 0x00000010ff147819 */ /* 0x000fe200000116f0 */
[----:B------:R-:W-:Y:S01]  /*11190*/  STG.E.U16 [R236.64+-0xde], R180 ;  /* 0xffff22b4ec007986 */ /* 0x000fe2000c10151a */
[----:B------:R-:W-:Y:S02]  /*111a0*/  LOP3.LUT R7, R5, 0xffff, RZ, 0xc0, !PT ;  /* 0x0000ffff05077812 */ /* 0x000fe400078ec0ff */
[----:B------:R-:W-:Y:S01]  /*111b0*/  SHF.R.U32.HI R6, RZ, 0x10, R5 ;  /* 0x00000010ff067819 */ /* 0x000fe20000011605 */
[----:B------:R-:W-:Y:S01]  /*111c0*/  STG.E.U16 [R16.64+-0xd0], R18 ;  /* 0xffff301210007986 */ /* 0x000fe2000c10151a */
[----:B------:R-:W-:-:S02]  /*111d0*/  SHF.R.U32.HI R7, RZ, 0x8, R7 ;  /* 0x00000008ff077819 */ /* 0x000fc40000011607 */
[----:B------:R-:W-:Y:S01]  /*111e0*/  LOP3.LUT R4, R5, 0xff, RZ, 0xc0, !PT ;  /* 0x000000ff05047812 */ /* 0x000fe200078ec0ff */
[----:B------:R-:W-:Y:S01]  /*111f0*/  STG.E.U16 [R16.64+-0xce], R11 ;  /* 0xffff320b10007986 */ /* 0x000fe2000c10151a */
[----:B------:R-:W-:Y:S02]  /*11200*/  SHF.R.U32.HI R5, RZ, 0x18, R5 ;  /* 0x00000018ff057819 */ /* 0x000fe40000011605 */
[----:B------:R-:W-:Y:S01]  /*11210*/  LOP3.LUT R6, R6, 0xff, RZ, 0xc0, !PT ;  /* 0x000000ff06067812 */ /* 0x000fe200078ec0ff */
[----:B------:R-:W-:Y:S01]  /*11220*/  STG.E.U16 [R236.64+-0xd0], R177 ;  /* 0xffff30b1ec007986 */ /* 0x000fe2000c10151a */
[----:B------:R-:W-:Y:S02]  /*11230*/  PRMT R4, R4, 0x5410, R7 ;  /* 0x0000541004047816 */ /* 0x000fe40000000007 */
[----:B------:R-:W-:Y:S01]  /*11240*/  PRMT R6, R6, 0x5410, R5 ;  /* 0x0000541006067816 */ /* 0x000fe20000000005 */
[----:B------:R-:W-:Y:S01]  /*11250*/  STG.E.U16 [R236.64+-0xce], R176 ;  /* 0xffff32b0ec007986 */ /* 0x000fe2000c10151a */
[----:B------:R-:W-:Y:S01]  /*11260*/  SHF.R.U32.HI R7, RZ, 0x18, R240 ;  /* 0x00000018ff077819 */ /* 0x000fe200000116f0 */
[--C-:B------:R-:W-:Y:S01]  /*11270*/  HSET2.LE.AND R4, R4, R167.reuse, PT ;  /* 0x000000a704047233 */ /* 0x100fe20003803000 */
[----:B------:R-:W-:Y:S01]  /*11280*/  LOP3.LUT R20, R20, 0xff, RZ, 0xc0, !PT ;  /* 0x000000ff14147812 */ /* 0x000fe200078ec0ff */
[----:B------:R-:W-:Y:S01]  /*11290*/  HSET2.LE.AND R5, R6, R167, PT ;  /* 0x000000a706057233 */ /* 0x000fe20003803000 */
[----:B------:R-:W-:Y:S01]  /*112a0*/  LOP3.LUT R6, R240, 0xffff, RZ, 0xc0, !PT ;  /* 0x0000fffff0067812 */ /* 0x000fe200078ec0ff */
[----:B------:R-:W-:Y:S01]  /*112b0*/  STG.E.U16 [R16.64+-0xc0], R205 ;  /* 0xffff40cd10007986 */ /* 0x000fe2000c10151a */
[----:B------:R-:W-:-:S02]  /*112c0*/  PRMT R20, R20, 0x5410, R7 ;  /* 0x0000541014147816 */ /* 0x000fc40000000007 */
[----:B------:R-:W-:Y:S01]  /*112d0*/  LOP3.LUT R21, R240, 0xff, RZ, 0xc0, !PT ;  /* 0x000000fff0157812 */ /* 0x000fe200078ec0ff */
[----:B------:R-:W-:Y:S01]  /*112e0*/  STG.E.U16 [R16.64+-0xbe], R204 ;  /* 0xffff42cc10007986 */ /* 0x000fe2000c10151a */
[----:B------:R-:W-:Y:S01]  /*112f0*/  SHF.R.U32.HI R6, RZ, 0x8, R6 ;  /* 0x00000008ff067819 */ /* 0x000fe20000011606 */
[--C-:B------:R-:W-:Y:S01]  /*11300*/  HSET2.LE.AND R20, R20, R167.reuse, PT ;  /* 0x000000a714147233 */ /* 0x100fe20003803000 */
[----:B------:R-:W-:Y:S01]  /*11310*/  LOP3.LUT R4, R4, R239, RZ, 0xc0, !PT ;  /* 0x000000ef04047212 */ /* 0x000fe200078ec0ff */
[----:B------:R-:W-:Y:S01]  /*11320*/  STG.E.U16 [R236.64+-0xc0], R207 ;  /* 0xffff40cfec007986 */ /* 0x000fe2000c10151a */
[----:B------:R-:W-:Y:S02]  /*11330*/  PRMT R6, R21, 0x5410, R6 ;  /* 0x0000541015067816 */ /* 0x000fe40000000006 */
[----:B------:R-:W-:Y:S01]  /*11340*/  LOP3.LUT R7, R20, R175, RZ, 0xc0, !PT ;  /* 0x000000af14077212 */ /* 0x000fe200078ec0ff */
[----:B------:R-:W-:Y:S01]  /*11350*/  STG.E.U16 [R236.64+-0xbe], R206 ;  /* 0xffff42ceec007986 */ /* 0x000fe2000c10151a */
[----:B------:R-:W-:Y:S01]  /*11360*/  LOP3.LUT R5, R5, R238, RZ, 0xc0, !PT ;  /* 0x000000ee05057212 */ /* 0x000fe200078ec0ff */
[----:B------:R-:W-:-:S02]  /*11370*/  HSET2.LE.AND R6, R6, R167, PT ;  /* 0x000000a706067233 */ /* 0x000fc40003803000 */
[----:B------:R-:W1:Y:S03]  /*11380*/  LDSM.16.MT88.4 R20, [R212+0x18000] ;  /* 0x01800000d414783b */ /* 0x000e660000004200 */
        /* <DEDUP_REMOVED lines=174> */
[----:B------:R-:W2:Y:S01]  /*11e70*/  LDSM.16.MT88.4 R20, [R208+0x19000] ;  /* 0x01900000d014783b */ /* 0x000ea20000004200 */
[----:B------:R-:W-:Y:S01]  /*11e80*/  HSET2.LE.AND R170, R170, R167, PT ;  /* 0x000000a7aaaa7233 */ /* 0x000fe20003803000 */
[----:B------:R-:W-:Y:S02]  /*11e90*/  LOP3.LUT R5, R5, R174, RZ, 0xc0, !PT ;  /* 0x000000ae05057212 */ /* 0x000fe400078ec0ff */
[----:B------:R-:W3:Y:S01]  /*11ea0*/  LDSM.16.MT88.4 R32, [R212+0x19000] ;  /* 0x01900000d420783b */ /* 0x000ee20000004200 */
[----:B------:R-:W-:Y:S02]  /*11eb0*/  LOP3.LUT R6, R6, R171, RZ, 0xc0, !PT ;  /* 0x000000ab06067212 */ /* 0x000fe400078ec0ff */
[----:B------:R-:W-:-:S07]  /*11ec0*/  LOP3.LUT R7, R170, R169, RZ, 0xc0, !PT ;  /* 0x000000a9aa077212 */ /* 0x000fce00078ec0ff */
        /* <DEDUP_REMOVED lines=56> */
[----:B------:R-:W-:Y:S02]  /*12250*/  SHF.R.U32.HI R30, RZ, 0x8, R5 ;  /* 0x00000008ff1e7819 */ /* 0x000fe40000011605 */
[----:B------:R-:W-:Y:S02]  /*12260*/  SHF.R.U32.HI R172, RZ, 0x18, R172 ;  /* 0x00000018ffac7819 */ /* 0x000fe400000116ac */
[----:B------:R-:W-:Y:S02]  /*12270*/  LOP3.LUT R7, R7, 0xff, RZ, 0xc0, !PT ;  /* 0x000000ff07077812 */ /* 0x000fe400078ec0ff */
[----:B------:R-:W-:Y:S01]  /*12280*/  LOP3.LUT R5, R28, 0xff, RZ, 0xc0, !PT ;  /* 0x000000ff1c057812 */ /* 0x000fe200078ec0ff */
[----:B------:R-:W-:Y:S01]  /*12290*/  HSET2.LE.AND R28, R4, R167, PT ;  /* 0x000000a7041c7233 */ /* 0x000fe20003803000 */
[----:B------:R-:W-:-:S02]  /*122a0*/  PRMT R6, R7, 0x5410, R6 ;  /* 0x0000541007067816 */ /* 0x000fc40000000006 */
[----:B------:R-:W-:Y:S02]  /*122b0*/  PRMT R30, R29, 0x5410, R30 ;  /* 0x000054101d1e7816 */ /* 0x000fe4000000001e */
[----:B------:R-:W-:Y:S01]  /*122c0*/  PRMT R172, R5, 0x5410, R172 ;  /* 0x0000541005ac7816 */ /* 0x000fe200000000ac */
[--C-:B------:R-:W-:Y:S01]  /*122d0*/  HSET2.LE.AND R7, R6, R167.reuse, PT ;  /* 0x000000a706077233 */ /* 0x100fe20003803000 */
[----:B------:R-:W-:Y:S01]  /*122e0*/  LOP3.LUT R6, R28, R165, RZ, 0xc0, !PT ;  /* 0x000000a51c067212 */ /* 0x000fe200078ec0ff */
[--C-:B------:R-:W-:Y:S02]  /*122f0*/  HSET2.LE.AND R29, R30, R167.reuse, PT ;  /* 0x000000a71e1d7233 */ /* 0x100fe40003803000 */
[----:B------:R-:W-:Y:S01]  /*12300*/  HSET2.LE.AND R5, R172, R167, PT ;  /* 0x000000a7ac057233 */ /* 0x000fe20003803000 */
[----:B------:R-:W-:Y:S01]  /*12310*/  LOP3.LUT R7, R7, R164, RZ, 0xc0, !PT ;  /* 0x000000a407077212 */ /* 0x000fe200078ec0ff */
[----:B------:R-:W2:Y:S01]  /*12320*/  LDSM.16.MT88.4 R172, [R209+0x19800] ;  /* 0x01980000d1ac783b */ /* 0x000ea20000004200 */
[----:B------:R-:W-:-:S02]  /*12330*/  LOP3.LUT R4, R29, R168, RZ, 0xc0, !PT ;  /* 0x000000a81d047212 */ /* 0x000fc400078ec0ff */
[----:B------:R-:W-:Y:S01]  /*12340*/  LOP3.LUT R5, R5, R166, RZ, 0xc0, !PT ;  /* 0x000000a605057212 */ /* 0x000fe200078ec0ff */
[----:B------:R-:W3:Y:S04]  /*12350*/  LDSM.16.MT88.4 R168, [R208+0x19800] ;  /* 0x01980000d0a8783b */ /* 0x000ee80000004200 */
[----:B------:R-:W5:Y:S02]  /*12360*/  LDSM.16.MT88.4 R164, [R212+0x1b800] ;  /* 0x01b80000d4a4783b */ /* 0x000f640000004200 */
[C---:B----4-:R-:W-:Y:S02]  /*12370*/  HMMA.16816.F32.BF16 R160, R4.reuse, R24, R160 ;  /* 0x0000001804a0723c */ /* 0x050fe400000418a0 */
[----:B------:R-:W4:Y:S06]  /*12380*/  LDSM.16.MT88.4 R28, [R209+0x1b800] ;  /* 0x01b80000d11c783b */ /* 0x000f2c0000004200 */
        /* <DEDUP_REMOVED lines=28> */
[C---:B---3--:R-:W-:Y:S08]  /*12550*/  HMMA.16816.F32.BF16 R108, R4.reuse, R168, R108 ;  /* 0x000000a8046c723c */ /* 0x048ff0000004186c */
[C---:B------:R-:W-:Y:S08]  /*12560*/  HMMA.16816.F32.BF16 R112, R4.reuse, R170, R112 ;  /* 0x000000aa0470723c */ /* 0x040ff00000041870 */
[C---:B-----5:R-:W-:Y:S07]  /*12570*/  HMMA.16816.F32.BF16 R116, R4.reuse, R164, R116 ;  /* 0x000000a40474723c */ /* 0x060fee0000041874 */
[----:B------:R-:W-:Y:S01]  /*12580*/  IADD3 R164, P1, R16, -0x180, RZ ;  /* 0xfffffe8010a47810 */ /* 0x000fe20007f3e0ff */
[C---:B------:R-:W-:Y:S07]  /*12590*/  HMMA.16816.F32.BF16 R120, R4.reuse, R166, R120 ;  /* 0x000000a60478723c */ /* 0x040fee0000041878 */
[----:B------:R-:W-:Y:S01]  /*125a0*/  IADD3.X R167, R17, -0x1, RZ, P1, !PT ;  /* 0xffffffff11a77810 */ /* 0x000fe20000ffe4ff */
[C---:B------:R-:W-:Y:S08]  /*125b0*/  HMMA.16816.F32.BF16 R152, R4.reuse, R32, R152 ;  /* 0x000000200498723c */ /* 0x040ff00000041898 */
[C---:B------:R-:W-:Y:S08]  /*125c0*/  HMMA.16816.F32.BF16 R148, R4.reuse, R34, R148 ;  /* 0x000000220494723c */ /* 0x040ff00000041894 */
[C---:B----4-:R-:W-:Y:S08]  /*125d0*/  HMMA.16816.F32.BF16 R144, R4.reuse, R28, R144 ;  /* 0x0000001c0490723c */ /* 0x050ff00000041890 */
[C---:B------:R-:W-:Y:S08]  /*125e0*/  HMMA.16816.F32.BF16 R140, R4.reuse, R30, R140 ;  /* 0x0000001e048c723c */ /* 0x040ff0000004188c */
[C---:B------:R-:W-:Y:S08]  /*125f0*/  HMMA.16816.F32.BF16 R136, R4.reuse, R24, R136 ;  /* 0x000000180488723c */ /* 0x040ff00000041888 */
[C---:B------:R-:W-:Y:S08]  /*12600*/  HMMA.16816.F32.BF16 R132, R4.reuse, R26, R132 ;  /* 0x0000001a0484723c */ /* 0x040ff00000041884 */
[C---:B-1----:R-:W-:Y:S08]  /*12610*/  HMMA.16816.F32.BF16 R124, R4.reuse, R20, R124 ;  /* 0x00000014047c723c */ /* 0x042ff0000004187c */
[----:B------:R-:W-:Y:S07]  /*12620*/  HMMA.16816.F32.BF16 R128, R4, R22, R128 ;  /* 0x000000160480723c */ /* 0x000fee0000041880 */
[----:B------:R-:W-:-:S05]  /*12630*/  FADD.FTZ R4, R191, R228 ;  /* 0x000000e4bf047221 */ /* 0x000fca0000010000 */
[----:B------:R1:W-:Y:S04]  /*12640*/  STL [R1+0x6c], R4 ;  /* 0x00006c0401007387 */ /* 0x0003e80000100800 */
[----:B------:R1:W-:Y:S01]  /*12650*/  STL [R1+0x68], R3 ;  /* 0x0000680301007387 */ /* 0x0003e20000100800 */
[----:B------:R-:W-:Y:S05]  /*12660*/  @P0 BRA `(.L_x_996) ;  /* 0x0000001000000947 */ /* 0x000fea0003800000 */
.L_x_989:
[----:B------:R-:W-:-:S12]  /*12670*/  UIADD3 UR34, UR7, -0x1, URZ ;  /* 0xffffffff07227890 */ /* 0x000fd8000fffe03f */
.L_x_996:
[----:B------:R-:W-:-:S13]  /*12680*/  ISETP.LE.AND P0, PT, RZ, UR34, PT ;  /* 0x00000022ff007c0c */ /* 0x000fda000bf03270 */
[----:B------:R-:W-:Y:S05]  /*12690*/  @!P0 BRA `(.L_x_997) ;  /* 0x00005a9000008947 */ /* 0x000fea0003800000 */
[----:B------:R-:W2:Y:S01]  /*126a0*/  LDL.64 R20, [R1+0x20] ;  /* 0x0000200001147983 */ /* 0x000ea20000100a00 */
[----:B------:R-:W-:Y:S01]  /*126b0*/  USHF.R.S32.HI UR35, URZ, 0x1f, UR31 ;  /* 0x0000001f3f237899 */ /* 0x000fe2000801141f */
[----:B-1----:R-:W-:Y:S01]  /*126c0*/  IMAD.U32 R4, RZ, RZ, UR31 ;  /* 0x0000001fff047e24 */ /* 0x002fe2000f8e00ff */
[----:B------:R-:W-:Y:S01]  /*126d0*/  ULDC.64 UR6, c[0x0][0x1b8] ;  /* 0x00006e0000067ab9 */ /* 0x000fe20000000a00 */
[----:B------:R-:W1:Y:S01]  /*126e0*/  S2R R6, SR_TID.X ;  /* 0x0000000000067919 */ /* 0x000e620000002100 */
[----:B------:R-:W-:Y:S01]  /*126f0*/  ULDC.64 UR4, c[0x0][0x1b0] ;  /* 0x00006c0000047ab9 */ /* 0x000fe20000000a00 */
[----:B------:R-:W-:Y:S01]  /*12700*/  IMAD.U32 R3, RZ, RZ, UR31 ;  /* 0x0000001fff037e24 */ /* 0x000fe2000f8e00ff */
[----:B------:R-:W-:Y:S01]  /*12710*/  UIMAD UR6, UR35, UR6, URZ ;  /* 0x00000006230672a4 */ /* 0x000fe2000f8e023f */
[----:B------:R-:W-:Y:S01]  /*12720*/  IMAD.MOV.U32 R165, RZ, RZ, R0 ;  /* 0x000000ffffa57224 */ /* 0x000fe200078e0000 */
[----:B------:R-:W-:Y:S02]  /*12730*/  UIMAD UR4, UR35, UR4, URZ ;  /* 0x00000004230472a4 */ /* 0x000fe4000f8e023f */
[----:B------:R-:W-:-:S02]  /*12740*/  UIMAD UR6, UR31, UR7, UR6 ;  /* 0x000000071f0672a4 */ /* 0x000fc4000f8e0206 */
[----:B------:R-:W-:Y:S02]  /*12750*/  UIMAD UR7, UR31, UR5, UR4 ;  /* 0x000000051f0772a4 */ /* 0x000fe4000f8e0204 */
[----:B------:R-:W-:Y:S02]  /*12760*/  ULDC UR35, c[0x0][0x228] ;  /* 0x00008a0000237ab9 */ /* 0x000fe40000000800 */
[----:B------:R-:W-:Y:S02]  /*12770*/  USHF.L.U32 UR35, UR35, 0x3, URZ ;  /* 0x0000000323237899 */ /* 0x000fe4000800063f */
[----:B------:R-:W-:Y:S02]  /*12780*/  UMOV UR31, 0x6 ;  /* 0x00000006001f7882 */ /* 0x000fe40000000000 */
[----:B------:R-:W-:Y:S02]  /*12790*/  ULDC.64 UR4, c[0x0][0x1a0] ;  /* 0x0000680000047ab9 */ /* 0x000fe40000000a00 */
[----:B------:R-:W-:Y:S01]  /*127a0*/  USHF.L.U64.HI UR31, UR4, UR31, UR5 ;  /* 0x0000001f041f7299 */ /* 0x000fe20008010205 */
[----:B-1----:R-:W-:-:S02]  /*127b0*/  SHF.R.S32.HI R5, RZ, 0x1f, R6 ;  /* 0x0000001fff057819 */ /* 0x002fc40000011406 */
[--C-:B--2---:R-:W-:Y:S01]  /*127c0*/  SHF.R.S32.HI R19, RZ, 0x1f, R20.reuse ;  /* 0x0000001fff137819 */ /* 0x104fe20000011414 */
[----:B------:R-:W-:-:S04]  /*127d0*/  IMAD.MOV.U32 R18, RZ, RZ, R20 ;  /* 0x000000ffff127224 */ /* 0x000fc800078e0014 */
        /* <DEDUP_REMOVED lines=9> */
[----:B------:R-:W-:Y:S01]  /*12870*/  LEA R7, P1, R16, c[0x0][0x168], 0x1 ;  /* 0x00005a0010077a11 */ /* 0x000fe200078208ff */
[----:B------:R-:W-:Y:S01]  /*12880*/  USHF.L.U32 UR6, UR4, 0x6, URZ ;  /* 0x0000000604067899 */ /* 0x000fe2000800063f */
[----:B------:R-:W-:Y:S01]  /*12890*/  IADD3 R6, P0, R18, UR30, RZ ;  /* 0x0000001e12067c10 */ /* 0x000fe2000ff1e0ff */
[----:B------:R-:W-:-:S02]  /*128a0*/  USHF.R.S32.HI UR4, URZ, 0x1f, UR35 ;  /* 0x0000001f3f047899 */ /* 0x000fc40008011423 */
[----:B------:R1:W-:Y:S01]  /*128b0*/  STL [R1+0x3c], R7 ;  /* 0x00003c0701007387 */ /* 0x0003e20000100800 */
[----:B------:R-:W-:Y:S01]  /*128c0*/  IADD3.X R3, R3, UR29, R19, P0, !PT ;  /* 0x0000001d03037c10 */ /* 0x000fe200087fe413 */
[----:B------:R-:W-:Y:S01]  /*128d0*/  USHF.L.U64.HI UR35, UR35, 0x1, UR4 ;  /* 0x0000000123237899 */ /* 0x000fe20008010204 */
[----:B------:R-:W-:Y:S01]  /*128e0*/  ISETP.GE.AND P3, PT, R20, c[0x0][0x220], PT ;  /* 0x0000880014007a0c */ /* 0x000fe20003f66270 */
[----:B------:R-:W-:Y:S01]  /*128f0*/  UMOV UR30, URZ ;  /* 0x0000003f001e7c82 */ /* 0x000fe20008000000 */
[----:B-1----:R-:W-:Y:S02]  /*12900*/  LEA.HI.X R7, R16, c[0x0][0x16c], R5, 0x1, P1 ;  /* 0x00005b0010077a11 */ /* 0x002fe400008f0c05 */
[----:B------:R-:W-:Y:S02]  /*12910*/  LEA R5, P0, R6, c[0x0][0x170], 0x1 ;  /* 0x00005c0006057a11 */ /* 0x000fe400078008ff */
[----:B------:R-:W-:Y:S01]  /*12920*/  IADD3 R16, P1, R4, 0x20, RZ ;  /* 0x0000002004107810 */ /* 0x000fe20007f3e0ff */
[----:B------:R-:W-:Y:S01]  /*12930*/  STL [R1+0x38], R7 ;  /* 0x0000380701007387 */ /* 0x000fe20000100800 */
[----:B------:R-:W-:-:S03]  /*12940*/  SHF.R.S32.HI R4, RZ, 0x1f, R4 ;  /* 0x0000001fff047819 */ /* 0x000fc60000011404 */
[----:B------:R1:W-:Y:S02]  /*12950*/  STL [R1+0x34], R5 ;  /* 0x0000340501007387 */ /* 0x0003e40000100800 */
[----:B------:R-:W-:Y:S01]  /*12960*/  IMAD.X R17, RZ, RZ, R4, P1 ;  /* 0x000000ffff117224 */ /* 0x000fe200008e0604 */
[----:B-1----:R-:W-:Y:S01]  /*12970*/  LEA.HI.X R5, R6, c[0x0][0x174], R3, 0x1, P0 ;  /* 0x00005d0006057a11 */ /* 0x002fe200000f0c03 */
[----:B------:R-:W-:-:S04]  /*12980*/  IMAD.MOV.U32 R3, RZ, RZ, R2 ;  /* 0x000000ffff037224 */ /* 0x000fc800078e0002 */
[----:B------:R1:W-:Y:S04]  /*12990*/  STL [R1+0x30], R5 ;  /* 0x0000300501007387 */ /* 0x0003e80000100800 */
[----:B------:R-:W-:Y:S04]  /*129a0*/  STL.64 [R1+0x60], R16 ;  /* 0x0000601001007387 */ /* 0x000fe80000100a00 */
[----:B------:R-:W2:Y:S04]  /*129b0*/  LDL R11, [R1+0xc] ;  /* 0x00000c00010b7983 */ /* 0x000ea80000100800 */
[----:B------:R-:W3:Y:S01]  /*129c0*/  LDL R7, [R1+0x8] ;  /* 0x0000080001077983 */ /* 0x000ee20000100800 */
[----:B------:R-:W-:-:S02]  /*129d0*/  ISETP.GE.AND P0, PT, R251, c[0x0][0x220], PT ;  /* 0x00008800fb007a0c */ /* 0x000fc40003f06270 */
[----:B------:R-:W-:Y:S01]  /*129e0*/  PRMT R0, R252, 0x7054, R252 ;  /* 0x00007054fc007816 */ /* 0x000fe200000000fc */
[----:B-1----:R-:W-:-:S05]  /*129f0*/  IMAD.WIDE.U32 R4, R10, -0x326172a9, RZ ;  /* 0xcd9e8d570a047825 */ /* 0x002fca00078e00ff */
[----:B------:R-:W-:Y:S01]  /*12a00*/  LOP3.LUT R9, R5, R9, RZ, 0x3c, !PT ;  /* 0x0000000905097212 */ /* 0x000fe200078e3cff */
[----:B------:R1:W-:Y:S02]  /*12a10*/  STL.64 [R1+0x48], R4 ;  /* 0x0000480401007387 */ /* 0x0003e40000100a00 */
[----:B-1----:R-:W-:Y:S02]  /*12a20*/  IMAD.MOV.U32 R4, RZ, RZ, R12 ;  /* 0x000000ffff047224 */ /* 0x002fe400078e000c */
[----:B------:R-:W-:Y:S01]  /*12a30*/  IMAD.MOV.U32 R5, RZ, RZ, R15 ;  /* 0x000000ffff057224 */ /* 0x000fe200078e000f */
[----:B--2---:R-:W-:Y:S01]  /*12a40*/  ISETP.GE.AND P2, PT, R11, c[0x0][0x220], PT ;  /* 0x000088000b007a0c */ /* 0x004fe20003f46270 */
[----:B------:R-:W-:Y:S01]  /*12a50*/  IMAD.WIDE.U32 R10, R8, -0x2daee0ad, RZ ;  /* 0xd2511f53080a7825 */ /* 0x000fe200078e00ff */
[----:B---3--:R-:W-:-:S03]  /*12a60*/  ISETP.GE.AND P1, PT, R7, c[0x0][0x220], PT ;  /* 0x0000880007007a0c */ /* 0x008fc60003f26270 */
[----:B------:R-:W-:Y:S01]  /*12a70*/  IMAD.WIDE.U32 R6, R9, -0x2daee0ad, RZ ;  /* 0xd2511f5309067825 */ /* 0x000fe200078e00ff */
[----:B------:R1:W-:Y:S04]  /*12a80*/  STL.64 [R1+0x50], R10 ;  /* 0x0000500a01007387 */ /* 0x0003e80000100a00 */
[----:B------:R1:W-:Y:S04]  /*12a90*/  STL.64 [R1+0x58], R4 ;  /* 0x0000580401007387 */ /* 0x0003e80000100a00 */
[----:B------:R1:W-:Y:S01]  /*12aa0*/  STL.64 [R1+0x40], R6 ;  /* 0x0000400601007387 */ /* 0x0003e20000100a00 */
[----:B------:R-:W-:Y:S05]  /*12ab0*/  BRA `(.L_x_998) ;  /* 0x000003e000007947 */ /* 0x000fea0003800000 */
.L_x_1000:
[----:B------:R-:W2:Y:S01]  /*12ac0*/  LDL.64 R198, [R1+0x10] ;  /* 0x0000100001c67983 */ /* 0x000ea20000100a00 */
[----:B------:R-:W-:Y:S02]  /*12ad0*/  ULDC.64 UR4, c[0x0][0x198] ;  /* 0x0000660000047ab9 */ /* 0x000fe40000000a00 */
[----:B------:R-:W-:Y:S01]  /*12ae0*/  UIMAD.WIDE.U32 UR36, UR28, UR4, URZ ;  /* 0x000000041c2472a5 */ /* 0x000fe2000f8e003f */
[----:B------:R-:W3:Y:S01]  /*12af0*/  LDL.64 R170, [R1+0x18] ;  /* 0x0000180001aa7983 */ /* 0x000ee20000100a00 */
[----:B------:R-:W-:Y:S03]  /*12b00*/  USHF.R.S32.HI UR29, URZ, 0x1f, UR28 ;  /* 0x0000001f3f1d7899 */ /* 0x000fe6000801141c */
[----:B------:R-:W4:Y:S01]  /*12b10*/  LDL R197, [R1] ;  /* 0x0000000001c57983 */ /* 0x000f220000100800 */
[----:B------:R-:W-:Y:S01]  /*12b20*/  UIMAD UR29, UR29, UR4, URZ ;  /* 0x000000041d1d72a4 */ /* 0x000fe2000f8e023f */
[----:B------:R-:W-:Y:S02]  /*12b30*/  IMAD.U32 R166, RZ, RZ, UR36 ;  /* 0x00000024ffa67e24 */ /* 0x000fe4000f8e00ff */
[----:B------:R-:W-:Y:S01]  /*12b40*/  IMAD.U32 R167, RZ, RZ, UR37 ;  /* 0x00000025ffa77e24 */ /* 0x000fe2000f8e00ff */
[----:B------:R-:W-:Y:S04]  /*12b50*/  UIMAD UR29, UR28, UR5, UR29 ;  /* 0x000000051c1d72a4 */ /* 0x000fe8000f8e021d */
[----:B------:R-:W-:Y:S06]  /*12b60*/  UIADD3 UR29, UR37, UR29, URZ ;  /* 0x0000001d251d7290 */ /* 0x000fec000fffe03f */
[----:B------:R-:W-:Y:S01]  /*12b70*/  IMAD.U32 R2, RZ, RZ, UR29 ;  /* 0x0000001dff027e24 */ /* 0x000fe2000f8e00ff */
[----:B----4-:R1:W-:Y:S01]  /*12b80*/  @P3 STS.128 [R197+0x10000], RZ ;  /* 0x010000ffc5003388 */ /* 0x0103e20000000c00 */
[C---:B--2---:R-:W-:Y:S04]  /*12b90*/  LEA R169, P4, R166.reuse, R198, 0x6 ;  /* 0x000000c6a6a97211 */ /* 0x044fe800078830ff */
[C---:B---3--:R-:W-:Y:S02]  /*12ba0*/  @!P3 LEA R170, P6, R169.reuse, c[0x0][0x168], 0x1 ;  /* 0x00005a00a9aaba11 */ /* 0x048fe400078c08ff */
        /* <DEDUP_REMOVED lines=47> */
.L_x_998:
[----:B------:R-:W2:Y:S01]  /*12ea0*/  LDL.64 R16, [R1+0x28] ;  /* 0x0000280001107983 */ /* 0x000ea20000100a00 */
[----:B------:R-:W-:Y:S01]  /*12eb0*/  UIADD3 UR25, -UR30, UR34, URZ ;  /* 0x000000221e197290 */ /* 0x000fe2000fffe13f */
[----:B------:R-:W-:Y:S04]  /*12ec0*/  DEPBAR.LE SB0, 0x0 ;  /* 0x000080000000791a */ /* 0x000fe80000000000 */
[----:B------:R-:W3:Y:S01]  /*12ed0*/  LDL.64 R8, [R1+0x58] ;  /* 0x0000580001087983 */ /* 0x000ee20000100a00 */
[----:B------:R-:W-:Y:S01]  /*12ee0*/  IMAD.U32 R29, RZ, RZ, UR25 ;  /* 0x00000019ff1d7e24 */ /* 0x000fe2000f8e00ff */
[----:B------:R-:W-:Y:S01]  /*12ef0*/  MOV R166, UR25 ;  /* 0x0000001900a67c02 */ /* 0x000fe20008000f00 */
[----:B------:R-:W-:Y:S01]  /*12f00*/  IMAD.U32 R0, RZ, RZ, UR6 ;  /* 0x00000006ff007e24 */ /* 0x000fe2000f8e00ff */
[----:B------:R-:W4:Y:S01]  /*12f10*/  LDL.64 R20, [R1+0x60] ;  /* 0x0000600001147983 */ /* 0x000f220000100a00 */
[----:B------:R-:W-:Y:S01]  /*12f20*/  IMAD.U32 R2, RZ, RZ, UR25 ;  /* 0x00000019ff027e24 */ /* 0x000fe2000f8e00ff */
[----:B------:R-:W-:Y:S02]  /*12f30*/  USHF.R.S32.HI UR5, URZ, 0x1f, UR25 ;  /* 0x0000001f3f057899 */ /* 0x000fe40008011419 */
[----:B-1----:R-:W5:Y:S01]  /*12f40*/  LDL R4, [R1] ;  /* 0x0000000001047983 */ /* 0x002f620000100800 */
[----:B------:R-:W-:Y:S02]  /*12f50*/  UIMAD UR4, UR31, UR25, URZ ;  /* 0x000000191f0472a4 */ /* 0x000fe4000f8e023f */
[----:B------:R-:W-:Y:S01]  /*12f60*/  UIADD3 UR28, UR34, -0x1, URZ ;  /* 0xffffffff221c7890 */ /* 0x000fe2000fffe03f */
[----:B------:R-:W5:Y:S01]  /*12f70*/  LDL R6, [R1+0x34] ;  /* 0x0000340001067983 */ /* 0x000f620000100800 */
[----:B------:R-:W-:Y:S02]  /*12f80*/  UIMAD UR4, UR5, UR6, UR4 ;  /* 0x00000006050472a4 */ /* 0x000fe4000f8e0204 */
[----:B------:R-:W-:Y:S01]  /*12f90*/  UIADD3 UR28, UR28, -UR30, URZ ;  /* 0x8000001e1c1c7290 */ /* 0x000fe2000fffe03f */
[----:B------:R-:W5:Y:S01]  /*12fa0*/  LDL R5, [R1+0x30] ;  /* 0x0000300001057983 */ /* 0x000f620000100800 */
[----:B------:R-:W-:Y:S03]  /*12fb0*/  UISETP.GE.AND UP0, UPT, UR25, 0x1, UPT ;  /* 0x000000011900788c */ /* 0x000fe6000bf06270 */
[----:B------:R-:W-:Y:S01]  /*12fc0*/  BAR.SYNC.DEFER_BLOCKING 0x0 ;  /* 0x0000000000007b1d */ /* 0x000fe20000010000 */
[----:B--2---:R-:W-:Y:S04]  /*12fd0*/  LEA R206, P4, R29, R16, 0x6 ;  /* 0x000000101dce7211 */ /* 0x004fe800078830ff */
[----:B------:R-:W-:Y:S01]  /*12fe0*/  LEA.HI.X.SX32 R207, R166, R17, 0x6, P4 ;  /* 0x00000011a6cf7211 */ /* 0x000fe200020f36ff */
[----:B---3--:R-:W-:Y:S04]  /*12ff0*/  IMAD.WIDE.U32 R34, R0, UR25, R8 ;  /* 0x0000001900227c25 */ /* 0x008fe8000f8e0008 */
[----:B------:R-:W-:Y:S01]  /*13000*/  IMAD.U32 R0, RZ, RZ, UR25 ;  /* 0x00000019ff007e24 */ /* 0x000fe2000f8e00ff */
[----:B----4-:R-:W-:Y:S01]  /*13010*/  LEA R178, P5, R2, R20, 0x6 ;  /* 0x0000001402b27211 */ /* 0x010fe200078a30ff */
[----:B------:R-:W-:Y:S01]  /*13020*/  IMAD R166, R207, c[0x0][0x1a0], RZ ;  /* 0x00006800cfa67a24 */ /* 0x000fe200078e02ff */
[----:B------:R-:W-:Y:S01]  /*13030*/  @!P3 LEA R30, P4, R34, c[0x0][0x170], 0x1 ;  /* 0x00005c00221eba11 */ /* 0x000fe200078808ff */
[----:B-----5:R-:W-:Y:S01]  /*13040*/  @P3 STS.128 [R4+0x18000], RZ ;  /* 0x018000ff04003388 */ /* 0x020fe20000000c00 */
[----:B------:R-:W-:Y:S01]  /*13050*/  LEA.HI.X.SX32 R179, R0, R21, 0x6, P5 ;  /* 0x0000001500b37211 */ /* 0x000fe200028f36ff */
[C---:B------:R-:W-:Y:S01]  /*13060*/  IMAD R166, R206.reuse, c[0x0][0x1a4], R166 ;  /* 0x00006900cea67a24 */ /* 0x040fe200078e02a6 */
[----:B------:R-:W-:Y:S01]  /*13070*/  IADD3 R0, R35, UR4, RZ ;  /* 0x0000000423007c10 */ /* 0x000fe2000fffe0ff */
[----:B------:R-:W-:Y:S01]  /*13080*/  IMAD.WIDE.U32 R206, R206, c[0x0][0x1a0], RZ ;  /* 0x00006800cece7a25 */ /* 0x000fe200078e00ff */
[C---:B------:R-:W-:Y:S02]  /*13090*/  @!P3 IADD3 R29, P5, R34.reuse, UR20, RZ ;  /* 0x00000014221dbc10 */ /* 0x040fe4000ffbe0ff */
[----:B------:R-:W-:Y:S01]  /*130a0*/  @!P3 LEA.HI.X R31, R34, c[0x0][0x174], R0, 0x1, P4 ;  /* 0x00005d00221fba11 */ /* 0x000fe200020f0c00 */
[----:B------:R-:W-:Y:S01]  /*130b0*/  IMAD R2, R179, c[0x0][0x1a0], RZ ;  /* 0x00006800b3027a24 */ /* 0x000fe200078e02ff */
[----:B------:R-:W-:Y:S01]  /*130c0*/  @!P3 LEA R186, P4, R29, c[0x0][0x170], 0x1 ;  /* 0x00005c001dbaba11 */ /* 0x000fe200078808ff */
[----:B------:R-:W-:Y:S01]  /*130d0*/  IMAD.IADD R166, R207, 0x1, R166 ;  /* 0x00000001cfa67824 */ /* 0x000fe200078e02a6 */
[----:B------:R-:W-:Y:S01]  /*130e0*/  @!P3 IADD3.X R0, R0, UR19, RZ, P5, !PT ;  /* 0x000000130000bc10 */ /* 0x000fe2000affe4ff */
[C---:B------:R-:W-:Y:S01]  /*130f0*/  IMAD.WIDE.U32 R34, R178.reuse, c[0x0][0x1a0], RZ ;  /* 0x00006800b2227a25 */ /* 0x040fe200078e00ff */
[----:B------:R-:W-:Y:S01]  /*13100*/  @!PT LDS RZ, [RZ] ;  /* 0x00000000fffff984 */ /* 0x000fe20000000800 */
[----:B------:R-:W-:Y:S01]  /*13110*/  @!PT LDS RZ, [RZ] ;  /* 0x00000000fffff984 */ /* 0x000fe20000000800 */
[----:B------:R-:W-:Y:S01]  /*13120*/  @!PT LDS RZ, [RZ] ;  /* 0x00000000fffff984 */ /* 0x000fe20000000800 */
[----:B------:R1:W-:Y:S02]  /*13130*/  @!P3 LDGSTS.E.BYPASS.LTC128B.128 [R4+0x18000], [R30.64] ;  /* 0x180000001e04bfae */ /* 0x0003e4000b901d5a */
[----:B------:R-:W-:Y:S01]  /*13140*/  @!P3 LEA.HI.X R187, R29, c[0x0][0x174], R0, 0x1, P4 ;  /* 0x00005d001dbbba11 */ /* 0x000fe200020f0c00 */
[----:B------:R-:W-:Y:S01]  /*13150*/  IMAD R2, R178, c[0x0][0x1a4], R2 ;  /* 0x00006900b2027a24 */ /* 0x000fe200078e0202 */
[-C--:B------:R-:W-:Y:S01]  /*13160*/  LEA R178, P6, R206, R6.reuse, 0x1 ;  /* 0x00000006ceb27211 */ /* 0x080fe200078c08ff */
[----:B------:R-:W-:Y:S01]  /*13170*/  @P2 STS.128 [R4+0x1a000], RZ ;  /* 0x01a000ff04002388 */ /* 0x000fe20000000c00 */
[----:B------:R-:W-:Y:S02]  /*13180*/  LEA R28, P5, R34, R6, 0x1 ;  /* 0x00000006221c7211 */ /* 0x000fe400078a08ff */
[-C--:B------:R-:W-:Y:S01]  /*13190*/  LEA.HI.X R179, R206, R5.reuse, R166, 0x1, P6 ;  /* 0x00000005ceb37211 */ /* 0x080fe200030f0ca6 */
[----:B------:R-:W-:Y:S01]  /*131a0*/  IMAD.U32 R166, RZ, RZ, UR28 ;  /* 0x0000001cffa67e24 */ /* 0x000fe2000f8e00ff */
[----:B------:R-:W-:Y:S02]  /*131b0*/  IADD3 R2, R35, R2, RZ ;  /* 0x0000000223027210 */ /* 0x000fe40007ffe0ff */
[----:B------:R-:W-:Y:S01]  /*131c0*/  MOV R0, UR28 ;  /* 0x0000001c00007c02 */ /* 0x000fe20008000f00 */
[----:B------:R-:W-:Y:S01]  /*131d0*/  @!PT LDS RZ, [RZ] ;  /* 0x00000000fffff984 */ /* 0x000fe20000000800 */
[----:B------:R-:W-:Y:S01]  /*131e0*/  @!PT LDS RZ, [RZ] ;  /* 0x00000000fffff984 */ /* 0x000fe20000000800 */
[----:B------:R-:W-:Y:S01]  /*131f0*/  @!PT LDS RZ, [RZ] ;  /* 0x00000000fffff984 */ /* 0x000fe20000000800 */
[----:B------:R2:W-:Y:S01]  /*13200*/  @!P2 LDGSTS.E.BYPASS.LTC128B.128 [R4+0x1a000], [R178.64+0x80] ;  /* 0x1a000080b204afae */ /* 0x0005e2000b901d5a */
[----:B------:R-:W-:Y:S02]  /*13210*/  LEA.HI.X R29, R34, R5, R2, 0x1, P5 ;  /* 0x00000005221d7211 */ /* 0x000fe400028f0c02 */
[----:B------:R-:W-:Y:S01]  /*13220*/  MOV R2, UR28 ;  /* 0x0000001c00027c02 */ /* 0x000fe20008000f00 */
        /* <DEDUP_REMOVED lines=32> */
[----:B--2---:R-:W2:Y:S04]  /*13430*/  LDSM.16.M88.4 R176, [R218+0x10800] ;  /* 0x01080000dab0783b */ /* 0x004ea80000000200 */
[----:B------:R-:W4:Y:S04]  /*13440*/  LDSM.16.M88.4 R180, [R218+0x11000] ;  /* 0x01100000dab4783b */ /* 0x000f280000000200 */
[----:B------:R-:W0:Y:S04]  /*13450*/  LDGDEPBAR ;  /* 0x00000000000079af */ /* 0x000e280000000000 */
[----:B---3--:R-:W3:Y:S04]  /*13460*/  LDSM.16.M88.4 R184, [R218+0x11800] ;  /* 0x01180000dab8783b */ /* 0x008ee80000000200 */
[----:B------:R-:W-:Y:S04]  /*13470*/  LDSM.16.M88.4 R188, [R217] ;  /* 0x00000000d9bc783b */ /* 0x000fe80000000200 */
[----:B------:R-:W5:Y:S04]  /*13480*/  LDSM.16.M88.4 R192, [R216] ;  /* 0x00000000d8c0783b */ /* 0x000f680000000200 */
[----:B------:R-:W3:Y:S04]  /*13490*/  LDSM.16.M88.4 R196, [R216+0x800] ;  /* 0x00080000d8c4783b */ /* 0x000ee80000000200 */
[----:B------:R-:W3:Y:S04]  /*134a0*/  LDSM.16.M88.4 R200, [R216+0x1000] ;  /* 0x00100000d8c8783b */ /* 0x000ee80000000200 */
[----:B------:R-:W3:Y:S01]  /*134b0*/  LDSM.16.M88.4 R204, [R216+0x1800] ;  /* 0x00180000d8cc783b */ /* 0x000ee20000000200 */
[C---:B-1----:R-:W-:Y:S08]  /*134c0*/  HMMA.16816.F32.BF16 R4, R168.reuse, R172, RZ ;  /* 0x000000aca804723c */ /* 0x042ff000000418ff */
[C---:B------:R-:W-:Y:S01]  /*134d0*/  HMMA.16816.F32.BF16 R8, R168.reuse, R174, RZ ;  /* 0x000000aea808723c */ /* 0x040fe200000418ff */
[----:B------:R-:W-:Y:S07]  /*134e0*/  LDSM.16.M88.4 R172, [R211+0x10000] ;  /* 0x01000000d3ac783b */ /* 0x000fee0000000200 */
[C---:B--2---:R-:W-:Y:S07]  /*134f0*/  HMMA.16816.F32.BF16 R12, R168.reuse, R176, RZ ;  /* 0x000000b0a80c723c */ /* 0x044fee00000418ff */
[----:B------:R-:W-:Y:S02]  /*13500*/  IMAD.MOV.U32 R176, RZ, RZ, R16 ;  /* 0x000000ffffb07224 */ /* 0x000fe400078e0010 */
[----:B------:R-:W-:Y:S02]  /*13510*/  IMAD.MOV.U32 R177, RZ, RZ, R17 ;  /* 0x000000ffffb17224 */ /* 0x000fe400078e0011 */
[C---:B------:R-:W-:Y:S07]  /*13520*/  HMMA.16816.F32.BF16 R16, R168.reuse, R178, RZ ;  /* 0x000000b2a810723c */ /* 0x040fee00000418ff */
[----:B------:R-:W-:Y:S01]  /*13530*/  MOV R178, R20 ;  /* 0x0000001400b27202 */ /* 0x000fe20000000f00 */
[----:B------:R-:W-:Y:S02]  /*13540*/  IMAD.MOV.U32 R179, RZ, RZ, R21 ;  /* 0x000000ffffb37224 */ /* 0x000fe400078e0015 */
[C---:B----4-:R-:W-:Y:S08]  /*13550*/  HMMA.16816.F32.BF16 R20, R168.reuse, R180, RZ ;  /* 0x000000b4a814723c */ /* 0x050ff000000418ff */
[C---:B------:R-:W-:Y:S01]  /*13560*/  HMMA.16816.F32.BF16 R24, R168.reuse, R182, RZ ;  /* 0x000000b6a818723c */ /* 0x040fe200000418ff */
[----:B------:R-:W-:Y:S07]  /*13570*/  LDSM.16.M88.4 R180, [R211+0x11000] ;  /* 0x01100000d3b4783b */ /* 0x000fee0000000200 */
[C---:B---3--:R-:W-:Y:S08]  /*13580*/  HMMA.16816.F32.BF16 R28, R168.reuse, R184, RZ ;  /* 0x000000b8a81c723c */ /* 0x048ff000000418ff */
[----:B------:R-:W-:Y:S01]  /*13590*/  HMMA.16816.F32.BF16 R32, R168, R186, RZ ;  /* 0x000000baa820723c */ /* 0x000fe200000418ff */
[----:B------:R-:W1:Y:S04]  /*135a0*/  LDSM.16.M88.4 R168, [R215] ;  /* 0x00000000d7a8783b */ /* 0x000e680000000200 */
[----:B------:R-:W-:Y:S03]  /*135b0*/  LDSM.16.M88.4 R184, [R211+0x11800] ;  /* 0x01180000d3b8783b */ /* 0x000fe60000000200 */
[C---:B-----5:R-:W-:Y:S08]  /*135c0*/  HMMA.16816.F32.BF16 R4, R188.reuse, R192, R4 ;  /* 0x000000c0bc04723c */ /* 0x060ff00000041804 */
[C---:B------:R-:W-:Y:S01]  /*135d0*/  HMMA.16816.F32.BF16 R8, R188.reuse, R194, R8 ;  /* 0x000000c2bc08723c */ /* 0x040fe20000041808 */
[----:B------:R-:W-:Y:S07]  /*135e0*/  LDSM.16.M88.4 R192, [R213] ;  /* 0x00000000d5c0783b */ /* 0x000fee0000000200 */
[C---:B------:R-:W-:Y:S01]  /*135f0*/  HMMA.16816.F32.BF16 R12, R188.reuse, R196, R12 ;  /* 0x000000c4bc0c723c */ /* 0x040fe2000004180c */
[----:B------:R-:W2:Y:S04]  /*13600*/  LDL R196, [R1+0x3c] ;  /* 0x00003c0001c47983 */ /* 0x000ea80000100800 */
[----:B------:R-:W3:Y:S03]  /*13610*/  LDL R197, [R1+0x38] ;  /* 0x0000380001c57983 */ /* 0x000ee60000100800 */
[C---:B------:R-:W-:Y:S07]  /*13620*/  HMMA.16816.F32.BF16 R16, R188.reuse, R198, R16 ;  /* 0x000000c6bc10723c */ /* 0x040fee0000041810 */
[----:B------:R-:W-:Y:S01]  /*13630*/  IMAD.MOV.U32 R198, RZ, RZ, R178 ;  /* 0x000000ffffc67224 */ /* 0x000fe200078e00b2 */
[C---:B------:R-:W-:Y:S04]  /*13640*/  HMMA.16816.F32.BF16 R20, R188.reuse, R200, R20 ;  /* 0x000000c8bc14723c */ /* 0x040fe80000041814 */
[----:B------:R-:W-:Y:S03]  /*13650*/  MOV R199, R179 ;  /* 0x000000b300c77202 */ /* 0x000fe60000000f00 */
[----:B------:R-:W-:Y:S01]  /*13660*/  IMAD.MOV.U32 R200, RZ, RZ, R176 ;  /* 0x000000ffffc87224 */ /* 0x000fe200078e00b0 */
[C---:B------:R-:W-:Y:S04]  /*13670*/  HMMA.16816.F32.BF16 R24, R188.reuse, R202, R24 ;  /* 0x000000cabc18723c */ /* 0x040fe80000041818 */
[----:B------:R-:W-:Y:S02]  /*13680*/  IMAD.MOV.U32 R201, RZ, RZ, R177 ;  /* 0x000000ffffc97224 */ /* 0x000fe400078e00b1 */
[----:B------:R-:W4:Y:S02]  /*13690*/  LDSM.16.M88.4 R176, [R211+0x10800] ;  /* 0x01080000d3b0783b */ /* 0x000f240000000200 */
[C---:B------:R-:W-:Y:S07]  /*136a0*/  HMMA.16816.F32.BF16 R28, R188.reuse, R204, R28 ;  /* 0x000000ccbc1c723c */ /* 0x040fee000004181c */
[----:B------:R-:W-:Y:S01]  /*136b0*/  IMAD.U32 R205, RZ, RZ, UR28 ;  /* 0x0000001cffcd7e24 */ /* 0x000fe2000f8e00ff */
[----:B------:R-:W-:Y:S01]  /*136c0*/  HMMA.16816.F32.BF16 R32, R188, R206, R32 ;  /* 0x000000cebc20723c */ /* 0x000fe20000041820 */
[----:B------:R-:W5:Y:S06]  /*136d0*/  LDSM.16.M88.4 R188, [R214] ;  /* 0x00000000d6bc783b */ /* 0x000f6c0000000200 */
[----:B------:R-:W-:Y:S01]  /*136e0*/  LEA R206, P5, R0, R200, 0x6 ;  /* 0x000000c800ce7211 */ /* 0x000fe200078a30ff */
[C---:B-1----:R-:W-:Y:S05]  /*136f0*/  HMMA.16816.F32.BF16 R4, R168.reuse, R172, R4 ;  /* 0x000000aca804723c */ /* 0x042fea0000041804 */
[----:B------:R-:W-:Y:S03]  /*13700*/  LEA.HI.X.SX32 R207, R205, R201, 0x6, P5 ;  /* 0x000000c9cdcf7211 */ /* 0x000fe600028f36ff */
[C---:B------:R-:W-:Y:S01]  /*13710*/  HMMA.16816.F32.BF16 R8, R168.reuse, R174, R8 ;  /* 0x000000aea808723c */ /* 0x040fe20000041808 */
[----:B------:R-:W1:Y:S07]  /*13720*/  LDSM.16.M88.4 R172, [R213+0x800] ;  /* 0x00080000d5ac783b */ /* 0x000e6e0000000200 */
[C---:B----4-:R-:W-:Y:S08]  /*13730*/  HMMA.16816.F32.BF16 R12, R168.reuse, R176, R12 ;  /* 0x000000b0a80c723c */ /* 0x050ff0000004180c */
        /* <DEDUP_REMOVED lines=8> */
[----:B------:R-:W4:Y:S03]  /*137c0*/  LDSM.16.M88.4 R184, [R218+0x12000] ;  /* 0x01200000dab8783b */ /* 0x000f260000000200 */
        /* <DEDUP_REMOVED lines=9> */
[C---:B------:R-:W-:Y:S08]  /*13860*/  HMMA.16816.F32.BF16 R28, R188.reuse, R176, R28 ;  /* 0x000000b0bc1c723c */ /* 0x040ff0000004181c */
[----:B------:R-:W-:Y:S01]  /*13870*/  HMMA.16816.F32.BF16 R32, R188, R178, R32 ;  /* 0x000000b2bc20723c */ /* 0x000fe20000041820 */
[----:B------:R-:W-:Y:S04]  /*13880*/  LDSM.16.M88.4 R176, [R217+0x4000] ;  /* 0x00400000d9b0783b */ /* 0x000fe80000000200 */
[----:B------:R-:W-:Y:S03]  /*13890*/  LDSM.16.M88.4 R188, [R216+0x2800] ;  /* 0x00280000d8bc783b */ /* 0x000fe60000000200 */
[C---:B------:R-:W-:Y:S08]  /*138a0*/  HMMA.16816.F32.BF16 R4, R180.reuse, R184, R4 ;  /* 0x000000b8b404723c */ /* 0x040ff00000041804 */
[C---:B------:R-:W-:Y:S01]  /*138b0*/  HMMA.16816.F32.BF16 R8, R180.reuse, R186, R8 ;  /* 0x000000bab408723c */ /* 0x040fe20000041808 */
[----:B------:R-:W4:Y:S07]  /*138c0*/  LDSM.16.M88.4 R184, [R216+0x2000] ;  /* 0x00200000d8b8783b */ /* 0x000f2e0000000200 */
        /* <DEDUP_REMOVED lines=8> */
[----:B------:R-:W-:Y:S04]  /*13950*/  LDSM.16.M88.4 R168, [R215+0x4000] ;  /* 0x00400000d7a8783b */ /* 0x000fe80000000200 */
[----:B------:R-:W4:Y:S03]  /*13960*/  LDSM.16.M88.4 R180, [R211+0x12000] ;  /* 0x01200000d3b4783b */ /* 0x000f260000000200 */
[C---:B------:R-:W-:Y:S08]  /*13970*/  HMMA.16816.F32.BF16 R4, R176.reuse, R184, R4 ;  /* 0x000000b8b004723c */ /* 0x040ff00000041804 */
[C---:B------:R-:W-:Y:S01]  /*13980*/  HMMA.16816.F32.BF16 R8, R176.reuse, R186, R8 ;  /* 0x000000bab008723c */ /* 0x040fe20000041808 */
[----:B------:R-:W2:Y:S07]  /*13990*/  LDSM.16.M88.4 R184, [R211+0x12800] ;  /* 0x01280000d3b8783b */ /* 0x000eae0000000200 */
[C---:B------:R-:W-:Y:S08]  /*139a0*/  HMMA.16816.F32.BF16 R12, R176.reuse, R188, R12 ;  /* 0x000000bcb00c723c */ /* 0x040ff0000004180c */
[C---:B------:R-:W-:Y:S01]  /*139b0*/  HMMA.16816.F32.BF16 R16, R176.reuse, R190, R16 ;  /* 0x000000beb010723c */ /* 0x040fe20000041810 */
[----:B------:R-:W2:Y:S07]  /*139c0*/  LDSM.16.M88.4 R188, [R211+0x13000] ;  /* 0x01300000d3bc783b */ /* 0x000eae0000000200 */
[C---:B-----5:R-:W-:Y:S08]  /*139d0*/  HMMA.16816.F32.BF16 R20, R176.reuse, R192, R20 ;  /* 0x000000c0b014723c */ /* 0x060ff00000041814 */
[C---:B------:R-:W-:Y:S01]  /*139e0*/  HMMA.16816.F32.BF16 R24, R176.reuse, R194, R24 ;  /* 0x000000c2b018723c */ /* 0x040fe20000041818 */
[----:B------:R-:W5:Y:S07]  /*139f0*/  LDSM.16.M88.4 R192, [R211+0x13800] ;  /* 0x01380000d3c0783b */ /* 0x000f6e0000000200 */
        /* <DEDUP_REMOVED lines=10> */
[C---:B------:R-:W-:Y:S08]  /*13aa0*/  HMMA.16816.F32.BF16 R20, R168.reuse, R188, R20 ;  /* 0x000000bca814723c */ /* 0x040ff00000041814 */
[C---:B------:R-:W-:Y:S01]  /*13ab0*/  HMMA.16816.F32.BF16 R24, R168.reuse, R190, R24 ;  /* 0x000000bea818723c */ /* 0x040fe20000041818 */
[----:B------:R-:W-:Y:S07]  /*13ac0*/  LDSM.16.M88.4 R188, [R219+0x8000] ;  /* 0x00800000dbbc783b */ /* 0x000fee0000000200 */
[C---:B-----5:R-:W-:Y:S08]  /*13ad0*/  HMMA.16816.F32.BF16 R28, R168.reuse, R192, R28 ;  /* 0x000000c0a81c723c */ /* 0x060ff0000004181c */
[----:B------:R-:W-:Y:S01]  /*13ae0*/  HMMA.16816.F32.BF16 R32, R168, R194, R32 ;  /* 0x000000c2a820723c */ /* 0x000fe20000041820 */
[----:B------:R-:W5:Y:S04]  /*13af0*/  LDSM.16.M88.4 R168, [R213+0x3800] ;  /* 0x00380000d5a8783b */ /* 0x000f680000000200 */
        /* <DEDUP_REMOVED lines=10> */
[C---:B-----5:R-:W-:Y:S08]  /*13ba0*/  HMMA.16816.F32.BF16 R28, R172.reuse, R168, R28 ;  /* 0x000000a8ac1c723c */ /* 0x060ff0000004181c */
[----:B------:R-:W-:Y:S01]  /*13bb0*/  HMMA.16816.F32.BF16 R32, R172, R170, R32 ;  /* 0x000000aaac20723c */ /* 0x000fe20000041820 */
[----:B------:R-:W2:Y:S04]  /*13bc0*/  LDSM.16.M88.4 R168, [R218+0x15000] ;  /* 0x01500000daa8783b */ /* 0x000ea80000000200 */
[----:B------:R-:W4:Y:S03]  /*13bd0*/  LDSM.16.M88.4 R172, [R218+0x15800] ;  /* 0x01580000daac783b */ /* 0x000f260000000200 */
        /* <DEDUP_REMOVED lines=8> */
[----:B------:R-:W2:Y:S07]  /*13c60*/  LDSM.16.M88.4 R168, [R216+0x5800] ;  /* 0x00580000d8a8783b */ /* 0x000eae0000000200 */
[C---:B----4-:R-:W-:Y:S08]  /*13c70*/  HMMA.16816.F32.BF16 R28, R188.reuse, R172, R28 ;  /* 0x000000acbc1c723c */ /* 0x050ff0000004181c */
[----:B------:R-:W-:Y:S01]  /*13c80*/  HMMA.16816.F32.BF16 R32, R188, R174, R32 ;  /* 0x000000aebc20723c */ /* 0x000fe20000041820 */
[----:B------:R-:W-:Y:S04]  /*13c90*/  LDSM.16.M88.4 R172, [R215+0x8000] ;  /* 0x00800000d7ac783b */ /* 0x000fe80000000200 */
[----:B------:R-:W-:Y:S03]  /*13ca0*/  LDSM.16.M88.4 R188, [R211+0x14800] ;  /* 0x01480000d3bc783b */ /* 0x000fe60000000200 */
[C---:B------:R-:W-:Y:S08]  /*13cb0*/  HMMA.16816.F32.BF16 R4, R180.reuse, R184, R4 ;  /* 0x000000b8b404723c */ /* 0x040ff00000041804 */
[C---:B------:R-:W-:Y:S01]  /*13cc0*/  HMMA.16816.F32.BF16 R8, R180.reuse, R186, R8 ;  /* 0x000000bab408723c */ /* 0x040fe20000041808 */
[----:B------:R-:W4:Y:S07]  /*13cd0*/  LDSM.16.M88.4 R184, [R211+0x14000] ;  /* 0x01400000d3b8783b */ /* 0x000f2e0000000200 */
[C---:B---3--:R-:W-:Y:S08]  /*13ce0*/  HMMA.16816.F32.BF16 R12, R180.reuse, R192, R12 ;  /* 0x000000c0b40c723c */ /* 0x048ff0000004180c */
[C---:B------:R-:W-:Y:S01]  /*13cf0*/  HMMA.16816.F32.BF16 R16, R180.reuse, R194, R16 ;  /* 0x000000c2b410723c */ /* 0x040fe20000041810 */
[----:B------:R-:W3:Y:S07]  /*13d00*/  LDSM.16.M88.4 R192, [R211+0x15000] ;  /* 0x01500000d3c0783b */ /* 0x000eee0000000200 */
[C---:B-1----:R-:W-:Y:S08]  /*13d10*/  HMMA.16816.F32.BF16 R20, R180.reuse, R176, R20 ;  /* 0x000000b0b414723c */ /* 0x042ff00000041814 */
[C---:B------:R-:W-:Y:S01]  /*13d20*/  HMMA.16816.F32.BF16 R24, R180.reuse, R178, R24 ;  /* 0x000000b2b418723c */ /* 0x040fe20000041818 */
[----:B------:R-:W1:Y:S07]  /*13d30*/  LDSM.16.M88.4 R176, [R211+0x15800] ;  /* 0x01580000d3b0783b */ /* 0x000e6e0000000200 */
[C---:B--2---:R-:W-:Y:S08]  /*13d40*/  HMMA.16816.F32.BF16 R28, R180.reuse, R168, R28 ;  /* 0x000000a8b41c723c */ /* 0x044ff0000004181c */
[----:B------:R-:W-:Y:S01]  /*13d50*/  HMMA.16816.F32.BF16 R32, R180, R170, R32 ;  /* 0x000000aab420723c */ /* 0x000fe20000041820 */
[----:B------:R-:W-:Y:S04]  /*13d60*/  LDSM.16.M88.4 R168, [R214+0x8000] ;  /* 0x00800000d6a8783b */ /* 0x000fe80000000200 */
[----:B------:R-:W2:Y:S03]  /*13d70*/  LDSM.16.M88.4 R180, [R213+0x4000] ;  /* 0x00400000d5b4783b */ /* 0x000ea60000000200 */
[C---:B----4-:R-:W-:Y:S08]  /*13d80*/  HMMA.16816.F32.BF16 R4, R172.reuse, R184, R4 ;  /* 0x000000b8ac04723c */ /* 0x050ff00000041804 */
[C---:B------:R-:W-:Y:S01]  /*13d90*/  HMMA.16816.F32.BF16 R8, R172.reuse, R186, R8 ;  /* 0x000000baac08723c */ /* 0x040fe20000041808 */
[----:B------:R-:W4:Y:S07]  /*13da0*/  LDSM.16.M88.4 R184, [R213+0x4800] ;  /* 0x00480000d5b8783b */ /* 0x000f2e0000000200 */
        /* <DEDUP_REMOVED lines=16> */
[C---:B-----5:R-:W-:Y:S08]  /*13eb0*/  HMMA.16816.F32.BF16 R20, R168.reuse, R188, R20 ;  /* 0x000000bca814723c */ /* 0x060ff00000041814 */
[C---:B------:R-:W-:Y:S01]  /*13ec0*/  HMMA.16816.F32.BF16 R24, R168.reuse, R190, R24 ;  /* 0x000000bea818723c */ /* 0x040fe20000041818 */
[----:B------:R-:W5:Y:S07]  /*13ed0*/  LDSM.16.M88.4 R188, [R218+0x17800] ;  /* 0x01780000dabc783b */ /* 0x000f6e0000000200 */
[C---:B---3--:R-:W-:Y:S08]  /*13ee0*/  HMMA.16816.F32.BF16 R28, R168.reuse, R192, R28 ;  /* 0x000000c0a81c723c */ /* 0x048ff0000004181c */
        /* <DEDUP_REMOVED lines=8> */
[----:B------:R-:W-:Y:S07]  /*13f70*/  LDSM.16.M88.4 R180, [R216+0x7800] ;  /* 0x00780000d8b4783b */ /* 0x000fee0000000200 */
[C---:B----4-:R-:W-:Y:S08]  /*13f80*/  HMMA.16816.F32.BF16 R20, R172.reuse, R184, R20 ;  /* 0x000000b8ac14723c */ /* 0x050ff00000041814 */
        /* <DEDUP_REMOVED lines=19> */
[C---:B----4-:R-:W-:Y:S08]  /*140c0*/  HMMA.16816.F32.BF16 R4, R184.reuse, R188, R4 ;  /* 0x000000bcb804723c */ /* 0x050ff00000041804 */
[C---:B------:R-:W-:Y:S01]  /*140d0*/  HMMA.16816.F32.BF16 R8, R184.reuse, R190, R8 ;  /* 0x000000beb808723c */ /* 0x040fe20000041808 */
[----:B------:R-:W4:Y:S07]  /*140e0*/  LDSM.16.M88.4 R188, [R213+0x6800] ;  /* 0x00680000d5bc783b */ /* 0x000f2e0000000200 */
[C---:B---3--:R-:W-:Y:S08]  /*140f0*/  HMMA.16816.F32.BF16 R12, R184.reuse, R192, R12 ;  /* 0x000000c0b80c723c */ /* 0x048ff0000004180c */
[C---:B------:R-:W-:Y:S01]  /*14100*/  HMMA.16816.F32.BF16 R16, R184.reuse, R194, R16 ;  /* 0x000000c2b810723c */ /* 0x040fe20000041810 */
[----:B------:R-:W3:Y:S07]  /*14110*/  LDSM.16.M88.4 R192, [R213+0x7000] ;  /* 0x00700000d5c0783b */ /* 0x000eee0000000200 */
[C---:B-1----:R-:W-:Y:S08]  /*14120*/  HMMA.16816.F32.BF16 R20, R184.reuse, R176, R20 ;  /* 0x000000b0b814723c */ /* 0x042ff00000041814 */
[C---:B------:R-:W-:Y:S01]  /*14130*/  HMMA.16816.F32.BF16 R24, R184.reuse, R178, R24 ;  /* 0x000000b2b818723c */ /* 0x040fe20000041818 */
[----:B------:R-:W1:Y:S01]  /*14140*/  LDSM.16.M88.4 R176, [R213+0x7800] ;  /* 0x00780000d5b0783b */ /* 0x000e620000000200 */
[----:B------:R-:W-:Y:S04]  /*14150*/  DEPBAR.LE SB0, 0x0 ;  /* 0x000080000000791a */ /* 0x000fe80000000000 */
[----:B------:R-:W-:Y:S02]  /*14160*/  BAR.SYNC.DEFER_BLOCKING 0x0 ;  /* 0x0000000000007b1d */ /* 0x000fe40000010000 */
[C---:B--2---:R-:W-:Y:S08]  /*14170*/  HMMA.16816.F32.BF16 R28, R184.reuse, R168, R28 ;  /* 0x000000a8b81c723c */ /* 0x044ff0000004181c */
[----:B------:R-:W-:Y:S07]  /*14180*/  HMMA.16816.F32.BF16 R32, R184, R170, R32 ;  /* 0x000000aab820723c */ /* 0x000fee0000041820 */
[----:B------:R-:W-:Y:S01]  /*14190*/  IMAD.WIDE.U32 R186, R206, c[0x0][0x198], RZ ;  /* 0x00006600ceba7a25 */ /* 0x000fe200078e00ff */
[C---:B-----5:R-:W-:Y:S08]  /*141a0*/  HMMA.16816.F32.BF16 R4, R172.reuse, R180, R4 ;  /* 0x000000b4ac04723c */ /* 0x060ff00000041804 */
[C---:B------:R-:W-:Y:S07]  /*141b0*/  HMMA.16816.F32.BF16 R8, R172.reuse, R182, R8 ;  /* 0x000000b6ac08723c */ /* 0x040fee0000041808 */
[----:B------:R-:W-:Y:S01]  /*141c0*/  LEA R182, P4, R166, R198, 0x6 ;  /* 0x000000c6a6b67211 */ /* 0x000fe200078830ff */
[C---:B----4-:R-:W-:Y:S04]  /*141d0*/  HMMA.16816.F32.BF16 R12, R172.reuse, R188, R12 ;  /* 0x000000bcac0c723c */ /* 0x050fe8000004180c */
[----:B------:R-:W-:Y:S01]  /*141e0*/  LEA.HI.X.SX32 R183, R2, R199, 0x6, P4 ;  /* 0x000000c702b77211 */ /* 0x000fe200020f36ff */
[----:B------:R-:W-:Y:S01]  /*141f0*/  IMAD R2, R207, c[0x0][0x198], RZ ;  /* 0x00006600cf027a24 */ /* 0x000fe200078e02ff */
[----:B------:R-:W-:Y:S02]  /*14200*/  PLOP3.LUT P4, PT, PT, PT, UP0, 0x80, 0x0 ;  /* 0x000000000000781c */ /* 0x000fe40003f8f008 */
[C---:B------:R-:W-:Y:S04]  /*14210*/  HMMA.16816.F32.BF16 R16, R172.reuse, R190, R16 ;  /* 0x000000beac10723c */ /* 0x040fe80000041810 */
[----:B------:R-:W-:Y:S02]  /*14220*/  IMAD R0, R183, c[0x0][0x198], RZ ;  /* 0x00006600b7007a24 */ /* 0x000fe400078e02ff */
[----:B------:R-:W-:Y:S02]  /*14230*/  IMAD R2, R206, c[0x0][0x19c], R2 ;  /* 0x00006700ce027a24 */ /* 0x000fe400078e0202 */
[C---:B---3--:R-:W-:Y:S04]  /*14240*/  HMMA.16816.F32.BF16 R20, R172.reuse, R192, R20 ;  /* 0x000000c0ac14723c */ /* 0x048fe80000041814 */
[C---:B------:R-:W-:Y:S04]  /*14250*/  IMAD.WIDE.U32 R206, R182.reuse, c[0x0][0x198], RZ ;  /* 0x00006600b6ce7a25 */ /* 0x040fe800078e00ff */
[C---:B------:R-:W-:Y:S04]  /*14260*/  HMMA.16816.F32.BF16 R24, R172.reuse, R194, R24 ;  /* 0x000000c2ac18723c */ /* 0x040fe80000041818 */
[----:B------:R-:W-:Y:S01]  /*14270*/  IMAD R0, R182, c[0x0][0x19c], R0 ;  /* 0x00006700b6007a24 */ /* 0x000fe200078e0200 */
[CC--:B------:R-:W-:Y:S01]  /*14280*/  LEA R182, P6, R186.reuse, R196.reuse, 0x1 ;  /* 0x000000c4bab67211 */ /* 0x0c0fe200078c08ff */
[----:B------:R-:W-:Y:S02]  /*14290*/  IMAD.IADD R2, R187, 0x1, R2 ;  /* 0x00000001bb027824 */ /* 0x000fe400078e0202 */
[C---:B-1----:R-:W-:Y:S04]  /*142a0*/  HMMA.16816.F32.BF16 R28, R172.reuse, R176, R28 ;  /* 0x000000b0ac1c723c */ /* 0x042fe8000004181c */
[----:B------:R-:W-:Y:S01]  /*142b0*/  IMAD.IADD R0, R207, 0x1, R0 ;  /* 0x00000001cf007824 */ /* 0x000fe200078e0200 */
[-C--:B------:R-:W-:Y:S01]  /*142c0*/  LEA.HI.X R183, R186, R197.reuse, R2, 0x1, P6 ;  /* 0x000000c5bab77211 */ /* 0x080fe200030f0c02 */
[----:B------:R-:W-:Y:S02]  /*142d0*/  IMAD.MOV.U32 R207, RZ, RZ, R167 ;  /* 0x000000ffffcf7224 */ /* 0x000fe400078e00a7 */
[----:B------:R-:W-:Y:S07]  /*142e0*/  HMMA.16816.F32.BF16 R32, R172, R178, R32 ;  /* 0x000000b2ac20723c */ /* 0x000fee0000041820 */
[C---:B------:R-:W-:Y:S05]  /*142f0*/  LEA R178, P5, R206.reuse, R196, 0x1 ;  /* 0x000000c4ceb27211 */ /* 0x040fea00078a08ff */
[----:B------:R-:W-:Y:S02]  /*14300*/  LEA.HI.X R179, R206, R197, R0, 0x1, P5 ;  /* 0x000000c5ceb37211 */ /* 0x000fe400028f0c00 */
[----:B------:R-:W-:Y:S01]  /*14310*/  MOV R206, R164 ;  /* 0x000000a400ce7202 */ /* 0x000fe20000000f00 */
[----:B------:R-:W-:-:S05]  /*14320*/  @P4 BRA `(.L_x_1000) ;  /* 0xffffe79000004947 */ /* 0x000fca000383ffff */
.L_x_999:
[----:B------:R2:W-:Y:S01]  /*14330*/  STL.64 [R1+0x78], R216 ;  /* 0x000078d801007387 */ /* 0x0005e20000100a00 */
[----:B------:R-:W-:Y:S01]  /*14340*/  IMAD.U32 R0, RZ, RZ, UR25 ;  /* 0x00000019ff007e24 */ /* 0x000fe2000f8e00ff */
[----:B------:R-:W-:Y:S02]  /*14350*/  USHF.L.U32 UR28, UR25, 0x1, URZ ;  /* 0x00000001191c7899 */ /* 0x000fe4000800063f */
[----:B------:R-:W-:Y:S02]  /*14360*/  UIADD3 UR4, UR33, -0x4498517b, URZ ;  /* 0xbb67ae8521047890 */ /* 0x000fe4000fffe03f */
[----:B------:R3:W-:Y:S01]  /*14370*/  STL.64 [R1+0x70], R214 ;  /* 0x000070d601007387 */ /* 0x0007e20000100a00 */
[----:B------:R-:W-:Y:S02]  /*14380*/  ULOP3.LUT UR5, UR28, UR33, URZ, 0x3c, !UPT ;  /* 0x000000211c057292 */ /* 0x000fe4000f8e3c3f */
[----:B------:R-:W-:Y:S02]  /*14390*/  UIADD3 UR28, UR28, 0x1, URZ ;  /* 0x000000011c1c7890 */ /* 0x000fe4000fffe03f */
[----:B------:R-:W-:Y:S01]  /*143a0*/  UIADD3 UR30, UR30, 0x1, URZ ;  /* 0x000000011e1e7890 */ /* 0x000fe2000fffe03f */
[----:B------:R-:W4:Y:S01]  /*143b0*/  LDL.64 R188, [R1+0x50] ;  /* 0x0000500001bc7983 */ /* 0x000f220000100a00 */
[----:B------:R-:W-:Y:S05]  /*143c0*/  ULOP3.LUT UR28, UR28, UR33, URZ, 0x3c, !UPT ;  /* 0x000000211c1c7292 */ /* 0x000fea000f8e3c3f */
[----:B------:R-:W1:Y:S08]  /*143d0*/  S2R R2, SR_TID.X ;  /* 0x0000000000027919 */ /* 0x000e700000002100 */
[----:B--2---:R-:W2:Y:S06]  /*143e0*/  LDL.64 R216, [R1+0x48] ;  /* 0x0000480001d87983 */ /* 0x004eac0000100a00 */
[----:B---3--:R-:W4:Y:S02]  /*143f0*/  LDL.64 R214, [R1+0x40] ;  /* 0x0000400001d67983 */ /* 0x008f240000100a00 */
[----:B----4-:R-:W-:Y:S01]  /*14400*/  LOP3.LUT R194, R215, UR4, R188, 0x96, !PT ;  /* 0x00000004d7c27c12 */ /* 0x010fe2000f8e96bc */
[----:B-1----:R-:W-:Y:S01]  /*14410*/  IMAD.SHL.U32 R2, R2, 0x2, RZ ;  /* 0x0000000202027824 */ /* 0x002fe200078e00ff */
[----:B------:R-:W-:Y:S03]  /*14420*/  UIADD3 UR4, UR33, 0x646e171e, URZ ;  /* 0x646e171e21047890 */ /* 0x000fe6000fffe03f */
[----:B------:R-:W-:Y:S01]  /*14430*/  IMAD.WIDE.U32 R194, R194, -0x326172a9, RZ ;  /* 0xcd9e8d57c2c27825 */ /* 0x000fe200078e00ff */
[----:B------:R-:W-:Y:S05]  /*14440*/  LOP3.LUT R2, R2, 0x6, RZ, 0xc0, !PT ;  /* 0x0000000602027812 */ /* 0x000fea00078ec0ff */
[----:B------:R-:W-:Y:S04]  /*14450*/  IMAD R168, R0, 0x40, R2 ;  /* 0x0000004000a87824 */ /* 0x000fe800078e0202 */
[----:B------:R-:W1:Y:S01]  /*14460*/  I2F R179, R168 ;  /* 0x000000a800b37306 */ /* 0x000e620000201400 */
[C---:B------:R-:W-:Y:S02]  /*14470*/  IADD3 R174, R168.reuse, 0x1, RZ ;  /* 0x00000001a8ae7810 */ /* 0x040fe40007ffe0ff */
[C---:B------:R-:W-:Y:S02]  /*14480*/  IADD3 R173, R168.reuse, 0x8, RZ ;  /* 0x00000008a8ad7810 */ /* 0x040fe40007ffe0ff */
[C---:B------:R-:W-:Y:S02]  /*14490*/  IADD3 R172, R168.reuse, 0x9, RZ ;  /* 0x00000009a8ac7810 */ /* 0x040fe40007ffe0ff */
[C---:B------:R-:W-:Y:S02]  /*144a0*/  IADD3 R177, R168.reuse, 0x10, RZ ;  /* 0x00000010a8b17810 */ /* 0x040fe40007ffe0ff */
[C---:B------:R-:W-:Y:S01]  /*144b0*/  IADD3 R170, R168.reuse, 0x11, RZ ;  /* 0x00000011a8aa7810 */ /* 0x040fe20007ffe0ff */
[----:B------:R-:W3:Y:S01]  /*144c0*/  I2F R174, R174 ;  /* 0x000000ae00ae7306 */ /* 0x000ee20000201400 */
[C---:B------:R-:W-:Y:S02]  /*144d0*/  IADD3 R175, R168.reuse, 0x18, RZ ;  /* 0x00000018a8af7810 */ /* 0x040fe40007ffe0ff */
[C---:B------:R-:W-:Y:S02]  /*144e0*/  IADD3 R166, R168.reuse, 0x19, RZ ;  /* 0x00000019a8a67810 */ /* 0x040fe40007ffe0ff */
[C---:B------:R-:W-:Y:S02]  /*144f0*/  IADD3 R171, R168.reuse, 0x20, RZ ;  /* 0x00000020a8ab7810 */ /* 0x040fe40007ffe0ff */
[C---:B------:R-:W-:Y:S02]  /*14500*/  IADD3 R164, R168.reuse, 0x21, RZ ;  /* 0x00000021a8a47810 */ /* 0x040fe40007ffe0ff */
[C---:B------:R-:W-:Y:S01]  /*14510*/  IADD3 R169, R168.reuse, 0x28, RZ ;  /* 0x00000028a8a97810 */ /* 0x040fe20007ffe0ff */
[----:B------:R-:W4:Y:S01]  /*14520*/  I2F R173, R173 ;  /* 0x000000ad00ad7306 */ /* 0x000f220000201400 */
[C---:B------:R-:W-:Y:S02]  /*14530*/  IADD3 R0, R168.reuse, 0x29, RZ ;  /* 0x00000029a8007810 */ /* 0x040fe40007ffe0ff */
[C---:B------:R-:W-:Y:S01]  /*14540*/  IADD3 R167, R168.reuse, 0x30, RZ ;  /* 0x00000030a8a77810 */ /* 0x040fe20007ffe0ff */
[C---:B-1----:R-:W-:Y:S01]  /*14550*/  FFMA.FTZ R4, R179.reuse, UR23, R4 ;  /* 0x00000017b3047c23 */ /* 0x042fe20008010004 */
[C---:B------:R-:W-:Y:S01]  /*14560*/  IADD3 R2, R168.reuse, 0x31, RZ ;  /* 0x00000031a8027810 */ /* 0x040fe20007ffe0ff */
[----:B------:R-:W-:Y:S01]  /*14570*/  FFMA.FTZ R6, R179, UR23, R6 ;  /* 0x00000017b3067c23 */ /* 0x000fe20008010006 */
[----:B------:R-:W-:Y:S02]  /*14580*/  IADD3 R178, R168, 0x38, RZ ;  /* 0x00000038a8b27810 */ /* 0x000fe40007ffe0ff */
[----:B------:R-:W-:Y:S01]  /*14590*/  FMNMX.FTZ R176, R4, R3, !PT ;  /* 0x0000000304b07209 */ /* 0x000fe20007810000 */
[----:B------:R-:W1:Y:S01]  /*145a0*/  I2F R172, R172 ;  /* 0x000000ac00ac7306 */ /* 0x000e620000201400 */
[----:B------:R-:W-:Y:S01]  /*145b0*/  IADD3 R168, R168, 0x39, RZ ;  /* 0x00000039a8a87810 */ /* 0x000fe20007ffe0ff */
[C---:B---3--:R-:W-:Y:S02]  /*145c0*/  FFMA.FTZ R5, R174.reuse, UR23, R5 ;  /* 0x00000017ae057c23 */ /* 0x048fe40008010005 */
[----:B------:R-:W-:Y:S03]  /*145d0*/  FFMA.FTZ R7, R174, UR23, R7 ;  /* 0x00000017ae077c23 */ /* 0x000fe60008010007 */
[----:B------:R-:W-:Y:S03]  /*145e0*/  FMNMX.FTZ R181, R5, R176, !PT ;  /* 0x000000b005b57209 */ /* 0x000fe60007810000 */
[----:B------:R-:W3:Y:S01]  /*145f0*/  I2F R177, R177 ;  /* 0x000000b100b17306 */ /* 0x000ee20000201400 */
[C---:B----4-:R-:W-:Y:S02]  /*14600*/  FFMA.FTZ R8, R173.reuse, UR23, R8 ;  /* 0x00000017ad087c23 */ /* 0x050fe40008010008 */
[----:B------:R-:W-:Y:S03]  /*14610*/  FFMA.FTZ R10, R173, UR23, R10 ;  /* 0x00000017ad0a7c23 */ /* 0x000fe6000801000a */
[----:B------:R-:W-:Y:S04]  /*14620*/  FMNMX.FTZ R176, R8, R181, !PT ;  /* 0x000000b508b07209 */ /* 0x000fe80007810000 */
[----:B------:R-:W4:Y:S01]  /*14630*/  I2F R170, R170 ;  /* 0x000000aa00aa7306 */ /* 0x000f220000201400 */
[C---:B-1----:R-:W-:Y:S02]  /*14640*/  FFMA.FTZ R9, R172.reuse, UR23, R9 ;  /* 0x00000017ac097c23 */ /* 0x042fe40008010009 */
[----:B------:R-:W-:Y:S01]  /*14650*/  FFMA.FTZ R11, R172, UR23, R11 ;  /* 0x00000017ac0b7c23 */ /* 0x000fe2000801000b */
[----:B------:R-:W-:Y:S02]  /*14660*/  FMNMX.FTZ R172, R6, R165, !PT ;  /* 0x000000a506ac7209 */ /* 0x000fe40007810000 */
[----:B------:R-:W-:Y:S04]  /*14670*/  FMNMX.FTZ R179, R9, R176, !PT ;  /* 0x000000b009b37209 */ /* 0x000fe80007810000 */
[----:B------:R-:W1:Y:S01]  /*14680*/  I2F R175, R175 ;  /* 0x000000af00af7306 */ /* 0x000e620000201400 */
[C---:B---3--:R-:W-:Y:S02]  /*14690*/  FFMA.FTZ R12, R177.reuse, UR23, R12 ;  /* 0x00000017b10c7c23 */ /* 0x048fe4000801000c */
[----:B------:R-:W-:Y:S03]  /*146a0*/  FFMA.FTZ R14, R177, UR23, R14 ;  /* 0x00000017b10e7c23 */ /* 0x000fe6000801000e */
[----:B------:R-:W-:Y:S04]  /*146b0*/  FMNMX.FTZ R174, R12, R179, !PT ;  /* 0x000000b30cae7209 */ /* 0x000fe80007810000 */
[----:B------:R-:W3:Y:S01]  /*146c0*/  I2F R166, R166 ;  /* 0x000000a600a67306 */ /* 0x000ee20000201400 */
[C---:B----4-:R-:W-:Y:S02]  /*146d0*/  FFMA.FTZ R13, R170.reuse, UR23, R13 ;  /* 0x00000017aa0d7c23 */ /* 0x050fe4000801000d */
[----:B------:R-:W-:Y:S03]  /*146e0*/  FFMA.FTZ R15, R170, UR23, R15 ;  /* 0x00000017aa0f7c23 */ /* 0x000fe6000801000f */
[----:B------:R-:W-:Y:S04]  /*146f0*/  FMNMX.FTZ R179, R13, R174, !PT ;  /* 0x000000ae0db37209 */ /* 0x000fe80007810000 */
[----:B------:R-:W4:Y:S01]  /*14700*/  I2F R171, R171 ;  /* 0x000000ab00ab7306 */ /* 0x000f220000201400 */
[C---:B-1----:R-:W-:Y:S02]  /*14710*/  FFMA.FTZ R16, R175.reuse, UR23, R16 ;  /* 0x00000017af107c23 */ /* 0x042fe40008010010 */
[----:B------:R-:W-:Y:S03]  /*14720*/  FFMA.FTZ R18, R175, UR23, R18 ;  /* 0x00000017af127c23 */ /* 0x000fe60008010012 */
[----:B------:R-:W-:Y:S04]  /*14730*/  FMNMX.FTZ R174, R16, R179, !PT ;  /* 0x000000b310ae7209 */ /* 0x000fe80007810000 */
[----:B------:R-:W1:Y:S01]  /*14740*/  I2F R164, R164 ;  /* 0x000000a400a47306 */ /* 0x000e620000201400 */
[----:B------:R-:W-:Y:S01]  /*14750*/  FMNMX.FTZ R179, R7, R172, !PT ;  /* 0x000000ac07b37209 */ /* 0x000fe20007810000 */
[----:B---3--:R-:W-:Y:S03]  /*14760*/  FFMA.FTZ R17, R166, UR23, R17 ;  /* 0x00000017a6117c23 */ /* 0x008fe60008010011 */
[----:B------:R-:W-:Y:S01]  /*14770*/  FMNMX.FTZ R172, R10, R179, !PT ;  /* 0x000000b30aac7209 */ /* 0x000fe20007810000 */
[----:B------:R-:W-:Y:S03]  /*14780*/  FFMA.FTZ R19, R166, UR23, R19 ;  /* 0x00000017a6137c23 */ /* 0x000fe60008010013 */
[----:B------:R-:W-:Y:S01]  /*14790*/  FMNMX.FTZ R177, R11, R172, !PT ;  /* 0x000000ac0bb17209 */ /* 0x000fe20007810000 */
[----:B------:R-:W3:Y:S01]  /*147a0*/  I2F R169, R169 ;  /* 0x000000a900a97306 */ /* 0x000ee20000201400 */
[----:B------:R-:W-:Y:S02]  /*147b0*/  FMNMX.FTZ R181, R17, R174, !PT ;  /* 0x000000ae11b57209 */ /* 0x000fe40007810000 */
[----:B------:R-:W-:Y:S01]  /*147c0*/  FMNMX.FTZ R170, R14, R177, !PT ;  /* 0x000000b10eaa7209 */ /* 0x000fe20007810000 */
[C---:B----4-:R-:W-:Y:S02]  /*147d0*/  FFMA.FTZ R20, R171.reuse, UR23, R20 ;  /* 0x00000017ab147c23 */ /* 0x050fe40008010014 */
[----:B------:R-:W-:Y:S01]  /*147e0*/  FFMA.FTZ R22, R171, UR23, R22 ;  /* 0x00000017ab167c23 */ /* 0x000fe20008010016 */
[----:B------:R-:W-:Y:S02]  /*147f0*/  FMNMX.FTZ R175, R15, R170, !PT ;  /* 0x000000aa0faf7209 */ /* 0x000fe40007810000 */
[----:B------:R-:W-:Y:S01]  /*14800*/  FMNMX.FTZ R174, R20, R181, !PT ;  /* 0x000000b514ae7209 */ /* 0x000fe20007810000 */
[----:B------:R-:W4:Y:S01]  /*14810*/  I2F R0, R0 ;  /* 0x0000000000007306 */ /* 0x000f220000201400 */
[----:B------:R-:W-:Y:S01]  /*14820*/  FMNMX.FTZ R166, R18, R175, !PT ;  /* 0x000000af12a67209 */ /* 0x000fe20007810000 */
[C---:B-1----:R-:W-:Y:S03]  /*14830*/  FFMA.FTZ R21, R164.reuse, UR23, R21 ;  /* 0x00000017a4157c23 */ /* 0x042fe60008010015 */
[----:B------:R-:W-:Y:S01]  /*14840*/  FMNMX.FTZ R171, R19, R166, !PT ;  /* 0x000000a613ab7209 */ /* 0x000fe20007810000 */
[----:B------:R-:W-:Y:S01]  /*14850*/  FFMA.FTZ R23, R164, UR23, R23 ;  /* 0x00000017a4177c23 */ /* 0x000fe20008010017 */
[----:B------:R-:W-:Y:S03]  /*14860*/  FMNMX.FTZ R179, R21, R174, !PT ;  /* 0x000000ae15b37209 */ /* 0x000fe60007810000 */
[----:B------:R-:W1:Y:S01]  /*14870*/  I2F R167, R167 ;  /* 0x000000a700a77306 */ /* 0x000e620000201400 */
[----:B------:R-:W-:Y:S01]  /*14880*/  FMNMX.FTZ R166, R22, R171, !PT ;  /* 0x000000ab16a67209 */ /* 0x000fe20007810000 */
[C---:B---3--:R-:W-:Y:S02]  /*14890*/  FFMA.FTZ R24, R169.reuse, UR23, R24 ;  /* 0x00000017a9187c23 */ /* 0x048fe40008010018 */
[----:B------:R-:W-:Y:S01]  /*148a0*/  FFMA.FTZ R26, R169, UR23, R26 ;  /* 0x00000017a91a7c23 */ /* 0x000fe2000801001a */
[----:B------:R-:W-:Y:S02]  /*148b0*/  FMNMX.FTZ R169, R23, R166, !PT ;  /* 0x000000a617a97209 */ /* 0x000fe40007810000 */
[----:B------:R-:W-:Y:S03]  /*148c0*/  FMNMX.FTZ R172, R24, R179, !PT ;  /* 0x000000b318ac7209 */ /* 0x000fe60007810000 */
[----:B------:R-:W3:Y:S01]  /*148d0*/  I2F R2, R2 ;  /* 0x0000000200027306 */ /* 0x000ee20000201400 */
[C---:B----4-:R-:W-:Y:S02]  /*148e0*/  FFMA.FTZ R25, R0.reuse, UR23, R25 ;  /* 0x0000001700197c23 */ /* 0x050fe40008010019 */
[----:B------:R-:W-:Y:S01]  /*148f0*/  FFMA.FTZ R27, R0, UR23, R27 ;  /* 0x00000017001b7c23 */ /* 0x000fe2000801001b */
[----:B------:R-:W-:Y:S02]  /*14900*/  FMNMX.FTZ R0, R26, R169, !PT ;  /* 0x000000a91a007209 */ /* 0x000fe40007810000 */
        /* <DEDUP_REMOVED lines=8> */
[----:B------:R-:W-:Y:S01]  /*14990*/  FFMA.FTZ R31, R2, UR23, R31 ;  /* 0x00000017021f7c23 */ /* 0x000fe2000801001f */
[----:B------:R-:W-:Y:S02]  /*149a0*/  FMNMX.FTZ R2, R30, R167, !PT ;  /* 0x000000a71e027209 */ /* 0x000fe40007810000 */
[----:B------:R-:W-:Y:S02]  /*149b0*/  FMNMX.FTZ R175, R29, R170, !PT ;  /* 0x000000aa1daf7209 */ /* 0x000fe40007810000 */
[----:B------:R-:W-:Y:S01]  /*149c0*/  FMNMX.FTZ R167, R31, R2, !PT ;  /* 0x000000021fa77209 */ /* 0x000fe20007810000 */
[C---:B----4-:R-:W-:Y:S02]  /*149d0*/  FFMA.FTZ R32, R173.reuse, UR23, R32 ;  /* 0x00000017ad207c23 */ /* 0x050fe40008010020 */
        /* <DEDUP_REMOVED lines=8> */
[----:B------:R-:W3:Y:S01]  /*14a60*/  SHFL.BFLY PT, R167, R0, 0x2, 0x1f ;  /* 0x0c401f0000a77f89 */ /* 0x000ee200000e0000 */
[----:B-1----:R-:W-:Y:S02]  /*14a70*/  FMNMX.FTZ R171, R164, R171, !PT ;  /* 0x000000aba4ab7209 */ /* 0x002fe40007810000 */
[----:B------:R-:W-:Y:S01]  /*14a80*/  LOP3.LUT R164, R189, UR5, RZ, 0x3c, !PT ;  /* 0x00000005bda47c12 */ /* 0x000fe2000f8e3cff */
[----:B------:R-:W-:Y:S04]  /*14a90*/  UIADD3 UR5, UR32, -0x4ab325aa, URZ ;  /* 0xb54cda5620057890 */ /* 0x000fe8000fffe03f */
[----:B------:R-:W1:Y:S01]  /*14aa0*/  SHFL.BFLY PT, R2, R171, 0x1, 0x1f ;  /* 0x0c201f00ab027f89 */ /* 0x000e6200000e0000 */
[----:B------:R-:W-:Y:S01]  /*14ab0*/  IMAD.WIDE.U32 R168, R164, -0x326172a9, RZ ;  /* 0xcd9e8d57a4a87825 */ /* 0x000fe200078e00ff */
[----:B---3--:R-:W-:Y:S04]  /*14ac0*/  FMNMX.FTZ R167, R0, R167, !PT ;  /* 0x000000a700a77209 */ /* 0x008fe80007810000 */
[----:B--2---:R-:W-:Y:S02]  /*14ad0*/  LOP3.LUT R164, R169, UR16, R216, 0x96, !PT ;  /* 0x00000010a9a47c12 */ /* 0x004fe4000f8e96d8 */
[----:B------:R-:W2:Y:S01]  /*14ae0*/  SHFL.BFLY PT, R0, R167, 0x1, 0x1f ;  /* 0x0c201f00a7007f89 */ /* 0x000ea200000e0000 */
[----:B------:R-:W-:Y:S02]  /*14af0*/  LOP3.LUT R168, R195, UR15, R168, 0x96, !PT ;  /* 0x0000000fc3a87c12 */ /* 0x000fe4000f8e96a8 */
[----:B------:R-:W-:Y:S04]  /*14b00*/  IMAD.WIDE.U32 R196, R164, -0x2daee0ad, RZ ;  /* 0xd2511f53a4c47825 */ /* 0x000fe800078e00ff */
[----:B------:R-:W-:Y:S01]  /*14b10*/  IMAD.WIDE.U32 R168, R168, -0x2daee0ad, RZ ;  /* 0xd2511f53a8a87825 */ /* 0x000fe200078e00ff */
[----:B------:R-:W-:Y:S04]  /*14b20*/  LOP3.LUT R164, R197, UR14, R214, 0x96, !PT ;  /* 0x0000000ec5a47c12 */ /* 0x000fe8000f8e96d6 */
[----:B------:R-:W-:Y:S01]  /*14b30*/  LOP3.LUT R196, R169, UR12, R196, 0x96, !PT ;  /* 0x0000000ca9c47c12 */ /* 0x000fe2000f8e96c4 */
[----:B------:R-:W-:Y:S01]  /*14b40*/  IMAD.WIDE.U32 R202, R164, -0x326172a9, RZ ;  /* 0xcd9e8d57a4ca7825 */ /* 0x000fe200078e00ff */
[----:B-1----:R-:W-:Y:S03]  /*14b50*/  FMNMX.FTZ R2, R171, R2, !PT ;  /* 0x00000002ab027209 */ /* 0x002fe60007810000 */
[----:B------:R-:W-:Y:S01]  /*14b60*/  IMAD.WIDE.U32 R196, R196, -0x326172a9, RZ ;  /* 0xcd9e8d57c4c47825 */ /* 0x000fe200078e00ff */
[----:B------:R-:W-:Y:S02]  /*14b70*/  LOP3.LUT R164, R203, UR13, R194, 0x96, !PT ;  /* 0x0000000dcba47c12 */ /* 0x000fe4000f8e96c2 */
[C---:B------:R-:W-:Y:S01]  /*14b80*/  FSETP.NEU.FTZ.AND P4, PT, R2.reuse, -INF , PT ;  /* 0xff8000000200780b */ /* 0x040fe20003f9d000 */
[----:B------:R-:W-:Y:S01]  /*14b90*/  FMUL.FTZ R184, R2, c[0x0][0x23c] ;  /* 0x00008f0002b87a20 */ /* 0x000fe20000410000 */
[----:B------:R-:W-:Y:S01]  /*14ba0*/  LOP3.LUT R202, R197, UR11, R202, 0x96, !PT ;  /* 0x0000000bc5ca7c12 */ /* 0x000fe2000f8e96ca */
[----:B------:R-:W-:Y:S01]  /*14bb0*/  IMAD.WIDE.U32 R172, R164, -0x2daee0ad, RZ ;  /* 0xd2511f53a4ac7825 */ /* 0x000fe200078e00ff */
[----:B--2---:R-:W-:Y:S02]  /*14bc0*/  FMNMX.FTZ R0, R167, R0, !PT ;  /* 0x00000000a7007209 */ /* 0x004fe40007810000 */
[----:B------:R-:W-:Y:S01]  /*14bd0*/  FSEL R184, R184, RZ, P4 ;  /* 0x000000ffb8b87208 */ /* 0x000fe20002000000 */
[----:B------:R-:W-:Y:S01]  /*14be0*/  IMAD.WIDE.U32 R202, R202, -0x2daee0ad, RZ ;  /* 0xd2511f53caca7825 */ /* 0x000fe200078e00ff */
[----:B------:R-:W-:Y:S02]  /*14bf0*/  FSETP.NEU.FTZ.AND P4, PT, R0, -INF , PT ;  /* 0xff8000000000780b */ /* 0x000fe40003f9d000 */
[----:B------:R-:W-:Y:S01]  /*14c00*/  LOP3.LUT R168, R173, UR10, R168, 0x96, !PT ;  /* 0x0000000aada87c12 */ /* 0x000fe2000f8e96a8 */
[----:B------:R-:W-:Y:S01]  /*14c10*/  FFMA.FTZ R166, R4, c[0x0][0x23c], -R184 ;  /* 0x00008f0004a67a23 */ /* 0x000fe200000108b8 */
[----:B------:R-:W-:Y:S01]  /*14c20*/  LOP3.LUT R172, R203, UR8, R172, 0x96, !PT ;  /* 0x00000008cbac7c12 */ /* 0x000fe2000f8e96ac */
[----:B------:R-:W-:Y:S02]  /*14c30*/  FMUL.FTZ R4, R0, c[0x0][0x23c] ;  /* 0x00008f0000047a20 */ /* 0x000fe40000410000 */
[----:B------:R-:W-:Y:S01]  /*14c40*/  FFMA.FTZ R164, R5, c[0x0][0x23c], -R184 ;  /* 0x00008f0005a47a23 */ /* 0x000fe200000108b8 */
[----:B------:R-:W1:Y:S01]  /*14c50*/  MUFU.EX2 R182, R166 ;  /* 0x000000a600b67308 */ /* 0x000e620000000800 */
[----:B------:R-:W-:Y:S01]  /*14c60*/  IMAD.WIDE.U32 R172, R172, -0x326172a9, RZ ;  /* 0xcd9e8d57acac7825 */ /* 0x000fe200078e00ff */
[----:B------:R-:W-:Y:S02]  /*14c70*/  FSEL R183, R4, RZ, P4 ;  /* 0x000000ff04b77208 */ /* 0x000fe40002000000 */
[----:B------:R-:W-:Y:S01]  /*14c80*/  IADD3 R190, P4, R206, UR7, RZ ;  /* 0x00000007cebe7c10 */ /* 0x000fe2000ff9e0ff */
[----:B------:R-:W-:Y:S01]  /*14c90*/  IMAD.WIDE.U32 R168, R168, -0x326172a9, RZ ;  /* 0xcd9e8d57a8a87825 */ /* 0x000fe200078e00ff */
[----:B------:R-:W-:Y:S02]  /*14ca0*/  SHF.R.U32.HI R171, RZ, 0x18, R172 ;  /* 0x00000018ffab7819 */ /* 0x000fe400000116ac */
[----:B------:R-:W-:Y:S01]  /*14cb0*/  IADD3.X R191, R207, UR35, RZ, P4, !PT ;  /* 0x00000023cfbf7c10 */ /* 0x000fe2000a7fe4ff */
[--C-:B------:R-:W-:Y:S01]  /*14cc0*/  FFMA.FTZ R199, R7, c[0x0][0x23c], -R183.reuse ;  /* 0x00008f0007c77a23 */ /* 0x100fe200000108b7 */
[----:B------:R-:W2:Y:S01]  /*14cd0*/  MUFU.EX2 R203, R164 ;  /* 0x000000a400cb7308 */ /* 0x000ea20000000800 */
[--C-:B------:R-:W-:Y:S01]  /*14ce0*/  FFMA.FTZ R6, R6, c[0x0][0x23c], -R183.reuse ;  /* 0x00008f0006067a23 */ /* 0x100fe200000108b7 */
[----:B------:R-:W-:Y:S01]  /*14cf0*/  LOP3.LUT R5, R173, UR5, R168, 0x96, !PT ;  /* 0x00000005ad057c12 */ /* 0x000fe2000f8e96a8 */
[--C-:B------:R-:W-:Y:S01]  /*14d00*/  FFMA.FTZ R200, R8, c[0x0][0x23c], -R184.reuse ;  /* 0x00008f0008c87a23 */ /* 0x100fe200000108b8 */
[----:B------:R-:W-:Y:S01]  /*14d10*/  LOP3.LUT R8, R172, 0xffff, RZ, 0xc0, !PT ;  /* 0x0000ffffac087812 */ /* 0x000fe200078ec0ff */
[----:B------:R-:W-:Y:S01]  /*14d20*/  FFMA.FTZ R193, R9, c[0x0][0x23c], -R184 ;  /* 0x00008f0009c17a23 */ /* 0x000fe200000108b8 */
[C---:B------:R-:W-:Y:S01]  /*14d30*/  LOP3.LUT R4, R5.reuse, 0xffff, RZ, 0xc0, !PT ;  /* 0x0000ffff05047812 */ /* 0x040fe200078ec0ff */
[--C-:B------:R-:W-:Y:S01]  /*14d40*/  FFMA.FTZ R201, R10, c[0x0][0x23c], -R183.reuse ;  /* 0x00008f000ac97a23 */ /* 0x100fe200000108b7 */
[----:B------:R-:W-:Y:S01]  /*14d50*/  LOP3.LUT R167, R5, 0xff, RZ, 0xc0, !PT ;  /* 0x000000ff05a77812 */ /* 0x000fe200078ec0ff */
[----:B------:R-:W-:Y:S01]  /*14d60*/  IMAD.MOV.U32 R10, RZ, RZ, R183 ;  /* 0x000000ffff0a7224 */ /* 0x000fe200078e00b7 */
[----:B------:R-:W-:Y:S01]  /*14d70*/  MUFU.EX2 R187, R6 ;  /* 0x0000000600bb7308 */ /* 0x000fe20000000800 */
[----:B------:R-:W-:Y:S01]  /*14d80*/  SHF.R.U32.HI R4, RZ, 0x8, R4 ;  /* 0x00000008ff047819 */ /* 0x000fe20000011604 */
[----:B------:R-:W-:Y:S01]  /*14d90*/  FFMA.FTZ R192, R12, c[0x0][0x23c], -R184 ;  /* 0x00008f000cc07a23 */ /* 0x000fe200000108b8 */
[----:B------:R-:W-:Y:S01]  /*14da0*/  ISETP.GE.U32.AND P6, PT, R252, R167, PT ;  /* 0x000000a7fc00720c */ /* 0x000fe20003fc6070 */
[----:B------:R-:W-:Y:S01]  /*14db0*/  FFMA.FTZ R198, R11, c[0x0][0x23c], -R10 ;  /* 0x00008f000bc67a23 */ /* 0x000fe2000001080a */
[----:B------:R-:W-:Y:S01]  /*14dc0*/  LOP3.LUT R7, R4, 0xffff, RZ, 0xc0, !PT ;  /* 0x0000ffff04077812 */ /* 0x000fe200078ec0ff */
[----:B------:R-:W-:Y:S01]  /*14dd0*/  FFMA.FTZ R12, R16, c[0x0][0x23c], -R184 ;  /* 0x00008f00100c7a23 */ /* 0x000fe200000108b8 */
[----:B------:R-:W-:Y:S01]  /*14de0*/  LOP3.LUT R4, R173, UR5, R168, 0x96, !PT ;  /* 0x00000005ad047c12 */ /* 0x000fe2000f8e96a8 */
[----:B-1----:R-:W-:Y:S01]  /*14df0*/  IMAD.MOV.U32 R11, RZ, RZ, R182 ;  /* 0x000000ffff0b7224 */ /* 0x002fe200078e00b6 */
[C---:B------:R-:W-:Y:S01]  /*14e00*/  ISETP.GE.U32.AND P5, PT, R252.reuse, R7, PT ;  /* 0x00000007fc00720c */ /* 0x040fe20003fa6070 */
[----:B------:R-:W1:Y:S01]  /*14e10*/  MUFU.EX2 R199, R199 ;  /* 0x000000c700c77308 */ /* 0x000e620000000800 */
[--C-:B------:R-:W-:Y:S01]  /*14e20*/  SHF.R.U32.HI R7, RZ, 0x18, R5.reuse ;  /* 0x00000018ff077819 */ /* 0x100fe20000011605 */
[----:B------:R-:W-:Y:S01]  /*14e30*/  FFMA.FTZ R185, R25, c[0x0][0x23c], -R184 ;  /* 0x00008f0019b97a23 */ /* 0x000fe200000108b8 */
[----:B------:R-:W-:Y:S01]  /*14e40*/  SHF.R.U32.HI R5, RZ, 0x10, R5 ;  /* 0x00000010ff057819 */ /* 0x000fe20000011605 */
[----:B------:R-:W-:Y:S01]  /*14e50*/  IMAD.MOV.U32 R25, RZ, RZ, R10 ;  /* 0x000000ffff197224 */ /* 0x000fe200078e000a */
[----:B--2---:R-:W-:Y:S01]  /*14e60*/  F2FP.BF16.PACK_AB R180, R203, R182 ;  /* 0x000000b6cbb4723e */ /* 0x004fe200000010ff */
[--C-:B------:R-:W-:Y:S01]  /*14e70*/  FFMA.FTZ R204, R17, c[0x0][0x23c], -R184.reuse ;  /* 0x00008f0011cc7a23 */ /* 0x100fe200000108b8 */
[----:B------:R-:W-:Y:S01]  /*14e80*/  ISETP.GE.U32.AND P4, PT, R252, R7, PT ;  /* 0x00000007fc00720c */ /* 0x000fe20003f86070 */
[----:B------:R-:W-:Y:S01]  /*14e90*/  FFMA.FTZ R181, R29, c[0x0][0x23c], -R184 ;  /* 0x00008f001db57a23 */ /* 0x000fe200000108b8 */
[----:B------:R-:W-:Y:S01]  /*14ea0*/  SHF.R.U32.HI R164, RZ, 0x10, R172 ;  /* 0x00000010ffa47819 */ /* 0x000fe200000116ac */
[----:B------:R-:W-:Y:S01]  /*14eb0*/  @!P6 HFMA2.BF16_V2 R251, -RZ.H0_H0, RZ.H0_H0, -R180.H0_H0 ;  /* 0x200000fffffbe231 */ /* 0x000fe200003409b4 */
[----:B------:R-:W-:Y:S01]  /*14ec0*/  PRMT R179, R180, 0x7632, R179 ;  /* 0x00007632b4b37816 */ /* 0x000fe200000000b3 */
[----:B------:R-:W-:Y:S01]  /*14ed0*/  MUFU.EX2 R200, R200 ;  /* 0x000000c800c87308 */ /* 0x000fe20000000800 */
[----:B------:R-:W-:Y:S01]  /*14ee0*/  LOP3.LUT R5, R5, 0xff, RZ, 0xc0, !PT ;  /* 0x000000ff05057812 */ /* 0x000fe200078ec0ff */
[--C-:B------:R-:W-:Y:S01]  /*14ef0*/  FFMA.FTZ R186, R24, c[0x0][0x23c], -R184.reuse ;  /* 0x00008f0018ba7a23 */ /* 0x100fe200000108b8 */
[----:B------:R-:W-:Y:S01]  /*14f00*/  PRMT R168, R180, 0x5410, R179 ;  /* 0x00005410b4a87816 */ /* 0x000fe200000000b3 */
[----:B------:R-:W-:Y:S01]  /*14f10*/  @!P5 HFMA2.BF16_V2 R250, -RZ.H0_H0, RZ.H0_H0, -R179.H0_H0 ;  /* 0x200000fffffad231 */ /* 0x000fe200003409b3 */
[----:B------:R-:W-:Y:S01]  /*14f20*/  @!P6 PRMT R180, R251, 0x5410, RZ ;  /* 0x00005410fbb4e816 */ /* 0x000fe200000000ff */
[--C-:B------:R-:W-:Y:S01]  /*14f30*/  FFMA.FTZ R182, R28, c[0x0][0x23c], -R184.reuse ;  /* 0x00008f001cb67a23 */ /* 0x100fe200000108b8 */
[----:B------:R-:W-:Y:S01]  /*14f40*/  ISETP.GE.U32.AND P6, PT, R252, R5, PT ;  /* 0x00000005fc00720c */ /* 0x000fe20003fc6070 */
[----:B------:R-:W-:Y:S01]  /*14f50*/  FFMA.FTZ R13, R13, c[0x0][0x23c], -R184 ;  /* 0x00008f000d0d7a23 */ /* 0x000fe200000108b8 */
[----:B------:R-:W-:Y:S01]  /*14f60*/  SHF.R.U32.HI R5, RZ, 0x10, R172 ;  /* 0x00000010ff057819 */ /* 0x000fe200000116ac */
[----:B------:R-:W2:Y:S01]  /*14f70*/  MUFU.EX2 R193, R193 ;  /* 0x000000c100c17308 */ /* 0x000ea20000000800 */
[----:B------:R-:W-:Y:S01]  /*14f80*/  LOP3.LUT R164, R164, 0xff, RZ, 0xc0, !PT ;  /* 0x000000ffa4a47812 */ /* 0x000fe200078ec0ff */
[----:B------:R-:W-:Y:S01]  /*14f90*/  FFMA.FTZ R183, R32, c[0x0][0x23c], -R184 ;  /* 0x00008f0020b77a23 */ /* 0x000fe200000108b8 */
[----:B-1----:R-:W-:Y:S01]  /*14fa0*/  F2FP.BF16.PACK_AB R178, R199, R187 ;  /* 0x000000bbc7b2723e */ /* 0x002fe200000010ff */
[----:B------:R-:W-:Y:S01]  /*14fb0*/  STG.E.U16 [R206.64], R180 ;  /* 0x000000b4ce007986 */ /* 0x000fe2000c10151a */
[----:B------:R-:W-:Y:S01]  /*14fc0*/  LOP3.LUT R6, R172, 0xff, RZ, 0xc0, !PT ;  /* 0x000000ffac067812 */ /* 0x000fe200078ec0ff */
[----:B------:R-:W-:Y:S01]  /*14fd0*/  FFMA.FTZ R28, R27, c[0x0][0x23c], -R25 ;  /* 0x00008f001b1c7a23 */ /* 0x000fe20000010819 */
[----:B------:R-:W-:Y:S01]  /*14fe0*/  PRMT R177, R178, 0x7632, R177 ;  /* 0x00007632b2b17816 */ /* 0x000fe200000000b1 */
[----:B------:R-:W-:Y:S01]  /*14ff0*/  IMAD.MOV.U32 R27, RZ, RZ, R187 ;  /* 0x000000ffff1b7224 */ /* 0x000fe200078e00bb */
[----:B------:R-:W-:Y:S01]  /*15000*/  LOP3.LUT R196, R169, UR9, R196, 0x96, !PT ;  /* 0x00000009a9c47c12 */ /* 0x000fe2000f8e96c4 */
[----:B------:R-:W-:Y:S01]  /*15010*/  MUFU.EX2 R201, R201 ;  /* 0x000000c900c97308 */ /* 0x000fe20000000800 */
[----:B------:R-:W-:Y:S01]  /*15020*/  LOP3.LUT R169, R172, 0xff, RZ, 0xc0, !PT ;  /* 0x000000ffaca97812 */ /* 0x000fe200078ec0ff */
[----:B------:R-:W-:Y:S01]  /*15030*/  @!P4 HFMA2.BF16_V2 R248, -RZ.H0_H0, RZ.H0_H0, -R177.H0_H0 ;  /* 0x200000fffff8c231 */ /* 0x000fe200003409b1 */
[----:B------:R-:W-:Y:S01]  /*15040*/  LOP3.LUT R5, R5, 0xff, RZ, 0xc0, !PT ;  /* 0x000000ff05057812 */ /* 0x000fe200078ec0ff */
[----:B------:R-:W-:Y:S01]  /*15050*/  @!P6 HFMA2.BF16_V2 R249, -RZ.H0_H0, RZ.H0_H0, -R178.H0_H0 ;  /* 0x200000fffff9e231 */ /* 0x000fe200003409b2 */
[----:B------:R-:W-:Y:S01]  /*15060*/  SHF.R.U32.HI R9, RZ, 0x8, R8 ;  /* 0x00000008ff097819 */ /* 0x000fe20000011608 */
[----:B------:R-:W-:Y:S01]  /*15070*/  IMAD.WIDE.U32 R196, R196, -0x2daee0ad, RZ ;  /* 0xd2511f53c4c47825 */ /* 0x000fe200078e00ff */
[----:B------:R-:W-:Y:S02]  /*15080*/  PRMT R171, R164, 0x5410, R171 ;  /* 0x00005410a4ab7816 */ /* 0x000fe400000000ab */
[----:B------:R-:W-:Y:S01]  /*15090*/  SHF.R.U32.HI R8, RZ, 0x10, R4 ;  /* 0x00000010ff087819 */ /* 0x000fe20000011604 */
[----:B------:R-:W1:Y:S01]  /*150a0*/  MUFU.EX2 R198, R198 ;  /* 0x000000c600c67308 */ /* 0x000e620000000800 */
[----:B------:R-:W-:Y:S01]  /*150b0*/  LOP3.LUT R164, R4, 0xffff, RZ, 0xc0, !PT ;  /* 0x0000ffff04a47812 */ /* 0x000fe200078ec0ff */
[----:B------:R-:W-:Y:S01]  /*150c0*/  FFMA.FTZ R187, R31, c[0x0][0x23c], -R25 ;  /* 0x00008f001fbb7a23 */ /* 0x000fe20000010819 */
[----:B------:R-:W-:Y:S01]  /*150d0*/  LOP3.LUT R7, R172, 0xffff, RZ, 0xc0, !PT ;  /* 0x0000ffffac077812 */ /* 0x000fe200078ec0ff */
[----:B------:R-:W-:Y:S01]  /*150e0*/  IMAD.MOV.U32 R24, RZ, RZ, R13 ;  /* 0x000000ffff187224 */ /* 0x000fe200078e000d */
[----:B------:R-:W-:Y:S01]  /*150f0*/  @!P5 PRMT R179, R250, 0x5410, RZ ;  /* 0x00005410fab3d816 */ /* 0x000fe200000000ff */
[----:B------:R-:W-:Y:S01]  /*15100*/  IMAD.MOV.U32 R13, RZ, RZ, R192 ;  /* 0x000000ffff0d7224 */ /* 0x000fe200078e00c0 */
[----:B------:R-:W-:Y:S01]  /*15110*/  ISETP.GE.U32.AND P5, PT, R252, R169, PT ;  /* 0x000000a9fc00720c */ /* 0x000fe20003fa6070 */
[----:B------:R-:W-:Y:S01]  /*15120*/  FFMA.FTZ R192, R30, c[0x0][0x23c], -R25 ;  /* 0x00008f001ec07a23 */ /* 0x000fe20000010819 */
[----:B------:R-:W-:Y:S01]  /*15130*/  PRMT R169, R178, 0x5410, R177 ;  /* 0x00005410b2a97816 */ /* 0x000fe200000000b1 */
[----:B------:R-:W-:Y:S01]  /*15140*/  STG.E.U16 [R206.64+0x2], R179 ;  /* 0x000002b3ce007986 */ /* 0x000fe2000c10151a */
[----:B------:R-:W-:Y:S01]  /*15150*/  @!P4 PRMT R177, R248, 0x5410, RZ ;  /* 0x00005410f8b1c816 */ /* 0x000fe200000000ff */
[----:B------:R-:W-:Y:S01]  /*15160*/  MUFU.EX2 R204, R204 ;  /* 0x000000cc00cc7308 */ /* 0x000fe20000000800 */
[----:B------:R-:W-:Y:S02]  /*15170*/  ISETP.GE.U32.AND P4, PT, R252, R5, PT ;  /* 0x00000005fc00720c */ /* 0x000fe40003f86070 */
[----:B------:R-:W-:Y:S01]  /*15180*/  PRMT R6, R6, 0x5410, R9 ;  /* 0x0000541006067816 */ /* 0x000fe20000000009 */
[----:B------:R-:W-:Y:S01]  /*15190*/  STG.E.U16 [R190.64+0x2], R177 ;  /* 0x000002b1be007986 */ /* 0x000fe2000c10151a */
[----:B------:R-:W-:Y:S02]  /*151a0*/  LOP3.LUT R9, R8, 0xff, RZ, 0xc0, !PT ;  /* 0x000000ff08097812 */ /* 0x000fe400078ec0ff */
[----:B------:R-:W-:Y:S02]  /*151b0*/  LOP3.LUT R5, R4, 0xff, RZ, 0xc0, !PT ;  /* 0x000000ff04057812 */ /* 0x000fe400078ec0ff */
[----:B------:R-:W-:Y:S01]  /*151c0*/  SHF.R.U32.HI R4, RZ, 0x18, R4 ;  /* 0x00000018ff047819 */ /* 0x000fe20000011604 */
[----:B------:R-:W-:Y:S01]  /*151d0*/  MUFU.EX2 R192, R192 ;  /* 0x000000c000c07308 */ /* 0x000fe20000000800 */
[----:B------:R-:W-:Y:S02]  /*151e0*/  SHF.R.U32.HI R164, RZ, 0x8, R164 ;  /* 0x00000008ffa47819 */ /* 0x000fe400000116a4 */
[----:B------:R-:W-:Y:S02]  /*151f0*/  SHF.R.U32.HI R8, RZ, 0x8, R7 ;  /* 0x00000008ff087819 */ /* 0x000fe40000011607 */
[----:B------:R-:W-:Y:S01]  /*15200*/  PRMT R5, R5, 0x5410, R164 ;  /* 0x0000541005057816 */ /* 0x000fe200000000a4 */
[----:B------:R-:W-:Y:S01]  /*15210*/  FADD.FTZ R164, -R2, R3 ;  /* 0x0000000302a47221 */ /* 0x000fe20000010100 */
[----:B------:R-:W-:Y:S01]  /*15220*/  PRMT R7, R9, 0x5410, R4 ;  /* 0x0000541009077816 */ /* 0x000fe20000000004 */
[----:B------:R-:W-:Y:S01]  /*15230*/  FADD.FTZ R4, -R0, R165 ;  /* 0x000000a500047221 */ /* 0x000fe20000010100 */
[----:B------:R-:W-:Y:S01]  /*15240*/  SHF.R.U32.HI R167, RZ, 0x18, R172 ;  /* 0x00000018ffa77819 */ /* 0x000fe200000116ac */
[----:B------:R-:W-:Y:S01]  /*15250*/  FMUL.FTZ R164, R164, c[0x0][0x23c] ;  /* 0x00008f00a4a47a20 */ /* 0x000fe20000410000 */
[----:B------:R-:W3:Y:S01]  /*15260*/  LDSM.16.MT88.4 R172, [R212+0x18000] ;  /* 0x01800000d4ac783b */ /* 0x000ee20000004200 */
[----:B------:R-:W-:Y:S01]  /*15270*/  FMUL.FTZ R3, R4, c[0x0][0x23c] ;  /* 0x00008f0004037a20 */ /* 0x000fe20000410000 */
[----:B--2---:R-:W-:Y:S02]  /*15280*/  F2FP.BF16.PACK_AB R176, R193, R200 ;  /* 0x000000c8c1b0723e */ /* 0x004fe400000010ff */
[C---:B------:R-:W-:Y:S01]  /*15290*/  PRMT R16, R252.reuse, 0x7054, R252 ;  /* 0x00007054fc107816 */ /* 0x040fe200000000fc */
[----:B------:R-:W2:Y:S01]  /*152a0*/  MUFU.EX2 R164, R164 ;  /* 0x000000a400a47308 */ /* 0x000ea20000000800 */
[----:B------:R-:W-:Y:S01]  /*152b0*/  @!P6 PRMT R178, R249, 0x5410, RZ ;  /* 0x00005410f9b2e816 */ /* 0x000fe200000000ff */
[----:B------:R-:W-:Y:S01]  /*152c0*/  @!P5 HFMA2.BF16_V2 R247, -RZ.H0_H0, RZ.H0_H0, -R176.H0_H0 ;  /* 0x200000fffff7d231 */ /* 0x000fe200003409b0 */
[----:B------:R-:W-:Y:S01]  /*152d0*/  ISETP.GE.U32.AND P6, PT, R252, R167, PT ;  /* 0x000000a7fc00720c */ /* 0x000fe20003fc6070 */
[--C-:B------:R-:W-:Y:S01]  /*152e0*/  HSET2.LE.AND R5, R5, R16.reuse, PT ;  /* 0x0000001005057233 */ /* 0x100fe20003803000 */
[----:B------:R-:W-:Y:S01]  /*152f0*/  PRMT R167, R176, 0x7632, R167 ;  /* 0x00007632b0a77816 */ /* 0x000fe200000000a7 */
[--C-:B------:R-:W-:Y:S01]  /*15300*/  HSET2.LE.AND R4, R7, R16.reuse, PT ;  /* 0x0000001007047233 */ /* 0x100fe20003803000 */
[----:B------:R-:W-:Y:S01]  /*15310*/  LOP3.LUT R9, R8, 0xffff, RZ, 0xc0, !PT ;  /* 0x0000ffff08097812 */ /* 0x000fe200078ec0ff */
[----:B------:R-:W-:Y:S01]  /*15320*/  IMAD.MOV.U32 R8, RZ, RZ, R188 ;  /* 0x000000ffff087224 */ /* 0x000fe200078e00bc */
[----:B------:R-:W-:Y:S01]  /*15330*/  PRMT R170, R176, 0x5410, R167 ;  /* 0x00005410b0aa7816 */ /* 0x000fe200000000a7 */
[----:B------:R-:W4:Y:S01]  /*15340*/  MUFU.EX2 R3, R3 ;  /* 0x0000000300037308 */ /* 0x000f220000000800 */
[----:B------:R-:W-:Y:S01]  /*15350*/  @!P5 PRMT R176, R247, 0x5410, RZ ;  /* 0x00005410f7b0d816 */ /* 0x000fe200000000ff */
[--C-:B------:R-:W-:Y:S01]  /*15360*/  HSET2.LE.AND R171, R171, R16.reuse, PT ;  /* 0x00000010abab7233 */ /* 0x100fe20003803000 */
[----:B------:R-:W-:Y:S01]  /*15370*/  ISETP.GE.U32.AND P5, PT, R252, R9, PT ;  /* 0x00000009fc00720c */ /* 0x000fe20003fa6070 */
[----:B------:R-:W-:Y:S01]  /*15380*/  IMAD.MOV.U32 R9, RZ, RZ, R189 ;  /* 0x000000ffff097224 */ /* 0x000fe200078e00bd */
[----:B------:R-:W-:Y:S01]  /*15390*/  LOP3.LUT R168, R5, R168, RZ, 0xc0, !PT ;  /* 0x000000a805a87212 */ /* 0x000fe200078ec0ff */
[----:B------:R-:W-:Y:S01]  /*153a0*/  FFMA.FTZ R189, R20, c[0x0][0x23c], -R184 ;  /* 0x00008f0014bd7a23 */ /* 0x000fe200000108b8 */
[----:B------:R-:W-:Y:S01]  /*153b0*/  HSET2.LE.AND R5, R6, R16, PT ;  /* 0x0000001006057233 */ /* 0x000fe20003803000 */
[----:B------:R-:W-:Y:S01]  /*153c0*/  IMAD.MOV.U32 R20, RZ, RZ, R11 ;  /* 0x000000ffff147224 */ /* 0x000fe200078e000b */
[----:B-1----:R-:W-:Y:S01]  /*153d0*/  F2FP.BF16.PACK_AB R166, R198, R201 ;  /* 0x000000c9c6a6723e */ /* 0x002fe200000010ff */
[----:B------:R-:W-:Y:S01]  /*153e0*/  IMAD.MOV.U32 R16, RZ, RZ, R8 ;  /* 0x000000ffff107224 */ /* 0x000fe200078e0008 */
[----:B------:R-:W-:Y:S01]  /*153f0*/  LOP3.LUT R169, R4, R169, RZ, 0xc0, !PT ;  /* 0x000000a904a97212 */ /* 0x000fe200078ec0ff */
[----:B------:R-:W-:Y:S01]  /*15400*/  IMAD.MOV.U32 R17, RZ, RZ, R9 ;  /* 0x000000ffff117224 */ /* 0x000fe200078e0009 */
[----:B------:R-:W-:Y:S01]  /*15410*/  PRMT R165, R166, 0x7632, R165 ;  /* 0x00007632a6a57816 */ /* 0x000fe200000000a5 */
[C---:B--2---:R-:W-:Y:S01]  /*15420*/  FMUL.FTZ R8, R164.reuse, R156 ;  /* 0x0000009ca4087220 */ /* 0x044fe20000410000 */
[----:B------:R-:W-:Y:S01]  /*15430*/  LOP3.LUT R170, R5, R170, RZ, 0xc0, !PT ;  /* 0x000000aa05aa7212 */ /* 0x000fe200078ec0ff */
[----:B------:R-:W-:Y:S01]  /*15440*/  FMUL.FTZ R9, R164, R157 ;  /* 0x0000009da4097220 */ /* 0x000fe20000410000 */
[----:B------:R-:W-:Y:S01]  /*15450*/  PRMT R4, R166, 0x5410, R165 ;  /* 0x00005410a6047816 */ /* 0x000fe200000000a5 */
[C---:B------:R-:W-:Y:S01]  /*15460*/  FMUL.FTZ R5, R164.reuse, R161 ;  /* 0x000000a1a4057220 */ /* 0x040fe20000410000 */
[--C-:B------:R-:W-:Y:S01]  /*15470*/  LOP3.LUT R205, R197, UR4, R202.reuse, 0x96, !PT ;  /* 0x00000004c5cd7c12 */ /* 0x100fe2000f8e96ca */
[C---:B------:R-:W-:Y:S01]  /*15480*/  FMUL.FTZ R36, R164.reuse, R36 ;  /* 0x00000024a4247220 */ /* 0x040fe20000410000 */
[----:B------:R-:W-:Y:S01]  /*15490*/  LOP3.LUT R171, R171, R4, RZ, 0xc0, !PT ;  /* 0x00000004abab7212 */ /* 0x000fe200078ec0ff */
[----:B------:R-:W-:Y:S01]  /*154a0*/  FMUL.FTZ R4, R164, R160 ;  /* 0x000000a0a4047220 */ /* 0x000fe20000410000 */
[----:B------:R-:W-:Y:S01]  /*154b0*/  @!P5 HFMA2.BF16_V2 R246, -RZ.H0_H0, RZ.H0_H0, -R167.H0_H0 ;  /* 0x200000fffff6d231 */ /* 0x000fe200003409a7 */
[C---:B----4-:R-:W-:Y:S01]  /*154c0*/  FMUL.FTZ R10, R3.reuse, R158 ;  /* 0x0000009e030a7220 */ /* 0x050fe20000410000 */
[----:B------:R-:W-:Y:S01]  /*154d0*/  STG.E.U16 [R190.64], R178 ;  /* 0x000000b2be007986 */ /* 0x000fe2000c10151a */
[C---:B------:R-:W-:Y:S01]  /*154e0*/  FMUL.FTZ R11, R3.reuse, R159 ;  /* 0x0000009f030b7220 */ /* 0x040fe20000410000 */
[----:B------:R-:W-:Y:S01]  /*154f0*/  @!P4 HFMA2.BF16_V2 R245, -RZ.H0_H0, RZ.H0_H0, -R166.H0_H0 ;  /* 0x200000fffff5c231 */ /* 0x000fe200003409a6 */
[C---:B------:R-:W-:Y:S01]  /*15500*/  FMUL.FTZ R6, R3.reuse, R162 ;  /* 0x000000a203067220 */ /* 0x040fe20000410000 */
[----:B------:R-:W1:Y:S01]  /*15510*/  LDSM.16.MT88.4 R156, [R210+0x18000] ;  /* 0x01800000d29c783b */ /* 0x000e620000004200 */
[----:B------:R-:W-:Y:S01]  /*15520*/  FMUL.FTZ R7, R3, R163 ;  /* 0x000000a303077220 */ /* 0x000fe20000410000 */
[----:B------:R-:W-:Y:S01]  /*15530*/  @!P5 PRMT R167, R246, 0x5410, RZ ;  /* 0x00005410f6a7d816 */ /* 0x000fe200000000ff */
[--C-:B------:R-:W-:Y:S01]  /*15540*/  FFMA.FTZ R162, R35, c[0x0][0x23c], -R25.reuse ;  /* 0x00008f0023a27a23 */ /* 0x100fe20000010819 */
[----:B------:R-:W-:Y:S01]  /*15550*/  @!P4 PRMT R166, R245, 0x5410, RZ ;  /* 0x00005410f5a6c816 */ /* 0x000fe200000000ff */
[----:B------:R-:W-:Y:S01]  /*15560*/  FMUL.FTZ R37, R164, R37 ;  /* 0x00000025a4257220 */ /* 0x000fe20000410000 */
[----:B------:R-:W-:Y:S01]  /*15570*/  @!P6 HFMA2.BF16_V2 R244, -RZ.H0_H0, RZ.H0_H0, -R165.H0_H0 ;  /* 0x200000fffff4e231 */ /* 0x000fe200003409a5 */
[C---:B------:R-:W-:Y:S01]  /*15580*/  FMUL.FTZ R38, R3.reuse, R38 ;  /* 0x0000002603267220 */ /* 0x040fe20000410000 */
[C---:B---3--:R-:W-:Y:S01]  /*15590*/  HMMA.16816.F32.BF16 R4, R168.reuse, R172, R4 ;  /* 0x000000aca804723c */ /* 0x048fe20000041804 */
[----:B------:R-:W2:Y:S01]  /*155a0*/  LDL.LU R35, [R1+0x6c] ;  /* 0x00006c0001237983 */ /* 0x000ea20000300800 */
[----:B------:R-:W-:Y:S01]  /*155b0*/  FMUL.FTZ R39, R3, R39 ;  /* 0x0000002703277220 */ /* 0x000fe20000410000 */
[----:B------:R-:W-:Y:S01]  /*155c0*/  @!P6 PRMT R165, R244, 0x5410, RZ ;  /* 0x00005410f4a5e816 */ /* 0x000fe200000000ff */
[C---:B------:R-:W-:Y:S01]  /*155d0*/  FMUL.FTZ R40, R164.reuse, R40 ;  /* 0x00000028a4287220 */ /* 0x040fe20000410000 */
[----:B------:R-:W-:Y:S01]  /*155e0*/  STG.E.U16 [R206.64+0x10], R176 ;  /* 0x000010b0ce007986 */ /* 0x000fe2000c10151a */
[C---:B------:R-:W-:Y:S01]  /*155f0*/  FMUL.FTZ R41, R164.reuse, R41 ;  /* 0x00000029a4297220 */ /* 0x040fe20000410000 */
[----:B------:R-:W-:Y:S01]  /*15600*/  LOP3.LUT R202, R197, UR4, R202, 0x96, !PT ;  /* 0x00000004c5ca7c12 */ /* 0x000fe2000f8e96ca */
[C---:B------:R-:W-:Y:S01]  /*15610*/  HMMA.16816.F32.BF16 R8, R168.reuse, R174, R8 ;  /* 0x000000aea808723c */ /* 0x040fe20000041808 */
[----:B------:R-:W-:Y:S03]  /*15620*/  STG.E.U16 [R206.64+0x12], R167 ;  /* 0x000012a7ce007986 */ /* 0x000fe6000c10151a */
[C---:B------:R-:W-:Y:S01]  /*15630*/  FMUL.FTZ R42, R3.reuse, R42 ;  /* 0x0000002a032a7220 */ /* 0x040fe20000410000 */
[----:B------:R-:W-:Y:S01]  /*15640*/  STG.E.U16 [R190.64+0x12], R165 ;  /* 0x000012a5be007986 */ /* 0x000fe2000c10151a */
[C---:B------:R-:W-:Y:S02]  /*15650*/  FMUL.FTZ R43, R3.reuse, R43 ;  /* 0x0000002b032b7220 */ /* 0x040fe40000410000 */
[C---:B------:R-:W-:Y:S01]  /*15660*/  FMUL.FTZ R44, R164.reuse, R44 ;  /* 0x0000002ca42c7220 */ /* 0x040fe20000410000 */
[----:B------:R-:W-:Y:S03]  /*15670*/  STG.E.U16 [R190.64+0x10], R166 ;  /* 0x000010a6be007986 */ /* 0x000fe6000c10151a */
[C---:B------:R-:W-:Y:S02]  /*15680*/  FMUL.FTZ R45, R164.reuse, R45 ;  /* 0x0000002da42d7220 */ /* 0x040fe40000410000 */
[C---:B------:R-:W-:Y:S02]  /*15690*/  FMUL.FTZ R46, R3.reuse, R46 ;  /* 0x0000002e032e7220 */ /* 0x040fe40000410000 */
[C---:B------:R-:W-:Y:S02]  /*156a0*/  FMUL.FTZ R47, R3.reuse, R47 ;  /* 0x0000002f032f7220 */ /* 0x040fe40000410000 */
[C---:B------:R-:W-:Y:S02]  /*156b0*/  FMUL.FTZ R48, R164.reuse, R48 ;  /* 0x00000030a4307220 */ /* 0x040fe40000410000 */
[C---:B------:R-:W-:Y:S02]  /*156c0*/  FMUL.FTZ R49, R164.reuse, R49 ;  /* 0x00000031a4317220 */ /* 0x040fe40000410000 */
[C---:B------:R-:W-:Y:S01]  /*156d0*/  FMUL.FTZ R50, R3.reuse, R50 ;  /* 0x0000003203327220 */ /* 0x040fe20000410000 */
[C---:B-1----:R-:W-:Y:S01]  /*156e0*/  HMMA.16816.F32.BF16 R36, R168.reuse, R156, R36 ;  /* 0x0000009ca824723c */ /* 0x042fe20000041824 */
[C---:B------:R-:W-:Y:S02]  /*156f0*/  FMUL.FTZ R51, R3.reuse, R51 ;  /* 0x0000003303337220 */ /* 0x040fe40000410000 */
[C---:B------:R-:W-:Y:S02]  /*15700*/  FMUL.FTZ R52, R164.reuse, R52 ;  /* 0x00000034a4347220 */ /* 0x040fe40000410000 */
[C---:B------:R-:W-:Y:S02]  /*15710*/  FMUL.FTZ R53, R164.reuse, R53 ;  /* 0x00000035a4357220 */ /* 0x040fe40000410000 */
[C---:B------:R-:W-:Y:S01]  /*15720*/  FMUL.FTZ R54, R3.reuse, R54 ;  /* 0x0000003603367220 */ /* 0x040fe20000410000 */
[C---:B------:R-:W-:Y:S01]  /*15730*/  HMMA.16816.F32.BF16 R40, R168.reuse, R158, R40 ;  /* 0x0000009ea828723c */ /* 0x040fe20000041828 */
[----:B------:R-:W1:Y:S03]  /*15740*/  LDSM.16.MT88.4 R156, [R209+0x18000] ;  /* 0x01800000d19c783b */ /* 0x000e660000004200 */
[C---:B------:R-:W-:Y:S02]  /*15750*/  FMUL.FTZ R55, R3.reuse, R55 ;  /* 0x0000003703377220 */ /* 0x040fe40000410000 */
[C---:B------:R-:W-:Y:S02]  /*15760*/  FMUL.FTZ R56, R164.reuse, R56 ;  /* 0x00000038a4387220 */ /* 0x040fe40000410000 */
[C---:B------:R-:W-:Y:S04]  /*15770*/  FMUL.FTZ R57, R164.reuse, R57 ;  /* 0x00000039a4397220 */ /* 0x040fe80000410000 */
        /* <DEDUP_REMOVED lines=72> */
[----:B------:R-:W-:Y:S02]  /*15c00*/  FMUL.FTZ R121, R164, R121 ;  /* 0x00000079a4797220 */ /* 0x000fe40000410000 */
[C---:B------:R-:W-:Y:S02]  /*15c10*/  FMUL.FTZ R122, R3.reuse, R122 ;  /* 0x0000007a037a7220 */ /* 0x040fe40000410000 */
[----:B------:R-:W-:Y:S04]  /*15c20*/  FMUL.FTZ R123, R3, R123 ;  /* 0x0000007b037b7220 */ /* 0x000fe80000410000 */
[--C-:B------:R-:W-:Y:S02]  /*15c30*/  FFMA.FTZ R163, R34, c[0x0][0x23c], -R25.reuse ;  /* 0x00008f0022a37a23 */ /* 0x100fe40000010819 */
[----:B------:R-:W-:Y:S02]  /*15c40*/  IMAD.MOV.U32 R34, RZ, RZ, R12 ;  /* 0x000000ffff227224 */ /* 0x000fe400078e000c */
[--C-:B------:R-:W-:Y:S02]  /*15c50*/  FFMA.FTZ R160, R19, c[0x0][0x23c], -R25.reuse ;  /* 0x00008f0013a07a23 */ /* 0x100fe40000010819 */
[--C-:B------:R-:W-:Y:S02]  /*15c60*/  FFMA.FTZ R172, R15, c[0x0][0x23c], -R25.reuse ;  /* 0x00008f000fac7a23 */ /* 0x100fe40000010819 */
[--C-:B------:R-:W-:Y:S02]  /*15c70*/  FFMA.FTZ R161, R18, c[0x0][0x23c], -R25.reuse ;  /* 0x00008f0012a17a23 */ /* 0x100fe40000010819 */
[----:B------:R-:W-:Y:S02]  /*15c80*/  IMAD.MOV.U32 R32, RZ, RZ, R16 ;  /* 0x000000ffff207224 */ /* 0x000fe400078e0010 */
[--C-:B------:R-:W-:Y:S02]  /*15c90*/  FFMA.FTZ R173, R22, c[0x0][0x23c], -R25.reuse ;  /* 0x00008f0016ad7a23 */ /* 0x100fe40000010819 */
[----:B------:R-:W-:Y:S02]  /*15ca0*/  FMUL.FTZ R22, R3, R146 ;  /* 0x0000009203167220 */ /* 0x000fe40000410000 */
[--C-:B------:R-:W-:Y:S02]  /*15cb0*/  FFMA.FTZ R175, R23, c[0x0][0x23c], -R25.reuse ;  /* 0x00008f0017af7a23 */ /* 0x100fe40000010819 */
[----:B------:R-:W-:Y:S02]  /*15cc0*/  FMUL.FTZ R23, R3, R147 ;  /* 0x0000009303177220 */ /* 0x000fe40000410000 */
[--C-:B------:R-:W-:Y:S02]  /*15cd0*/  FFMA.FTZ R188, R21, c[0x0][0x23c], -R184.reuse ;  /* 0x00008f0015bc7a23 */ /* 0x100fe400000108b8 */
[----:B------:R-:W-:Y:S02]  /*15ce0*/  FFMA.FTZ R21, R26, c[0x0][0x23c], -R25 ;  /* 0x00008f001a157a23 */ /* 0x000fe40000010819 */
[----:B------:R-:W-:Y:S02]  /*15cf0*/  FFMA.FTZ R184, R33, c[0x0][0x23c], -R184 ;  /* 0x00008f0021b87a23 */ /* 0x000fe400000108b8 */
[----:B------:R-:W-:Y:S01]  /*15d00*/  IMAD.MOV.U32 R33, RZ, RZ, R17 ;  /* 0x000000ffff217224 */ /* 0x000fe200078e0011 */
[----:B------:R-:W-:Y:S01]  /*15d10*/  LOP3.LUT R17, R205, 0xff, RZ, 0xc0, !PT ;  /* 0x000000ffcd117812 */ /* 0x000fe200078ec0ff */
[----:B------:R-:W-:Y:S01]  /*15d20*/  FMUL.FTZ R12, R164, R152 ;  /* 0x00000098a40c7220 */ /* 0x000fe20000410000 */
[C---:B-1----:R-:W-:Y:S01]  /*15d30*/  HMMA.16816.F32.BF16 R68, R168.reuse, R156, R68 ;  /* 0x0000009ca844723c */ /* 0x042fe20000041844 */
[----:B------:R-:W-:Y:S01]  /*15d40*/  IMAD.MOV.U32 R152, RZ, RZ, R13 ;  /* 0x000000ffff987224 */ /* 0x000fe200078e000d */
[----:B------:R-:W-:Y:S01]  /*15d50*/  ISETP.GE.U32.AND P5, PT, R252, R17, PT ;  /* 0x00000011fc00720c */ /* 0x000fe20003fa6070 */
[C---:B------:R-:W-:Y:S01]  /*15d60*/  FMUL.FTZ R17, R164.reuse, R149 ;  /* 0x00000095a4117220 */ /* 0x040fe20000410000 */
[----:B------:R-:W-:Y:S01]  /*15d70*/  MUFU.EX2 R188, R188 ;  /* 0x000000bc00bc7308 */ /* 0x000fe20000000800 */
[----:B------:R-:W3:Y:S01]  /*15d80*/  LDL.LU R149, [R1+0x68] ;  /* 0x0000680001957983 */ /* 0x000ee20000300800 */
[----:B------:R-:W-:Y:S02]  /*15d90*/  FMUL.FTZ R13, R164, R153 ;  /* 0x00000099a40d7220 */ /* 0x000fe40000410000 */
[C---:B------:R-:W-:Y:S01]  /*15da0*/  HMMA.16816.F32.BF16 R72, R168.reuse, R158, R72 ;  /* 0x0000009ea848723c */ /* 0x040fe20000041848 */
[----:B------:R-:W1:Y:S03]  /*15db0*/  LDSM.16.MT88.4 R156, [R209+0x1a000] ;  /* 0x01a00000d19c783b */ /* 0x000e660000004200 */
[----:B------:R-:W-:Y:S02]  /*15dc0*/  IMAD.MOV.U32 R153, RZ, RZ, R28 ;  /* 0x000000ffff997224 */ /* 0x000fe400078e001c */
[----:B------:R-:W-:Y:S01]  /*15dd0*/  IMAD.MOV.U32 R26, RZ, RZ, R24 ;  /* 0x000000ffff1a7224 */ /* 0x000fe200078e0018 */
[----:B------:R-:W-:Y:S01]  /*15de0*/  MUFU.EX2 R152, R152 ;  /* 0x0000009800987308 */ /* 0x000fe20000000800 */
[----:B------:R-:W-:Y:S01]  /*15df0*/  FMUL.FTZ R19, R3, R151 ;  /* 0x0000009703137220 */ /* 0x000fe20000410000 */
[----:B------:R-:W-:Y:S03]  /*15e00*/  LDSM.16.MT88.4 R28, [R210+0x1e000] ;  /* 0x01e00000d21c783b */ /* 0x000fe60000004200 */
[----:B------:R-:W-:Y:S01]  /*15e10*/  FFMA.FTZ R174, R14, c[0x0][0x23c], -R25 ;  /* 0x00008f000eae7a23 */ /* 0x000fe20000010819 */
[----:B------:R-:W-:Y:S01]  /*15e20*/  LOP3.LUT R24, R205, 0xffff, RZ, 0xc0, !PT ;  /* 0x0000ffffcd187812 */ /* 0x000fe200078ec0ff */
[C---:B------:R-:W-:Y:S02]  /*15e30*/  FMUL.FTZ R14, R3.reuse, R154 ;  /* 0x0000009a030e7220 */ /* 0x040fe40000410000 */
[----:B------:R-:W-:Y:S01]  /*15e40*/  IMAD.MOV.U32 R154, RZ, RZ, R27 ;  /* 0x000000ffff9a7224 */ /* 0x000fe200078e001b */
[----:B------:R4:W1:Y:S01]  /*15e50*/  MUFU.EX2 R151, R26 ;  /* 0x0000001a00977308 */ /* 0x0008620000000800 */
[C---:B------:R-:W-:Y:S01]  /*15e60*/  FMUL.FTZ R27, R3.reuse, R143 ;  /* 0x0000008f031b7220 */ /* 0x040fe20000410000 */
[----:B------:R-:W-:Y:S01]  /*15e70*/  SHF.R.U32.HI R24, RZ, 0x8, R24 ;  /* 0x00000008ff187819 */ /* 0x000fe20000011618 */
[C---:B------:R-:W-:Y:S02]  /*15e80*/  FMUL.FTZ R15, R3.reuse, R155 ;  /* 0x0000009b030f7220 */ /* 0x040fe40000410000 */
[----:B------:R-:W-:Y:S01]  /*15e90*/  IMAD.MOV.U32 R155, RZ, RZ, R21 ;  /* 0x000000ffff9b7224 */ /* 0x000fe200078e0015 */
[----:B------:R-:W-:Y:S01]  /*15ea0*/  LOP3.LUT R25, R24, 0xffff, RZ, 0xc0, !PT ;  /* 0x0000ffff18197812 */ /* 0x000fe200078ec0ff */
[C---:B------:R-:W-:Y:S02]  /*15eb0*/  FMUL.FTZ R21, R164.reuse, R145 ;  /* 0x00000091a4157220 */ /* 0x040fe40000410000 */
[----:B------:R-:W-:Y:S01]  /*15ec0*/  FMUL.FTZ R24, R164, R140 ;  /* 0x0000008ca4187220 */ /* 0x000fe20000410000 */
[----:B------:R-:W-:Y:S01]  /*15ed0*/  ISETP.GE.U32.AND P4, PT, R252, R25, PT ;  /* 0x00000019fc00720c */ /* 0x000fe20003f86070 */
[C---:B------:R-:W-:Y:S02]  /*15ee0*/  FMUL.FTZ R16, R164.reuse, R148 ;  /* 0x00000094a4107220 */ /* 0x040fe40000410000 */
[----:B------:R-:W-:Y:S02]  /*15ef0*/  IMAD.MOV.U32 R148, RZ, RZ, R20 ;  /* 0x000000ffff947224 */ /* 0x000fe400078e0014 */
[C---:B------:R-:W-:Y:S02]  /*15f00*/  FMUL.FTZ R20, R164.reuse, R144 ;  /* 0x00000090a4147220 */ /* 0x040fe40000410000 */
[----:B------:R-:W-:Y:S01]  /*15f10*/  LDSM.16.MT88.4 R144, [R209+0x1e000] ;  /* 0x01e00000d190783b */ /* 0x000fe20000004200 */
[C---:B------:R-:W-:Y:S02]  /*15f20*/  FMUL.FTZ R18, R3.reuse, R150 ;  /* 0x0000009603127220 */ /* 0x040fe40000410000 */
[----:B------:R-:W-:Y:S01]  /*15f30*/  MUFU.EX2 R150, R172 ;  /* 0x000000ac00967308 */ /* 0x000fe20000000800 */
[C---:B------:R-:W-:Y:S02]  /*15f40*/  FMUL.FTZ R25, R164.reuse, R141 ;  /* 0x0000008da4197220 */ /* 0x040fe40000410000 */
[C---:B------:R-:W-:Y:S01]  /*15f50*/  FMUL.FTZ R124, R164.reuse, R124 ;  /* 0x0000007ca47c7220 */ /* 0x040fe20000410000 */
[C---:B-1----:R-:W-:Y:S01]  /*15f60*/  HMMA.16816.F32.BF16 R76, R168.reuse, R156, R76 ;  /* 0x0000009ca84c723c */ /* 0x042fe2000004184c */
[C---:B------:R-:W-:Y:S02]  /*15f70*/  FMUL.FTZ R125, R164.reuse, R125 ;  /* 0x0000007da47d7220 */ /* 0x040fe40000410000 */
[C---:B------:R-:W-:Y:S02]  /*15f80*/  FMUL.FTZ R128, R164.reuse, R128 ;  /* 0x00000080a4807220 */ /* 0x040fe40000410000 */
[----:B------:R-:W-:Y:S02]  /*15f90*/  FMUL.FTZ R129, R164, R129 ;  /* 0x00000081a4817220 */ /* 0x000fe40000410000 */
[C---:B----4-:R-:W-:Y:S01]  /*15fa0*/  FMUL.FTZ R26, R3.reuse, R142 ;  /* 0x0000008e031a7220 */ /* 0x050fe20000410000 */
[C---:B------:R-:W-:Y:S01]  /*15fb0*/  HMMA.16816.F32.BF16 R80, R168.reuse, R158, R80 ;  /* 0x0000009ea850723c */ /* 0x040fe20000041850 */
[----:B------:R-:W1:Y:S03]  /*15fc0*/  LDSM.16.MT88.4 R156, [R208+0x1a000] ;  /* 0x01a00000d09c783b */ /* 0x000e660000004200 */
[C---:B------:R-:W-:Y:S02]  /*15fd0*/  FMUL.FTZ R126, R3.reuse, R126 ;  /* 0x0000007e037e7220 */ /* 0x040fe40000410000 */
[C---:B------:R-:W-:Y:S02]  /*15fe0*/  FMUL.FTZ R127, R3.reuse, R127 ;  /* 0x0000007f037f7220 */ /* 0x040fe40000410000 */
[C---:B------:R-:W-:Y:S04]  /*15ff0*/  FMUL.FTZ R130, R3.reuse, R130 ;  /* 0x0000008203827220 */ /* 0x040fe80000410000 */
[C---:B------:R-:W-:Y:S01]  /*16000*/  FMUL.FTZ R131, R3.reuse, R131 ;  /* 0x0000008303837220 */ /* 0x040fe20000410000 */
        /* <DEDUP_REMOVED lines=15> */
[C---:B---3--:R-:W-:Y:S02]  /*16100*/  FFMA.FTZ R142, R3.reuse, R149, R154 ;  /* 0x00000095038e7223 */ /* 0x048fe4000001009a */
[----:B------:R-:W-:Y:S02]  /*16110*/  IMAD.MOV.U32 R154, RZ, RZ, R34 ;  /* 0x000000ffff9a7224 */ /* 0x000fe400078e0022 */
[----:B------:R-:W-:Y:S02]  /*16120*/  FMUL.FTZ R34, R3, R134 ;  /* 0x0000008603227220 */ /* 0x000fe40000410000 */
[----:B------:R3:W-:Y:S02]  /*16130*/  MUFU.EX2 R149, R154 ;  /* 0x0000009a00957308 */ /* 0x0007e40000000800 */
[----:B------:R-:W-:Y:S04]  /*16140*/  FADD.FTZ R142, R199, R142 ;  /* 0x0000008ec78e7221 */ /* 0x000fe80000010000 */
[----:B------:R-:W-:Y:S04]  /*16150*/  FADD.FTZ R201, R201, R142 ;  /* 0x0000008ec9c97221 */ /* 0x000fe80000010000 */
[----:B------:R-:W-:Y:S02]  /*16160*/  FADD.FTZ R198, R198, R201 ;  /* 0x000000c9c6c67221 */ /* 0x000fe40000010000 */
[----:B------:R-:W-:Y:S02]  /*16170*/  IMAD.MOV.U32 R201, RZ, RZ, R215 ;  /* 0x000000ffffc97224 */ /* 0x000fe400078e00d7 */
[----:B---3--:R-:W-:Y:S02]  /*16180*/  IMAD.MOV.U32 R154, RZ, RZ, R153 ;  /* 0x000000ffff9a7224 */ /* 0x008fe400078e0099 */
[----:B------:R-:W-:Y:S01]  /*16190*/  MUFU.EX2 R153, R160 ;  /* 0x000000a000997308 */ /* 0x000fe20000000800 */
[C---:B-1----:R-:W-:Y:S08]  /*161a0*/  HMMA.16816.F32.BF16 R12, R168.reuse, R156, R12 ;  /* 0x0000009ca80c723c */ /* 0x042ff0000004180c */
[C---:B------:R-:W-:Y:S07]  /*161b0*/  HMMA.16816.F32.BF16 R16, R168.reuse, R158, R16 ;  /* 0x0000009ea810723c */ /* 0x040fee0000041810 */
[----:B------:R-:W-:Y:S01]  /*161c0*/  F2FP.BF16.PACK_AB R159, R151, R152 ;  /* 0x00000098979f723e */ /* 0x000fe200000010ff */
[C---:B------:R-:W-:Y:S04]  /*161d0*/  HMMA.16816.F32.BF16 R20, R168.reuse, R28, R20 ;  /* 0x0000001ca814723c */ /* 0x040fe80000041814 */
[----:B------:R-:W-:Y:S01]  /*161e0*/  @!P5 HFMA2.BF16_V2 R243, -RZ.H0_H0, RZ.H0_H0, -R159.H0_H0 ;  /* 0x200000fffff3d231 */ /* 0x000fe2000034099f */
[C---:B------:R-:W-:Y:S02]  /*161f0*/  PRMT R158, R159.reuse, 0x7632, R158 ;  /* 0x000076329f9e7816 */ /* 0x040fe4000000009e */
[C---:B------:R-:W-:Y:S01]  /*16200*/  FMUL.FTZ R28, R164.reuse, R136 ;  /* 0x00000088a41c7220 */ /* 0x040fe20000410000 */
[C---:B------:R-:W-:Y:S01]  /*16210*/  HMMA.16816.F32.BF16 R24, R168.reuse, R30, R24 ;  /* 0x0000001ea818723c */ /* 0x040fe20000041818 */
[----:B------:R-:W-:Y:S03]  /*16220*/  IMAD.MOV.U32 R136, RZ, RZ, R32 ;  /* 0x000000ffff887224 */ /* 0x000fe600078e0020 */
[C---:B------:R-:W-:Y:S01]  /*16230*/  FMUL.FTZ R32, R164.reuse, R132 ;  /* 0x00000084a4207220 */ /* 0x040fe20000410000 */
[----:B------:R-:W-:Y:S01]  /*16240*/  PRMT R140, R159, 0x5410, R158 ;  /* 0x000054109f8c7816 */ /* 0x000fe2000000009e */
[C---:B------:R-:W-:Y:S01]  /*16250*/  FMUL.FTZ R29, R164.reuse, R137 ;  /* 0x00000089a41d7220 */ /* 0x040fe20000410000 */
[----:B------:R-:W-:Y:S01]  /*16260*/  @!P5 PRMT R159, R243, 0x5410, RZ ;  /* 0x00005410f39fd816 */ /* 0x000fe200000000ff */
[----:B------:R-:W-:Y:S01]  /*16270*/  IMAD.MOV.U32 R137, RZ, RZ, R33 ;  /* 0x000000ffff897224 */ /* 0x000fe200078e0021 */
[----:B------:R-:W-:Y:S03]  /*16280*/  @!P4 HFMA2.BF16_V2 R242, -RZ.H0_H0, RZ.H0_H0, -R158.H0_H0 ;  /* 0x200000fffff2c231 */ /* 0x000fe6000034099e */
[----:B------:R-:W-:Y:S01]  /*16290*/  FMUL.FTZ R33, R164, R133 ;  /* 0x00000085a4217220 */ /* 0x000fe20000410000 */
[----:B------:R-:W-:Y:S01]  /*162a0*/  LOP3.LUT R133, R196, 0xff, RZ, 0xc0, !PT ;  /* 0x000000ffc4857812 */ /* 0x000fe200078ec0ff */
[----:B--2---:R-:W-:Y:S01]  /*162b0*/  FFMA.FTZ R164, R164, R35, R148 ;  /* 0x00000023a4a47223 */ /* 0x004fe20000010094 */
[----:B------:R-:W-:Y:S01]  /*162c0*/  SHF.R.U32.HI R35, RZ, 0x18, R205 ;  /* 0x00000018ff237819 */ /* 0x000fe200000116cd */
[C---:B------:R-:W-:Y:S01]  /*162d0*/  FMUL.FTZ R30, R3.reuse, R138 ;  /* 0x0000008a031e7220 */ /* 0x040fe20000410000 */
[C---:B------:R-:W-:Y:S01]  /*162e0*/  ISETP.GE.U32.AND P5, PT, R252.reuse, R133, PT ;  /* 0x00000085fc00720c */ /* 0x040fe20003fa6070 */
[C---:B------:R-:W-:Y:S01]  /*162f0*/  FMUL.FTZ R31, R3.reuse, R139 ;  /* 0x0000008b031f7220 */ /* 0x040fe20000410000 */
[----:B------:R-:W-:Y:S01]  /*16300*/  ISETP.GE.U32.AND P6, PT, R252, R35, PT ;  /* 0x00000023fc00720c */ /* 0x000fe20003fc6070 */
[----:B------:R-:W-:Y:S01]  /*16310*/  FMUL.FTZ R35, R3, R135 ;  /* 0x0000008703237220 */ /* 0x000fe20000410000 */
[----:B------:R-:W-:Y:S01]  /*16320*/  STG.E.U16 [R206.64+0x20], R159 ;  /* 0x0000209fce007986 */ /* 0x000fe2000c10151a */
[----:B------:R-:W-:Y:S01]  /*16330*/  @!P4 PRMT R158, R242, 0x5410, RZ ;  /* 0x00005410f29ec816 */ /* 0x000fe200000000ff */
[----:B------:R-:W-:Y:S01]  /*16340*/  IMAD.MOV.U32 R138, RZ, RZ, R216 ;  /* 0x000000ffff8a7224 */ /* 0x000fe200078e00d8 */
[C---:B------:R-:W-:Y:S01]  /*16350*/  LOP3.LUT R3, R196.reuse, 0xffff, RZ, 0xc0, !PT ;  /* 0x0000ffffc4037812 */ /* 0x040fe200078ec0ff */
[C---:B------:R-:W-:Y:S01]  /*16360*/  HMMA.16816.F32.BF16 R28, R168.reuse, R144, R28 ;  /* 0x00000090a81c723c */ /* 0x040fe2000004181c */
[----:B------:R-:W1:Y:S01]  /*16370*/  LDSM.16.MT88.4 R132, [R208+0x1e000] ;  /* 0x01e00000d084783b */ /* 0x000e620000004200 */
[----:B------:R-:W-:Y:S01]  /*16380*/  IMAD.MOV.U32 R148, RZ, RZ, R155 ;  /* 0x000000ffff947224 */ /* 0x000fe200078e009b */
[----:B------:R-:W-:Y:S01]  /*16390*/  SHF.R.U32.HI R3, RZ, 0x8, R3 ;  /* 0x00000008ff037819 */ /* 0x000fe20000011603 */
[----:B------:R-:W2:Y:S01]  /*163a0*/  MUFU.EX2 R155, R174 ;  /* 0x000000ae009b7308 */ /* 0x000ea20000000800 */
[----:B------:R-:W-:Y:S02]  /*163b0*/  FADD.FTZ R203, R203, R164 ;  /* 0x000000a4cbcb7221 */ /* 0x000fe40000010000 */
[----:B------:R-:W-:Y:S01]  /*163c0*/  LOP3.LUT R144, R196, 0xff, RZ, 0xc0, !PT ;  /* 0x000000ffc4907812 */ /* 0x000fe200078ec0ff */
[C---:B------:R-:W-:Y:S01]  /*163d0*/  HMMA.16816.F32.BF16 R32, R168.reuse, R146, R32 ;  /* 0x00000092a820723c */ /* 0x040fe20000041820 */
[----:B------:R-:W-:Y:S03]  /*163e0*/  STG.E.U16 [R206.64+0x22], R158 ;  /* 0x0000229ece007986 */ /* 0x000fe6000c10151a */
[----:B------:R-:W-:Y:S01]  /*163f0*/  SHF.R.U32.HI R145, RZ, 0x10, R196 ;  /* 0x00000010ff917819 */ /* 0x000fe200000116c4 */
[----:B------:R-:W-:Y:S01]  /*16400*/  IMAD.MOV.U32 R141, RZ, RZ, R148 ;  /* 0x000000ffff8d7224 */ /* 0x000fe200078e0094 */
[----:B------:R-:W-:Y:S01]  /*16410*/  LOP3.LUT R3, R3, 0xffff, RZ, 0xc0, !PT ;  /* 0x0000ffff03037812 */ /* 0x000fe200078ec0ff */
[----:B------:R-:W-:Y:S01]  /*16420*/  IMAD.MOV.U32 R147, RZ, RZ, R137 ;  /* 0x000000ffff937224 */ /* 0x000fe200078e0089 */
[----:B------:R-:W-:Y:S01]  /*16430*/  SHF.R.U32.HI R137, RZ, 0x10, R205 ;  /* 0x00000010ff897819 */ /* 0x000fe200000116cd */
[----:B------:R-:W-:Y:S01]  /*16440*/  IMAD.MOV.U32 R146, RZ, RZ, R136 ;  /* 0x000000ffff927224 */ /* 0x000fe200078e0088 */
[----:B------:R-:W3:Y:S02]  /*16450*/  MUFU.EX2 R148, R161 ;  /* 0x000000a100947308 */ /* 0x000ee40000000800 */
[----:B------:R-:W-:Y:S01]  /*16460*/  LOP3.LUT R137, R137, 0xff, RZ, 0xc0, !PT ;  /* 0x000000ff89897812 */ /* 0x000fe200078ec0ff */
[----:B------:R-:W-:Y:S01]  /*16470*/  FADD.FTZ R200, R200, R203 ;  /* 0x000000cbc8c87221 */ /* 0x000fe20000010000 */
[----:B------:R-:W-:Y:S02]  /*16480*/  LOP3.LUT R136, R196, 0xffff, RZ, 0xc0, !PT ;  /* 0x0000ffffc4887812 */ /* 0x000fe400078ec0ff */
[----:B------:R-:W-:Y:S01]  /*16490*/  ISETP.GE.U32.AND P4, PT, R252, R137, PT ;  /* 0x00000089fc00720c */ /* 0x000fe20003f86070 */
[----:B------:R-:W-:Y:S01]  /*164a0*/  FADD.FTZ R193, R193, R200 ;  /* 0x000000c8c1c17221 */ /* 0x000fe20000010000 */
[----:B------:R-:W-:Y:S01]  /*164b0*/  SHF.R.U32.HI R139, RZ, 0x8, R136 ;  /* 0x00000008ff8b7819 */ /* 0x000fe20000011688 */
[----:B------:R-:W-:Y:S01]  /*164c0*/  IMAD.MOV.U32 R200, RZ, RZ, R214 ;  /* 0x000000ffffc87224 */ /* 0x000fe200078e00d6 */
[----:B------:R-:W-:Y:S01]  /*164d0*/  SHF.R.U32.HI R136, RZ, 0x18, R196 ;  /* 0x00000018ff887819 */ /* 0x000fe200000116c4 */
[----:B------:R-:W-:Y:S01]  /*164e0*/  FADD.FTZ R152, R152, R193 ;  /* 0x000000c198987221 */ /* 0x000fe20000010000 */
[----:B------:R-:W-:Y:S01]  /*164f0*/  PRMT R144, R144, 0x5410, R139 ;  /* 0x0000541090907816 */ /* 0x000fe2000000008b */
[----:B------:R-:W-:Y:S01]  /*16500*/  IMAD.MOV.U32 R139, RZ, RZ, R217 ;  /* 0x000000ffff8b7224 */ /* 0x000fe200078e00d9 */
[----:B------:R-:W-:Y:S01]  /*16510*/  LOP3.LUT R145, R145, 0xff, RZ, 0xc0, !PT ;  /* 0x000000ff91917812 */ /* 0x000fe200078ec0ff */
[----:B------:R4:W5:Y:S01]  /*16520*/  LDL.LU.64 R216, [R1+0x78] ;  /* 0x0000780001d87983 */ /* 0x0009620000300a00 */
[----:B--2---:R-:W-:Y:S01]  /*16530*/  F2FP.BF16.PACK_AB R157, R150, R155 ;  /* 0x0000009b969d723e */ /* 0x004fe200000010ff */
[----:B------:R-:W2:Y:S01]  /*16540*/  MUFU.EX2 R193, R189 ;  /* 0x000000bd00c17308 */ /* 0x000ea20000000800 */
[----:B------:R-:W-:Y:S01]  /*16550*/  PRMT R145, R145, 0x5410, R136 ;  /* 0x0000541091917816 */ /* 0x000fe20000000088 */
[----:B------:R-:W-:Y:S01]  /*16560*/  FADD.FTZ R152, R151, R152 ;  /* 0x0000009897987221 */ /* 0x000fe20000010000 */
[----:B------:R-:W-:Y:S01]  /*16570*/  PRMT R156, R157, 0x7632, R156 ;  /* 0x000076329d9c7816 */ /* 0x000fe2000000009c */
[----:B------:R4:W5:Y:S01]  /*16580*/  LDL.LU.64 R214, [R1+0x70] ;  /* 0x0000700001d67983 */ /* 0x0009620000300a00 */
[----:B------:R-:W-:Y:S01]  /*16590*/  @!P4 HFMA2.BF16_V2 R241, -RZ.H0_H0, RZ.H0_H0, -R157.H0_H0 ;  /* 0x200000fffff1c231 */ /* 0x000fe2000034099d */
[C---:B-1----:R-:W-:Y:S01]  /*165a0*/  HMMA.16816.F32.BF16 R124, R168.reuse, R132, R124 ;  /* 0x00000084a87c723c */ /* 0x042fe2000004187c */
[----:B---3--:R-:W-:Y:S01]  /*165b0*/  F2FP.BF16.PACK_AB R172, R153, R148 ;  /* 0x0000009499ac723e */ /* 0x008fe200000010ff */
[----:B------:R-:W-:Y:S01]  /*165c0*/  @!P6 HFMA2.BF16_V2 R240, -RZ.H0_H0, RZ.H0_H0, -R156.H0_H0 ;  /* 0x200000fffff0e231 */ /* 0x000fe2000034099c */
[----:B------:R-:W-:Y:S01]  /*165d0*/  PRMT R205, R252, 0x7054, R252 ;  /* 0x00007054fccd7816 */ /* 0x000fe200000000fc */
[----:B------:R-:W-:Y:S01]  /*165e0*/  FADD.FTZ R155, R155, R198 ;  /* 0x000000c69b9b7221 */ /* 0x000fe20000010000 */
[----:B------:R-:W-:Y:S01]  /*165f0*/  F2FP.BF16.PACK_AB R161, R204, R149 ;  /* 0x00000095cca1723e */ /* 0x000fe200000010ff */
[----:B------:R-:W-:Y:S01]  /*16600*/  FADD.FTZ R149, R149, R152 ;  /* 0x0000009895957221 */ /* 0x000fe20000010000 */
[----:B------:R-:W-:Y:S01]  /*16610*/  PRMT R133, R157, 0x5410, R156 ;  /* 0x000054109d857816 */ /* 0x000fe2000000009c */
[----:B------:R-:W-:Y:S01]  /*16620*/  HMMA.16816.F32.BF16 R128, R168, R134, R128 ;  /* 0x00000086a880723c */ /* 0x000fe20000041880 */
[----:B------:R-:W-:Y:S02]  /*16630*/  @!P4 PRMT R157, R241, 0x5410, RZ ;  /* 0x00005410f19dc816 */ /* 0x000fe400000000ff */
[----:B------:R-:W-:Y:S01]  /*16640*/  ISETP.GE.U32.AND P4, PT, R252, R3, PT ;  /* 0x00000003fc00720c */ /* 0x000fe20003f86070 */
[----:B------:R-:W-:Y:S01]  /*16650*/  @!P5 HFMA2.BF16_V2 R236, -RZ.H0_H0, RZ.H0_H0, -R161.H0_H0 ;  /* 0x200000ffffecd231 */ /* 0x000fe200003409a1 */
[----:B------:R-:W-:Y:S01]  /*16660*/  SHF.R.U32.HI R3, RZ, 0x10, R196 ;  /* 0x00000010ff037819 */ /* 0x000fe200000116c4 */
[----:B------:R-:W-:Y:S01]  /*16670*/  STG.E.U16 [R190.64+0x20], R157 ;  /* 0x0000209dbe007986 */ /* 0x000fe2000c10151a */
[----:B------:R-:W-:Y:S01]  /*16680*/  IMAD.MOV.U32 R168, RZ, RZ, R138 ;  /* 0x000000ffffa87224 */ /* 0x000fe200078e008a */
[----:B------:R-:W-:Y:S01]  /*16690*/  LOP3.LUT R132, R202, 0xffff, RZ, 0xc0, !PT ;  /* 0x0000ffffca847812 */ /* 0x000fe200078ec0ff */
[----:B------:R-:W-:Y:S02]  /*166a0*/  IMAD.MOV.U32 R169, RZ, RZ, R139 ;  /* 0x000000ffffa97224 */ /* 0x000fe400078e008b */
[----:B------:R-:W1:Y:S01]  /*166b0*/  LDSM.16.MT88.4 R136, [R212+0x18800] ;  /* 0x01880000d488783b */ /* 0x000e620000004200 */
[----:B------:R-:W-:Y:S01]  /*166c0*/  SHF.R.U32.HI R134, RZ, 0x10, R202 ;  /* 0x00000010ff867819 */ /* 0x000fe200000116ca */
[----:B------:R-:W-:Y:S01]  /*166d0*/  IMAD.MOV.U32 R171, RZ, RZ, R141 ;  /* 0x000000ffffab7224 */ /* 0x000fe200078e008d */
[----:B------:R-:W-:Y:S01]  /*166e0*/  LOP3.LUT R141, R3, 0xff, RZ, 0xc0, !PT ;  /* 0x000000ff038d7812 */ /* 0x000fe200078ec0ff */
[----:B------:R-:W-:Y:S01]  /*166f0*/  FADD.FTZ R155, R150, R155 ;  /* 0x0000009b969b7221 */ /* 0x000fe20000010000 */
[----:B------:R-:W-:Y:S01]  /*16700*/  SHF.R.U32.HI R132, RZ, 0x8, R132 ;  /* 0x00000008ff847819 */ /* 0x000fe20000011684 */
[----:B------:R-:W-:Y:S01]  /*16710*/  FADD.FTZ R204, R204, R149 ;  /* 0x00000095cccc7221 */ /* 0x000fe20000010000 */
[----:B------:R-:W-:Y:S01]  /*16720*/  LOP3.LUT R3, R202, 0xff, RZ, 0xc0, !PT ;  /* 0x000000ffca037812 */ /* 0x000fe200078ec0ff */
[----:B------:R-:W-:Y:S01]  /*16730*/  IMAD.MOV.U32 R203, RZ, RZ, R171 ;  /* 0x000000ffffcb7224 */ /* 0x000fe200078e00ab */
[----:B------:R-:W-:Y:S01]  /*16740*/  SHF.R.U32.HI R135, RZ, 0x18, R202 ;  /* 0x00000018ff877819 */ /* 0x000fe200000116ca */
[----:B------:R-:W-:Y:S01]  /*16750*/  IMAD.MOV.U32 R202, RZ, RZ, R154 ;  /* 0x000000ffffca7224 */ /* 0x000fe200078e009a */
[----:B------:R-:W-:Y:S02]  /*16760*/  LOP3.LUT R134, R134, 0xff, RZ, 0xc0, !PT ;  /* 0x000000ff86867812 */ /* 0x000fe400078ec0ff */
[----:B------:R-:W-:Y:S01]  /*16770*/  PRMT R3, R3, 0x5410, R132 ;  /* 0x0000541003037816 */ /* 0x000fe20000000084 */
[----:B------:R-:W-:Y:S01]  /*16780*/  MUFU.EX2 R167, R202 ;  /* 0x000000ca00a77308 */ /* 0x000fe20000000800 */
[----:B------:R-:W-:Y:S01]  /*16790*/  PRMT R134, R134, 0x5410, R135 ;  /* 0x0000541086867816 */ /* 0x000fe20000000087 */
[--C-:B------:R-:W-:Y:S01]  /*167a0*/  HSET2.LE.AND R135, R144, R205.reuse, PT ;  /* 0x000000cd90877233 */ /* 0x100fe20003803000 */
[----:B------:R-:W-:Y:S01]  /*167b0*/  PRMT R160, R161, 0x7632, R160 ;  /* 0x00007632a1a07816 */ /* 0x000fe200000000a0 */
[--C-:B------:R-:W-:Y:S01]  /*167c0*/  HSET2.LE.AND R3, R3, R205.reuse, PT ;  /* 0x000000cd03037233 */ /* 0x100fe20003803000 */
[----:B------:R-:W-:Y:S01]  /*167d0*/  @!P6 PRMT R156, R240, 0x5410, RZ ;  /* 0x00005410f09ce816 */ /* 0x000fe200000000ff */
[--C-:B------:R-:W-:Y:S01]  /*167e0*/  HSET2.LE.AND R134, R134, R205.reuse, PT ;  /* 0x000000cd86867233 */ /* 0x100fe20003803000 */
[----:B------:R-:W-:Y:S01]  /*167f0*/  ISETP.GE.U32.AND P6, PT, R252, R141, PT ;  /* 0x0000008dfc00720c */ /* 0x000fe20003fc6070 */
[----:B------:R-:W-:Y:S01]  /*16800*/  HSET2.LE.AND R144, R145, R205, PT ;  /* 0x000000cd91907233 */ /* 0x000fe20003803000 */
[----:B------:R-:W-:Y:S01]  /*16810*/  LOP3.LUT R132, R3, R140, RZ, 0xc0, !PT ;  /* 0x0000008c03847212 */ /* 0x000fe200078ec0ff */
[----:B------:R-:W-:Y:S01]  /*16820*/  STG.E.U16 [R190.64+0x22], R156 ;  /* 0x0000229cbe007986 */ /* 0x000fe2000c10151a */
[----:B------:R-:W-:Y:S01]  /*16830*/  LOP3.LUT R133, R134, R133, RZ, 0xc0, !PT ;  /* 0x0000008586857212 */ /* 0x000fe200078ec0ff */
[----:B------:R-:W-:Y:S01]  /*16840*/  @!P4 HFMA2.BF16_V2 R235, -RZ.H0_H0, RZ.H0_H0, -R160.H0_H0 ;  /* 0x200000ffffebc231 */ /* 0x000fe200003409a0 */
[----:B------:R-:W-:Y:S01]  /*16850*/  PRMT R3, R172, 0x7632, R3 ;  /* 0x00007632ac037816 */ /* 0x000fe20000000003 */
[----:B------:R-:W3:Y:S01]  /*16860*/  LDSM.16.MT88.4 R140, [R210+0x18800] ;  /* 0x01880000d28c783b */ /* 0x000ee20000004200 */
[----:B------:R-:W-:Y:S02]  /*16870*/  PRMT R134, R161, 0x5410, R160 ;  /* 0x00005410a1867816 */ /* 0x000fe400000000a0 */
[----:B------:R-:W-:Y:S02]  /*16880*/  @!P5 PRMT R161, R236, 0x5410, RZ ;  /* 0x00005410eca1d816 */ /* 0x000fe400000000ff */
[----:B------:R-:W-:Y:S01]  /*16890*/  LOP3.LUT R134, R135, R134, RZ, 0xc0, !PT ;  /* 0x0000008687867212 */ /* 0x000fe200078ec0ff */
[----:B------:R-:W-:Y:S01]  /*168a0*/  @!P6 HFMA2.BF16_V2 R230, -RZ.H0_H0, RZ.H0_H0, -R172.H0_H0 ;  /* 0x200000ffffe6e231 */ /* 0x000fe200003409ac */
[----:B------:R-:W-:Y:S01]  /*168b0*/  PRMT R135, R172, 0x5410, R3 ;  /* 0x00005410ac877816 */ /* 0x000fe20000000003 */
[----:B------:R-:W-:Y:S01]  /*168c0*/  LDSM.16.MT88.4 R156, [R212+0x19800] ;  /* 0x01980000d49c783b */ /* 0x000fe20000004200 */
[----:B------:R-:W-:Y:S02]  /*168d0*/  @!P4 PRMT R160, R235, 0x5410, RZ ;  /* 0x00005410eba0c816 */ /* 0x000fe400000000ff */
[----:B------:R-:W-:Y:S02]  /*168e0*/  LOP3.LUT R135, R144, R135, RZ, 0xc0, !PT ;  /* 0x0000008790877212 */ /* 0x000fe400078ec0ff */
[----:B------:R-:W-:Y:S02]  /*168f0*/  @!P6 PRMT R172, R230, 0x5410, RZ ;  /* 0x00005410e6ace816 */ /* 0x000fe400000000ff */
[----:B------:R-:W-:Y:S01]  /*16900*/  SHF.R.U32.HI R197, RZ, 0x18, R196 ;  /* 0x00000018ffc57819 */ /* 0x000fe200000116c4 */
[----:B------:R-:W-:Y:S01]  /*16910*/  STG.E.U16 [R206.64+0x30], R161 ;  /* 0x000030a1ce007986 */ /* 0x000fe2000c10151a */
[----:B--2---:R-:W-:Y:S01]  /*16920*/  F2FP.BF16.PACK_AB R174, R188, R193 ;  /* 0x000000c1bcae723e */ /* 0x004fe200000010ff */
[C---:B-1----:R-:W-:Y:S01]  /*16930*/  HMMA.16816.F32.BF16 R4, R132.reuse, R136, R4 ;  /* 0x000000888404723c */ /* 0x042fe20000041804 */
[----:B------:R-:W-:Y:S01]  /*16940*/  ISETP.GE.U32.AND P5, PT, R252, R197, PT ;  /* 0x000000c5fc00720c */ /* 0x000fe20003fa6070 */
[----:B------:R-:W-:Y:S04]  /*16950*/  STG.E.U16 [R206.64+0x32], R160 ;  /* 0x000032a0ce007986 */ /* 0x000fe8000c10151a */
[----:B------:R-:W-:Y:S01]  /*16960*/  STG.E.U16 [R190.64+0x30], R172 ;  /* 0x000030acbe007986 */ /* 0x000fe2000c10151a */
[----:B------:R-:W-:Y:S01]  /*16970*/  IMAD.MOV.U32 R136, RZ, RZ, R146 ;  /* 0x000000ffff887224 */ /* 0x000fe200078e0092 */
[C---:B------:R-:W-:Y:S01]  /*16980*/  HMMA.16816.F32.BF16 R8, R132.reuse, R138, R8 ;  /* 0x0000008a8408723c */ /* 0x040fe20000041808 */
[----:B------:R-:W-:Y:S02]  /*16990*/  IMAD.MOV.U32 R137, RZ, RZ, R147 ;  /* 0x000000ffff897224 */ /* 0x000fe400078e0093 */
[----:B------:R-:W1:Y:S03]  /*169a0*/  LDSM.16.MT88.4 R144, [R209+0x18800] ;  /* 0x01880000d190783b */ /* 0x000e660000004200 */
[----:B------:R-:W-:Y:S06]  /*169b0*/  @!P5 HFMA2.BF16_V2 R238, -RZ.H0_H0, RZ.H0_H0, -R3.H0_H0 ;  /* 0x200000ffffeed231 */ /* 0x000fec0000340903 */
[----:B------:R-:W-:Y:S01]  /*169c0*/  @!P5 PRMT R3, R238, 0x5410, RZ ;  /* 0x00005410ee03d816 */ /* 0x000fe200000000ff */
[C---:B---3--:R-:W-:Y:S04]  /*169d0*/  HMMA.16816.F32.BF16 R36, R132.reuse, R140, R36 ;  /* 0x0000008c8424723c */ /* 0x048fe80000041824 */
[----:B------:R-:W-:Y:S03]  /*169e0*/  STG.E.U16 [R190.64+0x32], R3 ;  /* 0x00003203be007986 */ /* 0x000fe6000c10151a */
[----:B------:R-:W-:Y:S01]  /*169f0*/  IMAD.MOV.U32 R140, RZ, RZ, R136 ;  /* 0x000000ffff8c7224 */ /* 0x000fe200078e0088 */
[C---:B------:R-:W-:Y:S01]  /*16a00*/  HMMA.16816.F32.BF16 R40, R132.reuse, R142, R40 ;  /* 0x0000008e8428723c */ /* 0x040fe20000041828 */
[----:B------:R-:W-:Y:S02]  /*16a10*/  IMAD.MOV.U32 R141, RZ, RZ, R137 ;  /* 0x000000ffff8d7224 */ /* 0x000fe400078e0089 */
[----:B------:R-:W2:Y:S05]  /*16a20*/  LDSM.16.MT88.4 R136, [R208+0x18800] ;  /* 0x01880000d088783b */ /* 0x000eaa0000004200 */
[C---:B-1----:R-:W-:Y:S07]  /*16a30*/  HMMA.16816.F32.BF16 R44, R132.reuse, R144, R44 ;  /* 0x00000090842c723c */ /* 0x042fee000004182c */
[----:B------:R-:W-:Y:S01]  /*16a40*/  IMAD.MOV.U32 R144, RZ, RZ, R140 ;  /* 0x000000ffff907224 */ /* 0x000fe200078e008c */
[C---:B------:R-:W-:Y:S01]  /*16a50*/  HMMA.16816.F32.BF16 R48, R132.reuse, R146, R48 ;  /* 0x000000928430723c */ /* 0x040fe20000041830 */
[----:B------:R-:W-:Y:S02]  /*16a60*/  IMAD.MOV.U32 R145, RZ, RZ, R141 ;  /* 0x000000ffff917224 */ /* 0x000fe400078e008d */
[----:B------:R-:W1:Y:S05]  /*16a70*/  LDSM.16.MT88.4 R140, [R212+0x1a800] ;  /* 0x01a80000d48c783b */ /* 0x000e6a0000004200 */
[C---:B--2---:R-:W-:Y:S07]  /*16a80*/  HMMA.16816.F32.BF16 R52, R132.reuse, R136, R52 ;  /* 0x000000888434723c */ /* 0x044fee0000041834 */
        /* <DEDUP_REMOVED lines=8> */
[----:B------:R-:W1:Y:S01]  /*16b10*/  LDSM.16.MT88.4 R136, [R209+0x1a800] ;  /* 0x01a80000d188783b */ /* 0x000e620000004200 */
[----:B------:R-:W-:Y:S02]  /*16b20*/  IMAD.MOV.U32 R196, RZ, RZ, R140 ;  /* 0x000000ffffc47224 */ /* 0x000fe400078e008c */
[----:B------:R-:W-:Y:S05]  /*16b30*/  IMAD.MOV.U32 R197, RZ, RZ, R141 ;  /* 0x000000ffffc57224 */ /* 0x000fea00078e008d */
[----:B------:R-:W3:Y:S01]  /*16b40*/  LDSM.16.MT88.4 R140, [R208+0x1a800] ;  /* 0x01a80000d08c783b */ /* 0x000ee20000004200 */
[----:B------:R-:W-:Y:S01]  /*16b50*/  LOP3.LUT R154, R197, UR28, RZ, 0x3c, !PT ;  /* 0x0000001cc59a7c12 */ /* 0x000fe2000f8e3cff */
[C---:B--2---:R-:W-:Y:S07]  /*16b60*/  HMMA.16816.F32.BF16 R68, R132.reuse, R144, R68 ;  /* 0x000000908444723c */ /* 0x044fee0000041844 */
[----:B------:R-:W-:Y:S01]  /*16b70*/  IMAD.WIDE.U32 R144, R154, -0x326172a9, RZ ;  /* 0xcd9e8d579a907825 */ /* 0x000fe200078e00ff */
[C---:B------:R-:W-:Y:S04]  /*16b80*/  HMMA.16816.F32.BF16 R72, R132.reuse, R146, R72 ;  /* 0x000000928448723c */ /* 0x040fe80000041848 */
[----:B------:R-:W-:Y:S02]  /*16b90*/  LOP3.LUT R164, R145, UR16, R168, 0x96, !PT ;  /* 0x0000001091a47c12 */ /* 0x000fe4000f8e96a8 */
[----:B------:R-:W-:Y:S02]  /*16ba0*/  LOP3.LUT R154, R195, UR15, R144, 0x96, !PT ;  /* 0x0000000fc39a7c12 */ /* 0x000fe4000f8e9690 */
[----:B------:R-:W2:Y:S01]  /*16bb0*/  LDSM.16.MT88.4 R144, [R212+0x1c800] ;  /* 0x01c80000d490783b */ /* 0x000ea20000004200 */
[----:B------:R-:W-:Y:S04]  /*16bc0*/  IMAD.WIDE.U32 R168, R164, -0x2daee0ad, RZ ;  /* 0xd2511f53a4a87825 */ /* 0x000fe800078e00ff */
[----:B------:R-:W-:Y:S01]  /*16bd0*/  IMAD.WIDE.U32 R198, R154, -0x2daee0ad, RZ ;  /* 0xd2511f539ac67825 */ /* 0x000fe200078e00ff */
[----:B------:R-:W-:Y:S03]  /*16be0*/  LOP3.LUT R170, R169, UR14, R200, 0x96, !PT ;  /* 0x0000000ea9aa7c12 */ /* 0x000fe6000f8e96c8 */
[----:B------:R-:W-:Y:S01]  /*16bf0*/  FADD.FTZ R154, R148, R155 ;  /* 0x0000009b949a7221 */ /* 0x000fe20000010000 */
[----:B------:R-:W-:Y:S01]  /*16c00*/  LOP3.LUT R196, R199, UR12, R168, 0x96, !PT ;  /* 0x0000000cc7c47c12 */ /* 0x000fe2000f8e96a8 */
[----:B------:R-:W-:Y:S01]  /*16c10*/  IMAD.WIDE.U32 R170, R170, -0x326172a9, RZ ;  /* 0xcd9e8d57aaaa7825 */ /* 0x000fe200078e00ff */
[C---:B-1----:R-:W-:Y:S03]  /*16c20*/  HMMA.16816.F32.BF16 R76, R132.reuse, R136, R76 ;  /* 0x00000088844c723c */ /* 0x042fe6000004184c */
[----:B------:R-:W-:Y:S01]  /*16c30*/  FADD.FTZ R189, R153, R154 ;  /* 0x0000009a99bd7221 */ /* 0x000fe20000010000 */
[----:B------:R-:W-:Y:S01]  /*16c40*/  LOP3.LUT R194, R171, UR13, R194, 0x96, !PT ;  /* 0x0000000dabc27c12 */ /* 0x000fe2000f8e96c2 */
[----:B------:R-:W-:Y:S03]  /*16c50*/  IMAD.WIDE.U32 R196, R196, -0x326172a9, RZ ;  /* 0xcd9e8d57c4c47825 */ /* 0x000fe600078e00ff */
[C---:B------:R-:W-:Y:S01]  /*16c60*/  HMMA.16816.F32.BF16 R80, R132.reuse, R138, R80 ;  /* 0x0000008a8450723c */ /* 0x040fe20000041850 */
[----:B------:R-:W1:Y:S03]  /*16c70*/  LDSM.16.MT88.4 R136, [R210+0x1c800] ;  /* 0x01c80000d288783b */ /* 0x000e660000004200 */
[----:B------:R-:W-:Y:S01]  /*16c80*/  LOP3.LUT R170, R197, UR11, R170, 0x96, !PT ;  /* 0x0000000bc5aa7c12 */ /* 0x000fe2000f8e96aa */
[----:B------:R-:W-:Y:S03]  /*16c90*/  IMAD.WIDE.U32 R194, R194, -0x2daee0ad, RZ ;  /* 0xd2511f53c2c27825 */ /* 0x000fe600078e00ff */
[C---:B---3--:R-:W-:Y:S01]  /*16ca0*/  HMMA.16816.F32.BF16 R84, R132.reuse, R140, R84 ;  /* 0x0000008c8454723c */ /* 0x048fe20000041854 */
[----:B------:R-:W-:Y:S03]  /*16cb0*/  IMAD.WIDE.U32 R170, R170, -0x2daee0ad, RZ ;  /* 0xd2511f53aaaa7825 */ /* 0x000fe600078e00ff */
[----:B------:R-:W-:Y:S02]  /*16cc0*/  LOP3.LUT R168, R195, UR10, R198, 0x96, !PT ;  /* 0x0000000ac3a87c12 */ /* 0x000fe4000f8e96c6 */
[----:B------:R-:W-:Y:S01]  /*16cd0*/  MUFU.EX2 R198, R162 ;  /* 0x000000a200c67308 */ /* 0x000fe20000000800 */
[----:B------:R-:W-:Y:S01]  /*16ce0*/  LOP3.LUT R194, R171, UR8, R194, 0x96, !PT ;  /* 0x00000008abc27c12 */ /* 0x000fe2000f8e96c2 */
[C---:B------:R-:W-:Y:S01]  /*16cf0*/  HMMA.16816.F32.BF16 R88, R132.reuse, R142, R88 ;  /* 0x0000008e8458723c */ /* 0x040fe20000041858 */
[----:B------:R-:W3:Y:S03]  /*16d00*/  LDSM.16.MT88.4 R140, [R209+0x1c800] ;  /* 0x01c80000d18c783b */ /* 0x000ee60000004200 */
[----:B------:R-:W-:Y:S04]  /*16d10*/  IMAD.WIDE.U32 R168, R168, -0x326172a9, RZ ;  /* 0xcd9e8d57a8a87825 */ /* 0x000fe800078e00ff */
[C---:B--2---:R-:W-:Y:S01]  /*16d20*/  HMMA.16816.F32.BF16 R92, R132.reuse, R144, R92 ;  /* 0x00000090845c723c */ /* 0x044fe2000004185c */
[----:B------:R-:W-:Y:S01]  /*16d30*/  IMAD.WIDE.U32 R194, R194, -0x326172a9, RZ ;  /* 0xcd9e8d57c2c27825 */ /* 0x000fe200078e00ff */
[----:B------:R-:W-:Y:S02]  /*16d40*/  MUFU.EX2 R171, R175 ;  /* 0x000000af00ab7308 */ /* 0x000fe40000000800 */
[----:B------:R-:W-:Y:S02]  /*16d50*/  LOP3.LUT R164, R169, UR9, R196, 0x96, !PT ;  /* 0x00000009a9a47c12 */ /* 0x000fe4000f8e96c4 */
[C---:B------:R-:W-:Y:S02]  /*16d60*/  LOP3.LUT R150, R195.reuse, UR5, R168, 0x96, !PT ;  /* 0x00000005c3967c12 */ /* 0x040fe4000f8e96a8 */
[C---:B------:R-:W-:Y:S01]  /*16d70*/  HMMA.16816.F32.BF16 R96, R132.reuse, R146, R96 ;  /* 0x000000928460723c */ /* 0x040fe20000041860 */
[----:B------:R-:W2:Y:S03]  /*16d80*/  LDSM.16.MT88.4 R144, [R208+0x1c800] ;  /* 0x01c80000d090783b */ /* 0x000ea60000004200 */
[----:B------:R-:W-:Y:S01]  /*16d90*/  LOP3.LUT R151, R150, 0xff, RZ, 0xc0, !PT ;  /* 0x000000ff96977812 */ /* 0x000fe200078ec0ff */
[----:B------:R-:W-:Y:S01]  /*16da0*/  MUFU.EX2 R169, R186 ;  /* 0x000000ba00a97308 */ /* 0x000fe20000000800 */
[----:B------:R-:W-:Y:S02]  /*16db0*/  LOP3.LUT R178, R194, 0xff, RZ, 0xc0, !PT ;  /* 0x000000ffc2b27812 */ /* 0x000fe400078ec0ff */
[C---:B------:R-:W-:Y:S01]  /*16dc0*/  ISETP.GE.U32.AND P4, PT, R252.reuse, R151, PT ;  /* 0x00000097fc00720c */ /* 0x040fe20003f86070 */
[C---:B-1----:R-:W-:Y:S03]  /*16dd0*/  HMMA.16816.F32.BF16 R100, R132.reuse, R136, R100 ;  /* 0x000000888464723c */ /* 0x042fe60000041864 */
[----:B------:R-:W-:Y:S02]  /*16de0*/  SHF.R.U32.HI R151, RZ, 0x10, R150 ;  /* 0x00000010ff977819 */ /* 0x000fe40000011696 */
[----:B------:R-:W-:Y:S01]  /*16df0*/  LOP3.LUT R155, R195, UR5, R168, 0x96, !PT ;  /* 0x00000005c39b7c12 */ /* 0x000fe2000f8e96a8 */
[----:B------:R-:W1:Y:S01]  /*16e00*/  MUFU.EX2 R186, R203 ;  /* 0x000000cb00ba7308 */ /* 0x000e620000000800 */
[----:B------:R-:W-:Y:S01]  /*16e10*/  LOP3.LUT R151, R151, 0xff, RZ, 0xc0, !PT ;  /* 0x000000ff97977812 */ /* 0x000fe200078ec0ff */
[C---:B------:R-:W-:Y:S01]  /*16e20*/  HMMA.16816.F32.BF16 R104, R132.reuse, R138, R104 ;  /* 0x0000008a8468723c */ /* 0x040fe20000041868 */
[----:B------:R-:W4:Y:S02]  /*16e30*/  LDSM.16.MT88.4 R136, [R212+0x1e800] ;  /* 0x01e80000d488783b */ /* 0x000f240000004200 */
[----:B------:R-:W-:Y:S01]  /*16e40*/  ISETP.GE.U32.AND P6, PT, R252, R151, PT ;  /* 0x00000097fc00720c */ /* 0x000fe20003fc6070 */
[----:B------:R-:W-:Y:S01]  /*16e50*/  @!P4 HFMA2.BF16_V2 R234, -RZ.H0_H0, RZ.H0_H0, -R174.H0_H0 ;  /* 0x200000ffffeac231 */ /* 0x000fe200003409ae */
[----:B------:R-:W-:Y:S03]  /*16e60*/  SHF.R.U32.HI R197, RZ, 0x10, R194 ;  /* 0x00000010ffc57819 */ /* 0x000fe600000116c2 */
[C---:B---3--:R-:W-:Y:S01]  /*16e70*/  HMMA.16816.F32.BF16 R108, R132.reuse, R140, R108 ;  /* 0x0000008c846c723c */ /* 0x048fe2000004186c */
[----:B------:R3:W3:Y:S03]  /*16e80*/  MUFU.EX2 R196, R173 ;  /* 0x000000ad00c47308 */ /* 0x0006e60000000800 */
[----:B------:R-:W-:Y:S03]  /*16e90*/  LOP3.LUT R197, R197, 0xff, RZ, 0xc0, !PT ;  /* 0x000000ffc5c57812 */ /* 0x000fe600078ec0ff */
[----:B------:R-:W-:Y:S01]  /*16ea0*/  LOP3.LUT R140, R150, 0xffff, RZ, 0xc0, !PT ;  /* 0x0000ffff968c7812 */ /* 0x000fe200078ec0ff */
[C---:B------:R-:W-:Y:S03]  /*16eb0*/  HMMA.16816.F32.BF16 R112, R132.reuse, R142, R112 ;  /* 0x0000008e8470723c */ /* 0x040fe60000041870 */
[----:B------:R-:W4:Y:S01]  /*16ec0*/  MUFU.EX2 R168, R185 ;  /* 0x000000b900a87308 */ /* 0x000f220000000800 */
[----:B------:R-:W-:Y:S02]  /*16ed0*/  SHF.R.U32.HI R151, RZ, 0x8, R140 ;  /* 0x00000008ff977819 */ /* 0x000fe4000001168c */
[----:B------:R-:W4:Y:S01]  /*16ee0*/  LDSM.16.MT88.4 R140, [R210+0x1e800] ;  /* 0x01e80000d28c783b */ /* 0x000f220000004200 */
[----:B-1----:R-:W-:Y:S01]  /*16ef0*/  F2FP.BF16.PACK_AB R179, R167, R186 ;  /* 0x000000baa7b3723e */ /* 0x002fe200000010ff */
[C---:B--2---:R-:W-:Y:S01]  /*16f00*/  HMMA.16816.F32.BF16 R116, R132.reuse, R144, R116 ;  /* 0x000000908474723c */ /* 0x044fe20000041874 */
[----:B------:R-:W-:Y:S04]  /*16f10*/  LOP3.LUT R151, R151, 0xffff, RZ, 0xc0, !PT ;  /* 0x0000ffff97977812 */ /* 0x000fe800078ec0ff */
[----:B------:R-:W-:Y:S02]  /*16f20*/  ISETP.GE.U32.AND P5, PT, R252, R151, PT ;  /* 0x00000097fc00720c */ /* 0x000fe40003fa6070 */
[----:B------:R-:W-:Y:S01]  /*16f30*/  LOP3.LUT R145, R194, 0xff, RZ, 0xc0, !PT ;  /* 0x000000ffc2917812 */ /* 0x000fe200078ec0ff */
[C---:B------:R-:W-:Y:S01]  /*16f40*/  HMMA.16816.F32.BF16 R120, R132.reuse, R146, R120 ;  /* 0x000000928478723c */ /* 0x040fe20000041878 */
[----:B---3--:R-:W-:Y:S03]  /*16f50*/  PRMT R173, R174, 0x7632, R173 ;  /* 0x00007632aead7816 */ /* 0x008fe600000000ad */
[C---:B------:R-:W-:Y:S01]  /*16f60*/  F2FP.BF16.PACK_AB R175, R171.reuse, R196 ;  /* 0x000000c4abaf723e */ /* 0x040fe200000010ff */
[----:B------:R-:W-:Y:S01]  /*16f70*/  FADD.FTZ R196, R196, R189 ;  /* 0x000000bdc4c47221 */ /* 0x000fe20000010000 */
[----:B------:R-:W-:Y:S01]  /*16f80*/  PRMT R152, R174, 0x5410, R173 ;  /* 0x00005410ae987816 */ /* 0x000fe200000000ad */
[----:B------:R-:W-:Y:S01]  /*16f90*/  MUFU.EX2 R189, R181 ;  /* 0x000000b500bd7308 */ /* 0x000fe20000000800 */
[----:B------:R-:W-:Y:S01]  /*16fa0*/  @!P4 PRMT R174, R234, 0x5410, RZ ;  /* 0x00005410eaaec816 */ /* 0x000fe200000000ff */
[C---:B----4-:R-:W-:Y:S01]  /*16fb0*/  HMMA.16816.F32.BF16 R12, R132.reuse, R136, R12 ;  /* 0x00000088840c723c */ /* 0x050fe2000004180c */
[----:B------:R-:W-:Y:S02]  /*16fc0*/  ISETP.GE.U32.AND P4, PT, R252, R145, PT ;  /* 0x00000091fc00720c */ /* 0x000fe40003f86070 */
[----:B------:R-:W1:Y:S01]  /*16fd0*/  LDSM.16.MT88.4 R144, [R209+0x1e800] ;  /* 0x01e80000d190783b */ /* 0x000e620000004200 */
[----:B------:R-:W-:Y:S01]  /*16fe0*/  @!P5 HFMA2.BF16_V2 R237, -RZ.H0_H0, RZ.H0_H0, -R173.H0_H0 ;  /* 0x200000ffffedd231 */ /* 0x000fe200003409ad */
[----:B------:R-:W-:Y:S01]  /*16ff0*/  F2FP.BF16.PACK_AB R180, R168, R169 ;  /* 0x000000a9a8b4723e */ /* 0x000fe200000010ff */
[----:B------:R-:W-:Y:S01]  /*17000*/  FADD.FTZ R171, R171, R196 ;  /* 0x000000c4abab7221 */ /* 0x000fe20000010000 */
[----:B------:R-:W-:Y:S01]  /*17010*/  SHF.R.U32.HI R137, RZ, 0x18, R150 ;  /* 0x00000018ff897819 */ /* 0x000fe20000011696 */
[C---:B------:R-:W-:Y:S01]  /*17020*/  HMMA.16816.F32.BF16 R16, R132.reuse, R138, R16 ;  /* 0x0000008a8410723c */ /* 0x040fe20000041810 */
[----:B------:R-:W-:Y:S01]  /*17030*/  @!P5 PRMT R173, R237, 0x5410, RZ ;  /* 0x00005410edadd816 */ /* 0x000fe200000000ff */
[----:B------:R-:W-:Y:S01]  /*17040*/  MUFU.EX2 R196, R184 ;  /* 0x000000b800c47308 */ /* 0x000fe20000000800 */
[----:B------:R-:W-:Y:S01]  /*17050*/  ISETP.GE.U32.AND P5, PT, R252, R137, PT ;  /* 0x00000089fc00720c */ /* 0x000fe20003fa6070 */
[----:B------:R-:W-:Y:S01]  /*17060*/  STG.E.U16 [R206.64+0x40], R174 ;  /* 0x000040aece007986 */ /* 0x000fe2000c10151a */
[----:B------:R-:W-:Y:S01]  /*17070*/  LOP3.LUT R137, R194, 0xffff, RZ, 0xc0, !PT ;  /* 0x0000ffffc2897812 */ /* 0x000fe200078ec0ff */
[----:B------:R-:W-:Y:S01]  /*17080*/  @!P6 HFMA2.BF16_V2 R239, -RZ.H0_H0, RZ.H0_H0, -R175.H0_H0 ;  /* 0x200000ffffefe231 */ /* 0x000fe200003409af */
[----:B------:R-:W-:Y:S01]  /*17090*/  SHF.R.U32.HI R136, RZ, 0x18, R194 ;  /* 0x00000018ff887819 */ /* 0x000fe200000116c2 */
[----:B------:R-:W-:Y:S01]  /*170a0*/  STG.E.U16 [R206.64+0x42], R173 ;  /* 0x000042adce007986 */ /* 0x000fe2000c10151a */
[----:B------:R-:W-:Y:S03]  /*170b0*/  SHF.R.U32.HI R137, RZ, 0x8, R137 ;  /* 0x00000008ff897819 */ /* 0x000fe60000011689 */
[----:B------:R-:W-:Y:S01]  /*170c0*/  PRMT R197, R197, 0x5410, R136 ;  /* 0x00005410c5c57816 */ /* 0x000fe20000000088 */
[C---:B------:R-:W-:Y:S01]  /*170d0*/  HMMA.16816.F32.BF16 R20, R132.reuse, R140, R20 ;  /* 0x0000008c8414723c */ /* 0x040fe20000041814 */
[----:B------:R-:W-:Y:S01]  /*170e0*/  PRMT R178, R178, 0x5410, R137 ;  /* 0x00005410b2b27816 */ /* 0x000fe20000000089 */
[----:B------:R-:W-:Y:S01]  /*170f0*/  @!P4 HFMA2.BF16_V2 R226, -RZ.H0_H0, RZ.H0_H0, -R180.H0_H0 ;  /* 0x200000ffffe2c231 */ /* 0x000fe200003409b4 */
[----:B------:R-:W2:Y:S01]  /*17100*/  LDSM.16.MT88.4 R136, [R208+0x1e800] ;  /* 0x01e80000d088783b */ /* 0x000ea20000004200 */
[----:B------:R-:W-:Y:S01]  /*17110*/  PRMT R176, R175, 0x7632, R176 ;  /* 0x00007632afb07816 */ /* 0x000fe200000000b0 */
[----:B------:R-:W-:Y:S01]  /*17120*/  FADD.FTZ R185, R193, R204 ;  /* 0x000000ccc1b97221 */ /* 0x000fe20000010000 */
[----:B------:R-:W-:Y:S01]  /*17130*/  PRMT R177, R180, 0x7632, R177 ;  /* 0x00007632b4b17816 */ /* 0x000fe200000000b1 */
[----:B------:R-:W-:Y:S01]  /*17140*/  MUFU.EX2 R193, R187 ;  /* 0x000000bb00c17308 */ /* 0x000fe20000000800 */
[C---:B------:R-:W-:Y:S01]  /*17150*/  HMMA.16816.F32.BF16 R24, R132.reuse, R142, R24 ;  /* 0x0000008e8418723c */ /* 0x040fe20000041818 */
[----:B------:R-:W-:Y:S03]  /*17160*/  SHF.R.U32.HI R140, RZ, 0x10, R194 ;  /* 0x00000010ff8c7819 */ /* 0x000fe600000116c2 */
[C---:B------:R-:W-:Y:S01]  /*17170*/  LOP3.LUT R141, R155.reuse, 0xffff, RZ, 0xc0, !PT ;  /* 0x0000ffff9b8d7812 */ /* 0x040fe200078ec0ff */
[----:B------:R-:W-:Y:S01]  /*17180*/  @!P5 HFMA2.BF16_V2 R233, -RZ.H0_H0, RZ.H0_H0, -R176.H0_H0 ;  /* 0x200000ffffe9d231 */ /* 0x000fe200003409b0 */
[----:B------:R-:W-:Y:S01]  /*17190*/  LOP3.LUT R149, R140, 0xff, RZ, 0xc0, !PT ;  /* 0x000000ff8c957812 */ /* 0x000fe200078ec0ff */
[----:B------:R-:W-:Y:S01]  /*171a0*/  FADD.FTZ R188, R188, R185 ;  /* 0x000000b9bcbc7221 */ /* 0x000fe20000010000 */
[----:B------:R-:W-:Y:S04]  /*171b0*/  LOP3.LUT R143, R155, 0xff, RZ, 0xc0, !PT ;  /* 0x000000ff9b8f7812 */ /* 0x000fe800078ec0ff */
[----:B------:R-:W-:Y:S01]  /*171c0*/  FADD.FTZ R201, R169, R188 ;  /* 0x000000bca9c97221 */ /* 0x000fe20000010000 */
[----:B------:R-:W-:Y:S01]  /*171d0*/  SHF.R.U32.HI R142, RZ, 0x10, R155 ;  /* 0x00000010ff8e7819 */ /* 0x000fe2000001169b */
[C---:B-1----:R-:W-:Y:S01]  /*171e0*/  HMMA.16816.F32.BF16 R28, R132.reuse, R144, R28 ;  /* 0x00000090841c723c */ /* 0x042fe2000004181c */
[----:B------:R-:W-:Y:S01]  /*171f0*/  SHF.R.U32.HI R140, RZ, 0x8, R141 ;  /* 0x00000008ff8c7819 */ /* 0x000fe2000001168d */
[----:B------:R-:W-:Y:S01]  /*17200*/  FADD.FTZ R201, R168, R201 ;  /* 0x000000c9a8c97221 */ /* 0x000fe20000010000 */
[----:B------:R-:W-:Y:S02]  /*17210*/  PRMT R141, R175, 0x5410, R176 ;  /* 0x00005410af8d7816 */ /* 0x000fe400000000b0 */
[----:B------:R-:W-:Y:S02]  /*17220*/  @!P6 PRMT R175, R239, 0x5410, RZ ;  /* 0x00005410efafe816 */ /* 0x000fe400000000ff */
[----:B------:R-:W-:Y:S01]  /*17230*/  ISETP.GE.U32.AND P6, PT, R252, R149, PT ;  /* 0x00000095fc00720c */ /* 0x000fe20003fc6070 */
[C---:B------:R-:W-:Y:S01]  /*17240*/  HMMA.16816.F32.BF16 R32, R132.reuse, R146, R32 ;  /* 0x000000928420723c */ /* 0x040fe20000041820 */
[----:B------:R-:W1:Y:S03]  /*17250*/  LDSM.16.MT88.4 R148, [R212+0x19000] ;  /* 0x01900000d494783b */ /* 0x000e660000004200 */
[----:B------:R-:W-:Y:S02]  /*17260*/  PRMT R143, R143, 0x5410, R140 ;  /* 0x000054108f8f7816 */ /* 0x000fe4000000008c */
[----:B------:R-:W-:Y:S02]  /*17270*/  LOP3.LUT R140, R194, 0xffff, RZ, 0xc0, !PT ;  /* 0x0000ffffc28c7812 */ /* 0x000fe400078ec0ff */
[----:B------:R-:W-:Y:S01]  /*17280*/  SHF.R.U32.HI R155, RZ, 0x18, R155 ;  /* 0x00000018ff9b7819 */ /* 0x000fe2000001169b */
[----:B------:R-:W-:Y:S01]  /*17290*/  HSET2.LE.AND R143, R143, R205, PT ;  /* 0x000000cd8f8f7233 */ /* 0x000fe20003803000 */
[----:B------:R-:W-:Y:S02]  /*172a0*/  STG.E.U16 [R190.64+0x40], R175 ;  /* 0x000040afbe007986 */ /* 0x000fe4000c10151a */
[----:B------:R-:W-:Y:S01]  /*172b0*/  SHF.R.U32.HI R140, RZ, 0x8, R140 ;  /* 0x00000008ff8c7819 */ /* 0x000fe2000001168c */
[C---:B--2---:R-:W-:Y:S01]  /*172c0*/  HMMA.16816.F32.BF16 R124, R132.reuse, R136, R124 ;  /* 0x00000088847c723c */ /* 0x044fe2000004187c */
[----:B------:R-:W-:Y:S01]  /*172d0*/  LOP3.LUT R142, R142, 0xff, RZ, 0xc0, !PT ;  /* 0x000000ff8e8e7812 */ /* 0x000fe200078ec0ff */
[----:B------:R-:W-:Y:S01]  /*172e0*/  @!P6 HFMA2.BF16_V2 R224, -RZ.H0_H0, RZ.H0_H0, -R179.H0_H0 ;  /* 0x200000ffffe0e231 */ /* 0x000fe200003409b3 */
[----:B------:R-:W-:Y:S02]  /*172f0*/  LOP3.LUT R145, R140, 0xffff, RZ, 0xc0, !PT ;  /* 0x0000ffff8c917812 */ /* 0x000fe400078ec0ff */
[----:B------:R-:W-:Y:S02]  /*17300*/  PRMT R142, R142, 0x5410, R155 ;  /* 0x000054108e8e7816 */ /* 0x000fe4000000009b */
[----:B------:R-:W-:Y:S01]  /*17310*/  LOP3.LUT R140, R143, R152, RZ, 0xc0, !PT ;  /* 0x000000988f8c7212 */ /* 0x000fe200078ec0ff */
[----:B------:R-:W-:Y:S01]  /*17320*/  HMMA.16816.F32.BF16 R128, R132, R138, R128 ;  /* 0x0000008a8480723c */ /* 0x000fe20000041880 */
[----:B------:R-:W2:Y:S03]  /*17330*/  LDSM.16.MT88.4 R152, [R210+0x19000] ;  /* 0x01900000d298783b */ /* 0x000ea60000004200 */
[--C-:B------:R-:W-:Y:S01]  /*17340*/  HSET2.LE.AND R142, R142, R205.reuse, PT ;  /* 0x000000cd8e8e7233 */ /* 0x100fe20003803000 */
[----:B------:R-:W-:Y:S01]  /*17350*/  PRMT R137, R180, 0x5410, R177 ;  /* 0x00005410b4897816 */ /* 0x000fe200000000b1 */
[--C-:B------:R-:W-:Y:S01]  /*17360*/  HSET2.LE.AND R143, R197, R205.reuse, PT ;  /* 0x000000cdc58f7233 */ /* 0x100fe20003803000 */
[----:B------:R-:W-:Y:S01]  /*17370*/  @!P5 PRMT R176, R233, 0x5410, RZ ;  /* 0x00005410e9b0d816 */ /* 0x000fe200000000ff */
[----:B------:R-:W3:Y:S01]  /*17380*/  MUFU.EX2 R197, R163 ;  /* 0x000000a300c57308 */ /* 0x000ee20000000800 */
[----:B------:R-:W-:Y:S02]  /*17390*/  LOP3.LUT R141, R142, R141, RZ, 0xc0, !PT ;  /* 0x0000008d8e8d7212 */ /* 0x000fe400078ec0ff */
[----:B------:R-:W-:Y:S01]  /*173a0*/  ISETP.GE.U32.AND P5, PT, R252, R145, PT ;  /* 0x00000091fc00720c */ /* 0x000fe20003fa6070 */
[----:B------:R-:W-:Y:S01]  /*173b0*/  HSET2.LE.AND R142, R178, R205, PT ;  /* 0x000000cdb28e7233 */ /* 0x000fe20003803000 */
[C---:B------:R-:W-:Y:S01]  /*173c0*/  PRMT R178, R179.reuse, 0x7632, R178 ;  /* 0x00007632b3b27816 */ /* 0x040fe200000000b2 */
[----:B------:R-:W4:Y:S01]  /*173d0*/  LDSM.16.MT88.4 R144, [R209+0x19000] ;  /* 0x01900000d190783b */ /* 0x000f220000004200 */
[----:B------:R-:W-:Y:S02]  /*173e0*/  @!P4 PRMT R180, R226, 0x5410, RZ ;  /* 0x00005410e2b4c816 */ /* 0x000fe400000000ff */
[----:B------:R-:W-:Y:S02]  /*173f0*/  PRMT R132, R179, 0x5410, R178 ;  /* 0x00005410b3847816 */ /* 0x000fe400000000b2 */
[----:B------:R-:W-:Y:S02]  /*17400*/  LOP3.LUT R142, R142, R137, RZ, 0xc0, !PT ;  /* 0x000000898e8e7212 */ /* 0x000fe400078ec0ff */
[----:B------:R-:W-:Y:S01]  /*17410*/  LOP3.LUT R143, R143, R132, RZ, 0xc0, !PT ;  /* 0x000000848f8f7212 */ /* 0x000fe200078ec0ff */
[----:B------:R-:W-:Y:S01]  /*17420*/  LDSM.16.MT88.4 R136, [R212+0x1b000] ;  /* 0x01b00000d488783b */ /* 0x000fe20000004200 */
[----:B------:R-:W-:Y:S01]  /*17430*/  @!P6 PRMT R179, R224, 0x5410, RZ ;  /* 0x00005410e0b3e816 */ /* 0x000fe200000000ff */
[----:B------:R-:W-:Y:S01]  /*17440*/  @!P5 HFMA2.BF16_V2 R225, -RZ.H0_H0, RZ.H0_H0, -R177.H0_H0 ;  /* 0x200000ffffe1d231 */ /* 0x000fe200003409b1 */
[----:B------:R-:W-:Y:S02]  /*17450*/  SHF.R.U32.HI R195, RZ, 0x18, R194 ;  /* 0x00000018ffc37819 */ /* 0x000fe400000116c2 */
[----:B------:R-:W4:Y:S01]  /*17460*/  MUFU.EX2 R194, R182 ;  /* 0x000000b600c27308 */ /* 0x000f220000000800 */
[C---:B-1----:R-:W-:Y:S01]  /*17470*/  HMMA.16816.F32.BF16 R4, R140.reuse, R148, R4 ;  /* 0x000000948c04723c */ /* 0x042fe20000041804 */
[----:B------:R-:W-:Y:S01]  /*17480*/  @!P5 PRMT R177, R225, 0x5410, RZ ;  /* 0x00005410e1b1d816 */ /* 0x000fe200000000ff */
[----:B------:R-:W1:Y:S01]  /*17490*/  LDSM.16.MT88.4 R132, [R208+0x19000] ;  /* 0x01900000d084783b */ /* 0x000e620000004200 */
[----:B------:R-:W-:Y:S02]  /*174a0*/  ISETP.GE.U32.AND P4, PT, R252, R195, PT ;  /* 0x000000c3fc00720c */ /* 0x000fe40003f86070 */
[----:B---3--:R-:W-:Y:S03]  /*174b0*/  F2FP.BF16.PACK_AB R188, R198, R197 ;  /* 0x000000c5c6bc723e */ /* 0x008fe600000010ff */
[C---:B------:R-:W-:Y:S01]  /*174c0*/  HMMA.16816.F32.BF16 R8, R140.reuse, R150, R8 ;  /* 0x000000968c08723c */ /* 0x040fe20000041808 */
[----:B------:R-:W-:Y:S01]  /*174d0*/  PRMT R187, R188, 0x7632, R187 ;  /* 0x00007632bcbb7816 */ /* 0x000fe200000000bb */
[----:B------:R-:W3:Y:S01]  /*174e0*/  LDSM.16.MT88.4 R148, [R210+0x1b000] ;  /* 0x01b00000d294783b */ /* 0x000ee20000004200 */
[----:B------:R1:W1:Y:S05]  /*174f0*/  MUFU.EX2 R195, R183 ;  /* 0x000000b700c37308 */ /* 0x00026a0000000800 */
[C---:B--2---:R-:W-:Y:S01]  /*17500*/  HMMA.16816.F32.BF16 R36, R140.reuse, R152, R36 ;  /* 0x000000988c24723c */ /* 0x044fe20000041824 */
[----:B------:R-:W-:Y:S01]  /*17510*/  @!P4 HFMA2.BF16_V2 R232, -RZ.H0_H0, RZ.H0_H0, -R178.H0_H0 ;  /* 0x200000ffffe8c231 */ /* 0x000fe200003409b2 */
[----:B------:R-:W-:Y:S04]  /*17520*/  STG.E.U16 [R190.64+0x42], R176 ;  /* 0x000042b0be007986 */ /* 0x000fe8000c10151a */
[----:B------:R-:W-:Y:S01]  /*17530*/  STG.E.U16 [R206.64+0x50], R180 ;  /* 0x000050b4ce007986 */ /* 0x000fe2000c10151a */
[----:B------:R-:W-:Y:S01]  /*17540*/  @!P4 PRMT R178, R232, 0x5410, RZ ;  /* 0x00005410e8b2c816 */ /* 0x000fe200000000ff */
[C---:B------:R-:W-:Y:S01]  /*17550*/  HMMA.16816.F32.BF16 R40, R140.reuse, R154, R40 ;  /* 0x0000009a8c28723c */ /* 0x040fe20000041828 */
[C---:B----4-:R-:W-:Y:S01]  /*17560*/  F2FP.BF16.PACK_AB R182, R189.reuse, R194 ;  /* 0x000000c2bdb6723e */ /* 0x050fe200000010ff */
[----:B------:R-:W2:Y:S02]  /*17570*/  LDSM.16.MT88.4 R152, [R209+0x1b000] ;  /* 0x01b00000d198783b */ /* 0x000ea40000004200 */
[----:B------:R-:W-:Y:S01]  /*17580*/  FADD.FTZ R194, R194, R201 ;  /* 0x000000c9c2c27221 */ /* 0x000fe20000010000 */
[----:B------:R-:W-:Y:S03]  /*17590*/  PRMT R181, R182, 0x7632, R181 ;  /* 0x00007632b6b57816 */ /* 0x000fe600000000b5 */
[C---:B------:R-:W-:Y:S01]  /*175a0*/  HMMA.16816.F32.BF16 R44, R140.reuse, R144, R44 ;  /* 0x000000908c2c723c */ /* 0x040fe2000004182c */
[----:B------:R-:W-:Y:S01]  /*175b0*/  FADD.FTZ R194, R189, R194 ;  /* 0x000000c2bdc27221 */ /* 0x000fe20000010000 */
[----:B------:R-:W-:Y:S02]  /*175c0*/  STG.E.U16 [R206.64+0x52], R177 ;  /* 0x000052b1ce007986 */ /* 0x000fe4000c10151a */
[----:B-1----:R-:W-:Y:S02]  /*175d0*/  F2FP.BF16.PACK_AB R183, R193, R192 ;  /* 0x000000c0c1b7723e */ /* 0x002fe400000010ff */
[----:B------:R-:W-:Y:S02]  /*175e0*/  STG.E.U16 [R190.64+0x50], R179 ;  /* 0x000050b3be007986 */ /* 0x000fe4000c10151a */
[C---:B------:R-:W-:Y:S01]  /*175f0*/  HMMA.16816.F32.BF16 R48, R140.reuse, R146, R48 ;  /* 0x000000928c30723c */ /* 0x040fe20000041830 */
[C---:B------:R-:W-:Y:S01]  /*17600*/  PRMT R184, R183.reuse, 0x7632, R184 ;  /* 0x00007632b7b87816 */ /* 0x040fe200000000b8 */
[----:B------:R-:W-:Y:S03]  /*17610*/  LDSM.16.MT88.4 R144, [R212+0x1d000] ;  /* 0x01d00000d490783b */ /* 0x000fe60000004200 */
[----:B------:R-:W-:Y:S03]  /*17620*/  PRMT R165, R183, 0x5410, R184 ;  /* 0x00005410b7a57816 */ /* 0x000fe600000000b8 */
[C---:B------:R-:W-:Y:S02]  /*17630*/  HMMA.16816.F32.BF16 R52, R140.reuse, R132, R52 ;  /* 0x000000848c34723c */ /* 0x040fe40000041834 */
[----:B------:R-:W-:Y:S06]  /*17640*/  STG.E.U16 [R190.64+0x52], R178 ;  /* 0x000052b2be007986 */ /* 0x000fec000c10151a */
        /* <DEDUP_REMOVED lines=9> */
[C---:B------:R-:W-:Y:S07]  /*176e0*/  HMMA.16816.F32.BF16 R80, R140.reuse, R154, R80 ;  /* 0x0000009a8c50723c */ /* 0x040fee0000041850 */
[----:B------:R-:W-:Y:S01]  /*176f0*/  IMAD.WIDE.U32 R154, R164, -0x2daee0ad, RZ ;  /* 0xd2511f53a49a7825 */ /* 0x000fe200078e00ff */
[C---:B-1----:R-:W-:Y:S01]  /*17700*/  HMMA.16816.F32.BF16 R84, R140.reuse, R132, R84 ;  /* 0x000000848c54723c */ /* 0x042fe20000041854 */
[----:B------:R-:W-:Y:S03]  /*17710*/  PRMT R164, R182, 0x5410, R181 ;  /* 0x00005410b6a47816 */ /* 0x000fe600000000b5 */
[----:B------:R-:W-:Y:S02]  /*17720*/  LOP3.LUT R152, R155, UR4, R170, 0x96, !PT ;  /* 0x000000049b987c12 */ /* 0x000fe4000f8e96aa */
[----:B------:R-:W-:Y:S02]  /*17730*/  LOP3.LUT R153, R154, 0xff, RZ, 0xc0, !PT ;  /* 0x000000ff9a997812 */ /* 0x000fe400078ec0ff */
[C---:B------:R-:W-:Y:S01]  /*17740*/  HMMA.16816.F32.BF16 R88, R140.reuse, R134, R88 ;  /* 0x000000868c58723c */ /* 0x040fe20000041858 */
[----:B------:R-:W1:Y:S07]  /*17750*/  LDSM.16.MT88.4 R132, [R208+0x1d000] ;  /* 0x01d00000d084783b */ /* 0x000e6e0000004200 */
[C---:B------:R-:W-:Y:S07]  /*17760*/  HMMA.16816.F32.BF16 R92, R140.reuse, R144, R92 ;  /* 0x000000908c5c723c */ /* 0x040fee000004185c */
[----:B------:R-:W-:Y:S01]  /*17770*/  LOP3.LUT R145, R152, 0xff, RZ, 0xc0, !PT ;  /* 0x000000ff98917812 */ /* 0x000fe200078ec0ff */
[C---:B------:R-:W-:Y:S01]  /*17780*/  HMMA.16816.F32.BF16 R96, R140.reuse, R146, R96 ;  /* 0x000000928c60723c */ /* 0x040fe20000041860 */
[----:B------:R-:W-:Y:S02]  /*17790*/  SHF.R.U32.HI R144, RZ, 0x10, R152 ;  /* 0x00000010ff907819 */ /* 0x000fe40000011698 */
[----:B------:R-:W-:Y:S02]  /*177a0*/  ISETP.GE.U32.AND P5, PT, R252, R145, PT ;  /* 0x00000091fc00720c */ /* 0x000fe40003fa6070 */
[----:B------:R-:W-:Y:S02]  /*177b0*/  LOP3.LUT R145, R144, 0xff, RZ, 0xc0, !PT ;  /* 0x000000ff90917812 */ /* 0x000fe400078ec0ff */
[----:B------:R-:W-:Y:S01]  /*177c0*/  LOP3.LUT R144, R152, 0xffff, RZ, 0xc0, !PT ;  /* 0x0000ffff98907812 */ /* 0x000fe200078ec0ff */
[C---:B----4-:R-:W-:Y:S01]  /*177d0*/  HMMA.16816.F32.BF16 R100, R140.reuse, R136, R100 ;  /* 0x000000888c64723c */ /* 0x050fe20000041864 */
[----:B------:R-:W-:Y:S07]  /*177e0*/  ISETP.GE.U32.AND P6, PT, R252, R145, PT ;  /* 0x00000091fc00720c */ /* 0x000fee0003fc6070 */
[C---:B------:R-:W-:Y:S01]  /*177f0*/  HMMA.16816.F32.BF16 R104, R140.reuse, R138, R104 ;  /* 0x0000008a8c68723c */ /* 0x040fe20000041868 */
[----:B------:R-:W2:Y:S03]  /*17800*/  LDSM.16.MT88.4 R136, [R212+0x1f000] ;  /* 0x01f00000d488783b */ /* 0x000ea60000004200 */
[----:B------:R-:W-:Y:S02]  /*17810*/  @!P5 HFMA2.BF16_V2 R223, -RZ.H0_H0, RZ.H0_H0, -R182.H0_H0 ;  /* 0x200000ffffdfd231 */ /* 0x000fe400003409b6 */
[----:B------:R-:W-:Y:S02]  /*17820*/  @!P6 HFMA2.BF16_V2 R222, -RZ.H0_H0, RZ.H0_H0, -R183.H0_H0 ;  /* 0x200000ffffdee231 */ /* 0x000fe400003409b7 */
[C---:B---3--:R-:W-:Y:S01]  /*17830*/  HMMA.16816.F32.BF16 R108, R140.reuse, R148, R108 ;  /* 0x000000948c6c723c */ /* 0x048fe2000004186c */
[----:B------:R-:W-:Y:S03]  /*17840*/  @!P5 PRMT R182, R223, 0x5410, RZ ;  /* 0x00005410dfb6d816 */ /* 0x000fe600000000ff */
[----:B------:R-:W-:Y:S02]  /*17850*/  @!P6 PRMT R183, R222, 0x5410, RZ ;  /* 0x00005410deb7e816 */ /* 0x000fe400000000ff */
[----:B------:R-:W-:Y:S01]  /*17860*/  STG.E.U16 [R206.64+0x60], R182 ;  /* 0x000060b6ce007986 */ /* 0x000fe2000c10151a */
[----:B------:R-:W-:Y:S01]  /*17870*/  SHF.R.U32.HI R149, RZ, 0x8, R144 ;  /* 0x00000008ff957819 */ /* 0x000fe20000011690 */
[C---:B------:R-:W-:Y:S01]  /*17880*/  HMMA.16816.F32.BF16 R112, R140.reuse, R150, R112 ;  /* 0x000000968c70723c */ /* 0x040fe20000041870 */
[----:B------:R-:W-:Y:S01]  /*17890*/  LOP3.LUT R148, R155, UR4, R170, 0x96, !PT ;  /* 0x000000049b947c12 */ /* 0x000fe2000f8e96aa */
[----:B------:R-:W3:Y:S02]  /*178a0*/  LDSM.16.MT88.4 R144, [R210+0x1f000] ;  /* 0x01f00000d290783b */ /* 0x000ee40000004200 */
[----:B------:R-:W-:Y:S01]  /*178b0*/  FADD.FTZ R170, R186, R171 ;  /* 0x000000abbaaa7221 */ /* 0x000fe20000010000 */
[----:B------:R-:W-:Y:S01]  /*178c0*/  F2FP.BF16.PACK_AB R186, R196, R195 ;  /* 0x000000c3c4ba723e */ /* 0x000fe200000010ff */
[----:B------:R-:W-:Y:S01]  /*178d0*/  FADD.FTZ R195, R195, R194 ;  /* 0x000000c2c3c37221 */ /* 0x000fe20000010000 */
[----:B------:R-:W-:Y:S01]  /*178e0*/  SHF.R.U32.HI R151, RZ, 0x18, R148 ;  /* 0x00000018ff977819 */ /* 0x000fe20000011694 */
[C---:B-1----:R-:W-:Y:S01]  /*178f0*/  HMMA.16816.F32.BF16 R116, R140.reuse, R132, R116 ;  /* 0x000000848c74723c */ /* 0x042fe20000041874 */
[----:B------:R-:W-:Y:S03]  /*17900*/  LOP3.LUT R149, R149, 0xffff, RZ, 0xc0, !PT ;  /* 0x0000ffff95957812 */ /* 0x000fe600078ec0ff */
[----:B------:R-:W-:Y:S01]  /*17910*/  FADD.FTZ R199, R167, R170 ;  /* 0x000000aaa7c77221 */ /* 0x000fe20000010000 */
[----:B------:R-:W-:Y:S01]  /*17920*/  ISETP.GE.U32.AND P4, PT, R252, R149, PT ;  /* 0x00000095fc00720c */ /* 0x000fe20003f86070 */
[----:B------:R-:W-:Y:S01]  /*17930*/  LDSM.16.MT88.4 R168, [R208+0x1f800] ;  /* 0x01f80000d0a8783b */ /* 0x000fe20000004200 */
[----:B------:R-:W-:Y:S01]  /*17940*/  LOP3.LUT R133, R154, 0xff, RZ, 0xc0, !PT ;  /* 0x000000ff9a857812 */ /* 0x000fe200078ec0ff */
[C---:B------:R-:W-:Y:S01]  /*17950*/  HMMA.16816.F32.BF16 R120, R140.reuse, R134, R120 ;  /* 0x000000868c78723c */ /* 0x040fe20000041878 */
[----:B------:R-:W-:Y:S02]  /*17960*/  FADD.FTZ R3, R196, R195 ;  /* 0x000000c3c4037221 */ /* 0x000fe40000010000 */
[----:B------:R-:W-:Y:S01]  /*17970*/  ISETP.GE.U32.AND P5, PT, R252, R133, PT ;  /* 0x00000085fc00720c */ /* 0x000fe20003fa6070 */
[----:B------:R-:W-:Y:S01]  /*17980*/  FADD.FTZ R192, R192, R199 ;  /* 0x000000c7c0c07221 */ /* 0x000fe20000010000 */
[----:B------:R-:W-:Y:S01]  /*17990*/  LOP3.LUT R150, R154, 0xffff, RZ, 0xc0, !PT ;  /* 0x0000ffff9a967812 */ /* 0x000fe200078ec0ff */
[----:B------:R-:W1:Y:S01]  /*179a0*/  LDSM.16.MT88.4 R132, [R209+0x1f000] ;  /* 0x01f00000d184783b */ /* 0x000e620000004200 */
[C---:B------:R-:W-:Y:S01]  /*179b0*/  PRMT R185, R186.reuse, 0x7632, R185 ;  /* 0x00007632bab97816 */ /* 0x040fe200000000b9 */
[----:B------:R-:W-:Y:S01]  /*179c0*/  FADD.FTZ R192, R193, R192 ;  /* 0x000000c0c1c07221 */ /* 0x000fe20000010000 */
[C---:B--2---:R-:W-:Y:S03]  /*179d0*/  HMMA.16816.F32.BF16 R12, R140.reuse, R136, R12 ;  /* 0x000000888c0c723c */ /* 0x044fe6000004180c */
[----:B------:R-:W-:Y:S01]  /*179e0*/  @!P4 HFMA2.BF16_V2 R221, -RZ.H0_H0, RZ.H0_H0, -R181.H0_H0 ;  /* 0x200000ffffddc231 */ /* 0x000fe200003409b5 */
[----:B------:R-:W-:Y:S01]  /*179f0*/  SHF.R.U32.HI R150, RZ, 0x8, R150 ;  /* 0x00000008ff967819 */ /* 0x000fe20000011696 */
[----:B------:R2:W-:Y:S01]  /*17a00*/  STL [R1+0x6c], R3 ;  /* 0x00006c0301007387 */ /* 0x0005e20000100800 */
[----:B------:R-:W-:Y:S01]  /*17a10*/  PRMT R166, R186, 0x5410, R185 ;  /* 0x00005410baa67816 */ /* 0x000fe200000000b9 */
[----:B------:R-:W-:Y:S01]  /*17a20*/  @!P5 HFMA2.BF16_V2 R220, -RZ.H0_H0, RZ.H0_H0, -R186.H0_H0 ;  /* 0x200000ffffdcd231 */ /* 0x000fe200003409ba */
[C---:B------:R-:W-:Y:S01]  /*17a30*/  HMMA.16816.F32.BF16 R16, R140.reuse, R138, R16 ;  /* 0x0000008a8c10723c */ /* 0x040fe20000041810 */
[----:B------:R-:W-:Y:S03]  /*17a40*/  SHF.R.U32.HI R137, RZ, 0x18, R152 ;  /* 0x00000018ff897819 */ /* 0x000fe60000011698 */
[----:B------:R-:W-:Y:S01]  /*17a50*/  @!P4 PRMT R181, R221, 0x5410, RZ ;  /* 0x00005410ddb5c816 */ /* 0x000fe200000000ff */
[----:B------:R-:W-:Y:S01]  /*17a60*/  FADD.FTZ R197, R197, R192 ;  /* 0x000000c0c5c57221 */ /* 0x000fe20000010000 */
[----:B------:R-:W-:Y:S02]  /*17a70*/  ISETP.GE.U32.AND P4, PT, R252, R137, PT ;  /* 0x00000089fc00720c */ /* 0x000fe40003f86070 */
[----:B------:R-:W4:Y:S01]  /*17a80*/  LDSM.16.MT88.4 R136, [R208+0x1f000] ;  /* 0x01f00000d088783b */ /* 0x000f220000004200 */
[C---:B---3--:R-:W-:Y:S03]  /*17a90*/  HMMA.16816.F32.BF16 R20, R140.reuse, R144, R20 ;  /* 0x000000908c14723c */ /* 0x048fe60000041814 */
[----:B------:R-:W-:Y:S02]  /*17aa0*/  PRMT R153, R153, 0x5410, R150 ;  /* 0x0000541099997816 */ /* 0x000fe40000000096 */
[----:B------:R-:W-:Y:S02]  /*17ab0*/  @!P5 PRMT R186, R220, 0x5410, RZ ;  /* 0x00005410dcbad816 */ /* 0x000fe400000000ff */
[----:B------:R-:W-:Y:S01]  /*17ac0*/  STG.E.U16 [R206.64+0x62], R181 ;  /* 0x000062b5ce007986 */ /* 0x000fe2000c10151a */
[C---:B------:R-:W-:Y:S01]  /*17ad0*/  HMMA.16816.F32.BF16 R24, R140.reuse, R146, R24 ;  /* 0x000000928c18723c */ /* 0x040fe20000041818 */
[--C-:B------:R-:W-:Y:S02]  /*17ae0*/  SHF.R.U32.HI R152, RZ, 0x10, R154.reuse ;  /* 0x00000010ff987819 */ /* 0x100fe4000001169a */
[----:B------:R-:W-:Y:S01]  /*17af0*/  STG.E.U16 [R190.64+0x60], R183 ;  /* 0x000060b7be007986 */ /* 0x000fe2000c10151a */
[----:B------:R-:W-:Y:S01]  /*17b00*/  LOP3.LUT R145, R148, 0xffff, RZ, 0xc0, !PT ;  /* 0x0000ffff94917812 */ /* 0x000fe200078ec0ff */
[----:B------:R-:W-:Y:S01]  /*17b10*/  @!P4 HFMA2.BF16_V2 R231, -RZ.H0_H0, RZ.H0_H0, -R184.H0_H0 ;  /* 0x200000ffffe7c231 */ /* 0x000fe200003409b8 */
[----:B------:R-:W-:Y:S01]  /*17b20*/  SHF.R.U32.HI R144, RZ, 0x10, R154 ;  /* 0x00000010ff907819 */ /* 0x000fe2000001169a */
[--C-:B------:R-:W-:Y:S01]  /*17b30*/  HSET2.LE.AND R153, R153, R205.reuse, PT ;  /* 0x000000cd99997233 */ /* 0x100fe20003803000 */
[----:B------:R-:W-:Y:S01]  /*17b40*/  PRMT R167, R188, 0x5410, R187 ;  /* 0x00005410bca77816 */ /* 0x000fe200000000bb */
[----:B--2---:R-:W-:Y:S01]  /*17b50*/  IMAD.MOV.U32 R3, RZ, RZ, R2 ;  /* 0x000000ffff037224 */ /* 0x004fe200078e0002 */
[C---:B-1----:R-:W-:Y:S02]  /*17b60*/  HMMA.16816.F32.BF16 R28, R140.reuse, R132, R28 ;  /* 0x000000848c1c723c */ /* 0x042fe4000004181c */
[----:B------:R-:W-:Y:S02]  /*17b70*/  SHF.R.U32.HI R149, RZ, 0x18, R154 ;  /* 0x00000018ff957819 */ /* 0x000fe4000001169a */
[----:B------:R-:W-:Y:S02]  /*17b80*/  LOP3.LUT R152, R152, 0xff, RZ, 0xc0, !PT ;  /* 0x000000ff98987812 */ /* 0x000fe400078ec0ff */
[----:B------:R-:W-:Y:S02]  /*17b90*/  LOP3.LUT R147, R144, 0xff, RZ, 0xc0, !PT ;  /* 0x000000ff90937812 */ /* 0x000fe400078ec0ff */
[----:B------:R-:W-:Y:S01]  /*17ba0*/  SHF.R.U32.HI R144, RZ, 0x8, R145 ;  /* 0x00000008ff907819 */ /* 0x000fe20000011691 */
[C---:B------:R-:W-:Y:S03]  /*17bb0*/  HMMA.16816.F32.BF16 R32, R140.reuse, R134, R32 ;  /* 0x000000868c20723c */ /* 0x040fe60000041820 */
[----:B------:R-:W-:Y:S02]  /*17bc0*/  PRMT R152, R152, 0x5410, R149 ;  /* 0x0000541098987816 */ /* 0x000fe40000000095 */
[----:B------:R-:W-:Y:S02]  /*17bd0*/  ISETP.GE.U32.AND P6, PT, R252, R147, PT ;  /* 0x00000093fc00720c */ /* 0x000fe40003fc6070 */
[----:B------:R-:W-:Y:S01]  /*17be0*/  LOP3.LUT R149, R148, 0xff, RZ, 0xc0, !PT ;  /* 0x000000ff94957812 */ /* 0x000fe200078ec0ff */
[--C-:B------:R-:W-:Y:S01]  /*17bf0*/  HSET2.LE.AND R152, R152, R205.reuse, PT ;  /* 0x000000cd98987233 */ /* 0x100fe20003803000 */
[----:B------:R-:W-:Y:S03]  /*17c00*/  SHF.R.U32.HI R133, RZ, 0x10, R148 ;  /* 0x00000010ff857819 */ /* 0x000fe60000011694 */
[----:B------:R-:W-:Y:S01]  /*17c10*/  PRMT R149, R149, 0x5410, R144 ;  /* 0x0000541095957816 */ /* 0x000fe20000000090 */
[C---:B----4-:R-:W-:Y:S01]  /*17c20*/  HMMA.16816.F32.BF16 R124, R140.reuse, R136, R124 ;  /* 0x000000888c7c723c */ /* 0x050fe2000004187c */
[----:B------:R-:W1:Y:S01]  /*17c30*/  LDSM.16.MT88.4 R144, [R210+0x19800] ;  /* 0x01980000d290783b */ /* 0x000e620000004200 */
[----:B------:R-:W-:Y:S02]  /*17c40*/  LOP3.LUT R148, R133, 0xff, RZ, 0xc0, !PT ;  /* 0x000000ff85947812 */ /* 0x000fe400078ec0ff */
[----:B------:R-:W-:Y:S01]  /*17c50*/  LOP3.LUT R132, R154, 0xffff, RZ, 0xc0, !PT ;  /* 0x0000ffff9a847812 */ /* 0x000fe200078ec0ff */
[----:B------:R-:W-:Y:S01]  /*17c60*/  @!P6 HFMA2.BF16_V2 R228, -RZ.H0_H0, RZ.H0_H0, -R188.H0_H0 ;  /* 0x200000ffffe4e231 */ /* 0x000fe200003409bc */
[----:B------:R-:W-:Y:S01]  /*17c70*/  PRMT R148, R148, 0x5410, R151 ;  /* 0x0000541094947816 */ /* 0x000fe20000000097 */
[--C-:B------:R-:W-:Y:S01]  /*17c80*/  HSET2.LE.AND R137, R149, R205.reuse, PT ;  /* 0x000000cd95897233 */ /* 0x100fe20003803000 */
[----:B------:R-:W-:Y:S01]  /*17c90*/  HMMA.16816.F32.BF16 R128, R140, R138, R128 ;  /* 0x0000008a8c80723c */ /* 0x000fe20000041880 */
[----:B------:R-:W-:Y:S01]  /*17ca0*/  SHF.R.U32.HI R132, RZ, 0x8, R132 ;  /* 0x00000008ff847819 */ /* 0x000fe20000011684 */
[----:B------:R-:W-:Y:S02]  /*17cb0*/  LDSM.16.MT88.4 R140, [R210+0x1b800] ;  /* 0x01b80000d28c783b */ /* 0x000fe40000004200 */
[----:B------:R-:W-:Y:S01]  /*17cc0*/  HSET2.LE.AND R136, R148, R205, PT ;  /* 0x000000cd94887233 */ /* 0x000fe20003803000 */
[----:B------:R-:W-:Y:S02]  /*17cd0*/  LOP3.LUT R155, R132, 0xffff, RZ, 0xc0, !PT ;  /* 0x0000ffff849b7812 */ /* 0x000fe400078ec0ff */
[----:B------:R-:W-:Y:S02]  /*17ce0*/  LOP3.LUT R164, R137, R164, RZ, 0xc0, !PT ;  /* 0x000000a489a47212 */ /* 0x000fe400078ec0ff */
[----:B------:R-:W-:Y:S01]  /*17cf0*/  LOP3.LUT R165, R136, R165, RZ, 0xc0, !PT ;  /* 0x000000a588a57212 */ /* 0x000fe200078ec0ff */
[----:B------:R-:W2:Y:S02]  /*17d00*/  LDSM.16.MT88.4 R132, [R209+0x19800] ;  /* 0x01980000d184783b */ /* 0x000ea40000004200 */
[----:B------:R-:W-:Y:S02]  /*17d10*/  LOP3.LUT R166, R153, R166, RZ, 0xc0, !PT ;  /* 0x000000a699a67212 */ /* 0x000fe400078ec0ff */
[----:B------:R-:W-:Y:S02]  /*17d20*/  LOP3.LUT R167, R152, R167, RZ, 0xc0, !PT ;  /* 0x000000a798a77212 */ /* 0x000fe400078ec0ff */
[----:B------:R-:W-:Y:S02]  /*17d30*/  @!P4 PRMT R184, R231, 0x5410, RZ ;  /* 0x00005410e7b8c816 */ /* 0x000fe400000000ff */
[----:B------:R-:W3:Y:S01]  /*17d40*/  LDSM.16.MT88.4 R148, [R208+0x19800] ;  /* 0x01980000d094783b */ /* 0x000ee20000004200 */
[----:B------:R-:W-:Y:S02]  /*17d50*/  @!P6 PRMT R188, R228, 0x5410, RZ ;  /* 0x00005410e4bce816 */ /* 0x000fe400000000ff */
[C---:B------:R-:W-:Y:S01]  /*17d60*/  HMMA.16816.F32.BF16 R160, R164.reuse, R156, R4 ;  /* 0x0000009ca4a0723c */ /* 0x040fe20000041804 */
[C---:B------:R-:W-:Y:S02]  /*17d70*/  ISETP.GE.U32.AND P4, PT, R252.reuse, R155, PT ;  /* 0x0000009bfc00720c */ /* 0x040fe40003f86070 */
[----:B------:R-:W-:Y:S02]  /*17d80*/  SHF.R.U32.HI R155, RZ, 0x18, R154 ;  /* 0x00000018ff9b7819 */ /* 0x000fe4000001169a */
[----:B------:R-:W4:Y:S02]  /*17d90*/  LDSM.16.MT88.4 R136, [R212+0x1b800] ;  /* 0x01b80000d488783b */ /* 0x000f240000004200 */
[----:B------:R-:W-:Y:S01]  /*17da0*/  ISETP.GE.U32.AND P5, PT, R252, R155, PT ;  /* 0x0000009bfc00720c */ /* 0x000fe20003fa6070 */
[C---:B------:R-:W-:Y:S05]  /*17db0*/  HMMA.16816.F32.BF16 R156, R164.reuse, R158, R8 ;  /* 0x0000009ea49c723c */ /* 0x040fea0000041808 */
[----:B------:R-:W4:Y:S01]  /*17dc0*/  LDSM.16.MT88.4 R4, [R209+0x1b800] ;  /* 0x01b80000d104783b */ /* 0x000f220000004200 */
[----:B------:R-:W-:Y:S02]  /*17dd0*/  @!P4 HFMA2.BF16_V2 R229, -RZ.H0_H0, RZ.H0_H0, -R185.H0_H0 ;  /* 0x200000ffffe5c231 */ /* 0x000fe400003409b9 */
[C---:B-1----:R-:W-:Y:S04]  /*17de0*/  HMMA.16816.F32.BF16 R36, R164.reuse, R144, R36 ;  /* 0x00000090a424723c */ /* 0x042fe80000041824 */
[----:B------:R-:W-:Y:S01]  /*17df0*/  @!P4 PRMT R185, R229, 0x5410, RZ ;  /* 0x00005410e5b9c816 */ /* 0x000fe200000000ff */
[----:B------:R-:W1:Y:S01]  /*17e00*/  LDSM.16.MT88.4 R8, [R208+0x1b800] ;  /* 0x01b80000d008783b */ /* 0x000e620000004200 */
[----:B------:R-:W-:Y:S02]  /*17e10*/  @!P5 HFMA2.BF16_V2 R227, -RZ.H0_H0, RZ.H0_H0, -R187.H0_H0 ;  /* 0x200000ffffe3d231 */ /* 0x000fe400003409bb */
[C---:B------:R-:W-:Y:S04]  /*17e20*/  HMMA.16816.F32.BF16 R40, R164.reuse, R146, R40 ;  /* 0x00000092a428723c */ /* 0x040fe80000041828 */
[----:B------:R-:W-:Y:S01]  /*17e30*/  @!P5 PRMT R187, R227, 0x5410, RZ ;  /* 0x00005410e3bbd816 */ /* 0x000fe200000000ff */
[----:B------:R-:W-:Y:S01]  /*17e40*/  LDSM.16.MT88.4 R144, [R209+0x1d800] ;  /* 0x01d80000d190783b */ /* 0x000fe20000004200 */
[----:B------:R-:W-:Y:S02]  /*17e50*/  ISETP.LT.AND P5, PT, RZ, UR25, PT ;  /* 0x00000019ff007c0c */ /* 0x000fe4000bfa1270 */
[C---:B--2---:R-:W-:Y:S05]  /*17e60*/  HMMA.16816.F32.BF16 R44, R164.reuse, R132, R44 ;  /* 0x00000084a42c723c */ /* 0x044fea000004182c */
[----:B------:R-:W-:Y:S03]  /*17e70*/  STG.E.U16 [R190.64+0x62], R184 ;  /* 0x000062b8be007986 */ /* 0x000fe6000c10151a */
[C---:B------:R-:W-:Y:S01]  /*17e80*/  HMMA.16816.F32.BF16 R48, R164.reuse, R134, R48 ;  /* 0x00000086a430723c */ /* 0x040fe20000041830 */
[----:B------:R-:W2:Y:S07]  /*17e90*/  LDSM.16.MT88.4 R132, [R212+0x1d800] ;  /* 0x01d80000d484783b */ /* 0x000eae0000004200 */
[C---:B---3--:R-:W-:Y:S01]  /*17ea0*/  HMMA.16816.F32.BF16 R52, R164.reuse, R148, R52 ;  /* 0x00000094a434723c */ /* 0x048fe20000041834 */
[----:B------:R-:W-:Y:S04]  /*17eb0*/  STG.E.U16 [R206.64+0x70], R186 ;  /* 0x000070bace007986 */ /* 0x000fe8000c10151a */
[----:B------:R-:W-:Y:S03]  /*17ec0*/  STG.E.U16 [R206.64+0x72], R185 ;  /* 0x000072b9ce007986 */ /* 0x000fe6000c10151a */
[C---:B------:R-:W-:Y:S01]  /*17ed0*/  HMMA.16816.F32.BF16 R56, R164.reuse, R150, R56 ;  /* 0x00000096a438723c */ /* 0x040fe20000041838 */
[----:B------:R-:W-:Y:S07]  /*17ee0*/  LDSM.16.MT88.4 R148, [R208+0x1d800] ;  /* 0x01d80000d094783b */ /* 0x000fee0000004200 */
[C---:B----4-:R-:W-:Y:S01]  /*17ef0*/  HMMA.16816.F32.BF16 R60, R164.reuse, R136, R60 ;  /* 0x00000088a43c723c */ /* 0x050fe2000004183c */
[----:B------:R-:W-:Y:S04]  /*17f00*/  STG.E.U16 [R190.64+0x70], R188 ;  /* 0x000070bcbe007986 */ /* 0x000fe8000c10151a */
[----:B------:R-:W-:Y:S03]  /*17f10*/  STG.E.U16 [R190.64+0x72], R187 ;  /* 0x000072bbbe007986 */ /* 0x000fe6000c10151a */
[C---:B------:R-:W-:Y:S01]  /*17f20*/  HMMA.16816.F32.BF16 R64, R164.reuse, R138, R64 ;  /* 0x0000008aa440723c */ /* 0x040fe20000041840 */
[----:B------:R-:W3:Y:S07]  /*17f30*/  LDSM.16.MT88.4 R136, [R210+0x1d800] ;  /* 0x01d80000d288783b */ /* 0x000eee0000004200 */
[C---:B------:R-:W-:Y:S08]  /*17f40*/  HMMA.16816.F32.BF16 R68, R164.reuse, R140, R68 ;  /* 0x0000008ca444723c */ /* 0x040ff00000041844 */
[C---:B------:R-:W-:Y:S01]  /*17f50*/  HMMA.16816.F32.BF16 R72, R164.reuse, R142, R72 ;  /* 0x0000008ea448723c */ /* 0x040fe20000041848 */
[----:B------:R-:W-:Y:S07]  /*17f60*/  LDSM.16.MT88.4 R140, [R210+0x1f800] ;  /* 0x01f80000d28c783b */ /* 0x000fee0000004200 */
        /* <DEDUP_REMOVED lines=10> */
[C---:B------:R-:W-:Y:S08]  /*18010*/  HMMA.16816.F32.BF16 R108, R164.reuse, R144, R108 ;  /* 0x00000090a46c723c */ /* 0x040ff0000004186c */
[C---:B------:R-:W-:Y:S08]  /*18020*/  HMMA.16816.F32.BF16 R112, R164.reuse, R146, R112 ;  /* 0x00000092a470723c */ /* 0x040ff00000041870 */
[C---:B------:R-:W-:Y:S08]  /*18030*/  HMMA.16816.F32.BF16 R116, R164.reuse, R148, R116 ;  /* 0x00000094a474723c */ /* 0x040ff00000041874 */
[C---:B------:R-:W-:Y:S08]  /*18040*/  HMMA.16816.F32.BF16 R120, R164.reuse, R150, R120 ;  /* 0x00000096a478723c */ /* 0x040ff00000041878 */
[C---:B----4-:R-:W-:Y:S07]  /*18050*/  HMMA.16816.F32.BF16 R152, R164.reuse, R4, R12 ;  /* 0x00000004a498723c */ /* 0x050fee000004180c */
[----:B------:R-:W-:Y:S01]  /*18060*/  FADD.FTZ R4, R198, R197 ;  /* 0x000000c5c6047221 */ /* 0x000fe20000010000 */
[C---:B------:R-:W-:Y:S04]  /*18070*/  HMMA.16816.F32.BF16 R148, R164.reuse, R6, R16 ;  /* 0x00000006a494723c */ /* 0x040fe80000041810 */
[----:B------:R2:W-:Y:S04]  /*18080*/  STL [R1+0x68], R4 ;  /* 0x0000680401007387 */ /* 0x0005e80000100800 */
[C---:B------:R-:W-:Y:S08]  /*18090*/  HMMA.16816.F32.BF16 R144, R164.reuse, R140, R20 ;  /* 0x0000008ca490723c */ /* 0x040ff00000041814 */
[C---:B------:R-:W-:Y:S08]  /*180a0*/  HMMA.16816.F32.BF16 R140, R164.reuse, R142, R24 ;  /* 0x0000008ea48c723c */ /* 0x040ff00000041818 */
[C---:B-1----:R-:W-:Y:S08]  /*180b0*/  HMMA.16816.F32.BF16 R136, R164.reuse, R8, R28 ;  /* 0x00000008a488723c */ /* 0x042ff0000004181c */
[C---:B------:R-:W-:Y:S08]  /*180c0*/  HMMA.16816.F32.BF16 R132, R164.reuse, R10, R32 ;  /* 0x0000000aa484723c */ /* 0x040ff00000041820 */
[C---:B------:R-:W-:Y:S08]  /*180d0*/  HMMA.16816.F32.BF16 R124, R164.reuse, R168, R124 ;  /* 0x000000a8a47c723c */ /* 0x040ff0000004187c */
[----:B------:R-:W-:Y:S07]  /*180e0*/  HMMA.16816.F32.BF16 R128, R164, R170, R128 ;  /* 0x000000aaa480723c */ /* 0x000fee0000041880 */
[----:B------:R-:W-:Y:S01]  /*180f0*/  IADD3 R164, P4, R206, -0x80, RZ ;  /* 0xffffff80cea47810 */ /* 0x000fe20007f9e0ff */
[----:B------:R-:W-:Y:S04]  /*18100*/  IMAD.MOV.U32 R165, RZ, RZ, R0 ;  /* 0x000000ffffa57224 */ /* 0x000fe800078e0000 */
[----:B------:R-:W-:Y:S01]  /*18110*/  IADD3.X R167, R207, -0x1, RZ, P4, !PT ;  /* 0xffffffffcfa77810 */ /* 0x000fe200027fe4ff */
[----:B--2--5:R-:W-:-:S05]  /*18120*/  @P5 BRA `(.L_x_998) ;  /* 0xffffad7000005947 */ /* 0x024fca000383ffff */
.L_x_997:
[----:B------:R-:W2:Y:S01]  /*18130*/  LDL.LU R7, [R1+0x6c] ;  /* 0x00006c0001077983 */ /* 0x000ea20000300800 */
[----:B------:R-:W-:-:S02]  /*18140*/  MOV R12, 0x3f800000 ;  /* 0x3f800000000c7802 */ /* 0x000fc40000000f00 */
[----:B------:R-:W-:Y:S01]  /*18150*/  MOV R13, 0x3f800000 ;  /* 0x3f800000000d7802 */ /* 0x000fe20000000f00 */
[----:B------:R-:W3:Y:S01]  /*18160*/  LDL.LU R6, [R1+0x68] ;  /* 0x0000680001067983 */ /* 0x000ee20000300800 */
[----:B------:R-:W4:Y:S01]  /*18170*/  S2UR UR6, SR_CTAID.Y ;  /* 0x00000000000679c3 */ /* 0x000f220000002600 */
[----:B------:R-:W-:Y:S02]  /*18180*/  UISETP.NE.AND UP0, UPT, UR21, -0x1, UPT ;  /* 0xffffffff1500788c */ /* 0x000fe4000bf05270 */
[----:B------:R-:W5:Y:S01]  /*18190*/  LDL.LU R5, [R1] ;  /* 0x0000000001057983 */ /* 0x000f620000300800 */
[----:B------:R-:W-:Y:S01]  /*181a0*/  ULDC.64 UR4, c[0x0][0x1e8] ;  /* 0x00007a0000047ab9 */ /* 0x000fe20000000a00 */
[----:B------:R-:W-:Y:S01]  /*181b0*/  BSSY B0, `(.L_x_1001) ;  /* 0x0000195000007945 */ /* 0x000fe20003800000 */
[----:B------:R-:W-:Y:S02]  /*181c0*/  ULDC.U8 UR9, c[0x0][0x329] ;  /* 0x0000ca4000097ab9 */ /* 0x000fe40000000000 */
[----:B------:R-:W-:Y:S01]  /*181d0*/  UISETP.NE.AND UP1, UPT, UR9, URZ, UPT ;  /* 0x0000003f0900728c */ /* 0x000fe2000bf25270 */
[----:B------:R-:W1:Y:S01]  /*181e0*/  S2UR UR10, SR_CTAID.Z ;  /* 0x00000000000a79c3 */ /* 0x000e620000002700 */
[----:B------:R-:W-:-:S02]  /*181f0*/  ULDC UR8, c[0x0][0x214] ;  /* 0x0000850000087ab9 */ /* 0x000fc40000000800 */
[----:B------:R-:W-:Y:S02]  /*18200*/  @UP0 UIMAD.WIDE.U32 UR12, UR21, UR4, URZ ;  /* 0x00000004150c02a5 */ /* 0x000fe4000f8e003f */
[----:B------:R-:W-:Y:S02]  /*18210*/  UMOV UR18, URZ ;  /* 0x0000003f00127c82 */ /* 0x000fe40008000000 */
[----:B------:R-:W-:Y:S02]  /*18220*/  @UP0 UIMAD UR7, UR21, UR5, UR13 ;  /* 0x00000005150702a4 */ /* 0x000fe4000f8e020d */
[----:B------:R-:W-:Y:S02]  /*18230*/  UMOV UR19, URZ ;  /* 0x0000003f00137c82 */ /* 0x000fe40008000000 */
[----:B------:R-:W-:Y:S02]  /*18240*/  ULDC.64 UR4, c[0x0][0x1e0] ;  /* 0x0000780000047ab9 */ /* 0x000fe40000000a00 */
[----:B------:R-:W-:-:S02]  /*18250*/  @UP1 ULDC UR13, c[0x0][0x210] ;  /* 0x00008400000d1ab9 */ /* 0x000fc40000000800 */
[----:B----4-:R-:W-:Y:S02]  /*18260*/  @!UP0 USHF.R.S32.HI UR11, URZ, 0x1f, UR6 ;  /* 0x0000001f3f0b8899 */ /* 0x010fe40008011406 */
[----:B------:R-:W-:Y:S02]  /*18270*/  @!UP0 UIMAD.WIDE.U32 UR16, UR6, UR4, URZ ;  /* 0x00000004061082a5 */ /* 0x000fe4000f8e003f */
[----:B------:R-:W-:Y:S02]  /*18280*/  @!UP0 UIMAD UR11, UR11, UR4, URZ ;  /* 0x000000040b0b82a4 */ /* 0x000fe4000f8e023f */
[----:B------:R-:W-:Y:S02]  /*18290*/  @UP1 UIMAD UR13, UR13, UR8, URZ ;  /* 0x000000080d0d12a4 */ /* 0x000fe4000f8e023f */
[----:B------:R-:W-:Y:S02]  /*182a0*/  ULDC.U8 UR4, c[0x0][0x328] ;  /* 0x0000ca0000047ab9 */ /* 0x000fe40000000000 */
[----:B------:R-:W-:-:S02]  /*182b0*/  UISETP.NE.AND UP2, UPT, UR4, URZ, UPT ;  /* 0x0000003f0400728c */ /* 0x000fc4000bf45270 */
[----:B------:R-:W-:Y:S02]  /*182c0*/  @!UP0 UIMAD UR11, UR6, UR5, UR11 ;  /* 0x00000005060b82a4 */ /* 0x000fe4000f8e020b */
[----:B------:R-:W-:Y:S01]  /*182d0*/  UISETP.NE.OR UP3, UPT, UR9, URZ, !UP2 ;  /* 0x0000003f0900728c */ /* 0x000fe2000d765670 */
[----:B------:R-:W4:Y:S01]  /*182e0*/  S2UR UR9, SR_CTAID.X ;  /* 0x00000000000979c3 */ /* 0x000f220000002500 */
[----:B------:R-:W-:Y:S02]  /*182f0*/  ULDC UR5, c[0x0][0x234] ;  /* 0x00008d0000057ab9 */ /* 0x000fe40000000800 */
[----:B------:R-:W-:Y:S02]  /*18300*/  @!UP1 USEL UR13, UR8, UR5, !UP2 ;  /* 0x00000005080d9287 */ /* 0x000fe4000d000000 */
[----:B------:R-:W-:Y:S02]  /*18310*/  ULDC UR4, c[0x0][0x1c0] ;  /* 0x0000700000047ab9 */ /* 0x000fe40000000800 */
[----:B------:R-:W-:-:S02]  /*18320*/  @UP1 UMOV UR14, 0x1 ;  /* 0x00000001000e1882 */ /* 0x000fc40000000000 */
[----:B------:R-:W-:Y:S02]  /*18330*/  @!UP1 UIMAD UR14, UR13, UR4, URZ ;  /* 0x000000040d0e92a4 */ /* 0x000fe4000f8e023f */
[----:B------:R-:W-:Y:S02]  /*18340*/  @!UP3 UIMAD UR8, UR6, UR8, URZ ;  /* 0x000000080608b2a4 */ /* 0x000fe4000f8e023f */
[----:B------:R-:W-:Y:S02]  /*18350*/  @UP1 ULDC UR15, c[0x0][0x210] ;  /* 0x00008400000f1ab9 */ /* 0x000fe40000000800 */
[----:B------:R-:W-:Y:S02]  /*18360*/  UIMAD UR5, UR6, UR14, URZ ;  /* 0x0000000e060572a4 */ /* 0x000fe4000f8e023f */
[----:B------:R-:W-:Y:S02]  /*18370*/  @!UP1 UMOV UR15, 0x1 ;  /* 0x00000001000f9882 */ /* 0x000fe40000000000 */
[----:B------:R-:W-:-:S02]  /*18380*/  @!UP3 USEL UR8, UR8, UR21, !UP0 ;  /* 0x000000150808b287 */ /* 0x000fc4000c000000 */
[----:B------:R-:W-:Y:S02]  /*18390*/  USEL UR5, UR5, URZ, UP3 ;  /* 0x0000003f05057287 */ /* 0x000fe40009800000 */
[----:B------:R-:W-:Y:S02]  /*183a0*/  @!UP3 USHF.R.S32.HI UR19, URZ, 0x1f, UR8 ;  /* 0x0000001f3f13b899 */ /* 0x000fe40008011408 */
[----:B----4-:R-:W-:Y:S02]  /*183b0*/  UIMAD UR4, UR9, UR15, URZ ;  /* 0x0000000f090472a4 */ /* 0x010fe4000f8e023f */
[----:B-1----:R-:W-:Y:S02]  /*183c0*/  UIMAD UR13, UR10, UR13, UR5 ;  /* 0x0000000d0a0d72a4 */ /* 0x002fe4000f8e0205 */
[----:B------:R-:W-:Y:S02]  /*183d0*/  USHF.L.U32 UR4, UR4, 0x7, URZ ;  /* 0x0000000704047899 */ /* 0x000fe4000800063f */
[----:B------:R-:W-:-:S02]  /*183e0*/  @!UP3 UMOV UR18, UR8 ;  /* 0x000000080012bc82 */ /* 0x000fc40008000000 */
[----:B------:R-:W-:Y:S02]  /*183f0*/  USHF.R.S32.HI UR5, URZ, 0x1f, UR4 ;  /* 0x0000001f3f057899 */ /* 0x000fe40008011404 */
[----:B------:R-:W-:Y:S02]  /*18400*/  USHF.R.S32.HI UR6, URZ, 0x1f, UR13 ;  /* 0x0000001f3f067899 */ /* 0x000fe4000801140d */
[----:B------:R-:W-:Y:S02]  /*18410*/  UIADD3 UR4, UP2, UP1, UR4, UR18, UR13 ;  /* 0x0000001204047290 */ /* 0x000fe4000f95e00d */
[----:B------:R-:W-:Y:S02]  /*18420*/  @!UP0 UIADD3 UR7, UR17, UR11, URZ ;  /* 0x0000000b11078290 */ /* 0x000fe4000fffe03f */
[----:B------:R-:W-:Y:S02]  /*18430*/  UIADD3.X UR5, UR5, UR19, UR6, UP2, UP1 ;  /* 0x0000001305057290 */ /* 0x000fe400097e2406 */
[----:B------:R-:W-:Y:S01]  /*18440*/  @!UP0 UMOV UR12, UR16 ;  /* 0x00000010000c8c82 */ /* 0x000fe20008000000 */
[----:B--2---:R-:W1:Y:S04]  /*18450*/  SHFL.BFLY PT, R3, R7, 0x2, 0x1f ;  /* 0x0c401f0007037f89 */ /* 0x004e6800000e0000 */
[----:B---3--:R-:W2:Y:S01]  /*18460*/  SHFL.BFLY PT, R4, R6, 0x2, 0x1f ;  /* 0x0c401f0006047f89 */ /* 0x008ea200000e0000 */
[----:B-----5:R-:W-:Y:S01]  /*18470*/  MOV R166, R5 ;  /* 0x0000000500a67202 */ /* 0x020fe20000000f00 */
[----:B-1----:R-:W-:-:S02]  /*18480*/  FADD.FTZ R3, R3, R7 ;  /* 0x0000000703037221 */ /* 0x002fc40000010000 */
[----:B--2---:R-:W-:-:S03]  /*18490*/  FADD.FTZ R4, R4, R6 ;  /* 0x0000000604047221 */ /* 0x004fc60000010000 */
[----:B------:R-:W1:Y:S04]  /*184a0*/  SHFL.BFLY PT, R8, R3, 0x1, 0x1f ;  /* 0x0c201f0003087f89 */ /* 0x000e6800000e0000 */
[----:B------:R-:W2:Y:S04]  /*184b0*/  S2R R6, SR_TID.X ;  /* 0x0000000000067919 */ /* 0x000ea80000002100 */
[----:B------:R-:W3:Y:S01]  /*184c0*/  SHFL.BFLY PT, R7, R4, 0x1, 0x1f ;  /* 0x0c201f0004077f89 */ /* 0x000ee200000e0000 */
[----:B-1----:R-:W-:Y:S01]  /*184d0*/  FADD.FTZ R8, R3, R8 ;  /* 0x0000000803087221 */ /* 0x002fe20000010000 */
[----:B--2---:R-:W-:-:S04]  /*184e0*/  SHF.R.S32.HI R5, RZ, 0x1f, R6 ;  /* 0x0000001fff057819 */ /* 0x004fc80000011406 */
[----:B------:R-:W-:Y:S01]  /*184f0*/  FSETP.NE.FTZ.AND P4, PT, R8, RZ, PT ;  /* 0x000000ff0800720b */ /* 0x000fe20003f95000 */
[----:B---3--:R-:W-:Y:S01]  /*18500*/  FADD.FTZ R7, R4, R7 ;  /* 0x0000000704077221 */ /* 0x008fe20000010000 */
[CC--:B------:R-:W-:Y:S02]  /*18510*/  LEA.HI R15, R5.reuse, R6.reuse, RZ, 0x2 ;  /* 0x00000006050f7211 */ /* 0x0c0fe400078f10ff */
[----:B------:R-:W-:Y:S02]  /*18520*/  LEA.HI R4, R5, R6, RZ, 0x5 ;  /* 0x0000000605047211 */ /* 0x000fe400078f28ff */
[----:B------:R-:W-:Y:S02]  /*18530*/  FSETP.NE.FTZ.AND P3, PT, R7, RZ, PT ;  /* 0x000000ff0700720b */ /* 0x000fe40003f75000 */
[--C-:B------:R-:W-:Y:S02]  /*18540*/  SHF.R.S32.HI R11, RZ, 0x2, R15.reuse ;  /* 0x00000002ff0b7819 */ /* 0x100fe4000001140f */
[----:B------:R-:W-:-:S03]  /*18550*/  SHF.R.S32.HI R10, RZ, 0x1f, R15 ;  /* 0x0000001fff0a7819 */ /* 0x000fc6000001140f */
[----:B------:R-:W1:Y:S01]  /*18560*/  @P4 MUFU.RCP R12, R8 ;  /* 0x00000008000c4308 */ /* 0x000e620000001000 */
[----:B------:R-:W-:Y:S02]  /*18570*/  LOP3.LUT R15, R15, 0x3ffffffc, RZ, 0xc0, !PT ;  /* 0x3ffffffc0f0f7812 */ /* 0x000fe400078ec0ff */
[----:B------:R-:W-:Y:S02]  /*18580*/  LEA.HI R9, R10, R11, RZ, 0x3 ;  /* 0x0000000b0a097211 */ /* 0x000fe400078f18ff */
[----:B------:R-:W-:Y:S02]  /*18590*/  SHF.R.S32.HI R3, RZ, 0x5, R4 ;  /* 0x00000005ff037819 */ /* 0x000fe40000011404 */
[----:B------:R-:W-:Y:S01]  /*185a0*/  LOP3.LUT R14, R9, 0xfffffff8, RZ, 0xc0, !PT ;  /* 0xfffffff8090e7812 */ /* 0x000fe200078ec0ff */
[----:B------:R-:W2:Y:S01]  /*185b0*/  @P3 MUFU.RCP R13, R7 ;  /* 0x00000007000d3308 */ /* 0x000ea20000001000 */
[----:B------:R-:W-:Y:S02]  /*185c0*/  IADD3 R10, -R15, R6, RZ ;  /* 0x000000060f0a7210 */ /* 0x000fe40007ffe1ff */
[----:B------:R-:W-:-:S02]  /*185d0*/  IADD3 R14, R11, -R14, RZ ;  /* 0x8000000e0b0e7210 */ /* 0x000fc40007ffe0ff */
[----:B------:R-:W-:Y:S02]  /*185e0*/  LEA R3, R3, R10, 0x9 ;  /* 0x0000000a03037211 */ /* 0x000fe400078e48ff */
[----:B------:R-:W-:Y:S01]  /*185f0*/  SHF.L.U32 R9, R14, 0x6, RZ ;  /* 0x000000060e097819 */ /* 0x000fe200000006ff */
[----:B-1----:R-:W-:Y:S01]  /*18600*/  FMUL.FTZ R12, R12, c[0x0][0x2dc] ;  /* 0x0000b7000c0c7a20 */ /* 0x002fe20000410000 */
[----:B------:R-:W-:Y:S01]  /*18610*/  R2P PR, R14, 0x6 ;  /* 0x000000060e007804 */ /* 0x000fe20000000000 */
[----:B------:R-:W-:Y:S01]  /*18620*/  @P4 MUFU.LG2 R8, R8 ;  /* 0x0000000800084308 */ /* 0x000fe20000000c00 */
[----:B------:R-:W-:Y:S01]  /*18630*/  LOP3.LUT R9, R9, 0x1c0, RZ, 0xc0, !PT ;  /* 0x000001c009097812 */ /* 0x000fe200078ec0ff */
[----:B------:R-:W-:Y:S01]  /*18640*/  FMUL.FTZ R160, R12, R160 ;  /* 0x000000a00ca07220 */ /* 0x000fe20000410000 */
[----:B------:R-:W-:Y:S01]  /*18650*/  LOP3.LUT R14, R14, 0x1, RZ, 0xc0, !PT ;  /* 0x000000010e0e7812 */ /* 0x000fe200078ec0ff */
[----:B------:R-:W-:Y:S01]  /*18660*/  FMUL.FTZ R161, R12, R161 ;  /* 0x000000a10ca17220 */ /* 0x000fe20000410000 */
[----:B------:R-:W-:Y:S01]  /*18670*/  LEA.HI R10, R9, R9, RZ, 0x1d ;  /* 0x00000009090a7211 */ /* 0x000fe200078fe8ff */
[----:B--2---:R-:W-:Y:S01]  /*18680*/  FMUL.FTZ R13, R13, c[0x0][0x2dc] ;  /* 0x0000b7000d0d7a20 */ /* 0x004fe20000410000 */
[----:B------:R-:W-:Y:S01]  /*18690*/  ISETP.NE.U32.AND P0, PT, R14, 0x1, PT ;  /* 0x000000010e00780c */ /* 0x000fe20003f05070 */
[C---:B------:R-:W-:Y:S01]  /*186a0*/  FMUL.FTZ R156, R12.reuse, R156 ;  /* 0x0000009c0c9c7220 */ /* 0x040fe20000410000 */
[----:B------:R-:W-:Y:S01]  /*186b0*/  LEA R3, R3, R10, 0x1 ;  /* 0x0000000a03037211 */ /* 0x000fe200078e08ff */
[C---:B------:R-:W-:Y:S01]  /*186c0*/  FMUL.FTZ R162, R13.reuse, R162 ;  /* 0x000000a20da27220 */ /* 0x040fe20000410000 */
[----:B------:R-:W-:Y:S01]  /*186d0*/  MOV R9, 0x20 ;  /* 0x0000002000097802 */ /* 0x000fe20000000f00 */
[----:B------:R-:W-:Y:S01]  /*186e0*/  FMUL.FTZ R163, R13, R163 ;  /* 0x000000a30da37220 */ /* 0x000fe20000410000 */
[----:B------:R-:W-:Y:S01]  /*186f0*/  SHF.L.U32 R3, R3, 0x1, RZ ;  /* 0x0000000103037819 */ /* 0x000fe200000006ff */
[C---:B------:R-:W-:Y:S01]  /*18700*/  FMUL.FTZ R157, R12.reuse, R157 ;  /* 0x0000009d0c9d7220 */ /* 0x040fe20000410000 */
[----:B------:R-:W-:Y:S01]  /*18710*/  SEL R10, R9, 0xffffffe0, !P1 ;  /* 0xffffffe0090a7807 */ /* 0x000fe20004800000 */
[C---:B------:R-:W-:Y:S01]  /*18720*/  FMUL.FTZ R158, R13.reuse, R158 ;  /* 0x0000009e0d9e7220 */ /* 0x040fe20000410000 */
[----:B------:R-:W-:Y:S01]  /*18730*/  MOV R9, 0x40 ;  /* 0x0000004000097802 */ /* 0x000fe20000000f00 */
[----:B------:R-:W-:Y:S01]  /*18740*/  FMUL.FTZ R159, R13, R159 ;  /* 0x0000009f0d9f7220 */ /* 0x000fe20000410000 */
[C---:B------:R-:W-:Y:S01]  /*18750*/  IADD3 R11, R3.reuse, -0x10, RZ ;  /* 0xfffffff0030b7810 */ /* 0x040fe20007ffe0ff */
[C---:B------:R-:W-:Y:S01]  /*18760*/  FMUL.FTZ R36, R12.reuse, R36 ;  /* 0x000000240c247220 */ /* 0x040fe20000410000 */
[----:B------:R-:W-:Y:S01]  /*18770*/  @P0 IADD3 R11, R3, 0x10, RZ ;  /* 0x00000010030b0810 */ /* 0x000fe20007ffe0ff */
[C---:B------:R-:W-:Y:S01]  /*18780*/  FMUL.FTZ R37, R12.reuse, R37 ;  /* 0x000000250c257220 */ /* 0x040fe20000410000 */
        /* <DEDUP_REMOVED lines=12> */
[----:B------:R-:W-:Y:S01]  /*18850*/  IADD3 R15, R3, R10, RZ ;  /* 0x0000000a030f7210 */ /* 0x000fe20007ffe0ff */
        /* <DEDUP_REMOVED lines=29> */
[----:B------:R-:W1:Y:S01]  /*18a30*/  @P3 MUFU.LG2 R7, R7 ;  /* 0x0000000700073308 */ /* 0x000e620000000c00 */
        /* <DEDUP_REMOVED lines=238> */
[----:B--234-:R-:W2:Y:S01]  /*19920*/  S2R R0, SR_TID.X ;  /* 0x0000000000007919 */ /* 0x01cea20000002100 */
        /* <DEDUP_REMOVED lines=19> */
[----:B------:R-:W-:Y:S02]  /*19a60*/  @!P3 IADD3 R7, P1, R0, UR4, RZ ;  /* 0x000000040007bc10 */ /* 0x000fe4000ff3e0ff */
[----:B------:R-:W-:Y:S02]  /*19a70*/  @!P2 IADD3 R9, P0, R2, UR4, RZ ;  /* 0x000000040209ac10 */ /* 0x000fe4000ff1e0ff */
[----:B------:R-:W-:Y:S02]  /*19a80*/  @!P3 LEA.HI.X.SX32 R0, R0, UR5, 0x1, P1 ;  /* 0x000000050000bc11 */ /* 0x000fe400088f0eff */
[----:B------:R-:W-:Y:S02]  /*19a90*/  @!P3 LEA R10, P1, R7, c[0x0][0x200], 0x2 ;  /* 0x00008000070aba11 */ /* 0x000fe400078210ff */
[----:B------:R-:W-:Y:S02]  /*19aa0*/  @!P2 LEA.HI.X.SX32 R2, R2, UR5, 0x1, P0 ;  /* 0x000000050202ac11 */ /* 0x000fe400080f0eff */
[----:B------:R-:W-:-:S02]  /*19ab0*/  @!P2 LEA R8, P0, R9, c[0x0][0x200], 0x2 ;  /* 0x000080000908aa11 */ /* 0x000fc400078010ff */
[----:B------:R-:W-:Y:S02]  /*19ac0*/  @!P3 LEA.HI.X R11, R7, c[0x0][0x204], R0, 0x2, P1 ;  /* 0x00008100070bba11 */ /* 0x000fe400008f1400 */
[----:B------:R-:W-:-:S03]  /*19ad0*/  @!P2 LEA.HI.X R9, R9, c[0x0][0x204], R2, 0x2, P0 ;  /* 0x000081000909aa11 */ /* 0x000fc600000f1402 */
[----:B------:R2:W-:Y:S04]  /*19ae0*/  @!P3 STG.E [R10.64], R3 ;  /* 0x000000030a00b986 */ /* 0x0005e8000c10191a */
[----:B------:R2:W-:Y:S02]  /*19af0*/  @!P2 STG.E [R8.64], R4 ;  /* 0x000000040800a986 */ /* 0x0005e4000c10191a */
.L_x_1002:
[----:B--234-:R-:W-:Y:S05]  /*19b00*/  BSYNC B0 ;  /* 0x0000000000007941 */ /* 0x01cfea0003800000 */
.L_x_1001:
[----:B------:R-:W2:Y:S04]  /*19b10*/  LDL.64 R82, [R1+0x20] ;  /* 0x0000200001527983 */ /* 0x000ea80000100a00 */
[----:B------:R3:W5:Y:S04]  /*19b20*/  LDL R80, [R1+0xc] ;  /* 0x00000c0001507983 */ /* 0x0007680000100800 */
[----:B------:R3:W5:Y:S04]  /*19b30*/  LDL R79, [R1+0x8] ;  /* 0x00000800014f7983 */ /* 0x0007680000100800 */
[----:B------:R3:W5:Y:S01]  /*19b40*/  LDL R78, [R1+0x4] ;  /* 0x00000400014e7983 */ /* 0x0007620000100800 */
[----:B------:R-:W-:Y:S01]  /*19b50*/  LEA.HI R5, R5, R6, RZ, 0x3 ;  /* 0x0000000605057211 */ /* 0x000fe200078f18ff */
[----:B------:R-:W-:Y:S01]  /*19b60*/  UIMAD UR9, UR9, -0x80, UR24 ;  /* 0xffffff80090978a4 */ /* 0x000fe2000f8e0218 */
[----:B------:R-:W-:Y:S01]  /*19b70*/  BSSY B0, `(.L_x_1003) ;  /* 0x0000024000007945 */ /* 0x000fe20003800000 */
[----:B------:R-:W4:Y:S01]  /*19b80*/  S2R R3, SR_TID.X ;  /* 0x0000000000037919 */ /* 0x000f220000002100 */
[----:B------:R-:W-:Y:S01]  /*19b90*/  SHF.R.S32.HI R4, RZ, 0x3, R5 ;  /* 0x00000003ff047819 */ /* 0x000fe20000011405 */
[----:B------:R-:W-:-:S02]  /*19ba0*/  USHF.R.S32.HI UR6, URZ, 0x1f, UR10 ;  /* 0x0000001f3f067899 */ /* 0x000fc4000801140a */
[----:B------:R-:W1:Y:S01]  /*19bb0*/  S2R R0, SR_CTAID.Z ;  /* 0x0000000000007919 */ /* 0x000e620000002700 */
[----:B------:R-:W-:Y:S02]  /*19bc0*/  ULDC.64 UR4, c[0x0][0x1f0] ;  /* 0x00007c0000047ab9 */ /* 0x000fe40000000a00 */
[----:B------:R-:W-:-:S04]  /*19bd0*/  UIMAD UR4, UR6, UR4, URZ ;  /* 0x00000004060472a4 */ /* 0x000fc8000f8e023f */
[----:B------:R-:W-:Y:S01]  /*19be0*/  UIMAD UR4, UR10, UR5, UR4 ;  /* 0x000000050a0472a4 */ /* 0x000fe2000f8e0204 */
[----:B----4-:R-:W-:-:S04]  /*19bf0*/  SHF.R.S32.HI R2, RZ, 0x1f, R3 ;  /* 0x0000001fff027819 */ /* 0x010fc80000011403 */
[----:B------:R-:W-:-:S04]  /*19c00*/  LEA.HI R3, R2, R3, RZ, 0x3 ;  /* 0x0000000302037211 */ /* 0x000fc800078f18ff */
[----:B------:R-:W-:-:S04]  /*19c10*/  SHF.R.S32.HI R10, RZ, 0x3, R3 ;  /* 0x00000003ff0a7819 */ /* 0x000fc80000011403 */
[----:B------:R-:W-:Y:S02]  /*19c20*/  SHF.R.S32.HI R11, RZ, 0x1f, R10 ;  /* 0x0000001fff0b7819 */ /* 0x000fe4000001140a */
[----:B--2---:R-:W-:Y:S02]  /*19c30*/  SHF.R.S32.HI R2, RZ, 0x1f, R82 ;  /* 0x0000001fff027819 */ /* 0x004fe40000011452 */
[----:B------:R-:W-:-:S04]  /*19c40*/  IADD3 R6, P0, R82, UR12, RZ ;  /* 0x0000000c52067c10 */ /* 0x000fc8000ff1e0ff */
[----:B------:R-:W-:Y:S02]  /*19c50*/  IADD3.X R7, R2, UR7, RZ, P0, !PT ;  /* 0x0000000702077c10 */ /* 0x000fe400087fe4ff */
[----:B------:R-:W-:-:S03]  /*19c60*/  ISETP.GE.AND P0, PT, R4, UR9, PT ;  /* 0x0000000904007c0c */ /* 0x000fc6000bf06270 */
[----:B-1----:R-:W-:-:S04]  /*19c70*/  IMAD.WIDE.U32 R6, R0, c[0x0][0x1f0], R6 ;  /* 0x00007c0000067a25 */ /* 0x002fc800078e0006 */
[----:B------:R-:W-:Y:S01]  /*19c80*/  IMAD.U32 R0, RZ, RZ, UR22 ;  /* 0x00000016ff007e24 */ /* 0x000fe2000f8e00ff */
[----:B------:R-:W-:-:S03]  /*19c90*/  IADD3 R9, R7, UR4, RZ ;  /* 0x0000000407097c10 */ /* 0x000fc6000fffe0ff */
[----:B------:R-:W-:Y:S02]  /*19ca0*/  IMAD.WIDE R10, R0, 0x80, R10 ;  /* 0x00000080000a7825 */ /* 0x000fe400078e020a */
        /* <DEDUP_REMOVED lines=13> */
[----:B------:R1:W-:Y:S04]  /*19d80*/  @!P3 STG.E.128 [R76.64+0x80], R52 ;  /* 0x000080344c00b986 */ /* 0x0003e8000c101d1a */
[----:B------:R1:W-:Y:S04]  /*19d90*/  @!P2 STG.E.128 [R76.64+0x100], R36 ;  /* 0x000100244c00a986 */ /* 0x0003e8000c101d1a */
[----:B------:R1:W-:Y:S02]  /*19da0*/  @!P1 STG.E.128 [R76.64+0x180], R20 ;  /* 0x000180144c009986 */ /* 0x0003e4000c101d1a */
.L_x_1004:
[----:B---3--:R-:W-:Y:S05]  /*19db0*/  BSYNC B0 ;  /* 0x0000000000007941 */ /* 0x008fea0003800000 */
.L_x_1003:
        /* <DEDUP_REMOVED lines=22> */
.L_x_1006:
[----:B------:R-:W-:Y:S05]  /*19f20*/  BSYNC B0 ;  /* 0x0000000000007941 */ /* 0x000fea0003800000 */
.L_x_1005:
        /* <DEDUP_REMOVED lines=22> */
.L_x_1008:
[----:B------:R-:W-:Y:S05]  /*1a090*/  BSYNC B0 ;  /* 0x0000000000007941 */ /* 0x000fea0003800000 */
.L_x_1007:
[----:B------:R-:W-:-:S04]  /*1a0a0*/  LEA.HI.SX32 R5, R5, 0x60, 0x1d ;  /* 0x0000006005057811 */ /* 0x000fc800078feaff */
[----:B------:R-:W-:-:S13]  /*1a0b0*/  ISETP.GE.AND P0, PT, R5, UR9, PT ;  /* 0x0000000905007c0c */ /* 0x000fda000bf06270 */
[----:B------:R-:W-:Y:S05]  /*1a0c0*/  @P0 EXIT ;  /* 0x000000000000094d */ /* 0x000fea0003800000 */
[----:B------:R-:W-:Y:S01]  /*1a0d0*/  IADD3 R0, P0, R10, 0x60, RZ ;  /* 0x000000600a007810 */ /* 0x000fe20007f1e0ff */
[----:B------:R-:W-:Y:S01]  /*1a0e0*/  IMAD.MOV.U32 R4, RZ, RZ, R6 ;  /* 0x000000ffff047224 */ /* 0x000fe200078e0006 */
[----:B------:R-:W-:Y:S01]  /*1a0f0*/  ISETP.GE.AND P2, PT, R82, c[0x0][0x220], PT ;  /* 0x0000880052007a0c */ /* 0x000fe20003f46270 */
[----:B------:R-:W-:Y:S01]  /*1a100*/  IMAD.MOV.U32 R5, RZ, RZ, R9 ;  /* 0x000000ffff057224 */ /* 0x000fe200078e0009 */
[----:B-----5:R-:W-:Y:S01]  /*1a110*/  ISETP.GE.AND P1, PT, R80, c[0x0][0x220], PT ;  /* 0x0000880050007a0c */ /* 0x020fe20003f26270 */
        /* <DEDUP_REMOVED lines=15> */
.L_x_967:
        /* <DEDUP_REMOVED lines=81> */
.L_x_1010:
[----:B------:R-:W-:Y:S05]  /*1a720*/  BSYNC B0 ;  /* 0x0000000000007941 */ /* 0x000fea0003800000 */
.L_x_1009:
        /* <DEDUP_REMOVED lines=22> */
.L_x_1012:
[----:B------:R-:W-:Y:S05]  /*1a890*/  BSYNC B0 ;  /* 0x0000000000007941 */ /* 0x000fea0003800000 */
.L_x_1011:
        /* <DEDUP_REMOVED lines=22> */
.L_x_1014:
[----:B------:R-:W-:Y:S05]  /*1aa00*/  BSYNC B0 ;  /* 0x0000000000007941 */ /* 0x000fea0003800000 */
.L_x_1013:
        /* <DEDUP_REMOVED lines=21> */
.L_x_1016:
[----:B------:R-:W-:Y:S05]  /*1ab60*/  BSYNC B0 ;  /* 0x0000000000007941 */ /* 0x000fea0003800000 */
.L_x_1015:
        /* <DEDUP_REMOVED lines=35> */
.L_x_1017:
        /* <DEDUP_REMOVED lines=14> */
.L_x_1091:


//--------------------- .text._ZN5flash16flash_fwd_kernelI23Flash_fwd_kernel_traitsILi256ELi128ELi64ELi8ELb0ELb0EN7cutlass10bfloat16_tE19Flash_kernel_traitsILi256ELi128ELi64ELi8ES3_EELb0ELb1ELb0ELb1ELb0ELb0ELb1ELb0EEEvNS_16Flash_fwd_paramsE --------------------------
	.section	.text._ZN5flash16flash_fwd_kernelI23Flash_fwd_kernel_traitsILi256ELi128ELi64ELi8ELb0ELb0EN7cutlass10bfloat16_tE19Flash_kernel_traitsILi256ELi128ELi64ELi8ES3_EELb0ELb1ELb0ELb1ELb0ELb0ELb1ELb0EEEvNS_16Flash_fwd_paramsE,"ax",@progbits
	.sectioninfo	@"SHI_REGISTERS=255"
	.align	128
        .global         _ZN5flash16flash_fwd_kernelI23Flash_fwd_kernel_traitsILi256ELi128ELi64ELi8ELb0ELb0EN7cutlass10bfloat16_tE19Flash_kernel_traitsILi256ELi128ELi64ELi8ES3_EELb0ELb1ELb0ELb1ELb0ELb0ELb1ELb0EEEvNS_16Flash_fwd_paramsE
        .type           _ZN5flash16flash_fwd_kernelI23Flash_fwd_kernel_traitsILi256ELi128ELi64ELi8ELb0ELb0EN7cutlass10bfloat16_tE19Flash_kernel_traitsILi256ELi128ELi64ELi8ES3_EELb0ELb1ELb0ELb1ELb0ELb0ELb1ELb0EEEvNS_16Flash_fwd_paramsE,@function
        .size           _ZN5flash16flash_fwd_kernelI23Flash_fwd_kernel_traitsILi256ELi128ELi64ELi8ELb0ELb0EN7cutlass10bfloat16_tE19Flash_kernel_traitsILi256ELi128ELi64ELi8ES3_EELb0ELb1ELb0ELb1ELb0ELb0ELb1ELb0EEEvNS_16Flash_fwd_paramsE,(.L_x_1092 - _ZN5flash16flash_fwd_kernelI23Flash_fwd_kernel_traitsILi256ELi128ELi64ELi8ELb0ELb0EN7cutlass10bfloat16_tE19Flash_kernel_traitsILi256ELi128ELi64ELi8ES3_EELb0ELb1ELb0ELb1ELb0ELb0ELb1ELb0EEEvNS_16Flash_fwd_paramsE)
        .other          _ZN5flash16flash_fwd_kernelI23Flash_fwd_kernel_traitsILi256ELi128ELi64ELi8ELb0ELb0EN7cutlass10bfloat16_tE19Flash_kernel_traitsILi256ELi128ELi64ELi8ES3_EELb0ELb1ELb0ELb1ELb0ELb0ELb1ELb0EEEvNS_16Flash_fwd_paramsE,@"STO_CUDA_ENTRY STV_DEFAULT"
_ZN5flash16flash_fwd_kernelI23Flash_fwd_kernel_traitsILi256ELi128ELi64ELi8ELb0ELb0EN7cutlass10bfloat16_tE19Flash_kernel_traitsILi256ELi128ELi64ELi8ES3_EELb0ELb1ELb0ELb1ELb0ELb0ELb1ELb0EEEvNS_16Flash_fwd_paramsE:
.text._ZN5flash16flash_fwd_kernelI23Flash_fwd_kernel_traitsILi256ELi128ELi64ELi8ELb0ELb0EN7cutlass10bfloat16_tE19Flash_kernel_traitsILi256ELi128ELi64ELi8ES3_EELb0ELb1ELb0ELb1ELb0ELb0ELb1ELb0EEEvNS_16Flash_fwd_paramsE:
        /* <DEDUP_REMOVED lines=56> */
.L_x_1018:
[----:B-1----:R-:W-:Y:S02]  /*0380*/  ULDC UR6, c[0x0][0x218] ;  /* 0x0000860000067ab9 */ /* 0x002fe40000000800 */
.L_x_1019:
        /* <DEDUP_REMOVED lines=72> */
.L_x_1021:
        /* <DEDUP_REMOVED lines=50> */
.L_x_1022:
        /* <DEDUP_REMOVED lines=11> */
[----:B------:R-:W-:Y:S01]  /*0be0*/  LOP3.LUT R3, R3, 0xfffffff8, RZ, 0xc0, !PT ;  /* 0xfffffff803037812 */ /* 0x000fe200078ec0ff */
[----:B------:R-:W-:Y:S01]  /*0bf0*/  IMAD.SHL.U32 R237, R248, 0x40, RZ ;  /* 0x00000040f8ed7824 */ /* 0x000fe200078e00ff */
[----:B------:R-:W-:Y:S01]  /*0c00*/  SHF.R.S32.HI R8, RZ, 0x4, R233 ;  /* 0x00000004ff087819 */ /* 0x000fe200000114e9 */
[C---:B------:R-:W-:Y:S01]  /*0c10*/  IMAD.IADD R5, R4.reuse, 0x1, -R5 ;  /* 0x0000000104057824 */ /* 0x040fe200078e0a05 */
[--C-:B------:R-:W-:Y:S01]  /*0c20*/  SHF.R.S32.HI R249, RZ, 0x1f, R248.reuse ;  /* 0x0000001ffff97819 */ /* 0x100fe200000114f8 */
[----:B------:R-:W-:Y:S01]  /*0c30*/  IMAD.IADD R2, R4, 0x1, -R3 ;  /* 0x0000000104027824 */ /* 0x000fe200078e0a03 */
[----:B------:R-:W-:Y:S01]  /*0c40*/  LEA.HI R233, R233, R8, RZ, 0x1 ;  /* 0x00000008e9e97211 */ /* 0x000fe200078f08ff */
[----:B------:R-:W-:Y:S01]  /*0c50*/  ULDC.64 UR4, c[0x0][0x1a8] ;  /* 0x00006a0000047ab9 */ /* 0x000fe20000000a00 */
[----:B------:R-:W-:Y:S01]  /*0c60*/  SHF.R.S32.HI R0, RZ, 0x1f, R5 ;  /* 0x0000001fff007819 */ /* 0x000fe20000011405 */
[----:B------:R-:W-:Y:S01]  /*0c70*/  IMAD.SHL.U32 R246, R2, 0x8, RZ ;  /* 0x0000000802f67824 */ /* 0x000fe200078e00ff */
[----:B------:R-:W-:Y:S01]  /*0c80*/  LOP3.LUT R237, R237, 0x1c0, RZ, 0xc0, !PT ;  /* 0x000001c0eded7812 */ /* 0x000fe200078ec0ff */
[----:B------:R-:W-:Y:S01]  /*0c90*/  UIMAD UR4, UR19, UR4, URZ ;  /* 0x00000004130472a4 */ /* 0x000fe2000f8e023f */
[----:B------:R-:W-:Y:S01]  /*0ca0*/  LOP3.LUT R233, R233, 0xfffffffe, RZ, 0xc0, !PT ;  /* 0xfffffffee9e97812 */ /* 0x000fe200078ec0ff */
[----:B------:R-:W-:Y:S01]  /*0cb0*/  IMAD.WIDE R18, R19, 0x80, R248 ;  /* 0x0000008013127825 */ /* 0x000fe200078e02f8 */
[----:B------:R-:W-:Y:S01]  /*0cc0*/  LEA.HI R3, R0, R5, RZ, 0x3 ;  /* 0x0000000500037211 */ /* 0x000fe200078f18ff */
[----:B------:R-:W-:Y:S01]  /*0cd0*/  UIMAD UR4, UR24, UR5, UR4 ;  /* 0x00000005180472a4 */ /* 0x000fe2000f8e0204 */
[----:B------:R-:W-:Y:S01]  /*0ce0*/  LOP3.LUT R6, R237, 0x38, R246, 0xf8, !PT ;  /* 0x00000038ed067812 */ /* 0x000fe200078ef8f6 */
[----:B------:R-:W-:Y:S01]  /*0cf0*/  IMAD.IADD R233, R8, 0x1, -R233 ;  /* 0x0000000108e97824 */ /* 0x000fe200078e0ae9 */
[----:B------:R-:W-:-:S02]  /*0d00*/  SHF.R.U32.HI R237, RZ, 0x3, R237 ;  /* 0x00000003ffed7819 */ /* 0x000fc400000116ed */
[----:B------:R-:W-:Y:S01]  /*0d10*/  LOP3.LUT R8, R3, 0xfffffff8, RZ, 0xc0, !PT ;  /* 0xfffffff803087812 */ /* 0x000fe200078ec0ff */
[----:B------:R-:W-:Y:S01]  /*0d20*/  IMAD.SHL.U32 R9, R233, 0x8, RZ ;  /* 0x00000008e9097824 */ /* 0x000fe200078e00ff */
[----:B------:R-:W-:Y:S01]  /*0d30*/  LOP3.LUT R237, R6, R237, RZ, 0x3c, !PT ;  /* 0x000000ed06ed7212 */ /* 0x000fe200078e3cff */
[----:B------:R-:W-:Y:S01]  /*0d40*/  IMAD.SHL.U32 R3, R3, 0x40, RZ ;  /* 0x0000004003037824 */ /* 0x000fe200078e00ff */
[----:B------:R-:W-:Y:S01]  /*0d50*/  SHF.R.S32.HI R247, RZ, 0x1f, R246 ;  /* 0x0000001ffff77819 */ /* 0x000fe200000114f6 */
[----:B------:R-:W-:Y:S01]  /*0d60*/  IMAD.IADD R8, R5, 0x1, -R8 ;  /* 0x0000000105087824 */ /* 0x000fe200078e0a08 */
[----:B------:R-:W-:Y:S01]  /*0d70*/  IADD3 R6, P0, R246, UR6, RZ ;  /* 0x00000006f6067c10 */ /* 0x000fe2000ff1e0ff */
[----:B------:R-:W-:Y:S01]  /*0d80*/  IMAD R5, R249, c[0x0][0x198], RZ ;  /* 0x00006600f9057a24 */ /* 0x000fe200078e02ff */
[-C--:B------:R-:W-:Y:S01]  /*0d90*/  LEA.HI R0, R89, R4.reuse, RZ, 0x6 ;  /* 0x0000000459007211 */ /* 0x080fe200078f30ff */
[----:B------:R-:W-:Y:S01]  /*0da0*/  IMAD.WIDE.U32 R10, R248, c[0x0][0x1a0], R246 ;  /* 0x00006800f80a7a25 */ /* 0x000fe200078e00f6 */
[----:B------:R-:W-:Y:S01]  /*0db0*/  IADD3.X R7, R247, UR23, RZ, P0, !PT ;  /* 0x00000017f7077c10 */ /* 0x000fe200087fe4ff */
[----:B------:R-:W-:Y:S01]  /*0dc0*/  UIADD3 UR23, -UR16, UR18, URZ ;  /* 0x0000001210177290 */ /* 0x000fe2000fffe13f */
[----:B------:R-:W-:Y:S01]  /*0dd0*/  LOP3.LUT P3, RZ, R8, 0x4, RZ, 0xc0, !PT ;  /* 0x0000000408ff7812 */ /* 0x000fe2000786c0ff */
[----:B------:R-:W-:Y:S01]  /*0de0*/  IMAD.SHL.U32 R0, R0, 0x8, RZ ;  /* 0x0000000800007824 */ /* 0x000fe200078e00ff */
[C---:B------:R-:W-:Y:S01]  /*0df0*/  LOP3.LUT P2, RZ, R8.reuse, 0x2, RZ, 0xc0, !PT ;  /* 0x0000000208ff7812 */ /* 0x040fe2000784c0ff */
[----:B------:R-:W-:Y:S01]  /*0e00*/  IMAD.SHL.U32 R8, R8, 0x40, RZ ;  /* 0x0000004008087824 */ /* 0x000fe200078e00ff */
[----:B------:R-:W-:Y:S01]  /*0e10*/  ULDC.64 UR6, c[0x0][0x1b8] ;  /* 0x00006e0000067ab9 */ /* 0x000fe20000000a00 */
[----:B-1----:R-:W-:Y:S01]  /*0e20*/  IMAD.WIDE.U32 R14, R14, c[0x0][0x1a8], R6 ;  /* 0x00006a000e0e7a25 */ /* 0x002fe200078e0006 */
[----:B------:R-:W-:Y:S01]  /*0e30*/  LOP3.LUT R237, R237, 0xfffffe00, R0, 0xf8, !PT ;  /* 0xfffffe00eded7812 */ /* 0x000fe200078ef800 */
[----:B------:R-:W-:Y:S01]  /*0e40*/  UIMAD UR6, UR26, UR6, URZ ;  /* 0x000000061a0672a4 */ /* 0x000fe2000f8e023f */
[----:B------:R-:W-:Y:S01]  /*0e50*/  LOP3.LUT R8, R8, 0x1c0, RZ, 0xc0, !PT ;  /* 0x000001c008087812 */ /* 0x000fe200078ec0ff */
[----:B------:R-:W-:Y:S01]  /*0e60*/  IMAD R7, R249, c[0x0][0x1a0], RZ ;  /* 0x00006800f9077a24 */ /* 0x000fe200078e02ff */
[----:B------:R-:W-:Y:S01]  /*0e70*/  IADD3 R6, P0, R10, UR14, RZ ;  /* 0x0000000e0a067c10 */ /* 0x000fe2000ff1e0ff */
[----:B------:R-:W-:Y:S01]  /*0e80*/  IMAD.WIDE.U32 R12, R248, c[0x0][0x198], R246 ;  /* 0x00006600f80c7a25 */ /* 0x000fe200078e00f6 */
[----:B------:R-:W-:Y:S01]  /*0e90*/  LOP3.LUT R9, R8, 0x8, R9, 0xf8, !PT ;  /* 0x0000000808097812 */ /* 0x000fe200078ef809 */
[----:B------:R-:W-:Y:S01]  /*0ea0*/  UIMAD UR6, UR8, UR7, UR6 ;  /* 0x00000007080672a4 */ /* 0x000fe2000f8e0206 */
[----:B------:R-:W-:Y:S01]  /*0eb0*/  SHF.R.U32.HI R8, RZ, 0x3, R8 ;  /* 0x00000003ff087819 */ /* 0x000fe20000011608 */
[----:B------:R-:W-:Y:S01]  /*0ec0*/  IMAD R0, R248, c[0x0][0x1a4], R7 ;  /* 0x00006900f8007a24 */ /* 0x000fe200078e0207 */
[----:B------:R-:W-:Y:S01]  /*0ed0*/  IADD3 R242, P1, R12, UR12, RZ ;  /* 0x0000000c0cf27c10 */ /* 0x000fe2000ff3e0ff */
[----:B------:R-:W-:Y:S01]  /*0ee0*/  IMAD R5, R248, c[0x0][0x19c], R5 ;  /* 0x00006700f8057a24 */ /* 0x000fe200078e0205 */
        /* <DEDUP_REMOVED lines=63> */
.L_x_1024:
[----:B------:R-:W-:Y:S05]  /*12e0*/  BSYNC B0 ;  /* 0x0000000000007941 */ /* 0x000fea0003800000 */
.L_x_1023:
        /* <DEDUP_REMOVED lines=45> */
.L_x_1026:
[----:B------:R-:W-:Y:S05]  /*15c0*/  BSYNC B0 ;  /* 0x0000000000007941 */ /* 0x000fea0003800000 */
.L_x_1025:
        /* <DEDUP_REMOVED lines=45> */
.L_x_1028:
[----:B------:R-:W-:Y:S05]  /*18a0*/  BSYNC B0 ;  /* 0x0000000000007941 */ /* 0x000fea0003800000 */
.L_x_1027:
        /* <DEDUP_REMOVED lines=48> */
.L_x_1030:
[----:B------:R-:W-:Y:S05]  /*1bb0*/  BSYNC B0 ;  /* 0x0000000000007941 */ /* 0x000fea0003800000 */
.L_x_1029:
        /* <DEDUP_REMOVED lines=45> */
.L_x_1032:
[----:B------:R-:W-:Y:S05]  /*1e90*/  BSYNC B0 ;  /* 0x0000000000007941 */ /* 0x000fea0003800000 */
.L_x_1031:
        /* <DEDUP_REMOVED lines=42> */
.L_x_1034:
[----:B------:R-:W-:Y:S05]  /*2140*/  BSYNC B0 ;  /* 0x0000000000007941 */ /* 0x000fea0003800000 */
.L_x_1033:
        /* <DEDUP_REMOVED lines=18> */
[----:B-12---:R-:W-:-:S05]  /*2270*/  IMAD.U32 R14, RZ, RZ, UR6 ;  /* 0x00000006ff0e7e24 */ /* 0x006fca000f8e00ff */
        /* <DEDUP_REMOVED lines=19> */
[----:B-1----:R-:W-:Y:S01]  /*23b0*/  @P0 FMUL.FTZ R12, R13, R12 ;  /* 0x0000000c0d0c0220 */ /* 0x002fe20000410000 */
[----:B------:R-:W-:-:S03]  /*23c0*/  SHF.R.S32.HI R13, RZ, 0x1f, R10 ;  /* 0x0000001fff0d7819 */ /* 0x000fc6000001140a */
[----:B------:R1:W3:Y:S02]  /*23d0*/  @P0 R2UR UR19, R12 ;  /* 0x000000000c1303c2 */ /* 0x0002e400000e0000 */
[----:B-1----:R-:W-:Y:S01]  /*23e0*/  LEA.HI R12, R13, R10, RZ, 0x2 ;  /* 0x0000000a0d0c7211 */ /* 0x002fe200078f10ff */
[----:B------:R-:W-:Y:S01]  /*23f0*/  IMAD.MOV.U32 R10, RZ, RZ, R8 ;  /* 0x000000ffff0a7224 */ /* 0x000fe200078e0008 */
[----:B---3--:R-:W-:Y:S02]  /*2400*/  @UP1 UMOV UR4, UR19 ;  /* 0x0000001300041c82 */ /* 0x008fe40008000000 */
        /* <DEDUP_REMOVED lines=37> */
.L_x_1036:
[----:B--2---:R-:W-:Y:S05]  /*2660*/  BSYNC B0 ;  /* 0x0000000000007941 */ /* 0x004fea0003800000 */
.L_x_1035:
        /* <DEDUP_REMOVED lines=45> */
.L_x_1038:
[----:B------:R-:W-:Y:S05]  /*2940*/  BSYNC B0 ;  /* 0x0000000000007941 */ /* 0x000fea0003800000 */
.L_x_1037:
[C---:B-1----:R-:W-:Y:S01]  /*2950*/  IMAD.SHL.U32 R12, R2.reuse, 0x40, RZ ;  /* 0x00000040020c7824 */ /* 0x042fe200078e00ff */
[----:B------:R-:W-:Y:S01]  /*2960*/  R2P PR, R2, 0x6 ;  /* 0x0000000602007804 */ /* 0x000fe20000000000 */
[----:B------:R-:W-:Y:S01]  /*2970*/  IMAD.SHL.U32 R13, R248, 0x8, RZ ;  /* 0x00000008f80d7824 */ /* 0x000fe200078e00ff */
[----:B------:R-:W0:Y:S01]  /*2980*/  LDGDEPBAR ;  /* 0x00000000000079af */ /* 0x000e220000000000 */
[----:B------:R-:W-:Y:S01]  /*2990*/  IMAD R234, R89, 0x400, R0 ;  /* 0x0000040059ea7824 */ /* 0x000fe200078e0200 */
[----:B------:R-:W-:Y:S01]  /*29a0*/  LOP3.LUT R12, R12, 0x1c0, RZ, 0xc0, !PT ;  /* 0x000001c00c0c7812 */ /* 0x000fe200078ec0ff */
[----:B------:R-:W-:Y:S01]  /*29b0*/  IMAD.U32 R91, RZ, RZ, UR26 ;  /* 0x0000001aff5b7e24 */ /* 0x000fe2000f8e00ff */
[----:B------:R-:W-:Y:S01]  /*29c0*/  UISETP.GE.AND UP0, UPT, UR9, 0x2, UPT ;  /* 0x000000020900788c */ /* 0x000fe2000bf06270 */
[----:B------:R-:W-:Y:S01]  /*29d0*/  IMAD.SHL.U32 R234, R234, 0x2, RZ ;  /* 0x00000002eaea7824 */ /* 0x000fe200078e00ff */
[----:B------:R-:W-:Y:S01]  /*29e0*/  LOP3.LUT R6, R12, 0x8, R13, 0xf8, !PT ;  /* 0x000000080c067812 */ /* 0x000fe200078ef80d */
[----:B------:R-:W-:Y:S01]  /*29f0*/  IMAD R91, R91, 0x40, R236 ;  /* 0x000000405b5b7824 */ /* 0x000fe200078e02ec */
[----:B------:R-:W-:Y:S01]  /*2a00*/  SHF.R.U32.HI R13, RZ, 0x3, R12 ;  /* 0x00000003ff0d7819 */ /* 0x000fe2000001160c */
[--C-:B------:R-:W-:Y:S01]  /*2a10*/  IMAD R232, R7, 0x2, R234.reuse ;  /* 0x0000000207e87824 */ /* 0x100fe200078e02ea */
[----:B------:R-:W-:Y:S01]  /*2a20*/  LDSM.16.M88.4 R72, [R234] ;  /* 0x00000000ea48783b */ /* 0x000fe20000000200 */
[C---:B------:R-:W-:Y:S01]  /*2a30*/  IMAD R230, R5.reuse, 0x2, R234 ;  /* 0x0000000205e67824 */ /* 0x040fe200078e02ea */
[----:B------:R-:W-:Y:S01]  /*2a40*/  LOP3.LUT R6, R6, R13, RZ, 0x3c, !PT ;  /* 0x0000000d06067212 */ /* 0x000fe200078e3cff */
[----:B------:R-:W-:Y:S01]  /*2a50*/  IMAD R229, R5, 0x2, R232 ;  /* 0x0000000205e57824 */ /* 0x000fe200078e02e8 */
[----:B------:R-:W-:Y:S01]  /*2a60*/  LDSM.16.M88.4 R20, [R232] ;  /* 0x00000000e814783b */ /* 0x000fe20000000200 */
[----:B------:R-:W-:-:S02]  /*2a70*/  IADD3 R103, R91, 0x10, RZ ;  /* 0x000000105b677810 */ /* 0x000fc40007ffe0ff */
[----:B------:R-:W-:Y:S01]  /*2a80*/  IMAD R233, R233, 0x200, R6 ;  /* 0x00000200e9e97824 */ /* 0x000fe200078e0206 */
[----:B------:R-:W-:Y:S01]  /*2a90*/  LDSM.16.M88.4 R64, [R230] ;  /* 0x00000000e640783b */ /* 0x000fe20000000200 */
[----:B------:R-:W-:Y:S01]  /*2aa0*/  IADD3 R101, R91, 0x9, RZ ;  /* 0x000000095b657810 */ /* 0x000fe20007ffe0ff */
[----:B------:R-:W-:Y:S01]  /*2ab0*/  I2F R98, R103 ;  /* 0x0000006700627306 */ /* 0x000fe20000201400 */
[----:B------:R-:W-:Y:S01]  /*2ac0*/  IMAD.SHL.U32 R233, R233, 0x2, RZ ;  /* 0x00000002e9e97824 */ /* 0x000fe200078e00ff */
[C---:B------:R-:W-:Y:S02]  /*2ad0*/  IADD3 R105, R91.reuse, 0x11, RZ ;  /* 0x000000115b697810 */ /* 0x040fe40007ffe0ff */
[----:B------:R-:W-:Y:S02]  /*2ae0*/  IADD3 R107, R91, 0x18, RZ ;  /* 0x000000185b6b7810 */ /* 0x000fe40007ffe0ff */
[----:B------:R-:W1:Y:S01]  /*2af0*/  LDSM.16.M88.4 R44, [R233+0x10000] ;  /* 0x01000000e92c783b */ /* 0x000e620000000200 */
[C---:B------:R-:W-:Y:S01]  /*2b00*/  IADD3 R2, R233.reuse, 0x10000, RZ ;  /* 0x00010000e9027810 */ /* 0x040fe20007ffe0ff */
[----:B------:R-:W-:Y:S01]  /*2b10*/  I2F R96, R101 ;  /* 0x0000006500607306 */ /* 0x000fe20000201400 */
[----:B------:R-:W-:Y:S01]  /*2b20*/  IADD3 R231, R233, 0x10020, RZ ;  /* 0x00010020e9e77810 */ /* 0x000fe20007ffe0ff */
[----:B------:R-:W4:Y:S01]  /*2b30*/  LDSM.16.M88.4 R28, [R233+0x11000] ;  /* 0x01100000e91c783b */ /* 0x000f220000000200 */
[----:B------:R-:W-:Y:S01]  /*2b40*/  @P1 IADD3 R231, R2, -0x20, RZ ;  /* 0xffffffe002e71810 */ /* 0x000fe20007ffe0ff */
[----:B------:R-:W-:Y:S01]  /*2b50*/  IMAD.MOV.U32 R2, RZ, RZ, 0x40 ;  /* 0x00000040ff027424 */ /* 0x000fe200078e00ff */
[C---:B------:R-:W-:Y:S01]  /*2b60*/  IADD3 R99, R91.reuse, 0x8, RZ ;  /* 0x000000085b637810 */ /* 0x040fe20007ffe0ff */
[----:B------:R-:W5:Y:S01]  /*2b70*/  LDSM.16.M88.4 R36, [R233+0x10800] ;  /* 0x01080000e924783b */ /* 0x000f620000000200 */
[C---:B------:R-:W-:Y:S01]  /*2b80*/  IADD3 R115, R91.reuse, 0x28, RZ ;  /* 0x000000285b737810 */ /* 0x040fe20007ffe0ff */
[----:B------:R-:W-:Y:S01]  /*2b90*/  I2F R100, R105 ;  /* 0x0000006900647306 */ /* 0x000fe20000201400 */
[----:B------:R-:W-:Y:S01]  /*2ba0*/  SEL R2, R2, 0xffffffc0, !P2 ;  /* 0xffffffc002027807 */ /* 0x000fe20005000000 */
[----:B------:R-:W2:Y:S01]  /*2bb0*/  LDSM.16.M88.4 R24, [R233+0x11800] ;  /* 0x01180000e918783b */ /* 0x000ea20000000200 */
[----:B------:R-:W-:-:S02]  /*2bc0*/  IADD3 R97, R91, 0x1, RZ ;  /* 0x000000015b617810 */ /* 0x000fc40007ffe0ff */
[----:B------:R-:W-:Y:S01]  /*2bd0*/  IADD3 R119, R91, 0x30, RZ ;  /* 0x000000305b777810 */ /* 0x000fe20007ffe0ff */
[----:B------:R-:W3:Y:S01]  /*2be0*/  LDSM.16.M88.4 R60, [R231] ;  /* 0x00000000e73c783b */ /* 0x000ee20000000200 */
[----:B------:R-:W-:Y:S01]  /*2bf0*/  IMAD.IADD R227, R233, 0x1, R2 ;  /* 0x00000001e9e37824 */ /* 0x000fe200078e0202 */
[----:B------:R-:W-:Y:S01]  /*2c00*/  I2F R102, R107 ;  /* 0x0000006b00667306 */ /* 0x000fe20000201400 */
[----:B------:R-:W-:Y:S01]  /*2c10*/  IMAD.IADD R220, R2, 0x1, R231 ;  /* 0x0000000102dc7824 */ /* 0x000fe200078e02e7 */
[----:B---3--:R-:W3:Y:S01]  /*2c20*/  LDSM.16.M88.4 R16, [R231+0x1000] ;  /* 0x00100000e710783b */ /* 0x008ee20000000200 */
[----:B------:R-:W-:Y:S01]  /*2c30*/  IMAD.U32 R2, RZ, RZ, UR17 ;  /* 0x00000011ff027e24 */ /* 0x000fe2000f8e00ff */
[C---:B------:R-:W-:Y:S02]  /*2c40*/  IADD3 R113, R91.reuse, 0x21, RZ ;  /* 0x000000215b717810 */ /* 0x040fe40007ffe0ff */
[----:B------:R-:W2:Y:S01]  /*2c50*/  LDSM.16.M88.4 R56, [R231+0x800] ;  /* 0x00080000e738783b */ /* 0x000ea20000000200 */
[C---:B------:R-:W-:Y:S01]  /*2c60*/  IADD3 R109, R91.reuse, 0x19, RZ ;  /* 0x000000195b6d7810 */ /* 0x040fe20007ffe0ff */
[----:B------:R-:W-:Y:S01]  /*2c70*/  I2F R90, R99 ;  /* 0x00000063005a7306 */ /* 0x000fe20000201400 */
[C---:B------:R-:W-:Y:S01]  /*2c80*/  IADD3 R111, R91.reuse, 0x20, RZ ;  /* 0x000000205b6f7810 */ /* 0x040fe20007ffe0ff */
[----:B------:R-:W2:Y:S01]  /*2c90*/  LDSM.16.M88.4 R52, [R231+0x1800] ;  /* 0x00180000e734783b */ /* 0x000ea20000000200 */
[----:B------:R-:W-:-:S02]  /*2ca0*/  IADD3 R117, R91, 0x29, RZ ;  /* 0x000000295b757810 */ /* 0x000fc40007ffe0ff */
[C---:B------:R-:W-:Y:S01]  /*2cb0*/  IADD3 R121, R91.reuse, 0x38, RZ ;  /* 0x000000385b797810 */ /* 0x040fe20007ffe0ff */
[----:B------:R-:W2:Y:S01]  /*2cc0*/  LDSM.16.M88.4 R12, [R227+0x10000] ;  /* 0x01000000e30c783b */ /* 0x000ea20000000200 */
[----:B------:R-:W-:Y:S01]  /*2cd0*/  IADD3 R123, R91, 0x39, RZ ;  /* 0x000000395b7b7810 */ /* 0x000fe20007ffe0ff */
[----:B------:R-:W-:Y:S01]  /*2ce0*/  I2F R110, R115 ;  /* 0x00000073006e7306 */ /* 0x000fe20000201400 */
[C---:B------:R-:W-:Y:S01]  /*2cf0*/  IADD3 R223, R231.reuse, 0x800, RZ ;  /* 0x00000800e7df7810 */ /* 0x040fe20007ffe0ff */
[----:B------:R-:W-:Y:S01]  /*2d00*/  LDSM.16.M88.4 R68, [R227+0x11800] ;  /* 0x01180000e344783b */ /* 0x000fe20000000200 */
[C---:B------:R-:W-:Y:S02]  /*2d10*/  IADD3 R222, R231.reuse, 0x1000, RZ ;  /* 0x00001000e7de7810 */ /* 0x040fe40007ffe0ff */
[C---:B------:R-:W-:Y:S01]  /*2d20*/  IADD3 R221, R231.reuse, 0x1800, RZ ;  /* 0x00001800e7dd7810 */ /* 0x040fe20007ffe0ff */
[----:B-1----:R-:W-:Y:S01]  /*2d30*/  HMMA.16816.F32.BF16 R48, R72, R44, RZ ;  /* 0x0000002c4830723c */ /* 0x002fe200000418ff */
[----:B------:R-:W-:Y:S01]  /*2d40*/  LDSM.16.M88.4 R80, [R233+0x12800] ;  /* 0x01280000e950783b */ /* 0x000fe20000000200 */
[----:B------:R-:W-:Y:S01]  /*2d50*/  I2F R88, R97 ;  /* 0x0000006100587306 */ /* 0x000fe20000201400 */
[----:B------:R-:W-:-:S02]  /*2d60*/  IADD3 R219, R231, 0x2000, RZ ;  /* 0x00002000e7db7810 */ /* 0x000fc40007ffe0ff */
[----:B------:R-:W-:Y:S01]  /*2d70*/  LDSM.16.M88.4 R84, [R231+0x2800] ;  /* 0x00280000e754783b */ /* 0x000fe20000000200 */
[C---:B------:R-:W-:Y:S02]  /*2d80*/  IADD3 R218, R231.reuse, 0x2800, RZ ;  /* 0x00002800e7da7810 */ /* 0x040fe40007ffe0ff */
[C---:B----4-:R-:W-:Y:S01]  /*2d90*/  HMMA.16816.F32.BF16 R32, R72.reuse, R28, RZ ;  /* 0x0000001c4820723c */ /* 0x050fe200000418ff */
[C---:B------:R-:W-:Y:S01]  /*2da0*/  IADD3 R217, R231.reuse, 0x3000, RZ ;  /* 0x00003000e7d97810 */ /* 0x040fe20007ffe0ff */
[----:B------:R-:W-:Y:S01]  /*2db0*/  I2F R108, R113 ;  /* 0x00000071006c7306 */ /* 0x000fe20000201400 */
[C---:B------:R-:W-:Y:S02]  /*2dc0*/  IADD3 R216, R231.reuse, 0x3800, RZ ;  /* 0x00003800e7d87810 */ /* 0x040fe40007ffe0ff */
[C---:B------:R-:W-:Y:S02]  /*2dd0*/  IADD3 R215, R231.reuse, 0x4000, RZ ;  /* 0x00004000e7d77810 */ /* 0x040fe40007ffe0ff */
[C---:B------:R-:W-:Y:S01]  /*2de0*/  IADD3 R214, R231.reuse, 0x4800, RZ ;  /* 0x00004800e7d67810 */ /* 0x040fe20007ffe0ff */
[----:B------:R-:W-:Y:S01]  /*2df0*/  HMMA.16816.F32.BF16 R44, R72, R46, RZ ;  /* 0x0000002e482c723c */ /* 0x000fe200000418ff */
[C---:B------:R-:W-:Y:S01]  /*2e00*/  IADD3 R213, R231.reuse, 0x5000, RZ ;  /* 0x00005000e7d57810 */ /* 0x040fe20007ffe0ff */
[----:B------:R-:W-:Y:S01]  /*2e10*/  I2F R104, R109 ;  /* 0x0000006d00687306 */ /* 0x000fe20000201400 */
[----:B------:R-:W-:-:S02]  /*2e20*/  IADD3 R212, R231, 0x5800, RZ ;  /* 0x00005800e7d47810 */ /* 0x000fc40007ffe0ff */
[C---:B------:R-:W-:Y:S02]  /*2e30*/  IADD3 R211, R231.reuse, 0x6000, RZ ;  /* 0x00006000e7d37810 */ /* 0x040fe40007ffe0ff */
[C---:B------:R-:W-:Y:S01]  /*2e40*/  IADD3 R210, R231.reuse, 0x6800, RZ ;  /* 0x00006800e7d27810 */ /* 0x040fe20007ffe0ff */
[----:B------:R-:W-:Y:S01]  /*2e50*/  HMMA.16816.F32.BF16 R28, R72, R30, RZ ;  /* 0x0000001e481c723c */ /* 0x000fe200000418ff */
[C---:B------:R-:W-:Y:S01]  /*2e60*/  IADD3 R209, R231.reuse, 0x7000, RZ ;  /* 0x00007000e7d17810 */ /* 0x040fe20007ffe0ff */
[----:B------:R-:W-:Y:S01]  /*2e70*/  I2F R106, R111 ;  /* 0x0000006f006a7306 */ /* 0x000fe20000201400 */
[----:B------:R-:W-:-:S05]  /*2e80*/  IADD3 R208, R231, 0x7800, RZ ;  /* 0x00007800e7d07810 */ /* 0x000fca0007ffe0ff */
[C---:B-----5:R-:W-:Y:S02]  /*2e90*/  HMMA.16816.F32.BF16 R40, R72.reuse, R36, RZ ;  /* 0x000000244828723c */ /* 0x060fe400000418ff */
[----:B------:R-:W-:Y:S06]  /*2ea0*/  I2F R112, R117 ;  /* 0x0000007500707306 */ /* 0x000fec0000201400 */
[C---:B------:R-:W-:Y:S02]  /*2eb0*/  HMMA.16816.F32.BF16 R36, R72.reuse, R38, RZ ;  /* 0x000000264824723c */ /* 0x040fe400000418ff */
[----:B------:R-:W-:Y:S06]  /*2ec0*/  I2F R6, R91 ;  /* 0x0000005b00067306 */ /* 0x000fec0000201400 */
[C---:B--2---:R-:W-:Y:S02]  /*2ed0*/  HMMA.16816.F32.BF16 R76, R72.reuse, R24, RZ ;  /* 0x00000018484c723c */ /* 0x044fe400000418ff */
[----:B------:R-:W-:Y:S06]  /*2ee0*/  I2F R114, R123 ;  /* 0x0000007b00727306 */ /* 0x000fec0000201400 */
[----:B------:R-:W-:Y:S01]  /*2ef0*/  HMMA.16816.F32.BF16 R72, R72, R26, RZ ;  /* 0x0000001a4848723c */ /* 0x000fe200000418ff */
[----:B------:R-:W1:Y:S07]  /*2f00*/  LDSM.16.M88.4 R24, [R227+0x10800] ;  /* 0x01080000e318783b */ /* 0x000e6e0000000200 */
[C---:B------:R-:W-:Y:S08]  /*2f10*/  HMMA.16816.F32.BF16 R48, R20.reuse, R60, R48 ;  /* 0x0000003c1430723c */ /* 0x040ff00000041830 */
[C---:B------:R-:W-:Y:S01]  /*2f20*/  HMMA.16816.F32.BF16 R44, R20.reuse, R62, R44 ;  /* 0x0000003e142c723c */ /* 0x040fe2000004182c */
[----:B------:R-:W-:Y:S07]  /*2f30*/  LDSM.16.M88.4 R60, [R220] ;  /* 0x00000000dc3c783b */ /* 0x000fee0000000200 */
        /* <DEDUP_REMOVED lines=8> */
[----:B------:R-:W-:Y:S04]  /*2fc0*/  LDSM.16.M88.4 R20, [R229] ;  /* 0x00000000e514783b */ /* 0x000fe80000000200 */
[----:B------:R-:W3:Y:S03]  /*2fd0*/  LDSM.16.M88.4 R52, [R220+0x800] ;  /* 0x00080000dc34783b */ /* 0x000ee60000000200 */
        /* <DEDUP_REMOVED lines=11> */
[----:B------:R-:W5:Y:S04]  /*3090*/  LDSM.16.M88.4 R68, [R233+0x13000] ;  /* 0x01300000e944783b */ /* 0x000f680000000200 */
[----:B------:R-:W1:Y:S03]  /*30a0*/  LDSM.16.M88.4 R64, [R233+0x13800] ;  /* 0x01380000e940783b */ /* 0x000e660000000200 */
[C---:B---3--:R-:W-:Y:S08]  /*30b0*/  HMMA.16816.F32.BF16 R40, R20.reuse, R52, R40 ;  /* 0x000000341428723c */ /* 0x048ff00000041828 */
[C---:B------:R-:W-:Y:S01]  /*30c0*/  HMMA.16816.F32.BF16 R36, R20.reuse, R54, R36 ;  /* 0x000000361424723c */ /* 0x040fe20000041824 */
[----:B------:R-:W3:Y:S07]  /*30d0*/  LDSM.16.M88.4 R52, [R232+0x4000] ;  /* 0x00400000e834783b */ /* 0x000eee0000000200 */
        /* <DEDUP_REMOVED lines=16> */
[C---:B-----5:R-:W-:Y:S08]  /*31e0*/  HMMA.16816.F32.BF16 R32, R24.reuse, R68, R32 ;  /* 0x000000441820723c */ /* 0x060ff00000041820 */
[C---:B------:R-:W-:Y:S01]  /*31f0*/  HMMA.16816.F32.BF16 R28, R24.reuse, R70, R28 ;  /* 0x00000046181c723c */ /* 0x040fe2000004181c */
[----:B------:R-:W2:Y:S07]  /*3200*/  LDSM.16.M88.4 R68, [R227+0x13000] ;  /* 0x01300000e344783b */ /* 0x000eae0000000200 */
[C---:B------:R-:W-:Y:S08]  /*3210*/  HMMA.16816.F32.BF16 R76, R24.reuse, R64, R76 ;  /* 0x00000040184c723c */ /* 0x040ff0000004184c */
[----:B------:R-:W-:Y:S01]  /*3220*/  HMMA.16816.F32.BF16 R72, R24, R66, R72 ;  /* 0x000000421848723c */ /* 0x000fe20000041848 */
[----:B------:R-:W5:Y:S04]  /*3230*/  LDSM.16.M88.4 R64, [R227+0x13800] ;  /* 0x01380000e340783b */ /* 0x000f680000000200 */
[----:B------:R-:W-:Y:S03]  /*3240*/  LDSM.16.M88.4 R24, [R229+0x4000] ;  /* 0x00400000e518783b */ /* 0x000fe60000000200 */
[C---:B---3--:R-:W-:Y:S08]  /*3250*/  HMMA.16816.F32.BF16 R40, R52.reuse, R84, R40 ;  /* 0x000000543428723c */ /* 0x048ff00000041828 */
[C---:B------:R-:W-:Y:S01]  /*3260*/  HMMA.16816.F32.BF16 R36, R52.reuse, R86, R36 ;  /* 0x000000563424723c */ /* 0x040fe20000041824 */
[----:B------:R-:W-:Y:S07]  /*3270*/  LDSM.16.M88.4 R84, [R234+0x8000] ;  /* 0x00800000ea54783b */ /* 0x000fee0000000200 */
[C---:B----4-:R-:W-:Y:S08]  /*3280*/  HMMA.16816.F32.BF16 R48, R52.reuse, R12, R48 ;  /* 0x0000000c3430723c */ /* 0x050ff00000041830 */
[C---:B------:R-:W-:Y:S01]  /*3290*/  HMMA.16816.F32.BF16 R44, R52.reuse, R14, R44 ;  /* 0x0000000e342c723c */ /* 0x040fe2000004182c */
[----:B------:R-:W-:Y:S07]  /*32a0*/  LDSM.16.M88.4 R12, [R220+0x2000] ;  /* 0x00200000dc0c783b */ /* 0x000fee0000000200 */
        /* <DEDUP_REMOVED lines=15> */
[----:B------:R-:W-:Y:S07]  /*33a0*/  LDSM.16.M88.4 R68, [R232+0x8000] ;  /* 0x00800000e844783b */ /* 0x000fee0000000200 */
[C---:B-----5:R-:W-:Y:S08]  /*33b0*/  HMMA.16816.F32.BF16 R76, R16.reuse, R64, R76 ;  /* 0x00000040104c723c */ /* 0x060ff0000004184c */
[----:B------:R-:W-:Y:S01]  /*33c0*/  HMMA.16816.F32.BF16 R72, R16, R66, R72 ;  /* 0x000000421048723c */ /* 0x000fe20000041848 */
[----:B------:R-:W1:Y:S04]  /*33d0*/  LDSM.16.M88.4 R16, [R233+0x14800] ;  /* 0x01480000e910783b */ /* 0x000e680000000200 */
[----:B------:R-:W-:Y:S03]  /*33e0*/  LDSM.16.M88.4 R64, [R231+0x4000] ;  /* 0x00400000e740783b */ /* 0x000fe60000000200 */
[C---:B---3--:R-:W-:Y:S08]  /*33f0*/  HMMA.16816.F32.BF16 R40, R24.reuse, R60, R40 ;  /* 0x0000003c1828723c */ /* 0x048ff00000041828 */
[C---:B------:R-:W-:Y:S01]  /*3400*/  HMMA.16816.F32.BF16 R36, R24.reuse, R62, R36 ;  /* 0x0000003e1824723c */ /* 0x040fe20000041824 */
[----:B------:R-:W-:Y:S07]  /*3410*/  LDSM.16.M88.4 R60, [R231+0x4800] ;  /* 0x00480000e73c783b */ /* 0x000fee0000000200 */
[C---:B------:R-:W-:Y:S08]  /*3420*/  HMMA.16816.F32.BF16 R48, R24.reuse, R12, R48 ;  /* 0x0000000c1830723c */ /* 0x040ff00000041830 */
[C---:B------:R-:W-:Y:S01]  /*3430*/  HMMA.16816.F32.BF16 R44, R24.reuse, R14, R44 ;  /* 0x0000000e182c723c */ /* 0x040fe2000004182c */
[----:B------:R-:W2:Y:S07]  /*3440*/  LDSM.16.M88.4 R12, [R233+0x15000] ;  /* 0x01500000e90c783b */ /* 0x000eae0000000200 */
[C---:B----4-:R-:W-:Y:S08]  /*3450*/  HMMA.16816.F32.BF16 R32, R24.reuse, R56, R32 ;  /* 0x000000381820723c */ /* 0x050ff00000041820 */
[----:B------:R-:W-:Y:S01]  /*3460*/  HMMA.16816.F32.BF16 R28, R24, R58, R28 ;  /* 0x0000003a181c723c */ /* 0x000fe2000004181c */
[----:B------:R-:W3:Y:S07]  /*3470*/  LDSM.16.M88.4 R56, [R231+0x5000] ;  /* 0x00500000e738783b */ /* 0x000eee0000000200 */
[C---:B-1----:R-:W-:Y:S08]  /*3480*/  HMMA.16816.F32.BF16 R40, R84.reuse, R16, R40 ;  /* 0x000000105428723c */ /* 0x042ff00000041828 */
[----:B------:R-:W-:Y:S01]  /*3490*/  HMMA.16816.F32.BF16 R36, R84, R18, R36 ;  /* 0x000000125424723c */ /* 0x000fe20000041824 */
[----:B------:R-:W-:Y:S07]  /*34a0*/  LDSM.16.M88.4 R16, [R227+0x14800] ;  /* 0x01480000e310783b */ /* 0x000fee0000000200 */
[C---:B------:R-:W-:Y:S08]  /*34b0*/  HMMA.16816.F32.BF16 R76, R24.reuse, R52, R76 ;  /* 0x00000034184c723c */ /* 0x040ff0000004184c */
[----:B------:R-:W-:Y:S01]  /*34c0*/  HMMA.16816.F32.BF16 R72, R24, R54, R72 ;  /* 0x000000361848723c */ /* 0x000fe20000041848 */
[----:B------:R-:W1:Y:S04]  /*34d0*/  LDSM.16.M88.4 R24, [R230+0x8000] ;  /* 0x00800000e618783b */ /* 0x000e680000000200 */
[----:B------:R-:W-:Y:S03]  /*34e0*/  LDSM.16.M88.4 R52, [R231+0x5800] ;  /* 0x00580000e734783b */ /* 0x000fe60000000200 */
[C---:B------:R-:W-:Y:S08]  /*34f0*/  HMMA.16816.F32.BF16 R48, R84.reuse, R20, R48 ;  /* 0x000000145430723c */ /* 0x040ff00000041830 */
[C---:B------:R-:W-:Y:S01]  /*3500*/  HMMA.16816.F32.BF16 R44, R84.reuse, R22, R44 ;  /* 0x00000016542c723c */ /* 0x040fe2000004182c */
[----:B------:R-:W4:Y:S07]  /*3510*/  LDSM.16.M88.4 R20, [R227+0x14000] ;  /* 0x01400000e314783b */ /* 0x000f2e0000000200 */
[C---:B--2---:R-:W-:Y:S08]  /*3520*/  HMMA.16816.F32.BF16 R32, R84.reuse, R12, R32 ;  /* 0x0000000c5420723c */ /* 0x044ff00000041820 */
[----:B------:R-:W-:Y:S01]  /*3530*/  HMMA.16816.F32.BF16 R28, R84, R14, R28 ;  /* 0x0000000e541c723c */ /* 0x000fe2000004181c */
[----:B------:R-:W2:Y:S07]  /*3540*/  LDSM.16.M88.4 R12, [R227+0x15000] ;  /* 0x01500000e30c783b */ /* 0x000eae0000000200 */
[C---:B------:R-:W-:Y:S08]  /*3550*/  HMMA.16816.F32.BF16 R40, R68.reuse, R60, R40 ;  /* 0x0000003c4428723c */ /* 0x040ff00000041828 */
[C---:B------:R-:W-:Y:S01]  /*3560*/  HMMA.16816.F32.BF16 R36, R68.reuse, R62, R36 ;  /* 0x0000003e4424723c */ /* 0x040fe20000041824 */
[----:B------:R-:W-:Y:S07]  /*3570*/  LDSM.16.M88.4 R60, [R220+0x4000] ;  /* 0x00400000dc3c783b */ /* 0x000fee0000000200 */
[C---:B------:R-:W-:Y:S08]  /*3580*/  HMMA.16816.F32.BF16 R48, R68.reuse, R64, R48 ;  /* 0x000000404430723c */ /* 0x040ff00000041830 */
[----:B------:R-:W-:Y:S01]  /*3590*/  HMMA.16816.F32.BF16 R44, R68, R66, R44 ;  /* 0x00000042442c723c */ /* 0x000fe2000004182c */
[----:B------:R-:W5:Y:S07]  /*35a0*/  LDSM.16.M88.4 R64, [R229+0x8000] ;  /* 0x00800000e540783b */ /* 0x000f6e0000000200 */
[C---:B------:R-:W-:Y:S08]  /*35b0*/  HMMA.16816.F32.BF16 R76, R84.reuse, R80, R76 ;  /* 0x00000050544c723c */ /* 0x040ff0000004184c */
[----:B------:R-:W-:Y:S01]  /*35c0*/  HMMA.16816.F32.BF16 R72, R84, R82, R72 ;  /* 0x000000525448723c */ /* 0x000fe20000041848 */
[----:B------:R-:W-:Y:S07]  /*35d0*/  LDSM.16.M88.4 R84, [R233+0x17000] ;  /* 0x01700000e954783b */ /* 0x000fee0000000200 */
[C---:B---3--:R-:W-:Y:S08]  /*35e0*/  HMMA.16816.F32.BF16 R32, R68.reuse, R56, R32 ;  /* 0x000000384420723c */ /* 0x048ff00000041820 */
[----:B------:R-:W-:Y:S01]  /*35f0*/  HMMA.16816.F32.BF16 R28, R68, R58, R28 ;  /* 0x0000003a441c723c */ /* 0x000fe2000004181c */
[----:B------:R-:W-:Y:S07]  /*3600*/  LDSM.16.M88.4 R56, [R227+0x15800] ;  /* 0x01580000e338783b */ /* 0x000fee0000000200 */
[C---:B-1----:R-:W-:Y:S08]  /*3610*/  HMMA.16816.F32.BF16 R40, R24.reuse, R16, R40 ;  /* 0x000000101828723c */ /* 0x042ff00000041828 */
[C---:B------:R-:W-:Y:S01]  /*3620*/  HMMA.16816.F32.BF16 R36, R24.reuse, R18, R36 ;  /* 0x000000121824723c */ /* 0x040fe20000041824 */
[----:B------:R-:W1:Y:S07]  /*3630*/  LDSM.16.M88.4 R16, [R220+0x4800] ;  /* 0x00480000dc10783b */ /* 0x000e6e0000000200 */
[C---:B----4-:R-:W-:Y:S08]  /*3640*/  HMMA.16816.F32.BF16 R48, R24.reuse, R20, R48 ;  /* 0x000000141830723c */ /* 0x050ff00000041830 */
[----:B------:R-:W-:Y:S01]  /*3650*/  HMMA.16816.F32.BF16 R44, R24, R22, R44 ;  /* 0x00000016182c723c */ /* 0x000fe2000004182c */
[----:B------:R-:W-:Y:S07]  /*3660*/  LDSM.16.M88.4 R20, [R234+0xc000] ;  /* 0x00c00000ea14783b */ /* 0x000fee0000000200 */
[C---:B------:R-:W-:Y:S08]  /*3670*/  HMMA.16816.F32.BF16 R76, R68.reuse, R52, R76 ;  /* 0x00000034444c723c */ /* 0x040ff0000004184c */
[----:B------:R-:W-:Y:S01]  /*3680*/  HMMA.16816.F32.BF16 R72, R68, R54, R72 ;  /* 0x000000364448723c */ /* 0x000fe20000041848 */
[----:B------:R-:W-:Y:S07]  /*3690*/  LDSM.16.M88.4 R52, [R220+0x5000] ;  /* 0x00500000dc34783b */ /* 0x000fee0000000200 */
[C---:B--2---:R-:W-:Y:S08]  /*36a0*/  HMMA.16816.F32.BF16 R32, R24.reuse, R12, R32 ;  /* 0x0000000c1820723c */ /* 0x044ff00000041820 */
[----:B------:R-:W-:Y:S01]  /*36b0*/  HMMA.16816.F32.BF16 R28, R24, R14, R28 ;  /* 0x0000000e181c723c */ /* 0x000fe2000004181c */
[----:B------:R-:W2:Y:S07]  /*36c0*/  LDSM.16.M88.4 R12, [R233+0x16000] ;  /* 0x01600000e90c783b */ /* 0x000eae0000000200 */
[C---:B-----5:R-:W-:Y:S08]  /*36d0*/  HMMA.16816.F32.BF16 R48, R64.reuse, R60, R48 ;  /* 0x0000003c4030723c */ /* 0x060ff00000041830 */
[C---:B------:R-:W-:Y:S01]  /*36e0*/  HMMA.16816.F32.BF16 R60, R64.reuse, R62, R44 ;  /* 0x0000003e403c723c */ /* 0x040fe2000004182c */
[----:B------:R-:W-:Y:S07]  /*36f0*/  LDSM.16.M88.4 R44, [R232+0xc000] ;  /* 0x00c00000e82c783b */ /* 0x000fee0000000200 */
[C---:B-1----:R-:W-:Y:S08]  /*3700*/  HMMA.16816.F32.BF16 R40, R64.reuse, R16, R40 ;  /* 0x000000104028723c */ /* 0x042ff00000041828 */
[----:B------:R-:W-:Y:S01]  /*3710*/  HMMA.16816.F32.BF16 R36, R64, R18, R36 ;  /* 0x000000124024723c */ /* 0x000fe20000041824 */
[----:B------:R-:W1:Y:S07]  /*3720*/  LDSM.16.M88.4 R16, [R233+0x16800] ;  /* 0x01680000e910783b */ /* 0x000e6e0000000200 */
[C---:B------:R-:W-:Y:S08]  /*3730*/  HMMA.16816.F32.BF16 R76, R24.reuse, R56, R76 ;  /* 0x00000038184c723c */ /* 0x040ff0000004184c */
[----:B------:R-:W-:Y:S01]  /*3740*/  HMMA.16816.F32.BF16 R72, R24, R58, R72 ;  /* 0x0000003a1848723c */ /* 0x000fe20000041848 */
[----:B------:R-:W3:Y:S04]  /*3750*/  LDSM.16.M88.4 R24, [R231+0x6000] ;  /* 0x00600000e718783b */ /* 0x000ee80000000200 */
[----:B------:R-:W-:Y:S03]  /*3760*/  LDSM.16.M88.4 R56, [R227+0x16000] ;  /* 0x01600000e338783b */ /* 0x000fe60000000200 */
[C---:B--2---:R-:W-:Y:S08]  /*3770*/  HMMA.16816.F32.BF16 R48, R20.reuse, R12, R48 ;  /* 0x0000000c1430723c */ /* 0x044ff00000041830 */
[----:B------:R-:W-:Y:S01]  /*3780*/  HMMA.16816.F32.BF16 R60, R20, R14, R60 ;  /* 0x0000000e143c723c */ /* 0x000fe2000004183c */
[----:B------:R-:W2:Y:S07]  /*3790*/  LDSM.16.M88.4 R12, [R231+0x6800] ;  /* 0x00680000e70c783b */ /* 0x000eae0000000200 */
[----:B------:R-:W-:Y:S01]  /*37a0*/  HMMA.16816.F32.BF16 R68, R64, R52, R32 ;  /* 0x000000344044723c */ /* 0x000fe20000041820 */
[----:B------:R-:W4:Y:S07]  /*37b0*/  LDSM.16.M88.4 R32, [R230+0xc000] ;  /* 0x00c00000e620783b */ /* 0x000f2e0000000200 */
[C---:B-1----:R-:W-:Y:S08]  /*37c0*/  HMMA.16816.F32.BF16 R40, R20.reuse, R16, R40 ;  /* 0x000000101428723c */ /* 0x042ff00000041828 */
[----:B------:R-:W-:Y:S01]  /*37d0*/  HMMA.16816.F32.BF16 R36, R20, R18, R36 ;  /* 0x000000121424723c */ /* 0x000fe20000041824 */
[----:B------:R-:W-:Y:S07]  /*37e0*/  LDSM.16.M88.4 R16, [R220+0x5800] ;  /* 0x00580000dc10783b */ /* 0x000fee0000000200 */
[C---:B---3--:R-:W-:Y:S08]  /*37f0*/  HMMA.16816.F32.BF16 R48, R44.reuse, R24, R48 ;  /* 0x000000182c30723c */ /* 0x048ff00000041830 */
[C---:B------:R-:W-:Y:S01]  /*3800*/  HMMA.16816.F32.BF16 R60, R44.reuse, R26, R60 ;  /* 0x0000001a2c3c723c */ /* 0x040fe2000004183c */
[----:B------:R-:W1:Y:S07]  /*3810*/  LDSM.16.M88.4 R24, [R227+0x16800] ;  /* 0x01680000e318783b */ /* 0x000e6e0000000200 */
[C---:B--2---:R-:W-:Y:S08]  /*3820*/  HMMA.16816.F32.BF16 R40, R44.reuse, R12, R40 ;  /* 0x0000000c2c28723c */ /* 0x044ff00000041828 */
[----:B------:R-:W-:Y:S01]  /*3830*/  HMMA.16816.F32.BF16 R36, R44, R14, R36 ;  /* 0x0000000e2c24723c */ /* 0x000fe20000041824 */
[----:B------:R-:W-:Y:S07]  /*3840*/  LDSM.16.M88.4 R12, [R227+0x17000] ;  /* 0x01700000e30c783b */ /* 0x000fee0000000200 */
[----:B------:R-:W-:Y:S01]  /*3850*/  HMMA.16816.F32.BF16 R80, R64, R54, R28 ;  /* 0x000000364050723c */ /* 0x000fe2000004181c */
[----:B------:R-:W-:Y:S04]  /*3860*/  LDSM.16.M88.4 R28, [R229+0xc000] ;  /* 0x00c00000e51c783b */ /* 0x000fe80000000200 */
[----:B------:R-:W2:Y:S03]  /*3870*/  LDSM.16.M88.4 R52, [R220+0x6000] ;  /* 0x00600000dc34783b */ /* 0x000ea60000000200 */
[C---:B----4-:R-:W-:Y:S08]  /*3880*/  HMMA.16816.F32.BF16 R48, R32.reuse, R56, R48 ;  /* 0x000000382030723c */ /* 0x050ff00000041830 */
[C---:B------:R-:W-:Y:S01]  /*3890*/  HMMA.16816.F32.BF16 R60, R32.reuse, R58, R60 ;  /* 0x0000003a203c723c */ /* 0x040fe2000004183c */
[----:B------:R-:W-:Y:S07]  /*38a0*/  LDSM.16.M88.4 R56, [R231+0x7000] ;  /* 0x00700000e738783b */ /* 0x000fee0000000200 */
[C---:B-1----:R-:W-:Y:S08]  /*38b0*/  HMMA.16816.F32.BF16 R40, R32.reuse, R24, R40 ;  /* 0x000000182028723c */ /* 0x042ff00000041828 */
[----:B------:R-:W-:Y:S01]  /*38c0*/  HMMA.16816.F32.BF16 R36, R32, R26, R36 ;  /* 0x0000001a2024723c */ /* 0x000fe20000041824 */
[----:B------:R-:W1:Y:S07]  /*38d0*/  LDSM.16.M88.4 R24, [R233+0x17800] ;  /* 0x01780000e918783b */ /* 0x000e6e0000000200 */
[----:B------:R-:W-:Y:S08]  /*38e0*/  HMMA.16816.F32.BF16 R76, R64, R16, R76 ;  /* 0x00000010404c723c */ /* 0x000ff0000004184c */
[C---:B------:R-:W-:Y:S01]  /*38f0*/  HMMA.16816.F32.BF16 R92, R20.reuse, R84, R68 ;  /* 0x00000054145c723c */ /* 0x040fe20000041844 */
[----:B------:R-:W-:Y:S01]  /*3900*/  LDSM.16.M88.4 R68, [R220+0x6800] ;  /* 0x00680000dc44783b */ /* 0x000fe20000000200 */
[----:B------:R-:W-:Y:S05]  /*3910*/  I2F R84, R121 ;  /* 0x0000007900547306 */ /* 0x000fea0000201400 */
[----:B------:R-:W-:Y:S01]  /*3920*/  IADD3 R85, R91, 0x31, RZ ;  /* 0x000000315b557810 */ /* 0x000fe20007ffe0ff */
[----:B------:R-:W-:Y:S08]  /*3930*/  HMMA.16816.F32.BF16 R80, R20, R86, R80 ;  /* 0x000000561450723c */ /* 0x000ff00000041850 */
[----:B------:R-:W-:Y:S01]  /*3940*/  HMMA.16816.F32.BF16 R72, R64, R18, R72 ;  /* 0x000000124048723c */ /* 0x000fe20000041848 */
[----:B------:R-:W3:Y:S07]  /*3950*/  LDSM.16.M88.4 R16, [R231+0x7800] ;  /* 0x00780000e710783b */ /* 0x000eee0000000200 */
[----:B--2---:R-:W-:Y:S01]  /*3960*/  HMMA.16816.F32.BF16 R48, R28, R52, R48 ;  /* 0x000000341c30723c */ /* 0x004fe20000041830 */
[----:B------:R-:W-:Y:S07]  /*3970*/  I2F R52, R119 ;  /* 0x0000007700347306 */ /* 0x000fee0000201400 */
[----:B-1----:R-:W-:Y:S01]  /*3980*/  HMMA.16816.F32.BF16 R76, R20, R24, R76 ;  /* 0x00000018144c723c */ /* 0x002fe2000004184c */
[----:B------:R-:W-:Y:S07]  /*3990*/  I2F R53, R85 ;  /* 0x0000005500357306 */ /* 0x000fee0000201400 */
[C---:B------:R-:W-:Y:S08]  /*39a0*/  HMMA.16816.F32.BF16 R92, R44.reuse, R56, R92 ;  /* 0x000000382c5c723c */ /* 0x040ff0000004185c */
[----:B------:R-:W-:Y:S01]  /*39b0*/  HMMA.16816.F32.BF16 R80, R44, R58, R80 ;  /* 0x0000003a2c50723c */ /* 0x000fe20000041850 */
[----:B------:R-:W-:-:S02]  /*39c0*/  FMUL.FTZ R48, R48, c[0x0][0x2ec] ;  /* 0x0000bb0030307a20 */ /* 0x000fc40000410000 */
[----:B------:R-:W-:Y:S02]  /*39d0*/  FMUL.FTZ R49, R49, c[0x0][0x2ec] ;  /* 0x0000bb0031317a20 */ /* 0x000fe40000410000 */
[----:B------:R-:W-:Y:S02]  /*39e0*/  FMUL.FTZ R57, R50, c[0x0][0x2ec] ;  /* 0x0000bb0032397a20 */ /* 0x000fe40000410000 */
[----:B------:R-:W1:Y:S01]  /*39f0*/  MUFU.TANH R125, R49 ;  /* 0x00000031007d7308 */ /* 0x000e620000002400 */
[----:B------:R-:W-:Y:S01]  /*3a00*/  HMMA.16816.F32.BF16 R72, R20, R26, R72 ;  /* 0x0000001a1448723c */ /* 0x000fe20000041848 */
[----:B------:R-:W2:Y:S01]  /*3a10*/  LDSM.16.M88.4 R20, [R227+0x17800] ;  /* 0x01780000e314783b */ /* 0x000ea20000000200 */
[----:B------:R-:W-:-:S05]  /*3a20*/  FMUL.FTZ R127, R51, c[0x0][0x2ec] ;  /* 0x0000bb00337f7a20 */ /* 0x000fca0000410000 */
[----:B------:R-:W-:Y:S01]  /*3a30*/  MUFU.TANH R57, R57 ;  /* 0x0000003900397308 */ /* 0x000fe20000002400 */
[----:B---3--:R-:W-:Y:S07]  /*3a40*/  HMMA.16816.F32.BF16 R76, R44, R16, R76 ;  /* 0x000000102c4c723c */ /* 0x008fee000004184c */
[----:B------:R-:W-:Y:S01]  /*3a50*/  LEA R17, R89, UR16, 0x4 ;  /* 0x0000001059117c11 */ /* 0x000fe2000f8e20ff */
[----:B------:R-:W-:Y:S01]  /*3a60*/  HMMA.16816.F32.BF16 R60, R28, R54, R60 ;  /* 0x000000361c3c723c */ /* 0x000fe2000004183c */
[----:B------:R3:W-:Y:S02]  /*3a70*/  MUFU.TANH R55, R48 ;  /* 0x0000003000377308 */ /* 0x0007e40000002400 */
[----:B------:R-:W-:-:S04]  /*3a80*/  IADD3 R17, R17, 0x1, R4 ;  /* 0x0000000111117810 */ /* 0x000fc80007ffe004 */
[----:B------:R-:W-:Y:S01]  /*3a90*/  IADD3 R2, R2, -UR18, R17 ;  /* 0x8000001202027c10 */ /* 0x000fe2000fffe011 */
[----:B------:R-:W-:Y:S01]  /*3aa0*/  HMMA.16816.F32.BF16 R92, R32, R12, R92 ;  /* 0x0000000c205c723c */ /* 0x000fe2000004185c */
[----:B------:R-:W4:Y:S02]  /*3ab0*/  MUFU.TANH R127, R127 ;  /* 0x0000007f007f7308 */ /* 0x000f240000002400 */
[----:B------:R-:W-:-:S04]  /*3ac0*/  IADD3 R200, R2, c[0x0][0x2e8], RZ ;  /* 0x0000ba0002c87a10 */ /* 0x000fc80007ffe0ff */
[C---:B------:R-:W-:Y:S01]  /*3ad0*/  IADD3 R2, R200.reuse, 0x8, RZ ;  /* 0x00000008c8027810 */ /* 0x040fe20007ffe0ff */
[----:B------:R-:W-:Y:S01]  /*3ae0*/  HMMA.16816.F32.BF16 R80, R32, R14, R80 ;  /* 0x0000000e2050723c */ /* 0x000fe20000041850 */
[----:B---3--:R-:W3:Y:S01]  /*3af0*/  LDSM.16.M88.4 R48, [R220+0x7000] ;  /* 0x00700000dc30783b */ /* 0x008ee20000000200 */
[----:B------:R-:W-:Y:S02]  /*3b00*/  IMNMX R200, R200, UR17, PT ;  /* 0x00000011c8c87c17 */ /* 0x000fe4000b800200 */
[----:B------:R-:W-:Y:S01]  /*3b10*/  IMNMX R2, R2, UR17, PT ;  /* 0x0000001102027c17 */ /* 0x000fe2000b800200 */
[----:B------:R-:W5:Y:S01]  /*3b20*/  LDSM.16.M88.4 R12, [R220+0x7800] ;  /* 0x00780000dc0c783b */ /* 0x000f620000000200 */
[----:B------:R-:W-:Y:S01]  /*3b30*/  ISETP.GE.AND P0, PT, R101, R200, PT ;  /* 0x000000c86500720c */ /* 0x000fe20003f06270 */
[----:B------:R-:W-:-:S04]  /*3b40*/  DEPBAR.LE SB0, 0x0 ;  /* 0x000080000000791a */ /* 0x000fc80000000000 */
[----:B------:R-:W-:Y:S01]  /*3b50*/  HMMA.16816.F32.BF16 R72, R44, R18, R72 ;  /* 0x000000122c48723c */ /* 0x000fe20000041848 */
[----:B------:R-:W-:Y:S01]  /*3b60*/  FMUL.FTZ R61, R61, c[0x0][0x2ec] ;  /* 0x0000bb003d3d7a20 */ /* 0x000fe20000410000 */
[----:B------:R-:W-:Y:S01]  /*3b70*/  ISETP.GE.AND P1, PT, R99, R2, PT ;  /* 0x000000026300720c */ /* 0x000fe20003f26270 */
[----:B------:R-:W-:Y:S01]  /*3b80*/  FMUL.FTZ R62, R62, c[0x0][0x2ec] ;  /* 0x0000bb003e3e7a20 */ /* 0x000fe20000410000 */
[C---:B------:R-:W-:Y:S01]  /*3b90*/  ISETP.GE.AND P6, PT, R97.reuse, R200, PT ;  /* 0x000000c86100720c */ /* 0x040fe20003fc6270 */
[----:B------:R-:W-:Y:S01]  /*3ba0*/  FMUL.FTZ R60, R60, c[0x0][0x2ec] ;  /* 0x0000bb003c3c7a20 */ /* 0x000fe20000410000 */
[----:B------:R-:W-:Y:S01]  /*3bb0*/  ISETP.GE.AND P3, PT, R97, R2, PT ;  /* 0x000000026100720c */ /* 0x000fe20003f66270 */
[----:B------:R-:W3:Y:S01]  /*3bc0*/  MUFU.TANH R61, R61 ;  /* 0x0000003d003d7308 */ /* 0x000ee20000002400 */
[----:B--2---:R-:W-:Y:S01]  /*3bd0*/  HMMA.16816.F32.BF16 R76, R32, R20, R76 ;  /* 0x00000014204c723c */ /* 0x004fe2000004184c */
[----:B------:R-:W-:Y:S01]  /*3be0*/  FMUL.FTZ R63, R63, c[0x0][0x2ec] ;  /* 0x0000bb003f3f7a20 */ /* 0x000fe20000410000 */
[----:B------:R-:W-:Y:S01]  /*3bf0*/  ISETP.GE.AND P4, PT, R99, R200, PT ;  /* 0x000000c86300720c */ /* 0x000fe20003f86270 */
[C---:B-1----:R-:W-:Y:S01]  /*3c00*/  FFMA.FTZ R18, R88.reuse, UR4, R125 ;  /* 0x0000000458127c23 */ /* 0x042fe2000801007d */
[----:B------:R-:W-:Y:S01]  /*3c10*/  ISETP.GE.AND P5, PT, R101, R2, PT ;  /* 0x000000026500720c */ /* 0x000fe20003fa6270 */
[----:B----4-:R-:W-:Y:S01]  /*3c20*/  FFMA.FTZ R19, R88, UR4, R127 ;  /* 0x0000000458137c23 */ /* 0x010fe2000801007f */
[----:B------:R-:W-:Y:S01]  /*3c30*/  ISETP.GE.AND P2, PT, R103, R200, PT ;  /* 0x000000c86700720c */ /* 0x000fe20003f46270 */
[----:B------:R-:W1:Y:S01]  /*3c40*/  MUFU.TANH R65, R62 ;  /* 0x0000003e00417308 */ /* 0x000e620000002400 */
[----:B------:R-:W-:Y:S01]  /*3c50*/  HMMA.16816.F32.BF16 R40, R28, R68, R40 ;  /* 0x000000441c28723c */ /* 0x000fe20000041828 */
[----:B------:R-:W-:-:S02]  /*3c60*/  FSEL R18, R18, -INF , !P6 ;  /* 0xff80000012127808 */ /* 0x000fc40007000000 */
[----:B------:R-:W-:Y:S02]  /*3c70*/  FSEL R19, R19, -INF , !P3 ;  /* 0xff80000013137808 */ /* 0x000fe40005800000 */
[----:B------:R-:W-:Y:S02]  /*3c80*/  ISETP.GE.AND P6, PT, R103, R2, PT ;  /* 0x000000026700720c */ /* 0x000fe40003fc6270 */
[----:B------:R-:W-:Y:S01]  /*3c90*/  MUFU.TANH R69, R60 ;  /* 0x0000003c00457308 */ /* 0x000fe20000002400 */
[----:B------:R-:W-:Y:S01]  /*3ca0*/  HMMA.16816.F32.BF16 R36, R28, R70, R36 ;  /* 0x000000461c24723c */ /* 0x000fe20000041824 */
[----:B------:R-:W-:-:S06]  /*3cb0*/  ISETP.GE.AND P3, PT, R105, R200, PT ;  /* 0x000000c86900720c */ /* 0x000fcc0003f66270 */
[----:B------:R-:W-:Y:S01]  /*3cc0*/  MUFU.TANH R63, R63 ;  /* 0x0000003f003f7308 */ /* 0x000fe20000002400 */
[----:B------:R-:W-:Y:S07]  /*3cd0*/  HMMA.16816.F32.BF16 R72, R32, R22, R72 ;  /* 0x000000162048723c */ /* 0x000fee0000041848 */
[----:B---3--:R-:W-:Y:S01]  /*3ce0*/  FFMA.FTZ R22, R96, UR4, R61 ;  /* 0x0000000460167c23 */ /* 0x008fe2000801003d */
[----:B------:R-:W-:Y:S01]  /*3cf0*/  HMMA.16816.F32.BF16 R80, R28, R50, R80 ;  /* 0x000000321c50723c */ /* 0x000fe20000041850 */
[----:B------:R-:W-:-:S02]  /*3d00*/  FMUL.FTZ R25, R42, c[0x0][0x2ec] ;  /* 0x0000bb002a197a20 */ /* 0x000fc40000410000 */
[----:B------:R-:W-:Y:S01]  /*3d10*/  FMUL.FTZ R27, R43, c[0x0][0x2ec] ;  /* 0x0000bb002b1b7a20 */ /* 0x000fe20000410000 */
[----:B------:R-:W-:Y:S01]  /*3d20*/  FSEL R22, R22, -INF , !P0 ;  /* 0xff80000016167808 */ /* 0x000fe20004000000 */
[----:B------:R-:W-:Y:S01]  /*3d30*/  FMUL.FTZ R41, R41, c[0x0][0x2ec] ;  /* 0x0000bb0029297a20 */ /* 0x000fe20000410000 */
[----:B------:R-:W-:Y:S01]  /*3d40*/  ISETP.GE.AND P0, PT, R107, R2, PT ;  /* 0x000000026b00720c */ /* 0x000fe20003f06270 */
[----:B------:R-:W2:Y:S01]  /*3d50*/  MUFU.TANH R25, R25 ;  /* 0x0000001900197308 */ /* 0x000ea20000002400 */
[----:B-----5:R-:W-:Y:S01]  /*3d60*/  HMMA.16816.F32.BF16 R76, R28, R12, R76 ;  /* 0x0000000c1c4c723c */ /* 0x020fe2000004184c */
[----:B------:R-:W-:Y:S02]  /*3d70*/  FMUL.FTZ R38, R38, c[0x0][0x2ec] ;  /* 0x0000bb0026267a20 */ /* 0x000fe40000410000 */
[----:B------:R-:W-:Y:S02]  /*3d80*/  FMUL.FTZ R36, R36, c[0x0][0x2ec] ;  /* 0x0000bb0024247a20 */ /* 0x000fe40000410000 */
[----:B------:R-:W-:-:S02]  /*3d90*/  FMUL.FTZ R40, R40, c[0x0][0x2ec] ;  /* 0x0000bb0028287a20 */ /* 0x000fc40000410000 */
[----:B------:R-:W3:Y:S01]  /*3da0*/  MUFU.TANH R27, R27 ;  /* 0x0000001b001b7308 */ /* 0x000ee20000002400 */
[C---:B------:R-:W-:Y:S01]  /*3db0*/  HMMA.16816.F32.BF16 R92, R28.reuse, R48, R92 ;  /* 0x000000301c5c723c */ /* 0x040fe2000004185c */
[----:B------:R-:W-:Y:S02]  /*3dc0*/  FMUL.FTZ R37, R37, c[0x0][0x2ec] ;  /* 0x0000bb0025257a20 */ /* 0x000fe40000410000 */
[----:B------:R-:W-:Y:S02]  /*3dd0*/  FMUL.FTZ R39, R39, c[0x0][0x2ec] ;  /* 0x0000bb0027277a20 */ /* 0x000fe40000410000 */
[----:B-1----:R-:W-:Y:S02]  /*3de0*/  FFMA.FTZ R33, R90, UR4, R65 ;  /* 0x000000045a217c23 */ /* 0x002fe40008010041 */
[----:B------:R-:W1:Y:S01]  /*3df0*/  MUFU.TANH R49, R38 ;  /* 0x0000002600317308 */ /* 0x000e620000002400 */
[----:B------:R-:W-:Y:S01]  /*3e00*/  HMMA.16816.F32.BF16 R72, R28, R14, R72 ;  /* 0x0000000e1c48723c */ /* 0x000fe20000041848 */
[----:B------:R-:W-:Y:S01]  /*3e10*/  FMUL.FTZ R35, R80, c[0x0][0x2ec] ;  /* 0x0000bb0050237a20 */ /* 0x000fe20000410000 */
[----:B------:R-:W-:Y:S01]  /*3e20*/  FSEL R33, R33, -INF , !P1 ;  /* 0xff80000021217808 */ /* 0x000fe20004800000 */
[----:B--2---:R-:W-:Y:S01]  /*3e30*/  FFMA.FTZ R17, R98, UR4, R25 ;  /* 0x0000000462117c23 */ /* 0x004fe20008010019 */
[----:B------:R-:W-:Y:S01]  /*3e40*/  ISETP.GE.AND P1, PT, R107, R200, PT ;  /* 0x000000c86b00720c */ /* 0x000fe20003f26270 */
[----:B------:R-:W-:-:S02]  /*3e50*/  FMUL.FTZ R59, R81, c[0x0][0x2ec] ;  /* 0x0000bb00513b7a20 */ /* 0x000fc40000410000 */
[----:B------:R-:W2:Y:S01]  /*3e60*/  MUFU.TANH R35, R35 ;  /* 0x0000002300237308 */ /* 0x000ea20000002400 */
[----:B------:R-:W-:Y:S01]  /*3e70*/  FMUL.FTZ R26, R79, c[0x0][0x2ec] ;  /* 0x0000bb004f1a7a20 */ /* 0x000fe20000410000 */
[----:B------:R-:W-:Y:S01]  /*3e80*/  FSEL R17, R17, -INF , !P6 ;  /* 0xff80000011117808 */ /* 0x000fe20007000000 */
[----:B------:R-:W-:Y:S01]  /*3e90*/  FMUL.FTZ R76, R76, c[0x0][0x2ec] ;  /* 0x0000bb004c4c7a20 */ /* 0x000fe20000410000 */
[----:B------:R-:W-:Y:S01]  /*3ea0*/  ISETP.GE.AND P6, PT, R111, R200, PT ;  /* 0x000000c86f00720c */ /* 0x000fe20003fc6270 */
[----:B------:R-:W-:Y:S02]  /*3eb0*/  FMUL.FTZ R24, R77, c[0x0][0x2ec] ;  /* 0x0000bb004d187a20 */ /* 0x000fe40000410000 */
[----:B---3--:R-:W-:Y:S01]  /*3ec0*/  FFMA.FTZ R15, R100, UR4, R27 ;  /* 0x00000004640f7c23 */ /* 0x008fe2000801001b */
[----:B------:R-:W3:Y:S01]  /*3ed0*/  MUFU.TANH R43, R36 ;  /* 0x00000024002b7308 */ /* 0x000ee20000002400 */
[----:B------:R-:W-:Y:S02]  /*3ee0*/  FMUL.FTZ R51, R95, c[0x0][0x2ec] ;  /* 0x0000bb005f337a20 */ /* 0x000fe40000410000 */
[----:B------:R-:W-:-:S02]  /*3ef0*/  FMUL.FTZ R45, R92, c[0x0][0x2ec] ;  /* 0x0000bb005c2d7a20 */ /* 0x000fc40000410000 */
[----:B------:R-:W-:Y:S02]  /*3f00*/  FMUL.FTZ R47, R93, c[0x0][0x2ec] ;  /* 0x0000bb005d2f7a20 */ /* 0x000fe40000410000 */
[----:B------:R-:W-:Y:S01]  /*3f10*/  FMUL.FTZ R21, R94, c[0x0][0x2ec] ;  /* 0x0000bb005e157a20 */ /* 0x000fe20000410000 */
[----:B------:R-:W4:Y:S01]  /*3f20*/  MUFU.TANH R25, R76 ;  /* 0x0000004c00197308 */ /* 0x000f220000002400 */
[----:B------:R-:W-:Y:S02]  /*3f30*/  FMUL.FTZ R61, R83, c[0x0][0x2ec] ;  /* 0x0000bb00533d7a20 */ /* 0x000fe40000410000 */
[----:B------:R-:W-:Y:S02]  /*3f40*/  FMUL.FTZ R27, R78, c[0x0][0x2ec] ;  /* 0x0000bb004e1b7a20 */ /* 0x000fe40000410000 */
[----:B-1----:R-:W-:Y:S02]  /*3f50*/  FFMA.FTZ R13, R102, UR4, R49 ;  /* 0x00000004660d7c23 */ /* 0x002fe40008010031 */
[----:B------:R-:W-:Y:S01]  /*3f60*/  FMUL.FTZ R82, R82, c[0x0][0x2ec] ;  /* 0x0000bb0052527a20 */ /* 0x000fe20000410000 */
[----:B------:R-:W1:Y:S01]  /*3f70*/  MUFU.TANH R26, R26 ;  /* 0x0000001a001a7308 */ /* 0x000e620000002400 */
[----:B------:R-:W-:Y:S01]  /*3f80*/  FMUL.FTZ R29, R72, c[0x0][0x2ec] ;  /* 0x0000bb00481d7a20 */ /* 0x000fe20000410000 */
[----:B------:R-:W-:Y:S01]  /*3f90*/  FSEL R13, R13, -INF , !P0 ;  /* 0xff8000000d0d7808 */ /* 0x000fe20004000000 */
[----:B------:R-:W-:Y:S01]  /*3fa0*/  FMUL.FTZ R31, R73, c[0x0][0x2ec] ;  /* 0x0000bb00491f7a20 */ /* 0x000fe20000410000 */
[----:B------:R-:W-:Y:S01]  /*3fb0*/  ISETP.GE.AND P0, PT, R115, R200, PT ;  /* 0x000000c87300720c */ /* 0x000fe20003f06270 */
[----:B--2---:R-:W-:-:S02]  /*3fc0*/  FFMA.FTZ R35, R110, UR4, R35 ;  /* 0x000000046e237c23 */ /* 0x004fc40008010023 */
[----:B------:R-:W-:Y:S01]  /*3fd0*/  FFMA.FTZ R20, R90, UR4, R69 ;  /* 0x000000045a147c23 */ /* 0x000fe20008010045 */
[----:B------:R-:W2:Y:S01]  /*3fe0*/  MUFU.TANH R67, R40 ;  /* 0x0000002800437308 */ /* 0x000ea20000002400 */
[----:B------:R-:W-:Y:S01]  /*3ff0*/  FMUL.FTZ R74, R74, c[0x0][0x2ec] ;  /* 0x0000bb004a4a7a20 */ /* 0x000fe20000410000 */
[----:B------:R-:W-:Y:S01]  /*4000*/  FSEL R186, R35, -INF , !P0 ;  /* 0xff80000023ba7808 */ /* 0x000fe20004000000 */
[----:B------:R-:W-:Y:S01]  /*4010*/  FMUL.FTZ R75, R75, c[0x0][0x2ec] ;  /* 0x0000bb004b4b7a20 */ /* 0x000fe20000410000 */
[----:B------:R-:W-:Y:S01]  /*4020*/  FSEL R20, R20, -INF , !P4 ;  /* 0xff80000014147808 */ /* 0x000fe20006000000 */
[----:B---3--:R-:W-:Y:S01]  /*4030*/  FFMA.FTZ R14, R102, UR4, R43 ;  /* 0x00000004660e7c23 */ /* 0x008fe2000801002b */
[-C--:B------:R-:W-:Y:S01]  /*4040*/  ISETP.GE.AND P0, PT, R85, R2.reuse, PT ;  /* 0x000000025500720c */ /* 0x080fe20003f06270 */
[----:B----4-:R-:W-:Y:S01]  /*4050*/  FFMA.FTZ R198, R52, UR4, R25 ;  /* 0x0000000434c67c23 */ /* 0x010fe20008010019 */
[----:B------:R-:W3:Y:S01]  /*4060*/  MUFU.TANH R41, R41 ;  /* 0x0000002900297308 */ /* 0x000ee20000002400 */
[----:B-1----:R-:W-:Y:S01]  /*4070*/  FFMA.FTZ R26, R53, UR4, R26 ;  /* 0x00000004351a7c23 */ /* 0x002fe2000801001a */
[----:B------:R-:W-:Y:S01]  /*4080*/  ISETP.GE.AND P4, PT, R105, R2, PT ;  /* 0x000000026900720c */ /* 0x000fe20003f86270 */
[----:B------:R-:W-:Y:S01]  /*4090*/  FFMA.FTZ R23, R96, UR4, R63 ;  /* 0x0000000460177c23 */ /* 0x000fe2000801003f */
[----:B------:R-:W-:-:S02]  /*40a0*/  FSEL R14, R14, -INF , !P1 ;  /* 0xff8000000e0e7808 */ /* 0x000fc40004800000 */
[----:B------:R-:W-:Y:S02]  /*40b0*/  ISETP.GE.AND P1, PT, R113, R2, PT ;  /* 0x000000027100720c */ /* 0x000fe40003f26270 */
[----:B------:R-:W1:Y:S01]  /*40c0*/  MUFU.TANH R51, R51 ;  /* 0x0000003300337308 */ /* 0x000e620000002400 */
[----:B--2---:R-:W-:Y:S01]  /*40d0*/  FFMA.FTZ R4, R98, UR4, R67 ;  /* 0x0000000462047c23 */ /* 0x004fe20008010043 */
[----:B------:R-:W-:Y:S02]  /*40e0*/  FSEL R191, R26, -INF , !P0 ;  /* 0xff8000001abf7808 */ /* 0x000fe40004000000 */
[----:B------:R-:W-:Y:S02]  /*40f0*/  FSEL R23, R23, -INF , !P5 ;  /* 0xff80000017177808 */ /* 0x000fe40006800000 */
[----:B------:R-:W-:Y:S02]  /*4100*/  FSEL R4, R4, -INF , !P2 ;  /* 0xff80000004047808 */ /* 0x000fe40005000000 */
[----:B------:R-:W2:Y:S01]  /*4110*/  MUFU.TANH R37, R37 ;  /* 0x0000002500257308 */ /* 0x000ea20000002400 */
[----:B---3--:R-:W-:Y:S01]  /*4120*/  FFMA.FTZ R16, R100, UR4, R41 ;  /* 0x0000000464107c23 */ /* 0x008fe20008010029 */
[----:B------:R-:W-:-:S02]  /*4130*/  FSEL R15, R15, -INF , !P4 ;  /* 0xff8000000f0f7808 */ /* 0x000fc40006000000 */
[----:B------:R-:W-:Y:S02]  /*4140*/  PLOP3.LUT P0, PT, PT, PT, UP0, 0x80, 0x0 ;  /* 0x000000000000781c */ /* 0x000fe40003f0f008 */
[----:B------:R-:W-:Y:S02]  /*4150*/  FSEL R16, R16, -INF , !P3 ;  /* 0xff80000010107808 */ /* 0x000fe40005800000 */
[----:B------:R-:W3:Y:S01]  /*4160*/  MUFU.TANH R39, R39 ;  /* 0x0000002700277308 */ /* 0x000ee20000002400 */
[----:B-1----:R-:W-:Y:S01]  /*4170*/  FFMA.FTZ R51, R108, UR4, R51 ;  /* 0x000000046c337c23 */ /* 0x002fe20008010033 */
[C---:B------:R-:W-:Y:S02]  /*4180*/  ISETP.GE.AND P5, PT, R109.reuse, R200, PT ;  /* 0x000000c86d00720c */ /* 0x040fe40003fa6270 */
[-C--:B------:R-:W-:Y:S02]  /*4190*/  ISETP.GE.AND P2, PT, R109, R2.reuse, PT ;  /* 0x000000026d00720c */ /* 0x080fe40003f46270 */
[----:B------:R-:W-:-:S02]  /*41a0*/  ISETP.GE.AND P3, PT, R111, R2, PT ;  /* 0x000000026f00720c */ /* 0x000fc40003f66270 */
[----:B------:R-:W1:Y:S01]  /*41b0*/  MUFU.TANH R45, R45 ;  /* 0x0000002d002d7308 */ /* 0x000e620000002400 */
[C---:B--2---:R-:W-:Y:S01]  /*41c0*/  FFMA.FTZ R12, R104.reuse, UR4, R37 ;  /* 0x00000004680c7c23 */ /* 0x044fe20008010025 */
[-C--:B------:R-:W-:Y:S02]  /*41d0*/  ISETP.GE.AND P4, PT, R113, R200.reuse, PT ;  /* 0x000000c87100720c */ /* 0x080fe40003f86270 */
[----:B------:R-:W-:Y:S02]  /*41e0*/  FSEL R193, R51, -INF , !P1 ;  /* 0xff80000033c17808 */ /* 0x000fe40004800000 */
[----:B------:R-:W-:Y:S02]  /*41f0*/  ISETP.GE.AND P1, PT, R85, R200, PT ;  /* 0x000000c85500720c */ /* 0x000fe40003f26270 */
[----:B------:R-:W2:Y:S01]  /*4200*/  MUFU.TANH R47, R47 ;  /* 0x0000002f002f7308 */ /* 0x000ea20000002400 */
[----:B---3--:R-:W-:Y:S01]  /*4210*/  FFMA.FTZ R39, R104, UR4, R39 ;  /* 0x0000000468277c23 */ /* 0x008fe20008010027 */
[----:B------:R-:W-:-:S02]  /*4220*/  FSEL R12, R12, -INF , !P5 ;  /* 0xff8000000c0c7808 */ /* 0x000fc40006800000 */
[----:B------:R-:W-:-:S04]  /*4230*/  ISETP.GE.AND P5, PT, R115, R2, PT ;  /* 0x000000027300720c */ /* 0x000fc80003fa6270 */
[----:B------:R-:W3:Y:S01]  /*4240*/  MUFU.TANH R21, R21 ;  /* 0x0000001500157308 */ /* 0x000ee20000002400 */
[----:B-1----:R-:W-:-:S05]  /*4250*/  FFMA.FTZ R45, R106, UR4, R45 ;  /* 0x000000046a2d7c23 */ /* 0x002fca000801002d */
[----:B------:R-:W-:Y:S02]  /*4260*/  FSEL R184, R45, -INF , !P6 ;  /* 0xff8000002db87808 */ /* 0x000fe40007000000 */
[----:B------:R-:W1:Y:S01]  /*4270*/  MUFU.TANH R24, R24 ;  /* 0x0000001800187308 */ /* 0x000e620000002400 */
[----:B--2---:R-:W-:Y:S01]  /*4280*/  FFMA.FTZ R47, R108, UR4, R47 ;  /* 0x000000046c2f7c23 */ /* 0x004fe2000801002f */
[----:B------:R-:W-:-:S04]  /*4290*/  ISETP.GE.AND P6, PT, R117, R2, PT ;  /* 0x000000027500720c */ /* 0x000fc80003fc6270 */
[----:B------:R-:W-:Y:S02]  /*42a0*/  FSEL R194, R47, -INF , !P4 ;  /* 0xff8000002fc27808 */ /* 0x000fe40006000000 */
[----:B------:R-:W2:Y:S01]  /*42b0*/  MUFU.TANH R59, R59 ;  /* 0x0000003b003b7308 */ /* 0x000ea20000002400 */
[----:B---3--:R-:W-:Y:S01]  /*42c0*/  FFMA.FTZ R199, R106, UR4, R21 ;  /* 0x000000046ac77c23 */ /* 0x008fe20008010015 */
[----:B------:R-:W-:Y:S02]  /*42d0*/  FSEL R21, R39, -INF , !P2 ;  /* 0xff80000027157808 */ /* 0x000fe40005000000 */
[-C--:B------:R-:W-:Y:S02]  /*42e0*/  ISETP.GE.AND P2, PT, R117, R200.reuse, PT ;  /* 0x000000c87500720c */ /* 0x080fe40003f46270 */
[----:B------:R-:W-:Y:S02]  /*42f0*/  FSEL R199, R199, -INF , !P3 ;  /* 0xff800000c7c77808 */ /* 0x000fe40005800000 */
[----:B------:R-:W3:Y:S01]  /*4300*/  MUFU.TANH R65, R82 ;  /* 0x0000005200417308 */ /* 0x000ee20000002400 */
[----:B-1----:R-:W-:Y:S01]  /*4310*/  FFMA.FTZ R24, R53, UR4, R24 ;  /* 0x0000000435187c23 */ /* 0x002fe20008010018 */
[----:B------:R-:W-:-:S02]  /*4320*/  ISETP.GE.AND P3, PT, R119, R200, PT ;  /* 0x000000c87700720c */ /* 0x000fc40003f66270 */
[-C--:B------:R-:W-:Y:S02]  /*4330*/  ISETP.GE.AND P4, PT, R119, R2.reuse, PT ;  /* 0x000000027700720c */ /* 0x080fe40003f86270 */
[----:B------:R-:W-:Y:S01]  /*4340*/  FSEL R196, R24, -INF , !P1 ;  /* 0xff80000018c47808 */ /* 0x000fe20004800000 */
[----:B------:R-:W-:Y:S01]  /*4350*/  FFMA.FTZ R24, R6, UR4, R55 ;  /* 0x0000000406187c23 */ /* 0x000fe20008010037 */
[----:B------:R-:W1:Y:S01]  /*4360*/  MUFU.TANH R61, R61 ;  /* 0x0000003d003d7308 */ /* 0x000e620000002400 */
[----:B--2---:R-:W-:Y:S01]  /*4370*/  FFMA.FTZ R59, R112, UR4, R59 ;  /* 0x00000004703b7c23 */ /* 0x004fe2000801003b */
[----:B------:R-:W-:Y:S01]  /*4380*/  FSEL R198, R198, -INF , !P3 ;  /* 0xff800000c6c67808 */ /* 0x000fe20005800000 */
[----:B------:R-:W-:Y:S01]  /*4390*/  FFMA.FTZ R6, R6, UR4, R57 ;  /* 0x0000000406067c23 */ /* 0x000fe20008010039 */
[----:B------:R-:W-:Y:S02]  /*43a0*/  ISETP.GE.AND P3, PT, R91, R2, PT ;  /* 0x000000025b00720c */ /* 0x000fe40003f66270 */
[----:B------:R-:W-:-:S02]  /*43b0*/  FSEL R192, R59, -INF , !P2 ;  /* 0xff8000003bc07808 */ /* 0x000fc40005000000 */
[----:B------:R-:W2:Y:S01]  /*43c0*/  MUFU.TANH R27, R27 ;  /* 0x0000001b001b7308 */ /* 0x000ea20000002400 */
[----:B---3--:R-:W-:Y:S01]  /*43d0*/  FFMA.FTZ R65, R110, UR4, R65 ;  /* 0x000000046e417c23 */ /* 0x008fe20008010041 */
[-C--:B------:R-:W-:Y:S02]  /*43e0*/  ISETP.GE.AND P2, PT, R121, R2.reuse, PT ;  /* 0x000000027900720c */ /* 0x080fe40003f46270 */
[----:B------:R-:W-:Y:S02]  /*43f0*/  ISETP.GE.AND P1, PT, R123, R2, PT ;  /* 0x000000027b00720c */ /* 0x000fe40003f26270 */
[----:B------:R-:W-:Y:S02]  /*4400*/  FSEL R197, R65, -INF , !P5 ;  /* 0xff80000041c57808 */ /* 0x000fe40006800000 */
[----:B------:R-:W3:Y:S01]  /*4410*/  MUFU.TANH R29, R29 ;  /* 0x0000001d001d7308 */ /* 0x000ee20000002400 */
[----:B-1----:R-:W-:Y:S01]  /*4420*/  FFMA.FTZ R61, R112, UR4, R61 ;  /* 0x00000004703d7c23 */ /* 0x002fe2000801003d */
[----:B------:R-:W-:-:S02]  /*4430*/  ISETP.GE.AND P5, PT, R121, R200, PT ;  /* 0x000000c87900720c */ /* 0x000fc40003fa6270 */
[----:B------:R-:W-:Y:S02]  /*4440*/  FSEL R6, R6, -INF , !P3 ;  /* 0xff80000006067808 */ /* 0x000fe40005800000 */
[----:B------:R-:W-:Y:S02]  /*4450*/  FSEL R195, R61, -INF , !P6 ;  /* 0xff8000003dc37808 */ /* 0x000fe40007000000 */
[----:B------:R-:W1:Y:S01]  /*4460*/  MUFU.TANH R31, R31 ;  /* 0x0000001f001f7308 */ /* 0x000e620000002400 */
[----:B--2---:R-:W-:Y:S01]  /*4470*/  FFMA.FTZ R27, R52, UR4, R27 ;  /* 0x00000004341b7c23 */ /* 0x004fe2000801001b */
[----:B------:R-:W-:Y:S01]  /*4480*/  BAR.SYNC.DEFER_BLOCKING 0x0 ;  /* 0x0000000000007b1d */ /* 0x000fe20000010000 */
[----:B------:R-:W-:-:S03]  /*4490*/  ISETP.GE.AND P6, PT, R91, R200, PT ;  /* 0x000000c85b00720c */ /* 0x000fc60003fc6270 */
[----:B------:R-:W-:Y:S02]  /*44a0*/  FSEL R169, R27, -INF , !P4 ;  /* 0xff8000001ba97808 */ /* 0x000fe40006000000 */
[----:B------:R-:W2:Y:S01]  /*44b0*/  MUFU.TANH R189, R74 ;  /* 0x0000004a00bd7308 */ /* 0x000ea20000002400 */
[----:B---3--:R-:W-:Y:S01]  /*44c0*/  FFMA.FTZ R170, R84, UR4, R29 ;  /* 0x0000000454aa7c23 */ /* 0x008fe2000801001d */
[----:B------:R-:W-:Y:S02]  /*44d0*/  ISETP.GE.AND P4, PT, R123, R200, PT ;  /* 0x000000c87b00720c */ /* 0x000fe40003f86270 */
[----:B------:R-:W-:Y:S02]  /*44e0*/  FSEL R24, R24, -INF , !P6 ;  /* 0xff80000018187808 */ /* 0x000fe40007000000 */
[----:B------:R-:W-:Y:S02]  /*44f0*/  FSEL R170, R170, -INF , !P5 ;  /* 0xff800000aaaa7808 */ /* 0x000fe40006800000 */
[----:B------:R-:W3:Y:S01]  /*4500*/  MUFU.TANH R25, R75 ;  /* 0x0000004b00197308 */ /* 0x000ee20000002400 */
[----:B-1----:R-:W-:-:S05]  /*4510*/  FFMA.FTZ R168, R114, UR4, R31 ;  /* 0x0000000472a87c23 */ /* 0x002fca000801001f */
[----:B------:R-:W-:Y:S01]  /*4520*/  FSEL R168, R168, -INF , !P4 ;  /* 0xff800000a8a87808 */ /* 0x000fe20006000000 */
[----:B--2---:R-:W-:-:S05]  /*4530*/  FFMA.FTZ R189, R84, UR4, R189 ;  /* 0x0000000454bd7c23 */ /* 0x004fca00080100bd */
[----:B------:R-:W-:Y:S01]  /*4540*/  FSEL R189, R189, -INF , !P2 ;  /* 0xff800000bdbd7808 */ /* 0x000fe20005000000 */
[----:B---3--:R-:W-:-:S05]  /*4550*/  FFMA.FTZ R188, R114, UR4, R25 ;  /* 0x0000000472bc7c23 */ /* 0x008fca0008010019 */
        /* <DEDUP_REMOVED lines=72> */
.L_x_1041:
[----:B------:R-:W-:Y:S05]  /*49e0*/  BSYNC B0 ;  /* 0x0000000000007941 */ /* 0x000fea0003800000 */
.L_x_1040:
[----:B------:R-:W0:Y:S02]  /*49f0*/  LDGDEPBAR ;  /* 0x00000000000079af */ /* 0x000e240000000000 */
.L_x_1039:
        /* <DEDUP_REMOVED lines=28> */
[----:B-1----:R-:W-:Y:S02]  /*4bc0*/  FMNMX.FTZ R28, R168, R3, !PT ;  /* 0x00000003a81c7209 */ /* 0x002fe40007810000 */
        /* <DEDUP_REMOVED lines=26> */
[----:B------:R-:W-:Y:S01]  /*4d70*/  FMUL.FTZ R190, R3, c[0x0][0x23c] ;  /* 0x00008f0003be7a20 */ /* 0x000fe20000410000 */
        /* <DEDUP_REMOVED lines=60> */
[----:B------:R-:W-:Y:S02]  /*5140*/  MUFU.EX2 R176, R176 ;  /* 0x000000b000b07308 */ /* 0x000fe40000000800 */
[----:B------:R-:W-:-:S04]  /*5150*/  FADD.FTZ R179, R179, R178 ;  /* 0x000000b2b3b37221 */ /* 0x000fc80000010000 */
[----:B------:R-:W-:Y:S01]  /*5160*/  FADD.FTZ R179, R174, R179 ;  /* 0x000000b3aeb37221 */ /* 0x000fe20000010000 */
[----:B---3--:R-:W-:Y:S01]  /*5170*/  F2FP.BF16.PACK_AB R131, R175, R182 ;  /* 0x000000b6af83723e */ /* 0x008fe200000010ff */
        /* <DEDUP_REMOVED lines=127> */
[----:B--2---:R-:W-:Y:S01]  /*5970*/  HMMA.16816.F32.BF16 R36, R4, R16, R36 ;  /* 0x000000100424723c */ /* 0x004fe20000041824 */
[----:B------:R-:W-:Y:S02]  /*5980*/  FADD.FTZ R186, R187, R186 ;  /* 0x000000babbba7221 */ /* 0x000fe40000010000 */
[----:B------:R-:W-:-:S05]  /*5990*/  FADD.FTZ R194, R195, R194 ;  /* 0x000000c2c3c27221 */ /* 0x000fca0000010000 */
        /* <DEDUP_REMOVED lines=63> */
[C---:B--2---:R-:W-:Y:S01]  /*5d90*/  HMMA.16816.F32.BF16 R52, R4.reuse, R12, R52 ;  /* 0x0000000c0434723c */ /* 0x044fe20000041834 */
[----:B------:R-:W-:Y:S07]  /*5da0*/  STL [R1+0x4], R251 ;  /* 0x000004fb01007387 */ /* 0x000fee0000100800 */
        /* <DEDUP_REMOVED lines=49> */
[----:B------:R-:W-:Y:S01]  /*60c0*/  UIMAD UR6, UR7, UR5, UR6 ;  /* 0x00000005070672a4 */ /* 0x000fe2000f8e0206 */
[----:B------:R-:W-:Y:S01]  /*60d0*/  IMAD.U32 R165, RZ, RZ, UR26 ;  /* 0x0000001affa57e24 */ /* 0x000fe2000f8e00ff */
[----:B------:R-:W-:Y:S01]  /*60e0*/  UISETP.GE.AND UP0, UPT, UR9, 0x3, UPT ;  /* 0x000000030900788c */ /* 0x000fe2000bf06270 */
[----:B------:R-:W-:-:S04]  /*60f0*/  IMAD.WIDE.U32 R20, R235, UR26, R20 ;  /* 0x0000001aeb147c25 */ /* 0x000fc8000f8e0014 */
[----:B------:R-:W-:Y:S01]  /*6100*/  IMAD R165, R165, 0x40, R236 ;  /* 0x00000040a5a57824 */ /* 0x000fe200078e02ec */
        /* <DEDUP_REMOVED lines=39> */
[C---:B------:R-:W-:Y:S01]  /*6380*/  IADD3 R203, R165.reuse, 0x20, RZ ;  /* 0x00000020a5cb7810 */ /* 0x040fe20007ffe0ff */
[----:B------:R-:W-:Y:S01]  /*6390*/  I2F R0, R165 ;  /* 0x000000a500007306 */ /* 0x000fe20000201400 */
[----:B------:R-:W-:Y:S01]  /*63a0*/  IADD3 R241, R165, 0x30, RZ ;  /* 0x00000030a5f17810 */ /* 0x000fe20007ffe0ff */
        /* <DEDUP_REMOVED lines=21> */
[----:B------:R-:W3:Y:S04]  /*6500*/  LDSM.16.M88.4 R176, [R233+0x10800] ;  /* 0x01080000e9b0783b */ /* 0x000ee80000000200 */
[----:B------:R-:W4:Y:S04]  /*6510*/  LDSM.16.M88.4 R20, [R233+0x10000] ;  /* 0x01000000e914783b */ /* 0x000f280000000200 */
[----:B------:R-:W4:Y:S04]  /*6520*/  LDSM.16.M88.4 R168, [R233+0x11000] ;  /* 0x01100000e9a8783b */ /* 0x000f280000000200 */
[----:B-1----:R-:W1:Y:S04]  /*6530*/  LDSM.16.M88.4 R16, [R233+0x11800] ;  /* 0x01180000e910783b */ /* 0x002e680000000200 */
[----:B--2---:R-:W-:Y:S04]  /*6540*/  LDSM.16.M88.4 R12, [R232] ;  /* 0x00000000e80c783b */ /* 0x004fe80000000200 */
[----:B------:R-:W2:Y:S04]  /*6550*/  LDSM.16.M88.4 R184, [R223] ;  /* 0x00000000dfb8783b */ /* 0x000ea80000000200 */
[----:B------:R-:W1:Y:S04]  /*6560*/  LDSM.16.M88.4 R188, [R231] ;  /* 0x00000000e7bc783b */ /* 0x000e680000000200 */
[----:B-----5:R-:W5:Y:S04]  /*6570*/  LDSM.16.M88.4 R24, [R221] ;  /* 0x00000000dd18783b */ /* 0x020f680000000200 */
[----:B------:R-:W1:Y:S04]  /*6580*/  LDSM.16.M88.4 R196, [R222] ;  /* 0x00000000dec4783b */ /* 0x000e680000000200 */
[----:B------:R-:W-:Y:S01]  /*6590*/  LDSM.16.M88.4 R192, [R227+0x10000] ;  /* 0x01000000e3c0783b */ /* 0x000fe20000000200 */
[C---:B---3--:R-:W-:Y:S03]  /*65a0*/  HMMA.16816.F32.BF16 R180, R28.reuse, R176, RZ ;  /* 0x000000b01cb4723c */ /* 0x048fe600000418ff */
[----:B------:R-:W-:Y:S04]  /*65b0*/  LDSM.16.M88.4 R204, [R227+0x16000] ;  /* 0x01600000e3cc783b */ /* 0x000fe80000000200 */
[----:B------:R-:W0:Y:S01]  /*65c0*/  LDGDEPBAR ;  /* 0x00000000000079af */ /* 0x000e220000000000 */
[C---:B------:R-:W-:Y:S08]  /*65d0*/  HMMA.16816.F32.BF16 R176, R28.reuse, R178, RZ ;  /* 0x000000b21cb0723c */ /* 0x040ff000000418ff */
[C---:B----4-:R-:W-:Y:S08]  /*65e0*/  HMMA.16816.F32.BF16 R4, R28.reuse, R20, RZ ;  /* 0x000000141c04723c */ /* 0x050ff000000418ff */
[C---:B------:R-:W-:Y:S08]  /*65f0*/  HMMA.16816.F32.BF16 R20, R28.reuse, R22, RZ ;  /* 0x000000161c14723c */ /* 0x040ff000000418ff */
[C---:B------:R-:W-:Y:S08]  /*6600*/  HMMA.16816.F32.BF16 R172, R28.reuse, R168, RZ ;  /* 0x000000a81cac723c */ /* 0x040ff000000418ff */
[C---:B------:R-:W-:Y:S08]  /*6610*/  HMMA.16816.F32.BF16 R168, R28.reuse, R170, RZ ;  /* 0x000000aa1ca8723c */ /* 0x040ff000000418ff */
[C---:B-1----:R-:W-:Y:S08]  /*6620*/  HMMA.16816.F32.BF16 R32, R28.reuse, R16, RZ ;  /* 0x000000101c20723c */ /* 0x042ff000000418ff */
[----:B------:R-:W-:Y:S01]  /*6630*/  HMMA.16816.F32.BF16 R28, R28, R18, RZ ;  /* 0x000000121c1c723c */ /* 0x000fe200000418ff */
[----:B------:R-:W-:Y:S07]  /*6640*/  LDSM.16.M88.4 R16, [R230] ;  /* 0x00000000e610783b */ /* 0x000fee0000000200 */
[C---:B--2---:R-:W-:Y:S08]  /*6650*/  HMMA.16816.F32.BF16 R180, R12.reuse, R184, R180 ;  /* 0x000000b80cb4723c */ /* 0x044ff000000418b4 */
[C---:B------:R-:W-:Y:S01]  /*6660*/  HMMA.16816.F32.BF16 R176, R12.reuse, R186, R176 ;  /* 0x000000ba0cb0723c */ /* 0x040fe200000418b0 */
[----:B------:R-:W1:Y:S07]  /*6670*/  LDSM.16.M88.4 R184, [R227+0x10800] ;  /* 0x01080000e3b8783b */ /* 0x000e6e0000000200 */
[C---:B------:R-:W-:Y:S08]  /*6680*/  HMMA.16816.F32.BF16 R4, R12.reuse, R188, R4 ;  /* 0x000000bc0c04723c */ /* 0x040ff00000041804 */
[C---:B------:R-:W-:Y:S01]  /*6690*/  HMMA.16816.F32.BF16 R20, R12.reuse, R190, R20 ;  /* 0x000000be0c14723c */ /* 0x040fe20000041814 */
[----:B------:R-:W2:Y:S07]  /*66a0*/  LDSM.16.M88.4 R188, [R227+0x11000] ;  /* 0x01100000e3bc783b */ /* 0x000eae0000000200 */
[C---:B-----5:R-:W-:Y:S08]  /*66b0*/  HMMA.16816.F32.BF16 R32, R12.reuse, R24, R32 ;  /* 0x000000180c20723c */ /* 0x060ff00000041820 */
[C---:B------:R-:W-:Y:S01]  /*66c0*/  HMMA.16816.F32.BF16 R28, R12.reuse, R26, R28 ;  /* 0x0000001a0c1c723c */ /* 0x040fe2000004181c */
[----:B------:R-:W3:Y:S07]  /*66d0*/  LDSM.16.M88.4 R24, [R227+0x11800] ;  /* 0x01180000e318783b */ /* 0x000eee0000000200 */
[C---:B------:R-:W-:Y:S08]  /*66e0*/  HMMA.16816.F32.BF16 R172, R12.reuse, R196, R172 ;  /* 0x000000c40cac723c */ /* 0x040ff000000418ac */
[----:B------:R-:W-:Y:S01]  /*66f0*/  HMMA.16816.F32.BF16 R168, R12, R198, R168 ;  /* 0x000000c60ca8723c */ /* 0x000fe200000418a8 */
[----:B------:R-:W-:Y:S04]  /*6700*/  LDSM.16.M88.4 R12, [R229] ;  /* 0x00000000e50c783b */ /* 0x000fe80000000200 */
[----:B------:R-:W4:Y:S03]  /*6710*/  LDSM.16.M88.4 R196, [R220] ;  /* 0x00000000dcc4783b */ /* 0x000f260000000200 */
        /* <DEDUP_REMOVED lines=25> */
[----:B------:R-:W2:Y:S03]  /*68b0*/  LDSM.16.M88.4 R188, [R219] ;  /* 0x00000000dbbc783b */ /* 0x000ea60000000200 */
[C---:B---3--:R-:W-:Y:S08]  /*68c0*/  HMMA.16816.F32.BF16 R4, R24.reuse, R16, R4 ;  /* 0x000000101804723c */ /* 0x048ff00000041804 */
        /* <DEDUP_REMOVED lines=8> */
[C---:B-----5:R-:W-:Y:S08]  /*6950*/  HMMA.16816.F32.BF16 R172, R24.reuse, R192, R172 ;  /* 0x000000c018ac723c */ /* 0x060ff000000418ac */
[----:B------:R-:W-:Y:S01]  /*6960*/  HMMA.16816.F32.BF16 R168, R24, R194, R168 ;  /* 0x000000c218a8723c */ /* 0x000fe200000418a8 */
[----:B------:R-:W-:Y:S04]  /*6970*/  LDSM.16.M88.4 R24, [R230+0x4000] ;  /* 0x00400000e618783b */ /* 0x000fe80000000200 */
[----:B------:R-:W5:Y:S03]  /*6980*/  LDSM.16.M88.4 R192, [R227+0x12000] ;  /* 0x01200000e3c0783b */ /* 0x000f660000000200 */
        /* <DEDUP_REMOVED lines=25> */
[----:B------:R-:W1:Y:S03]  /*6b20*/  LDSM.16.M88.4 R184, [R233+0x14000] ;  /* 0x01400000e9b8783b */ /* 0x000e660000000200 */
[C---:B----4-:R-:W-:Y:S08]  /*6b30*/  HMMA.16816.F32.BF16 R4, R12.reuse, R196, R4 ;  /* 0x000000c40c04723c */ /* 0x050ff00000041804 */
[C---:B------:R-:W-:Y:S01]  /*6b40*/  HMMA.16816.F32.BF16 R20, R12.reuse, R198, R20 ;  /* 0x000000c60c14723c */ /* 0x040fe20000041814 */
[----:B------:R-:W4:Y:S07]  /*6b50*/  LDSM.16.M88.4 R196, [R233+0x14800] ;  /* 0x01480000e9c4783b */ /* 0x000f2e0000000200 */
[C---:B-----5:R-:W-:Y:S08]  /*6b60*/  HMMA.16816.F32.BF16 R180, R12.reuse, R192, R180 ;  /* 0x000000c00cb4723c */ /* 0x060ff000000418b4 */
        /* <DEDUP_REMOVED lines=9> */
[C---:B-1----:R-:W-:Y:S08]  /*6c00*/  HMMA.16816.F32.BF16 R4, R24.reuse, R184, R4 ;  /* 0x000000b81804723c */ /* 0x042ff00000041804 */
[C---:B------:R-:W-:Y:S01]  /*6c10*/  HMMA.16816.F32.BF16 R20, R24.reuse, R186, R20 ;  /* 0x000000ba1814723c */ /* 0x040fe20000041814 */
[----:B------:R-:W1:Y:S07]  /*6c20*/  LDSM.16.M88.4 R184, [R214] ;  /* 0x00000000d6b8783b */ /* 0x000e6e0000000200 */
[C---:B----4-:R-:W-:Y:S08]  /*6c30*/  HMMA.16816.F32.BF16 R180, R24.reuse, R196, R180 ;  /* 0x000000c418b4723c */ /* 0x050ff000000418b4 */
[C---:B------:R-:W-:Y:S01]  /*6c40*/  HMMA.16816.F32.BF16 R176, R24.reuse, R198, R176 ;  /* 0x000000c618b0723c */ /* 0x040fe200000418b0 */
[----:B------:R-:W4:Y:S07]  /*6c50*/  LDSM.16.M88.4 R196, [R213] ;  /* 0x00000000d5c4783b */ /* 0x000f2e0000000200 */
[C---:B-----5:R-:W-:Y:S08]  /*6c60*/  HMMA.16816.F32.BF16 R172, R24.reuse, R192, R172 ;  /* 0x000000c018ac723c */ /* 0x060ff000000418ac */
[C---:B------:R-:W-:Y:S01]  /*6c70*/  HMMA.16816.F32.BF16 R168, R24.reuse, R194, R168 ;  /* 0x000000c218a8723c */ /* 0x040fe200000418a8 */
[----:B------:R-:W5:Y:S07]  /*6c80*/  LDSM.16.M88.4 R192, [R212] ;  /* 0x00000000d4c0783b */ /* 0x000f6e0000000200 */
[C---:B--2---:R-:W-:Y:S08]  /*6c90*/  HMMA.16816.F32.BF16 R32, R24.reuse, R188, R32 ;  /* 0x000000bc1820723c */ /* 0x044ff00000041820 */
[----:B------:R-:W-:Y:S01]  /*6ca0*/  HMMA.16816.F32.BF16 R28, R24, R190, R28 ;  /* 0x000000be181c723c */ /* 0x000fe2000004181c */
[----:B------:R-:W-:Y:S04]  /*6cb0*/  LDSM.16.M88.4 R24, [R230+0x8000] ;  /* 0x00800000e618783b */ /* 0x000fe80000000200 */
[----:B------:R-:W-:Y:S03]  /*6cc0*/  LDSM.16.M88.4 R188, [R227+0x14800] ;  /* 0x01480000e3bc783b */ /* 0x000fe60000000200 */
[C---:B---3--:R-:W-:Y:S08]  /*6cd0*/  HMMA.16816.F32.BF16 R4, R16.reuse, R12, R4 ;  /* 0x0000000c1004723c */ /* 0x048ff00000041804 */
[C---:B------:R-:W-:Y:S01]  /*6ce0*/  HMMA.16816.F32.BF16 R20, R16.reuse, R14, R20 ;  /* 0x0000000e1014723c */ /* 0x040fe20000041814 */
[----:B------:R-:W2:Y:S07]  /*6cf0*/  LDSM.16.M88.4 R12, [R227+0x14000] ;  /* 0x01400000e30c783b */ /* 0x000eae0000000200 */
[C---:B-1----:R-:W-:Y:S08]  /*6d00*/  HMMA.16816.F32.BF16 R180, R16.reuse, R184, R180 ;  /* 0x000000b810b4723c */ /* 0x042ff000000418b4 */
[C---:B------:R-:W-:Y:S01]  /*6d10*/  HMMA.16816.F32.BF16 R176, R16.reuse, R186, R176 ;  /* 0x000000ba10b0723c */ /* 0x040fe200000418b0 */
[----:B------:R-:W1:Y:S07]  /*6d20*/  LDSM.16.M88.4 R184, [R227+0x15000] ;  /* 0x01500000e3b8783b */ /* 0x000e6e0000000200 */
[C---:B----4-:R-:W-:Y:S08]  /*6d30*/  HMMA.16816.F32.BF16 R172, R16.reuse, R196, R172 ;  /* 0x000000c410ac723c */ /* 0x050ff000000418ac */
[C---:B------:R-:W-:Y:S01]  /*6d40*/  HMMA.16816.F32.BF16 R168, R16.reuse, R198, R168 ;  /* 0x000000c610a8723c */ /* 0x040fe200000418a8 */
[----:B------:R-:W-:Y:S07]  /*6d50*/  LDSM.16.M88.4 R196, [R220+0x4800] ;  /* 0x00480000dcc4783b */ /* 0x000fee0000000200 */
[C---:B-----5:R-:W-:Y:S08]  /*6d60*/  HMMA.16816.F32.BF16 R32, R16.reuse, R192, R32 ;  /* 0x000000c01020723c */ /* 0x060ff00000041820 */
[----:B------:R-:W-:Y:S01]  /*6d70*/  HMMA.16816.F32.BF16 R28, R16, R194, R28 ;  /* 0x000000c2101c723c */ /* 0x000fe2000004181c */
[----:B------:R-:W3:Y:S04]  /*6d80*/  LDSM.16.M88.4 R192, [R227+0x15800] ;  /* 0x01580000e3c0783b */ /* 0x000ee80000000200 */
[----:B------:R-:W-:Y:S03]  /*6d90*/  LDSM.16.M88.4 R16, [R220+0x4000] ;  /* 0x00400000dc10783b */ /* 0x000fe60000000200 */
[C---:B--2---:R-:W-:Y:S08]  /*6da0*/  HMMA.16816.F32.BF16 R4, R24.reuse, R12, R4 ;  /* 0x0000000c1804723c */ /* 0x044ff00000041804 */
[C---:B------:R-:W-:Y:S01]  /*6db0*/  HMMA.16816.F32.BF16 R20, R24.reuse, R14, R20 ;  /* 0x0000000e1814723c */ /* 0x040fe20000041814 */
[----:B------:R-:W2:Y:S07]  /*6dc0*/  LDSM.16.M88.4 R12, [R229+0x8000] ;  /* 0x00800000e50c783b */ /* 0x000eae0000000200 */
[C---:B------:R-:W-:Y:S08]  /*6dd0*/  HMMA.16816.F32.BF16 R180, R24.reuse, R188, R180 ;  /* 0x000000bc18b4723c */ /* 0x040ff000000418b4 */
        /* <DEDUP_REMOVED lines=17> */
[----:B------:R-:W3:Y:S07]  /*6ef0*/  LDSM.16.M88.4 R188, [R233+0x17000] ;  /* 0x01700000e9bc783b */ /* 0x000eee0000000200 */
[C---:B-1----:R-:W-:Y:S08]  /*6f00*/  HMMA.16816.F32.BF16 R32, R12.reuse, R184, R32 ;  /* 0x000000b80c20723c */ /* 0x042ff00000041820 */
[----:B------:R-:W-:Y:S01]  /*6f10*/  HMMA.16816.F32.BF16 R28, R12, R186, R28 ;  /* 0x000000ba0c1c723c */ /* 0x000fe2000004181c */
[----:B------:R-:W1:Y:S04]  /*6f20*/  LDSM.16.M88.4 R12, [R211] ;  /* 0x00000000d30c783b */ /* 0x000e680000000200 */
[----:B------:R-:W4:Y:S03]  /*6f30*/  LDSM.16.M88.4 R184, [R233+0x17800] ;  /* 0x01780000e9b8783b */ /* 0x000f260000000200 */
[C---:B--2---:R-:W-:Y:S08]  /*6f40*/  HMMA.16816.F32.BF16 R4, R16.reuse, R192, R4 ;  /* 0x000000c01004723c */ /* 0x044ff00000041804 */
[C---:B------:R-:W-:Y:S01]  /*6f50*/  HMMA.16816.F32.BF16 R20, R16.reuse, R194, R20 ;  /* 0x000000c21014723c */ /* 0x040fe20000041814 */
[----:B------:R-:W-:Y:S07]  /*6f60*/  LDSM.16.M88.4 R192, [R210] ;  /* 0x00000000d2c0783b */ /* 0x000fee0000000200 */
[C---:B------:R-:W-:Y:S08]  /*6f70*/  HMMA.16816.F32.BF16 R180, R16.reuse, R24, R180 ;  /* 0x0000001810b4723c */ /* 0x040ff000000418b4 */
[C---:B------:R-:W-:Y:S01]  /*6f80*/  HMMA.16816.F32.BF16 R176, R16.reuse, R26, R176 ;  /* 0x0000001a10b0723c */ /* 0x040fe200000418b0 */
[----:B------:R-:W2:Y:S07]  /*6f90*/  LDSM.16.M88.4 R24, [R230+0xc000] ;  /* 0x00c00000e618783b */ /* 0x000eae0000000200 */
[----:B---3--:R-:W-:Y:S08]  /*6fa0*/  HMMA.16816.F32.BF16 R172, R16, R188, R172 ;  /* 0x000000bc10ac723c */ /* 0x008ff000000418ac */
[C---:B-1----:R-:W-:Y:S08]  /*6fb0*/  HMMA.16816.F32.BF16 R4, R196.reuse, R12, R4 ;  /* 0x0000000cc404723c */ /* 0x042ff00000041804 */
[----:B------:R-:W-:Y:S01]  /*6fc0*/  HMMA.16816.F32.BF16 R20, R196, R14, R20 ;  /* 0x0000000ec414723c */ /* 0x000fe20000041814 */
[----:B------:R-:W-:Y:S07]  /*6fd0*/  LDSM.16.M88.4 R12, [R220+0x6000] ;  /* 0x00600000dc0c783b */ /* 0x000fee0000000200 */
[C---:B------:R-:W-:Y:S01]  /*6fe0*/  HMMA.16816.F32.BF16 R168, R16.reuse, R190, R168 ;  /* 0x000000be10a8723c */ /* 0x040fe200000418a8 */
[----:B------:R-:W1:Y:S07]  /*6ff0*/  LDSM.16.M88.4 R188, [R209] ;  /* 0x00000000d1bc783b */ /* 0x000e6e0000000200 */
[C---:B----4-:R-:W-:Y:S08]  /*7000*/  HMMA.16816.F32.BF16 R32, R16.reuse, R184, R32 ;  /* 0x000000b81020723c */ /* 0x050ff00000041820 */
[----:B------:R-:W-:Y:S01]  /*7010*/  HMMA.16816.F32.BF16 R28, R16, R186, R28 ;  /* 0x000000ba101c723c */ /* 0x000fe2000004181c */
[----:B------:R-:W3:Y:S04]  /*7020*/  LDSM.16.M88.4 R16, [R229+0xc000] ;  /* 0x00c00000e510783b */ /* 0x000ee80000000200 */
[----:B------:R-:W4:Y:S03]  /*7030*/  LDSM.16.M88.4 R184, [R208] ;  /* 0x00000000d0b8783b */ /* 0x000f260000000200 */
[C---:B--2---:R-:W-:Y:S08]  /*7040*/  HMMA.16816.F32.BF16 R4, R24.reuse, R204, R4 ;  /* 0x000000cc1804723c */ /* 0x044ff00000041804 */
[----:B------:R-:W-:Y:S08]  /*7050*/  HMMA.16816.F32.BF16 R20, R24, R206, R20 ;  /* 0x000000ce1814723c */ /* 0x000ff00000041814 */
[C---:B------:R-:W-:Y:S08]  /*7060*/  HMMA.16816.F32.BF16 R180, R196.reuse, R192, R180 ;  /* 0x000000c0c4b4723c */ /* 0x040ff000000418b4 */
[C---:B------:R-:W-:Y:S01]  /*7070*/  HMMA.16816.F32.BF16 R176, R196.reuse, R194, R176 ;  /* 0x000000c2c4b0723c */ /* 0x040fe200000418b0 */
[----:B------:R-:W2:Y:S07]  /*7080*/  LDSM.16.M88.4 R192, [R227+0x17000] ;  /* 0x01700000e3c0783b */ /* 0x000eae0000000200 */
[----:B-1----:R-:W-:Y:S08]  /*7090*/  HMMA.16816.F32.BF16 R172, R196, R188, R172 ;  /* 0x000000bcc4ac723c */ /* 0x002ff000000418ac */
[C---:B---3--:R-:W-:Y:S08]  /*70a0*/  HMMA.16816.F32.BF16 R4, R16.reuse, R12, R4 ;  /* 0x0000000c1004723c */ /* 0x048ff00000041804 */
[----:B------:R-:W-:Y:S01]  /*70b0*/  HMMA.16816.F32.BF16 R20, R16, R14, R20 ;  /* 0x0000000e1014723c */ /* 0x000fe20000041814 */
[----:B------:R-:W1:Y:S07]  /*70c0*/  LDSM.16.M88.4 R12, [R227+0x17800] ;  /* 0x01780000e30c783b */ /* 0x000e6e0000000200 */
[C---:B----4-:R-:W-:Y:S08]  /*70d0*/  HMMA.16816.F32.BF16 R32, R196.reuse, R184, R32 ;  /* 0x000000b8c420723c */ /* 0x050ff00000041820 */
[----:B------:R-:W-:Y:S01]  /*70e0*/  HMMA.16816.F32.BF16 R28, R196, R186, R28 ;  /* 0x000000bac41c723c */ /* 0x000fe2000004181c */
[----:B------:R-:W-:Y:S01]  /*70f0*/  LDSM.16.M88.4 R184, [R220+0x6800] ;  /* 0x00680000dcb8783b */ /* 0x000fe20000000200 */
[----:B------:R-:W-:-:S02]  /*7100*/  FMUL.FTZ R167, R4, c[0x0][0x2ec] ;  /* 0x0000bb0004a77a20 */ /* 0x000fc40000410000 */
[----:B------:R-:W-:Y:S02]  /*7110*/  FMUL.FTZ R4, R5, c[0x0][0x2ec] ;  /* 0x0000bb0005047a20 */ /* 0x000fe40000410000 */
[----:B------:R-:W-:Y:S02]  /*7120*/  FMUL.FTZ R166, R7, c[0x0][0x2ec] ;  /* 0x0000bb0007a67a20 */ /* 0x000fe40000410000 */
[----:B------:R-:W-:Y:S01]  /*7130*/  HMMA.16816.F32.BF16 R168, R196, R190, R168 ;  /* 0x000000bec4a8723c */ /* 0x000fe200000418a8 */
[----:B------:R-:W3:Y:S01]  /*7140*/  LDSM.16.M88.4 R188, [R227+0x16800] ;  /* 0x01680000e3bc783b */ /* 0x000ee20000000200 */
[----:B------:R-:W-:Y:S01]  /*7150*/  FMUL.FTZ R22, R22, c[0x0][0x2ec] ;  /* 0x0000bb0016167a20 */ /* 0x000fe20000410000 */
[----:B------:R-:W-:Y:S01]  /*7160*/  MUFU.TANH R4, R4 ;  /* 0x0000000400047308 */ /* 0x000fe20000002400 */
[----:B------:R-:W-:Y:S02]  /*7170*/  FMUL.FTZ R23, R23, c[0x0][0x2ec] ;  /* 0x0000bb0017177a20 */ /* 0x000fe40000410000 */
[----:B------:R-:W-:Y:S01]  /*7180*/  FMUL.FTZ R6, R6, c[0x0][0x2ec] ;  /* 0x0000bb0006067a20 */ /* 0x000fe20000410000 */
[C---:B------:R-:W-:Y:S01]  /*7190*/  IADD3 R197, R165.reuse, 0x11, RZ ;  /* 0x00000011a5c57810 */ /* 0x040fe20007ffe0ff */
[----:B--2---:R-:W-:Y:S01]  /*71a0*/  HMMA.16816.F32.BF16 R172, R24, R192, R172 ;  /* 0x000000c018ac723c */ /* 0x004fe200000418ac */
[----:B------:R-:W-:-:S02]  /*71b0*/  IADD3 R199, R165, 0x18, RZ ;  /* 0x00000018a5c77810 */ /* 0x000fc40007ffe0ff */
[----:B------:R-:W-:Y:S04]  /*71c0*/  MUFU.TANH R22, R22 ;  /* 0x0000001600167308 */ /* 0x000fe80000002400 */
[C---:B------:R-:W-:Y:S01]  /*71d0*/  IADD3 R193, R165.reuse, 0x9, RZ ;  /* 0x00000009a5c17810 */ /* 0x040fe20007ffe0ff */
[C---:B-1----:R-:W-:Y:S03]  /*71e0*/  HMMA.16816.F32.BF16 R32, R24.reuse, R12, R32 ;  /* 0x0000000c1820723c */ /* 0x042fe60000041820 */
[----:B------:R-:W-:Y:S05]  /*71f0*/  MUFU.TANH R166, R166 ;  /* 0x000000a600a67308 */ /* 0x000fea0000002400 */
[C---:B------:R-:W-:Y:S01]  /*7200*/  HMMA.16816.F32.BF16 R28, R24.reuse, R14, R28 ;  /* 0x0000000e181c723c */ /* 0x040fe2000004181c */
[----:B------:R-:W1:Y:S02]  /*7210*/  LDSM.16.M88.4 R12, [R220+0x7000] ;  /* 0x00700000dc0c783b */ /* 0x000e640000000200 */
[----:B------:R-:W-:Y:S05]  /*7220*/  MUFU.TANH R23, R23 ;  /* 0x0000001700177308 */ /* 0x000fea0000002400 */
[C---:B------:R-:W-:Y:S03]  /*7230*/  HMMA.16816.F32.BF16 R168, R24.reuse, R194, R168 ;  /* 0x000000c218a8723c */ /* 0x040fe600000418a8 */
[----:B------:R-:W-:Y:S04]  /*7240*/  I2F R192, R197 ;  /* 0x000000c500c07306 */ /* 0x000fe80000201400 */
[C---:B------:R-:W-:Y:S01]  /*7250*/  IADD3 R195, R165.reuse, 0x10, RZ ;  /* 0x00000010a5c37810 */ /* 0x040fe20007ffe0ff */
[C---:B---3--:R-:W-:Y:S03]  /*7260*/  HMMA.16816.F32.BF16 R180, R24.reuse, R188, R180 ;  /* 0x000000bc18b4723c */ /* 0x048fe600000418b4 */
[----:B------:R-:W-:Y:S04]  /*7270*/  I2F R188, R193 ;  /* 0x000000c100bc7306 */ /* 0x000fe80000201400 */
[----:B------:R-:W-:Y:S01]  /*7280*/  IADD3 R189, R165, 0x1, RZ ;  /* 0x00000001a5bd7810 */ /* 0x000fe20007ffe0ff */
[----:B------:R-:W-:Y:S03]  /*7290*/  HMMA.16816.F32.BF16 R176, R24, R190, R176 ;  /* 0x000000be18b0723c */ /* 0x000fe600000418b0 */
[----:B------:R-:W2:Y:S01]  /*72a0*/  MUFU.TANH R167, R167 ;  /* 0x000000a700a77308 */ /* 0x000ea20000002400 */
[----:B------:R-:W-:-:S02]  /*72b0*/  ISETP.GE.AND P1, PT, R189, R200, PT ;  /* 0x000000c8bd00720c */ /* 0x000fc40003f26270 */
[----:B------:R-:W-:Y:S02]  /*72c0*/  ISETP.GE.AND P2, PT, R189, R2, PT ;  /* 0x00000002bd00720c */ /* 0x000fe40003f46270 */
[C---:B------:R-:W-:Y:S01]  /*72d0*/  IADD3 R191, R165.reuse, 0x8, RZ ;  /* 0x00000008a5bf7810 */ /* 0x040fe20007ffe0ff */
[----:B------:R-:W-:Y:S01]  /*72e0*/  FMUL.FTZ R190, R20, c[0x0][0x2ec] ;  /* 0x0000bb0014be7a20 */ /* 0x000fe20000410000 */
[----:B------:R-:W-:Y:S01]  /*72f0*/  IADD3 R25, R165, 0x19, RZ ;  /* 0x00000019a5197810 */ /* 0x000fe20007ffe0ff */
[----:B------:R-:W3:Y:S01]  /*7300*/  I2F R5, R189 ;  /* 0x000000bd00057306 */ /* 0x000ee20000201400 */
[----:B------:R-:W-:Y:S01]  /*7310*/  FMUL.FTZ R27, R21, c[0x0][0x2ec] ;  /* 0x0000bb00151b7a20 */ /* 0x000fe20000410000 */
[----:B------:R-:W-:-:S03]  /*7320*/  ISETP.GE.AND P0, PT, R191, R200, PT ;  /* 0x000000c8bf00720c */ /* 0x000fc60003f06270 */
[----:B------:R-:W-:Y:S03]  /*7330*/  HMMA.16816.F32.BF16 R180, R16, R184, R180 ;  /* 0x000000b810b4723c */ /* 0x000fe600000418b4 */
[----:B------:R4:W-:Y:S01]  /*7340*/  I2F R7, R191 ;  /* 0x000000bf00077306 */ /* 0x0009e20000201400 */
[----:B--2---:R-:W-:-:S04]  /*7350*/  FFMA.FTZ R167, R0, UR4, R167 ;  /* 0x0000000400a77c23 */ /* 0x004fc800080100a7 */
[C---:B-1----:R-:W-:Y:S03]  /*7360*/  HMMA.16816.F32.BF16 R172, R16.reuse, R12, R172 ;  /* 0x0000000c10ac723c */ /* 0x042fe600000418ac */
[----:B------:R-:W-:Y:S01]  /*7370*/  MUFU.TANH R190, R190 ;  /* 0x000000be00be7308 */ /* 0x000fe20000002400 */
[----:B---3--:R-:W-:Y:S01]  /*7380*/  FFMA.FTZ R4, R5, UR4, R4 ;  /* 0x0000000405047c23 */ /* 0x008fe20008010004 */
[----:B------:R-:W-:Y:S01]  /*7390*/  IADD3 R189, R165, 0x28, RZ ;  /* 0x00000028a5bd7810 */ /* 0x000fe20007ffe0ff */
[----:B------:R-:W-:Y:S02]  /*73a0*/  FFMA.FTZ R5, R5, UR4, R166 ;  /* 0x0000000405057c23 */ /* 0x000fe400080100a6 */
[----:B------:R-:W-:Y:S01]  /*73b0*/  HMMA.16816.F32.BF16 R168, R16, R14, R168 ;  /* 0x0000000e10a8723c */ /* 0x000fe200000418a8 */
[----:B------:R-:W1:Y:S02]  /*73c0*/  LDSM.16.M88.4 R12, [R220+0x7800] ;  /* 0x00780000dc0c783b */ /* 0x000e640000000200 */
[----:B------:R-:W-:Y:S01]  /*73d0*/  I2F R20, R195 ;  /* 0x000000c300147306 */ /* 0x000fe20000201400 */
[----:B------:R-:W-:Y:S01]  /*73e0*/  FSEL R4, R4, -INF , !P1 ;  /* 0xff80000004047808 */ /* 0x000fe20004800000 */
[----:B------:R-:W-:-:S04]  /*73f0*/  DEPBAR.LE SB0, 0x0 ;  /* 0x000080000000791a */ /* 0x000fc80000000000 */
[----:B------:R-:W-:Y:S01]  /*7400*/  HMMA.16816.F32.BF16 R176, R16, R186, R176 ;  /* 0x000000ba10b0723c */ /* 0x000fe200000418b0 */
[----:B------:R-:W-:Y:S01]  /*7410*/  FMUL.FTZ R180, R180, c[0x0][0x2ec] ;  /* 0x0000bb00b4b47a20 */ /* 0x000fe20000410000 */
[----:B------:R-:W-:Y:S01]  /*7420*/  MUFU.TANH R27, R27 ;  /* 0x0000001b001b7308 */ /* 0x000fe20000002400 */
[----:B------:R-:W-:Y:S01]  /*7430*/  FMUL.FTZ R182, R182, c[0x0][0x2ec] ;  /* 0x0000bb00b6b67a20 */ /* 0x000fe20000410000 */
[----:B------:R-:W-:Y:S01]  /*7440*/  ISETP.GE.AND P1, PT, R191, R2, PT ;  /* 0x00000002bf00720c */ /* 0x000fe20003f26270 */
[----:B------:R-:W-:Y:S01]  /*7450*/  FMUL.FTZ R181, R181, c[0x0][0x2ec] ;  /* 0x0000bb00b5b57a20 */ /* 0x000fe20000410000 */
[----:B------:R-:W-:Y:S01]  /*7460*/  FSEL R5, R5, -INF , !P2 ;  /* 0xff80000005057808 */ /* 0x000fe20005000000 */
[----:B------:R-:W-:Y:S01]  /*7470*/  FMUL.FTZ R183, R183, c[0x0][0x2ec] ;  /* 0x0000bb00b7b77a20 */ /* 0x000fe20000410000 */
[----:B------:R-:W-:Y:S01]  /*7480*/  ISETP.GE.AND P2, PT, R193, R200, PT ;  /* 0x000000c8c100720c */ /* 0x000fe20003f46270 */
[----:B------:R-:W-:Y:S01]  /*7490*/  FMUL.FTZ R174, R174, c[0x0][0x2ec] ;  /* 0x0000bb00aeae7a20 */ /* 0x000fe20000410000 */
[----:B------:R-:W2:Y:S05]  /*74a0*/  MUFU.TANH R185, R180 ;  /* 0x000000b400b97308 */ /* 0x000eaa0000002400 */
[----:B------:R-:W-:-:S03]  /*74b0*/  FMUL.FTZ R168, R168, c[0x0][0x2ec] ;  /* 0x0000bb00a8a87a20 */ /* 0x000fc60000410000 */
[----:B------:R-:W-:Y:S01]  /*74c0*/  MUFU.TANH R187, R182 ;  /* 0x000000b600bb7308 */ /* 0x000fe20000002400 */
[----:B------:R-:W-:Y:S01]  /*74d0*/  FMUL.FTZ R207, R169, c[0x0][0x2ec] ;  /* 0x0000bb00a9cf7a20 */ /* 0x000fe20000410000 */
[----:B------:R-:W-:Y:S01]  /*74e0*/  IADD3 R169, R165, 0x29, RZ ;  /* 0x00000029a5a97810 */ /* 0x000fe20007ffe0ff */
[----:B----4-:R-:W-:Y:S01]  /*74f0*/  FMUL.FTZ R191, R171, c[0x0][0x2ec] ;  /* 0x0000bb00abbf7a20 */ /* 0x010fe20000410000 */
[----:B------:R-:W-:Y:S02]  /*7500*/  IADD3 R171, R165, 0x39, RZ ;  /* 0x00000039a5ab7810 */ /* 0x000fe40007ffe0ff */
[----:B------:R-:W-:Y:S02]  /*7510*/  FMUL.FTZ R201, R176, c[0x0][0x2ec] ;  /* 0x0000bb00b0c97a20 */ /* 0x000fe40000410000 */
[----:B------:R-:W-:Y:S01]  /*7520*/  FMUL.FTZ R26, R177, c[0x0][0x2ec] ;  /* 0x0000bb00b11a7a20 */ /* 0x000fe20000410000 */
[----:B------:R-:W3:Y:S01]  /*7530*/  MUFU.TANH R181, R181 ;  /* 0x000000b500b57308 */ /* 0x000ee20000002400 */
[----:B------:R-:W-:-:S02]  /*7540*/  FMUL.FTZ R177, R178, c[0x0][0x2ec] ;  /* 0x0000bb00b2b17a20 */ /* 0x000fc40000410000 */
[----:B------:R-:W-:Y:S02]  /*7550*/  FMUL.FTZ R178, R179, c[0x0][0x2ec] ;  /* 0x0000bb00b3b27a20 */ /* 0x000fe40000410000 */
[----:B------:R-:W-:Y:S01]  /*7560*/  FMUL.FTZ R176, R172, c[0x0][0x2ec] ;  /* 0x0000bb00acb07a20 */ /* 0x000fe20000410000 */
[C---:B-1----:R-:W-:Y:S01]  /*7570*/  HMMA.16816.F32.BF16 R32, R16.reuse, R12, R32 ;  /* 0x0000000c1020723c */ /* 0x042fe20000041820 */
[----:B------:R-:W-:Y:S01]  /*7580*/  FMUL.FTZ R172, R173, c[0x0][0x2ec] ;  /* 0x0000bb00adac7a20 */ /* 0x000fe20000410000 */
[----:B------:R-:W-:Y:S01]  /*7590*/  I2F R184, R199 ;  /* 0x000000c700b87306 */ /* 0x000fe20000201400 */
[----:B------:R-:W-:Y:S01]  /*75a0*/  FMUL.FTZ R173, R175, c[0x0][0x2ec] ;  /* 0x0000bb00afad7a20 */ /* 0x000fe20000410000 */
[----:B------:R-:W-:Y:S01]  /*75b0*/  IADD3 R175, R165, 0x21, RZ ;  /* 0x00000021a5af7810 */ /* 0x000fe20007ffe0ff */
[----:B--2---:R-:W-:Y:S02]  /*75c0*/  FFMA.FTZ R185, R20, UR4, R185 ;  /* 0x0000000414b97c23 */ /* 0x004fe400080100b9 */
[C---:B------:R-:W-:Y:S01]  /*75d0*/  FFMA.FTZ R13, R7.reuse, UR4, R22 ;  /* 0x00000004070d7c23 */ /* 0x040fe20008010016 */
[----:B------:R-:W-:Y:S01]  /*75e0*/  HMMA.16816.F32.BF16 R28, R16, R14, R28 ;  /* 0x0000000e101c723c */ /* 0x000fe2000004181c */
[----:B------:R-:W-:Y:S01]  /*75f0*/  FFMA.FTZ R12, R7, UR4, R190 ;  /* 0x00000004070c7c23 */ /* 0x000fe200080100be */
[----:B------:R-:W1:Y:S01]  /*7600*/  MUFU.TANH R201, R201 ;  /* 0x000000c900c97308 */ /* 0x000e620000002400 */
[C---:B------:R-:W-:Y:S01]  /*7610*/  FFMA.FTZ R22, R188.reuse, UR4, R27 ;  /* 0x00000004bc167c23 */ /* 0x040fe2000801001b */
[----:B------:R-:W-:Y:S01]  /*7620*/  FSEL R13, R13, -INF , !P1 ;  /* 0xff8000000d0d7808 */ /* 0x000fe20004800000 */
[----:B------:R-:W-:Y:S01]  /*7630*/  FFMA.FTZ R7, R188, UR4, R23 ;  /* 0x00000004bc077c23 */ /* 0x000fe20008010017 */
[----:B------:R-:W-:Y:S01]  /*7640*/  ISETP.GE.AND P1, PT, R195, R200, PT ;  /* 0x000000c8c300720c */ /* 0x000fe20003f26270 */
[----:B------:R-:W-:Y:S01]  /*7650*/  FMUL.FTZ R190, R170, c[0x0][0x2ec] ;  /* 0x0000bb00aabe7a20 */ /* 0x000fe20000410000 */
[----:B------:R-:W-:Y:S01]  /*7660*/  FSEL R12, R12, -INF , !P0 ;  /* 0xff8000000c0c7808 */ /* 0x000fe20004000000 */
[----:B---3--:R-:W-:Y:S01]  /*7670*/  FFMA.FTZ R181, R192, UR4, R181 ;  /* 0x00000004c0b57c23 */ /* 0x008fe200080100b5 */
[----:B------:R-:W2:Y:S01]  /*7680*/  MUFU.TANH R183, R183 ;  /* 0x000000b700b77308 */ /* 0x000ea20000002400 */
[----:B------:R-:W-:Y:S01]  /*7690*/  FSEL R188, R185, -INF , !P1 ;  /* 0xff800000b9bc7808 */ /* 0x000fe20004800000 */
[----:B------:R-:W-:Y:S01]  /*76a0*/  FFMA.FTZ R185, R20, UR4, R187 ;  /* 0x0000000414b97c23 */ /* 0x000fe200080100bb */
[----:B------:R-:W-:-:S02]  /*76b0*/  ISETP.GE.AND P0, PT, R193, R2, PT ;  /* 0x00000002c100720c */ /* 0x000fc40003f06270 */
[----:B------:R-:W-:Y:S01]  /*76c0*/  FSEL R22, R22, -INF , !P2 ;  /* 0xff80000016167808 */ /* 0x000fe20005000000 */
[----:B------:R-:W-:Y:S01]  /*76d0*/  FMUL.FTZ R17, R34, c[0x0][0x2ec] ;  /* 0x0000bb0022117a20 */ /* 0x000fe20000410000 */
[----:B------:R-:W-:Y:S01]  /*76e0*/  ISETP.GE.AND P2, PT, R195, R2, PT ;  /* 0x00000002c300720c */ /* 0x000fe20003f46270 */
[----:B------:R-:W3:Y:S01]  /*76f0*/  MUFU.TANH R177, R177 ;  /* 0x000000b100b17308 */ /* 0x000ee20000002400 */
[----:B------:R-:W-:Y:S01]  /*7700*/  FSEL R7, R7, -INF , !P0 ;  /* 0xff80000007077808 */ /* 0x000fe20004000000 */
[----:B-1----:R-:W-:Y:S01]  /*7710*/  FFMA.FTZ R24, R184, UR4, R201 ;  /* 0x00000004b8187c23 */ /* 0x002fe200080100c9 */
[-C--:B------:R-:W-:Y:S01]  /*7720*/  ISETP.GE.AND P0, PT, R197, R200.reuse, PT ;  /* 0x000000c8c500720c */ /* 0x080fe20003f06270 */
[----:B------:R-:W-:Y:S01]  /*7730*/  FMUL.FTZ R32, R32, c[0x0][0x2ec] ;  /* 0x0000bb0020207a20 */ /* 0x000fe20000410000 */
[----:B------:R-:W-:Y:S01]  /*7740*/  FSEL R185, R185, -INF , !P2 ;  /* 0xff800000b9b97808 */ /* 0x000fe20005000000 */
[----:B------:R-:W-:Y:S01]  /*7750*/  FMUL.FTZ R15, R33, c[0x0][0x2ec] ;  /* 0x0000bb00210f7a20 */ /* 0x000fe20000410000 */
[----:B------:R-:W-:Y:S01]  /*7760*/  ISETP.GE.AND P2, PT, R199, R200, PT ;  /* 0x000000c8c700720c */ /* 0x000fe20003f46270 */
[----:B------:R-:W-:Y:S01]  /*7770*/  I2F R21, R25 ;  /* 0x0000001900157306 */ /* 0x000fe20000201400 */
[----:B--2---:R-:W-:Y:S01]  /*7780*/  FFMA.FTZ R183, R192, UR4, R183 ;  /* 0x00000004c0b77c23 */ /* 0x004fe200080100b7 */
[-C--:B------:R-:W-:Y:S01]  /*7790*/  ISETP.GE.AND P1, PT, R197, R2.reuse, PT ;  /* 0x00000002c500720c */ /* 0x080fe20003f26270 */
[----:B------:R-:W-:Y:S01]  /*77a0*/  FMUL.FTZ R19, R35, c[0x0][0x2ec] ;  /* 0x0000bb0023137a20 */ /* 0x000fe20000410000 */
[----:B------:R-:W-:Y:S01]  /*77b0*/  FSEL R186, R181, -INF , !P0 ;  /* 0xff800000b5ba7808 */ /* 0x000fe20004000000 */
[----:B------:R-:W-:Y:S01]  /*77c0*/  FMUL.FTZ R30, R30, c[0x0][0x2ec] ;  /* 0x0000bb001e1e7a20 */ /* 0x000fe20000410000 */
[----:B------:R-:W-:Y:S01]  /*77d0*/  IADD3 R23, R165, 0x31, RZ ;  /* 0x00000031a5177810 */ /* 0x000fe20007ffe0ff */
[----:B------:R-:W-:Y:S01]  /*77e0*/  FMUL.FTZ R29, R29, c[0x0][0x2ec] ;  /* 0x0000bb001d1d7a20 */ /* 0x000fe20000410000 */
[----:B------:R-:W1:Y:S01]  /*77f0*/  MUFU.TANH R178, R178 ;  /* 0x000000b200b27308 */ /* 0x000e620000002400 */
[----:B---3--:R-:W-:Y:S01]  /*7800*/  FFMA.FTZ R187, R184, UR4, R177 ;  /* 0x00000004b8bb7c23 */ /* 0x008fe200080100b1 */
[----:B------:R-:W-:Y:S01]  /*7810*/  ISETP.GE.AND P0, PT, R199, R2, PT ;  /* 0x00000002c700720c */ /* 0x000fe20003f06270 */
[----:B------:R-:W-:Y:S01]  /*7820*/  FMUL.FTZ R31, R31, c[0x0][0x2ec] ;  /* 0x0000bb001f1f7a20 */ /* 0x000fe20000410000 */
[----:B------:R-:W-:-:S02]  /*7830*/  FSEL R24, R24, -INF , !P2 ;  /* 0xff80000018187808 */ /* 0x000fc40005000000 */
[----:B------:R-:W-:Y:S02]  /*7840*/  ISETP.GE.AND P2, PT, R25, R2, PT ;  /* 0x000000021900720c */ /* 0x000fe40003f46270 */
[----:B------:R-:W2:Y:S01]  /*7850*/  MUFU.TANH R26, R26 ;  /* 0x0000001a001a7308 */ /* 0x000ea20000002400 */
[----:B------:R-:W-:Y:S02]  /*7860*/  FSEL R195, R183, -INF , !P1 ;  /* 0xff800000b7c37808 */ /* 0x000fe40004800000 */
[-C--:B------:R-:W-:Y:S02]  /*7870*/  ISETP.GE.AND P1, PT, R25, R200.reuse, PT ;  /* 0x000000c81900720c */ /* 0x080fe40003f26270 */
[----:B------:R-:W-:Y:S02]  /*7880*/  FSEL R187, R187, -INF , !P0 ;  /* 0xff800000bbbb7808 */ /* 0x000fe40004000000 */
[----:B------:R-:W-:Y:S01]  /*7890*/  ISETP.GE.AND P0, PT, R203, R200, PT ;  /* 0x000000c8cb00720c */ /* 0x000fe20003f06270 */
[----:B------:R-:W-:Y:S01]  /*78a0*/  MUFU.TANH R176, R176 ;  /* 0x000000b000b07308 */ /* 0x000fe20000002400 */
[----:B-1----:R-:W-:Y:S01]  /*78b0*/  FFMA.FTZ R178, R21, UR4, R178 ;  /* 0x0000000415b27c23 */ /* 0x002fe200080100b2 */
[----:B------:R-:W-:-:S04]  /*78c0*/  IADD3 R27, R165, 0x38, RZ ;  /* 0x00000038a51b7810 */ /* 0x000fc80007ffe0ff */
[----:B------:R-:W-:Y:S02]  /*78d0*/  FSEL R193, R178, -INF , !P2 ;  /* 0xff800000b2c17808 */ /* 0x000fe40005000000 */
[----:B------:R-:W1:Y:S01]  /*78e0*/  I2F R179, R203 ;  /* 0x000000cb00b37306 */ /* 0x000e620000201400 */
[----:B--2---:R-:W-:Y:S01]  /*78f0*/  FFMA.FTZ R26, R21, UR4, R26 ;  /* 0x00000004151a7c23 */ /* 0x004fe2000801001a */
[----:B------:R-:W-:Y:S01]  /*7900*/  ISETP.GE.AND P2, PT, R175, R200, PT ;  /* 0x000000c8af00720c */ /* 0x000fe20003f46270 */
[----:B------:R-:W-:-:S03]  /*7910*/  FMUL.FTZ R21, R28, c[0x0][0x2ec] ;  /* 0x0000bb001c157a20 */ /* 0x000fc60000410000 */
[----:B------:R-:W-:Y:S02]  /*7920*/  FSEL R26, R26, -INF , !P1 ;  /* 0xff8000001a1a7808 */ /* 0x000fe40004800000 */
[----:B------:R-:W-:Y:S01]  /*7930*/  MUFU.TANH R172, R172 ;  /* 0x000000ac00ac7308 */ /* 0x000fe20000002400 */
[----:B------:R-:W-:-:S07]  /*7940*/  ISETP.GE.AND P1, PT, R203, R2, PT ;  /* 0x00000002cb00720c */ /* 0x000fce0003f26270 */
[----:B------:R-:W2:Y:S01]  /*7950*/  I2F R180, R175 ;  /* 0x000000af00b47306 */ /* 0x000ea20000201400 */
[----:B-1----:R-:W-:-:S05]  /*7960*/  FFMA.FTZ R176, R179, UR4, R176 ;  /* 0x00000004b3b07c23 */ /* 0x002fca00080100b0 */
[----:B------:R-:W-:Y:S02]  /*7970*/  FSEL R196, R176, -INF , !P0 ;  /* 0xff800000b0c47808 */ /* 0x000fe40004000000 */
[----:B------:R-:W1:Y:S01]  /*7980*/  MUFU.TANH R174, R174 ;  /* 0x000000ae00ae7308 */ /* 0x000e620000002400 */
[----:B------:R-:W-:-:S07]  /*7990*/  ISETP.GE.AND P0, PT, R175, R2, PT ;  /* 0x00000002af00720c */ /* 0x000fce0003f06270 */
[----:B------:R-:W-:Y:S01]  /*79a0*/  I2F R182, R241 ;  /* 0x000000f100b67306 */ /* 0x000fe20000201400 */
[----:B--2---:R-:W-:-:S05]  /*79b0*/  FFMA.FTZ R172, R180, UR4, R172 ;  /* 0x00000004b4ac7c23 */ /* 0x004fca00080100ac */
[----:B------:R-:W-:Y:S02]  /*79c0*/  FSEL R194, R172, -INF , !P2 ;  /* 0xff800000acc27808 */ /* 0x000fe40005000000 */
[----:B------:R-:W2:Y:S01]  /*79d0*/  MUFU.TANH R17, R17 ;  /* 0x0000001100117308 */ /* 0x000ea20000002400 */
[----:B-1----:R-:W-:Y:S01]  /*79e0*/  FFMA.FTZ R174, R179, UR4, R174 ;  /* 0x00000004b3ae7c23 */ /* 0x002fe200080100ae */
[----:B------:R-:W-:-:S06]  /*79f0*/  ISETP.GE.AND P2, PT, R189, R2, PT ;  /* 0x00000002bd00720c */ /* 0x000fcc0003f46270 */
[----:B------:R-:W1:Y:S08]  /*7a00*/  MUFU.TANH R173, R173 ;  /* 0x000000ad00ad7308 */ /* 0x000e700000002400 */
[----:B------:R-:W-:Y:S01]  /*7a10*/  I2F R205, R189 ;  /* 0x000000bd00cd7306 */ /* 0x000fe20000201400 */
[----:B--2---:R-:W-:-:S07]  /*7a20*/  FFMA.FTZ R179, R182, UR4, R17 ;  /* 0x00000004b6b37c23 */ /* 0x004fce0008010011 */
[----:B------:R-:W2:Y:S01]  /*7a30*/  MUFU.TANH R190, R190 ;  /* 0x000000be00be7308 */ /* 0x000ea20000002400 */
[----:B-1----:R-:W-:-:S07]  /*7a40*/  FFMA.FTZ R173, R180, UR4, R173 ;  /* 0x00000004b4ad7c23 */ /* 0x002fce00080100ad */
[----:B------:R-:W1:Y:S08]  /*7a50*/  MUFU.TANH R168, R168 ;  /* 0x000000a800a87308 */ /* 0x000e700000002400 */
[----:B------:R-:W-:Y:S01]  /*7a60*/  MUFU.TANH R207, R207 ;  /* 0x000000cf00cf7308 */ /* 0x000fe20000002400 */
[----:B--2---:R-:W-:-:S05]  /*7a70*/  FFMA.FTZ R33, R205, UR4, R190 ;  /* 0x00000004cd217c23 */ /* 0x004fca00080100be */
[----:B------:R-:W-:Y:S02]  /*7a80*/  FSEL R33, R33, -INF , !P2 ;  /* 0xff80000021217808 */ /* 0x000fe40005000000 */
[----:B------:R-:W2:Y:S01]  /*7a90*/  I2F R166, R169 ;  /* 0x000000a900a67306 */ /* 0x000ea20000201400 */
[----:B-1----:R-:W-:Y:S01]  /*7aa0*/  FFMA.FTZ R34, R205, UR4, R168 ;  /* 0x00000004cd227c23 */ /* 0x002fe200080100a8 */
[----:B------:R-:W-:-:S06]  /*7ab0*/  ISETP.GE.AND P2, PT, R241, R200, PT ;  /* 0x000000c8f100720c */ /* 0x000fcc0003f46270 */
[----:B------:R2:W1:Y:S08]  /*7ac0*/  MUFU.TANH R177, R32 ;  /* 0x0000002000b17308 */ /* 0x0004700000002400 */
[----:B------:R-:W-:Y:S08]  /*7ad0*/  I2F R170, R23 ;  /* 0x0000001700aa7306 */ /* 0x000ff00000201400 */
[----:B------:R-:W3:Y:S01]  /*7ae0*/  MUFU.TANH R15, R15 ;  /* 0x0000000f000f7308 */ /* 0x000ee20000002400 */
[----:B--2---:R-:W-:-:S02]  /*7af0*/  FFMA.FTZ R32, R166, UR4, R207 ;  /* 0x00000004a6207c23 */ /* 0x004fc400080100cf */
[----:B-1----:R-:W-:-:S05]  /*7b00*/  FFMA.FTZ R177, R182, UR4, R177 ;  /* 0x00000004b6b17c23 */ /* 0x002fca00080100b1 */
[----:B------:R-:W1:Y:S01]  /*7b10*/  MUFU.TANH R17, R6 ;  /* 0x0000000600117308 */ /* 0x000e620000002400 */
[----:B------:R-:W-:Y:S02]  /*7b20*/  FSEL R184, R177, -INF , !P2 ;  /* 0xff800000b1b87808 */ /* 0x000fe40005000000 */
[----:B------:R-:W-:-:S05]  /*7b30*/  ISETP.GE.AND P2, PT, R23, R200, PT ;  /* 0x000000c81700720c */ /* 0x000fca0003f46270 */
[----:B------:R-:W2:Y:S01]  /*7b40*/  MUFU.TANH R19, R19 ;  /* 0x0000001300137308 */ /* 0x000ea20000002400 */
[----:B---3--:R-:W-:-:S05]  /*7b50*/  FFMA.FTZ R15, R170, UR4, R15 ;  /* 0x00000004aa0f7c23 */ /* 0x008fca000801000f */
[----:B------:R-:W-:Y:S02]  /*7b60*/  FSEL R182, R15, -INF , !P2 ;  /* 0xff8000000fb67808 */ /* 0x000fe40005000000 */
[----:B------:R3:W4:Y:S01]  /*7b70*/  MUFU.TANH R181, R191 ;  /* 0x000000bf00b57308 */ /* 0x0007220000002400 */
[----:B-1----:R-:W-:Y:S01]  /*7b80*/  FFMA.FTZ R6, R0, UR4, R17 ;  /* 0x0000000400067c23 */ /* 0x002fe20008010011 */
[----:B------:R-:W-:-:S06]  /*7b90*/  ISETP.GE.AND P2, PT, R23, R2, PT ;  /* 0x000000021700720c */ /* 0x000fcc0003f46270 */
[----:B------:R-:W-:Y:S01]  /*7ba0*/  I2F R20, R27 ;  /* 0x0000001b00147306 */ /* 0x000fe20000201400 */
[----:B--2---:R-:W-:-:S05]  /*7bb0*/  FFMA.FTZ R19, R170, UR4, R19 ;  /* 0x00000004aa137c23 */ /* 0x004fca0008010013 */
[----:B------:R-:W-:Y:S02]  /*7bc0*/  FSEL R177, R19, -INF , !P2 ;  /* 0xff80000013b17808 */ /* 0x000fe40005000000 */
[----:B---3--:R-:W-:Y:S01]  /*7bd0*/  FSEL R191, R174, -INF , !P1 ;  /* 0xff800000aebf7808 */ /* 0x008fe20004800000 */
[----:B------:R-:W1:Y:S01]  /*7be0*/  MUFU.TANH R21, R21 ;  /* 0x0000001500157308 */ /* 0x000e620000002400 */
[----:B------:R-:W-:Y:S01]  /*7bf0*/  BAR.SYNC.DEFER_BLOCKING 0x0 ;  /* 0x0000000000007b1d */ /* 0x000fe20000010000 */
[-C--:B------:R-:W-:Y:S01]  /*7c00*/  ISETP.GE.AND P1, PT, R189, R200.reuse, PT ;  /* 0x000000c8bd00720c */ /* 0x080fe20003f26270 */
[----:B----4-:R-:W-:Y:S01]  /*7c10*/  FFMA.FTZ R35, R166, UR4, R181 ;  /* 0x00000004a6237c23 */ /* 0x010fe200080100b5 */
[----:B------:R-:W-:Y:S02]  /*7c20*/  FSEL R189, R173, -INF , !P0 ;  /* 0xff800000adbd7808 */ /* 0x000fe40004000000 */
[C---:B------:R-:W-:Y:S02]  /*7c30*/  ISETP.GE.AND P0, PT, R169.reuse, R200, PT ;  /* 0x000000c8a900720c */ /* 0x040fe40003f06270 */
[----:B------:R-:W-:Y:S01]  /*7c40*/  FSEL R34, R34, -INF , !P1 ;  /* 0xff80000022227808 */ /* 0x000fe20004800000 */
[----:B------:R-:W-:Y:S01]  /*7c50*/  I2F R25, R171 ;  /* 0x000000ab00197306 */ /* 0x000fe20000201400 */
[----:B------:R-:W-:-:S02]  /*7c60*/  ISETP.GE.AND P1, PT, R169, R2, PT ;  /* 0x00000002a900720c */ /* 0x000fc40003f26270 */
[----:B------:R-:W-:Y:S02]  /*7c70*/  FSEL R32, R32, -INF , !P0 ;  /* 0xff80000020207808 */ /* 0x000fe40004000000 */
[-C--:B------:R-:W-:Y:S01]  /*7c80*/  ISETP.GE.AND P0, PT, R241, R2.reuse, PT ;  /* 0x00000002f100720c */ /* 0x080fe20003f06270 */
[----:B-1----:R-:W-:Y:S02]  /*7c90*/  FFMA.FTZ R21, R20, UR4, R21 ;  /* 0x0000000414157c23 */ /* 0x002fe40008010015 */
[----:B------:R-:W1:Y:S01]  /*7ca0*/  MUFU.TANH R169, R30 ;  /* 0x0000001e00a97308 */ /* 0x000e620000002400 */
[----:B------:R-:W-:Y:S02]  /*7cb0*/  FSEL R179, R179, -INF , !P0 ;  /* 0xff800000b3b37808 */ /* 0x000fe40004000000 */
[----:B------:R-:W-:Y:S02]  /*7cc0*/  ISETP.GE.AND P0, PT, R165, R2, PT ;  /* 0x00000002a500720c */ /* 0x000fe40003f06270 */
[----:B------:R-:W-:-:S02]  /*7cd0*/  ISETP.GE.AND P2, PT, R27, R200, PT ;  /* 0x000000c81b00720c */ /* 0x000fc40003f46270 */
[----:B------:R-:W-:Y:S01]  /*7ce0*/  FSEL R6, R6, -INF , !P0 ;  /* 0xff80000006067808 */ /* 0x000fe20004000000 */
[----:B------:R-:W2:Y:S01]  /*7cf0*/  MUFU.TANH R14, R29 ;  /* 0x0000001d000e7308 */ /* 0x000ea20000002400 */
[----:B------:R-:W-:Y:S02]  /*7d00*/  PLOP3.LUT P0, PT, PT, PT, UP0, 0x80, 0x0 ;  /* 0x000000000000781c */ /* 0x000fe40003f0f008 */
[----:B------:R-:W-:Y:S02]  /*7d10*/  FSEL R35, R35, -INF , !P1 ;  /* 0xff80000023237808 */ /* 0x000fe40004800000 */
[----:B------:R-:W-:Y:S02]  /*7d20*/  FSEL R180, R21, -INF , !P2 ;  /* 0xff80000015b47808 */ /* 0x000fe40005000000 */
[----:B------:R-:W-:Y:S01]  /*7d30*/  ISETP.GE.AND P1, PT, R165, R200, PT ;  /* 0x000000c8a500720c */ /* 0x000fe20003f26270 */
[----:B------:R-:W3:Y:S01]  /*7d40*/  MUFU.TANH R16, R31 ;  /* 0x0000001f00107308 */ /* 0x000ee20000002400 */
[----:B-1----:R-:W-:Y:S01]  /*7d50*/  FFMA.FTZ R169, R20, UR4, R169 ;  /* 0x0000000414a97c23 */ /* 0x002fe200080100a9 */
[----:B------:R-:W-:-:S02]  /*7d60*/  ISETP.GE.AND P2, PT, R27, R2, PT ;  /* 0x000000021b00720c */ /* 0x000fc40003f46270 */
[----:B------:R-:W-:Y:S02]  /*7d70*/  FSEL R0, R167, -INF , !P1 ;  /* 0xff800000a7007808 */ /* 0x000fe40004800000 */
[----:B------:R-:W-:Y:S01]  /*7d80*/  FSEL R175, R169, -INF , !P2 ;  /* 0xff800000a9af7808 */ /* 0x000fe20005000000 */
[----:B--2---:R-:W-:Y:S01]  /*7d90*/  FFMA.FTZ R14, R25, UR4, R14 ;  /* 0x00000004190e7c23 */ /* 0x004fe2000801000e */
[C---:B------:R-:W-:Y:S02]  /*7da0*/  ISETP.GE.AND P2, PT, R171.reuse, R200, PT ;  /* 0x000000c8ab00720c */ /* 0x040fe40003f46270 */
[----:B------:R-:W-:Y:S02]  /*7db0*/  ISETP.GE.AND P1, PT, R171, R2, PT ;  /* 0x00000002ab00720c */ /* 0x000fe40003f26270 */
[----:B------:R-:W-:Y:S01]  /*7dc0*/  FSEL R178, R14, -INF , !P2 ;  /* 0xff8000000eb27808 */ /* 0x000fe20005000000 */
[----:B---3--:R-:W-:-:S05]  /*7dd0*/  FFMA.FTZ R16, R25, UR4, R16 ;  /* 0x0000000419107c23 */ /* 0x008fca0008010010 */
        /* <DEDUP_REMOVED lines=74> */
.L_x_1045:
[----:B------:R-:W-:Y:S05]  /*8280*/  BSYNC B0 ;  /* 0x0000000000007941 */ /* 0x000fea0003800000 */
.L_x_1044:
[----:B------:R-:W0:Y:S02]  /*8290*/  LDGDEPBAR ;  /* 0x00000000000079af */ /* 0x000e240000000000 */
.L_x_1043:
[----:B-1----:R-:W-:Y:S01]  /*82a0*/  FMNMX.FTZ R17, R164, R0, !PT ;  /* 0x00000000a4117209 */ /* 0x002fe20007810000 */
        /* <DEDUP_REMOVED lines=45> */
[--C-:B------:R-:W-:Y:S02]  /*8580*/  FFMA.FTZ R168, R22, c[0x0][0x23c], -R181.reuse ;  /* 0x00008f0016a87a23 */ /* 0x100fe400000108b5 */
[----:B------:R-:W1:Y:S01]  /*8590*/  LDSM.16.MT88.4 R20, [R228+0x18000] ;  /* 0x01800000e414783b */ /* 0x000e620000004200 */
[C---:B------:R-:W-:Y:S01]  /*85a0*/  FSETP.NEU.FTZ.AND P1, PT, R0.reuse, -INF , PT ;  /* 0xff8000000000780b */ /* 0x040fe20003f3d000 */
[----:B------:R-:W-:Y:S01]  /*85b0*/  FMUL.FTZ R176, R0, c[0x0][0x23c] ;  /* 0x00008f0000b07a20 */ /* 0x000fe20000410000 */
[----:B------:R-:W-:Y:S01]  /*85c0*/  MUFU.EX2 R171, R171 ;  /* 0x000000ab00ab7308 */ /* 0x000fe20000000800 */
[--C-:B------:R-:W-:Y:S02]  /*85d0*/  FFMA.FTZ R170, R4, c[0x0][0x23c], -R181.reuse ;  /* 0x00008f0004aa7a23 */ /* 0x100fe400000108b5 */
[--C-:B------:R-:W-:Y:S01]  /*85e0*/  FFMA.FTZ R169, R12, c[0x0][0x23c], -R181.reuse ;  /* 0x00008f000ca97a23 */ /* 0x100fe200000108b5 */
[----:B------:R-:W-:Y:S01]  /*85f0*/  FSEL R176, R176, RZ, P1 ;  /* 0x000000ffb0b07208 */ /* 0x000fe20000800000 */
[----:B------:R-:W-:-:S02]  /*8600*/  FFMA.FTZ R183, R24, c[0x0][0x23c], -R181 ;  /* 0x00008f0018b77a23 */ /* 0x000fc400000108b5 */
[----:B------:R-:W-:Y:S01]  /*8610*/  FFMA.FTZ R186, R186, c[0x0][0x23c], -R181 ;  /* 0x00008f00baba7a23 */ /* 0x000fe200000108b5 */
[----:B------:R-:W2:Y:S01]  /*8620*/  MUFU.EX2 R170, R170 ;  /* 0x000000aa00aa7308 */ /* 0x000ea20000000800 */
[--C-:B------:R-:W-:Y:S01]  /*8630*/  FFMA.FTZ R167, R6, c[0x0][0x23c], -R176.reuse ;  /* 0x00008f0006a77a23 */ /* 0x100fe200000108b0 */
[----:B------:R-:W-:Y:S01]  /*8640*/  FSEL R6, R0, RZ, P1 ;  /* 0x000000ff00067208 */ /* 0x000fe20000800000 */
[--C-:B------:R-:W-:Y:S01]  /*8650*/  FFMA.FTZ R166, R5, c[0x0][0x23c], -R176.reuse ;  /* 0x00008f0005a67a23 */ /* 0x100fe200000108b0 */
[----:B------:R-:W-:Y:S01]  /*8660*/  FSEL R5, R201, RZ, P2 ;  /* 0x000000ffc9057208 */ /* 0x000fe20001000000 */
[----:B------:R-:W-:Y:S02]  /*8670*/  FFMA.FTZ R165, R13, c[0x0][0x23c], -R176 ;  /* 0x00008f000da57a23 */ /* 0x000fe400000108b0 */
[----:B------:R-:W-:Y:S01]  /*8680*/  FADD.FTZ R6, R3, -R6 ;  /* 0x8000000603067221 */ /* 0x000fe20000010000 */
[----:B------:R-:W3:Y:S01]  /*8690*/  LDSM.16.MT88.4 R12, [R225+0x18000] ;  /* 0x01800000e10c783b */ /* 0x000ee20000004200 */
[----:B------:R-:W-:Y:S01]  /*86a0*/  FADD.FTZ R4, R164, -R5 ;  /* 0x80000005a4047221 */ /* 0x000fe20000010000 */
[----:B------:R-:W-:Y:S01]  /*86b0*/  MUFU.EX2 R169, R169 ;  /* 0x000000a900a97308 */ /* 0x000fe20000000800 */
[----:B------:R-:W-:-:S02]  /*86c0*/  FFMA.FTZ R164, R7, c[0x0][0x23c], -R176 ;  /* 0x00008f0007a47a23 */ /* 0x000fc400000108b0 */
[----:B------:R-:W-:Y:S02]  /*86d0*/  FMUL.FTZ R174, R4, c[0x0][0x23c] ;  /* 0x00008f0004ae7a20 */ /* 0x000fe40000410000 */
[----:B------:R-:W-:Y:S01]  /*86e0*/  FMUL.FTZ R172, R6, c[0x0][0x23c] ;  /* 0x00008f0006ac7a20 */ /* 0x000fe20000410000 */
[----:B--2---:R-:W-:Y:S01]  /*86f0*/  F2FP.BF16.PACK_AB R4, R170, R171 ;  /* 0x000000abaa04723e */ /* 0x004fe200000010ff */
[--C-:B------:R-:W-:Y:S01]  /*8700*/  FFMA.FTZ R3, R188, c[0x0][0x23c], -R181.reuse ;  /* 0x00008f00bc037a23 */ /* 0x100fe200000108b5 */
[----:B------:R-:W2:Y:S01]  /*8710*/  MUFU.EX2 R168, R168 ;  /* 0x000000a800a87308 */ /* 0x000ea20000000800 */
[----:B------:R-:W-:Y:S02]  /*8720*/  FFMA.FTZ R188, R26, c[0x0][0x23c], -R181 ;  /* 0x00008f001abc7a23 */ /* 0x000fe400000108b5 */
[----:B------:R-:W-:Y:S01]  /*8730*/  LDSM.16.MT88.4 R24, [R224+0x1e000] ;  /* 0x01e00000e018783b */ /* 0x000fe20000004200 */
[--C-:B------:R-:W-:Y:S02]  /*8740*/  FFMA.FTZ R185, R185, c[0x0][0x23c], -R176.reuse ;  /* 0x00008f00b9b97a23 */ /* 0x100fe400000108b0 */
[----:B------:R-:W-:-:S02]  /*8750*/  FFMA.FTZ R190, R195, c[0x0][0x23c], -R176 ;  /* 0x00008f00c3be7a23 */ /* 0x000fc400000108b0 */
[----:B------:R-:W-:Y:S01]  /*8760*/  MUFU.EX2 R167, R167 ;  /* 0x000000a700a77308 */ /* 0x000fe20000000800 */
[--C-:B------:R-:W-:Y:S02]  /*8770*/  FFMA.FTZ R187, R187, c[0x0][0x23c], -R176.reuse ;  /* 0x00008f00bbbb7a23 */ /* 0x100fe400000108b0 */
[--C-:B------:R-:W-:Y:S02]  /*8780*/  FFMA.FTZ R192, R193, c[0x0][0x23c], -R176.reuse ;  /* 0x00008f00c1c07a23 */ /* 0x100fe400000108b0 */
[--C-:B------:R-:W-:Y:S02]  /*8790*/  FFMA.FTZ R193, R196, c[0x0][0x23c], -R181.reuse ;  /* 0x00008f00c4c17a23 */ /* 0x100fe400000108b5 */
[----:B------:R-:W-:Y:S01]  /*87a0*/  FFMA.FTZ R198, R189, c[0x0][0x23c], -R176 ;  /* 0x00008f00bdc67a23 */ /* 0x000fe200000108b0 */
[----:B------:R-:W4:Y:S01]  /*87b0*/  MUFU.EX2 R166, R166 ;  /* 0x000000a600a67308 */ /* 0x000f220000000800 */
[----:B--2---:R-:W-:Y:S01]  /*87c0*/  F2FP.BF16.PACK_AB R6, R168, R169 ;  /* 0x000000a9a806723e */ /* 0x004fe200000010ff */
[----:B------:R-:W-:-:S02]  /*87d0*/  FFMA.FTZ R194, R194, c[0x0][0x23c], -R181 ;  /* 0x00008f00c2c27a23 */ /* 0x000fc400000108b5 */
[--C-:B------:R-:W-:Y:S02]  /*87e0*/  FFMA.FTZ R195, R34, c[0x0][0x23c], -R181.reuse ;  /* 0x00008f0022c37a23 */ /* 0x100fe400000108b5 */
[--C-:B------:R-:W-:Y:S02]  /*87f0*/  FFMA.FTZ R196, R32, c[0x0][0x23c], -R181.reuse ;  /* 0x00008f0020c47a23 */ /* 0x100fe400000108b5 */
[----:B------:R-:W-:Y:S01]  /*8800*/  MUFU.EX2 R165, R165 ;  /* 0x000000a500a57308 */ /* 0x000fe20000000800 */
[--C-:B------:R-:W-:Y:S02]  /*8810*/  FFMA.FTZ R191, R191, c[0x0][0x23c], -R176.reuse ;  /* 0x00008f00bfbf7a23 */ /* 0x100fe400000108b0 */
[--C-:B------:R-:W-:Y:S02]  /*8820*/  FFMA.FTZ R189, R33, c[0x0][0x23c], -R176.reuse ;  /* 0x00008f0021bd7a23 */ /* 0x100fe400000108b0 */
[----:B------:R-:W-:Y:S02]  /*8830*/  FFMA.FTZ R202, R35, c[0x0][0x23c], -R176 ;  /* 0x00008f0023ca7a23 */ /* 0x000fe400000108b0 */
[----:B------:R-:W-:Y:S01]  /*8840*/  LDSM.16.MT88.4 R32, [R224+0x19000] ;  /* 0x01900000e020783b */ /* 0x000fe20000004200 */
[----:B------:R-:W2:Y:S01]  /*8850*/  MUFU.EX2 R164, R164 ;  /* 0x000000a400a47308 */ /* 0x000ea20000000800 */
[----:B----4-:R-:W-:Y:S01]  /*8860*/  F2FP.BF16.PACK_AB R5, R166, R167 ;  /* 0x000000a7a605723e */ /* 0x010fe200000010ff */
[----:B------:R-:W-:-:S02]  /*8870*/  FFMA.FTZ R184, R184, c[0x0][0x23c], -R181 ;  /* 0x00008f00b8b87a23 */ /* 0x000fc400000108b5 */
[--C-:B------:R-:W-:Y:S02]  /*8880*/  FFMA.FTZ R197, R182, c[0x0][0x23c], -R181.reuse ;  /* 0x00008f00b6c57a23 */ /* 0x100fe400000108b5 */
[--C-:B------:R-:W-:Y:S02]  /*8890*/  FFMA.FTZ R180, R180, c[0x0][0x23c], -R181.reuse ;  /* 0x00008f00b4b47a23 */ /* 0x100fe400000108b5 */
[----:B------:R-:W4:Y:S01]  /*88a0*/  MUFU.EX2 R174, R174 ;  /* 0x000000ae00ae7308 */ /* 0x000f220000000800 */
[----:B------:R-:W-:Y:S02]  /*88b0*/  FFMA.FTZ R181, R178, c[0x0][0x23c], -R181 ;  /* 0x00008f00b2b57a23 */ /* 0x000fe400000108b5 */
[--C-:B------:R-:W-:Y:S02]  /*88c0*/  FFMA.FTZ R178, R179, c[0x0][0x23c], -R176.reuse ;  /* 0x00008f00b3b27a23 */ /* 0x100fe400000108b0 */
[--C-:B------:R-:W-:Y:S02]  /*88d0*/  FFMA.FTZ R177, R177, c[0x0][0x23c], -R176.reuse ;  /* 0x00008f00b1b17a23 */ /* 0x100fe400000108b0 */
[--C-:B------:R-:W-:Y:S01]  /*88e0*/  FFMA.FTZ R175, R175, c[0x0][0x23c], -R176.reuse ;  /* 0x00008f00afaf7a23 */ /* 0x100fe200000108b0 */
[----:B------:R-:W5:Y:S01]  /*88f0*/  MUFU.EX2 R172, R172 ;  /* 0x000000ac00ac7308 */ /* 0x000f620000000800 */
[----:B--2---:R-:W-:Y:S01]  /*8900*/  F2FP.BF16.PACK_AB R7, R164, R165 ;  /* 0x000000a5a407723e */ /* 0x004fe200000010ff */
[----:B------:R-:W-:-:S02]  /*8910*/  FFMA.FTZ R176, R173, c[0x0][0x23c], -R176 ;  /* 0x00008f00adb07a23 */ /* 0x000fc400000108b0 */
[----:B----4-:R-:W-:-:S04]  /*8920*/  FMUL.FTZ R160, R160, R174 ;  /* 0x000000aea0a07220 */ /* 0x010fc80000410000 */
        /* <DEDUP_REMOVED lines=22> */
[C---:B------:R-:W-:Y:S01]  /*8a90*/  HMMA.16816.F32.BF16 R152, R4.reuse, R16, R152 ;  /* 0x000000100498723c */ /* 0x040fe20000041898 */
[-C--:B------:R-:W-:Y:S02]  /*8aa0*/  FMUL.FTZ R144, R144, R174.reuse ;  /* 0x000000ae90907220 */ /* 0x080fe40000410000 */
        /* <DEDUP_REMOVED lines=8> */
[----:B------:R-:W5:Y:S01]  /*8b30*/  MUFU.EX2 R190, R190 ;  /* 0x000000be00be7308 */ /* 0x000f620000000800 */
        /* <DEDUP_REMOVED lines=12> */
[----:B------:R-:W2:Y:S01]  /*8c00*/  MUFU.EX2 R192, R192 ;  /* 0x000000c000c07308 */ /* 0x000ea20000000800 */
[-C--:B------:R-:W-:Y:S02]  /*8c10*/  FMUL.FTZ R134, R134, R172.reuse ;  /* 0x000000ac86867220 */ /* 0x080fe40000410000 */
[----:B------:R-:W-:Y:S01]  /*8c20*/  FMUL.FTZ R135, R135, R172 ;  /* 0x000000ac87877220 */ /* 0x000fe20000410000 */
[----:B-1----:R-:W-:Y:S01]  /*8c30*/  HMMA.16816.F32.BF16 R136, R4, R20, R136 ;  /* 0x000000140488723c */ /* 0x002fe20000041888 */
[-C--:B------:R-:W-:Y:S02]  /*8c40*/  FMUL.FTZ R36, R36, R174.reuse ;  /* 0x000000ae24247220 */ /* 0x080fe40000410000 */
[----:B------:R-:W-:Y:S01]  /*8c50*/  FMUL.FTZ R37, R37, R174 ;  /* 0x000000ae25257220 */ /* 0x000fe20000410000 */
[----:B------:R-:W-:Y:S01]  /*8c60*/  MUFU.EX2 R193, R193 ;  /* 0x000000c100c17308 */ /* 0x000fe20000000800 */
[----:B------:R-:W-:-:S02]  /*8c70*/  FMUL.FTZ R38, R38, R172 ;  /* 0x000000ac26267220 */ /* 0x000fc40000410000 */
[----:B------:R-:W-:Y:S01]  /*8c80*/  FMUL.FTZ R39, R39, R172 ;  /* 0x000000ac27277220 */ /* 0x000fe20000410000 */
[C---:B------:R-:W-:Y:S01]  /*8c90*/  HMMA.16816.F32.BF16 R132, R4.reuse, R22, R132 ;  /* 0x000000160484723c */ /* 0x040fe20000041884 */
[-C--:B------:R-:W-:Y:S01]  /*8ca0*/  FMUL.FTZ R40, R40, R174.reuse ;  /* 0x000000ae28287220 */ /* 0x080fe20000410000 */
[----:B------:R-:W1:Y:S01]  /*8cb0*/  LDSM.16.MT88.4 R20, [R225+0x1a000] ;  /* 0x01a00000e114783b */ /* 0x000e620000004200 */
        /* <DEDUP_REMOVED lines=11> */
[----:B------:R-:W4:Y:S01]  /*8d70*/  LDSM.16.MT88.4 R16, [R224+0x1a000] ;  /* 0x01a00000e010783b */ /* 0x000f220000004200 */
[-C--:B------:R-:W-:Y:S02]  /*8d80*/  FMUL.FTZ R48, R48, R174.reuse ;  /* 0x000000ae30307220 */ /* 0x080fe40000410000 */
        /* <DEDUP_REMOVED lines=24> */
[----:B------:R-:W1:Y:S01]  /*8f10*/  LDSM.16.MT88.4 R20, [R226+0x1c000] ;  /* 0x01c00000e214783b */ /* 0x000e620000004200 */
[-C--:B------:R-:W-:Y:S02]  /*8f20*/  FMUL.FTZ R64, R64, R174.reuse ;  /* 0x000000ae40407220 */ /* 0x080fe40000410000 */
        /* <DEDUP_REMOVED lines=14> */
[----:B------:R-:W1:Y:S01]  /*9010*/  MUFU.EX2 R197, R197 ;  /* 0x000000c500c57308 */ /* 0x000e620000000800 */
        /* <DEDUP_REMOVED lines=51> */
[----:B------:R-:W-:Y:S01]  /*9350*/  FMUL.FTZ R107, R107, R172 ;  /* 0x000000ac6b6b7220 */ /* 0x000fe20000410000 */
[----:B-1----:R-:W-:Y:S01]  /*9360*/  HMMA.16816.F32.BF16 R100, R4, R20, R100 ;  /* 0x000000140464723c */ /* 0x002fe20000041864 */
[-C--:B------:R-:W-:Y:S02]  /*9370*/  FMUL.FTZ R108, R108, R174.reuse ;  /* 0x000000ae6c6c7220 */ /* 0x080fe40000410000 */
[----:B------:R-:W-:Y:S02]  /*9380*/  FMUL.FTZ R109, R109, R174 ;  /* 0x000000ae6d6d7220 */ /* 0x000fe40000410000 */
[----:B------:R-:W-:-:S02]  /*9390*/  FMUL.FTZ R110, R110, R172 ;  /* 0x000000ac6e6e7220 */ /* 0x000fc40000410000 */
[----:B------:R-:W-:Y:S01]  /*93a0*/  FMUL.FTZ R111, R111, R172 ;  /* 0x000000ac6f6f7220 */ /* 0x000fe20000410000 */
[C---:B------:R-:W-:Y:S01]  /*93b0*/  HMMA.16816.F32.BF16 R104, R4.reuse, R22, R104 ;  /* 0x000000160468723c */ /* 0x040fe20000041868 */
[-C--:B------:R-:W-:Y:S01]  /*93c0*/  FMUL.FTZ R112, R112, R174.reuse ;  /* 0x000000ae70707220 */ /* 0x080fe20000410000 */
[----:B------:R-:W1:Y:S01]  /*93d0*/  LDSM.16.MT88.4 R20, [R226+0x18800] ;  /* 0x01880000e214783b */ /* 0x000e620000004200 */
        /* <DEDUP_REMOVED lines=25> */
[----:B------:R-:W-:Y:S01]  /*9570*/  HMMA.16816.F32.BF16 R124, R4, R24, R124 ;  /* 0x00000018047c723c */ /* 0x000fe2000004187c */
[----:B------:R-:W-:Y:S02]  /*9580*/  FFMA.FTZ R171, R251, R174, R171 ;  /* 0x000000aefbab7223 */ /* 0x000fe400000100ab */
[----:B------:R-:W-:Y:S02]  /*9590*/  FFMA.FTZ R167, R250, R172, R167 ;  /* 0x000000acfaa77223 */ /* 0x000fe400000100a7 */
[----:B------:R-:W-:-:S02]  /*95a0*/  FADD.FTZ R170, R170, R171 ;  /* 0x000000abaaaa7221 */ /* 0x000fc40000010000 */
[----:B------:R-:W-:Y:S01]  /*95b0*/  FADD.FTZ R166, R166, R167 ;  /* 0x000000a7a6a67221 */ /* 0x000fe20000010000 */
[----:B------:R-:W-:Y:S01]  /*95c0*/  HMMA.16816.F32.BF16 R128, R4, R26, R128 ;  /* 0x0000001a0480723c */ /* 0x000fe20000041880 */
[----:B------:R-:W3:Y:S01]  /*95d0*/  LDSM.16.MT88.4 R24, [R228+0x1a800] ;  /* 0x01a80000e418783b */ /* 0x000ee20000004200 */
        /* <DEDUP_REMOVED lines=10> */
[----:B------:R-:W-:Y:S01]  /*9680*/  FADD.FTZ R186, R186, R3 ;  /* 0x00000003baba7221 */ /* 0x000fe20000010000 */
[----:B------:R-:W-:Y:S01]  /*9690*/  MOV R164, R201 ;  /* 0x000000c900a47202 */ /* 0x000fe20000000f00 */
[----:B------:R-:W-:-:S02]  /*96a0*/  FADD.FTZ R190, R190, R185 ;  /* 0x000000b9bebe7221 */ /* 0x000fc40000010000 */
[----:B------:R-:W-:Y:S02]  /*96b0*/  FADD.FTZ R183, R183, R186 ;  /* 0x000000bab7b77221 */ /* 0x000fe40000010000 */
[----:B-1----:R-:W-:Y:S01]  /*96c0*/  HMMA.16816.F32.BF16 R152, R4, R20, R152 ;  /* 0x000000140498723c */ /* 0x002fe20000041898 */
[----:B------:R-:W-:Y:S02]  /*96d0*/  FADD.FTZ R187, R187, R190 ;  /* 0x000000bebbbb7221 */ /* 0x000fe40000010000 */
[----:B------:R-:W-:Y:S02]  /*96e0*/  FADD.FTZ R188, R188, R183 ;  /* 0x000000b7bcbc7221 */ /* 0x000fe40000010000 */
[----:B------:R-:W-:-:S03]  /*96f0*/  FADD.FTZ R192, R192, R187 ;  /* 0x000000bbc0c07221 */ /* 0x000fc60000010000 */
        /* <DEDUP_REMOVED lines=43> */
[----:B------:R-:W-:Y:S07]  /*99b0*/  LDSM.16.MT88.4 R24, [R225+0x19000] ;  /* 0x01900000e118783b */ /* 0x000fee0000004200 */
        /* <DEDUP_REMOVED lines=11> */
[----:B------:R-:W-:-:S04]  /*9a70*/  FADD.FTZ R3, R195, R194 ;  /* 0x000000c2c3037221 */ /* 0x000fc80000010000 */
[----:B--2---:R-:W-:Y:S01]  /*9a80*/  HMMA.16816.F32.BF16 R160, R4, R16, R160 ;  /* 0x0000001004a0723c */ /* 0x004fe200000418a0 */
[----:B------:R-:W-:-:S07]  /*9a90*/  FADD.FTZ R3, R196, R3 ;  /* 0x00000003c4037221 */ /* 0x000fce0000010000 */
        /* <DEDUP_REMOVED lines=49> */
[----:B------:R-:W-:-:S02]  /*9db0*/  F2FP.BF16.PACK_AB R5, R177, R178 ;  /* 0x000000b2b105723e */ /* 0x000fc400000010ff */
[----:B------:R-:W-:Y:S01]  /*9dc0*/  F2FP.BF16.PACK_AB R6, R181, R180 ;  /* 0x000000b4b506723e */ /* 0x000fe200000010ff */
[----:B------:R-:W-:Y:S01]  /*9dd0*/  FADD.FTZ R197, R197, R184 ;  /* 0x000000b8c5c57221 */ /* 0x000fe20000010000 */
[----:B------:R-:W-:Y:S02]  /*9de0*/  F2FP.BF16.PACK_AB R7, R176, R175 ;  /* 0x000000afb007723e */ /* 0x000fe400000010ff */
[----:B------:R-:W-:Y:S01]  /*9df0*/  MOV R3, R0 ;  /* 0x0000000000037202 */ /* 0x000fe20000000f00 */
[----:B------:R-:W-:-:S04]  /*9e00*/  FADD.FTZ R180, R180, R197 ;  /* 0x000000c5b4b47221 */ /* 0x000fc80000010000 */
[----:B--2---:R-:W-:Y:S01]  /*9e10*/  HMMA.16816.F32.BF16 R144, R4, R12, R144 ;  /* 0x0000000c0490723c */ /* 0x004fe20000041890 */
[----:B------:R-:W-:-:S05]  /*9e20*/  FADD.FTZ R206, R181, R180 ;  /* 0x000000b4b5ce7221 */ /* 0x000fca0000010000 */
[----:B------:R-:W-:Y:S02]  /*9e30*/  STL [R1+0x4], R206 ;  /* 0x000004ce01007387 */ /* 0x000fe40000100800 */
[C---:B------:R-:W-:Y:S02]  /*9e40*/  HMMA.16816.F32.BF16 R140, R4.reuse, R14, R140 ;  /* 0x0000000e048c723c */ /* 0x040fe4000004188c */
[----:B------:R-:W2:Y:S06]  /*9e50*/  LDSM.16.MT88.4 R12, [R224+0x1b800] ;  /* 0x01b80000e00c783b */ /* 0x000eac0000004200 */
[C---:B---3--:R-:W-:Y:S08]  /*9e60*/  HMMA.16816.F32.BF16 R160, R4.reuse, R20, R160 ;  /* 0x0000001404a0723c */ /* 0x048ff000000418a0 */
[C---:B------:R-:W-:Y:S01]  /*9e70*/  HMMA.16816.F32.BF16 R156, R4.reuse, R22, R156 ;  /* 0x00000016049c723c */ /* 0x040fe2000004189c */
[----:B------:R-:W3:Y:S07]  /*9e80*/  LDSM.16.MT88.4 R20, [R226+0x1b800] ;  /* 0x01b80000e214783b */ /* 0x000eee0000004200 */
[C---:B----4-:R-:W-:Y:S08]  /*9e90*/  HMMA.16816.F32.BF16 R152, R4.reuse, R24, R152 ;  /* 0x000000180498723c */ /* 0x050ff00000041898 */
[C---:B------:R-:W-:Y:S01]  /*9ea0*/  HMMA.16816.F32.BF16 R148, R4.reuse, R26, R148 ;  /* 0x0000001a0494723c */ /* 0x040fe20000041894 */
[----:B------:R-:W-:Y:S07]  /*9eb0*/  LDSM.16.MT88.4 R24, [R225+0x1b800] ;  /* 0x01b80000e118783b */ /* 0x000fee0000004200 */
[C---:B-1----:R-:W-:Y:S08]  /*9ec0*/  HMMA.16816.F32.BF16 R136, R4.reuse, R16, R136 ;  /* 0x000000100488723c */ /* 0x042ff00000041888 */
        /* <DEDUP_REMOVED lines=20> */
[----:B--2---:R-:W-:Y:S03]  /*a010*/  HMMA.16816.F32.BF16 R68, R4, R16, R68 ;  /* 0x000000100444723c */ /* 0x004fe60000041844 */
[----:B------:R-:W-:-:S05]  /*a020*/  FADD.FTZ R204, R176, R175 ;  /* 0x000000afb0cc7221 */ /* 0x000fca0000010000 */
[C---:B------:R-:W-:Y:S01]  /*a030*/  HMMA.16816.F32.BF16 R72, R4.reuse, R18, R72 ;  /* 0x000000120448723c */ /* 0x040fe20000041848 */
[----:B------:R-:W2:Y:S04]  /*a040*/  LDSM.16.MT88.4 R16, [R225+0x1f800] ;  /* 0x01f80000e110783b */ /* 0x000ea80000004200 */
[----:B------:R-:W-:Y:S03]  /*a050*/  STL [R1], R204 ;  /* 0x000000cc01007387 */ /* 0x000fe60000100800 */
[C---:B---3--:R-:W-:Y:S08]  /*a060*/  HMMA.16816.F32.BF16 R100, R4.reuse, R20, R100 ;  /* 0x000000140464723c */ /* 0x048ff00000041864 */
[C---:B------:R-:W-:Y:S01]  /*a070*/  HMMA.16816.F32.BF16 R104, R4.reuse, R22, R104 ;  /* 0x000000160468723c */ /* 0x040fe20000041868 */
[----:B------:R-:W3:Y:S07]  /*a080*/  LDSM.16.MT88.4 R20, [R224+0x1f800] ;  /* 0x01f80000e014783b */ /* 0x000eee0000004200 */
[C---:B----4-:R-:W-:Y:S08]  /*a090*/  HMMA.16816.F32.BF16 R76, R4.reuse, R28, R76 ;  /* 0x0000001c044c723c */ /* 0x050ff0000004184c */
[C---:B------:R-:W-:Y:S08]  /*a0a0*/  HMMA.16816.F32.BF16 R80, R4.reuse, R30, R80 ;  /* 0x0000001e0450723c */ /* 0x040ff00000041850 */
[C---:B------:R-:W-:Y:S08]  /*a0b0*/  HMMA.16816.F32.BF16 R84, R4.reuse, R32, R84 ;  /* 0x000000200454723c */ /* 0x040ff00000041854 */
[C---:B------:R-:W-:Y:S08]  /*a0c0*/  HMMA.16816.F32.BF16 R88, R4.reuse, R34, R88 ;  /* 0x000000220458723c */ /* 0x040ff00000041858 */
[C---:B-1----:R-:W-:Y:S08]  /*a0d0*/  HMMA.16816.F32.BF16 R92, R4.reuse, R24, R92 ;  /* 0x00000018045c723c */ /* 0x042ff0000004185c */
[C---:B------:R-:W-:Y:S08]  /*a0e0*/  HMMA.16816.F32.BF16 R96, R4.reuse, R26, R96 ;  /* 0x0000001a0460723c */ /* 0x040ff00000041860 */
        /* <DEDUP_REMOVED lines=66> */
[C---:B------:R-:W-:Y:S02]  /*a510*/  IADD3 R207, R3.reuse, 0x30, RZ ;  /* 0x0000003003cf7810 */ /* 0x040fe40007ffe0ff */
        /* <DEDUP_REMOVED lines=16> */
[----:B------:R-:W4:Y:S04]  /*a620*/  LDSM.16.M88.4 R172, [R233+0x10800] ;  /* 0x01080000e9ac783b */ /* 0x000f280000000200 */
[----:B------:R-:W5:Y:S04]  /*a630*/  LDSM.16.M88.4 R20, [R233+0x10000] ;  /* 0x01000000e914783b */ /* 0x000f680000000200 */
[----:B------:R-:W5:Y:S04]  /*a640*/  LDSM.16.M88.4 R164, [R233+0x11000] ;  /* 0x01100000e9a4783b */ /* 0x000f680000000200 */
[----:B--2---:R-:W2:Y:S04]  /*a650*/  LDSM.16.M88.4 R16, [R233+0x11800] ;  /* 0x01180000e910783b */ /* 0x004ea80000000200 */
[----:B-1----:R-:W-:Y:S04]  /*a660*/  LDSM.16.M88.4 R12, [R232] ;  /* 0x00000000e80c783b */ /* 0x002fe80000000200 */
[----:B------:R-:W1:Y:S04]  /*a670*/  LDSM.16.M88.4 R180, [R223] ;  /* 0x00000000dfb4783b */ /* 0x000e680000000200 */
[----:B------:R-:W1:Y:S04]  /*a680*/  LDSM.16.M88.4 R184, [R231] ;  /* 0x00000000e7b8783b */ /* 0x000e680000000200 */
[----:B---3--:R-:W3:Y:S04]  /*a690*/  LDSM.16.M88.4 R24, [R221] ;  /* 0x00000000dd18783b */ /* 0x008ee80000000200 */
[----:B------:R-:W1:Y:S04]  /*a6a0*/  LDSM.16.M88.4 R192, [R222] ;  /* 0x00000000dec0783b */ /* 0x000e680000000200 */
[----:B------:R-:W-:Y:S01]  /*a6b0*/  LDSM.16.M88.4 R188, [R227+0x10000] ;  /* 0x01000000e3bc783b */ /* 0x000fe20000000200 */
[C---:B----4-:R-:W-:Y:S03]  /*a6c0*/  HMMA.16816.F32.BF16 R176, R28.reuse, R172, RZ ;  /* 0x000000ac1cb0723c */ /* 0x050fe600000418ff */
[----:B------:R-:W-:Y:S04]  /*a6d0*/  LDSM.16.M88.4 R196, [R227+0x16000] ;  /* 0x01600000e3c4783b */ /* 0x000fe80000000200 */
[----:B------:R-:W0:Y:S01]  /*a6e0*/  LDGDEPBAR ;  /* 0x00000000000079af */ /* 0x000e220000000000 */
[C---:B------:R-:W-:Y:S08]  /*a6f0*/  HMMA.16816.F32.BF16 R172, R28.reuse, R174, RZ ;  /* 0x000000ae1cac723c */ /* 0x040ff000000418ff */
[C---:B-----5:R-:W-:Y:S08]  /*a700*/  HMMA.16816.F32.BF16 R4, R28.reuse, R20, RZ ;  /* 0x000000141c04723c */ /* 0x060ff000000418ff */
[C---:B------:R-:W-:Y:S08]  /*a710*/  HMMA.16816.F32.BF16 R20, R28.reuse, R22, RZ ;  /* 0x000000161c14723c */ /* 0x040ff000000418ff */
[C---:B------:R-:W-:Y:S08]  /*a720*/  HMMA.16816.F32.BF16 R168, R28.reuse, R164, RZ ;  /* 0x000000a41ca8723c */ /* 0x040ff000000418ff */
[C---:B------:R-:W-:Y:S08]  /*a730*/  HMMA.16816.F32.BF16 R164, R28.reuse, R166, RZ ;  /* 0x000000a61ca4723c */ /* 0x040ff000000418ff */
[C---:B--2---:R-:W-:Y:S08]  /*a740*/  HMMA.16816.F32.BF16 R32, R28.reuse, R16, RZ ;  /* 0x000000101c20723c */ /* 0x044ff000000418ff */
[----:B------:R-:W-:Y:S01]  /*a750*/  HMMA.16816.F32.BF16 R28, R28, R18, RZ ;  /* 0x000000121c1c723c */ /* 0x000fe200000418ff */
[----:B------:R-:W-:Y:S07]  /*a760*/  LDSM.16.M88.4 R16, [R230] ;  /* 0x00000000e610783b */ /* 0x000fee0000000200 */
[C---:B-1----:R-:W-:Y:S08]  /*a770*/  HMMA.16816.F32.BF16 R176, R12.reuse, R180, R176 ;  /* 0x000000b40cb0723c */ /* 0x042ff000000418b0 */
[C---:B------:R-:W-:Y:S01]  /*a780*/  HMMA.16816.F32.BF16 R172, R12.reuse, R182, R172 ;  /* 0x000000b60cac723c */ /* 0x040fe200000418ac */
        /* <DEDUP_REMOVED lines=158> */
[----:B------:R-:W-:Y:S01]  /*b170*/  HMMA.16816.F32.BF16 R20, R24, R198, R20 ;  /* 0x000000c61814723c */ /* 0x000fe20000041814 */
[----:B------:R-:W-:Y:S06]  /*b180*/  I2F R198, R3 ;  /* 0x0000000300c67306 */ /* 0x000fec0000201400 */
[----:B------:R-:W-:Y:S01]  /*b190*/  IADD3 R199, R3, 0x20, RZ ;  /* 0x0000002003c77810 */ /* 0x000fe20007ffe0ff */
        /* <DEDUP_REMOVED lines=17> */
[----:B------:R-:W-:-:S03]  /*b2b0*/  FMUL.FTZ R23, R23, c[0x0][0x2ec] ;  /* 0x0000bb0017177a20 */ /* 0x000fc60000410000 */
[C---:B------:R-:W-:Y:S01]  /*b2c0*/  IADD3 R193, R3.reuse, 0x11, RZ ;  /* 0x0000001103c17810 */ /* 0x040fe20007ffe0ff */
[C---:B--2---:R-:W-:Y:S03]  /*b2d0*/  HMMA.16816.F32.BF16 R168, R24.reuse, R188, R168 ;  /* 0x000000bc18a8723c */ /* 0x044fe600000418a8 */
[----:B------:R-:W-:Y:S04]  /*b2e0*/  MUFU.TANH R22, R22 ;  /* 0x0000001600167308 */ /* 0x000fe80000002400 */
[----:B------:R-:W-:Y:S01]  /*b2f0*/  FMUL.FTZ R188, R20, c[0x0][0x2ec] ;  /* 0x0000bb0014bc7a20 */ /* 0x000fe20000410000 */
[C---:B------:R-:W-:Y:S01]  /*b300*/  IADD3 R189, R3.reuse, 0x9, RZ ;  /* 0x0000000903bd7810 */ /* 0x040fe20007ffe0ff */
[C---:B-1----:R-:W-:Y:S02]  /*b310*/  HMMA.16816.F32.BF16 R32, R24.reuse, R12, R32 ;  /* 0x0000000c1820723c */ /* 0x042fe40000041820 */
[----:B------:R-:W-:Y:S06]  /*b320*/  MUFU.TANH R23, R23 ;  /* 0x0000001700177308 */ /* 0x000fec0000002400 */
[C---:B------:R-:W-:Y:S01]  /*b330*/  HMMA.16816.F32.BF16 R28, R24.reuse, R14, R28 ;  /* 0x0000000e181c723c */ /* 0x040fe2000004181c */
[----:B------:R-:W1:Y:S01]  /*b340*/  LDSM.16.M88.4 R12, [R220+0x7000] ;  /* 0x00700000dc0c783b */ /* 0x000e620000000200 */
[----:B------:R-:W-:Y:S06]  /*b350*/  MUFU.TANH R188, R188 ;  /* 0x000000bc00bc7308 */ /* 0x000fec0000002400 */
[C---:B------:R-:W-:Y:S02]  /*b360*/  HMMA.16816.F32.BF16 R164, R24.reuse, R190, R164 ;  /* 0x000000be18a4723c */ /* 0x040fe400000418a4 */
[----:B------:R-:W-:Y:S05]  /*b370*/  I2F R190, R193 ;  /* 0x000000c100be7306 */ /* 0x000fea0000201400 */
[----:B------:R-:W-:Y:S01]  /*b380*/  IADD3 R191, R3, 0x10, RZ ;  /* 0x0000001003bf7810 */ /* 0x000fe20007ffe0ff */
[C---:B---3--:R-:W-:Y:S02]  /*b390*/  HMMA.16816.F32.BF16 R176, R24.reuse, R184, R176 ;  /* 0x000000b818b0723c */ /* 0x048fe400000418b0 */
[----:B------:R-:W-:Y:S05]  /*b3a0*/  MUFU.TANH R203, R203 ;  /* 0x000000cb00cb7308 */ /* 0x000fea0000002400 */
[----:B------:R-:W-:Y:S01]  /*b3b0*/  FMUL.FTZ R184, R7, c[0x0][0x2ec] ;  /* 0x0000bb0007b87a20 */ /* 0x000fe20000410000 */
[----:B------:R-:W-:Y:S01]  /*b3c0*/  HMMA.16816.F32.BF16 R172, R24, R186, R172 ;  /* 0x000000ba18ac723c */ /* 0x000fe200000418ac */
[----:B------:R-:W-:Y:S01]  /*b3d0*/  IADD3 R185, R3, 0x1, RZ ;  /* 0x0000000103b97810 */ /* 0x000fe20007ffe0ff */
[----:B------:R-:W-:Y:S03]  /*b3e0*/  I2F R186, R189 ;  /* 0x000000bd00ba7306 */ /* 0x000fe60000201400 */
[----:B------:R-:W-:-:S02]  /*b3f0*/  ISETP.GE.AND P1, PT, R185, R200, PT ;  /* 0x000000c8b900720c */ /* 0x000fc40003f26270 */
[----:B------:R-:W-:Y:S01]  /*b400*/  IADD3 R187, R3, 0x8, RZ ;  /* 0x0000000803bb7810 */ /* 0x000fe20007ffe0ff */
[----:B------:R-:W-:Y:S01]  /*b410*/  FMUL.FTZ R27, R21, c[0x0][0x2ec] ;  /* 0x0000bb00151b7a20 */ /* 0x000fe20000410000 */
[----:B------:R-:W-:Y:S01]  /*b420*/  ISETP.GE.AND P2, PT, R185, R2, PT ;  /* 0x00000002b900720c */ /* 0x000fe20003f46270 */
[----:B------:R-:W2:Y:S01]  /*b430*/  I2F R5, R185 ;  /* 0x000000b900057306 */ /* 0x000ea20000201400 */
[----:B------:R-:W-:Y:S02]  /*b440*/  IADD3 R25, R3, 0x19, RZ ;  /* 0x0000001903197810 */ /* 0x000fe40007ffe0ff */
[----:B------:R-:W-:-:S03]  /*b450*/  ISETP.GE.AND P0, PT, R187, R200, PT ;  /* 0x000000c8bb00720c */ /* 0x000fc60003f06270 */
[C---:B------:R-:W-:Y:S02]  /*b460*/  HMMA.16816.F32.BF16 R176, R16.reuse, R180, R176 ;  /* 0x000000b410b0723c */ /* 0x040fe400000418b0 */
[----:B------:R-:W3:Y:S05]  /*b470*/  MUFU.TANH R184, R184 ;  /* 0x000000b800b87308 */ /* 0x000eea0000002400 */
[----:B------:R-:W-:Y:S01]  /*b480*/  IADD3 R181, R3, 0x18, RZ ;  /* 0x0000001803b57810 */ /* 0x000fe20007ffe0ff */
[----:B-1----:R-:W-:Y:S02]  /*b490*/  HMMA.16816.F32.BF16 R168, R16, R12, R168 ;  /* 0x0000000c10a8723c */ /* 0x002fe400000418a8 */
[----:B------:R1:W4:Y:S01]  /*b4a0*/  I2F R7, R187 ;  /* 0x000000bb00077306 */ /* 0x0003220000201400 */
[----:B--2---:R-:W-:Y:S01]  /*b4b0*/  FFMA.FTZ R4, R5, UR4, R4 ;  /* 0x0000000405047c23 */ /* 0x004fe20008010004 */
[----:B------:R-:W-:-:S04]  /*b4c0*/  IADD3 R185, R3, 0x28, RZ ;  /* 0x0000002803b97810 */ /* 0x000fc80007ffe0ff */
[----:B------:R-:W-:Y:S01]  /*b4d0*/  HMMA.16816.F32.BF16 R164, R16, R14, R164 ;  /* 0x0000000e10a4723c */ /* 0x000fe200000418a4 */
[----:B------:R-:W2:Y:S01]  /*b4e0*/  LDSM.16.M88.4 R12, [R220+0x7800] ;  /* 0x00780000dc0c783b */ /* 0x000ea20000000200 */
[----:B------:R-:W5:Y:S01]  /*b4f0*/  MUFU.TANH R27, R27 ;  /* 0x0000001b001b7308 */ /* 0x000f620000002400 */
[----:B---3--:R-:W-:Y:S01]  /*b500*/  FFMA.FTZ R5, R5, UR4, R184 ;  /* 0x0000000405057c23 */ /* 0x008fe200080100b8 */
[----:B------:R-:W-:Y:S01]  /*b510*/  FSEL R4, R4, -INF , !P1 ;  /* 0xff80000004047808 */ /* 0x000fe20004800000 */
[----:B------:R-:W-:-:S04]  /*b520*/  DEPBAR.LE SB0, 0x0 ;  /* 0x000080000000791a */ /* 0x000fc80000000000 */
[----:B------:R-:W-:Y:S01]  /*b530*/  HMMA.16816.F32.BF16 R172, R16, R182, R172 ;  /* 0x000000b610ac723c */ /* 0x000fe200000418ac */
[----:B------:R-:W-:Y:S01]  /*b540*/  FMUL.FTZ R176, R176, c[0x0][0x2ec] ;  /* 0x0000bb00b0b07a20 */ /* 0x000fe20000410000 */
[----:B------:R-:W-:Y:S01]  /*b550*/  I2F R20, R191 ;  /* 0x000000bf00147306 */ /* 0x000fe20000201400 */
[----:B------:R-:W-:Y:S01]  /*b560*/  FMUL.FTZ R178, R178, c[0x0][0x2ec] ;  /* 0x0000bb00b2b27a20 */ /* 0x000fe20000410000 */
[----:B------:R-:W-:Y:S01]  /*b570*/  FSEL R5, R5, -INF , !P2 ;  /* 0xff80000005057808 */ /* 0x000fe20005000000 */
[----:B------:R-:W-:Y:S01]  /*b580*/  FMUL.FTZ R179, R179, c[0x0][0x2ec] ;  /* 0x0000bb00b3b37a20 */ /* 0x000fe20000410000 */
[----:B------:R-:W-:Y:S01]  /*b590*/  ISETP.GE.AND P1, PT, R187, R2, PT ;  /* 0x00000002bb00720c */ /* 0x000fe20003f26270 */
[----:B------:R-:W-:Y:S01]  /*b5a0*/  FMUL.FTZ R177, R177, c[0x0][0x2ec] ;  /* 0x0000bb00b1b17a20 */ /* 0x000fe20000410000 */
[----:B------:R-:W-:Y:S01]  /*b5b0*/  ISETP.GE.AND P2, PT, R189, R200, PT ;  /* 0x000000c8bd00720c */ /* 0x000fe20003f46270 */
[----:B------:R-:W-:Y:S01]  /*b5c0*/  FMUL.FTZ R170, R170, c[0x0][0x2ec] ;  /* 0x0000bb00aaaa7a20 */ /* 0x000fe20000410000 */
[----:B------:R-:W3:Y:S01]  /*b5d0*/  MUFU.TANH R183, R176 ;  /* 0x000000b000b77308 */ /* 0x000ee20000002400 */
[----:B-1----:R-:W-:-:S04]  /*b5e0*/  IADD3 R187, R3, 0x29, RZ ;  /* 0x0000002903bb7810 */ /* 0x002fc80007ffe0ff */
[----:B------:R-:W-:Y:S02]  /*b5f0*/  FMUL.FTZ R164, R164, c[0x0][0x2ec] ;  /* 0x0000bb00a4a47a20 */ /* 0x000fe40000410000 */
[----:B------:R-:W-:Y:S01]  /*b600*/  FMUL.FTZ R202, R167, c[0x0][0x2ec] ;  /* 0x0000bb00a7ca7a20 */ /* 0x000fe20000410000 */
[----:B------:R-:W1:Y:S01]  /*b610*/  MUFU.TANH R195, R178 ;  /* 0x000000b200c37308 */ /* 0x000e620000002400 */
[----:B------:R-:W-:-:S05]  /*b620*/  IADD3 R167, R3, 0x39, RZ ;  /* 0x0000003903a77810 */ /* 0x000fca0007ffe0ff */
[----:B------:R-:W-:Y:S02]  /*b630*/  FMUL.FTZ R197, R172, c[0x0][0x2ec] ;  /* 0x0000bb00acc57a20 */ /* 0x000fe40000410000 */
[----:B------:R-:W-:Y:S01]  /*b640*/  FMUL.FTZ R24, R173, c[0x0][0x2ec] ;  /* 0x0000bb00ad187a20 */ /* 0x000fe20000410000 */
[----:B------:R-:W-:Y:S01]  /*b650*/  I2F R180, R181 ;  /* 0x000000b500b47306 */ /* 0x000fe20000201400 */
[----:B------:R-:W-:Y:S02]  /*b660*/  FMUL.FTZ R173, R174, c[0x0][0x2ec] ;  /* 0x0000bb00aead7a20 */ /* 0x000fe40000410000 */
[----:B------:R-:W-:Y:S01]  /*b670*/  FMUL.FTZ R174, R175, c[0x0][0x2ec] ;  /* 0x0000bb00afae7a20 */ /* 0x000fe20000410000 */
[----:B--2---:R-:W-:Y:S01]  /*b680*/  HMMA.16816.F32.BF16 R32, R16, R12, R32 ;  /* 0x0000000c1020723c */ /* 0x004fe20000041820 */
[----:B------:R-:W-:-:S03]  /*b690*/  FMUL.FTZ R172, R168, c[0x0][0x2ec] ;  /* 0x0000bb00a8ac7a20 */ /* 0x000fc60000410000 */
[----:B------:R-:W2:Y:S01]  /*b6a0*/  MUFU.TANH R179, R179 ;  /* 0x000000b300b37308 */ /* 0x000ea20000002400 */
[----:B------:R-:W-:Y:S02]  /*b6b0*/  FMUL.FTZ R168, R169, c[0x0][0x2ec] ;  /* 0x0000bb00a9a87a20 */ /* 0x000fe40000410000 */
[----:B------:R-:W-:Y:S01]  /*b6c0*/  FMUL.FTZ R169, R171, c[0x0][0x2ec] ;  /* 0x0000bb00aba97a20 */ /* 0x000fe20000410000 */
[----:B------:R-:W-:Y:S01]  /*b6d0*/  IADD3 R171, R3, 0x21, RZ ;  /* 0x0000002103ab7810 */ /* 0x000fe20007ffe0ff */
[C---:B----4-:R-:W-:Y:S01]  /*b6e0*/  FFMA.FTZ R12, R7.reuse, UR4, R188 ;  /* 0x00000004070c7c23 */ /* 0x050fe200080100bc */
[----:B------:R-:W-:Y:S01]  /*b6f0*/  HMMA.16816.F32.BF16 R28, R16, R14, R28 ;  /* 0x0000000e101c723c */ /* 0x000fe2000004181c */
[----:B------:R-:W-:Y:S01]  /*b700*/  FFMA.FTZ R13, R7, UR4, R22 ;  /* 0x00000004070d7c23 */ /* 0x000fe20008010016 */
[----:B------:R-:W4:Y:S01]  /*b710*/  MUFU.TANH R197, R197 ;  /* 0x000000c500c57308 */ /* 0x000f220000002400 */
[----:B-----5:R-:W-:Y:S01]  /*b720*/  FFMA.FTZ R22, R186, UR4, R27 ;  /* 0x00000004ba167c23 */ /* 0x020fe2000801001b */
[----:B------:R-:W-:Y:S01]  /*b730*/  FSEL R12, R12, -INF , !P0 ;  /* 0xff8000000c0c7808 */ /* 0x000fe20004000000 */
[----:B------:R-:W-:Y:S01]  /*b740*/  FMUL.FTZ R188, R166, c[0x0][0x2ec] ;  /* 0x0000bb00a6bc7a20 */ /* 0x000fe20000410000 */
[----:B------:R-:W-:Y:S01]  /*b750*/  ISETP.GE.AND P0, PT, R189, R2, PT ;  /* 0x00000002bd00720c */ /* 0x000fe20003f06270 */
[C---:B---3--:R-:W-:Y:S01]  /*b760*/  FFMA.FTZ R183, R20.reuse, UR4, R183 ;  /* 0x0000000414b77c23 */ /* 0x048fe200080100b7 */
[----:B------:R-:W-:Y:S01]  /*b770*/  FSEL R13, R13, -INF , !P1 ;  /* 0xff8000000d0d7808 */ /* 0x000fe20004800000 */
[----:B-1----:R-:W-:Y:S01]  /*b780*/  FFMA.FTZ R189, R20, UR4, R195 ;  /* 0x0000000414bd7c23 */ /* 0x002fe200080100c3 */
[----:B------:R-:W1:Y:S01]  /*b790*/  MUFU.TANH R177, R177 ;  /* 0x000000b100b17308 */ /* 0x000e620000002400 */
[----:B------:R-:W-:Y:S01]  /*b7a0*/  FSEL R22, R22, -INF , !P2 ;  /* 0xff80000016167808 */ /* 0x000fe20005000000 */
[----:B------:R-:W-:Y:S01]  /*b7b0*/  FFMA.FTZ R7, R186, UR4, R23 ;  /* 0x00000004ba077c23 */ /* 0x000fe20008010017 */
[C---:B------:R-:W-:Y:S01]  /*b7c0*/  ISETP.GE.AND P1, PT, R191.reuse, R200, PT ;  /* 0x000000c8bf00720c */ /* 0x040fe20003f26270 */
[----:B--2---:R-:W-:Y:S01]  /*b7d0*/  FFMA.FTZ R27, R190, UR4, R179 ;  /* 0x00000004be1b7c23 */ /* 0x004fe200080100b3 */
[-C--:B------:R-:W-:Y:S01]  /*b7e0*/  ISETP.GE.AND P2, PT, R191, R2.reuse, PT ;  /* 0x00000002bf00720c */ /* 0x080fe20003f46270 */
[----:B------:R-:W-:Y:S01]  /*b7f0*/  FMUL.FTZ R17, R34, c[0x0][0x2ec] ;  /* 0x0000bb0022117a20 */ /* 0x000fe20000410000 */
[----:B------:R-:W-:Y:S01]  /*b800*/  FSEL R186, R183, -INF , !P1 ;  /* 0xff800000b7ba7808 */ /* 0x000fe20004800000 */
[----:B------:R-:W2:Y:S01]  /*b810*/  MUFU.TANH R173, R173 ;  /* 0x000000ad00ad7308 */ /* 0x000ea20000002400 */
[----:B------:R-:W-:Y:S01]  /*b820*/  FSEL R189, R189, -INF , !P2 ;  /* 0xff800000bdbd7808 */ /* 0x000fe20005000000 */
[----:B----4-:R-:W-:Y:S01]  /*b830*/  FFMA.FTZ R26, R180, UR4, R197 ;  /* 0x00000004b41a7c23 */ /* 0x010fe200080100c5 */
[----:B------:R-:W-:Y:S01]  /*b840*/  ISETP.GE.AND P1, PT, R193, R2, PT ;  /* 0x00000002c100720c */ /* 0x000fe20003f26270 */
[----:B------:R-:W-:Y:S01]  /*b850*/  FMUL.FTZ R178, R165, c[0x0][0x2ec] ;  /* 0x0000bb00a5b27a20 */ /* 0x000fe20000410000 */
[-C--:B------:R-:W-:Y:S01]  /*b860*/  ISETP.GE.AND P2, PT, R181, R200.reuse, PT ;  /* 0x000000c8b500720c */ /* 0x080fe20003f46270 */
[----:B------:R-:W-:Y:S01]  /*b870*/  FMUL.FTZ R32, R32, c[0x0][0x2ec] ;  /* 0x0000bb0020207a20 */ /* 0x000fe20000410000 */
[----:B------:R-:W-:Y:S01]  /*b880*/  FSEL R7, R7, -INF , !P0 ;  /* 0xff80000007077808 */ /* 0x000fe20004000000 */
[----:B------:R-:W-:Y:S01]  /*b890*/  I2F R21, R25 ;  /* 0x0000001900157306 */ /* 0x000fe20000201400 */
[----:B-1----:R-:W-:Y:S01]  /*b8a0*/  FFMA.FTZ R177, R190, UR4, R177 ;  /* 0x00000004beb17c23 */ /* 0x002fe200080100b1 */
[-C--:B------:R-:W-:Y:S01]  /*b8b0*/  ISETP.GE.AND P0, PT, R193, R200.reuse, PT ;  /* 0x000000c8c100720c */ /* 0x080fe20003f06270 */
[----:B------:R-:W-:Y:S01]  /*b8c0*/  FMUL.FTZ R15, R33, c[0x0][0x2ec] ;  /* 0x0000bb00210f7a20 */ /* 0x000fe20000410000 */
[----:B------:R-:W-:Y:S01]  /*b8d0*/  FSEL R27, R27, -INF , !P1 ;  /* 0xff8000001b1b7808 */ /* 0x000fe20004800000 */
[----:B------:R-:W-:Y:S01]  /*b8e0*/  FMUL.FTZ R19, R35, c[0x0][0x2ec] ;  /* 0x0000bb0023137a20 */ /* 0x000fe20000410000 */
[----:B------:R-:W-:Y:S01]  /*b8f0*/  FSEL R26, R26, -INF , !P2 ;  /* 0xff8000001a1a7808 */ /* 0x000fe20005000000 */
[----:B------:R-:W-:Y:S01]  /*b900*/  FMUL.FTZ R30, R30, c[0x0][0x2ec] ;  /* 0x0000bb001e1e7a20 */ /* 0x000fe20000410000 */
[----:B------:R-:W1:Y:S01]  /*b910*/  MUFU.TANH R174, R174 ;  /* 0x000000ae00ae7308 */ /* 0x000e620000002400 */
[----:B--2---:R-:W-:Y:S01]  /*b920*/  FFMA.FTZ R180, R180, UR4, R173 ;  /* 0x00000004b4b47c23 */ /* 0x004fe200080100ad */
[----:B------:R-:W-:Y:S01]  /*b930*/  ISETP.GE.AND P1, PT, R25, R200, PT ;  /* 0x000000c81900720c */ /* 0x000fe20003f26270 */
[----:B------:R-:W-:Y:S01]  /*b940*/  FMUL.FTZ R29, R29, c[0x0][0x2ec] ;  /* 0x0000bb001d1d7a20 */ /* 0x000fe20000410000 */
[----:B------:R-:W-:Y:S01]  /*b950*/  ISETP.GE.AND P2, PT, R25, R2, PT ;  /* 0x000000021900720c */ /* 0x000fe20003f46270 */
[----:B------:R-:W-:Y:S01]  /*b960*/  FMUL.FTZ R31, R31, c[0x0][0x2ec] ;  /* 0x0000bb001f1f7a20 */ /* 0x000fe20000410000 */
[----:B------:R-:W-:Y:S01]  /*b970*/  IADD3 R23, R3, 0x31, RZ ;  /* 0x0000003103177810 */ /* 0x000fe20007ffe0ff */
[----:B------:R-:W-:Y:S01]  /*b980*/  FFMA.FTZ R16, R198, UR4, R203 ;  /* 0x00000004c6107c23 */ /* 0x000fe200080100cb */
[----:B------:R-:W-:Y:S01]  /*b990*/  MUFU.TANH R168, R168 ;  /* 0x000000a800a87308 */ /* 0x000fe20000002400 */
[----:B------:R-:W-:-:S02]  /*b9a0*/  FSEL R184, R177, -INF , !P0 ;  /* 0xff800000b1b87808 */ /* 0x000fc40004000000 */
[----:B------:R-:W-:Y:S02]  /*b9b0*/  ISETP.GE.AND P0, PT, R181, R2, PT ;  /* 0x00000002b500720c */ /* 0x000fe40003f06270 */
[----:B------:R-:W-:Y:S02]  /*b9c0*/  IADD3 R183, R3, 0x38, RZ ;  /* 0x0000003803b77810 */ /* 0x000fe40007ffe0ff */
[----:B------:R-:W-:Y:S01]  /*b9d0*/  FSEL R33, R180, -INF , !P0 ;  /* 0xff800000b4217808 */ /* 0x000fe20004000000 */
[----:B------:R-:W2:Y:S01]  /*b9e0*/  I2F R176, R171 ;  /* 0x000000ab00b07306 */ /* 0x000ea20000201400 */
[----:B-1----:R-:W-:Y:S01]  /*b9f0*/  FFMA.FTZ R25, R21, UR4, R174 ;  /* 0x0000000415197c23 */ /* 0x002fe200080100ae */
[----:B------:R-:W-:-:S04]  /*ba00*/  ISETP.GE.AND P0, PT, R199, R200, PT ;  /* 0x000000c8c700720c */ /* 0x000fc80003f06270 */
[----:B------:R-:W-:Y:S02]  /*ba10*/  FSEL R25, R25, -INF , !P2 ;  /* 0xff80000019197808 */ /* 0x000fe40005000000 */
[----:B------:R-:W-:Y:S01]  /*ba20*/  MUFU.TANH R172, R172 ;  /* 0x000000ac00ac7308 */ /* 0x000fe20000002400 */
[----:B------:R-:W-:-:S07]  /*ba30*/  ISETP.GE.AND P2, PT, R171, R200, PT ;  /* 0x000000c8ab00720c */ /* 0x000fce0003f46270 */
[----:B------:R-:W1:Y:S01]  /*ba40*/  I2F R175, R199 ;  /* 0x000000c700af7306 */ /* 0x000e620000201400 */
[----:B--2---:R-:W-:-:S05]  /*ba50*/  FFMA.FTZ R168, R176, UR4, R168 ;  /* 0x00000004b0a87c23 */ /* 0x004fca00080100a8 */
[----:B------:R-:W-:Y:S02]  /*ba60*/  FSEL R194, R168, -INF , !P2 ;  /* 0xff800000a8c27808 */ /* 0x000fe40005000000 */
[----:B------:R-:W2:Y:S01]  /*ba70*/  MUFU.TANH R24, R24 ;  /* 0x0000001800187308 */ /* 0x000ea20000002400 */
[----:B------:R-:W-:-:S07]  /*ba80*/  ISETP.GE.AND P2, PT, R185, R2, PT ;  /* 0x00000002b900720c */ /* 0x000fce0003f46270 */
[----:B------:R-:W-:Y:S01]  /*ba90*/  I2F R182, R207 ;  /* 0x000000cf00b67306 */ /* 0x000fe20000201400 */
[----:B-1----:R-:W-:-:S05]  /*baa0*/  FFMA.FTZ R172, R175, UR4, R172 ;  /* 0x00000004afac7c23 */ /* 0x002fca00080100ac */
[----:B------:R-:W-:Y:S02]  /*bab0*/  FSEL R196, R172, -INF , !P0 ;  /* 0xff800000acc47808 */ /* 0x000fe40004000000 */
[----:B------:R-:W1:Y:S01]  /*bac0*/  MUFU.TANH R17, R17 ;  /* 0x0000001100117308 */ /* 0x000e620000002400 */
[----:B--2---:R-:W-:Y:S01]  /*bad0*/  FFMA.FTZ R24, R21, UR4, R24 ;  /* 0x0000000415187c23 */ /* 0x004fe20008010018 */
[----:B------:R-:W-:Y:S01]  /*bae0*/  ISETP.GE.AND P0, PT, R171, R2, PT ;  /* 0x00000002ab00720c */ /* 0x000fe20003f06270 */
[----:B------:R-:W-:-:S03]  /*baf0*/  FMUL.FTZ R21, R28, c[0x0][0x2ec] ;  /* 0x0000bb001c157a20 */ /* 0x000fc60000410000 */
[----:B------:R-:W-:Y:S02]  /*bb00*/  FSEL R24, R24, -INF , !P1 ;  /* 0xff80000018187808 */ /* 0x000fe40004800000 */
[----:B------:R-:W-:Y:S01]  /*bb10*/  I2F R205, R185 ;  /* 0x000000b900cd7306 */ /* 0x000fe20000201400 */
[----:B------:R-:W-:-:S07]  /*bb20*/  ISETP.GE.AND P1, PT, R199, R2, PT ;  /* 0x00000002c700720c */ /* 0x000fce0003f26270 */
[----:B------:R-:W2:Y:S01]  /*bb30*/  MUFU.TANH R188, R188 ;  /* 0x000000bc00bc7308 */ /* 0x000ea20000002400 */
[----:B-1----:R-:W-:-:S07]  /*bb40*/  FFMA.FTZ R181, R182, UR4, R17 ;  /* 0x00000004b6b57c23 */ /* 0x002fce0008010011 */
[----:B------:R-:W1:Y:S08]  /*bb50*/  MUFU.TANH R169, R169 ;  /* 0x000000a900a97308 */ /* 0x000e700000002400 */
[----:B------:R-:W3:Y:S01]  /*bb60*/  MUFU.TANH R173, R32 ;  /* 0x0000002000ad7308 */ /* 0x000ee20000002400 */
[----:B--2---:R-:W-:-:S05]  /*bb70*/  FFMA.FTZ R188, R205, UR4, R188 ;  /* 0x00000004cdbc7c23 */ /* 0x004fca00080100bc */
[----:B------:R-:W-:Y:S02]  /*bb80*/  FSEL R197, R188, -INF , !P2 ;  /* 0xff800000bcc57808 */ /* 0x000fe40005000000 */
[----:B------:R-:W-:Y:S01]  /*bb90*/  MUFU.TANH R178, R178 ;  /* 0x000000b200b27308 */ /* 0x000fe20000002400 */
[----:B-1----:R-:W-:Y:S01]  /*bba0*/  FFMA.FTZ R169, R176, UR4, R169 ;  /* 0x00000004b0a97c23 */ /* 0x002fe200080100a9 */
[----:B------:R-:W-:-:S04]  /*bbb0*/  ISETP.GE.AND P2, PT, R207, R200, PT ;  /* 0x000000c8cf00720c */ /* 0x000fc80003f46270 */
[----:B------:R-:W-:Y:S02]  /*bbc0*/  FSEL R195, R169, -INF , !P0 ;  /* 0xff800000a9c37808 */ /* 0x000fe40004000000 */
[----:B------:R-:W1:Y:S01]  /*bbd0*/  I2F R165, R187 ;  /* 0x000000bb00a57306 */ /* 0x000e620000201400 */
[----:B---3--:R-:W-:Y:S01]  /*bbe0*/  FFMA.FTZ R173, R182, UR4, R173 ;  /* 0x00000004b6ad7c23 */ /* 0x008fe200080100ad */
[----:B------:R-:W-:-:S04]  /*bbf0*/  ISETP.GE.AND P0, PT, R187, R200, PT ;  /* 0x000000c8bb00720c */ /* 0x000fc80003f06270 */
[----:B------:R-:W-:Y:S02]  /*bc00*/  FSEL R182, R173, -INF , !P2 ;  /* 0xff800000adb67808 */ /* 0x000fe40005000000 */
[----:B------:R-:W-:Y:S01]  /*bc10*/  I2F R166, R23 ;  /* 0x0000001700a67306 */ /* 0x000fe20000201400 */
[----:B------:R-:W-:-:S07]  /*bc20*/  ISETP.GE.AND P2, PT, R23, R200, PT ;  /* 0x000000c81700720c */ /* 0x000fce0003f46270 */
[----:B------:R-:W2:Y:S01]  /*bc30*/  MUFU.TANH R15, R15 ;  /* 0x0000000f000f7308 */ /* 0x000ea20000002400 */
[----:B-1----:R-:W-:-:S05]  /*bc40*/  FFMA.FTZ R178, R165, UR4, R178 ;  /* 0x00000004a5b27c23 */ /* 0x002fca00080100b2 */
[----:B------:R-:W-:Y:S02]  /*bc50*/  FSEL R190, R178, -INF , !P0 ;  /* 0xff800000b2be7808 */ /* 0x000fe40004000000 */
[----:B------:R-:W1:Y:S01]  /*bc60*/  MUFU.TANH R170, R170 ;  /* 0x000000aa00aa7308 */ /* 0x000e620000002400 */
[----:B------:R-:W-:-:S04]  /*bc70*/  ISETP.GE.AND P0, PT, R207, R2, PT ;  /* 0x00000002cf00720c */ /* 0x000fc80003f06270 */
[----:B------:R-:W-:Y:S02]  /*bc80*/  FSEL R181, R181, -INF , !P0 ;  /* 0xff800000b5b57808 */ /* 0x000fe40004000000 */
[----:B------:R-:W-:Y:S01]  /*bc90*/  ISETP.GE.AND P0, PT, R3, R2, PT ;  /* 0x000000020300720c */ /* 0x000fe20003f06270 */
[----:B------:R-:W3:Y:S01]  /*bca0*/  MUFU.TANH R17, R6 ;  /* 0x0000000600117308 */ /* 0x000ee20000002400 */
[----:B--2---:R-:W-:-:S05]  /*bcb0*/  FFMA.FTZ R15, R166, UR4, R15 ;  /* 0x00000004a60f7c23 */ /* 0x004fca000801000f */
[----:B------:R-:W-:Y:S02]  /*bcc0*/  FSEL R180, R15, -INF , !P2 ;  /* 0xff8000000fb47808 */ /* 0x000fe40005000000 */
[----:B------:R-:W2:Y:S01]  /*bcd0*/  MUFU.TANH R164, R164 ;  /* 0x000000a400a47308 */ /* 0x000ea20000002400 */
[----:B-1----:R-:W-:Y:S01]  /*bce0*/  FFMA.FTZ R170, R175, UR4, R170 ;  /* 0x00000004afaa7c23 */ /* 0x002fe200080100aa */
[----:B------:R-:W-:-:S04]  /*bcf0*/  ISETP.GE.AND P2, PT, R23, R2, PT ;  /* 0x000000021700720c */ /* 0x000fc80003f46270 */
[----:B------:R-:W-:Y:S02]  /*bd00*/  FSEL R199, R170, -INF , !P1 ;  /* 0xff800000aac77808 */ /* 0x000fe40004800000 */
[----:B------:R-:W1:Y:S01]  /*bd10*/  MUFU.TANH R19, R19 ;  /* 0x0000001300137308 */ /* 0x000e620000002400 */
[----:B---3--:R-:W-:Y:S01]  /*bd20*/  FFMA.FTZ R15, R198, UR4, R17 ;  /* 0x00000004c60f7c23 */ /* 0x008fe20008010011 */
[----:B------:R-:W-:-:S04]  /*bd30*/  ISETP.GE.AND P1, PT, R185, R200, PT ;  /* 0x000000c8b900720c */ /* 0x000fc80003f26270 */
[----:B------:R-:W-:Y:S02]  /*bd40*/  FSEL R15, R15, -INF , !P0 ;  /* 0xff8000000f0f7808 */ /* 0x000fe40004000000 */
[----:B------:R-:W-:Y:S01]  /*bd50*/  I2F R20, R183 ;  /* 0x000000b700147306 */ /* 0x000fe20000201400 */
[----:B--2---:R-:W-:Y:S01]  /*bd60*/  FFMA.FTZ R164, R205, UR4, R164 ;  /* 0x00000004cda47c23 */ /* 0x004fe200080100a4 */
[----:B------:R-:W-:-:S04]  /*bd70*/  PLOP3.LUT P0, PT, PT, PT, UP0, 0x80, 0x0 ;  /* 0x000000000000781c */ /* 0x000fc80003f0f008 */
[----:B------:R-:W-:Y:S02]  /*bd80*/  FSEL R192, R164, -INF , !P1 ;  /* 0xff800000a4c07808 */ /* 0x000fe40004800000 */
[----:B------:R-:W2:Y:S01]  /*bd90*/  MUFU.TANH R202, R202 ;  /* 0x000000ca00ca7308 */ /* 0x000ea20000002400 */
[----:B-1----:R-:W-:Y:S01]  /*bda0*/  FFMA.FTZ R19, R166, UR4, R19 ;  /* 0x00000004a6137c23 */ /* 0x002fe20008010013 */
[----:B------:R-:W-:-:S04]  /*bdb0*/  ISETP.GE.AND P1, PT, R187, R2, PT ;  /* 0x00000002bb00720c */ /* 0x000fc80003f26270 */
[----:B------:R-:W-:Y:S02]  /*bdc0*/  FSEL R171, R19, -INF , !P2 ;  /* 0xff80000013ab7808 */ /* 0x000fe40005000000 */
[----:B------:R-:W1:Y:S01]  /*bdd0*/  MUFU.TANH R21, R21 ;  /* 0x0000001500157308 */ /* 0x000e620000002400 */
[----:B------:R-:W-:Y:S01]  /*bde0*/  BAR.SYNC.DEFER_BLOCKING 0x0 ;  /* 0x0000000000007b1d */ /* 0x000fe20000010000 */
[----:B------:R-:W-:-:S06]  /*bdf0*/  ISETP.GE.AND P2, PT, R183, R200, PT ;  /* 0x000000c8b700720c */ /* 0x000fcc0003f46270 */
[----:B------:R-:W3:Y:S01]  /*be00*/  MUFU.TANH R35, R30 ;  /* 0x0000001e00237308 */ /* 0x000ee20000002400 */
[----:B--2---:R-:W-:-:S05]  /*be10*/  FFMA.FTZ R193, R165, UR4, R202 ;  /* 0x00000004a5c17c23 */ /* 0x004fca00080100ca */
[----:B------:R-:W-:Y:S02]  /*be20*/  FSEL R193, R193, -INF , !P1 ;  /* 0xff800000c1c17808 */ /* 0x000fe40004800000 */
[----:B------:R-:W-:Y:S01]  /*be30*/  I2F R177, R167 ;  /* 0x000000a700b17306 */ /* 0x000fe20000201400 */
[----:B-1----:R-:W-:Y:S01]  /*be40*/  FFMA.FTZ R21, R20, UR4, R21 ;  /* 0x0000000414157c23 */ /* 0x002fe20008010015 */
[----:B------:R-:W-:-:S04]  /*be50*/  ISETP.GE.AND P1, PT, R3, R200, PT ;  /* 0x000000c80300720c */ /* 0x000fc80003f26270 */
[----:B------:R-:W-:Y:S02]  /*be60*/  FSEL R178, R21, -INF , !P2 ;  /* 0xff80000015b27808 */ /* 0x000fe40005000000 */
[----:B------:R-:W1:Y:S01]  /*be70*/  MUFU.TANH R14, R29 ;  /* 0x0000001d000e7308 */ /* 0x000e620000002400 */
[----:B---3--:R-:W-:Y:S01]  /*be80*/  FFMA.FTZ R35, R20, UR4, R35 ;  /* 0x0000000414237c23 */ /* 0x008fe20008010023 */
[----:B------:R-:W-:Y:S02]  /*be90*/  ISETP.GE.AND P2, PT, R183, R2, PT ;  /* 0x00000002b700720c */ /* 0x000fe40003f46270 */
[----:B------:R-:W-:Y:S02]  /*bea0*/  FSEL R16, R16, -INF , !P1 ;  /* 0xff80000010107808 */ /* 0x000fe40004800000 */
[----:B------:R-:W-:Y:S02]  /*beb0*/  FSEL R168, R35, -INF , !P2 ;  /* 0xff80000023a87808 */ /* 0x000fe40005000000 */
[----:B------:R-:W2:Y:S01]  /*bec0*/  MUFU.TANH R6, R31 ;  /* 0x0000001f00067308 */ /* 0x000ea20000002400 */
[----:B------:R-:W-:-:S02]  /*bed0*/  ISETP.GE.AND P2, PT, R167, R200, PT ;  /* 0x000000c8a700720c */ /* 0x000fc40003f46270 */
[----:B------:R-:W-:Y:S01]  /*bee0*/  ISETP.GE.AND P1, PT, R167, R2, PT ;  /* 0x00000002a700720c */ /* 0x000fe20003f26270 */
[----:B-1----:R-:W-:-:S05]  /*bef0*/  FFMA.FTZ R14, R177, UR4, R14 ;  /* 0x00000004b10e7c23 */ /* 0x002fca000801000e */
[----:B------:R-:W-:Y:S01]  /*bf00*/  FSEL R176, R14, -INF , !P2 ;  /* 0xff8000000eb07808 */ /* 0x000fe20005000000 */
[----:B--2---:R-:W-:-:S05]  /*bf10*/  FFMA.FTZ R6, R177, UR4, R6 ;  /* 0x00000004b1067c23 */ /* 0x004fca0008010006 */
        /* <DEDUP_REMOVED lines=74> */
.L_x_1048:
[----:B------:R-:W-:Y:S05]  /*c3c0*/  BSYNC B0 ;  /* 0x0000000000007941 */ /* 0x000fea0003800000 */
.L_x_1047:
[----:B------:R-:W0:Y:S02]  /*c3d0*/  LDGDEPBAR ;  /* 0x00000000000079af */ /* 0x000e240000000000 */
.L_x_1046:
[----:B------:R-:W-:Y:S01]  /*c3e0*/  FMNMX.FTZ R3, R201, R16, !PT ;  /* 0x00000010c9037209 */ /* 0x000fe20007810000 */
[----:B-1----:R-:W-:Y:S01]  /*c3f0*/  LDSM.16.MT88.4 R28, [R224+0x18800] ;  /* 0x01880000e01c783b */ /* 0x002fe20000004200 */
        /* <DEDUP_REMOVED lines=26> */
[----:B------:R-:W-:-:S04]  /*c5a0*/  FMNMX.FTZ R3, R180, R3, !PT ;  /* 0x00000003b4037209 */ /* 0x000fc80007810000 */
[----:B------:R-:W-:-:S04]  /*c5b0*/  FMNMX.FTZ R3, R178, R3, !PT ;  /* 0x00000003b2037209 */ /* 0x000fc80007810000 */
[----:B------:R-:W-:Y:S02]  /*c5c0*/  FMNMX.FTZ R6, R176, R3, !PT ;  /* 0x00000003b0067209 */ /* 0x000fe40007810000 */
[----:B------:R-:W-:-:S03]  /*c5d0*/  FMNMX.FTZ R3, R171, R2, !PT ;  /* 0x00000002ab037209 */ /* 0x000fc60007810000 */
[----:B------:R-:W1:Y:S01]  /*c5e0*/  SHFL.BFLY PT, R17, R6, 0x2, 0x1f ;  /* 0x0c401f0006117f89 */ /* 0x000e6200000e0000 */
        /* <DEDUP_REMOVED lines=9> */
[----:B------:R-:W-:Y:S01]  /*c680*/  FMUL.FTZ R183, R164, c[0x0][0x23c] ;  /* 0x00008f00a4b77a20 */ /* 0x000fe20000410000 */
[----:B--2---:R-:W-:-:S04]  /*c690*/  FMNMX.FTZ R3, R2, R3, !PT ;  /* 0x0000000302037209 */ /* 0x004fc80007810000 */
[----:B------:R-:W-:Y:S02]  /*c6a0*/  FSEL R183, R183, RZ, P2 ;  /* 0x000000ffb7b77208 */ /* 0x000fe40001000000 */
[C---:B------:R-:W-:Y:S01]  /*c6b0*/  FSETP.NEU.FTZ.AND P1, PT, R3.reuse, -INF , PT ;  /* 0xff8000000300780b */ /* 0x040fe20003f3d000 */
[----:B------:R-:W-:Y:S02]  /*c6c0*/  FMUL.FTZ R170, R3, c[0x0][0x23c] ;  /* 0x00008f0003aa7a20 */ /* 0x000fe40000410000 */
[--C-:B------:R-:W-:Y:S02]  /*c6d0*/  FFMA.FTZ R167, R22, c[0x0][0x23c], -R183.reuse ;  /* 0x00008f0016a77a23 */ /* 0x100fe400000108b7 */
[----:B------:R-:W1:Y:S01]  /*c6e0*/  LDSM.16.MT88.4 R20, [R228+0x18000] ;  /* 0x01800000e414783b */ /* 0x000e620000004200 */
[----:B------:R-:W-:Y:S01]  /*c6f0*/  FSEL R170, R170, RZ, P1 ;  /* 0x000000ffaaaa7208 */ /* 0x000fe20000800000 */
[--C-:B------:R-:W-:Y:S01]  /*c700*/  FFMA.FTZ R173, R4, c[0x0][0x23c], -R183.reuse ;  /* 0x00008f0004ad7a23 */ /* 0x100fe200000108b7 */
[----:B------:R-:W-:Y:S01]  /*c710*/  FSEL R4, R164, RZ, P2 ;  /* 0x000000ffa4047208 */ /* 0x000fe20001000000 */
[--C-:B------:R-:W-:Y:S01]  /*c720*/  FFMA.FTZ R174, R16, c[0x0][0x23c], -R183.reuse ;  /* 0x00008f0010ae7a23 */ /* 0x100fe200000108b7 */
[----:B------:R-:W-:Y:S01]  /*c730*/  MUFU.EX2 R167, R167 ;  /* 0x000000a700a77308 */ /* 0x000fe20000000800 */
[--C-:B------:R-:W-:Y:S01]  /*c740*/  FFMA.FTZ R165, R5, c[0x0][0x23c], -R170.reuse ;  /* 0x00008f0005a57a23 */ /* 0x100fe200000108aa */
[----:B------:R-:W-:Y:S01]  /*c750*/  FSEL R5, R3, RZ, P1 ;  /* 0x000000ff03057208 */ /* 0x000fe20000800000 */
[----:B------:R-:W-:Y:S01]  /*c760*/  FFMA.FTZ R172, R12, c[0x0][0x23c], -R183 ;  /* 0x00008f000cac7a23 */ /* 0x000fe200000108b7 */
[----:B------:R-:W2:Y:S01]  /*c770*/  LDSM.16.MT88.4 R16, [R226+0x18000] ;  /* 0x01800000e210783b */ /* 0x000ea20000004200 */
[----:B------:R-:W-:-:S02]  /*c780*/  FFMA.FTZ R166, R15, c[0x0][0x23c], -R170 ;  /* 0x00008f000fa67a23 */ /* 0x000fc400000108aa */
[----:B------:R-:W-:Y:S01]  /*c790*/  FFMA.FTZ R2, R13, c[0x0][0x23c], -R170 ;  /* 0x00008f000d027a23 */ /* 0x000fe200000108aa */
[----:B------:R-:W-:Y:S01]  /*c7a0*/  MUFU.EX2 R174, R174 ;  /* 0x000000ae00ae7308 */ /* 0x000fe20000000800 */
[----:B------:R-:W-:Y:S01]  /*c7b0*/  FADD.FTZ R4, R201, -R4 ;  /* 0x80000004c9047221 */ /* 0x000fe20000010000 */
[----:B------:R-:W3:Y:S01]  /*c7c0*/  LDSM.16.MT88.4 R12, [R225+0x18000] ;  /* 0x01800000e10c783b */ /* 0x000ee20000004200 */
[----:B------:R-:W-:Y:S02]  /*c7d0*/  FADD.FTZ R5, R0, -R5 ;  /* 0x8000000500057221 */ /* 0x000fe40000010000 */
[----:B------:R-:W-:Y:S02]  /*c7e0*/  FFMA.FTZ R175, R7, c[0x0][0x23c], -R170 ;  /* 0x00008f0007af7a23 */ /* 0x000fe400000108aa */
[----:B------:R-:W-:Y:S01]  /*c7f0*/  FMUL.FTZ R179, R4, c[0x0][0x23c] ;  /* 0x00008f0004b37a20 */ /* 0x000fe20000410000 */
[----:B------:R-:W4:Y:S01]  /*c800*/  MUFU.EX2 R173, R173 ;  /* 0x000000ad00ad7308 */ /* 0x000f220000000800 */
[----:B------:R-:W-:-:S02]  /*c810*/  FMUL.FTZ R177, R5, c[0x0][0x23c] ;  /* 0x00008f0005b17a20 */ /* 0x000fc40000410000 */
[--C-:B------:R-:W-:Y:S02]  /*c820*/  FFMA.FTZ R0, R186, c[0x0][0x23c], -R183.reuse ;  /* 0x00008f00ba007a23 */ /* 0x100fe400000108b7 */
[--C-:B------:R-:W-:Y:S02]  /*c830*/  FFMA.FTZ R185, R184, c[0x0][0x23c], -R183.reuse ;  /* 0x00008f00b8b97a23 */ /* 0x100fe400000108b7 */
[--C-:B------:R-:W-:Y:S01]  /*c840*/  FFMA.FTZ R186, R189, c[0x0][0x23c], -R170.reuse ;  /* 0x00008f00bdba7a23 */ /* 0x100fe200000108aa */
[----:B------:R-:W5:Y:S01]  /*c850*/  MUFU.EX2 R172, R172 ;  /* 0x000000ac00ac7308 */ /* 0x000f620000000800 */
[--C-:B------:R-:W-:Y:S02]  /*c860*/  FFMA.FTZ R184, R26, c[0x0][0x23c], -R183.reuse ;  /* 0x00008f001ab87a23 */ /* 0x100fe400000108b7 */
[----:B------:R-:W-:Y:S02]  /*c870*/  FFMA.FTZ R187, R24, c[0x0][0x23c], -R183 ;  /* 0x00008f0018bb7a23 */ /* 0x000fe400000108b7 */
[----:B------:R-:W-:-:S02]  /*c880*/  FFMA.FTZ R189, R27, c[0x0][0x23c], -R170 ;  /* 0x00008f001bbd7a23 */ /* 0x000fc400000108aa */
[--C-:B------:R-:W-:Y:S01]  /*c890*/  FFMA.FTZ R191, R33, c[0x0][0x23c], -R170.reuse ;  /* 0x00008f0021bf7a23 */ /* 0x100fe200000108aa */
[----:B------:R-:W-:Y:S01]  /*c8a0*/  MUFU.EX2 R166, R166 ;  /* 0x000000a600a67308 */ /* 0x000fe20000000800 */
[----:B----4-:R-:W-:Y:S01]  /*c8b0*/  F2FP.BF16.PACK_AB R4, R173, R174 ;  /* 0x000000aead04723e */ /* 0x010fe200000010ff */
[----:B------:R-:W-:Y:S01]  /*c8c0*/  FFMA.FTZ R188, R25, c[0x0][0x23c], -R170 ;  /* 0x00008f0019bc7a23 */ /* 0x000fe200000108aa */
[----:B------:R-:W-:Y:S01]  /*c8d0*/  LDSM.16.MT88.4 R32, [R225+0x18800] ;  /* 0x01880000e120783b */ /* 0x000fe20000004200 */
[--C-:B------:R-:W-:Y:S02]  /*c8e0*/  FFMA.FTZ R201, R194, c[0x0][0x23c], -R183.reuse ;  /* 0x00008f00c2c97a23 */ /* 0x100fe400000108b7 */
[--C-:B------:R-:W-:Y:S01]  /*c8f0*/  FFMA.FTZ R203, R190, c[0x0][0x23c], -R183.reuse ;  /* 0x00008f00becb7a23 */ /* 0x100fe200000108b7 */
[----:B------:R-:W-:Y:S01]  /*c900*/  LDSM.16.MT88.4 R24, [R228+0x1a800] ;  /* 0x01a80000e418783b */ /* 0x000fe20000004200 */
[----:B------:R-:W4:Y:S01]  /*c910*/  MUFU.EX2 R165, R165 ;  /* 0x000000a500a57308 */ /* 0x000f220000000800 */
[----:B-----5:R-:W-:Y:S01]  /*c920*/  F2FP.BF16.PACK_AB R6, R167, R172 ;  /* 0x000000aca706723e */ /* 0x020fe200000010ff */
        /* <DEDUP_REMOVED lines=8> */
[----:B------:R-:W5:Y:S01]  /*c9b0*/  MUFU.EX2 R175, R175 ;  /* 0x000000af00af7308 */ /* 0x000f620000000800 */
[----:B----4-:R-:W-:Y:S01]  /*c9c0*/  F2FP.BF16.PACK_AB R5, R165, R166 ;  /* 0x000000a6a505723e */ /* 0x010fe200000010ff */
[----:B------:R-:W-:-:S02]  /*c9d0*/  FFMA.FTZ R197, R180, c[0x0][0x23c], -R183 ;  /* 0x00008f00b4c57a23 */ /* 0x000fc400000108b7 */
[--C-:B------:R-:W-:Y:S02]  /*c9e0*/  FFMA.FTZ R178, R178, c[0x0][0x23c], -R183.reuse ;  /* 0x00008f00b2b27a23 */ /* 0x100fe400000108b7 */
[----:B------:R-:W-:Y:S02]  /*c9f0*/  FFMA.FTZ R183, R176, c[0x0][0x23c], -R183 ;  /* 0x00008f00b0b77a23 */ /* 0x000fe400000108b7 */
[----:B------:R-:W4:Y:S01]  /*ca00*/  MUFU.EX2 R179, R179 ;  /* 0x000000b300b37308 */ /* 0x000f220000000800 */
[--C-:B------:R-:W-:Y:S02]  /*ca10*/  FFMA.FTZ R176, R181, c[0x0][0x23c], -R170.reuse ;  /* 0x00008f00b5b07a23 */ /* 0x100fe400000108aa */
[--C-:B------:R-:W-:Y:S02]  /*ca20*/  FFMA.FTZ R181, R171, c[0x0][0x23c], -R170.reuse ;  /* 0x00008f00abb57a23 */ /* 0x100fe400000108aa */
[--C-:B------:R-:W-:Y:S02]  /*ca30*/  FFMA.FTZ R180, R168, c[0x0][0x23c], -R170.reuse ;  /* 0x00008f00a8b47a23 */ /* 0x100fe400000108aa */
[----:B------:R-:W-:Y:S01]  /*ca40*/  FFMA.FTZ R199, R169, c[0x0][0x23c], -R170 ;  /* 0x00008f00a9c77a23 */ /* 0x000fe200000108aa */
[----:B------:R-:W1:Y:S01]  /*ca50*/  MUFU.EX2 R177, R177 ;  /* 0x000000b100b17308 */ /* 0x000e620000000800 */
[----:B-----5:R-:W-:Y:S01]  /*ca60*/  F2FP.BF16.PACK_AB R7, R175, R2 ;  /* 0x00000002af07723e */ /* 0x020fe200000010ff */
[----:B------:R-:W-:Y:S01]  /*ca70*/  LDSM.16.MT88.4 R168, [R225+0x19800] ;  /* 0x01980000e1a8783b */ /* 0x000fe20000004200 */
[----:B----4-:R-:W-:-:S05]  /*ca80*/  FMUL.FTZ R160, R160, R179 ;  /* 0x000000b3a0a07220 */ /* 0x010fca0000410000 */
        /* <DEDUP_REMOVED lines=56> */
[----:B------:R-:W4:Y:S01]  /*ce10*/  LDSM.16.MT88.4 R20, [R225+0x1a000] ;  /* 0x01a00000e114783b */ /* 0x000f220000004200 */
[----:B------:R-:W-:Y:S02]  /*ce20*/  FMUL.FTZ R41, R41, R179 ;  /* 0x000000b329297220 */ /* 0x000fe40000410000 */
[-C--:B------:R-:W-:Y:S01]  /*ce30*/  FMUL.FTZ R42, R42, R177.reuse ;  /* 0x000000b12a2a7220 */ /* 0x080fe20000410000 */
[----:B------:R-:W1:Y:S01]  /*ce40*/  MUFU.EX2 R201, R201 ;  /* 0x000000c900c97308 */ /* 0x000e620000000800 */
        /* <DEDUP_REMOVED lines=31> */
[----:B------:R-:W-:Y:S01]  /*d040*/  MUFU.EX2 R194, R194 ;  /* 0x000000c200c27308 */ /* 0x000fe20000000800 */
[----:B------:R-:W-:Y:S01]  /*d050*/  FMUL.FTZ R63, R63, R177 ;  /* 0x000000b13f3f7220 */ /* 0x000fe20000410000 */
[----:B------:R-:W-:Y:S01]  /*d060*/  HMMA.16816.F32.BF16 R56, R4, R22, R56 ;  /* 0x000000160438723c */ /* 0x000fe20000041838 */
[-C--:B------:R-:W-:Y:S01]  /*d070*/  FMUL.FTZ R64, R64, R179.reuse ;  /* 0x000000b340407220 */ /* 0x080fe20000410000 */
[----:B------:R-:W4:Y:S01]  /*d080*/  LDSM.16.MT88.4 R20, [R226+0x1c000] ;  /* 0x01c00000e214783b */ /* 0x000f220000004200 */
        /* <DEDUP_REMOVED lines=25> */
[----:B------:R-:W3:Y:S01]  /*d220*/  LDSM.16.MT88.4 R12, [R224+0x1c000] ;  /* 0x01c00000e00c783b */ /* 0x000ee20000004200 */
[----:B------:R-:W-:Y:S02]  /*d230*/  FMUL.FTZ R81, R81, R179 ;  /* 0x000000b351517220 */ /* 0x000fe40000410000 */
[-C--:B------:R-:W-:Y:S01]  /*d240*/  FMUL.FTZ R82, R82, R177.reuse ;  /* 0x000000b152527220 */ /* 0x080fe20000410000 */
[----:B------:R-:W-:Y:S01]  /*d250*/  MUFU.EX2 R183, R183 ;  /* 0x000000b700b77308 */ /* 0x000fe20000000800 */
[----:B------:R-:W-:-:S02]  /*d260*/  FMUL.FTZ R83, R83, R177 ;  /* 0x000000b153537220 */ /* 0x000fc40000410000 */
        /* <DEDUP_REMOVED lines=29> */
[-C--:B------:R-:W-:Y:S02]  /*d440*/  FMUL.FTZ R102, R102, R177.reuse ;  /* 0x000000b166667220 */ /* 0x080fe40000410000 */
[----:B------:R-:W-:Y:S02]  /*d450*/  FMUL.FTZ R103, R103, R177 ;  /* 0x000000b167677220 */ /* 0x000fe40000410000 */
[-C--:B------:R-:W-:Y:S01]  /*d460*/  FMUL.FTZ R104, R104, R179.reuse ;  /* 0x000000b368687220 */ /* 0x080fe20000410000 */
[----:B------:R-:W-:Y:S01]  /*d470*/  HMMA.16816.F32.BF16 R96, R4, R14, R96 ;  /* 0x0000000e0460723c */ /* 0x000fe20000041860 */
[----:B------:R-:W3:Y:S01]  /*d480*/  LDSM.16.MT88.4 R12, [R225+0x1e000] ;  /* 0x01e00000e10c783b */ /* 0x000ee20000004200 */
[----:B------:R-:W-:Y:S02]  /*d490*/  FMUL.FTZ R105, R105, R179 ;  /* 0x000000b369697220 */ /* 0x000fe40000410000 */
[-C--:B------:R-:W-:Y:S02]  /*d4a0*/  FMUL.FTZ R106, R106, R177.reuse ;  /* 0x000000b16a6a7220 */ /* 0x080fe40000410000 */
[----:B------:R-:W-:-:S02]  /*d4b0*/  FMUL.FTZ R107, R107, R177 ;  /* 0x000000b16b6b7220 */ /* 0x000fc40000410000 */
[C---:B----4-:R-:W-:Y:S01]  /*d4c0*/  HMMA.16816.F32.BF16 R100, R4.reuse, R20, R100 ;  /* 0x000000140464723c */ /* 0x050fe20000041864 */
[-C--:B------:R-:W-:Y:S02]  /*d4d0*/  FMUL.FTZ R108, R108, R179.reuse ;  /* 0x000000b36c6c7220 */ /* 0x080fe40000410000 */
[----:B------:R-:W-:Y:S02]  /*d4e0*/  FMUL.FTZ R109, R109, R179 ;  /* 0x000000b36d6d7220 */ /* 0x000fe40000410000 */
[-C--:B------:R-:W-:Y:S02]  /*d4f0*/  FMUL.FTZ R110, R110, R177.reuse ;  /* 0x000000b16e6e7220 */ /* 0x080fe40000410000 */
[----:B------:R-:W-:Y:S01]  /*d500*/  FMUL.FTZ R111, R111, R177 ;  /* 0x000000b16f6f7220 */ /* 0x000fe20000410000 */
[----:B------:R-:W-:Y:S01]  /*d510*/  HMMA.16816.F32.BF16 R104, R4, R22, R104 ;  /* 0x000000160468723c */ /* 0x000fe20000041868 */
[-C--:B------:R-:W-:Y:S01]  /*d520*/  FMUL.FTZ R112, R112, R179.reuse ;  /* 0x000000b370707220 */ /* 0x080fe20000410000 */
[----:B------:R-:W4:Y:S01]  /*d530*/  LDSM.16.MT88.4 R20, [R224+0x1e000] ;  /* 0x01e00000e014783b */ /* 0x000f220000004200 */
        /* <DEDUP_REMOVED lines=26> */
[----:B------:R-:W-:Y:S02]  /*d6e0*/  FFMA.FTZ R174, R206, R179, R174 ;  /* 0x000000b3ceae7223 */ /* 0x000fe400000100ae */
[----:B------:R-:W-:Y:S02]  /*d6f0*/  FFMA.FTZ R166, R204, R177, R166 ;  /* 0x000000b1cca67223 */ /* 0x000fe400000100a6 */
[----:B------:R-:W-:Y:S02]  /*d700*/  FADD.FTZ R173, R173, R174 ;  /* 0x000000aeadad7221 */ /* 0x000fe40000010000 */
[----:B------:R-:W-:Y:S01]  /*d710*/  FADD.FTZ R165, R165, R166 ;  /* 0x000000a6a5a57221 */ /* 0x000fe20000010000 */
[----:B------:R-:W-:Y:S01]  /*d720*/  HMMA.16816.F32.BF16 R128, R4, R22, R128 ;  /* 0x000000160480723c */ /* 0x000fe20000041880 */
[----:B------:R-:W4:Y:S01]  /*d730*/  LDSM.16.MT88.4 R20, [R226+0x1a800] ;  /* 0x01a80000e214783b */ /* 0x000f220000004200 */
        /* <DEDUP_REMOVED lines=15> */
[----:B------:R-:W-:Y:S02]  /*d830*/  FADD.FTZ R187, R187, R184 ;  /* 0x000000b8bbbb7221 */ /* 0x000fe40000010000 */
        /* <DEDUP_REMOVED lines=27> */
[C---:B-----5:R-:W-:Y:S08]  /*d9f0*/  HMMA.16816.F32.BF16 R76, R4.reuse, R28, R76 ;  /* 0x0000001c044c723c */ /* 0x060ff0000004184c */
[C---:B------:R-:W-:Y:S01]  /*da00*/  HMMA.16816.F32.BF16 R80, R4.reuse, R30, R80 ;  /* 0x0000001e0450723c */ /* 0x040fe20000041850 */
[----:B------:R-:W3:Y:S07]  /*da10*/  LDSM.16.MT88.4 R28, [R225+0x1e800] ;  /* 0x01e80000e11c783b */ /* 0x000eee0000004200 */
[C---:B----4-:R-:W-:Y:S08]  /*da20*/  HMMA.16816.F32.BF16 R92, R4.reuse, R20, R92 ;  /* 0x00000014045c723c */ /* 0x050ff0000004185c */
[C---:B------:R-:W-:Y:S01]  /*da30*/  HMMA.16816.F32.BF16 R96, R4.reuse, R22, R96 ;  /* 0x000000160460723c */ /* 0x040fe20000041860 */
[----:B------:R-:W-:Y:S07]  /*da40*/  LDSM.16.MT88.4 R20, [R224+0x19000] ;  /* 0x01900000e014783b */ /* 0x000fee0000004200 */
[C---:B-1----:R-:W-:Y:S08]  /*da50*/  HMMA.16816.F32.BF16 R100, R4.reuse, R16, R100 ;  /* 0x000000100464723c */ /* 0x042ff00000041864 */
[C---:B------:R-:W-:Y:S01]  /*da60*/  HMMA.16816.F32.BF16 R104, R4.reuse, R18, R104 ;  /* 0x000000120468723c */ /* 0x040fe20000041868 */
[----:B------:R-:W-:Y:S07]  /*da70*/  LDSM.16.MT88.4 R16, [R228+0x1b000] ;  /* 0x01b00000e410783b */ /* 0x000fee0000004200 */
        /* <DEDUP_REMOVED lines=85> */
[----:B------:R-:W-:Y:S02]  /*dfd0*/  STL [R1+0x4], R2 ;  /* 0x0000040201007387 */ /* 0x000fe40000100800 */
[C---:B------:R-:W-:Y:S02]  /*dfe0*/  HMMA.16816.F32.BF16 R156, R4.reuse, R14, R156 ;  /* 0x0000000e049c723c */ /* 0x040fe4000004189c */
[----:B------:R-:W1:Y:S04]  /*dff0*/  LDSM.16.MT88.4 R12, [R224+0x1b800] ;  /* 0x01b80000e00c783b */ /* 0x000e680000004200 */
[----:B------:R-:W-:Y:S02]  /*e000*/  STL [R1], R0 ;  /* 0x0000000001007387 */ /* 0x000fe40000100800 */
        /* <DEDUP_REMOVED lines=39> */
.L_x_1042:
[----:B------:R-:W-:-:S12]  /*e280*/  UIADD3 UR9, UR26, -0x1, URZ ;  /* 0xffffffff1a097890 */ /* 0x000fd8000fffe03f */
.L_x_1049:
        /* <DEDUP_REMOVED lines=21> */
[----:B------:R-:W-:Y:S02]  /*e3e0*/  LEA R252, P1, R4, c[0x0][0x168], 0x1 ;  /* 0x00005a0004fc7a11 */ /* 0x000fe400078208ff */
[----:B-1----:R-:W-:Y:S01]  /*e3f0*/  SHF.R.S32.HI R2, RZ, 0x1f, R5 ;  /* 0x0000001fff027819 */ /* 0x002fe20000011405 */
[----:B------:R-:W-:Y:S01]  /*e400*/  IMAD.U32 R241, RZ, RZ, UR6 ;  /* 0x00000006fff17e24 */ /* 0x000fe2000f8e00ff */
[----:B------:R-:W-:Y:S01]  /*e410*/  IADD3 R0, P0, R6, UR14, RZ ;  /* 0x0000000e06007c10 */ /* 0x000fe2000ff1e0ff */
[----:B------:R-:W-:Y:S01]  /*e420*/  UMOV UR14, URZ ;  /* 0x0000003f000e7c82 */ /* 0x000fe20008000000 */
[----:B------:R-:W-:-:S02]  /*e430*/  LEA.HI R2, R2, R5, RZ, 0x3 ;  /* 0x0000000502027211 */ /* 0x000fc400078f18ff */
[----:B------:R-:W-:Y:S02]  /*e440*/  LEA.HI.X R251, R4, c[0x0][0x16c], R251, 0x1, P1 ;  /* 0x00005b0004fb7a11 */ /* 0x000fe400008f0cfb */
[----:B------:R-:W-:Y:S02]  /*e450*/  SHF.R.S32.HI R2, RZ, 0x3, R2 ;  /* 0x00000003ff027819 */ /* 0x000fe40000011402 */
[----:B------:R-:W-:Y:S01]  /*e460*/  IADD3.X R241, R241, UR11, R7, P0, !PT ;  /* 0x0000000bf1f17c10 */ /* 0x000fe200087fe407 */
[----:B------:R-:W-:Y:S01]  /*e470*/  UIADD3 UR11, UR9, -0x1, URZ ;  /* 0xffffffff090b7890 */ /* 0x000fe2000fffe03f */
[----:B------:R-:W-:Y:S02]  /*e480*/  IADD3 R14, P1, R2, 0x20, RZ ;  /* 0x00000020020e7810 */ /* 0x000fe40007f3e0ff */
[----:B------:R-:W-:Y:S02]  /*e490*/  LEA R250, P0, R0, c[0x0][0x170], 0x1 ;  /* 0x00005c0000fa7a11 */ /* 0x000fe400078008ff */
[----:B------:R-:W-:-:S02]  /*e4a0*/  SHF.R.S32.HI R2, RZ, 0x1f, R2 ;  /* 0x0000001fff027819 */ /* 0x000fc40000011402 */
[----:B------:R-:W-:Y:S01]  /*e4b0*/  LEA.HI.X R241, R0, c[0x0][0x174], R241, 0x1, P0 ;  /* 0x00005d0000f17a11 */ /* 0x000fe200000f0cf1 */
[----:B------:R-:W-:Y:S01]  /*e4c0*/  IMAD.MOV.U32 R0, RZ, RZ, R3 ;  /* 0x000000ffff007224 */ /* 0x000fe200078e0003 */
[----:B------:R-:W-:Y:S01]  /*e4d0*/  ISETP.GE.AND P0, PT, R238, c[0x0][0x220], PT ;  /* 0x00008800ee007a0c */ /* 0x000fe20003f06270 */
[----:B------:R-:W-:Y:S01]  /*e4e0*/  IMAD.X R15, RZ, RZ, R2, P1 ;  /* 0x000000ffff0f7224 */ /* 0x000fe200008e0602 */
[----:B------:R-:W-:Y:S01]  /*e4f0*/  ISETP.GE.AND P1, PT, R239, c[0x0][0x220], PT ;  /* 0x00008800ef007a0c */ /* 0x000fe20003f26270 */
[----:B------:R-:W-:Y:S02]  /*e500*/  IMAD.MOV.U32 R2, RZ, RZ, R8 ;  /* 0x000000ffff027224 */ /* 0x000fe400078e0008 */
[----:B------:R-:W-:Y:S01]  /*e510*/  IMAD.MOV.U32 R3, RZ, RZ, R11 ;  /* 0x000000ffff037224 */ /* 0x000fe200078e000b */
[----:B------:R1:W-:Y:S04]  /*e520*/  STL.64 [R1+0x10], R14 ;  /* 0x0000100e01007387 */ /* 0x0003e80000100a00 */
[----:B------:R1:W-:Y:S01]  /*e530*/  STL.64 [R1+0x8], R2 ;  /* 0x0000080201007387 */ /* 0x0003e20000100a00 */
[----:B------:R-:W-:Y:S05]  /*e540*/  BRA `(.L_x_1051) ;  /* 0x000003b000007947 */ /* 0x000fea0003800000 */
.L_x_1053:
        /* <DEDUP_REMOVED lines=59> */
.L_x_1051:
[----:B------:R-:W2:Y:S01]  /*e900*/  LDL.64 R4, [R1+0x8] ;  /* 0x0000080001047983 */ /* 0x000ea20000100a00 */
[----:B------:R-:W-:Y:S04]  /*e910*/  DEPBAR.LE SB0, 0x0 ;  /* 0x000080000000791a */ /* 0x000fe80000000000 */
[----:B------:R-:W-:Y:S01]  /*e920*/  UIADD3 UR8, -UR14, UR9, URZ ;  /* 0x000000090e087290 */ /* 0x000fe2000fffe13f */
[----:B------:R3:W-:Y:S01]  /*e930*/  STL.64 [R1+0x18], R36 ;  /* 0x0000182401007387 */ /* 0x0007e20000100a00 */
[----:B------:R-:W-:Y:S02]  /*e940*/  UIADD3 UR10, UR11, -UR14, URZ ;  /* 0x8000000e0b0a7290 */ /* 0x000fe4000fffe03f */
[----:B------:R-:W-:Y:S02]  /*e950*/  USHF.R.S32.HI UR7, URZ, 0x1f, UR8 ;  /* 0x0000001f3f077899 */ /* 0x000fe40008011408 */
[----:B------:R-:W-:Y:S01]  /*e960*/  MOV R167, UR8 ;  /* 0x0000000800a77c02 */ /* 0x000fe20008000f00 */
[----:B------:R-:W-:Y:S01]  /*e970*/  BAR.SYNC.DEFER_BLOCKING 0x0 ;  /* 0x0000000000007b1d */ /* 0x000fe20000010000 */
[----:B------:R-:W-:Y:S01]  /*e980*/  UIMAD UR6, UR28, UR8, URZ ;  /* 0x000000081c0672a4 */ /* 0x000fe2000f8e023f */
[----:B------:R-:W-:Y:S02]  /*e990*/  MOV R164, UR8 ;  /* 0x0000000800a47c02 */ /* 0x000fe40008000f00 */
[----:B-1----:R-:W-:Y:S01]  /*e9a0*/  LEA R14, P4, R167, R248, 0x6 ;  /* 0x000000f8a70e7211 */ /* 0x002fe200078830ff */
[----:B------:R-:W-:Y:S01]  /*e9b0*/  UIMAD UR6, UR7, UR5, UR6 ;  /* 0x00000005070672a4 */ /* 0x000fe2000f8e0206 */
[----:B------:R-:W-:Y:S02]  /*e9c0*/  MOV R3, UR8 ;  /* 0x0000000800037c02 */ /* 0x000fe40008000f00 */
        /* <DEDUP_REMOVED lines=16> */
[----:B------:R-:W-:Y:S01]  /*ead0*/  LEA R26, P6, R14, R250, 0x1 ;  /* 0x000000fa0e1a7211 */ /* 0x000fe200078c08ff */
[----:B------:R-:W-:Y:S01]  /*eae0*/  @!PT LDS RZ, [RZ] ;  /* 0x00000000fffff984 */ /* 0x000fe20000000800 */
[----:B------:R-:W-:Y:S01]  /*eaf0*/  @!PT LDS RZ, [RZ] ;  /* 0x00000000fffff984 */ /* 0x000fe20000000800 */
[----:B------:R-:W-:Y:S01]  /*eb00*/  @!PT LDS RZ, [RZ] ;  /* 0x00000000fffff984 */ /* 0x000fe20000000800 */
[----:B------:R1:W-:Y:S01]  /*eb10*/  @!P3 LDGSTS.E.BYPASS.LTC128B.128 [R237+0x18000], [R6.64] ;  /* 0x1800000006edbfae */ /* 0x0003e2000b901d54 */
[----:B------:R-:W-:Y:S01]  /*eb20*/  IADD3 R164, R15, R164, RZ ;  /* 0x000000a40fa47210 */ /* 0x000fe20007ffe0ff */
[----:B------:R-:W-:Y:S03]  /*eb30*/  IMAD.WIDE.U32 R10, R18, c[0x0][0x1a0], RZ ;  /* 0x00006800120a7a25 */ /* 0x000fe600078e00ff */
[----:B------:R-:W-:Y:S01]  /*eb40*/  LEA.HI.X R27, R14, R241, R164, 0x1, P6 ;  /* 0x000000f10e1b7211 */ /* 0x000fe200030f0ca4 */
[----:B------:R-:W-:Y:S01]  /*eb50*/  @P2 STS.128 [R237+0x1a000], RZ ;  /* 0x01a000ffed002388 */ /* 0x000fe20000000c00 */
[----:B------:R-:W-:Y:S01]  /*eb60*/  IMAD R3, R18, c[0x0][0x1a4], R3 ;  /* 0x0000690012037a24 */ /* 0x000fe200078e0203 */
[----:B------:R-:W-:Y:S02]  /*eb70*/  @!P3 LEA R18, P4, R166, c[0x0][0x170], 0x1 ;  /* 0x00005c00a612ba11 */ /* 0x000fe400078808ff */
[----:B------:R-:W-:Y:S02]  /*eb80*/  LEA R22, P5, R10, R250, 0x1 ;  /* 0x000000fa0a167211 */ /* 0x000fe400078a08ff */
        /* <DEDUP_REMOVED lines=240> */
[C---:B------:R-:W-:Y:S01]  /*fa90*/  HMMA.16816.F32.BF16 R16, R196.reuse, R170, R16 ;  /* 0x000000aac410723c */ /* 0x040fe20000041810 */
[----:B------:R-:W1:Y:S01]  /*faa0*/  LDSM.16.M88.4 R168, [R220+0x7800] ;  /* 0x00780000dca8783b */ /* 0x000e620000000200 */
[----:B------:R-:W-:Y:S04]  /*fab0*/  DEPBAR.LE SB0, 0x0 ;  /* 0x000080000000791a */ /* 0x000fe80000000000 */
[----:B------:R-:W-:Y:S01]  /*fac0*/  FMUL.FTZ R189, R7, c[0x0][0x2ec] ;  /* 0x0000bb0007bd7a20 */ /* 0x000fe20000410000 */
[----:B------:R-:W-:Y:S01]  /*fad0*/  BAR.SYNC.DEFER_BLOCKING 0x0 ;  /* 0x0000000000007b1d */ /* 0x000fe20000010000 */
[----:B------:R-:W-:Y:S01]  /*fae0*/  FMUL.FTZ R166, R11, c[0x0][0x2ec] ;  /* 0x0000bb000ba67a20 */ /* 0x000fe20000410000 */
[C---:B---3--:R-:W-:Y:S05]  /*faf0*/  HMMA.16816.F32.BF16 R20, R196.reuse, R172, R20 ;  /* 0x000000acc414723c */ /* 0x048fea0000041814 */
[----:B------:R-:W-:Y:S02]  /*fb00*/  FMUL.FTZ R167, R10, c[0x0][0x2ec] ;  /* 0x0000bb000aa77a20 */ /* 0x000fe40000410000 */
[----:B------:R2:W3:Y:S01]  /*fb10*/  MUFU.TANH R10, R166 ;  /* 0x000000a6000a7308 */ /* 0x0004e20000002400 */
[----:B------:R-:W-:Y:S01]  /*fb20*/  FMUL.FTZ R193, R15, c[0x0][0x2ec] ;  /* 0x0000bb000fc17a20 */ /* 0x000fe20000410000 */
[C---:B------:R-:W-:Y:S03]  /*fb30*/  HMMA.16816.F32.BF16 R24, R196.reuse, R174, R24 ;  /* 0x000000aec418723c */ /* 0x040fe60000041818 */
[----:B------:R-:W-:Y:S02]  /*fb40*/  FMUL.FTZ R7, R9, c[0x0][0x2ec] ;  /* 0x0000bb0009077a20 */ /* 0x000fe40000410000 */
[----:B------:R-:W-:Y:S02]  /*fb50*/  FMUL.FTZ R191, R14, c[0x0][0x2ec] ;  /* 0x0000bb000ebf7a20 */ /* 0x000fe40000410000 */
[----:B------:R-:W-:Y:S01]  /*fb60*/  FMUL.FTZ R14, R17, c[0x0][0x2ec] ;  /* 0x0000bb00110e7a20 */ /* 0x000fe20000410000 */
[----:B------:R4:W3:Y:S01]  /*fb70*/  MUFU.TANH R9, R167 ;  /* 0x000000a700097308 */ /* 0x0008e20000002400 */
[----:B------:R-:W-:Y:S03]  /*fb80*/  FMUL.FTZ R3, R5, c[0x0][0x2ec] ;  /* 0x0000bb0005037a20 */ /* 0x000fe60000410000 */
[----:B------:R-:W-:Y:S02]  /*fb90*/  FMUL.FTZ R2, R4, c[0x0][0x2ec] ;  /* 0x0000bb0004027a20 */ /* 0x000fe40000410000 */
[----:B------:R-:W-:Y:S02]  /*fba0*/  FMUL.FTZ R164, R6, c[0x0][0x2ec] ;  /* 0x0000bb0006a47a20 */ /* 0x000fe40000410000 */
[----:B------:R-:W-:Y:S02]  /*fbb0*/  FMUL.FTZ R22, R22, c[0x0][0x2ec] ;  /* 0x0000bb0016167a20 */ /* 0x000fe40000410000 */
[----:B------:R3:W3:Y:S01]  /*fbc0*/  MUFU.TANH R5, R189 ;  /* 0x000000bd00057308 */ /* 0x0006e20000002400 */
[----:B------:R-:W-:Y:S02]  /*fbd0*/  FMUL.FTZ R21, R21, c[0x0][0x2ec] ;  /* 0x0000bb0015157a20 */ /* 0x000fe40000410000 */
[----:B------:R-:W-:Y:S02]  /*fbe0*/  FMUL.FTZ R6, R8, c[0x0][0x2ec] ;  /* 0x0000bb0008067a20 */ /* 0x000fe40000410000 */
[----:B--2---:R-:W-:Y:S01]  /*fbf0*/  FMUL.FTZ R166, R19, c[0x0][0x2ec] ;  /* 0x0000bb0013a67a20 */ /* 0x004fe20000410000 */
[C---:B-1----:R-:W-:Y:S03]  /*fc00*/  HMMA.16816.F32.BF16 R28, R196.reuse, R168, R28 ;  /* 0x000000a8c41c723c */ /* 0x042fe6000004181c */
[----:B------:R-:W-:Y:S01]  /*fc10*/  FMUL.FTZ R26, R26, c[0x0][0x2ec] ;  /* 0x0000bb001a1a7a20 */ /* 0x000fe20000410000 */
[----:B------:R1:W2:Y:S01]  /*fc20*/  MUFU.TANH R15, R166 ;  /* 0x000000a6000f7308 */ /* 0x0002a20000002400 */
[----:B------:R-:W-:Y:S02]  /*fc30*/  FMUL.FTZ R11, R13, c[0x0][0x2ec] ;  /* 0x0000bb000d0b7a20 */ /* 0x000fe40000410000 */
[----:B------:R-:W-:Y:S01]  /*fc40*/  FMUL.FTZ R13, R16, c[0x0][0x2ec] ;  /* 0x0000bb00100d7a20 */ /* 0x000fe20000410000 */
[----:B------:R-:W-:Y:S04]  /*fc50*/  HMMA.16816.F32.BF16 R32, R196, R170, R32 ;  /* 0x000000aac420723c */ /* 0x000fe80000041820 */
[----:B----4-:R-:W-:Y:S02]  /*fc60*/  FMUL.FTZ R167, R18, c[0x0][0x2ec] ;  /* 0x0000bb0012a77a20 */ /* 0x010fe40000410000 */
[----:B------:R4:W2:Y:S01]  /*fc70*/  MUFU.TANH R201, R22 ;  /* 0x0000001600c97308 */ /* 0x0008a20000002400 */
[----:B------:R-:W-:Y:S02]  /*fc80*/  FMUL.FTZ R18, R23, c[0x0][0x2ec] ;  /* 0x0000bb0017127a20 */ /* 0x000fe40000410000 */
[----:B------:R-:W-:Y:S03]  /*fc90*/  FMUL.FTZ R202, R20, c[0x0][0x2ec] ;  /* 0x0000bb0014ca7a20 */ /* 0x000fe60000410000 */
[----:B---3--:R-:W-:Y:S02]  /*fca0*/  FMUL.FTZ R189, R12, c[0x0][0x2ec] ;  /* 0x0000bb000cbd7a20 */ /* 0x008fe40000410000 */
[----:B------:R-:W-:Y:S02]  /*fcb0*/  FMUL.FTZ R25, R25, c[0x0][0x2ec] ;  /* 0x0000bb0019197a20 */ /* 0x000fe40000410000 */
[----:B------:R3:W2:Y:S01]  /*fcc0*/  MUFU.TANH R17, R167 ;  /* 0x000000a700117308 */ /* 0x0006a20000002400 */
[----:B------:R-:W-:Y:S02]  /*fcd0*/  FMUL.FTZ R29, R29, c[0x0][0x2ec] ;  /* 0x0000bb001d1d7a20 */ /* 0x000fe40000410000 */
[----:B------:R-:W-:Y:S02]  /*fce0*/  FMUL.FTZ R31, R31, c[0x0][0x2ec] ;  /* 0x0000bb001f1f7a20 */ /* 0x000fe40000410000 */
[----:B-1----:R-:W-:Y:S01]  /*fcf0*/  FMUL.FTZ R166, R27, c[0x0][0x2ec] ;  /* 0x0000bb001ba67a20 */ /* 0x002fe20000410000 */
[----:B------:R-:W-:Y:S02]  /*fd00*/  MOV R27, UR10 ;  /* 0x0000000a001b7c02 */ /* 0x000fe40008000f00 */
[----:B------:R-:W-:Y:S02]  /*fd10*/  FMUL.FTZ R19, R32, c[0x0][0x2ec] ;  /* 0x0000bb0020137a20 */ /* 0x000fe40000410000 */
[----:B------:R1:W1:Y:S01]  /*fd20*/  MUFU.TANH R181, R166 ;  /* 0x000000a600b57308 */ /* 0x0002620000002400 */
[----:B------:R-:W-:Y:S02]  /*fd30*/  FMUL.FTZ R34, R34, c[0x0][0x2ec] ;  /* 0x0000bb0022227a20 */ /* 0x000fe40000410000 */
[----:B------:R-:W-:Y:S01]  /*fd40*/  FMUL.FTZ R33, R33, c[0x0][0x2ec] ;  /* 0x0000bb0021217a20 */ /* 0x000fe20000410000 */
[----:B----4-:R-:W-:Y:S04]  /*fd50*/  MOV R22, UR10 ;  /* 0x0000000a00167c02 */ /* 0x010fe80008000f00 */
[----:B------:R-:W-:Y:S02]  /*fd60*/  LEA R22, P4, R22, R36, 0x6 ;  /* 0x0000002416167211 */ /* 0x000fe400078830ff */
[----:B------:R4:W2:Y:S03]  /*fd70*/  MUFU.TANH R200, R21 ;  /* 0x0000001500c87308 */ /* 0x0008a60000002400 */
[----:B------:R-:W-:Y:S04]  /*fd80*/  IMAD.WIDE.U32 R194, R22, c[0x0][0x198], RZ ;  /* 0x0000660016c27a25 */ /* 0x000fe800078e00ff */
[----:B---3--:R-:W-:Y:S03]  /*fd90*/  FMUL.FTZ R167, R24, c[0x0][0x2ec] ;  /* 0x0000bb0018a77a20 */ /* 0x008fe60000410000 */
[----:B------:R3:W2:Y:S01]  /*fda0*/  MUFU.TANH R183, R26 ;  /* 0x0000001a00b77308 */ /* 0x0006a20000002400 */
[----:B-1----:R-:W-:Y:S04]  /*fdb0*/  MOV R166, UR10 ;  /* 0x0000000a00a67c02 */ /* 0x002fe80008000f00 */
[----:B------:R-:W-:Y:S01]  /*fdc0*/  LEA.HI.X.SX32 R23, R166, R37, 0x6, P4 ;  /* 0x00000025a6177211 */ /* 0x000fe200020f36ff */
[----:B------:R-:W-:Y:S04]  /*fdd0*/  FMUL.FTZ R166, R35, c[0x0][0x2ec] ;  /* 0x0000bb0023a67a20 */ /* 0x000fe80000410000 */
[----:B------:R1:W1:Y:S01]  /*fde0*/  MUFU.TANH R182, R167 ;  /* 0x000000a700b67308 */ /* 0x0002620000002400 */
[----:B------:R1:W5:Y:S01]  /*fdf0*/  LDL.LU.64 R36, [R1+0x18] ;  /* 0x0000180001247983 */ /* 0x0003620000300a00 */
[----:B------:R-:W-:Y:S01]  /*fe00*/  ISETP.LT.AND P4, PT, RZ, UR8, PT ;  /* 0x00000008ff007c0c */ /* 0x000fe2000bf81270 */
[----:B----4-:R-:W-:Y:S07]  /*fe10*/  FMUL.FTZ R21, R28, c[0x0][0x2ec] ;  /* 0x0000bb001c157a20 */ /* 0x010fee0000410000 */
[----:B------:R-:W4:Y:S01]  /*fe20*/  MUFU.TANH R176, R21 ;  /* 0x0000001500b07308 */ /* 0x000f220000002400 */
[----:B---3--:R-:W-:Y:S05]  /*fe30*/  LEA R26, P5, R27, R248, 0x6 ;  /* 0x000000f81b1a7211 */ /* 0x008fea00078a30ff */
[----:B------:R-:W-:Y:S04]  /*fe40*/  IMAD.WIDE.U32 R198, R26, c[0x0][0x198], RZ ;  /* 0x000066001ac67a25 */ /* 0x000fe800078e00ff */
[----:B------:R3:W2:Y:S01]  /*fe50*/  MUFU.TANH R173, R19 ;  /* 0x0000001300ad7308 */ /* 0x0006a20000002400 */
[----:B-1----:R-:W-:Y:S09]  /*fe60*/  FMUL.FTZ R167, R30, c[0x0][0x2ec] ;  /* 0x0000bb001ea77a20 */ /* 0x002ff20000410000 */
[----:B------:R1:W1:Y:S10]  /*fe70*/  MUFU.TANH R179, R167 ;  /* 0x000000a700b37308 */ /* 0x0002740000002400 */
[----:B------:R-:W2:Y:S01]  /*fe80*/  MUFU.TANH R2, R2 ;  /* 0x0000000200027308 */ /* 0x000ea20000002400 */
[----:B---3--:R-:W-:Y:S04]  /*fe90*/  IMAD R19, R23, c[0x0][0x198], RZ ;  /* 0x0000660017137a24 */ /* 0x008fe800078e02ff */
[----:B------:R-:W-:Y:S05]  /*fea0*/  IMAD R19, R22, c[0x0][0x19c], R19 ;  /* 0x0000670016137a24 */ /* 0x000fea00078e0213 */
[----:B------:R-:W3:Y:S01]  /*feb0*/  MUFU.TANH R3, R3 ;  /* 0x0000000300037308 */ /* 0x000ee20000002400 */
[----:B------:R-:W-:Y:S02]  /*fec0*/  IADD3 R30, R195, R19, RZ ;  /* 0x00000013c31e7210 */ /* 0x000fe40007ffe0ff */
[----:B-1----:R-:W-:Y:S04]  /*fed0*/  MOV R167, UR10 ;  /* 0x0000000a00a77c02 */ /* 0x002fe80008000f00 */
[----:B------:R-:W-:Y:S03]  /*fee0*/  LEA.HI.X.SX32 R27, R167, R249, 0x6, P5 ;  /* 0x000000f9a71b7211 */ /* 0x000fe600028f36ff */
[----:B------:R-:W1:Y:S02]  /*fef0*/  MUFU.TANH R164, R164 ;  /* 0x000000a400a47308 */ /* 0x000e640000002400 */
[----:B------:R-:W-:Y:S04]  /*ff00*/  IMAD R21, R27, c[0x0][0x198], RZ ;  /* 0x000066001b157a24 */ /* 0x000fe800078e02ff */
[----:B------:R-:W-:Y:S01]  /*ff10*/  IMAD R21, R26, c[0x0][0x19c], R21 ;  /* 0x000067001a157a24 */ /* 0x000fe200078e0215 */
[CC--:B------:R-:W-:Y:S03]  /*ff20*/  LEA R26, P5, R194.reuse, R252.reuse, 0x1 ;  /* 0x000000fcc21a7211 */ /* 0x0c0fe600078a08ff */
[----:B------:R1:W1:Y:S01]  /*ff30*/  MUFU.TANH R167, R34 ;  /* 0x0000002200a77308 */ /* 0x0002620000002400 */
[----:B------:R-:W-:Y:S02]  /*ff40*/  IADD3 R22, R199, R21, RZ ;  /* 0x00000015c7167210 */ /* 0x000fe40007ffe0ff */
[-C--:B------:R-:W-:Y:S07]  /*ff50*/  LEA.HI.X R27, R194, R251.reuse, R30, 0x1, P5 ;  /* 0x000000fbc21b7211 */ /* 0x080fee00028f0c1e */
[----:B------:R-:W2:Y:S10]  /*ff60*/  MUFU.TANH R6, R6 ;  /* 0x0000000600067308 */ /* 0x000eb40000002400 */
[----:B------:R-:W2:Y:S01]  /*ff70*/  MUFU.TANH R7, R7 ;  /* 0x0000000700077308 */ /* 0x000ea20000002400 */
[C---:B-1----:R-:W-:Y:S04]  /*ff80*/  LEA R34, P6, R198.reuse, R252, 0x1 ;  /* 0x000000fcc6227211 */ /* 0x042fe800078c08ff */
[----:B------:R-:W-:Y:S05]  /*ff90*/  LEA.HI.X R35, R198, R251, R22, 0x1, P6 ;  /* 0x000000fbc6237211 */ /* 0x000fea00030f0c16 */
        /* <DEDUP_REMOVED lines=9> */
[----:B------:R1:W1:Y:S10]  /*10030*/  MUFU.TANH R174, R29 ;  /* 0x0000001d00ae7308 */ /* 0x0002740000002400 */
[----:B------:R1:W1:Y:S10]  /*10040*/  MUFU.TANH R177, R31 ;  /* 0x0000001f00b17308 */ /* 0x0002740000002400 */
[----:B------:R1:W1:Y:S10]  /*10050*/  MUFU.TANH R172, R33 ;  /* 0x0000002100ac7308 */ /* 0x0002740000002400 */
[----:B------:R-:W1:Y:S02]  /*10060*/  MUFU.TANH R166, R166 ;  /* 0x000000a600a67308 */ /* 0x000e640000002400 */
[----:B-12345:R-:W-:-:S05]  /*10070*/  @P4 BRA `(.L_x_1053) ;  /* 0xffffe4d000004947 */ /* 0x03efca000383ffff */
.L_x_1052:
[----:B------:R-:W-:Y:S01]  /*10080*/  MOV R19, UR8 ;  /* 0x0000000800137c02 */ /* 0x000fe20008000f00 */
[----:B------:R-:W-:Y:S03]  /*10090*/  UIADD3 UR14, UR14, 0x1, URZ ;  /* 0x000000010e0e7890 */ /* 0x000fe6000fffe03f */
[----:B-1----:R-:W-:Y:S04]  /*100a0*/  LEA R24, R19, R236, 0x6 ;  /* 0x000000ec13187211 */ /* 0x002fe800078e30ff */
        /* <DEDUP_REMOVED lines=14> */
[----:B------:R-:W-:Y:S07]  /*10190*/  IADD3 R4, R24, 0x29, RZ ;  /* 0x0000002918047810 */ /* 0x000fee0007ffe0ff */
        /* <DEDUP_REMOVED lines=10> */
[C---:B------:R-:W-:Y:S06]  /*10240*/  FFMA.FTZ R8, R21.reuse, UR4, R2 ;  /* 0x0000000415087c23 */ /* 0x040fec0008010002 */
[----:B------:R1:W2:Y:S01]  /*10250*/  I2F R2, R26 ;  /* 0x0000001a00027306 */ /* 0x0002a20000201400 */
[----:B------:R-:W-:Y:S02]  /*10260*/  FFMA.FTZ R19, R21, UR4, R164 ;  /* 0x0000000415137c23 */ /* 0x000fe400080100a4 */
[----:B------:R-:W-:Y:S01]  /*10270*/  FFMA.FTZ R21, R12, UR4, R5 ;  /* 0x000000040c157c23 */ /* 0x000fe20008010005 */
[----:B------:R-:W-:Y:S01]  /*10280*/  IADD3 R5, R24, 0x31, RZ ;  /* 0x0000003118057810 */ /* 0x000fe20007ffe0ff */
[C---:B------:R-:W-:Y:S02]  /*10290*/  FFMA.FTZ R9, R16.reuse, UR4, R9 ;  /* 0x0000000410097c23 */ /* 0x040fe40008010009 */
        /* <DEDUP_REMOVED lines=8> */
[C---:B------:R-:W-:Y:S01]  /*10320*/  FFMA.FTZ R191, R198.reuse, UR4, R191 ;  /* 0x00000004c6bf7c23 */ /* 0x040fe200080100bf */
        /* <DEDUP_REMOVED lines=13> */
[----:B------:R-:W1:Y:S01]  /*10400*/  I2F R5, R5 ;  /* 0x0000000500057306 */ /* 0x000e620000201400 */
        /* <DEDUP_REMOVED lines=9> */
[----:B------:R-:W3:Y:S01]  /*104a0*/  I2F R6, R6 ;  /* 0x0000000600067306 */ /* 0x000ee20000201400 */
[----:B------:R-:W-:Y:S01]  /*104b0*/  FMNMX.FTZ R26, R169, R26, !PT ;  /* 0x0000001aa91a7209 */ /* 0x000fe20007810000 */
[----:B------:R-:W-:Y:S01]  /*104c0*/  FFMA.FTZ R183, R20, UR4, R183 ;  /* 0x0000000414b77c23 */ /* 0x000fe200080100b7 */
[----:B------:R-:W-:Y:S01]  /*104d0*/  FMNMX.FTZ R11, R168, R11, !PT ;  /* 0x0000000ba80b7209 */ /* 0x000fe20007810000 */
[----:B------:R-:W-:Y:S01]  /*104e0*/  FFMA.FTZ R200, R23, UR4, R200 ;  /* 0x0000000417c87c23 */ /* 0x000fe200080100c8 */
[----:B------:R-:W-:Y:S01]  /*104f0*/  FMNMX.FTZ R26, R201, R26, !PT ;  /* 0x0000001ac91a7209 */ /* 0x000fe20007810000 */
[----:B------:R-:W-:Y:S01]  /*10500*/  FFMA.FTZ R182, R20, UR4, R182 ;  /* 0x0000000414b67c23 */ /* 0x000fe200080100b6 */
[----:B------:R-:W-:Y:S01]  /*10510*/  FMNMX.FTZ R11, R202, R11, !PT ;  /* 0x0000000bca0b7209 */ /* 0x000fe20007810000 */
[----:B--2---:R-:W-:Y:S01]  /*10520*/  FFMA.FTZ R179, R2, UR4, R179 ;  /* 0x0000000402b37c23 */ /* 0x004fe200080100b3 */
[----:B------:R-:W-:Y:S01]  /*10530*/  FMNMX.FTZ R26, R199, R26, !PT ;  /* 0x0000001ac71a7209 */ /* 0x000fe20007810000 */
[----:B------:R-:W2:Y:S01]  /*10540*/  I2F R3, R24 ;  /* 0x0000001800037306 */ /* 0x000ea20000201400 */
[----:B------:R-:W-:Y:S01]  /*10550*/  FMNMX.FTZ R11, R200, R11, !PT ;  /* 0x0000000bc80b7209 */ /* 0x000fe20007810000 */
[----:B------:R-:W-:Y:S01]  /*10560*/  FFMA.FTZ R180, R4, UR4, R180 ;  /* 0x0000000404b47c23 */ /* 0x000fe200080100b4 */
[----:B------:R-:W-:Y:S01]  /*10570*/  FMNMX.FTZ R26, R183, R26, !PT ;  /* 0x0000001ab71a7209 */ /* 0x000fe20007810000 */
[----:B-1----:R-:W-:Y:S01]  /*10580*/  FFMA.FTZ R177, R5, UR4, R177 ;  /* 0x0000000405b17c23 */ /* 0x002fe200080100b1 */
[----:B------:R-:W-:Y:S01]  /*10590*/  FMNMX.FTZ R11, R182, R11, !PT ;  /* 0x0000000bb60b7209 */ /* 0x000fe20007810000 */
[----:B------:R-:W-:Y:S01]  /*105a0*/  FFMA.FTZ R176, R2, UR4, R176 ;  /* 0x0000000402b07c23 */ /* 0x000fe200080100b0 */
[----:B------:R-:W-:Y:S01]  /*105b0*/  FMNMX.FTZ R26, R181, R26, !PT ;  /* 0x0000001ab51a7209 */ /* 0x000fe20007810000 */
[----:B------:R-:W-:Y:S01]  /*105c0*/  FFMA.FTZ R174, R5, UR4, R174 ;  /* 0x0000000405ae7c23 */ /* 0x000fe200080100ae */
[----:B------:R-:W-:Y:S01]  /*105d0*/  FMNMX.FTZ R11, R180, R11, !PT ;  /* 0x0000000bb40b7209 */ /* 0x000fe20007810000 */
[----:B------:R-:W-:Y:S01]  /*105e0*/  LDSM.16.MT88.4 R28, [R225+0x18000] ;  /* 0x01800000e11c783b */ /* 0x000fe20000004200 */
[----:B------:R-:W-:Y:S02]  /*105f0*/  FMNMX.FTZ R26, R179, R26, !PT ;  /* 0x0000001ab31a7209 */ /* 0x000fe40007810000 */
[----:B------:R-:W-:Y:S01]  /*10600*/  FMNMX.FTZ R13, R176, R11, !PT ;  /* 0x0000000bb00d7209 */ /* 0x000fe20007810000 */
[C---:B---3--:R-:W-:Y:S01]  /*10610*/  FFMA.FTZ R167, R6.reuse, UR4, R167 ;  /* 0x0000000406a77c23 */ /* 0x048fe200080100a7 */
[----:B------:R-:W-:Y:S01]  /*10620*/  FMNMX.FTZ R2, R177, R26, !PT ;  /* 0x0000001ab1027209 */ /* 0x000fe20007810000 */
[----:B------:R-:W-:Y:S03]  /*10630*/  FFMA.FTZ R173, R6, UR4, R173 ;  /* 0x0000000406ad7c23 */ /* 0x000fe600080100ad */
[----:B------:R-:W-:Y:S02]  /*10640*/  FMNMX.FTZ R5, R167, R2, !PT ;  /* 0x00000002a7057209 */ /* 0x000fe40007810000 */
[----:B------:R-:W-:Y:S01]  /*10650*/  FMNMX.FTZ R2, R174, R13, !PT ;  /* 0x0000000dae027209 */ /* 0x000fe20007810000 */
[----:B--2---:R-:W-:Y:S03]  /*10660*/  FFMA.FTZ R166, R3, UR4, R166 ;  /* 0x0000000403a67c23 */ /* 0x004fe600080100a6 */
[----:B------:R-:W-:Y:S01]  /*10670*/  FMNMX.FTZ R13, R173, R2, !PT ;  /* 0x00000002ad0d7209 */ /* 0x000fe20007810000 */
[----:B------:R-:W-:Y:S01]  /*10680*/  FFMA.FTZ R172, R3, UR4, R172 ;  /* 0x0000000403ac7c23 */ /* 0x000fe200080100ac */
[----:B------:R-:W-:Y:S04]  /*10690*/  FMNMX.FTZ R4, R166, R5, !PT ;  /* 0x00000005a6047209 */ /* 0x000fe80007810000 */
[----:B------:R-:W-:Y:S01]  /*106a0*/  FMNMX.FTZ R11, R172, R13, !PT ;  /* 0x0000000dac0b7209 */ /* 0x000fe20007810000 */
        /* <DEDUP_REMOVED lines=20> */
[--C-:B------:R-:W-:Y:S01]  /*107f0*/  FFMA.FTZ R184, R9, c[0x0][0x23c], -R178.reuse ;  /* 0x00008f0009b87a23 */ /* 0x100fe200000108b2 */
[----:B------:R-:W-:Y:S01]  /*10800*/  LDSM.16.MT88.4 R20, [R226+0x18000] ;  /* 0x01800000e214783b */ /* 0x000fe20000004200 */
[--C-:B------:R-:W-:Y:S02]  /*10810*/  FFMA.FTZ R189, R12, c[0x0][0x23c], -R175.reuse ;  /* 0x00008f000cbd7a23 */ /* 0x100fe400000108af */
[--C-:B------:R-:W-:Y:S02]  /*10820*/  FFMA.FTZ R165, R10, c[0x0][0x23c], -R178.reuse ;  /* 0x00008f000aa57a23 */ /* 0x100fe400000108b2 */
[--C-:B------:R-:W-:Y:S02]  /*10830*/  FFMA.FTZ R190, R8, c[0x0][0x23c], -R175.reuse ;  /* 0x00008f0008be7a23 */ /* 0x100fe400000108af */
[--C-:B------:R-:W-:Y:S01]  /*10840*/  FFMA.FTZ R188, R16, c[0x0][0x23c], -R175.reuse ;  /* 0x00008f0010bc7a23 */ /* 0x100fe200000108af */
[----:B------:R-:W2:Y:S01]  /*10850*/  LDSM.16.MT88.4 R12, [R228+0x18000] ;  /* 0x01800000e40c783b */ /* 0x000ea20000004200 */
[--C-:B------:R-:W-:Y:S01]  /*10860*/  FFMA.FTZ R187, R7, c[0x0][0x23c], -R175.reuse ;  /* 0x00008f0007bb7a23 */ /* 0x100fe200000108af */
[----:B------:R-:W-:Y:S01]  /*10870*/  MUFU.EX2 R186, R186 ;  /* 0x000000ba00ba7308 */ /* 0x000fe20000000800 */
[----:B------:R-:W-:Y:S02]  /*10880*/  FMUL.FTZ R4, R2, c[0x0][0x23c] ;  /* 0x00008f0002047a20 */ /* 0x000fe40000410000 */
[--C-:B------:R-:W-:Y:S02]  /*10890*/  FFMA.FTZ R194, R169, c[0x0][0x23c], -R178.reuse ;  /* 0x00008f00a9c27a23 */ /* 0x100fe400000108b2 */
[--C-:B------:R-:W-:Y:S02]  /*108a0*/  FFMA.FTZ R197, R170, c[0x0][0x23c], -R175.reuse ;  /* 0x00008f00aac57a23 */ /* 0x100fe400000108af */
[--C-:B------:R-:W-:Y:S02]  /*108b0*/  FFMA.FTZ R206, R181, c[0x0][0x23c], -R178.reuse ;  /* 0x00008f00b5ce7a23 */ /* 0x100fe400000108b2 */
[--C-:B------:R-:W-:Y:S01]  /*108c0*/  FFMA.FTZ R205, R180, c[0x0][0x23c], -R175.reuse ;  /* 0x00008f00b4cd7a23 */ /* 0x100fe200000108af */
[----:B------:R-:W3:Y:S01]  /*108d0*/  MUFU.EX2 R2, R4 ;  /* 0x0000000400027308 */ /* 0x000ee20000000800 */
[--C-:B------:R-:W-:Y:S02]  /*108e0*/  FFMA.FTZ R177, R177, c[0x0][0x23c], -R178.reuse ;  /* 0x00008f00b1b17a23 */ /* 0x100fe400000108b2 */
[C---:B-1----:R-:W-:Y:S02]  /*108f0*/  FMUL.FTZ R6, R0.reuse, R162 ;  /* 0x000000a200067220 */ /* 0x042fe40000410000 */
        /* <DEDUP_REMOVED lines=34> */
[----:B---3--:R-:W-:Y:S01]  /*10b20*/  F2FP.BF16.PACK_AB R163, R165, R184 ;  /* 0x000000b8a5a3723e */ /* 0x008fe200000010ff */
[C---:B------:R-:W-:Y:S02]  /*10b30*/  FMUL.FTZ R40, R2.reuse, R40 ;  /* 0x0000002802287220 */ /* 0x040fe40000410000 */
[----:B------:R-:W-:Y:S02]  /*10b40*/  FMUL.FTZ R41, R2, R41 ;  /* 0x0000002902297220 */ /* 0x000fe40000410000 */
[C---:B------:R-:W-:Y:S01]  /*10b50*/  FMUL.FTZ R46, R0.reuse, R46 ;  /* 0x0000002e002e7220 */ /* 0x040fe20000410000 */
[----:B------:R-:W-:Y:S01]  /*10b60*/  MUFU.EX2 R188, R188 ;  /* 0x000000bc00bc7308 */ /* 0x000fe20000000800 */
[----:B------:R-:W-:Y:S01]  /*10b70*/  FMUL.FTZ R47, R0, R47 ;  /* 0x0000002f002f7220 */ /* 0x000fe20000410000 */
[----:B------:R-:W-:Y:S01]  /*10b80*/  LDSM.16.MT88.4 R148, [R224+0x18800] ;  /* 0x01880000e094783b */ /* 0x000fe20000004200 */
        /* <DEDUP_REMOVED lines=21> */
[--C-:B------:R-:W-:Y:S02]  /*10ce0*/  FFMA.FTZ R176, R176, c[0x0][0x23c], -R175.reuse ;  /* 0x00008f00b0b07a23 */ /* 0x100fe400000108af */
[--C-:B------:R-:W-:Y:S02]  /*10cf0*/  FFMA.FTZ R207, R179, c[0x0][0x23c], -R178.reuse ;  /* 0x00008f00b3cf7a23 */ /* 0x100fe400000108b2 */
[C---:B------:R-:W-:Y:S01]  /*10d00*/  FMUL.FTZ R60, R2.reuse, R60 ;  /* 0x0000003c023c7220 */ /* 0x040fe20000410000 */
[----:B------:R-:W-:Y:S01]  /*10d10*/  MUFU.EX2 R206, R206 ;  /* 0x000000ce00ce7308 */ /* 0x000fe20000000800 */
[C---:B--2---:R-:W-:Y:S05]  /*10d20*/  HMMA.16816.F32.BF16 R4, R160.reuse, R12, R4 ;  /* 0x0000000ca004723c */ /* 0x044fea0000041804 */
[C---:B------:R-:W-:Y:S02]  /*10d30*/  FMUL.FTZ R61, R2.reuse, R61 ;  /* 0x0000003d023d7220 */ /* 0x040fe40000410000 */
[C---:B------:R-:W-:Y:S01]  /*10d40*/  FMUL.FTZ R12, R2.reuse, R152 ;  /* 0x00000098020c7220 */ /* 0x040fe20000410000 */
[C---:B------:R-:W-:Y:S01]  /*10d50*/  HMMA.16816.F32.BF16 R8, R160.reuse, R14, R8 ;  /* 0x0000000ea008723c */ /* 0x040fe20000041808 */
[----:B------:R-:W-:Y:S03]  /*10d60*/  MUFU.EX2 R205, R205 ;  /* 0x000000cd00cd7308 */ /* 0x000fe60000000800 */
[----:B------:R-:W-:Y:S02]  /*10d70*/  FMUL.FTZ R13, R2, R153 ;  /* 0x00000099020d7220 */ /* 0x000fe40000410000 */
[C---:B------:R-:W-:Y:S02]  /*10d80*/  FMUL.FTZ R66, R0.reuse, R66 ;  /* 0x0000004200427220 */ /* 0x040fe40000410000 */
[C---:B------:R-:W-:Y:S03]  /*10d90*/  FMUL.FTZ R14, R0.reuse, R154 ;  /* 0x0000009a000e7220 */ /* 0x040fe60000410000 */
[----:B------:R-:W-:Y:S01]  /*10da0*/  MUFU.EX2 R207, R207 ;  /* 0x000000cf00cf7308 */ /* 0x000fe20000000800 */
        /* <DEDUP_REMOVED lines=99> */
[--C-:B------:R-:W-:Y:S02]  /*113e0*/  FFMA.FTZ R191, R191, c[0x0][0x23c], -R178.reuse ;  /* 0x00008f00bfbf7a23 */ /* 0x100fe400000108b2 */
[--C-:B------:R-:W-:Y:S02]  /*113f0*/  FFMA.FTZ R192, R193, c[0x0][0x23c], -R178.reuse ;  /* 0x00008f00c1c07a23 */ /* 0x100fe400000108b2 */
[C---:B------:R-:W-:Y:S01]  /*11400*/  HMMA.16816.F32.BF16 R104, R160.reuse, R134, R104 ;  /* 0x00000086a068723c */ /* 0x040fe20000041868 */
[----:B------:R-:W2:Y:S01]  /*11410*/  LDSM.16.MT88.4 R132, [R224+0x1e000] ;  /* 0x01e00000e084783b */ /* 0x000ea20000004200 */
[----:B------:R-:W-:Y:S02]  /*11420*/  MUFU.EX2 R191, R191 ;  /* 0x000000bf00bf7308 */ /* 0x000fe40000000800 */
[--C-:B------:R-:W-:Y:S02]  /*11430*/  FFMA.FTZ R193, R171, c[0x0][0x23c], -R178.reuse ;  /* 0x00008f00abc17a23 */ /* 0x100fe400000108b2 */
[--C-:B------:R-:W-:Y:S02]  /*11440*/  FFMA.FTZ R195, R198, c[0x0][0x23c], -R175.reuse ;  /* 0x00008f00c6c37a23 */ /* 0x100fe400000108af */
[C---:B---3--:R-:W-:Y:S04]  /*11450*/  HMMA.16816.F32.BF16 R108, R160.reuse, R140, R108 ;  /* 0x0000008ca06c723c */ /* 0x048fe8000004186c */
[--C-:B------:R-:W-:Y:S01]  /*11460*/  FFMA.FTZ R198, R168, c[0x0][0x23c], -R175.reuse ;  /* 0x00008f00a8c67a23 */ /* 0x100fe200000108af */
[----:B------:R-:W3:Y:S01]  /*11470*/  MUFU.EX2 R192, R192 ;  /* 0x000000c000c07308 */ /* 0x000ee20000000800 */
[----:B------:R-:W-:Y:S01]  /*11480*/  LDSM.16.MT88.4 R168, [R226+0x1c800] ;  /* 0x01c80000e2a8783b */ /* 0x000fe20000004200 */
[--C-:B------:R-:W-:Y:S01]  /*11490*/  FFMA.FTZ R196, R196, c[0x0][0x23c], -R175.reuse ;  /* 0x00008f00c4c47a23 */ /* 0x100fe200000108af */
[C---:B------:R-:W-:Y:S04]  /*114a0*/  HMMA.16816.F32.BF16 R112, R160.reuse, R142, R112 ;  /* 0x0000008ea070723c */ /* 0x040fe80000041870 */
[C---:B------:R-:W-:Y:S02]  /*114b0*/  FMUL.FTZ R122, R0.reuse, R122 ;  /* 0x0000007a007a7220 */ /* 0x040fe40000410000 */
[----:B------:R-:W4:Y:S01]  /*114c0*/  LDSM.16.MT88.4 R140, [R228+0x18800] ;  /* 0x01880000e48c783b */ /* 0x000f220000004200 */
[----:B------:R-:W-:Y:S01]  /*114d0*/  FMUL.FTZ R123, R0, R123 ;  /* 0x0000007b007b7220 */ /* 0x000fe20000410000 */
[----:B------:R-:W-:Y:S01]  /*114e0*/  MUFU.EX2 R193, R193 ;  /* 0x000000c100c17308 */ /* 0x000fe20000000800 */
[C---:B-1----:R-:W-:Y:S03]  /*114f0*/  HMMA.16816.F32.BF16 R116, R160.reuse, R136, R116 ;  /* 0x00000088a074723c */ /* 0x042fe60000041874 */
[C---:B------:R-:W-:Y:S02]  /*11500*/  FMUL.FTZ R120, R2.reuse, R120 ;  /* 0x0000007802787220 */ /* 0x040fe40000410000 */
[----:B------:R-:W-:Y:S02]  /*11510*/  FMUL.FTZ R121, R2, R121 ;  /* 0x0000007902797220 */ /* 0x000fe40000410000 */
[C---:B------:R-:W-:Y:S02]  /*11520*/  FMUL.FTZ R126, R0.reuse, R126 ;  /* 0x0000007e007e7220 */ /* 0x040fe40000410000 */
[----:B------:R-:W-:Y:S03]  /*11530*/  MUFU.EX2 R195, R195 ;  /* 0x000000c300c37308 */ /* 0x000fe60000000800 */
[C---:B------:R-:W-:Y:S01]  /*11540*/  HMMA.16816.F32.BF16 R120, R160.reuse, R138, R120 ;  /* 0x0000008aa078723c */ /* 0x040fe20000041878 */
[----:B------:R-:W1:Y:S02]  /*11550*/  LDSM.16.MT88.4 R136, [R226+0x18800] ;  /* 0x01880000e288783b */ /* 0x000e640000004200 */
[----:B------:R-:W-:Y:S02]  /*11560*/  FMUL.FTZ R127, R0, R127 ;  /* 0x0000007f007f7220 */ /* 0x000fe40000410000 */
[C---:B------:R-:W-:Y:S02]  /*11570*/  FMUL.FTZ R124, R2.reuse, R124 ;  /* 0x0000007c027c7220 */ /* 0x040fe40000410000 */
[----:B------:R-:W5:Y:S01]  /*11580*/  MUFU.EX2 R196, R196 ;  /* 0x000000c400c47308 */ /* 0x000f620000000800 */
[----:B------:R-:W-:Y:S04]  /*11590*/  FMUL.FTZ R125, R2, R125 ;  /* 0x0000007d027d7220 */ /* 0x000fe80000410000 */
[C---:B------:R-:W-:Y:S02]  /*115a0*/  FMUL.FTZ R130, R0.reuse, R130 ;  /* 0x0000008200827220 */ /* 0x040fe40000410000 */
[----:B------:R-:W-:Y:S01]  /*115b0*/  FMUL.FTZ R131, R0, R131 ;  /* 0x0000008300837220 */ /* 0x000fe20000410000 */
[C---:B--2---:R-:W-:Y:S02]  /*115c0*/  HMMA.16816.F32.BF16 R124, R160.reuse, R132, R124 ;  /* 0x00000084a07c723c */ /* 0x044fe4000004187c */
[----:B------:R-:W2:Y:S01]  /*115d0*/  MUFU.EX2 R198, R198 ;  /* 0x000000c600c67308 */ /* 0x000ea20000000800 */
[C---:B------:R-:W-:Y:S02]  /*115e0*/  FMUL.FTZ R128, R2.reuse, R128 ;  /* 0x0000008002807220 */ /* 0x040fe40000410000 */
[----:B------:R-:W-:Y:S02]  /*115f0*/  FMUL.FTZ R129, R2, R129 ;  /* 0x0000008102817220 */ /* 0x000fe40000410000 */
[----:B---3--:R-:W-:Y:S01]  /*11600*/  F2FP.BF16.PACK_AB R133, R192, R191 ;  /* 0x000000bfc085723e */ /* 0x008fe200000010ff */
[--C-:B------:R-:W-:Y:S04]  /*11610*/  FFMA.FTZ R201, R201, c[0x0][0x23c], -R178.reuse ;  /* 0x00008f00c9c97a23 */ /* 0x100fe800000108b2 */
[----:B------:R-:W-:Y:S01]  /*11620*/  HMMA.16816.F32.BF16 R128, R160, R134, R128 ;  /* 0x00000086a080723c */ /* 0x000fe20000041880 */
[----:B------:R-:W3:Y:S01]  /*11630*/  LDSM.16.MT88.4 R160, [R225+0x1a800] ;  /* 0x01a80000e1a0783b */ /* 0x000ee20000004200 */
[----:B------:R-:W-:Y:S01]  /*11640*/  MUFU.EX2 R201, R201 ;  /* 0x000000c900c97308 */ /* 0x000fe20000000800 */
[--C-:B------:R-:W-:Y:S01]  /*11650*/  FFMA.FTZ R204, R199, c[0x0][0x23c], -R178.reuse ;  /* 0x00008f00c7cc7a23 */ /* 0x100fe200000108b2 */
[----:B-----5:R-:W-:Y:S01]  /*11660*/  F2FP.BF16.PACK_AB R132, R196, R195 ;  /* 0x000000c3c484723e */ /* 0x020fe200000010ff */
[--C-:B------:R-:W-:Y:S02]  /*11670*/  FFMA.FTZ R199, R183, c[0x0][0x23c], -R178.reuse ;  /* 0x00008f00b7c77a23 */ /* 0x100fe400000108b2 */
[----:B------:R-:W-:Y:S01]  /*11680*/  F2FP.BF16.PACK_AB R135, R194, R193 ;  /* 0x000000c1c287723e */ /* 0x000fe200000010ff */
[--C-:B------:R-:W-:Y:S04]  /*11690*/  FFMA.FTZ R202, R202, c[0x0][0x23c], -R175.reuse ;  /* 0x00008f00caca7a23 */ /* 0x100fe800000108af */
[--C-:B------:R-:W-:Y:S01]  /*116a0*/  FFMA.FTZ R203, R200, c[0x0][0x23c], -R175.reuse ;  /* 0x00008f00c8cb7a23 */ /* 0x100fe200000108af */
[----:B------:R-:W-:Y:S01]  /*116b0*/  MUFU.EX2 R204, R204 ;  /* 0x000000cc00cc7308 */ /* 0x000fe20000000800 */
[----:B--2---:R-:W-:Y:S01]  /*116c0*/  F2FP.BF16.PACK_AB R134, R198, R197 ;  /* 0x000000c5c686723e */ /* 0x004fe200000010ff */
[--C-:B------:R-:W-:Y:S02]  /*116d0*/  FFMA.FTZ R200, R182, c[0x0][0x23c], -R175.reuse ;  /* 0x00008f00b6c87a23 */ /* 0x100fe400000108af */
[----:B------:R-:W-:Y:S01]  /*116e0*/  LDSM.16.MT88.4 R180, [R228+0x1b800] ;  /* 0x01b80000e4b4783b */ /* 0x000fe20000004200 */
[--C-:B------:R-:W-:Y:S02]  /*116f0*/  FFMA.FTZ R167, R167, c[0x0][0x23c], -R178.reuse ;  /* 0x00008f00a7a77a23 */ /* 0x100fe400000108b2 */
[----:B------:R-:W-:Y:S01]  /*11700*/  FFMA.FTZ R178, R166, c[0x0][0x23c], -R178 ;  /* 0x00008f00a6b27a23 */ /* 0x000fe200000108b2 */
[C---:B----4-:R-:W-:Y:S02]  /*11710*/  HMMA.16816.F32.BF16 R4, R132.reuse, R140, R4 ;  /* 0x0000008c8404723c */ /* 0x050fe40000041804 */
[----:B------:R-:W-:Y:S06]  /*11720*/  MUFU.EX2 R199, R199 ;  /* 0x000000c700c77308 */ /* 0x000fec0000000800 */
[C---:B------:R-:W-:Y:S01]  /*11730*/  HMMA.16816.F32.BF16 R8, R132.reuse, R142, R8 ;  /* 0x0000008e8408723c */ /* 0x040fe20000041808 */
[----:B------:R-:W2:Y:S03]  /*11740*/  LDSM.16.MT88.4 R140, [R224+0x1a800] ;  /* 0x01a80000e08c783b */ /* 0x000ea60000004200 */
[----:B------:R-:W-:Y:S04]  /*11750*/  MUFU.EX2 R166, R178 ;  /* 0x000000b200a67308 */ /* 0x000fe80000000800 */
[C---:B-1----:R-:W-:Y:S06]  /*11760*/  HMMA.16816.F32.BF16 R12, R132.reuse, R136, R12 ;  /* 0x00000088840c723c */ /* 0x042fec000004180c */
[----:B------:R-:W-:Y:S02]  /*11770*/  MUFU.EX2 R202, R202 ;  /* 0x000000ca00ca7308 */ /* 0x000fe40000000800 */
[C---:B------:R-:W-:Y:S01]  /*11780*/  HMMA.16816.F32.BF16 R16, R132.reuse, R138, R16 ;  /* 0x0000008a8410723c */ /* 0x040fe20000041810 */
[----:B------:R-:W1:Y:S07]  /*11790*/  LDSM.16.MT88.4 R136, [R228+0x1c800] ;  /* 0x01c80000e488783b */ /* 0x000e6e0000004200 */
[C---:B------:R-:W-:Y:S01]  /*117a0*/  HMMA.16816.F32.BF16 R20, R132.reuse, R144, R20 ;  /* 0x000000908414723c */ /* 0x040fe20000041814 */
[----:B------:R-:W-:Y:S07]  /*117b0*/  MUFU.EX2 R203, R203 ;  /* 0x000000cb00cb7308 */ /* 0x000fee0000000800 */
[C---:B------:R-:W-:Y:S01]  /*117c0*/  HMMA.16816.F32.BF16 R24, R132.reuse, R146, R24 ;  /* 0x000000928418723c */ /* 0x040fe20000041818 */
[----:B------:R-:W4:Y:S02]  /*117d0*/  LDSM.16.MT88.4 R144, [R225+0x1c800] ;  /* 0x01c80000e190783b */ /* 0x000f240000004200 */
[----:B------:R-:W-:Y:S05]  /*117e0*/  MUFU.EX2 R200, R200 ;  /* 0x000000c800c87308 */ /* 0x000fea0000000800 */
[C---:B------:R-:W-:Y:S05]  /*117f0*/  HMMA.16816.F32.BF16 R28, R132.reuse, R148, R28 ;  /* 0x00000094841c723c */ /* 0x040fea000004181c */
[----:B------:R-:W5:Y:S03]  /*11800*/  MUFU.EX2 R167, R167 ;  /* 0x000000a700a77308 */ /* 0x000f660000000800 */
        /* <DEDUP_REMOVED lines=10> */
[----:B------:R-:W-:Y:S07]  /*118b0*/  MUFU.EX2 R162, R176 ;  /* 0x000000b000a27308 */ /* 0x000fee0000000800 */
[C---:B--2---:R-:W-:Y:S08]  /*118c0*/  HMMA.16816.F32.BF16 R60, R132.reuse, R140, R60 ;  /* 0x0000008c843c723c */ /* 0x044ff0000004183c */
[C---:B------:R-:W-:Y:S01]  /*118d0*/  HMMA.16816.F32.BF16 R64, R132.reuse, R142, R64 ;  /* 0x0000008e8440723c */ /* 0x040fe20000041840 */
[----:B------:R-:W-:Y:S07]  /*118e0*/  LDSM.16.MT88.4 R140, [R226+0x1e800] ;  /* 0x01e80000e28c783b */ /* 0x000fee0000004200 */
[C---:B-1----:R-:W-:Y:S08]  /*118f0*/  HMMA.16816.F32.BF16 R68, R132.reuse, R136, R68 ;  /* 0x000000888444723c */ /* 0x042ff00000041844 */
[C---:B------:R-:W-:Y:S01]  /*11900*/  HMMA.16816.F32.BF16 R72, R132.reuse, R138, R72 ;  /* 0x0000008a8448723c */ /* 0x040fe20000041848 */
[----:B------:R-:W1:Y:S07]  /*11910*/  LDSM.16.MT88.4 R136, [R228+0x1e800] ;  /* 0x01e80000e488783b */ /* 0x000e6e0000004200 */
[C---:B------:R-:W-:Y:S01]  /*11920*/  HMMA.16816.F32.BF16 R76, R132.reuse, R168, R76 ;  /* 0x000000a8844c723c */ /* 0x040fe2000004184c */
[----:B------:R2:W3:Y:S07]  /*11930*/  MUFU.EX2 R169, R177 ;  /* 0x000000b100a97308 */ /* 0x0004ee0000000800 */
[C---:B------:R-:W-:Y:S07]  /*11940*/  HMMA.16816.F32.BF16 R80, R132.reuse, R170, R80 ;  /* 0x000000aa8450723c */ /* 0x040fee0000041850 */
[----:B-----5:R-:W-:Y:S01]  /*11950*/  F2FP.BF16.PACK_AB R171, R166, R167 ;  /* 0x000000a7a6ab723e */ /* 0x020fe200000010ff */
[C---:B----4-:R-:W-:Y:S08]  /*11960*/  HMMA.16816.F32.BF16 R84, R132.reuse, R144, R84 ;  /* 0x000000908454723c */ /* 0x050ff00000041854 */
[C---:B------:R-:W-:Y:S01]  /*11970*/  HMMA.16816.F32.BF16 R88, R132.reuse, R146, R88 ;  /* 0x000000928458723c */ /* 0x040fe20000041858 */
[----:B------:R-:W4:Y:S07]  /*11980*/  LDSM.16.MT88.4 R144, [R225+0x1e800] ;  /* 0x01e80000e190783b */ /* 0x000f2e0000004200 */
[C---:B------:R-:W-:Y:S01]  /*11990*/  HMMA.16816.F32.BF16 R92, R132.reuse, R148, R92 ;  /* 0x00000094845c723c */ /* 0x040fe2000004185c */
[----:B--2---:R-:W-:Y:S07]  /*119a0*/  LDSM.16.MT88.4 R176, [R224+0x19800] ;  /* 0x01980000e0b0783b */ /* 0x004fee0000004200 */
        /* <DEDUP_REMOVED lines=8> */
[C---:B----4-:R-:W-:Y:S08]  /*11a30*/  HMMA.16816.F32.BF16 R116, R132.reuse, R144, R116 ;  /* 0x000000908474723c */ /* 0x050ff00000041874 */
[C---:B------:R-:W-:Y:S01]  /*11a40*/  HMMA.16816.F32.BF16 R120, R132.reuse, R146, R120 ;  /* 0x000000928478723c */ /* 0x040fe20000041878 */
[----:B------:R-:W4:Y:S07]  /*11a50*/  LDSM.16.MT88.4 R144, [R224+0x19000] ;  /* 0x01900000e090783b */ /* 0x000f2e0000004200 */
[C---:B--2---:R-:W-:Y:S08]  /*11a60*/  HMMA.16816.F32.BF16 R124, R132.reuse, R148, R124 ;  /* 0x00000094847c723c */ /* 0x044ff0000004187c */
[----:B------:R-:W-:Y:S01]  /*11a70*/  HMMA.16816.F32.BF16 R128, R132, R150, R128 ;  /* 0x000000968480723c */ /* 0x000fe20000041880 */
[----:B------:R-:W-:Y:S06]  /*11a80*/  LDSM.16.MT88.4 R148, [R226+0x1b000] ;  /* 0x01b00000e294783b */ /* 0x000fec0000004200 */
[----:B------:R-:W-:Y:S02]  /*11a90*/  F2FP.BF16.PACK_AB R133, R204, R201 ;  /* 0x000000c9cc85723e */ /* 0x000fe400000010ff */
[----:B------:R-:W-:Y:S03]  /*11aa0*/  F2FP.BF16.PACK_AB R135, R206, R199 ;  /* 0x000000c7ce87723e */ /* 0x000fe600000010ff */
[----:B------:R-:W-:Y:S02]  /*11ab0*/  F2FP.BF16.PACK_AB R132, R203, R202 ;  /* 0x000000cacb84723e */ /* 0x000fe400000010ff */
[----:B------:R-:W-:Y:S07]  /*11ac0*/  F2FP.BF16.PACK_AB R134, R205, R200 ;  /* 0x000000c8cd86723e */ /* 0x000fee00000010ff */
[C---:B-1----:R-:W-:Y:S08]  /*11ad0*/  HMMA.16816.F32.BF16 R4, R132.reuse, R136, R4 ;  /* 0x000000888404723c */ /* 0x042ff00000041804 */
        /* <DEDUP_REMOVED lines=16> */
[----:B------:R-:W1:Y:S07]  /*11be0*/  LDSM.16.MT88.4 R148, [R224+0x1d000] ;  /* 0x01d00000e094783b */ /* 0x000e6e0000004200 */
[C---:B------:R-:W-:Y:S08]  /*11bf0*/  HMMA.16816.F32.BF16 R52, R132.reuse, R156, R52 ;  /* 0x0000009c8434723c */ /* 0x040ff00000041834 */
[C---:B------:R-:W-:Y:S01]  /*11c00*/  HMMA.16816.F32.BF16 R56, R132.reuse, R158, R56 ;  /* 0x0000009e8438723c */ /* 0x040fe20000041838 */
[----:B------:R-:W-:Y:S07]  /*11c10*/  LDSM.16.MT88.4 R156, [R228+0x19800] ;  /* 0x01980000e49c783b */ /* 0x000fee0000004200 */
[C---:B--2---:R-:W-:Y:S07]  /*11c20*/  HMMA.16816.F32.BF16 R60, R132.reuse, R152, R60 ;  /* 0x00000098843c723c */ /* 0x044fee000004183c */
[--C-:B------:R-:W-:Y:S01]  /*11c30*/  FFMA.FTZ R153, R174, c[0x0][0x23c], -R175.reuse ;  /* 0x00008f00ae997a23 */ /* 0x100fe200000108af */
[C---:B------:R-:W-:Y:S03]  /*11c40*/  HMMA.16816.F32.BF16 R64, R132.reuse, R154, R64 ;  /* 0x0000009a8440723c */ /* 0x040fe60000041840 */
[----:B------:R-:W2:Y:S01]  /*11c50*/  MUFU.EX2 R163, R153 ;  /* 0x0000009900a37308 */ /* 0x000ea20000000800 */
[--C-:B------:R-:W-:Y:S02]  /*11c60*/  FFMA.FTZ R152, R173, c[0x0][0x23c], -R175.reuse ;  /* 0x00008f00ad987a23 */ /* 0x100fe400000108af */
[----:B------:R-:W-:Y:S02]  /*11c70*/  FFMA.FTZ R175, R172, c[0x0][0x23c], -R175 ;  /* 0x00008f00acaf7a23 */ /* 0x000fe400000108af */
[C---:B-----5:R-:W-:Y:S05]  /*11c80*/  HMMA.16816.F32.BF16 R68, R132.reuse, R140, R68 ;  /* 0x0000008c8444723c */ /* 0x060fea0000041844 */
[----:B------:R5:W1:Y:S03]  /*11c90*/  MUFU.EX2 R160, R175 ;  /* 0x000000af00a07308 */ /* 0x000a660000000800 */
[C---:B------:R-:W-:Y:S01]  /*11ca0*/  HMMA.16816.F32.BF16 R72, R132.reuse, R142, R72 ;  /* 0x0000008e8448723c */ /* 0x040fe20000041848 */
[----:B------:R-:W2:Y:S06]  /*11cb0*/  LDSM.16.MT88.4 R140, [R228+0x1f000] ;  /* 0x01f00000e48c783b */ /* 0x000eac0000004200 */
[----:B------:R-:W2:Y:S01]  /*11cc0*/  MUFU.EX2 R161, R152 ;  /* 0x0000009800a17308 */ /* 0x000ea20000000800 */
[C---:B----4-:R-:W-:Y:S08]  /*11cd0*/  HMMA.16816.F32.BF16 R76, R132.reuse, R144, R76 ;  /* 0x00000090844c723c */ /* 0x050ff0000004184c */
[C---:B------:R-:W-:Y:S01]  /*11ce0*/  HMMA.16816.F32.BF16 R80, R132.reuse, R146, R80 ;  /* 0x000000928450723c */ /* 0x040fe20000041850 */
[----:B------:R-:W4:Y:S07]  /*11cf0*/  LDSM.16.MT88.4 R144, [R226+0x1f000] ;  /* 0x01f00000e290783b */ /* 0x000f2e0000004200 */
[C---:B-1----:R-:W-:Y:S01]  /*11d00*/  HMMA.16816.F32.BF16 R84, R132.reuse, R136, R84 ;  /* 0x000000888454723c */ /* 0x042fe20000041854 */
[----:B-----5:R-:W-:Y:S07]  /*11d10*/  LDSM.16.MT88.4 R172, [R225+0x19800] ;  /* 0x01980000e1ac783b */ /* 0x020fee0000004200 */
        /* <DEDUP_REMOVED lines=9> */
[C---:B------:R-:W-:Y:S08]  /*11db0*/  HMMA.16816.F32.BF16 R112, R132.reuse, R146, R112 ;  /* 0x000000928470723c */ /* 0x040ff00000041870 */
[C---:B-1----:R-:W-:Y:S07]  /*11dc0*/  HMMA.16816.F32.BF16 R116, R132.reuse, R136, R116 ;  /* 0x000000888474723c */ /* 0x042fee0000041874 */
[----:B---3--:R-:W-:Y:S01]  /*11dd0*/  MOV R137, R169 ;  /* 0x000000a900897202 */ /* 0x008fe20000000f00 */
[C---:B------:R-:W-:Y:S04]  /*11de0*/  HMMA.16816.F32.BF16 R120, R132.reuse, R138, R120 ;  /* 0x0000008a8478723c */ /* 0x040fe80000041878 */
[----:B------:R-:W-:Y:S04]  /*11df0*/  F2FP.BF16.PACK_AB R169, R137, R207 ;  /* 0x000000cf89a9723e */ /* 0x000fe800000010ff */
[C---:B-----5:R-:W-:Y:S08]  /*11e00*/  HMMA.16816.F32.BF16 R124, R132.reuse, R148, R124 ;  /* 0x00000094847c723c */ /* 0x060ff0000004187c */
[----:B------:R-:W-:Y:S07]  /*11e10*/  HMMA.16816.F32.BF16 R128, R132, R150, R128 ;  /* 0x000000968480723c */ /* 0x000fee0000041880 */
[----:B------:R-:W-:Y:S02]  /*11e20*/  MOV R132, R162 ;  /* 0x000000a200847202 */ /* 0x000fe40000000f00 */
[----:B------:R-:W-:Y:S03]  /*11e30*/  MOV R133, R163 ;  /* 0x000000a300857202 */ /* 0x000fe60000000f00 */
[----:B------:R-:W-:Y:S02]  /*11e40*/  MOV R134, R160 ;  /* 0x000000a000867202 */ /* 0x000fe40000000f00 */
[----:B------:R-:W-:Y:S02]  /*11e50*/  MOV R135, R161 ;  /* 0x000000a100877202 */ /* 0x000fe40000000f00 */
[----:B------:R-:W-:Y:S02]  /*11e60*/  F2FP.BF16.PACK_AB R168, R133, R132 ;  /* 0x0000008485a8723e */ /* 0x000fe400000010ff */
[-C--:B------:R-:W-:Y:S07]  /*11e70*/  F2FP.BF16.PACK_AB R170, R134, R135.reuse ;  /* 0x0000008786aa723e */ /* 0x080fee00000010ff */
[C---:B------:R-:W-:Y:S01]  /*11e80*/  HMMA.16816.F32.BF16 R160, R168.reuse, R156, R4 ;  /* 0x0000009ca8a0723c */ /* 0x040fe20000041804 */
[----:B------:R-:W1:Y:S07]  /*11e90*/  LDSM.16.MT88.4 R4, [R226+0x1b800] ;  /* 0x01b80000e204783b */ /* 0x000e6e0000004200 */
[C---:B------:R-:W-:Y:S01]  /*11ea0*/  HMMA.16816.F32.BF16 R156, R168.reuse, R158, R8 ;  /* 0x0000009ea89c723c */ /* 0x040fe20000041808 */
[----:B------:R-:W3:Y:S07]  /*11eb0*/  LDSM.16.MT88.4 R8, [R225+0x1b800] ;  /* 0x01b80000e108783b */ /* 0x000eee0000004200 */
[C---:B--2---:R-:W-:Y:S01]  /*11ec0*/  HMMA.16816.F32.BF16 R152, R168.reuse, R140, R12 ;  /* 0x0000008ca898723c */ /* 0x044fe2000004180c */
[----:B------:R-:W2:Y:S07]  /*11ed0*/  LDSM.16.MT88.4 R12, [R224+0x1b800] ;  /* 0x01b80000e00c783b */ /* 0x000eae0000004200 */
[C---:B------:R-:W-:Y:S01]  /*11ee0*/  HMMA.16816.F32.BF16 R148, R168.reuse, R142, R16 ;  /* 0x0000008ea894723c */ /* 0x040fe20000041810 */
[----:B------:R-:W4:Y:S07]  /*11ef0*/  LDSM.16.MT88.4 R16, [R228+0x1d800] ;  /* 0x01d80000e410783b */ /* 0x000f2e0000004200 */
[C---:B------:R-:W-:Y:S01]  /*11f00*/  HMMA.16816.F32.BF16 R144, R168.reuse, R172, R20 ;  /* 0x000000aca890723c */ /* 0x040fe20000041814 */
[----:B------:R-:W2:Y:S06]  /*11f10*/  LDSM.16.MT88.4 R20, [R226+0x1d800] ;  /* 0x01d80000e214783b */ /* 0x000eac0000004200 */
[----:B------:R-:W-:Y:S01]  /*11f20*/  MOV R173, R134 ;  /* 0x0000008600ad7202 */ /* 0x000fe20000000f00 */
[C---:B------:R-:W-:Y:S01]  /*11f30*/  HMMA.16816.F32.BF16 R140, R168.reuse, R174, R24 ;  /* 0x000000aea88c723c */ /* 0x040fe20000041818 */
[----:B------:R-:W1:Y:S03]  /*11f40*/  LDSM.16.MT88.4 R24, [R225+0x1d800] ;  /* 0x01d80000e118783b */ /* 0x000e660000004200 */
[----:B------:R-:W-:Y:S03]  /*11f50*/  MOV R172, R135 ;  /* 0x0000008700ac7202 */ /* 0x000fe60000000f00 */
[----:B------:R-:W-:Y:S02]  /*11f60*/  MOV R174, R137 ;  /* 0x0000008900ae7202 */ /* 0x000fe40000000f00 */
[C---:B------:R-:W-:Y:S01]  /*11f70*/  HMMA.16816.F32.BF16 R136, R168.reuse, R176, R28 ;  /* 0x000000b0a888723c */ /* 0x040fe2000004181c */
[----:B------:R-:W5:Y:S02]  /*11f80*/  LDL.LU R176, [R1+0x4] ;  /* 0x0000040001b07983 */ /* 0x000f640000300800 */
[----:B------:R-:W-:Y:S02]  /*11f90*/  MOV R175, R133 ;  /* 0x0000008500af7202 */ /* 0x000fe40000000f00 */
[----:B------:R-:W2:Y:S02]  /*11fa0*/  LDSM.16.MT88.4 R28, [R224+0x1d800] ;  /* 0x01d80000e01c783b */ /* 0x000ea40000004200 */
[----:B------:R-:W-:Y:S02]  /*11fb0*/  MOV R177, R132 ;  /* 0x0000008400b17202 */ /* 0x000fe40000000f00 */
[C---:B------:R-:W-:Y:S04]  /*11fc0*/  HMMA.16816.F32.BF16 R132, R168.reuse, R178, R32 ;  /* 0x000000b2a884723c */ /* 0x040fe80000041820 */
[----:B------:R-:W5:Y:S04]  /*11fd0*/  LDL.LU R179, [R1] ;  /* 0x0000000001b37983 */ /* 0x000f680000300800 */
[C---:B------:R-:W-:Y:S01]  /*11fe0*/  HMMA.16816.F32.BF16 R36, R168.reuse, R180, R36 ;  /* 0x000000b4a824723c */ /* 0x040fe20000041824 */
[----:B------:R-:W2:Y:S07]  /*11ff0*/  LDSM.16.MT88.4 R32, [R228+0x1f800] ;  /* 0x01f80000e420783b */ /* 0x000eae0000004200 */
[C---:B------:R-:W-:Y:S08]  /*12000*/  HMMA.16816.F32.BF16 R40, R168.reuse, R182, R40 ;  /* 0x000000b6a828723c */ /* 0x040ff00000041828 */
        /* <DEDUP_REMOVED lines=23> */
[C---:B--2---:R-:W-:Y:S08]  /*12180*/  HMMA.16816.F32.BF16 R124, R168.reuse, R12, R124 ;  /* 0x0000000ca87c723c */ /* 0x044ff0000004187c */
[----:B------:R-:W-:Y:S04]  /*12190*/  HMMA.16816.F32.BF16 R128, R168, R14, R128 ;  /* 0x0000000ea880723c */ /* 0x000fe80000041880 */
[----:B-----5:R-:W-:Y:S04]  /*121a0*/  FFMA.FTZ R190, R2, R176, R190 ;  /* 0x000000b002be7223 */ /* 0x020fe800000100be */
[----:B------:R-:W-:Y:S04]  /*121b0*/  FADD.FTZ R189, R189, R190 ;  /* 0x000000bebdbd7221 */ /* 0x000fe80000010000 */
[----:B------:R-:W-:Y:S02]  /*121c0*/  FADD.FTZ R2, R188, R189 ;  /* 0x000000bdbc027221 */ /* 0x000fe40000010000 */
[----:B------:R-:W-:Y:S02]  /*121d0*/  FFMA.FTZ R186, R0, R179, R186 ;  /* 0x000000b300ba7223 */ /* 0x000fe400000100ba */
[----:B------:R-:W-:Y:S02]  /*121e0*/  FADD.FTZ R2, R187, R2 ;  /* 0x00000002bb027221 */ /* 0x000fe40000010000 */
[----:B------:R-:W-:Y:S02]  /*121f0*/  FADD.FTZ R185, R185, R186 ;  /* 0x000000bab9b97221 */ /* 0x000fe40000010000 */
[----:B------:R-:W-:Y:S02]  /*12200*/  FADD.FTZ R195, R195, R2 ;  /* 0x00000002c3c37221 */ /* 0x000fe40000010000 */
[----:B------:R-:W-:Y:S02]  /*12210*/  FADD.FTZ R0, R184, R185 ;  /* 0x000000b9b8007221 */ /* 0x000fe40000010000 */
        /* <DEDUP_REMOVED lines=22> */
[----:B------:R-:W-:Y:S04]  /*12380*/  FADD.FTZ R206, R174, R206 ;  /* 0x000000ceaece7221 */ /* 0x000fe80000010000 */
[----:B------:R-:W-:Y:S04]  /*12390*/  FADD.FTZ R167, R167, R206 ;  /* 0x000000cea7a77221 */ /* 0x000fe80000010000 */
[----:B------:R-:W-:Y:S05]  /*123a0*/  FADD.FTZ R0, R166, R167 ;  /* 0x000000a7a6007221 */ /* 0x000fea0000010000 */
[----:B------:R1:W-:Y:S04]  /*123b0*/  STL [R1], R0 ;  /* 0x0000000001007387 */ /* 0x0003e80000100800 */
[----:B------:R2:W-:Y:S01]  /*123c0*/  STL [R1+0x4], R2 ;  /* 0x0000040201007387 */ /* 0x0005e20000100800 */
[----:B-1----:R-:W-:Y:S01]  /*123d0*/  MOV R0, R3 ;  /* 0x0000000300007202 */ /* 0x002fe20000000f00 */
[----:B--2---:R-:W-:-:S05]  /*123e0*/  @P4 BRA `(.L_x_1051) ;  /* 0xffffc51000004947 */ /* 0x004fca000383ffff */
.L_x_1050:
[----:B------:R-:W2:Y:S01]  /*123f0*/  LDL.LU R2, [R1+0x4] ;  /* 0x0000040001027983 */ /* 0x000ea20000300800 */
[----:B------:R-:W-:Y:S01]  /*12400*/  MOV R5, 0x3f800000 ;  /* 0x3f80000000057802 */ /* 0x000fe20000000f00 */
[----:B------:R-:W1:Y:S01]  /*12410*/  S2UR UR6, SR_CTAID.Y ;  /* 0x00000000000679c3 */ /* 0x000e620000002600 */
[----:B------:R-:W-:Y:S01]  /*12420*/  UISETP.NE.AND UP0, UPT, UR13, -0x1, UPT ;  /* 0xffffffff0d00788c */ /* 0x000fe2000bf05270 */
[----:B------:R-:W3:Y:S01]  /*12430*/  LDL.LU R4, [R1] ;  /* 0x0000000001047983 */ /* 0x000ee20000300800 */
[----:B------:R-:W-:Y:S01]  /*12440*/  ULDC.64 UR4, c[0x0][0x1e8] ;  /* 0x00007a0000047ab9 */ /* 0x000fe20000000a00 */
[----:B------:R-:W-:Y:S01]  /*12450*/  BSSY B0, `(.L_x_1054) ;  /* 0x0000192000007945 */ /* 0x000fe20003800000 */
[----:B------:R-:W-:-:S02]  /*12460*/  ULDC UR8, c[0x0][0x214] ;  /* 0x0000850000087ab9 */ /* 0x000fc40000000800 */
[----:B------:R-:W-:Y:S01]  /*12470*/  UMOV UR26, URZ ;  /* 0x0000003f001a7c82 */ /* 0x000fe20008000000 */
[----:B------:R-:W4:Y:S01]  /*12480*/  S2UR UR9, SR_CTAID.X ;  /* 0x00000000000979c3 */ /* 0x000f220000002500 */
[----:B------:R-:W-:-:S03]  /*12490*/  UMOV UR27, URZ ;  /* 0x0000003f001b7c82 */ /* 0x000fc60008000000 */
[----:B------:R-:W-:-:S04]  /*124a0*/  @UP0 UIMAD.WIDE.U32 UR16, UR13, UR4, URZ ;  /* 0x000000040d1002a5 */ /* 0x000fc8000f8e003f */
[----:B------:R-:W-:Y:S01]  /*124b0*/  @UP0 UIMAD UR7, UR13, UR5, UR17 ;  /* 0x000000050d0702a4 */ /* 0x000fe2000f8e0211 */
[----:B------:R-:W5:Y:S02]  /*124c0*/  S2UR UR10, SR_CTAID.Z ;  /* 0x00000000000a79c3 */ /* 0x000f640000002700 */
        /* <DEDUP_REMOVED lines=27> */
[----:B-----5:R-:W-:-:S02]  /*12680*/  UIMAD UR11, UR10, UR11, UR4 ;  /* 0x0000000b0a0b72a4 */ /* 0x020fc4000f8e0204 */
        /* <DEDUP_REMOVED lines=10> */
[----:B------:R-:W1:Y:S01]  /*12730*/  SHFL.BFLY PT, R2, R9, 0x1, 0x1f ;  /* 0x0c201f0009027f89 */ /* 0x000e6200000e0000 */
[----:B------:R-:W-:-:S03]  /*12740*/  MOV R4, 0x3f800000 ;  /* 0x3f80000000047802 */ /* 0x000fc60000000f00 */
[----:B------:R-:W2:Y:S01]  /*12750*/  SHFL.BFLY PT, R0, R7, 0x1, 0x1f ;  /* 0x0c201f0007007f89 */ /* 0x000ea200000e0000 */
[----:B-1----:R-:W-:Y:S02]  /*12760*/  FADD.FTZ R2, R9, R2 ;  /* 0x0000000209027221 */ /* 0x002fe40000010000 */
[----:B--2---:R-:W-:-:S03]  /*12770*/  FADD.FTZ R0, R7, R0 ;  /* 0x0000000007007221 */ /* 0x004fc60000010000 */
[----:B------:R-:W-:Y:S02]  /*12780*/  FSETP.NE.FTZ.AND P4, PT, R2, RZ, PT ;  /* 0x000000ff0200720b */ /* 0x000fe40003f95000 */
[----:B------:R-:W-:-:S11]  /*12790*/  FSETP.NE.FTZ.AND P3, PT, R0, RZ, PT ;  /* 0x000000ff0000720b */ /* 0x000fd60003f75000 */
[----:B------:R-:W1:Y:S08]  /*127a0*/  @P4 MUFU.RCP R4, R2 ;  /* 0x0000000200044308 */ /* 0x000e700000001000 */
[----:B------:R-:W2:Y:S01]  /*127b0*/  @P3 MUFU.RCP R5, R0 ;  /* 0x0000000000053308 */ /* 0x000ea20000001000 */
[----:B-1----:R-:W-:-:S07]  /*127c0*/  FMUL.FTZ R160, R4, R160 ;  /* 0x000000a004a07220 */ /* 0x002fce0000410000 */
[----:B------:R-:W1:Y:S01]  /*127d0*/  @P4 MUFU.LG2 R2, R2 ;  /* 0x0000000200024308 */ /* 0x000e620000000c00 */
[C---:B------:R-:W-:Y:S02]  /*127e0*/  FMUL.FTZ R161, R4.reuse, R161 ;  /* 0x000000a104a17220 */ /* 0x040fe40000410000 */
[C---:B------:R-:W-:Y:S02]  /*127f0*/  FMUL.FTZ R156, R4.reuse, R156 ;  /* 0x0000009c049c7220 */ /* 0x040fe40000410000 */
[C---:B------:R-:W-:Y:S01]  /*12800*/  FMUL.FTZ R157, R4.reuse, R157 ;  /* 0x0000009d049d7220 */ /* 0x040fe20000410000 */
[----:B------:R-:W-:Y:S01]  /*12810*/  F2FP.BF16.PACK_AB R160, R161, R160 ;  /* 0x000000a0a1a0723e */ /* 0x000fe200000010ff */
[C---:B------:R-:W-:Y:S01]  /*12820*/  FMUL.FTZ R152, R4.reuse, R152 ;  /* 0x0000009804987220 */ /* 0x040fe20000410000 */
[----:B------:R-:W3:Y:S01]  /*12830*/  @P3 MUFU.LG2 R0, R0 ;  /* 0x0000000000003308 */ /* 0x000ee20000000c00 */
        /* <DEDUP_REMOVED lines=89> */
[----:B------:R-:W4:Y:S01]  /*12dd0*/  S2R R4, SR_TID.X ;  /* 0x0000000000047919 */ /* 0x000f220000002100 */
[C---:B--2---:R-:W-:Y:S02]  /*12de0*/  FMUL.FTZ R163, R5.reuse, R163 ;  /* 0x000000a305a37220 */ /* 0x044fe40000410000 */
        /* <DEDUP_REMOVED lines=248> */
.L_x_1055:
[----:B---34-:R-:W-:Y:S05]  /*13d70*/  BSYNC B0 ;  /* 0x0000000000007941 */ /* 0x018fea0003800000 */
.L_x_1054:
        /* <DEDUP_REMOVED lines=36> */
.L_x_1057:
[----:B------:R-:W-:Y:S05]  /*13fc0*/  BSYNC B0 ;  /* 0x0000000000007941 */ /* 0x000fea0003800000 */
.L_x_1056:
        /* <DEDUP_REMOVED lines=22> */
.L_x_1059:
[----:B------:R-:W-:Y:S05]  /*14130*/  BSYNC B0 ;  /* 0x0000000000007941 */ /* 0x000fea0003800000 */
.L_x_1058:
        /* <DEDUP_REMOVED lines=22> */
.L_x_1061:
[----:B------:R-:W-:Y:S05]  /*142a0*/  BSYNC B0 ;  /* 0x0000000000007941 */ /* 0x000fea0003800000 */
.L_x_1060:
        /* <DEDUP_REMOVED lines=23> */
.L_x_1020:
        /* <DEDUP_REMOVED lines=80> */
.L_x_1063:
[----:B------:R-:W-:Y:S05]  /*14920*/  BSYNC B0 ;  /* 0x0000000000007941 */ /* 0x000fea0003800000 */
.L_x_1062:
        /* <DEDUP_REMOVED lines=22> */
.L_x_1065:
[----:B------:R-:W-:Y:S05]  /*14a90*/  BSYNC B0 ;  /* 0x0000000000007941 */ /* 0x000fea0003800000 */
.L_x_1064:
        /* <DEDUP_REMOVED lines=22> */
.L_x_1067:
[----:B------:R-:W-:Y:S05]  /*14c00*/  BSYNC B0 ;  /* 0x0000000000007941 */ /* 0x000fea0003800000 */
.L_x_1066:
        /* <DEDUP_REMOVED lines=21> */
.L_x_1069:
[----:B------:R-:W-:Y:S05]  /*14d60*/  BSYNC B0 ;  /* 0x0000000000007941 */ /* 0x000fea0003800000 */
.L_x_1068:
        /* <DEDUP_REMOVED lines=35> */
.L_x_1070:
        /* <DEDUP_REMOVED lines=14> */
.L_x_1092:


//--------------------- .nv.shared._ZN5flash16flash_fwd_kernelI23Flash_fwd_kernel_traitsILi256ELi64ELi64ELi4ELb0ELb0EN7cutlass10bfloat16_tE19Flash_kernel_traitsILi256ELi64ELi64ELi4ES3_EELb0ELb1ELb0ELb0ELb0ELb1ELb0ELb0EEEvNS_16Flash_fwd_paramsE --------------------------
	.section	.nv.shared._ZN5flash16flash_fwd_kernelI23Flash_fwd_kernel_traitsILi256ELi64ELi64ELi4ELb0ELb0EN7cutlass10bfloat16_tE19Flash_kernel_traitsILi256ELi64ELi64ELi4ES3_EELb0ELb1ELb0ELb0ELb0ELb1ELb0ELb0EEEvNS_16Flash_fwd_paramsE,"aw",@nobits
	.sectionflags	@""
	.align	16


//--------------------- .nv.global                --------------------------
	.section	.nv.global,"aw",@nobits
.nv.global:
	.type		_ZN73_INTERNAL_421c16ac_37_flash_fwd_hdim256_bf16_causal_sm80_cu_0106449f_28874cute1_E,@object
	.size		_ZN73_INTERNAL_421c16ac_37_flash_fwd_hdim256_bf16_causal_sm80_cu_0106449f_28874cute1_E,(_ZN73_INTERNAL_421c16ac_37_flash_fwd_hdim256_bf16_causal_sm80_cu_0106449f_28874cuda3std3__45__cpo6cbeginE - _ZN73_INTERNAL_421c16ac_37_flash_fwd_hdim256_bf16_causal_sm80_cu_0106449f_28874cute1_E)
_ZN73_INTERNAL_421c16ac_37_flash_fwd_hdim256_bf16_causal_sm80_cu_0106449f_28874cute1_E:
	.zero		1
	.type		_ZN73_INTERNAL_421c16ac_37_flash_fwd_hdim256_bf16_causal_sm80_cu_0106449f_28874cuda3std3__45__cpo6cbeginE,@object
	.size		_ZN73_INTERNAL_421c16ac_37_flash_fwd_hdim256_bf16_causal_sm80_cu_0106449f_28874cuda3std3__45__cpo6cbeginE,(_ZN73_INTERNAL_421c16ac_37_flash_fwd_hdim256_bf16_causal_sm80_cu_0106449f_28874cuda3std3__48in_placeE - _ZN73_INTERNAL_421c16ac_37_flash_fwd_hdim256_bf16_causal_sm80_cu_0106449f_28874cuda3std3__45__cpo6cbeginE)
_ZN73_INTERNAL_421c16ac_37_flash_fwd_hdim256_bf16_causal_sm80_cu_0106449f_28874cuda3std3__45__cpo6cbeginE:
	.zero		1
	.type		_ZN73_INTERNAL_421c16ac_37_flash_fwd_hdim256_bf16_causal_sm80_cu_0106449f_28874cuda3std3__48in_placeE,@object
	.size		_ZN73_INTERNAL_421c16ac_37_flash_fwd_hdim256_bf16_causal_sm80_cu_0106449f_28874cuda3std3__48in_placeE,(_ZN73_INTERNAL_421c16ac_37_flash_fwd_hdim256_bf16_causal_sm80_cu_0106449f_28874cuda3std6ranges3__45__cpo9iter_moveE - _ZN73_INTERNAL_421c16ac_37_flash_fwd_hdim256_bf16_causal_sm80_cu_0106449f_28874cuda3std3__48in_placeE)
_ZN73_INTERNAL_421c16ac_37_flash_fwd_hdim256_bf16_causal_sm80_cu_0106449f_28874cuda3std3__48in_placeE:
	.zero		1
	.type		_ZN73_INTERNAL_421c16ac_37_flash_fwd_hdim256_bf16_causal_sm80_cu_0106449f_28874cuda3std6ranges3__45__cpo9iter_moveE,@object
	.size		_ZN73_INTERNAL_421c16ac_37_flash_fwd_hdim256_bf16_causal_sm80_cu_0106449f_28874cuda3std6ranges3__45__cpo9iter_moveE,(_ZN73_INTERNAL_421c16ac_37_flash_fwd_hdim256_bf16_causal_sm80_cu_0106449f_28874cuda3std3__45__cpo5beginE - _ZN73_INTERNAL_421c16ac_37_flash_fwd_hdim256_bf16_causal_sm80_cu_0106449f_28874cuda3std6ranges3__45__cpo9iter_moveE)
_ZN73_INTERNAL_421c16ac_37_flash_fwd_hdim256_bf16_causal_sm80_cu_0106449f_28874cuda3std6ranges3__45__cpo9iter_moveE:
	.zero		1
	.type		_ZN73_INTERNAL_421c16ac_37_flash_fwd_hdim256_bf16_causal_sm80_cu_0106449f_28874cuda3std3__45__cpo5beginE,@object
	.size		_ZN73_INTERNAL_421c16ac_37_flash_fwd_hdim256_bf16_causal_sm80_cu_0106449f_28874cuda3std3__45__cpo5beginE,(_ZN73_INTERNAL_421c16ac_37_flash_fwd_hdim256_bf16_causal_sm80_cu_0106449f_28874cuda3std3__475_GLOBAL__N__421c16ac_37_flash_fwd_hdim256_bf16_causal_sm80_cu_0106449f_28876ignoreE - _ZN73_INTERNAL_421c16ac_37_flash_fwd_hdim256_bf16_causal_sm80_cu_0106449f_28874cuda3std3__45__cpo5beginE)
_ZN73_INTERNAL_421c16ac_37_flash_fwd_hdim256_bf16_causal_sm80_cu_0106449f_28874cuda3std3__45__cpo5beginE:
	.zero		1
	.type		_ZN73_INTERNAL_421c16ac_37_flash_fwd_hdim256_bf16_causal_sm80_cu_0106449f_28874cuda3std3__475_GLOBAL__N__421c16ac_37_flash_fwd_hdim256_bf16_causal_sm80_cu_0106449f_28876ignoreE,@object
	.size		_ZN73_INTERNAL_421c16ac_37_flash_fwd_hdim256_bf16_causal_sm80_cu_0106449f_28874cuda3std3__475_GLOBAL__N__421c16ac_37_flash_fwd_hdim256_bf16_causal_sm80_cu_0106449f_28876ignoreE,(_ZN73_INTERNAL_421c16ac_37_flash_fwd_hdim256_bf16_causal_sm80_cu_0106449f_28874cute7productE - _ZN73_INTERNAL_421c16ac_37_flash_fwd_hdim256_bf16_causal_sm80_cu_0106449f_28874cuda3std3__475_GLOBAL__N__421c16ac_37_flash_fwd_hdim256_bf16_causal_sm80_cu_0106449f_28876ignoreE)
_ZN73_INTERNAL_421c16ac_37_flash_fwd_hdim256_bf16_causal_sm80_cu_0106449f_28874cuda3std3__475_GLOBAL__N__421c16ac_37_flash_fwd_hdim256_bf16_causal_sm80_cu_0106449f_28876ignoreE:
	.zero		1
	.type		_ZN73_INTERNAL_421c16ac_37_flash_fwd_hdim256_bf16_causal_sm80_cu_0106449f_28874cute7productE,@object
	.size		_ZN73_INTERNAL_421c16ac_37_flash_fwd_hdim256_bf16_causal_sm80_cu_0106449f_28874cute7productE,(_ZN73_INTERNAL_421c16ac_37_flash_fwd_hdim256_bf16_causal_sm80_cu_0106449f_28874cuda3std3__45__cpo3endE - _ZN73_INTERNAL_421c16ac_37_flash_fwd_hdim256_bf16_causal_sm80_cu_0106449f_28874cute7productE)
_ZN73_INTERNAL_421c16ac_37_flash_fwd_hdim256_bf16_causal_sm80_cu_0106449f_28874cute7productE:
	.zero		1
	.type		_ZN73_INTERNAL_421c16ac_37_flash_fwd_hdim256_bf16_causal_sm80_cu_0106449f_28874cuda3std3__45__cpo3endE,@object
	.size		_ZN73_INTERNAL_421c16ac_37_flash_fwd_hdim256_bf16_causal_sm80_cu_0106449f_28874cuda3std3__45__cpo3endE,(_ZN73_INTERNAL_421c16ac_37_flash_fwd_hdim256_bf16_causal_sm80_cu_0106449f_28874cuda3std3__419piecewise_constructE - _ZN73_INTERNAL_421c16ac_37_flash_fwd_hdim256_bf16_causal_sm80_cu_0106449f_28874cuda3std3__45__cpo3endE)
_ZN73_INTERNAL_421c16ac_37_flash_fwd_hdim256_bf16_causal_sm80_cu_0106449f_28874cuda3std3__45__cpo3endE:
	.zero		1
	.type		_ZN73_INTERNAL_421c16ac_37_flash_fwd_hdim256_bf16_causal_sm80_cu_0106449f_28874cuda3std3__419piecewise_constructE,@object
	.size		_ZN73_INTERNAL_421c16ac_37_flash_fwd_hdim256_bf16_causal_sm80_cu_0106449f_28874cuda3std3__419piecewise_constructE,(_ZN73_INTERNAL_421c16ac_37_flash_fwd_hdim256_bf16_causal_sm80_cu_0106449f_28874cuda3std3__45__cpo4cendE - _ZN73_INTERNAL_421c16ac_37_flash_fwd_hdim256_bf16_causal_sm80_cu_0106449f_28874cuda3std3__419piecewise_constructE)
_ZN73_INTERNAL_421c16ac_37_flash_fwd_hdim256_bf16_causal_sm80_cu_0106449f_28874cuda3std3__419piecewise_constructE:
	.zero		1
	.type		_ZN73_INTERNAL_421c16ac_37_flash_fwd_hdim256_bf16_causal_sm80_cu_0106449f_28874cuda3std3__45__cpo4cendE,@object
	.size		_ZN73_INTERNAL_421c16ac_37_flash_fwd_hdim256_bf16_causal_sm80_cu_0106449f_28874cuda3std3__45__cpo4cendE,(_ZN73_INTERNAL_421c16ac_37_flash_fwd_hdim256_bf16_causal_sm80_cu_0106449f_28874cuda3std6ranges3__45__cpo4swapE - _ZN73_INTERNAL_421c16ac_37_flash_fwd_hdim256_bf16_causal_sm80_cu_0106449f_28874cuda3std3__45__cpo4cendE)
_ZN73_INTERNAL_421c16ac_37_flash_fwd_hdim256_bf16_causal_sm80_cu_0106449f_28874cuda3std3__45__cpo4cendE:
	.zero		1
	.type		_ZN73_INTERNAL_421c16ac_37_flash_fwd_hdim256_bf16_causal_sm80_cu_0106449f_28874cuda3std6ranges3__45__cpo4swapE,@object
	.size		_ZN73_INTERNAL_421c16ac_37_flash_fwd_hdim256_bf16_causal_sm80_cu_0106449f_28874cuda3std6ranges3__45__cpo4swapE,(.L_7 - _ZN73_INTERNAL_421c16ac_37_flash_fwd_hdim256_bf16_causal_sm80_cu_0106449f_28874cuda3std6ranges3__45__cpo4swapE)
_ZN73_INTERNAL_421c16ac_37_flash_fwd_hdim256_bf16_causal_sm80_cu_0106449f_28874cuda3std6ranges3__45__cpo4swapE:
	.zero		1
.L_7:


//--------------------- .nv.shared._ZN5flash16flash_fwd_kernelI23Flash_fwd_kernel_traitsILi256ELi64ELi64ELi4ELb0ELb0EN7cutlass10bfloat16_tE19Flash_kernel_traitsILi256ELi64ELi64ELi4ES3_EELb0ELb1ELb0ELb0ELb0ELb0ELb0ELb0EEEvNS_16Flash_fwd_paramsE --------------------------
	.section	.nv.shared._ZN5flash16flash_fwd_kernelI23Flash_fwd_kernel_traitsILi256ELi64ELi64ELi4ELb0ELb0EN7cutlass10bfloat16_tE19Flash_kernel_traitsILi256ELi64ELi64ELi4ES3_EELb0ELb1ELb0ELb0ELb0ELb0ELb0ELb0EEEvNS_16Flash_fwd_paramsE,"aw",@nobits
	.sectionflags	@""
	.align	16


//--------------------- .nv.shared._ZN5flash16flash_fwd_kernelI23Flash_fwd_kernel_traitsILi256ELi64ELi64ELi4ELb0ELb0EN7cutlass10bfloat16_tE19Flash_kernel_traitsILi256ELi64ELi64ELi4ES3_EELb0ELb1ELb0ELb1ELb0ELb0ELb0ELb0EEEvNS_16Flash_fwd_paramsE --------------------------
	.section	.nv.shared._ZN5flash16flash_fwd_kernelI23Flash_fwd_kernel_traitsILi256ELi64ELi64ELi4ELb0ELb0EN7cutlass10bfloat16_tE19Flash_kernel_traitsILi256ELi64ELi64ELi4ES3_EELb0ELb1ELb0ELb1ELb0ELb0ELb0ELb0EEEvNS_16Flash_fwd_paramsE,"aw",@nobits
	.sectionflags	@""
	.align	16


//--------------------- .nv.shared._ZN5flash16flash_fwd_kernelI23Flash_fwd_kernel_traitsILi256ELi128ELi64ELi8ELb0ELb0EN7cutlass10bfloat16_tE19Flash_kernel_traitsILi256ELi128ELi64ELi8ES3_EELb0ELb1ELb0ELb0ELb0ELb1ELb0ELb0EEEvNS_16Flash_fwd_paramsE --------------------------
	.section	.nv.shared._ZN5flash16flash_fwd_kernelI23Flash_fwd_kernel_traitsILi256ELi128ELi64ELi8ELb0ELb0EN7cutlass10bfloat16_tE19Flash_kernel_traitsILi256ELi128ELi64ELi8ES3_EELb0ELb1ELb0ELb0ELb0ELb1ELb0ELb0EEEvNS_16Flash_fwd_paramsE,"aw",@nobits
	.sectionflags	@""
	.align	16


//--------------------- .nv.shared._ZN5flash16flash_fwd_kernelI23Flash_fwd_kernel_traitsILi256ELi128ELi64ELi8ELb0ELb0EN7cutlass10bfloat16_tE19Flash_kernel_traitsILi256ELi128ELi64ELi8ES3_EELb0ELb1ELb0ELb0ELb0ELb0ELb0ELb0EEEvNS_16Flash_fwd_paramsE --------------------------
	.section	.nv.shared._ZN5flash16flash_fwd_kernelI23Flash_fwd_kernel_traitsILi256ELi128ELi64ELi8ELb0ELb0EN7cutlass10bfloat16_tE19Flash_kernel_traitsILi256ELi128ELi64ELi8ES3_EELb0ELb1ELb0ELb0ELb0ELb0ELb0ELb0EEEvNS_16Flash_fwd_paramsE,"aw",@nobits
	.sectionflags	@""
	.align	16


//--------------------- .nv.shared._ZN5flash16flash_fwd_kernelI23Flash_fwd_kernel_traitsILi256ELi128ELi64ELi8ELb0ELb0EN7cutlass10bfloat16_tE19Flash_kernel_traitsILi256ELi128ELi64ELi8ES3_EELb0ELb1ELb0ELb1ELb0ELb0ELb0ELb0EEEvNS_16Flash_fwd_paramsE --------------------------
	.section	.nv.shared._ZN5flash16flash_fwd_kernelI23Flash_fwd_kernel_traitsILi256ELi128ELi64ELi8ELb0ELb0EN7cutlass10bfloat16_tE19Flash_kernel_traitsILi256ELi128ELi64ELi8ES3_EELb0ELb1ELb0ELb1ELb0ELb0ELb0ELb0EEEvNS_16Flash_fwd_paramsE,"aw",@nobits
	.sectionflags	@""
	.align	16


//--------------------- .nv.shared._ZN5flash16flash_fwd_kernelI23Flash_fwd_kernel_traitsILi256ELi64ELi64ELi4ELb0ELb0EN7cutlass10bfloat16_tE19Flash_kernel_traitsILi256ELi64ELi64ELi4ES3_EELb1ELb1ELb0ELb0ELb0ELb0ELb0ELb0EEEvNS_16Flash_fwd_paramsE --------------------------
	.section	.nv.shared._ZN5flash16flash_fwd_kernelI23Flash_fwd_kernel_traitsILi256ELi64ELi64ELi4ELb0ELb0EN7cutlass10bfloat16_tE19Flash_kernel_traitsILi256ELi64ELi64ELi4ES3_EELb1ELb1ELb0ELb0ELb0ELb0ELb0ELb0EEEvNS_16Flash_fwd_paramsE,"aw",@nobits
	.sectionflags	@""
	.align	16


//--------------------- .nv.shared._ZN5flash16flash_fwd_kernelI23Flash_fwd_kernel_traitsILi256ELi64ELi64ELi4ELb0ELb0EN7cutlass10bfloat16_tE19Flash_kernel_traitsILi256ELi64ELi64ELi4ES3_EELb1ELb1ELb0ELb0ELb0ELb1ELb0ELb0EEEvNS_16Flash_fwd_paramsE --------------------------
	.section	.nv.shared._ZN5flash16flash_fwd_kernelI23Flash_fwd_kernel_traitsILi256ELi64ELi64ELi4ELb0ELb0EN7cutlass10bfloat16_tE19Flash_kernel_traitsILi256ELi64ELi64ELi4ES3_EELb1ELb1ELb0ELb0ELb0ELb1ELb0ELb0EEEvNS_16Flash_fwd_paramsE,"aw",@nobits
	.sectionflags	@""
	.align	16


//--------------------- .nv.shared._ZN5flash16flash_fwd_kernelI23Flash_fwd_kernel_traitsILi256ELi64ELi64ELi4ELb0ELb0EN7cutlass10bfloat16_tE19Flash_kernel_traitsILi256ELi64ELi64ELi4ES3_EELb0ELb1ELb0ELb0ELb0ELb1ELb1ELb0EEEvNS_16Flash_fwd_paramsE --------------------------
	.section	.nv.shared._ZN5flash16flash_fwd_kernelI23Flash_fwd_kernel_traitsILi256ELi64ELi64ELi4ELb0ELb0EN7cutlass10bfloat16_tE19Flash_kernel_traitsILi256ELi64ELi64ELi4ES3_EELb0ELb1ELb0ELb0ELb0ELb1ELb1ELb0EEEvNS_16Flash_fwd_paramsE,"aw",@nobits
	.sectionflags	@""
	.align	16


//--------------------- .nv.shared._ZN5flash16flash_fwd_kernelI23Flash_fwd_kernel_traitsILi256ELi64ELi64ELi4ELb0ELb0EN7cutlass10bfloat16_tE19Flash_kernel_traitsILi256ELi64ELi64ELi4ES3_EELb1ELb1ELb0ELb1ELb0ELb0ELb0ELb0EEEvNS_16Flash_fwd_paramsE --------------------------
	.section	.nv.shared._ZN5flash16flash_fwd_kernelI23Flash_fwd_kernel_traitsILi256ELi64ELi64ELi4ELb0ELb0EN7cutlass10bfloat16_tE19Flash_kernel_traitsILi256ELi64ELi64ELi4ES3_EELb1ELb1ELb0ELb1ELb0ELb0ELb0ELb0EEEvNS_16Flash_fwd_paramsE,"aw",@nobits
	.sectionflags	@""
	.align	16


//--------------------- .nv.shared._ZN5flash16flash_fwd_kernelI23Flash_fwd_kernel_traitsILi256ELi64ELi64ELi4ELb0ELb0EN7cutlass10bfloat16_tE19Flash_kernel_traitsILi256ELi64ELi64ELi4ES3_EELb1ELb1ELb0ELb0ELb0ELb0ELb0ELb1EEEvNS_16Flash_fwd_paramsE --------------------------
	.section	.nv.shared._ZN5flash16flash_fwd_kernelI23Flash_fwd_kernel_traitsILi256ELi64ELi64ELi4ELb0ELb0EN7cutlass10bfloat16_tE19Flash_kernel_traitsILi256ELi64ELi64ELi4ES3_EELb1ELb1ELb0ELb0ELb0ELb0ELb0ELb1EEEvNS_16Flash_fwd_paramsE,"aw",@nobits
	.sectionflags	@""
	.align	16


//--------------------- .nv.shared._ZN5flash16flash_fwd_kernelI23Flash_fwd_kernel_traitsILi256ELi64ELi64ELi4ELb0ELb0EN7cutlass10bfloat16_tE19Flash_kernel_traitsILi256ELi64ELi64ELi4ES3_EELb0ELb1ELb0ELb0ELb0ELb0ELb1ELb0EEEvNS_16Flash_fwd_paramsE --------------------------
	.section	.nv.shared._ZN5flash16flash_fwd_kernelI23Flash_fwd_kernel_traitsILi256ELi64ELi64ELi4ELb0ELb0EN7cutlass10bfloat16_tE19Flash_kernel_traitsILi256ELi64ELi64ELi4ES3_EELb0ELb1ELb0ELb0ELb0ELb0ELb1ELb0EEEvNS_16Flash_fwd_paramsE,"aw",@nobits
	.sectionflags	@""
	.align	16


//--------------------- .nv.shared._ZN5flash16flash_fwd_kernelI23Flash_fwd_kernel_traitsILi256ELi64ELi64ELi4ELb0ELb0EN7cutlass10bfloat16_tE19Flash_kernel_traitsILi256ELi64ELi64ELi4ES3_EELb1ELb1ELb0ELb1ELb0ELb0ELb0ELb1EEEvNS_16Flash_fwd_paramsE --------------------------
	.section	.nv.shared._ZN5flash16flash_fwd_kernelI23Flash_fwd_kernel_traitsILi256ELi64ELi64ELi4ELb0ELb0EN7cutlass10bfloat16_tE19Flash_kernel_traitsILi256ELi64ELi64ELi4ES3_EELb1ELb1ELb0ELb1ELb0ELb0ELb0ELb1EEEvNS_16Flash_fwd_paramsE,"aw",@nobits
	.sectionflags	@""
	.align	16


//--------------------- .nv.shared._ZN5flash16flash_fwd_kernelI23Flash_fwd_kernel_traitsILi256ELi64ELi64ELi4ELb0ELb0EN7cutlass10bfloat16_tE19Flash_kernel_traitsILi256ELi64ELi64ELi4ES3_EELb0ELb1ELb0ELb1ELb0ELb0ELb1ELb0EEEvNS_16Flash_fwd_paramsE --------------------------
	.section	.nv.shared._ZN5flash16flash_fwd_kernelI23Flash_fwd_kernel_traitsILi256ELi64ELi64ELi4ELb0ELb0EN7cutlass10bfloat16_tE19Flash_kernel_traitsILi256ELi64ELi64ELi4ES3_EELb0ELb1ELb0ELb1ELb0ELb0ELb1ELb0EEEvNS_16Flash_fwd_paramsE,"aw",@nobits
	.sectionflags	@""
	.align	16


//--------------------- .nv.shared._ZN5flash16flash_fwd_kernelI23Flash_fwd_kernel_traitsILi256ELi128ELi64ELi8ELb0ELb0EN7cutlass10bfloat16_tE19Flash_kernel_traitsILi256ELi128ELi64ELi8ES3_EELb1ELb1ELb0ELb0ELb0ELb0ELb0ELb0EEEvNS_16Flash_fwd_paramsE --------------------------
	.section	.nv.shared._ZN5flash16flash_fwd_kernelI23Flash_fwd_kernel_traitsILi256ELi128ELi64ELi8ELb0ELb0EN7cutlass10bfloat16_tE19Flash_kernel_traitsILi256ELi128ELi64ELi8ES3_EELb1ELb1ELb0ELb0ELb0ELb0ELb0ELb0EEEvNS_16Flash_fwd_paramsE,"aw",@nobits
	.sectionflags	@""
	.align	16


//--------------------- .nv.shared._ZN5flash16flash_fwd_kernelI23Flash_fwd_kernel_traitsILi256ELi128ELi64ELi8ELb0ELb0EN7cutlass10bfloat16_tE19Flash_kernel_traitsILi256ELi128ELi64ELi8ES3_EELb1ELb1ELb0ELb0ELb0ELb1ELb0ELb0EEEvNS_16Flash_fwd_paramsE --------------------------
	.section	.nv.shared._ZN5flash16flash_fwd_kernelI23Flash_fwd_kernel_traitsILi256ELi128ELi64ELi8ELb0ELb0EN7cutlass10bfloat16_tE19Flash_kernel_traitsILi256ELi128ELi64ELi8ES3_EELb1ELb1ELb0ELb0ELb0ELb1ELb0ELb0EEEvNS_16Flash_fwd_paramsE,"aw",@nobits
	.sectionflags	@""
	.align	16


//--------------------- .nv.shared._ZN5flash16flash_fwd_kernelI23Flash_fwd_kernel_traitsILi256ELi128ELi64ELi8ELb0ELb0EN7cutlass10bfloat16_tE19Flash_kernel_traitsILi256ELi128ELi64ELi8ES3_EELb0ELb1ELb0ELb0ELb0ELb1ELb1ELb0EEEvNS_16Flash_fwd_paramsE --------------------------
	.section	.nv.shared._ZN5flash16flash_fwd_kernelI23Flash_fwd_kernel_traitsILi256ELi128ELi64ELi8ELb0ELb0EN7cutlass10bfloat16_tE19Flash_kernel_traitsILi256ELi128ELi64ELi8ES3_EELb0ELb1ELb0ELb0ELb0ELb1ELb1ELb0EEEvNS_16Flash_fwd_paramsE,"aw",@nobits
	.sectionflags	@""
	.align	16


//--------------------- .nv.shared._ZN5flash16flash_fwd_kernelI23Flash_fwd_kernel_traitsILi256ELi128ELi64ELi8ELb0ELb0EN7cutlass10bfloat16_tE19Flash_kernel_traitsILi256ELi128ELi64ELi8ES3_EELb1ELb1ELb0ELb1ELb0ELb0ELb0ELb0EEEvNS_16Flash_fwd_paramsE --------------------------
	.section	.nv.shared._ZN5flash16flash_fwd_kernelI23Flash_fwd_kernel_traitsILi256ELi128ELi64ELi8ELb0ELb0EN7cutlass10bfloat16_tE19Flash_kernel_traitsILi256ELi128ELi64ELi8ES3_EELb1ELb1ELb0ELb1ELb0ELb0ELb0ELb0EEEvNS_16Flash_fwd_paramsE,"aw",@nobits
	.sectionflags	@""
	.align	16


//--------------------- .nv.shared._ZN5flash16flash_fwd_kernelI23Flash_fwd_kernel_traitsILi256ELi128ELi64ELi8ELb0ELb0EN7cutlass10bfloat16_tE19Flash_kernel_traitsILi256ELi128ELi64ELi8ES3_EELb1ELb1ELb0ELb0ELb0ELb0ELb0ELb1EEEvNS_16Flash_fwd_paramsE --------------------------
	.section	.nv.shared._ZN5flash16flash_fwd_kernelI23Flash_fwd_kernel_traitsILi256ELi128ELi64ELi8ELb0ELb0EN7cutlass10bfloat16_tE19Flash_kernel_traitsILi256ELi128ELi64ELi8ES3_EELb1ELb1ELb0ELb0ELb0ELb0ELb0ELb1EEEvNS_16Flash_fwd_paramsE,"aw",@nobits
	.sectionflags	@""
	.align	16


//--------------------- .nv.shared._ZN5flash16flash_fwd_kernelI23Flash_fwd_kernel_traitsILi256ELi128ELi64ELi8ELb0ELb0EN7cutlass10bfloat16_tE19Flash_kernel_traitsILi256ELi128ELi64ELi8ES3_EELb0ELb1ELb0ELb0ELb0ELb0ELb1ELb0EEEvNS_16Flash_fwd_paramsE --------------------------
	.section	.nv.shared._ZN5flash16flash_fwd_kernelI23Flash_fwd_kernel_traitsILi256ELi128ELi64ELi8ELb0ELb0EN7cutlass10bfloat16_tE19Flash_kernel_traitsILi256ELi128ELi64ELi8ES3_EELb0ELb1ELb0ELb0ELb0ELb0ELb1ELb0EEEvNS_16Flash_fwd_paramsE,"aw",@nobits
	.sectionflags	@""
	.align	16


//--------------------- .nv.shared._ZN5flash16flash_fwd_kernelI23Flash_fwd_kernel_traitsILi256ELi128ELi64ELi8ELb0ELb0EN7cutlass10bfloat16_tE19Flash_kernel_traitsILi256ELi128ELi64ELi8ES3_EELb1ELb1ELb0ELb1ELb0ELb0ELb0ELb1EEEvNS_16Flash_fwd_paramsE --------------------------
	.section	.nv.shared._ZN5flash16flash_fwd_kernelI23Flash_fwd_kernel_traitsILi256ELi128ELi64ELi8ELb0ELb0EN7cutlass10bfloat16_tE19Flash_kernel_traitsILi256ELi128ELi64ELi8ES3_EELb1ELb1ELb0ELb1ELb0ELb0ELb0ELb1EEEvNS_16Flash_fwd_paramsE,"aw",@nobits
	.sectionflags	@""
	.align	16


//--------------------- .nv.shared._ZN5flash16flash_fwd_kernelI23Flash_fwd_kernel_traitsILi256ELi128ELi64ELi8ELb0ELb0EN7cutlass10bfloat16_tE19Flash_kernel_traitsILi256ELi128ELi64ELi8ES3_EELb0ELb1ELb0ELb1ELb0ELb0ELb1ELb0EEEvNS_16Flash_fwd_paramsE --------------------------
	.section	.nv.shared._ZN5flash16flash_fwd_kernelI23Flash_fwd_kernel_traitsILi256ELi128ELi64ELi8ELb0ELb0EN7cutlass10bfloat16_tE19Flash_kernel_traitsILi256ELi128ELi64ELi8ES3_EELb0ELb1ELb0ELb1ELb0ELb0ELb1ELb0EEEvNS_16Flash_fwd_paramsE,"aw",@nobits
	.sectionflags	@""
	.align	16
